	.target	sm_100a

	.elftype	@"ET_EXEC"


//--------------------- .note.nv.tkinfo           --------------------------
	.section	.note.nv.tkinfo,"",@"SHT_NOTE"
	.sectionflags	@"SHF_NOTE_NV_TKINFO"
	.tkinfo
        /*0018*/ 	.word	0x00000002
        /*0030*/ 	.string	""
        /*0030*/ 	.string	"ptxas"
        /*0030*/ 	.string	"Cuda compilation tools, release 13.0, V13.0.88"
        /*0030*/ 	.string	"Build cuda_13.0.r13.0/compiler.36424714_0"
        /*0030*/ 	.string	"-arch sm_100a -m 64 "



//--------------------- .note.nv.cuinfo           --------------------------
	.section	.note.nv.cuinfo,"",@"SHT_NOTE"
	.sectionflags	@"SHF_NOTE_NV_CUINFO"
        /*0018*/ 	.short	0x0002
        /*001a*/ 	.short	0x0064
        /*001c*/ 	.short	0x0082
	.zero		2


//--------------------- .nv.info                  --------------------------
	.section	.nv.info,"",@"SHT_CUDA_INFO"
	.align	4


	//----- nvinfo : EIATTR_REGCOUNT
	.align		4
        /*0000*/ 	.byte	0x04, 0x2f
        /*0002*/ 	.short	(.L_1 - .L_0)
	.align		4
.L_0:
        /*0004*/ 	.word	index@(_ZN10layer_norm13ln_bwd_kernelINS_13Kernel_traitsIfffffjLj2048ELj1ELj1ELj4ELj16ENS_18Kernel_traits_baseILj2048EfffffjLj128EEEEELb1ELb1ELb1ELb1EEEvNS_9BwdParamsE)
        /*0008*/ 	.word	0x000000a8


	//----- nvinfo : EIATTR_FRAME_SIZE
	.align		4
.L_1:
        /*000c*/ 	.byte	0x04, 0x11
        /*000e*/ 	.short	(.L_3 - .L_2)
	.align		4
.L_2:
        /*0010*/ 	.word	index@(_ZN10layer_norm13ln_bwd_kernelINS_13Kernel_traitsIfffffjLj2048ELj1ELj1ELj4ELj16ENS_18Kernel_traits_baseILj2048EfffffjLj128EEEEELb1ELb1ELb1ELb1EEEvNS_9BwdParamsE)
        /*0014*/ 	.word	0x00000000


	//----- nvinfo : EIATTR_REGCOUNT
	.align		4
.L_3:
        /*0018*/ 	.byte	0x04, 0x2f
        /*001a*/ 	.short	(.L_5 - .L_4)
	.align		4
.L_4:
        /*001c*/ 	.word	index@(_ZN10layer_norm22ln_bwd_finalize_kernelINS_22Kernel_traits_finalizeILj2048EfffffjLb1ELj1024ELj4ENS_18Kernel_traits_baseILj2048EfffffjLj1024EEEEELb1ELb1EEEvNS_9BwdParamsE)
        /*0020*/ 	.word	0x00000020


	//----- nvinfo : EIATTR_FRAME_SIZE
	.align		4
.L_5:
        /*0024*/ 	.byte	0x04, 0x11
        /*0026*/ 	.short	(.L_7 - .L_6)
	.align		4
.L_6:
        /*0028*/ 	.word	index@(_ZN10layer_norm22ln_bwd_finalize_kernelINS_22Kernel_traits_finalizeILj2048EfffffjLb1ELj1024ELj4ENS_18Kernel_traits_baseILj2048EfffffjLj1024EEEEELb1ELb1EEEvNS_9BwdParamsE)
        /*002c*/ 	.word	0x00000000


	//----- nvinfo : EIATTR_REGCOUNT
	.align		4
.L_7:
        /*0030*/ 	.byte	0x04, 0x2f
        /*0032*/ 	.short	(.L_9 - .L_8)
	.align		4
.L_8:
        /*0034*/ 	.word	index@(_ZN10layer_norm13ln_bwd_kernelINS_13Kernel_traitsIfffffjLj2048ELj1ELj1ELj4ELj16ENS_18Kernel_traits_baseILj2048EfffffjLj128EEEEELb1ELb1ELb1ELb0EEEvNS_9BwdParamsE)
        /*0038*/ 	.word	0x000000a8


	//----- nvinfo : EIATTR_FRAME_SIZE
	.align		4
.L_9:
        /*003c*/ 	.byte	0x04, 0x11
        /*003e*/ 	.short	(.L_11 - .L_10)
	.align		4
.L_10:
        /*0040*/ 	.word	index@(_ZN10layer_norm13ln_bwd_kernelINS_13Kernel_traitsIfffffjLj2048ELj1ELj1ELj4ELj16ENS_18Kernel_traits_baseILj2048EfffffjLj128EEEEELb1ELb1ELb1ELb0EEEvNS_9BwdParamsE)
        /*0044*/ 	.word	0x00000000


	//----- nvinfo : EIATTR_REGCOUNT
	.align		4
.L_11:
        /*0048*/ 	.byte	0x04, 0x2f
        /*004a*/ 	.short	(.L_13 - .L_12)
	.align		4
.L_12:
        /*004c*/ 	.word	index@(_ZN10layer_norm22ln_bwd_finalize_kernelINS_22Kernel_traits_finalizeILj2048EfffffjLb1ELj1024ELj4ENS_18Kernel_traits_baseILj2048EfffffjLj1024EEEEELb1ELb0EEEvNS_9BwdParamsE)
        /*0050*/ 	.word	0x00000020


	//----- nvinfo : EIATTR_FRAME_SIZE
	.align		4
.L_13:
        /*0054*/ 	.byte	0x04, 0x11
        /*0056*/ 	.short	(.L_15 - .L_14)
	.align		4
.L_14:
        /*0058*/ 	.word	index@(_ZN10layer_norm22ln_bwd_finalize_kernelINS_22Kernel_traits_finalizeILj2048EfffffjLb1ELj1024ELj4ENS_18Kernel_traits_baseILj2048EfffffjLj1024EEEEELb1ELb0EEEvNS_9BwdParamsE)
        /*005c*/ 	.word	0x00000000


	//----- nvinfo : EIATTR_REGCOUNT
	.align		4
.L_15:
        /*0060*/ 	.byte	0x04, 0x2f
        /*0062*/ 	.short	(.L_17 - .L_16)
	.align		4
.L_16:
        /*0064*/ 	.word	index@(_ZN10layer_norm13ln_bwd_kernelINS_13Kernel_traitsIfffffjLj2048ELj1ELj1ELj4ELj16ENS_18Kernel_traits_baseILj2048EfffffjLj128EEEEELb1ELb1ELb0ELb1EEEvNS_9BwdParamsE)
        /*0068*/ 	.word	0x000000a8


	//----- nvinfo : EIATTR_FRAME_SIZE
	.align		4
.L_17:
        /*006c*/ 	.byte	0x04, 0x11
        /*006e*/ 	.short	(.L_19 - .L_18)
	.align		4
.L_18:
        /*0070*/ 	.word	index@(_ZN10layer_norm13ln_bwd_kernelINS_13Kernel_traitsIfffffjLj2048ELj1ELj1ELj4ELj16ENS_18Kernel_traits_baseILj2048EfffffjLj128EEEEELb1ELb1ELb0ELb1EEEvNS_9BwdParamsE)
        /*0074*/ 	.word	0x00000000


	//----- nvinfo : EIATTR_REGCOUNT
	.align		4
.L_19:
        /*0078*/ 	.byte	0x04, 0x2f
        /*007a*/ 	.short	(.L_21 - .L_20)
	.align		4
.L_20:
        /*007c*/ 	.word	index@(_ZN10layer_norm13ln_bwd_kernelINS_13Kernel_traitsIfffffjLj2048ELj1ELj1ELj4ELj16ENS_18Kernel_traits_baseILj2048EfffffjLj128EEEEELb1ELb1ELb0ELb0EEEvNS_9BwdParamsE)
        /*0080*/ 	.word	0x000000a2


	//----- nvinfo : EIATTR_FRAME_SIZE
	.align		4
.L_21:
        /*0084*/ 	.byte	0x04, 0x11
        /*0086*/ 	.short	(.L_23 - .L_22)
	.align		4
.L_22:
        /*0088*/ 	.word	index@(_ZN10layer_norm13ln_bwd_kernelINS_13Kernel_traitsIfffffjLj2048ELj1ELj1ELj4ELj16ENS_18Kernel_traits_baseILj2048EfffffjLj128EEEEELb1ELb1ELb0ELb0EEEvNS_9BwdParamsE)
        /*008c*/ 	.word	0x00000000


	//----- nvinfo : EIATTR_REGCOUNT
	.align		4
.L_23:
        /*0090*/ 	.byte	0x04, 0x2f
        /*0092*/ 	.short	(.L_25 - .L_24)
	.align		4
.L_24:
        /*0094*/ 	.word	index@(_ZN10layer_norm13ln_bwd_kernelINS_13Kernel_traitsIfffffjLj2048ELj1ELj1ELj4ELj16ENS_18Kernel_traits_baseILj2048EfffffjLj128EEEEELb1ELb0ELb1ELb1EEEvNS_9BwdParamsE)
        /*0098*/ 	.word	0x00000080


	//----- nvinfo : EIATTR_FRAME_SIZE
	.align		4
.L_25:
        /*009c*/ 	.byte	0x04, 0x11
        /*009e*/ 	.short	(.L_27 - .L_26)
	.align		4
.L_26:
        /*00a0*/ 	.word	index@(_ZN10layer_norm13ln_bwd_kernelINS_13Kernel_traitsIfffffjLj2048ELj1ELj1ELj4ELj16ENS_18Kernel_traits_baseILj2048EfffffjLj128EEEEELb1ELb0ELb1ELb1EEEvNS_9BwdParamsE)
        /*00a4*/ 	.word	0x00000000


	//----- nvinfo : EIATTR_REGCOUNT
	.align		4
.L_27:
        /*00a8*/ 	.byte	0x04, 0x2f
        /*00aa*/ 	.short	(.L_29 - .L_28)
	.align		4
.L_28:
        /*00ac*/ 	.word	index@(_ZN10layer_norm22ln_bwd_finalize_kernelINS_22Kernel_traits_finalizeILj2048EfffffjLb0ELj1024ELj4ENS_18Kernel_traits_baseILj2048EfffffjLj1024EEEEELb0ELb1EEEvNS_9BwdParamsE)
        /*00b0*/ 	.word	0x0000003f


	//----- nvinfo : EIATTR_FRAME_SIZE
	.align		4
.L_29:
        /*00b4*/ 	.byte	0x04, 0x11
        /*00b6*/ 	.short	(.L_31 - .L_30)
	.align		4
.L_30:
        /*00b8*/ 	.word	index@(_ZN10layer_norm22ln_bwd_finalize_kernelINS_22Kernel_traits_finalizeILj2048EfffffjLb0ELj1024ELj4ENS_18Kernel_traits_baseILj2048EfffffjLj1024EEEEELb0ELb1EEEvNS_9BwdParamsE)
        /*00bc*/ 	.word	0x00000000


	//----- nvinfo : EIATTR_REGCOUNT
	.align		4
.L_31:
        /*00c0*/ 	.byte	0x04, 0x2f
        /*00c2*/ 	.short	(.L_33 - .L_32)
	.align		4
.L_32:
        /*00c4*/ 	.word	index@(_ZN10layer_norm13ln_bwd_kernelINS_13Kernel_traitsIfffffjLj2048ELj1ELj1ELj4ELj16ENS_18Kernel_traits_baseILj2048EfffffjLj128EEEEELb1ELb0ELb1ELb0EEEvNS_9BwdParamsE)
        /*00c8*/ 	.word	0x00000082


	//----- nvinfo : EIATTR_FRAME_SIZE
	.align		4
.L_33:
        /*00cc*/ 	.byte	0x04, 0x11
        /*00ce*/ 	.short	(.L_35 - .L_34)
	.align		4
.L_34:
        /*00d0*/ 	.word	index@(_ZN10layer_norm13ln_bwd_kernelINS_13Kernel_traitsIfffffjLj2048ELj1ELj1ELj4ELj16ENS_18Kernel_traits_baseILj2048EfffffjLj128EEEEELb1ELb0ELb1ELb0EEEvNS_9BwdParamsE)
        /*00d4*/ 	.word	0x00000000


	//----- nvinfo : EIATTR_REGCOUNT
	.align		4
.L_35:
        /*00d8*/ 	.byte	0x04, 0x2f
        /*00da*/ 	.short	(.L_37 - .L_36)
	.align		4
.L_36:
        /*00dc*/ 	.word	index@(_ZN10layer_norm22ln_bwd_finalize_kernelINS_22Kernel_traits_finalizeILj2048EfffffjLb0ELj1024ELj4ENS_18Kernel_traits_baseILj2048EfffffjLj1024EEEEELb0ELb0EEEvNS_9BwdParamsE)
        /*00e0*/ 	.word	0x0000003f


	//----- nvinfo : EIATTR_FRAME_SIZE
	.align		4
.L_37:
        /*00e4*/ 	.byte	0x04, 0x11
        /*00e6*/ 	.short	(.L_39 - .L_38)
	.align		4
.L_38:
        /*00e8*/ 	.word	index@(_ZN10layer_norm22ln_bwd_finalize_kernelINS_22Kernel_traits_finalizeILj2048EfffffjLb0ELj1024ELj4ENS_18Kernel_traits_baseILj2048EfffffjLj1024EEEEELb0ELb0EEEvNS_9BwdParamsE)
        /*00ec*/ 	.word	0x00000000


	//----- nvinfo : EIATTR_REGCOUNT
	.align		4
.L_39:
        /*00f0*/ 	.byte	0x04, 0x2f
        /*00f2*/ 	.short	(.L_41 - .L_40)
	.align		4
.L_40:
        /*00f4*/ 	.word	index@(_ZN10layer_norm13ln_bwd_kernelINS_13Kernel_traitsIfffffjLj2048ELj1ELj1ELj4ELj16ENS_18Kernel_traits_baseILj2048EfffffjLj128EEEEELb1ELb0ELb0ELb1EEEvNS_9BwdParamsE)
        /*00f8*/ 	.word	0x00000080


	//----- nvinfo : EIATTR_FRAME_SIZE
	.align		4
.L_41:
        /*00fc*/ 	.byte	0x04, 0x11
        /*00fe*/ 	.short	(.L_43 - .L_42)
	.align		4
.L_42:
        /*0100*/ 	.word	index@(_ZN10layer_norm13ln_bwd_kernelINS_13Kernel_traitsIfffffjLj2048ELj1ELj1ELj4ELj16ENS_18Kernel_traits_baseILj2048EfffffjLj128EEEEELb1ELb0ELb0ELb1EEEvNS_9BwdParamsE)
        /*0104*/ 	.word	0x00000000


	//----- nvinfo : EIATTR_REGCOUNT
	.align		4
.L_43:
        /*0108*/ 	.byte	0x04, 0x2f
        /*010a*/ 	.short	(.L_45 - .L_44)
	.align		4
.L_44:
        /*010c*/ 	.word	index@(_ZN10layer_norm13ln_bwd_kernelINS_13Kernel_traitsIfffffjLj2048ELj1ELj1ELj4ELj16ENS_18Kernel_traits_baseILj2048EfffffjLj128EEEEELb1ELb0ELb0ELb0EEEvNS_9BwdParamsE)
        /*0110*/ 	.word	0x00000080


	//----- nvinfo : EIATTR_FRAME_SIZE
	.align		4
.L_45:
        /*0114*/ 	.byte	0x04, 0x11
        /*0116*/ 	.short	(.L_47 - .L_46)
	.align		4
.L_46:
        /*0118*/ 	.word	index@(_ZN10layer_norm13ln_bwd_kernelINS_13Kernel_traitsIfffffjLj2048ELj1ELj1ELj4ELj16ENS_18Kernel_traits_baseILj2048EfffffjLj128EEEEELb1ELb0ELb0ELb0EEEvNS_9BwdParamsE)
        /*011c*/ 	.word	0x00000000


	//----- nvinfo : EIATTR_REGCOUNT
	.align		4
.L_47:
        /*0120*/ 	.byte	0x04, 0x2f
        /*0122*/ 	.short	(.L_49 - .L_48)
	.align		4
.L_48:
        /*0124*/ 	.word	index@(_ZN10layer_norm13ln_bwd_kernelINS_13Kernel_traitsIfffffjLj2048ELj1ELj1ELj4ELj16ENS_18Kernel_traits_baseILj2048EfffffjLj128EEEEELb0ELb1ELb1ELb1EEEvNS_9BwdParamsE)
        /*0128*/ 	.word	0x000000a4


	//----- nvinfo : EIATTR_FRAME_SIZE
	.align		4
.L_49:
        /*012c*/ 	.byte	0x04, 0x11
        /*012e*/ 	.short	(.L_51 - .L_50)
	.align		4
.L_50:
        /*0130*/ 	.word	index@(_ZN10layer_norm13ln_bwd_kernelINS_13Kernel_traitsIfffffjLj2048ELj1ELj1ELj4ELj16ENS_18Kernel_traits_baseILj2048EfffffjLj128EEEEELb0ELb1ELb1ELb1EEEvNS_9BwdParamsE)
        /*0134*/ 	.word	0x00000000


	//----- nvinfo : EIATTR_REGCOUNT
	.align		4
.L_51:
        /*0138*/ 	.byte	0x04, 0x2f
        /*013a*/ 	.short	(.L_53 - .L_52)
	.align		4
.L_52:
        /*013c*/ 	.word	index@(_ZN10layer_norm13ln_bwd_kernelINS_13Kernel_traitsIfffffjLj2048ELj1ELj1ELj4ELj16ENS_18Kernel_traits_baseILj2048EfffffjLj128EEEEELb0ELb1ELb1ELb0EEEvNS_9BwdParamsE)
        /*0140*/ 	.word	0x000000a6


	//----- nvinfo : EIATTR_FRAME_SIZE
	.align		4
.L_53:
        /*0144*/ 	.byte	0x04, 0x11
        /*0146*/ 	.short	(.L_55 - .L_54)
	.align		4
.L_54:
        /*0148*/ 	.word	index@(_ZN10layer_norm13ln_bwd_kernelINS_13Kernel_traitsIfffffjLj2048ELj1ELj1ELj4ELj16ENS_18Kernel_traits_baseILj2048EfffffjLj128EEEEELb0ELb1ELb1ELb0EEEvNS_9BwdParamsE)
        /*014c*/ 	.word	0x00000000


	//----- nvinfo : EIATTR_REGCOUNT
	.align		4
.L_55:
        /*0150*/ 	.byte	0x04, 0x2f
        /*0152*/ 	.short	(.L_57 - .L_56)
	.align		4
.L_56:
        /*0154*/ 	.word	index@(_ZN10layer_norm13ln_bwd_kernelINS_13Kernel_traitsIfffffjLj2048ELj1ELj1ELj4ELj16ENS_18Kernel_traits_baseILj2048EfffffjLj128EEEEELb0ELb1ELb0ELb1EEEvNS_9BwdParamsE)
        /*0158*/ 	.word	0x000000a8


	//----- nvinfo : EIATTR_FRAME_SIZE
	.align		4
.L_57:
        /*015c*/ 	.byte	0x04, 0x11
        /*015e*/ 	.short	(.L_59 - .L_58)
	.align		4
.L_58:
        /*0160*/ 	.word	index@(_ZN10layer_norm13ln_bwd_kernelINS_13Kernel_traitsIfffffjLj2048ELj1ELj1ELj4ELj16ENS_18Kernel_traits_baseILj2048EfffffjLj128EEEEELb0ELb1ELb0ELb1EEEvNS_9BwdParamsE)
        /*0164*/ 	.word	0x00000000


	//----- nvinfo : EIATTR_REGCOUNT
	.align		4
.L_59:
        /*0168*/ 	.byte	0x04, 0x2f
        /*016a*/ 	.short	(.L_61 - .L_60)
	.align		4
.L_60:
        /*016c*/ 	.word	index@(_ZN10layer_norm13ln_bwd_kernelINS_13Kernel_traitsIfffffjLj2048ELj1ELj1ELj4ELj16ENS_18Kernel_traits_baseILj2048EfffffjLj128EEEEELb0ELb1ELb0ELb0EEEvNS_9BwdParamsE)
        /*0170*/ 	.word	0x0000009f


	//----- nvinfo : EIATTR_FRAME_SIZE
	.align		4
.L_61:
        /*0174*/ 	.byte	0x04, 0x11
        /*0176*/ 	.short	(.L_63 - .L_62)
	.align		4
.L_62:
        /*0178*/ 	.word	index@(_ZN10layer_norm13ln_bwd_kernelINS_13Kernel_traitsIfffffjLj2048ELj1ELj1ELj4ELj16ENS_18Kernel_traits_baseILj2048EfffffjLj128EEEEELb0ELb1ELb0ELb0EEEvNS_9BwdParamsE)
        /*017c*/ 	.word	0x00000000


	//----- nvinfo : EIATTR_REGCOUNT
	.align		4
.L_63:
        /*0180*/ 	.byte	0x04, 0x2f
        /*0182*/ 	.short	(.L_65 - .L_64)
	.align		4
.L_64:
        /*0184*/ 	.word	index@(_ZN10layer_norm13ln_bwd_kernelINS_13Kernel_traitsIfffffjLj2048ELj1ELj1ELj4ELj16ENS_18Kernel_traits_baseILj2048EfffffjLj128EEEEELb0ELb0ELb1ELb1EEEvNS_9BwdParamsE)
        /*0188*/ 	.word	0x00000080


	//----- nvinfo : EIATTR_FRAME_SIZE
	.align		4
.L_65:
        /*018c*/ 	.byte	0x04, 0x11
        /*018e*/ 	.short	(.L_67 - .L_66)
	.align		4
.L_66:
        /*0190*/ 	.word	index@(_ZN10layer_norm13ln_bwd_kernelINS_13Kernel_traitsIfffffjLj2048ELj1ELj1ELj4ELj16ENS_18Kernel_traits_baseILj2048EfffffjLj128EEEEELb0ELb0ELb1ELb1EEEvNS_9BwdParamsE)
        /*0194*/ 	.word	0x00000000


	//----- nvinfo : EIATTR_REGCOUNT
	.align		4
.L_67:
        /*0198*/ 	.byte	0x04, 0x2f
        /*019a*/ 	.short	(.L_69 - .L_68)
	.align		4
.L_68:
        /*019c*/ 	.word	index@(_ZN10layer_norm13ln_bwd_kernelINS_13Kernel_traitsIfffffjLj2048ELj1ELj1ELj4ELj16ENS_18Kernel_traits_baseILj2048EfffffjLj128EEEEELb0ELb0ELb1ELb0EEEvNS_9BwdParamsE)
        /*01a0*/ 	.word	0x0000007c


	//----- nvinfo : EIATTR_FRAME_SIZE
	.align		4
.L_69:
        /*01a4*/ 	.byte	0x04, 0x11
        /*01a6*/ 	.short	(.L_71 - .L_70)
	.align		4
.L_70:
        /*01a8*/ 	.word	index@(_ZN10layer_norm13ln_bwd_kernelINS_13Kernel_traitsIfffffjLj2048ELj1ELj1ELj4ELj16ENS_18Kernel_traits_baseILj2048EfffffjLj128EEEEELb0ELb0ELb1ELb0EEEvNS_9BwdParamsE)
        /*01ac*/ 	.word	0x00000000


	//----- nvinfo : EIATTR_REGCOUNT
	.align		4
.L_71:
        /*01b0*/ 	.byte	0x04, 0x2f
        /*01b2*/ 	.short	(.L_73 - .L_72)
	.align		4
.L_72:
        /*01b4*/ 	.word	index@(_ZN10layer_norm13ln_bwd_kernelINS_13Kernel_traitsIfffffjLj2048ELj1ELj1ELj4ELj16ENS_18Kernel_traits_baseILj2048EfffffjLj128EEEEELb0ELb0ELb0ELb1EEEvNS_9BwdParamsE)
        /*01b8*/ 	.word	0x00000080


	//----- nvinfo : EIATTR_FRAME_SIZE
	.align		4
.L_73:
        /*01bc*/ 	.byte	0x04, 0x11
        /*01be*/ 	.short	(.L_75 - .L_74)
	.align		4
.L_74:
        /*01c0*/ 	.word	index@(_ZN10layer_norm13ln_bwd_kernelINS_13Kernel_traitsIfffffjLj2048ELj1ELj1ELj4ELj16ENS_18Kernel_traits_baseILj2048EfffffjLj128EEEEELb0ELb0ELb0ELb1EEEvNS_9BwdParamsE)
        /*01c4*/ 	.word	0x00000000


	//----- nvinfo : EIATTR_REGCOUNT
	.align		4
.L_75:
        /*01c8*/ 	.byte	0x04, 0x2f
        /*01ca*/ 	.short	(.L_77 - .L_76)
	.align		4
.L_76:
        /*01cc*/ 	.word	index@(_ZN10layer_norm13ln_bwd_kernelINS_13Kernel_traitsIfffffjLj2048ELj1ELj1ELj4ELj16ENS_18Kernel_traits_baseILj2048EfffffjLj128EEEEELb0ELb0ELb0ELb0EEEvNS_9BwdParamsE)
        /*01d0*/ 	.word	0x0000007a


	//----- nvinfo : EIATTR_FRAME_SIZE
	.align		4
.L_77:
        /*01d4*/ 	.byte	0x04, 0x11
        /*01d6*/ 	.short	(.L_79 - .L_78)
	.align		4
.L_78:
        /*01d8*/ 	.word	index@(_ZN10layer_norm13ln_bwd_kernelINS_13Kernel_traitsIfffffjLj2048ELj1ELj1ELj4ELj16ENS_18Kernel_traits_baseILj2048EfffffjLj128EEEEELb0ELb0ELb0ELb0EEEvNS_9BwdParamsE)
        /*01dc*/ 	.word	0x00000000


	//----- nvinfo : EIATTR_REGCOUNT
	.align		4
.L_79:
        /*01e0*/ 	.byte	0x04, 0x2f
        /*01e2*/ 	.short	(.L_81 - .L_80)
	.align		4
.L_80:
        /*01e4*/ 	.word	index@(_ZN10layer_norm13ln_bwd_kernelINS_13Kernel_traitsI6__halfffffjLj2048ELj1ELj1ELj4ELj16ENS_18Kernel_traits_baseILj2048ES2_ffffjLj128EEEEELb1ELb1ELb1ELb1EEEvNS_9BwdParamsE)
        /*01e8*/ 	.word	0x000000a8


	//----- nvinfo : EIATTR_FRAME_SIZE
	.align		4
.L_81:
        /*01ec*/ 	.byte	0x04, 0x11
        /*01ee*/ 	.short	(.L_83 - .L_82)
	.align		4
.L_82:
        /*01f0*/ 	.word	index@(_ZN10layer_norm13ln_bwd_kernelINS_13Kernel_traitsI6__halfffffjLj2048ELj1ELj1ELj4ELj16ENS_18Kernel_traits_baseILj2048ES2_ffffjLj128EEEEELb1ELb1ELb1ELb1EEEvNS_9BwdParamsE)
        /*01f4*/ 	.word	0x00000000


	//----- nvinfo : EIATTR_REGCOUNT
	.align		4
.L_83:
        /*01f8*/ 	.byte	0x04, 0x2f
        /*01fa*/ 	.short	(.L_85 - .L_84)
	.align		4
.L_84:
        /*01fc*/ 	.word	index@(_ZN10layer_norm22ln_bwd_finalize_kernelINS_22Kernel_traits_finalizeILj2048E6__halfffffjLb1ELj1024ELj4ENS_18Kernel_traits_baseILj2048ES2_ffffjLj1024EEEEELb1ELb1EEEvNS_9BwdParamsE)
        /*0200*/ 	.word	0x00000020


	//----- nvinfo : EIATTR_FRAME_SIZE
	.align		4
.L_85:
        /*0204*/ 	.byte	0x04, 0x11
        /*0206*/ 	.short	(.L_87 - .L_86)
	.align		4
.L_86:
        /*0208*/ 	.word	index@(_ZN10layer_norm22ln_bwd_finalize_kernelINS_22Kernel_traits_finalizeILj2048E6__halfffffjLb1ELj1024ELj4ENS_18Kernel_traits_baseILj2048ES2_ffffjLj1024EEEEELb1ELb1EEEvNS_9BwdParamsE)
        /*020c*/ 	.word	0x00000000


	//----- nvinfo : EIATTR_REGCOUNT
	.align		4
.L_87:
        /*0210*/ 	.byte	0x04, 0x2f
        /*0212*/ 	.short	(.L_89 - .L_88)
	.align		4
.L_88:
        /*0214*/ 	.word	index@(_ZN10layer_norm13ln_bwd_kernelINS_13Kernel_traitsI6__halfffffjLj2048ELj1ELj1ELj4ELj16ENS_18Kernel_traits_baseILj2048ES2_ffffjLj128EEEEELb1ELb1ELb1ELb0EEEvNS_9BwdParamsE)
        /*0218*/ 	.word	0x0000009b


	//----- nvinfo : EIATTR_FRAME_SIZE
	.align		4
.L_89:
        /*021c*/ 	.byte	0x04, 0x11
        /*021e*/ 	.short	(.L_91 - .L_90)
	.align		4
.L_90:
        /*0220*/ 	.word	index@(_ZN10layer_norm13ln_bwd_kernelINS_13Kernel_traitsI6__halfffffjLj2048ELj1ELj1ELj4ELj16ENS_18Kernel_traits_baseILj2048ES2_ffffjLj128EEEEELb1ELb1ELb1ELb0EEEvNS_9BwdParamsE)
        /*0224*/ 	.word	0x00000000


	//----- nvinfo : EIATTR_REGCOUNT
	.align		4
.L_91:
        /*0228*/ 	.byte	0x04, 0x2f
        /*022a*/ 	.short	(.L_93 - .L_92)
	.align		4
.L_92:
        /*022c*/ 	.word	index@(_ZN10layer_norm22ln_bwd_finalize_kernelINS_22Kernel_traits_finalizeILj2048E6__halfffffjLb1ELj1024ELj4ENS_18Kernel_traits_baseILj2048ES2_ffffjLj1024EEEEELb1ELb0EEEvNS_9BwdParamsE)
        /*0230*/ 	.word	0x00000020


	//----- nvinfo : EIATTR_FRAME_SIZE
	.align		4
.L_93:
        /*0234*/ 	.byte	0x04, 0x11
        /*0236*/ 	.short	(.L_95 - .L_94)
	.align		4
.L_94:
        /*0238*/ 	.word	index@(_ZN10layer_norm22ln_bwd_finalize_kernelINS_22Kernel_traits_finalizeILj2048E6__halfffffjLb1ELj1024ELj4ENS_18Kernel_traits_baseILj2048ES2_ffffjLj1024EEEEELb1ELb0EEEvNS_9BwdParamsE)
        /*023c*/ 	.word	0x00000000


	//----- nvinfo : EIATTR_REGCOUNT
	.align		4
.L_95:
        /*0240*/ 	.byte	0x04, 0x2f
        /*0242*/ 	.short	(.L_97 - .L_96)
	.align		4
.L_96:
        /*0244*/ 	.word	index@(_ZN10layer_norm13ln_bwd_kernelINS_13Kernel_traitsI6__halfffffjLj2048ELj1ELj1ELj4ELj16ENS_18Kernel_traits_baseILj2048ES2_ffffjLj128EEEEELb1ELb1ELb0ELb1EEEvNS_9BwdParamsE)
        /*0248*/ 	.word	0x000000a6


	//----- nvinfo : EIATTR_FRAME_SIZE
	.align		4
.L_97:
        /*024c*/ 	.byte	0x04, 0x11
        /*024e*/ 	.short	(.L_99 - .L_98)
	.align		4
.L_98:
        /*0250*/ 	.word	index@(_ZN10layer_norm13ln_bwd_kernelINS_13Kernel_traitsI6__halfffffjLj2048ELj1ELj1ELj4ELj16ENS_18Kernel_traits_baseILj2048ES2_ffffjLj128EEEEELb1ELb1ELb0ELb1EEEvNS_9BwdParamsE)
        /*0254*/ 	.word	0x00000000


	//----- nvinfo : EIATTR_REGCOUNT
	.align		4
.L_99:
        /*0258*/ 	.byte	0x04, 0x2f
        /*025a*/ 	.short	(.L_101 - .L_100)
	.align		4
.L_100:
        /*025c*/ 	.word	index@(_ZN10layer_norm13ln_bwd_kernelINS_13Kernel_traitsI6__halfffffjLj2048ELj1ELj1ELj4ELj16ENS_18Kernel_traits_baseILj2048ES2_ffffjLj128EEEEELb1ELb1ELb0ELb0EEEvNS_9BwdParamsE)
        /*0260*/ 	.word	0x00000093


	//----- nvinfo : EIATTR_FRAME_SIZE
	.align		4
.L_101:
        /*0264*/ 	.byte	0x04, 0x11
        /*0266*/ 	.short	(.L_103 - .L_102)
	.align		4
.L_102:
        /*0268*/ 	.word	index@(_ZN10layer_norm13ln_bwd_kernelINS_13Kernel_traitsI6__halfffffjLj2048ELj1ELj1ELj4ELj16ENS_18Kernel_traits_baseILj2048ES2_ffffjLj128EEEEELb1ELb1ELb0ELb0EEEvNS_9BwdParamsE)
        /*026c*/ 	.word	0x00000000


	//----- nvinfo : EIATTR_REGCOUNT
	.align		4
.L_103:
        /*0270*/ 	.byte	0x04, 0x2f
        /*0272*/ 	.short	(.L_105 - .L_104)
	.align		4
.L_104:
        /*0274*/ 	.word	index@(_ZN10layer_norm13ln_bwd_kernelINS_13Kernel_traitsI6__halfffffjLj2048ELj1ELj1ELj4ELj16ENS_18Kernel_traits_baseILj2048ES2_ffffjLj128EEEEELb1ELb0ELb1ELb1EEEvNS_9BwdParamsE)
        /*0278*/ 	.word	0x00000080


	//----- nvinfo : EIATTR_FRAME_SIZE
	.align		4
.L_105:
        /*027c*/ 	.byte	0x04, 0x11
        /*027e*/ 	.short	(.L_107 - .L_106)
	.align		4
.L_106:
        /*0280*/ 	.word	index@(_ZN10layer_norm13ln_bwd_kernelINS_13Kernel_traitsI6__halfffffjLj2048ELj1ELj1ELj4ELj16ENS_18Kernel_traits_baseILj2048ES2_ffffjLj128EEEEELb1ELb0ELb1ELb1EEEvNS_9BwdParamsE)
        /*0284*/ 	.word	0x00000000


	//----- nvinfo : EIATTR_REGCOUNT
	.align		4
.L_107:
        /*0288*/ 	.byte	0x04, 0x2f
        /*028a*/ 	.short	(.L_109 - .L_108)
	.align		4
.L_108:
        /*028c*/ 	.word	index@(_ZN10layer_norm22ln_bwd_finalize_kernelINS_22Kernel_traits_finalizeILj2048E6__halfffffjLb0ELj1024ELj4ENS_18Kernel_traits_baseILj2048ES2_ffffjLj1024EEEEELb0ELb1EEEvNS_9BwdParamsE)
        /*0290*/ 	.word	0x0000003f


	//----- nvinfo : EIATTR_FRAME_SIZE
	.align		4
.L_109:
        /*0294*/ 	.byte	0x04, 0x11
        /*0296*/ 	.short	(.L_111 - .L_110)
	.align		4
.L_110:
        /*0298*/ 	.word	index@(_ZN10layer_norm22ln_bwd_finalize_kernelINS_22Kernel_traits_finalizeILj2048E6__halfffffjLb0ELj1024ELj4ENS_18Kernel_traits_baseILj2048ES2_ffffjLj1024EEEEELb0ELb1EEEvNS_9BwdParamsE)
        /*029c*/ 	.word	0x00000000


	//----- nvinfo : EIATTR_REGCOUNT
	.align		4
.L_111:
        /*02a0*/ 	.byte	0x04, 0x2f
        /*02a2*/ 	.short	(.L_113 - .L_112)
	.align		4
.L_112:
        /*02a4*/ 	.word	index@(_ZN10layer_norm13ln_bwd_kernelINS_13Kernel_traitsI6__halfffffjLj2048ELj1ELj1ELj4ELj16ENS_18Kernel_traits_baseILj2048ES2_ffffjLj128EEEEELb1ELb0ELb1ELb0EEEvNS_9BwdParamsE)
        /*02a8*/ 	.word	0x00000080


	//----- nvinfo : EIATTR_FRAME_SIZE
	.align		4
.L_113:
        /*02ac*/ 	.byte	0x04, 0x11
        /*02ae*/ 	.short	(.L_115 - .L_114)
	.align		4
.L_114:
        /*02b0*/ 	.word	index@(_ZN10layer_norm13ln_bwd_kernelINS_13Kernel_traitsI6__halfffffjLj2048ELj1ELj1ELj4ELj16ENS_18Kernel_traits_baseILj2048ES2_ffffjLj128EEEEELb1ELb0ELb1ELb0EEEvNS_9BwdParamsE)
        /*02b4*/ 	.word	0x00000000


	//----- nvinfo : EIATTR_REGCOUNT
	.align		4
.L_115:
        /*02b8*/ 	.byte	0x04, 0x2f
        /*02ba*/ 	.short	(.L_117 - .L_116)
	.align		4
.L_116:
        /*02bc*/ 	.word	index@(_ZN10layer_norm22ln_bwd_finalize_kernelINS_22Kernel_traits_finalizeILj2048E6__halfffffjLb0ELj1024ELj4ENS_18Kernel_traits_baseILj2048ES2_ffffjLj1024EEEEELb0ELb0EEEvNS_9BwdParamsE)
        /*02c0*/ 	.word	0x0000003f


	//----- nvinfo : EIATTR_FRAME_SIZE
	.align		4
.L_117:
        /*02c4*/ 	.byte	0x04, 0x11
        /*02c6*/ 	.short	(.L_119 - .L_118)
	.align		4
.L_118:
        /*02c8*/ 	.word	index@(_ZN10layer_norm22ln_bwd_finalize_kernelINS_22Kernel_traits_finalizeILj2048E6__halfffffjLb0ELj1024ELj4ENS_18Kernel_traits_baseILj2048ES2_ffffjLj1024EEEEELb0ELb0EEEvNS_9BwdParamsE)
        /*02cc*/ 	.word	0x00000000


	//----- nvinfo : EIATTR_REGCOUNT
	.align		4
.L_119:
        /*02d0*/ 	.byte	0x04, 0x2f
        /*02d2*/ 	.short	(.L_121 - .L_120)
	.align		4
.L_120:
        /*02d4*/ 	.word	index@(_ZN10layer_norm13ln_bwd_kernelINS_13Kernel_traitsI6__halfffffjLj2048ELj1ELj1ELj4ELj16ENS_18Kernel_traits_baseILj2048ES2_ffffjLj128EEEEELb1ELb0ELb0ELb1EEEvNS_9BwdParamsE)
        /*02d8*/ 	.word	0x00000080


	//----- nvinfo : EIATTR_FRAME_SIZE
	.align		4
.L_121:
        /*02dc*/ 	.byte	0x04, 0x11
        /*02de*/ 	.short	(.L_123 - .L_122)
	.align		4
.L_122:
        /*02e0*/ 	.word	index@(_ZN10layer_norm13ln_bwd_kernelINS_13Kernel_traitsI6__halfffffjLj2048ELj1ELj1ELj4ELj16ENS_18Kernel_traits_baseILj2048ES2_ffffjLj128EEEEELb1ELb0ELb0ELb1EEEvNS_9BwdParamsE)
        /*02e4*/ 	.word	0x00000000


	//----- nvinfo : EIATTR_REGCOUNT
	.align		4
.L_123:
        /*02e8*/ 	.byte	0x04, 0x2f
        /*02ea*/ 	.short	(.L_125 - .L_124)
	.align		4
.L_124:
        /*02ec*/ 	.word	index@(_ZN10layer_norm13ln_bwd_kernelINS_13Kernel_traitsI6__halfffffjLj2048ELj1ELj1ELj4ELj16ENS_18Kernel_traits_baseILj2048ES2_ffffjLj128EEEEELb1ELb0ELb0ELb0EEEvNS_9BwdParamsE)
        /*02f0*/ 	.word	0x00000078


	//----- nvinfo : EIATTR_FRAME_SIZE
	.align		4
.L_125:
        /*02f4*/ 	.byte	0x04, 0x11
        /*02f6*/ 	.short	(.L_127 - .L_126)
	.align		4
.L_126:
        /*02f8*/ 	.word	index@(_ZN10layer_norm13ln_bwd_kernelINS_13Kernel_traitsI6__halfffffjLj2048ELj1ELj1ELj4ELj16ENS_18Kernel_traits_baseILj2048ES2_ffffjLj128EEEEELb1ELb0ELb0ELb0EEEvNS_9BwdParamsE)
        /*02fc*/ 	.word	0x00000000


	//----- nvinfo : EIATTR_REGCOUNT
	.align		4
.L_127:
        /*0300*/ 	.byte	0x04, 0x2f
        /*0302*/ 	.short	(.L_129 - .L_128)
	.align		4
.L_128:
        /*0304*/ 	.word	index@(_ZN10layer_norm13ln_bwd_kernelINS_13Kernel_traitsI6__halfffffjLj2048ELj1ELj1ELj4ELj16ENS_18Kernel_traits_baseILj2048ES2_ffffjLj128EEEEELb0ELb1ELb1ELb1EEEvNS_9BwdParamsE)
        /*0308*/ 	.word	0x0000009a


	//----- nvinfo : EIATTR_FRAME_SIZE
	.align		4
.L_129:
        /*030c*/ 	.byte	0x04, 0x11
        /*030e*/ 	.short	(.L_131 - .L_130)
	.align		4
.L_130:
        /*0310*/ 	.word	index@(_ZN10layer_norm13ln_bwd_kernelINS_13Kernel_traitsI6__halfffffjLj2048ELj1ELj1ELj4ELj16ENS_18Kernel_traits_baseILj2048ES2_ffffjLj128EEEEELb0ELb1ELb1ELb1EEEvNS_9BwdParamsE)
        /*0314*/ 	.word	0x00000000


	//----- nvinfo : EIATTR_REGCOUNT
	.align		4
.L_131:
        /*0318*/ 	.byte	0x04, 0x2f
        /*031a*/ 	.short	(.L_133 - .L_132)
	.align		4
.L_132:
        /*031c*/ 	.word	index@(_ZN10layer_norm13ln_bwd_kernelINS_13Kernel_traitsI6__halfffffjLj2048ELj1ELj1ELj4ELj16ENS_18Kernel_traits_baseILj2048ES2_ffffjLj128EEEEELb0ELb1ELb1ELb0EEEvNS_9BwdParamsE)
        /*0320*/ 	.word	0x00000098


	//----- nvinfo : EIATTR_FRAME_SIZE
	.align		4
.L_133:
        /*0324*/ 	.byte	0x04, 0x11
        /*0326*/ 	.short	(.L_135 - .L_134)
	.align		4
.L_134:
        /*0328*/ 	.word	index@(_ZN10layer_norm13ln_bwd_kernelINS_13Kernel_traitsI6__halfffffjLj2048ELj1ELj1ELj4ELj16ENS_18Kernel_traits_baseILj2048ES2_ffffjLj128EEEEELb0ELb1ELb1ELb0EEEvNS_9BwdParamsE)
        /*032c*/ 	.word	0x00000000


	//----- nvinfo : EIATTR_REGCOUNT
	.align		4
.L_135:
        /*0330*/ 	.byte	0x04, 0x2f
        /*0332*/ 	.short	(.L_137 - .L_136)
	.align		4
.L_136:
        /*0334*/ 	.word	index@(_ZN10layer_norm13ln_bwd_kernelINS_13Kernel_traitsI6__halfffffjLj2048ELj1ELj1ELj4ELj16ENS_18Kernel_traits_baseILj2048ES2_ffffjLj128EEEEELb0ELb1ELb0ELb1EEEvNS_9BwdParamsE)
        /*0338*/ 	.word	0x000000a5


	//----- nvinfo : EIATTR_FRAME_SIZE
	.align		4
.L_137:
        /*033c*/ 	.byte	0x04, 0x11
        /*033e*/ 	.short	(.L_139 - .L_138)
	.align		4
.L_138:
        /*0340*/ 	.word	index@(_ZN10layer_norm13ln_bwd_kernelINS_13Kernel_traitsI6__halfffffjLj2048ELj1ELj1ELj4ELj16ENS_18Kernel_traits_baseILj2048ES2_ffffjLj128EEEEELb0ELb1ELb0ELb1EEEvNS_9BwdParamsE)
        /*0344*/ 	.word	0x00000000


	//----- nvinfo : EIATTR_REGCOUNT
	.align		4
.L_139:
        /*0348*/ 	.byte	0x04, 0x2f
        /*034a*/ 	.short	(.L_141 - .L_140)
	.align		4
.L_140:
        /*034c*/ 	.word	index@(_ZN10layer_norm13ln_bwd_kernelINS_13Kernel_traitsI6__halfffffjLj2048ELj1ELj1ELj4ELj16ENS_18Kernel_traits_baseILj2048ES2_ffffjLj128EEEEELb0ELb1ELb0ELb0EEEvNS_9BwdParamsE)
        /*0350*/ 	.word	0x0000008e


	//----- nvinfo : EIATTR_FRAME_SIZE
	.align		4
.L_141:
        /*0354*/ 	.byte	0x04, 0x11
        /*0356*/ 	.short	(.L_143 - .L_142)
	.align		4
.L_142:
        /*0358*/ 	.word	index@(_ZN10layer_norm13ln_bwd_kernelINS_13Kernel_traitsI6__halfffffjLj2048ELj1ELj1ELj4ELj16ENS_18Kernel_traits_baseILj2048ES2_ffffjLj128EEEEELb0ELb1ELb0ELb0EEEvNS_9BwdParamsE)
        /*035c*/ 	.word	0x00000000


	//----- nvinfo : EIATTR_REGCOUNT
	.align		4
.L_143:
        /*0360*/ 	.byte	0x04, 0x2f
        /*0362*/ 	.short	(.L_145 - .L_144)
	.align		4
.L_144:
        /*0364*/ 	.word	index@(_ZN10layer_norm13ln_bwd_kernelINS_13Kernel_traitsI6__halfffffjLj2048ELj1ELj1ELj4ELj16ENS_18Kernel_traits_baseILj2048ES2_ffffjLj128EEEEELb0ELb0ELb1ELb1EEEvNS_9BwdParamsE)
        /*0368*/ 	.word	0x00000079


	//----- nvinfo : EIATTR_FRAME_SIZE
	.align		4
.L_145:
        /*036c*/ 	.byte	0x04, 0x11
        /*036e*/ 	.short	(.L_147 - .L_146)
	.align		4
.L_146:
        /*0370*/ 	.word	index@(_ZN10layer_norm13ln_bwd_kernelINS_13Kernel_traitsI6__halfffffjLj2048ELj1ELj1ELj4ELj16ENS_18Kernel_traits_baseILj2048ES2_ffffjLj128EEEEELb0ELb0ELb1ELb1EEEvNS_9BwdParamsE)
        /*0374*/ 	.word	0x00000000


	//----- nvinfo : EIATTR_REGCOUNT
	.align		4
.L_147:
        /*0378*/ 	.byte	0x04, 0x2f
        /*037a*/ 	.short	(.L_149 - .L_148)
	.align		4
.L_148:
        /*037c*/ 	.word	index@(_ZN10layer_norm13ln_bwd_kernelINS_13Kernel_traitsI6__halfffffjLj2048ELj1ELj1ELj4ELj16ENS_18Kernel_traits_baseILj2048ES2_ffffjLj128EEEEELb0ELb0ELb1ELb0EEEvNS_9BwdParamsE)
        /*0380*/ 	.word	0x00000074


	//----- nvinfo : EIATTR_FRAME_SIZE
	.align		4
.L_149:
        /*0384*/ 	.byte	0x04, 0x11
        /*0386*/ 	.short	(.L_151 - .L_150)
	.align		4
.L_150:
        /*0388*/ 	.word	index@(_ZN10layer_norm13ln_bwd_kernelINS_13Kernel_traitsI6__halfffffjLj2048ELj1ELj1ELj4ELj16ENS_18Kernel_traits_baseILj2048ES2_ffffjLj128EEEEELb0ELb0ELb1ELb0EEEvNS_9BwdParamsE)
        /*038c*/ 	.word	0x00000000


	//----- nvinfo : EIATTR_REGCOUNT
	.align		4
.L_151:
        /*0390*/ 	.byte	0x04, 0x2f
        /*0392*/ 	.short	(.L_153 - .L_152)
	.align		4
.L_152:
        /*0394*/ 	.word	index@(_ZN10layer_norm13ln_bwd_kernelINS_13Kernel_traitsI6__halfffffjLj2048ELj1ELj1ELj4ELj16ENS_18Kernel_traits_baseILj2048ES2_ffffjLj128EEEEELb0ELb0ELb0ELb1EEEvNS_9BwdParamsE)
        /*0398*/ 	.word	0x00000080


	//----- nvinfo : EIATTR_FRAME_SIZE
	.align		4
.L_153:
        /*039c*/ 	.byte	0x04, 0x11
        /*039e*/ 	.short	(.L_155 - .L_154)
	.align		4
.L_154:
        /*03a0*/ 	.word	index@(_ZN10layer_norm13ln_bwd_kernelINS_13Kernel_traitsI6__halfffffjLj2048ELj1ELj1ELj4ELj16ENS_18Kernel_traits_baseILj2048ES2_ffffjLj128EEEEELb0ELb0ELb0ELb1EEEvNS_9BwdParamsE)
        /*03a4*/ 	.word	0x00000000


	//----- nvinfo : EIATTR_REGCOUNT
	.align		4
.L_155:
        /*03a8*/ 	.byte	0x04, 0x2f
        /*03aa*/ 	.short	(.L_157 - .L_156)
	.align		4
.L_156:
        /*03ac*/ 	.word	index@(_ZN10layer_norm13ln_bwd_kernelINS_13Kernel_traitsI6__halfffffjLj2048ELj1ELj1ELj4ELj16ENS_18Kernel_traits_baseILj2048ES2_ffffjLj128EEEEELb0ELb0ELb0ELb0EEEvNS_9BwdParamsE)
        /*03b0*/ 	.word	0x0000006f


	//----- nvinfo : EIATTR_FRAME_SIZE
	.align		4
.L_157:
        /*03b4*/ 	.byte	0x04, 0x11
        /*03b6*/ 	.short	(.L_159 - .L_158)
	.align		4
.L_158:
        /*03b8*/ 	.word	index@(_ZN10layer_norm13ln_bwd_kernelINS_13Kernel_traitsI6__halfffffjLj2048ELj1ELj1ELj4ELj16ENS_18Kernel_traits_baseILj2048ES2_ffffjLj128EEEEELb0ELb0ELb0ELb0EEEvNS_9BwdParamsE)
        /*03bc*/ 	.word	0x00000000


	//----- nvinfo : EIATTR_REGCOUNT
	.align		4
.L_159:
        /*03c0*/ 	.byte	0x04, 0x2f
        /*03c2*/ 	.short	(.L_161 - .L_160)
	.align		4
.L_160:
        /*03c4*/ 	.word	index@(_ZN10layer_norm13ln_bwd_kernelINS_13Kernel_traitsIf6__halffS2_fjLj2048ELj1ELj1ELj4ELj16ENS_18Kernel_traits_baseILj2048EfS2_fS2_fjLj128EEEEELb1ELb1ELb1ELb1EEEvNS_9BwdParamsE)
        /*03c8*/ 	.word	0x000000a8


	//----- nvinfo : EIATTR_FRAME_SIZE
	.align		4
.L_161:
        /*03cc*/ 	.byte	0x04, 0x11
        /*03ce*/ 	.short	(.L_163 - .L_162)
	.align		4
.L_162:
        /*03d0*/ 	.word	index@(_ZN10layer_norm13ln_bwd_kernelINS_13Kernel_traitsIf6__halffS2_fjLj2048ELj1ELj1ELj4ELj16ENS_18Kernel_traits_baseILj2048EfS2_fS2_fjLj128EEEEELb1ELb1ELb1ELb1EEEvNS_9BwdParamsE)
        /*03d4*/ 	.word	0x00000000


	//----- nvinfo : EIATTR_REGCOUNT
	.align		4
.L_163:
        /*03d8*/ 	.byte	0x04, 0x2f
        /*03da*/ 	.short	(.L_165 - .L_164)
	.align		4
.L_164:
        /*03dc*/ 	.word	index@(_ZN10layer_norm22ln_bwd_finalize_kernelINS_22Kernel_traits_finalizeILj2048Ef6__halffS2_fjLb1ELj1024ELj4ENS_18Kernel_traits_baseILj2048EfS2_fS2_fjLj1024EEEEELb1ELb1EEEvNS_9BwdParamsE)
        /*03e0*/ 	.word	0x00000020


	//----- nvinfo : EIATTR_FRAME_SIZE
	.align		4
.L_165:
        /*03e4*/ 	.byte	0x04, 0x11
        /*03e6*/ 	.short	(.L_167 - .L_166)
	.align		4
.L_166:
        /*03e8*/ 	.word	index@(_ZN10layer_norm22ln_bwd_finalize_kernelINS_22Kernel_traits_finalizeILj2048Ef6__halffS2_fjLb1ELj1024ELj4ENS_18Kernel_traits_baseILj2048EfS2_fS2_fjLj1024EEEEELb1ELb1EEEvNS_9BwdParamsE)
        /*03ec*/ 	.word	0x00000000


	//----- nvinfo : EIATTR_REGCOUNT
	.align		4
.L_167:
        /*03f0*/ 	.byte	0x04, 0x2f
        /*03f2*/ 	.short	(.L_169 - .L_168)
	.align		4
.L_168:
        /*03f4*/ 	.word	index@(_ZN10layer_norm13ln_bwd_kernelINS_13Kernel_traitsIf6__halffS2_fjLj2048ELj1ELj1ELj4ELj16ENS_18Kernel_traits_baseILj2048EfS2_fS2_fjLj128EEEEELb1ELb1ELb1ELb0EEEvNS_9BwdParamsE)
        /*03f8*/ 	.word	0x000000a8


	//----- nvinfo : EIATTR_FRAME_SIZE
	.align		4
.L_169:
        /*03fc*/ 	.byte	0x04, 0x11
        /*03fe*/ 	.short	(.L_171 - .L_170)
	.align		4
.L_170:
        /*0400*/ 	.word	index@(_ZN10layer_norm13ln_bwd_kernelINS_13Kernel_traitsIf6__halffS2_fjLj2048ELj1ELj1ELj4ELj16ENS_18Kernel_traits_baseILj2048EfS2_fS2_fjLj128EEEEELb1ELb1ELb1ELb0EEEvNS_9BwdParamsE)
        /*0404*/ 	.word	0x00000000


	//----- nvinfo : EIATTR_REGCOUNT
	.align		4
.L_171:
        /*0408*/ 	.byte	0x04, 0x2f
        /*040a*/ 	.short	(.L_173 - .L_172)
	.align		4
.L_172:
        /*040c*/ 	.word	index@(_ZN10layer_norm22ln_bwd_finalize_kernelINS_22Kernel_traits_finalizeILj2048Ef6__halffS2_fjLb1ELj1024ELj4ENS_18Kernel_traits_baseILj2048EfS2_fS2_fjLj1024EEEEELb1ELb0EEEvNS_9BwdParamsE)
        /*0410*/ 	.word	0x00000020


	//----- nvinfo : EIATTR_FRAME_SIZE
	.align		4
.L_173:
        /*0414*/ 	.byte	0x04, 0x11
        /*0416*/ 	.short	(.L_175 - .L_174)
	.align		4
.L_174:
        /*0418*/ 	.word	index@(_ZN10layer_norm22ln_bwd_finalize_kernelINS_22Kernel_traits_finalizeILj2048Ef6__halffS2_fjLb1ELj1024ELj4ENS_18Kernel_traits_baseILj2048EfS2_fS2_fjLj1024EEEEELb1ELb0EEEvNS_9BwdParamsE)
        /*041c*/ 	.word	0x00000000


	//----- nvinfo : EIATTR_REGCOUNT
	.align		4
.L_175:
        /*0420*/ 	.byte	0x04, 0x2f
        /*0422*/ 	.short	(.L_177 - .L_176)
	.align		4
.L_176:
        /*0424*/ 	.word	index@(_ZN10layer_norm13ln_bwd_kernelINS_13Kernel_traitsIf6__halffS2_fjLj2048ELj1ELj1ELj4ELj16ENS_18Kernel_traits_baseILj2048EfS2_fS2_fjLj128EEEEELb1ELb1ELb0ELb1EEEvNS_9BwdParamsE)
        /*0428*/ 	.word	0x000000a8


	//----- nvinfo : EIATTR_FRAME_SIZE
	.align		4
.L_177:
        /*042c*/ 	.byte	0x04, 0x11
        /*042e*/ 	.short	(.L_179 - .L_178)
	.align		4
.L_178:
        /*0430*/ 	.word	index@(_ZN10layer_norm13ln_bwd_kernelINS_13Kernel_traitsIf6__halffS2_fjLj2048ELj1ELj1ELj4ELj16ENS_18Kernel_traits_baseILj2048EfS2_fS2_fjLj128EEEEELb1ELb1ELb0ELb1EEEvNS_9BwdParamsE)
        /*0434*/ 	.word	0x00000000


	//----- nvinfo : EIATTR_REGCOUNT
	.align		4
.L_179:
        /*0438*/ 	.byte	0x04, 0x2f
        /*043a*/ 	.short	(.L_181 - .L_180)
	.align		4
.L_180:
        /*043c*/ 	.word	index@(_ZN10layer_norm13ln_bwd_kernelINS_13Kernel_traitsIf6__halffS2_fjLj2048ELj1ELj1ELj4ELj16ENS_18Kernel_traits_baseILj2048EfS2_fS2_fjLj128EEEEELb1ELb1ELb0ELb0EEEvNS_9BwdParamsE)
        /*0440*/ 	.word	0x000000a5


	//----- nvinfo : EIATTR_FRAME_SIZE
	.align		4
.L_181:
        /*0444*/ 	.byte	0x04, 0x11
        /*0446*/ 	.short	(.L_183 - .L_182)
	.align		4
.L_182:
        /*0448*/ 	.word	index@(_ZN10layer_norm13ln_bwd_kernelINS_13Kernel_traitsIf6__halffS2_fjLj2048ELj1ELj1ELj4ELj16ENS_18Kernel_traits_baseILj2048EfS2_fS2_fjLj128EEEEELb1ELb1ELb0ELb0EEEvNS_9BwdParamsE)
        /*044c*/ 	.word	0x00000000


	//----- nvinfo : EIATTR_REGCOUNT
	.align		4
.L_183:
        /*0450*/ 	.byte	0x04, 0x2f
        /*0452*/ 	.short	(.L_185 - .L_184)
	.align		4
.L_184:
        /*0454*/ 	.word	index@(_ZN10layer_norm13ln_bwd_kernelINS_13Kernel_traitsIf6__halffS2_fjLj2048ELj1ELj1ELj4ELj16ENS_18Kernel_traits_baseILj2048EfS2_fS2_fjLj128EEEEELb1ELb0ELb1ELb1EEEvNS_9BwdParamsE)
        /*0458*/ 	.word	0x00000080


	//----- nvinfo : EIATTR_FRAME_SIZE
	.align		4
.L_185:
        /*045c*/ 	.byte	0x04, 0x11
        /*045e*/ 	.short	(.L_187 - .L_186)
	.align		4
.L_186:
        /*0460*/ 	.word	index@(_ZN10layer_norm13ln_bwd_kernelINS_13Kernel_traitsIf6__halffS2_fjLj2048ELj1ELj1ELj4ELj16ENS_18Kernel_traits_baseILj2048EfS2_fS2_fjLj128EEEEELb1ELb0ELb1ELb1EEEvNS_9BwdParamsE)
        /*0464*/ 	.word	0x00000000


	//----- nvinfo : EIATTR_REGCOUNT
	.align		4
.L_187:
        /*0468*/ 	.byte	0x04, 0x2f
        /*046a*/ 	.short	(.L_189 - .L_188)
	.align		4
.L_188:
        /*046c*/ 	.word	index@(_ZN10layer_norm22ln_bwd_finalize_kernelINS_22Kernel_traits_finalizeILj2048Ef6__halffS2_fjLb0ELj1024ELj4ENS_18Kernel_traits_baseILj2048EfS2_fS2_fjLj1024EEEEELb0ELb1EEEvNS_9BwdParamsE)
        /*0470*/ 	.word	0x0000003f


	//----- nvinfo : EIATTR_FRAME_SIZE
	.align		4
.L_189:
        /*0474*/ 	.byte	0x04, 0x11
        /*0476*/ 	.short	(.L_191 - .L_190)
	.align		4
.L_190:
        /*0478*/ 	.word	index@(_ZN10layer_norm22ln_bwd_finalize_kernelINS_22Kernel_traits_finalizeILj2048Ef6__halffS2_fjLb0ELj1024ELj4ENS_18Kernel_traits_baseILj2048EfS2_fS2_fjLj1024EEEEELb0ELb1EEEvNS_9BwdParamsE)
        /*047c*/ 	.word	0x00000000


	//----- nvinfo : EIATTR_REGCOUNT
	.align		4
.L_191:
        /*0480*/ 	.byte	0x04, 0x2f
        /*0482*/ 	.short	(.L_193 - .L_192)
	.align		4
.L_192:
        /*0484*/ 	.word	index@(_ZN10layer_norm13ln_bwd_kernelINS_13Kernel_traitsIf6__halffS2_fjLj2048ELj1ELj1ELj4ELj16ENS_18Kernel_traits_baseILj2048EfS2_fS2_fjLj128EEEEELb1ELb0ELb1ELb0EEEvNS_9BwdParamsE)
        /*0488*/ 	.word	0x00000080


	//----- nvinfo : EIATTR_FRAME_SIZE
	.align		4
.L_193:
        /*048c*/ 	.byte	0x04, 0x11
        /*048e*/ 	.short	(.L_195 - .L_194)
	.align		4
.L_194:
        /*0490*/ 	.word	index@(_ZN10layer_norm13ln_bwd_kernelINS_13Kernel_traitsIf6__halffS2_fjLj2048ELj1ELj1ELj4ELj16ENS_18Kernel_traits_baseILj2048EfS2_fS2_fjLj128EEEEELb1ELb0ELb1ELb0EEEvNS_9BwdParamsE)
        /*0494*/ 	.word	0x00000000


	//----- nvinfo : EIATTR_REGCOUNT
	.align		4
.L_195:
        /*0498*/ 	.byte	0x04, 0x2f
        /*049a*/ 	.short	(.L_197 - .L_196)
	.align		4
.L_196:
        /*049c*/ 	.word	index@(_ZN10layer_norm22ln_bwd_finalize_kernelINS_22Kernel_traits_finalizeILj2048Ef6__halffS2_fjLb0ELj1024ELj4ENS_18Kernel_traits_baseILj2048EfS2_fS2_fjLj1024EEEEELb0ELb0EEEvNS_9BwdParamsE)
        /*04a0*/ 	.word	0x0000003f


	//----- nvinfo : EIATTR_FRAME_SIZE
	.align		4
.L_197:
        /*04a4*/ 	.byte	0x04, 0x11
        /*04a6*/ 	.short	(.L_199 - .L_198)
	.align		4
.L_198:
        /*04a8*/ 	.word	index@(_ZN10layer_norm22ln_bwd_finalize_kernelINS_22Kernel_traits_finalizeILj2048Ef6__halffS2_fjLb0ELj1024ELj4ENS_18Kernel_traits_baseILj2048EfS2_fS2_fjLj1024EEEEELb0ELb0EEEvNS_9BwdParamsE)
        /*04ac*/ 	.word	0x00000000


	//----- nvinfo : EIATTR_REGCOUNT
	.align		4
.L_199:
        /*04b0*/ 	.byte	0x04, 0x2f
        /*04b2*/ 	.short	(.L_201 - .L_200)
	.align		4
.L_200:
        /*04b4*/ 	.word	index@(_ZN10layer_norm13ln_bwd_kernelINS_13Kernel_traitsIf6__halffS2_fjLj2048ELj1ELj1ELj4ELj16ENS_18Kernel_traits_baseILj2048EfS2_fS2_fjLj128EEEEELb1ELb0ELb0ELb1EEEvNS_9BwdParamsE)
        /*04b8*/ 	.word	0x00000080


	//----- nvinfo : EIATTR_FRAME_SIZE
	.align		4
.L_201:
        /*04bc*/ 	.byte	0x04, 0x11
        /*04be*/ 	.short	(.L_203 - .L_202)
	.align		4
.L_202:
        /*04c0*/ 	.word	index@(_ZN10layer_norm13ln_bwd_kernelINS_13Kernel_traitsIf6__halffS2_fjLj2048ELj1ELj1ELj4ELj16ENS_18Kernel_traits_baseILj2048EfS2_fS2_fjLj128EEEEELb1ELb0ELb0ELb1EEEvNS_9BwdParamsE)
        /*04c4*/ 	.word	0x00000000


	//----- nvinfo : EIATTR_REGCOUNT
	.align		4
.L_203:
        /*04c8*/ 	.byte	0x04, 0x2f
        /*04ca*/ 	.short	(.L_205 - .L_204)
	.align		4
.L_204:
        /*04cc*/ 	.word	index@(_ZN10layer_norm13ln_bwd_kernelINS_13Kernel_traitsIf6__halffS2_fjLj2048ELj1ELj1ELj4ELj16ENS_18Kernel_traits_baseILj2048EfS2_fS2_fjLj128EEEEELb1ELb0ELb0ELb0EEEvNS_9BwdParamsE)
        /*04d0*/ 	.word	0x0000007c


	//----- nvinfo : EIATTR_FRAME_SIZE
	.align		4
.L_205:
        /*04d4*/ 	.byte	0x04, 0x11
        /*04d6*/ 	.short	(.L_207 - .L_206)
	.align		4
.L_206:
        /*04d8*/ 	.word	index@(_ZN10layer_norm13ln_bwd_kernelINS_13Kernel_traitsIf6__halffS2_fjLj2048ELj1ELj1ELj4ELj16ENS_18Kernel_traits_baseILj2048EfS2_fS2_fjLj128EEEEELb1ELb0ELb0ELb0EEEvNS_9BwdParamsE)
        /*04dc*/ 	.word	0x00000000


	//----- nvinfo : EIATTR_REGCOUNT
	.align		4
.L_207:
        /*04e0*/ 	.byte	0x04, 0x2f
        /*04e2*/ 	.short	(.L_209 - .L_208)
	.align		4
.L_208:
        /*04e4*/ 	.word	index@(_ZN10layer_norm13ln_bwd_kernelINS_13Kernel_traitsIf6__halffS2_fjLj2048ELj1ELj1ELj4ELj16ENS_18Kernel_traits_baseILj2048EfS2_fS2_fjLj128EEEEELb0ELb1ELb1ELb1EEEvNS_9BwdParamsE)
        /*04e8*/ 	.word	0x000000a1


	//----- nvinfo : EIATTR_FRAME_SIZE
	.align		4
.L_209:
        /*04ec*/ 	.byte	0x04, 0x11
        /*04ee*/ 	.short	(.L_211 - .L_210)
	.align		4
.L_210:
        /*04f0*/ 	.word	index@(_ZN10layer_norm13ln_bwd_kernelINS_13Kernel_traitsIf6__halffS2_fjLj2048ELj1ELj1ELj4ELj16ENS_18Kernel_traits_baseILj2048EfS2_fS2_fjLj128EEEEELb0ELb1ELb1ELb1EEEvNS_9BwdParamsE)
        /*04f4*/ 	.word	0x00000000


	//----- nvinfo : EIATTR_REGCOUNT
	.align		4
.L_211:
        /*04f8*/ 	.byte	0x04, 0x2f
        /*04fa*/ 	.short	(.L_213 - .L_212)
	.align		4
.L_212:
        /*04fc*/ 	.word	index@(_ZN10layer_norm13ln_bwd_kernelINS_13Kernel_traitsIf6__halffS2_fjLj2048ELj1ELj1ELj4ELj16ENS_18Kernel_traits_baseILj2048EfS2_fS2_fjLj128EEEEELb0ELb1ELb1ELb0EEEvNS_9BwdParamsE)
        /*0500*/ 	.word	0x000000a2


	//----- nvinfo : EIATTR_FRAME_SIZE
	.align		4
.L_213:
        /*0504*/ 	.byte	0x04, 0x11
        /*0506*/ 	.short	(.L_215 - .L_214)
	.align		4
.L_214:
        /*0508*/ 	.word	index@(_ZN10layer_norm13ln_bwd_kernelINS_13Kernel_traitsIf6__halffS2_fjLj2048ELj1ELj1ELj4ELj16ENS_18Kernel_traits_baseILj2048EfS2_fS2_fjLj128EEEEELb0ELb1ELb1ELb0EEEvNS_9BwdParamsE)
        /*050c*/ 	.word	0x00000000


	//----- nvinfo : EIATTR_REGCOUNT
	.align		4
.L_215:
        /*0510*/ 	.byte	0x04, 0x2f
        /*0512*/ 	.short	(.L_217 - .L_216)
	.align		4
.L_216:
        /*0514*/ 	.word	index@(_ZN10layer_norm13ln_bwd_kernelINS_13Kernel_traitsIf6__halffS2_fjLj2048ELj1ELj1ELj4ELj16ENS_18Kernel_traits_baseILj2048EfS2_fS2_fjLj128EEEEELb0ELb1ELb0ELb1EEEvNS_9BwdParamsE)
        /*0518*/ 	.word	0x000000a8


	//----- nvinfo : EIATTR_FRAME_SIZE
	.align		4
.L_217:
        /*051c*/ 	.byte	0x04, 0x11
        /*051e*/ 	.short	(.L_219 - .L_218)
	.align		4
.L_218:
        /*0520*/ 	.word	index@(_ZN10layer_norm13ln_bwd_kernelINS_13Kernel_traitsIf6__halffS2_fjLj2048ELj1ELj1ELj4ELj16ENS_18Kernel_traits_baseILj2048EfS2_fS2_fjLj128EEEEELb0ELb1ELb0ELb1EEEvNS_9BwdParamsE)
        /*0524*/ 	.word	0x00000000


	//----- nvinfo : EIATTR_REGCOUNT
	.align		4
.L_219:
        /*0528*/ 	.byte	0x04, 0x2f
        /*052a*/ 	.short	(.L_221 - .L_220)
	.align		4
.L_220:
        /*052c*/ 	.word	index@(_ZN10layer_norm13ln_bwd_kernelINS_13Kernel_traitsIf6__halffS2_fjLj2048ELj1ELj1ELj4ELj16ENS_18Kernel_traits_baseILj2048EfS2_fS2_fjLj128EEEEELb0ELb1ELb0ELb0EEEvNS_9BwdParamsE)
        /*0530*/ 	.word	0x0000009b


	//----- nvinfo : EIATTR_FRAME_SIZE
	.align		4
.L_221:
        /*0534*/ 	.byte	0x04, 0x11
        /*0536*/ 	.short	(.L_223 - .L_222)
	.align		4
.L_222:
        /*0538*/ 	.word	index@(_ZN10layer_norm13ln_bwd_kernelINS_13Kernel_traitsIf6__halffS2_fjLj2048ELj1ELj1ELj4ELj16ENS_18Kernel_traits_baseILj2048EfS2_fS2_fjLj128EEEEELb0ELb1ELb0ELb0EEEvNS_9BwdParamsE)
        /*053c*/ 	.word	0x00000000


	//----- nvinfo : EIATTR_REGCOUNT
	.align		4
.L_223:
        /*0540*/ 	.byte	0x04, 0x2f
        /*0542*/ 	.short	(.L_225 - .L_224)
	.align		4
.L_224:
        /*0544*/ 	.word	index@(_ZN10layer_norm13ln_bwd_kernelINS_13Kernel_traitsIf6__halffS2_fjLj2048ELj1ELj1ELj4ELj16ENS_18Kernel_traits_baseILj2048EfS2_fS2_fjLj128EEEEELb0ELb0ELb1ELb1EEEvNS_9BwdParamsE)
        /*0548*/ 	.word	0x0000007c


	//----- nvinfo : EIATTR_FRAME_SIZE
	.align		4
.L_225:
        /*054c*/ 	.byte	0x04, 0x11
        /*054e*/ 	.short	(.L_227 - .L_226)
	.align		4
.L_226:
        /*0550*/ 	.word	index@(_ZN10layer_norm13ln_bwd_kernelINS_13Kernel_traitsIf6__halffS2_fjLj2048ELj1ELj1ELj4ELj16ENS_18Kernel_traits_baseILj2048EfS2_fS2_fjLj128EEEEELb0ELb0ELb1ELb1EEEvNS_9BwdParamsE)
        /*0554*/ 	.word	0x00000000


	//----- nvinfo : EIATTR_REGCOUNT
	.align		4
.L_227:
        /*0558*/ 	.byte	0x04, 0x2f
        /*055a*/ 	.short	(.L_229 - .L_228)
	.align		4
.L_228:
        /*055c*/ 	.word	index@(_ZN10layer_norm13ln_bwd_kernelINS_13Kernel_traitsIf6__halffS2_fjLj2048ELj1ELj1ELj4ELj16ENS_18Kernel_traits_baseILj2048EfS2_fS2_fjLj128EEEEELb0ELb0ELb1ELb0EEEvNS_9BwdParamsE)
        /*0560*/ 	.word	0x0000007e


	//----- nvinfo : EIATTR_FRAME_SIZE
	.align		4
.L_229:
        /*0564*/ 	.byte	0x04, 0x11
        /*0566*/ 	.short	(.L_231 - .L_230)
	.align		4
.L_230:
        /*0568*/ 	.word	index@(_ZN10layer_norm13ln_bwd_kernelINS_13Kernel_traitsIf6__halffS2_fjLj2048ELj1ELj1ELj4ELj16ENS_18Kernel_traits_baseILj2048EfS2_fS2_fjLj128EEEEELb0ELb0ELb1ELb0EEEvNS_9BwdParamsE)
        /*056c*/ 	.word	0x00000000


	//----- nvinfo : EIATTR_REGCOUNT
	.align		4
.L_231:
        /*0570*/ 	.byte	0x04, 0x2f
        /*0572*/ 	.short	(.L_233 - .L_232)
	.align		4
.L_232:
        /*0574*/ 	.word	index@(_ZN10layer_norm13ln_bwd_kernelINS_13Kernel_traitsIf6__halffS2_fjLj2048ELj1ELj1ELj4ELj16ENS_18Kernel_traits_baseILj2048EfS2_fS2_fjLj128EEEEELb0ELb0ELb0ELb1EEEvNS_9BwdParamsE)
        /*0578*/ 	.word	0x00000080


	//----- nvinfo : EIATTR_FRAME_SIZE
	.align		4
.L_233:
        /*057c*/ 	.byte	0x04, 0x11
        /*057e*/ 	.short	(.L_235 - .L_234)
	.align		4
.L_234:
        /*0580*/ 	.word	index@(_ZN10layer_norm13ln_bwd_kernelINS_13Kernel_traitsIf6__halffS2_fjLj2048ELj1ELj1ELj4ELj16ENS_18Kernel_traits_baseILj2048EfS2_fS2_fjLj128EEEEELb0ELb0ELb0ELb1EEEvNS_9BwdParamsE)
        /*0584*/ 	.word	0x00000000


	//----- nvinfo : EIATTR_REGCOUNT
	.align		4
.L_235:
        /*0588*/ 	.byte	0x04, 0x2f
        /*058a*/ 	.short	(.L_237 - .L_236)
	.align		4
.L_236:
        /*058c*/ 	.word	index@(_ZN10layer_norm13ln_bwd_kernelINS_13Kernel_traitsIf6__halffS2_fjLj2048ELj1ELj1ELj4ELj16ENS_18Kernel_traits_baseILj2048EfS2_fS2_fjLj128EEEEELb0ELb0ELb0ELb0EEEvNS_9BwdParamsE)
        /*0590*/ 	.word	0x00000079


	//----- nvinfo : EIATTR_FRAME_SIZE
	.align		4
.L_237:
        /*0594*/ 	.byte	0x04, 0x11
        /*0596*/ 	.short	(.L_239 - .L_238)
	.align		4
.L_238:
        /*0598*/ 	.word	index@(_ZN10layer_norm13ln_bwd_kernelINS_13Kernel_traitsIf6__halffS2_fjLj2048ELj1ELj1ELj4ELj16ENS_18Kernel_traits_baseILj2048EfS2_fS2_fjLj128EEEEELb0ELb0ELb0ELb0EEEvNS_9BwdParamsE)
        /*059c*/ 	.word	0x00000000


	//----- nvinfo : EIATTR_REGCOUNT
	.align		4
.L_239:
        /*05a0*/ 	.byte	0x04, 0x2f
        /*05a2*/ 	.short	(.L_241 - .L_240)
	.align		4
.L_240:
        /*05a4*/ 	.word	index@(_ZN10layer_norm13ln_bwd_kernelINS_13Kernel_traitsI6__halfS2_fS2_fjLj2048ELj1ELj1ELj4ELj16ENS_18Kernel_traits_baseILj2048ES2_S2_fS2_fjLj128EEEEELb1ELb1ELb1ELb1EEEvNS_9BwdParamsE)
        /*05a8*/ 	.word	0x000000a8


	//----- nvinfo : EIATTR_FRAME_SIZE
	.align		4
.L_241:
        /*05ac*/ 	.byte	0x04, 0x11
        /*05ae*/ 	.short	(.L_243 - .L_242)
	.align		4
.L_242:
        /*05b0*/ 	.word	index@(_ZN10layer_norm13ln_bwd_kernelINS_13Kernel_traitsI6__halfS2_fS2_fjLj2048ELj1ELj1ELj4ELj16ENS_18Kernel_traits_baseILj2048ES2_S2_fS2_fjLj128EEEEELb1ELb1ELb1ELb1EEEvNS_9BwdParamsE)
        /*05b4*/ 	.word	0x00000000


	//----- nvinfo : EIATTR_REGCOUNT
	.align		4
.L_243:
        /*05b8*/ 	.byte	0x04, 0x2f
        /*05ba*/ 	.short	(.L_245 - .L_244)
	.align		4
.L_244:
        /*05bc*/ 	.word	index@(_ZN10layer_norm22ln_bwd_finalize_kernelINS_22Kernel_traits_finalizeILj2048E6__halfS2_fS2_fjLb1ELj1024ELj4ENS_18Kernel_traits_baseILj2048ES2_S2_fS2_fjLj1024EEEEELb1ELb1EEEvNS_9BwdParamsE)
        /*05c0*/ 	.word	0x00000020


	//----- nvinfo : EIATTR_FRAME_SIZE
	.align		4
.L_245:
        /*05c4*/ 	.byte	0x04, 0x11
        /*05c6*/ 	.short	(.L_247 - .L_246)
	.align		4
.L_246:
        /*05c8*/ 	.word	index@(_ZN10layer_norm22ln_bwd_finalize_kernelINS_22Kernel_traits_finalizeILj2048E6__halfS2_fS2_fjLb1ELj1024ELj4ENS_18Kernel_traits_baseILj2048ES2_S2_fS2_fjLj1024EEEEELb1ELb1EEEvNS_9BwdParamsE)
        /*05cc*/ 	.word	0x00000000


	//----- nvinfo : EIATTR_REGCOUNT
	.align		4
.L_247:
        /*05d0*/ 	.byte	0x04, 0x2f
        /*05d2*/ 	.short	(.L_249 - .L_248)
	.align		4
.L_248:
        /*05d4*/ 	.word	index@(_ZN10layer_norm13ln_bwd_kernelINS_13Kernel_traitsI6__halfS2_fS2_fjLj2048ELj1ELj1ELj4ELj16ENS_18Kernel_traits_baseILj2048ES2_S2_fS2_fjLj128EEEEELb1ELb1ELb1ELb0EEEvNS_9BwdParamsE)
        /*05d8*/ 	.word	0x00000099


	//----- nvinfo : EIATTR_FRAME_SIZE
	.align		4
.L_249:
        /*05dc*/ 	.byte	0x04, 0x11
        /*05de*/ 	.short	(.L_251 - .L_250)
	.align		4
.L_250:
        /*05e0*/ 	.word	index@(_ZN10layer_norm13ln_bwd_kernelINS_13Kernel_traitsI6__halfS2_fS2_fjLj2048ELj1ELj1ELj4ELj16ENS_18Kernel_traits_baseILj2048ES2_S2_fS2_fjLj128EEEEELb1ELb1ELb1ELb0EEEvNS_9BwdParamsE)
        /*05e4*/ 	.word	0x00000000


	//----- nvinfo : EIATTR_REGCOUNT
	.align		4
.L_251:
        /*05e8*/ 	.byte	0x04, 0x2f
        /*05ea*/ 	.short	(.L_253 - .L_252)
	.align		4
.L_252:
        /*05ec*/ 	.word	index@(_ZN10layer_norm22ln_bwd_finalize_kernelINS_22Kernel_traits_finalizeILj2048E6__halfS2_fS2_fjLb1ELj1024ELj4ENS_18Kernel_traits_baseILj2048ES2_S2_fS2_fjLj1024EEEEELb1ELb0EEEvNS_9BwdParamsE)
        /*05f0*/ 	.word	0x00000020


	//----- nvinfo : EIATTR_FRAME_SIZE
	.align		4
.L_253:
        /*05f4*/ 	.byte	0x04, 0x11
        /*05f6*/ 	.short	(.L_255 - .L_254)
	.align		4
.L_254:
        /*05f8*/ 	.word	index@(_ZN10layer_norm22ln_bwd_finalize_kernelINS_22Kernel_traits_finalizeILj2048E6__halfS2_fS2_fjLb1ELj1024ELj4ENS_18Kernel_traits_baseILj2048ES2_S2_fS2_fjLj1024EEEEELb1ELb0EEEvNS_9BwdParamsE)
        /*05fc*/ 	.word	0x00000000


	//----- nvinfo : EIATTR_REGCOUNT
	.align		4
.L_255:
        /*0600*/ 	.byte	0x04, 0x2f
        /*0602*/ 	.short	(.L_257 - .L_256)
	.align		4
.L_256:
        /*0604*/ 	.word	index@(_ZN10layer_norm13ln_bwd_kernelINS_13Kernel_traitsI6__halfS2_fS2_fjLj2048ELj1ELj1ELj4ELj16ENS_18Kernel_traits_baseILj2048ES2_S2_fS2_fjLj128EEEEELb1ELb1ELb0ELb1EEEvNS_9BwdParamsE)
        /*0608*/ 	.word	0x000000a8


	//----- nvinfo : EIATTR_FRAME_SIZE
	.align		4
.L_257:
        /*060c*/ 	.byte	0x04, 0x11
        /*060e*/ 	.short	(.L_259 - .L_258)
	.align		4
.L_258:
        /*0610*/ 	.word	index@(_ZN10layer_norm13ln_bwd_kernelINS_13Kernel_traitsI6__halfS2_fS2_fjLj2048ELj1ELj1ELj4ELj16ENS_18Kernel_traits_baseILj2048ES2_S2_fS2_fjLj128EEEEELb1ELb1ELb0ELb1EEEvNS_9BwdParamsE)
        /*0614*/ 	.word	0x00000000


	//----- nvinfo : EIATTR_REGCOUNT
	.align		4
.L_259:
        /*0618*/ 	.byte	0x04, 0x2f
        /*061a*/ 	.short	(.L_261 - .L_260)
	.align		4
.L_260:
        /*061c*/ 	.word	index@(_ZN10layer_norm13ln_bwd_kernelINS_13Kernel_traitsI6__halfS2_fS2_fjLj2048ELj1ELj1ELj4ELj16ENS_18Kernel_traits_baseILj2048ES2_S2_fS2_fjLj128EEEEELb1ELb1ELb0ELb0EEEvNS_9BwdParamsE)
        /*0620*/ 	.word	0x0000009c


	//----- nvinfo : EIATTR_FRAME_SIZE
	.align		4
.L_261:
        /*0624*/ 	.byte	0x04, 0x11
        /*0626*/ 	.short	(.L_263 - .L_262)
	.align		4
.L_262:
        /*0628*/ 	.word	index@(_ZN10layer_norm13ln_bwd_kernelINS_13Kernel_traitsI6__halfS2_fS2_fjLj2048ELj1ELj1ELj4ELj16ENS_18Kernel_traits_baseILj2048ES2_S2_fS2_fjLj128EEEEELb1ELb1ELb0ELb0EEEvNS_9BwdParamsE)
        /*062c*/ 	.word	0x00000000


	//----- nvinfo : EIATTR_REGCOUNT
	.align		4
.L_263:
        /*0630*/ 	.byte	0x04, 0x2f
        /*0632*/ 	.short	(.L_265 - .L_264)
	.align		4
.L_264:
        /*0634*/ 	.word	index@(_ZN10layer_norm13ln_bwd_kernelINS_13Kernel_traitsI6__halfS2_fS2_fjLj2048ELj1ELj1ELj4ELj16ENS_18Kernel_traits_baseILj2048ES2_S2_fS2_fjLj128EEEEELb1ELb0ELb1ELb1EEEvNS_9BwdParamsE)
        /*0638*/ 	.word	0x00000080


	//----- nvinfo : EIATTR_FRAME_SIZE
	.align		4
.L_265:
        /*063c*/ 	.byte	0x04, 0x11
        /*063e*/ 	.short	(.L_267 - .L_266)
	.align		4
.L_266:
        /*0640*/ 	.word	index@(_ZN10layer_norm13ln_bwd_kernelINS_13Kernel_traitsI6__halfS2_fS2_fjLj2048ELj1ELj1ELj4ELj16ENS_18Kernel_traits_baseILj2048ES2_S2_fS2_fjLj128EEEEELb1ELb0ELb1ELb1EEEvNS_9BwdParamsE)
        /*0644*/ 	.word	0x00000000


	//----- nvinfo : EIATTR_REGCOUNT
	.align		4
.L_267:
        /*0648*/ 	.byte	0x04, 0x2f
        /*064a*/ 	.short	(.L_269 - .L_268)
	.align		4
.L_268:
        /*064c*/ 	.word	index@(_ZN10layer_norm22ln_bwd_finalize_kernelINS_22Kernel_traits_finalizeILj2048E6__halfS2_fS2_fjLb0ELj1024ELj4ENS_18Kernel_traits_baseILj2048ES2_S2_fS2_fjLj1024EEEEELb0ELb1EEEvNS_9BwdParamsE)
        /*0650*/ 	.word	0x0000003f


	//----- nvinfo : EIATTR_FRAME_SIZE
	.align		4
.L_269:
        /*0654*/ 	.byte	0x04, 0x11
        /*0656*/ 	.short	(.L_271 - .L_270)
	.align		4
.L_270:
        /*0658*/ 	.word	index@(_ZN10layer_norm22ln_bwd_finalize_kernelINS_22Kernel_traits_finalizeILj2048E6__halfS2_fS2_fjLb0ELj1024ELj4ENS_18Kernel_traits_baseILj2048ES2_S2_fS2_fjLj1024EEEEELb0ELb1EEEvNS_9BwdParamsE)
        /*065c*/ 	.word	0x00000000


	//----- nvinfo : EIATTR_REGCOUNT
	.align		4
.L_271:
        /*0660*/ 	.byte	0x04, 0x2f
        /*0662*/ 	.short	(.L_273 - .L_272)
	.align		4
.L_272:
        /*0664*/ 	.word	index@(_ZN10layer_norm13ln_bwd_kernelINS_13Kernel_traitsI6__halfS2_fS2_fjLj2048ELj1ELj1ELj4ELj16ENS_18Kernel_traits_baseILj2048ES2_S2_fS2_fjLj128EEEEELb1ELb0ELb1ELb0EEEvNS_9BwdParamsE)
        /*0668*/ 	.word	0x0000007d


	//----- nvinfo : EIATTR_FRAME_SIZE
	.align		4
.L_273:
        /*066c*/ 	.byte	0x04, 0x11
        /*066e*/ 	.short	(.L_275 - .L_274)
	.align		4
.L_274:
        /*0670*/ 	.word	index@(_ZN10layer_norm13ln_bwd_kernelINS_13Kernel_traitsI6__halfS2_fS2_fjLj2048ELj1ELj1ELj4ELj16ENS_18Kernel_traits_baseILj2048ES2_S2_fS2_fjLj128EEEEELb1ELb0ELb1ELb0EEEvNS_9BwdParamsE)
        /*0674*/ 	.word	0x00000000


	//----- nvinfo : EIATTR_REGCOUNT
	.align		4
.L_275:
        /*0678*/ 	.byte	0x04, 0x2f
        /*067a*/ 	.short	(.L_277 - .L_276)
	.align		4
.L_276:
        /*067c*/ 	.word	index@(_ZN10layer_norm22ln_bwd_finalize_kernelINS_22Kernel_traits_finalizeILj2048E6__halfS2_fS2_fjLb0ELj1024ELj4ENS_18Kernel_traits_baseILj2048ES2_S2_fS2_fjLj1024EEEEELb0ELb0EEEvNS_9BwdParamsE)
        /*0680*/ 	.word	0x0000003f


	//----- nvinfo : EIATTR_FRAME_SIZE
	.align		4
.L_277:
        /*0684*/ 	.byte	0x04, 0x11
        /*0686*/ 	.short	(.L_279 - .L_278)
	.align		4
.L_278:
        /*0688*/ 	.word	index@(_ZN10layer_norm22ln_bwd_finalize_kernelINS_22Kernel_traits_finalizeILj2048E6__halfS2_fS2_fjLb0ELj1024ELj4ENS_18Kernel_traits_baseILj2048ES2_S2_fS2_fjLj1024EEEEELb0ELb0EEEvNS_9BwdParamsE)
        /*068c*/ 	.word	0x00000000


	//----- nvinfo : EIATTR_REGCOUNT
	.align		4
.L_279:
        /*0690*/ 	.byte	0x04, 0x2f
        /*0692*/ 	.short	(.L_281 - .L_280)
	.align		4
.L_280:
        /*0694*/ 	.word	index@(_ZN10layer_norm13ln_bwd_kernelINS_13Kernel_traitsI6__halfS2_fS2_fjLj2048ELj1ELj1ELj4ELj16ENS_18Kernel_traits_baseILj2048ES2_S2_fS2_fjLj128EEEEELb1ELb0ELb0ELb1EEEvNS_9BwdParamsE)
        /*0698*/ 	.word	0x00000080


	//----- nvinfo : EIATTR_FRAME_SIZE
	.align		4
.L_281:
        /*069c*/ 	.byte	0x04, 0x11
        /*069e*/ 	.short	(.L_283 - .L_282)
	.align		4
.L_282:
        /*06a0*/ 	.word	index@(_ZN10layer_norm13ln_bwd_kernelINS_13Kernel_traitsI6__halfS2_fS2_fjLj2048ELj1ELj1ELj4ELj16ENS_18Kernel_traits_baseILj2048ES2_S2_fS2_fjLj128EEEEELb1ELb0ELb0ELb1EEEvNS_9BwdParamsE)
        /*06a4*/ 	.word	0x00000000


	//----- nvinfo : EIATTR_REGCOUNT
	.align		4
.L_283:
        /*06a8*/ 	.byte	0x04, 0x2f
        /*06aa*/ 	.short	(.L_285 - .L_284)
	.align		4
.L_284:
        /*06ac*/ 	.word	index@(_ZN10layer_norm13ln_bwd_kernelINS_13Kernel_traitsI6__halfS2_fS2_fjLj2048ELj1ELj1ELj4ELj16ENS_18Kernel_traits_baseILj2048ES2_S2_fS2_fjLj128EEEEELb1ELb0ELb0ELb0EEEvNS_9BwdParamsE)
        /*06b0*/ 	.word	0x00000079


	//----- nvinfo : EIATTR_FRAME_SIZE
	.align		4
.L_285:
        /*06b4*/ 	.byte	0x04, 0x11
        /*06b6*/ 	.short	(.L_287 - .L_286)
	.align		4
.L_286:
        /*06b8*/ 	.word	index@(_ZN10layer_norm13ln_bwd_kernelINS_13Kernel_traitsI6__halfS2_fS2_fjLj2048ELj1ELj1ELj4ELj16ENS_18Kernel_traits_baseILj2048ES2_S2_fS2_fjLj128EEEEELb1ELb0ELb0ELb0EEEvNS_9BwdParamsE)
        /*06bc*/ 	.word	0x00000000


	//----- nvinfo : EIATTR_REGCOUNT
	.align		4
.L_287:
        /*06c0*/ 	.byte	0x04, 0x2f
        /*06c2*/ 	.short	(.L_289 - .L_288)
	.align		4
.L_288:
        /*06c4*/ 	.word	index@(_ZN10layer_norm13ln_bwd_kernelINS_13Kernel_traitsI6__halfS2_fS2_fjLj2048ELj1ELj1ELj4ELj16ENS_18Kernel_traits_baseILj2048ES2_S2_fS2_fjLj128EEEEELb0ELb1ELb1ELb1EEEvNS_9BwdParamsE)
        /*06c8*/ 	.word	0x000000a4


	//----- nvinfo : EIATTR_FRAME_SIZE
	.align		4
.L_289:
        /*06cc*/ 	.byte	0x04, 0x11
        /*06ce*/ 	.short	(.L_291 - .L_290)
	.align		4
.L_290:
        /*06d0*/ 	.word	index@(_ZN10layer_norm13ln_bwd_kernelINS_13Kernel_traitsI6__halfS2_fS2_fjLj2048ELj1ELj1ELj4ELj16ENS_18Kernel_traits_baseILj2048ES2_S2_fS2_fjLj128EEEEELb0ELb1ELb1ELb1EEEvNS_9BwdParamsE)
        /*06d4*/ 	.word	0x00000000


	//----- nvinfo : EIATTR_REGCOUNT
	.align		4
.L_291:
        /*06d8*/ 	.byte	0x04, 0x2f
        /*06da*/ 	.short	(.L_293 - .L_292)
	.align		4
.L_292:
        /*06dc*/ 	.word	index@(_ZN10layer_norm13ln_bwd_kernelINS_13Kernel_traitsI6__halfS2_fS2_fjLj2048ELj1ELj1ELj4ELj16ENS_18Kernel_traits_baseILj2048ES2_S2_fS2_fjLj128EEEEELb0ELb1ELb1ELb0EEEvNS_9BwdParamsE)
        /*06e0*/ 	.word	0x0000009a


	//----- nvinfo : EIATTR_FRAME_SIZE
	.align		4
.L_293:
        /*06e4*/ 	.byte	0x04, 0x11
        /*06e6*/ 	.short	(.L_295 - .L_294)
	.align		4
.L_294:
        /*06e8*/ 	.word	index@(_ZN10layer_norm13ln_bwd_kernelINS_13Kernel_traitsI6__halfS2_fS2_fjLj2048ELj1ELj1ELj4ELj16ENS_18Kernel_traits_baseILj2048ES2_S2_fS2_fjLj128EEEEELb0ELb1ELb1ELb0EEEvNS_9BwdParamsE)
        /*06ec*/ 	.word	0x00000000


	//----- nvinfo : EIATTR_REGCOUNT
	.align		4
.L_295:
        /*06f0*/ 	.byte	0x04, 0x2f
        /*06f2*/ 	.short	(.L_297 - .L_296)
	.align		4
.L_296:
        /*06f4*/ 	.word	index@(_ZN10layer_norm13ln_bwd_kernelINS_13Kernel_traitsI6__halfS2_fS2_fjLj2048ELj1ELj1ELj4ELj16ENS_18Kernel_traits_baseILj2048ES2_S2_fS2_fjLj128EEEEELb0ELb1ELb0ELb1EEEvNS_9BwdParamsE)
        /*06f8*/ 	.word	0x000000a3


	//----- nvinfo : EIATTR_FRAME_SIZE
	.align		4
.L_297:
        /*06fc*/ 	.byte	0x04, 0x11
        /*06fe*/ 	.short	(.L_299 - .L_298)
	.align		4
.L_298:
        /*0700*/ 	.word	index@(_ZN10layer_norm13ln_bwd_kernelINS_13Kernel_traitsI6__halfS2_fS2_fjLj2048ELj1ELj1ELj4ELj16ENS_18Kernel_traits_baseILj2048ES2_S2_fS2_fjLj128EEEEELb0ELb1ELb0ELb1EEEvNS_9BwdParamsE)
        /*0704*/ 	.word	0x00000000


	//----- nvinfo : EIATTR_REGCOUNT
	.align		4
.L_299:
        /*0708*/ 	.byte	0x04, 0x2f
        /*070a*/ 	.short	(.L_301 - .L_300)
	.align		4
.L_300:
        /*070c*/ 	.word	index@(_ZN10layer_norm13ln_bwd_kernelINS_13Kernel_traitsI6__halfS2_fS2_fjLj2048ELj1ELj1ELj4ELj16ENS_18Kernel_traits_baseILj2048ES2_S2_fS2_fjLj128EEEEELb0ELb1ELb0ELb0EEEvNS_9BwdParamsE)
        /*0710*/ 	.word	0x00000098


	//----- nvinfo : EIATTR_FRAME_SIZE
	.align		4
.L_301:
        /*0714*/ 	.byte	0x04, 0x11
        /*0716*/ 	.short	(.L_303 - .L_302)
	.align		4
.L_302:
        /*0718*/ 	.word	index@(_ZN10layer_norm13ln_bwd_kernelINS_13Kernel_traitsI6__halfS2_fS2_fjLj2048ELj1ELj1ELj4ELj16ENS_18Kernel_traits_baseILj2048ES2_S2_fS2_fjLj128EEEEELb0ELb1ELb0ELb0EEEvNS_9BwdParamsE)
        /*071c*/ 	.word	0x00000000


	//----- nvinfo : EIATTR_REGCOUNT
	.align		4
.L_303:
        /*0720*/ 	.byte	0x04, 0x2f
        /*0722*/ 	.short	(.L_305 - .L_304)
	.align		4
.L_304:
        /*0724*/ 	.word	index@(_ZN10layer_norm13ln_bwd_kernelINS_13Kernel_traitsI6__halfS2_fS2_fjLj2048ELj1ELj1ELj4ELj16ENS_18Kernel_traits_baseILj2048ES2_S2_fS2_fjLj128EEEEELb0ELb0ELb1ELb1EEEvNS_9BwdParamsE)
        /*0728*/ 	.word	0x0000007f


	//----- nvinfo : EIATTR_FRAME_SIZE
	.align		4
.L_305:
        /*072c*/ 	.byte	0x04, 0x11
        /*072e*/ 	.short	(.L_307 - .L_306)
	.align		4
.L_306:
        /*0730*/ 	.word	index@(_ZN10layer_norm13ln_bwd_kernelINS_13Kernel_traitsI6__halfS2_fS2_fjLj2048ELj1ELj1ELj4ELj16ENS_18Kernel_traits_baseILj2048ES2_S2_fS2_fjLj128EEEEELb0ELb0ELb1ELb1EEEvNS_9BwdParamsE)
        /*0734*/ 	.word	0x00000000


	//----- nvinfo : EIATTR_REGCOUNT
	.align		4
.L_307:
        /*0738*/ 	.byte	0x04, 0x2f
        /*073a*/ 	.short	(.L_309 - .L_308)
	.align		4
.L_308:
        /*073c*/ 	.word	index@(_ZN10layer_norm13ln_bwd_kernelINS_13Kernel_traitsI6__halfS2_fS2_fjLj2048ELj1ELj1ELj4ELj16ENS_18Kernel_traits_baseILj2048ES2_S2_fS2_fjLj128EEEEELb0ELb0ELb1ELb0EEEvNS_9BwdParamsE)
        /*0740*/ 	.word	0x00000077


	//----- nvinfo : EIATTR_FRAME_SIZE
	.align		4
.L_309:
        /*0744*/ 	.byte	0x04, 0x11
        /*0746*/ 	.short	(.L_311 - .L_310)
	.align		4
.L_310:
        /*0748*/ 	.word	index@(_ZN10layer_norm13ln_bwd_kernelINS_13Kernel_traitsI6__halfS2_fS2_fjLj2048ELj1ELj1ELj4ELj16ENS_18Kernel_traits_baseILj2048ES2_S2_fS2_fjLj128EEEEELb0ELb0ELb1ELb0EEEvNS_9BwdParamsE)
        /*074c*/ 	.word	0x00000000


	//----- nvinfo : EIATTR_REGCOUNT
	.align		4
.L_311:
        /*0750*/ 	.byte	0x04, 0x2f
        /*0752*/ 	.short	(.L_313 - .L_312)
	.align		4
.L_312:
        /*0754*/ 	.word	index@(_ZN10layer_norm13ln_bwd_kernelINS_13Kernel_traitsI6__halfS2_fS2_fjLj2048ELj1ELj1ELj4ELj16ENS_18Kernel_traits_baseILj2048ES2_S2_fS2_fjLj128EEEEELb0ELb0ELb0ELb1EEEvNS_9BwdParamsE)
        /*0758*/ 	.word	0x00000080


	//----- nvinfo : EIATTR_FRAME_SIZE
	.align		4
.L_313:
        /*075c*/ 	.byte	0x04, 0x11
        /*075e*/ 	.short	(.L_315 - .L_314)
	.align		4
.L_314:
        /*0760*/ 	.word	index@(_ZN10layer_norm13ln_bwd_kernelINS_13Kernel_traitsI6__halfS2_fS2_fjLj2048ELj1ELj1ELj4ELj16ENS_18Kernel_traits_baseILj2048ES2_S2_fS2_fjLj128EEEEELb0ELb0ELb0ELb1EEEvNS_9BwdParamsE)
        /*0764*/ 	.word	0x00000000


	//----- nvinfo : EIATTR_REGCOUNT
	.align		4
.L_315:
        /*0768*/ 	.byte	0x04, 0x2f
        /*076a*/ 	.short	(.L_317 - .L_316)
	.align		4
.L_316:
        /*076c*/ 	.word	index@(_ZN10layer_norm13ln_bwd_kernelINS_13Kernel_traitsI6__halfS2_fS2_fjLj2048ELj1ELj1ELj4ELj16ENS_18Kernel_traits_baseILj2048ES2_S2_fS2_fjLj128EEEEELb0ELb0ELb0ELb0EEEvNS_9BwdParamsE)
        /*0770*/ 	.word	0x00000072


	//----- nvinfo : EIATTR_FRAME_SIZE
	.align		4
.L_317:
        /*0774*/ 	.byte	0x04, 0x11
        /*0776*/ 	.short	(.L_319 - .L_318)
	.align		4
.L_318:
        /*0778*/ 	.word	index@(_ZN10layer_norm13ln_bwd_kernelINS_13Kernel_traitsI6__halfS2_fS2_fjLj2048ELj1ELj1ELj4ELj16ENS_18Kernel_traits_baseILj2048ES2_S2_fS2_fjLj128EEEEELb0ELb0ELb0ELb0EEEvNS_9BwdParamsE)
        /*077c*/ 	.word	0x00000000


	//----- nvinfo : EIATTR_REGCOUNT
	.align		4
.L_319:
        /*0780*/ 	.byte	0x04, 0x2f
        /*0782*/ 	.short	(.L_321 - .L_320)
	.align		4
.L_320:
        /*0784*/ 	.word	index@(_ZN10layer_norm13ln_bwd_kernelINS_13Kernel_traitsIf6__halfS2_S2_fjLj2048ELj1ELj1ELj4ELj16ENS_18Kernel_traits_baseILj2048EfS2_S2_S2_fjLj128EEEEELb1ELb1ELb1ELb1EEEvNS_9BwdParamsE)
        /*0788*/ 	.word	0x0000009f


	//----- nvinfo : EIATTR_FRAME_SIZE
	.align		4
.L_321:
        /*078c*/ 	.byte	0x04, 0x11
        /*078e*/ 	.short	(.L_323 - .L_322)
	.align		4
.L_322:
        /*0790*/ 	.word	index@(_ZN10layer_norm13ln_bwd_kernelINS_13Kernel_traitsIf6__halfS2_S2_fjLj2048ELj1ELj1ELj4ELj16ENS_18Kernel_traits_baseILj2048EfS2_S2_S2_fjLj128EEEEELb1ELb1ELb1ELb1EEEvNS_9BwdParamsE)
        /*0794*/ 	.word	0x00000000


	//----- nvinfo : EIATTR_REGCOUNT
	.align		4
.L_323:
        /*0798*/ 	.byte	0x04, 0x2f
        /*079a*/ 	.short	(.L_325 - .L_324)
	.align		4
.L_324:
        /*079c*/ 	.word	index@(_ZN10layer_norm22ln_bwd_finalize_kernelINS_22Kernel_traits_finalizeILj2048Ef6__halfS2_S2_fjLb1ELj1024ELj4ENS_18Kernel_traits_baseILj2048EfS2_S2_S2_fjLj1024EEEEELb1ELb1EEEvNS_9BwdParamsE)
        /*07a0*/ 	.word	0x00000020


	//----- nvinfo : EIATTR_FRAME_SIZE
	.align		4
.L_325:
        /*07a4*/ 	.byte	0x04, 0x11
        /*07a6*/ 	.short	(.L_327 - .L_326)
	.align		4
.L_326:
        /*07a8*/ 	.word	index@(_ZN10layer_norm22ln_bwd_finalize_kernelINS_22Kernel_traits_finalizeILj2048Ef6__halfS2_S2_fjLb1ELj1024ELj4ENS_18Kernel_traits_baseILj2048EfS2_S2_S2_fjLj1024EEEEELb1ELb1EEEvNS_9BwdParamsE)
        /*07ac*/ 	.word	0x00000000


	//----- nvinfo : EIATTR_REGCOUNT
	.align		4
.L_327:
        /*07b0*/ 	.byte	0x04, 0x2f
        /*07b2*/ 	.short	(.L_329 - .L_328)
	.align		4
.L_328:
        /*07b4*/ 	.word	index@(_ZN10layer_norm13ln_bwd_kernelINS_13Kernel_traitsIf6__halfS2_S2_fjLj2048ELj1ELj1ELj4ELj16ENS_18Kernel_traits_baseILj2048EfS2_S2_S2_fjLj128EEEEELb1ELb1ELb1ELb0EEEvNS_9BwdParamsE)
        /*07b8*/ 	.word	0x000000a1


	//----- nvinfo : EIATTR_FRAME_SIZE
	.align		4
.L_329:
        /*07bc*/ 	.byte	0x04, 0x11
        /*07be*/ 	.short	(.L_331 - .L_330)
	.align		4
.L_330:
        /*07c0*/ 	.word	index@(_ZN10layer_norm13ln_bwd_kernelINS_13Kernel_traitsIf6__halfS2_S2_fjLj2048ELj1ELj1ELj4ELj16ENS_18Kernel_traits_baseILj2048EfS2_S2_S2_fjLj128EEEEELb1ELb1ELb1ELb0EEEvNS_9BwdParamsE)
        /*07c4*/ 	.word	0x00000000


	//----- nvinfo : EIATTR_REGCOUNT
	.align		4
.L_331:
        /*07c8*/ 	.byte	0x04, 0x2f
        /*07ca*/ 	.short	(.L_333 - .L_332)
	.align		4
.L_332:
        /*07cc*/ 	.word	index@(_ZN10layer_norm22ln_bwd_finalize_kernelINS_22Kernel_traits_finalizeILj2048Ef6__halfS2_S2_fjLb1ELj1024ELj4ENS_18Kernel_traits_baseILj2048EfS2_S2_S2_fjLj1024EEEEELb1ELb0EEEvNS_9BwdParamsE)
        /*07d0*/ 	.word	0x00000020


	//----- nvinfo : EIATTR_FRAME_SIZE
	.align		4
.L_333:
        /*07d4*/ 	.byte	0x04, 0x11
        /*07d6*/ 	.short	(.L_335 - .L_334)
	.align		4
.L_334:
        /*07d8*/ 	.word	index@(_ZN10layer_norm22ln_bwd_finalize_kernelINS_22Kernel_traits_finalizeILj2048Ef6__halfS2_S2_fjLb1ELj1024ELj4ENS_18Kernel_traits_baseILj2048EfS2_S2_S2_fjLj1024EEEEELb1ELb0EEEvNS_9BwdParamsE)
        /*07dc*/ 	.word	0x00000000


	//----- nvinfo : EIATTR_REGCOUNT
	.align		4
.L_335:
        /*07e0*/ 	.byte	0x04, 0x2f
        /*07e2*/ 	.short	(.L_337 - .L_336)
	.align		4
.L_336:
        /*07e4*/ 	.word	index@(_ZN10layer_norm13ln_bwd_kernelINS_13Kernel_traitsIf6__halfS2_S2_fjLj2048ELj1ELj1ELj4ELj16ENS_18Kernel_traits_baseILj2048EfS2_S2_S2_fjLj128EEEEELb1ELb1ELb0ELb1EEEvNS_9BwdParamsE)
        /*07e8*/ 	.word	0x000000a6


	//----- nvinfo : EIATTR_FRAME_SIZE
	.align		4
.L_337:
        /*07ec*/ 	.byte	0x04, 0x11
        /*07ee*/ 	.short	(.L_339 - .L_338)
	.align		4
.L_338:
        /*07f0*/ 	.word	index@(_ZN10layer_norm13ln_bwd_kernelINS_13Kernel_traitsIf6__halfS2_S2_fjLj2048ELj1ELj1ELj4ELj16ENS_18Kernel_traits_baseILj2048EfS2_S2_S2_fjLj128EEEEELb1ELb1ELb0ELb1EEEvNS_9BwdParamsE)
        /*07f4*/ 	.word	0x00000000


	//----- nvinfo : EIATTR_REGCOUNT
	.align		4
.L_339:
        /*07f8*/ 	.byte	0x04, 0x2f
        /*07fa*/ 	.short	(.L_341 - .L_340)
	.align		4
.L_340:
        /*07fc*/ 	.word	index@(_ZN10layer_norm13ln_bwd_kernelINS_13Kernel_traitsIf6__halfS2_S2_fjLj2048ELj1ELj1ELj4ELj16ENS_18Kernel_traits_baseILj2048EfS2_S2_S2_fjLj128EEEEELb1ELb1ELb0ELb0EEEvNS_9BwdParamsE)
        /*0800*/ 	.word	0x0000009e


	//----- nvinfo : EIATTR_FRAME_SIZE
	.align		4
.L_341:
        /*0804*/ 	.byte	0x04, 0x11
        /*0806*/ 	.short	(.L_343 - .L_342)
	.align		4
.L_342:
        /*0808*/ 	.word	index@(_ZN10layer_norm13ln_bwd_kernelINS_13Kernel_traitsIf6__halfS2_S2_fjLj2048ELj1ELj1ELj4ELj16ENS_18Kernel_traits_baseILj2048EfS2_S2_S2_fjLj128EEEEELb1ELb1ELb0ELb0EEEvNS_9BwdParamsE)
        /*080c*/ 	.word	0x00000000


	//----- nvinfo : EIATTR_REGCOUNT
	.align		4
.L_343:
        /*0810*/ 	.byte	0x04, 0x2f
        /*0812*/ 	.short	(.L_345 - .L_344)
	.align		4
.L_344:
        /*0814*/ 	.word	index@(_ZN10layer_norm13ln_bwd_kernelINS_13Kernel_traitsIf6__halfS2_S2_fjLj2048ELj1ELj1ELj4ELj16ENS_18Kernel_traits_baseILj2048EfS2_S2_S2_fjLj128EEEEELb1ELb0ELb1ELb1EEEvNS_9BwdParamsE)
        /*0818*/ 	.word	0x00000075


	//----- nvinfo : EIATTR_FRAME_SIZE
	.align		4
.L_345:
        /*081c*/ 	.byte	0x04, 0x11
        /*081e*/ 	.short	(.L_347 - .L_346)
	.align		4
.L_346:
        /*0820*/ 	.word	index@(_ZN10layer_norm13ln_bwd_kernelINS_13Kernel_traitsIf6__halfS2_S2_fjLj2048ELj1ELj1ELj4ELj16ENS_18Kernel_traits_baseILj2048EfS2_S2_S2_fjLj128EEEEELb1ELb0ELb1ELb1EEEvNS_9BwdParamsE)
        /*0824*/ 	.word	0x00000000


	//----- nvinfo : EIATTR_REGCOUNT
	.align		4
.L_347:
        /*0828*/ 	.byte	0x04, 0x2f
        /*082a*/ 	.short	(.L_349 - .L_348)
	.align		4
.L_348:
        /*082c*/ 	.word	index@(_ZN10layer_norm22ln_bwd_finalize_kernelINS_22Kernel_traits_finalizeILj2048Ef6__halfS2_S2_fjLb0ELj1024ELj4ENS_18Kernel_traits_baseILj2048EfS2_S2_S2_fjLj1024EEEEELb0ELb1EEEvNS_9BwdParamsE)
        /*0830*/ 	.word	0x0000003f


	//----- nvinfo : EIATTR_FRAME_SIZE
	.align		4
.L_349:
        /*0834*/ 	.byte	0x04, 0x11
        /*0836*/ 	.short	(.L_351 - .L_350)
	.align		4
.L_350:
        /*0838*/ 	.word	index@(_ZN10layer_norm22ln_bwd_finalize_kernelINS_22Kernel_traits_finalizeILj2048Ef6__halfS2_S2_fjLb0ELj1024ELj4ENS_18Kernel_traits_baseILj2048EfS2_S2_S2_fjLj1024EEEEELb0ELb1EEEvNS_9BwdParamsE)
        /*083c*/ 	.word	0x00000000


	//----- nvinfo : EIATTR_REGCOUNT
	.align		4
.L_351:
        /*0840*/ 	.byte	0x04, 0x2f
        /*0842*/ 	.short	(.L_353 - .L_352)
	.align		4
.L_352:
        /*0844*/ 	.word	index@(_ZN10layer_norm13ln_bwd_kernelINS_13Kernel_traitsIf6__halfS2_S2_fjLj2048ELj1ELj1ELj4ELj16ENS_18Kernel_traits_baseILj2048EfS2_S2_S2_fjLj128EEEEELb1ELb0ELb1ELb0EEEvNS_9BwdParamsE)
        /*0848*/ 	.word	0x00000077


	//----- nvinfo : EIATTR_FRAME_SIZE
	.align		4
.L_353:
        /*084c*/ 	.byte	0x04, 0x11
        /*084e*/ 	.short	(.L_355 - .L_354)
	.align		4
.L_354:
        /*0850*/ 	.word	index@(_ZN10layer_norm13ln_bwd_kernelINS_13Kernel_traitsIf6__halfS2_S2_fjLj2048ELj1ELj1ELj4ELj16ENS_18Kernel_traits_baseILj2048EfS2_S2_S2_fjLj128EEEEELb1ELb0ELb1ELb0EEEvNS_9BwdParamsE)
        /*0854*/ 	.word	0x00000000


	//----- nvinfo : EIATTR_REGCOUNT
	.align		4
.L_355:
        /*0858*/ 	.byte	0x04, 0x2f
        /*085a*/ 	.short	(.L_357 - .L_356)
	.align		4
.L_356:
        /*085c*/ 	.word	index@(_ZN10layer_norm22ln_bwd_finalize_kernelINS_22Kernel_traits_finalizeILj2048Ef6__halfS2_S2_fjLb0ELj1024ELj4ENS_18Kernel_traits_baseILj2048EfS2_S2_S2_fjLj1024EEEEELb0ELb0EEEvNS_9BwdParamsE)
        /*0860*/ 	.word	0x0000003f


	//----- nvinfo : EIATTR_FRAME_SIZE
	.align		4
.L_357:
        /*0864*/ 	.byte	0x04, 0x11
        /*0866*/ 	.short	(.L_359 - .L_358)
	.align		4
.L_358:
        /*0868*/ 	.word	index@(_ZN10layer_norm22ln_bwd_finalize_kernelINS_22Kernel_traits_finalizeILj2048Ef6__halfS2_S2_fjLb0ELj1024ELj4ENS_18Kernel_traits_baseILj2048EfS2_S2_S2_fjLj1024EEEEELb0ELb0EEEvNS_9BwdParamsE)
        /*086c*/ 	.word	0x00000000


	//----- nvinfo : EIATTR_REGCOUNT
	.align		4
.L_359:
        /*0870*/ 	.byte	0x04, 0x2f
        /*0872*/ 	.short	(.L_361 - .L_360)
	.align		4
.L_360:
        /*0874*/ 	.word	index@(_ZN10layer_norm13ln_bwd_kernelINS_13Kernel_traitsIf6__halfS2_S2_fjLj2048ELj1ELj1ELj4ELj16ENS_18Kernel_traits_baseILj2048EfS2_S2_S2_fjLj128EEEEELb1ELb0ELb0ELb1EEEvNS_9BwdParamsE)
        /*0878*/ 	.word	0x00000080


	//----- nvinfo : EIATTR_FRAME_SIZE
	.align		4
.L_361:
        /*087c*/ 	.byte	0x04, 0x11
        /*087e*/ 	.short	(.L_363 - .L_362)
	.align		4
.L_362:
        /*0880*/ 	.word	index@(_ZN10layer_norm13ln_bwd_kernelINS_13Kernel_traitsIf6__halfS2_S2_fjLj2048ELj1ELj1ELj4ELj16ENS_18Kernel_traits_baseILj2048EfS2_S2_S2_fjLj128EEEEELb1ELb0ELb0ELb1EEEvNS_9BwdParamsE)
        /*0884*/ 	.word	0x00000000


	//----- nvinfo : EIATTR_REGCOUNT
	.align		4
.L_363:
        /*0888*/ 	.byte	0x04, 0x2f
        /*088a*/ 	.short	(.L_365 - .L_364)
	.align		4
.L_364:
        /*088c*/ 	.word	index@(_ZN10layer_norm13ln_bwd_kernelINS_13Kernel_traitsIf6__halfS2_S2_fjLj2048ELj1ELj1ELj4ELj16ENS_18Kernel_traits_baseILj2048EfS2_S2_S2_fjLj128EEEEELb1ELb0ELb0ELb0EEEvNS_9BwdParamsE)
        /*0890*/ 	.word	0x00000077


	//----- nvinfo : EIATTR_FRAME_SIZE
	.align		4
.L_365:
        /*0894*/ 	.byte	0x04, 0x11
        /*0896*/ 	.short	(.L_367 - .L_366)
	.align		4
.L_366:
        /*0898*/ 	.word	index@(_ZN10layer_norm13ln_bwd_kernelINS_13Kernel_traitsIf6__halfS2_S2_fjLj2048ELj1ELj1ELj4ELj16ENS_18Kernel_traits_baseILj2048EfS2_S2_S2_fjLj128EEEEELb1ELb0ELb0ELb0EEEvNS_9BwdParamsE)
        /*089c*/ 	.word	0x00000000


	//----- nvinfo : EIATTR_REGCOUNT
	.align		4
.L_367:
        /*08a0*/ 	.byte	0x04, 0x2f
        /*08a2*/ 	.short	(.L_369 - .L_368)
	.align		4
.L_368:
        /*08a4*/ 	.word	index@(_ZN10layer_norm13ln_bwd_kernelINS_13Kernel_traitsIf6__halfS2_S2_fjLj2048ELj1ELj1ELj4ELj16ENS_18Kernel_traits_baseILj2048EfS2_S2_S2_fjLj128EEEEELb0ELb1ELb1ELb1EEEvNS_9BwdParamsE)
        /*08a8*/ 	.word	0x000000a1


	//----- nvinfo : EIATTR_FRAME_SIZE
	.align		4
.L_369:
        /*08ac*/ 	.byte	0x04, 0x11
        /*08ae*/ 	.short	(.L_371 - .L_370)
	.align		4
.L_370:
        /*08b0*/ 	.word	index@(_ZN10layer_norm13ln_bwd_kernelINS_13Kernel_traitsIf6__halfS2_S2_fjLj2048ELj1ELj1ELj4ELj16ENS_18Kernel_traits_baseILj2048EfS2_S2_S2_fjLj128EEEEELb0ELb1ELb1ELb1EEEvNS_9BwdParamsE)
        /*08b4*/ 	.word	0x00000000


	//----- nvinfo : EIATTR_REGCOUNT
	.align		4
.L_371:
        /*08b8*/ 	.byte	0x04, 0x2f
        /*08ba*/ 	.short	(.L_373 - .L_372)
	.align		4
.L_372:
        /*08bc*/ 	.word	index@(_ZN10layer_norm13ln_bwd_kernelINS_13Kernel_traitsIf6__halfS2_S2_fjLj2048ELj1ELj1ELj4ELj16ENS_18Kernel_traits_baseILj2048EfS2_S2_S2_fjLj128EEEEELb0ELb1ELb1ELb0EEEvNS_9BwdParamsE)
        /*08c0*/ 	.word	0x000000a0


	//----- nvinfo : EIATTR_FRAME_SIZE
	.align		4
.L_373:
        /*08c4*/ 	.byte	0x04, 0x11
        /*08c6*/ 	.short	(.L_375 - .L_374)
	.align		4
.L_374:
        /*08c8*/ 	.word	index@(_ZN10layer_norm13ln_bwd_kernelINS_13Kernel_traitsIf6__halfS2_S2_fjLj2048ELj1ELj1ELj4ELj16ENS_18Kernel_traits_baseILj2048EfS2_S2_S2_fjLj128EEEEELb0ELb1ELb1ELb0EEEvNS_9BwdParamsE)
        /*08cc*/ 	.word	0x00000000


	//----- nvinfo : EIATTR_REGCOUNT
	.align		4
.L_375:
        /*08d0*/ 	.byte	0x04, 0x2f
        /*08d2*/ 	.short	(.L_377 - .L_376)
	.align		4
.L_376:
        /*08d4*/ 	.word	index@(_ZN10layer_norm13ln_bwd_kernelINS_13Kernel_traitsIf6__halfS2_S2_fjLj2048ELj1ELj1ELj4ELj16ENS_18Kernel_traits_baseILj2048EfS2_S2_S2_fjLj128EEEEELb0ELb1ELb0ELb1EEEvNS_9BwdParamsE)
        /*08d8*/ 	.word	0x0000009e


	//----- nvinfo : EIATTR_FRAME_SIZE
	.align		4
.L_377:
        /*08dc*/ 	.byte	0x04, 0x11
        /*08de*/ 	.short	(.L_379 - .L_378)
	.align		4
.L_378:
        /*08e0*/ 	.word	index@(_ZN10layer_norm13ln_bwd_kernelINS_13Kernel_traitsIf6__halfS2_S2_fjLj2048ELj1ELj1ELj4ELj16ENS_18Kernel_traits_baseILj2048EfS2_S2_S2_fjLj128EEEEELb0ELb1ELb0ELb1EEEvNS_9BwdParamsE)
        /*08e4*/ 	.word	0x00000000


	//----- nvinfo : EIATTR_REGCOUNT
	.align		4
.L_379:
        /*08e8*/ 	.byte	0x04, 0x2f
        /*08ea*/ 	.short	(.L_381 - .L_380)
	.align		4
.L_380:
        /*08ec*/ 	.word	index@(_ZN10layer_norm13ln_bwd_kernelINS_13Kernel_traitsIf6__halfS2_S2_fjLj2048ELj1ELj1ELj4ELj16ENS_18Kernel_traits_baseILj2048EfS2_S2_S2_fjLj128EEEEELb0ELb1ELb0ELb0EEEvNS_9BwdParamsE)
        /*08f0*/ 	.word	0x0000009e


	//----- nvinfo : EIATTR_FRAME_SIZE
	.align		4
.L_381:
        /*08f4*/ 	.byte	0x04, 0x11
        /*08f6*/ 	.short	(.L_383 - .L_382)
	.align		4
.L_382:
        /*08f8*/ 	.word	index@(_ZN10layer_norm13ln_bwd_kernelINS_13Kernel_traitsIf6__halfS2_S2_fjLj2048ELj1ELj1ELj4ELj16ENS_18Kernel_traits_baseILj2048EfS2_S2_S2_fjLj128EEEEELb0ELb1ELb0ELb0EEEvNS_9BwdParamsE)
        /*08fc*/ 	.word	0x00000000


	//----- nvinfo : EIATTR_REGCOUNT
	.align		4
.L_383:
        /*0900*/ 	.byte	0x04, 0x2f
        /*0902*/ 	.short	(.L_385 - .L_384)
	.align		4
.L_384:
        /*0904*/ 	.word	index@(_ZN10layer_norm13ln_bwd_kernelINS_13Kernel_traitsIf6__halfS2_S2_fjLj2048ELj1ELj1ELj4ELj16ENS_18Kernel_traits_baseILj2048EfS2_S2_S2_fjLj128EEEEELb0ELb0ELb1ELb1EEEvNS_9BwdParamsE)
        /*0908*/ 	.word	0x0000007c


	//----- nvinfo : EIATTR_FRAME_SIZE
	.align		4
.L_385:
        /*090c*/ 	.byte	0x04, 0x11
        /*090e*/ 	.short	(.L_387 - .L_386)
	.align		4
.L_386:
        /*0910*/ 	.word	index@(_ZN10layer_norm13ln_bwd_kernelINS_13Kernel_traitsIf6__halfS2_S2_fjLj2048ELj1ELj1ELj4ELj16ENS_18Kernel_traits_baseILj2048EfS2_S2_S2_fjLj128EEEEELb0ELb0ELb1ELb1EEEvNS_9BwdParamsE)
        /*0914*/ 	.word	0x00000000


	//----- nvinfo : EIATTR_REGCOUNT
	.align		4
.L_387:
        /*0918*/ 	.byte	0x04, 0x2f
        /*091a*/ 	.short	(.L_389 - .L_388)
	.align		4
.L_388:
        /*091c*/ 	.word	index@(_ZN10layer_norm13ln_bwd_kernelINS_13Kernel_traitsIf6__halfS2_S2_fjLj2048ELj1ELj1ELj4ELj16ENS_18Kernel_traits_baseILj2048EfS2_S2_S2_fjLj128EEEEELb0ELb0ELb1ELb0EEEvNS_9BwdParamsE)
        /*0920*/ 	.word	0x0000007c


	//----- nvinfo : EIATTR_FRAME_SIZE
	.align		4
.L_389:
        /*0924*/ 	.byte	0x04, 0x11
        /*0926*/ 	.short	(.L_391 - .L_390)
	.align		4
.L_390:
        /*0928*/ 	.word	index@(_ZN10layer_norm13ln_bwd_kernelINS_13Kernel_traitsIf6__halfS2_S2_fjLj2048ELj1ELj1ELj4ELj16ENS_18Kernel_traits_baseILj2048EfS2_S2_S2_fjLj128EEEEELb0ELb0ELb1ELb0EEEvNS_9BwdParamsE)
        /*092c*/ 	.word	0x00000000


	//----- nvinfo : EIATTR_REGCOUNT
	.align		4
.L_391:
        /*0930*/ 	.byte	0x04, 0x2f
        /*0932*/ 	.short	(.L_393 - .L_392)
	.align		4
.L_392:
        /*0934*/ 	.word	index@(_ZN10layer_norm13ln_bwd_kernelINS_13Kernel_traitsIf6__halfS2_S2_fjLj2048ELj1ELj1ELj4ELj16ENS_18Kernel_traits_baseILj2048EfS2_S2_S2_fjLj128EEEEELb0ELb0ELb0ELb1EEEvNS_9BwdParamsE)
        /*0938*/ 	.word	0x00000078


	//----- nvinfo : EIATTR_FRAME_SIZE
	.align		4
.L_393:
        /*093c*/ 	.byte	0x04, 0x11
        /*093e*/ 	.short	(.L_395 - .L_394)
	.align		4
.L_394:
        /*0940*/ 	.word	index@(_ZN10layer_norm13ln_bwd_kernelINS_13Kernel_traitsIf6__halfS2_S2_fjLj2048ELj1ELj1ELj4ELj16ENS_18Kernel_traits_baseILj2048EfS2_S2_S2_fjLj128EEEEELb0ELb0ELb0ELb1EEEvNS_9BwdParamsE)
        /*0944*/ 	.word	0x00000000


	//----- nvinfo : EIATTR_REGCOUNT
	.align		4
.L_395:
        /*0948*/ 	.byte	0x04, 0x2f
        /*094a*/ 	.short	(.L_397 - .L_396)
	.align		4
.L_396:
        /*094c*/ 	.word	index@(_ZN10layer_norm13ln_bwd_kernelINS_13Kernel_traitsIf6__halfS2_S2_fjLj2048ELj1ELj1ELj4ELj16ENS_18Kernel_traits_baseILj2048EfS2_S2_S2_fjLj128EEEEELb0ELb0ELb0ELb0EEEvNS_9BwdParamsE)
        /*0950*/ 	.word	0x00000075


	//----- nvinfo : EIATTR_FRAME_SIZE
	.align		4
.L_397:
        /*0954*/ 	.byte	0x04, 0x11
        /*0956*/ 	.short	(.L_399 - .L_398)
	.align		4
.L_398:
        /*0958*/ 	.word	index@(_ZN10layer_norm13ln_bwd_kernelINS_13Kernel_traitsIf6__halfS2_S2_fjLj2048ELj1ELj1ELj4ELj16ENS_18Kernel_traits_baseILj2048EfS2_S2_S2_fjLj128EEEEELb0ELb0ELb0ELb0EEEvNS_9BwdParamsE)
        /*095c*/ 	.word	0x00000000


	//----- nvinfo : EIATTR_REGCOUNT
	.align		4
.L_399:
        /*0960*/ 	.byte	0x04, 0x2f
        /*0962*/ 	.short	(.L_401 - .L_400)
	.align		4
.L_400:
        /*0964*/ 	.word	index@(_ZN10layer_norm13ln_bwd_kernelINS_13Kernel_traitsIf13__nv_bfloat16fS2_fjLj2048ELj1ELj1ELj4ELj16ENS_18Kernel_traits_baseILj2048EfS2_fS2_fjLj128EEEEELb1ELb1ELb1ELb1EEEvNS_9BwdParamsE)
        /*0968*/ 	.word	0x000000a8


	//----- nvinfo : EIATTR_FRAME_SIZE
	.align		4
.L_401:
        /*096c*/ 	.byte	0x04, 0x11
        /*096e*/ 	.short	(.L_403 - .L_402)
	.align		4
.L_402:
        /*0970*/ 	.word	index@(_ZN10layer_norm13ln_bwd_kernelINS_13Kernel_traitsIf13__nv_bfloat16fS2_fjLj2048ELj1ELj1ELj4ELj16ENS_18Kernel_traits_baseILj2048EfS2_fS2_fjLj128EEEEELb1ELb1ELb1ELb1EEEvNS_9BwdParamsE)
        /*0974*/ 	.word	0x00000000


	//----- nvinfo : EIATTR_REGCOUNT
	.align		4
.L_403:
        /*0978*/ 	.byte	0x04, 0x2f
        /*097a*/ 	.short	(.L_405 - .L_404)
	.align		4
.L_404:
        /*097c*/ 	.word	index@(_ZN10layer_norm22ln_bwd_finalize_kernelINS_22Kernel_traits_finalizeILj2048Ef13__nv_bfloat16fS2_fjLb1ELj1024ELj4ENS_18Kernel_traits_baseILj2048EfS2_fS2_fjLj1024EEEEELb1ELb1EEEvNS_9BwdParamsE)
        /*0980*/ 	.word	0x00000020


	//----- nvinfo : EIATTR_FRAME_SIZE
	.align		4
.L_405:
        /*0984*/ 	.byte	0x04, 0x11
        /*0986*/ 	.short	(.L_407 - .L_406)
	.align		4
.L_406:
        /*0988*/ 	.word	index@(_ZN10layer_norm22ln_bwd_finalize_kernelINS_22Kernel_traits_finalizeILj2048Ef13__nv_bfloat16fS2_fjLb1ELj1024ELj4ENS_18Kernel_traits_baseILj2048EfS2_fS2_fjLj1024EEEEELb1ELb1EEEvNS_9BwdParamsE)
        /*098c*/ 	.word	0x00000000


	//----- nvinfo : EIATTR_REGCOUNT
	.align		4
.L_407:
        /*0990*/ 	.byte	0x04, 0x2f
        /*0992*/ 	.short	(.L_409 - .L_408)
	.align		4
.L_408:
        /*0994*/ 	.word	index@(_ZN10layer_norm13ln_bwd_kernelINS_13Kernel_traitsIf13__nv_bfloat16fS2_fjLj2048ELj1ELj1ELj4ELj16ENS_18Kernel_traits_baseILj2048EfS2_fS2_fjLj128EEEEELb1ELb1ELb1ELb0EEEvNS_9BwdParamsE)
        /*0998*/ 	.word	0x000000a8


	//----- nvinfo : EIATTR_FRAME_SIZE
	.align		4
.L_409:
        /*099c*/ 	.byte	0x04, 0x11
        /*099e*/ 	.short	(.L_411 - .L_410)
	.align		4
.L_410:
        /*09a0*/ 	.word	index@(_ZN10layer_norm13ln_bwd_kernelINS_13Kernel_traitsIf13__nv_bfloat16fS2_fjLj2048ELj1ELj1ELj4ELj16ENS_18Kernel_traits_baseILj2048EfS2_fS2_fjLj128EEEEELb1ELb1ELb1ELb0EEEvNS_9BwdParamsE)
        /*09a4*/ 	.word	0x00000000


	//----- nvinfo : EIATTR_REGCOUNT
	.align		4
.L_411:
        /*09a8*/ 	.byte	0x04, 0x2f
        /*09aa*/ 	.short	(.L_413 - .L_412)
	.align		4
.L_412:
        /*09ac*/ 	.word	index@(_ZN10layer_norm22ln_bwd_finalize_kernelINS_22Kernel_traits_finalizeILj2048Ef13__nv_bfloat16fS2_fjLb1ELj1024ELj4ENS_18Kernel_traits_baseILj2048EfS2_fS2_fjLj1024EEEEELb1ELb0EEEvNS_9BwdParamsE)
        /*09b0*/ 	.word	0x00000020


	//----- nvinfo : EIATTR_FRAME_SIZE
	.align		4
.L_413:
        /*09b4*/ 	.byte	0x04, 0x11
        /*09b6*/ 	.short	(.L_415 - .L_414)
	.align		4
.L_414:
        /*09b8*/ 	.word	index@(_ZN10layer_norm22ln_bwd_finalize_kernelINS_22Kernel_traits_finalizeILj2048Ef13__nv_bfloat16fS2_fjLb1ELj1024ELj4ENS_18Kernel_traits_baseILj2048EfS2_fS2_fjLj1024EEEEELb1ELb0EEEvNS_9BwdParamsE)
        /*09bc*/ 	.word	0x00000000


	//----- nvinfo : EIATTR_REGCOUNT
	.align		4
.L_415:
        /*09c0*/ 	.byte	0x04, 0x2f
        /*09c2*/ 	.short	(.L_417 - .L_416)
	.align		4
.L_416:
        /*09c4*/ 	.word	index@(_ZN10layer_norm13ln_bwd_kernelINS_13Kernel_traitsIf13__nv_bfloat16fS2_fjLj2048ELj1ELj1ELj4ELj16ENS_18Kernel_traits_baseILj2048EfS2_fS2_fjLj128EEEEELb1ELb1ELb0ELb1EEEvNS_9BwdParamsE)
        /*09c8*/ 	.word	0x000000a8


	//----- nvinfo : EIATTR_FRAME_SIZE
	.align		4
.L_417:
        /*09cc*/ 	.byte	0x04, 0x11
        /*09ce*/ 	.short	(.L_419 - .L_418)
	.align		4
.L_418:
        /*09d0*/ 	.word	index@(_ZN10layer_norm13ln_bwd_kernelINS_13Kernel_traitsIf13__nv_bfloat16fS2_fjLj2048ELj1ELj1ELj4ELj16ENS_18Kernel_traits_baseILj2048EfS2_fS2_fjLj128EEEEELb1ELb1ELb0ELb1EEEvNS_9BwdParamsE)
        /*09d4*/ 	.word	0x00000000


	//----- nvinfo : EIATTR_REGCOUNT
	.align		4
.L_419:
        /*09d8*/ 	.byte	0x04, 0x2f
        /*09da*/ 	.short	(.L_421 - .L_420)
	.align		4
.L_420:
        /*09dc*/ 	.word	index@(_ZN10layer_norm13ln_bwd_kernelINS_13Kernel_traitsIf13__nv_bfloat16fS2_fjLj2048ELj1ELj1ELj4ELj16ENS_18Kernel_traits_baseILj2048EfS2_fS2_fjLj128EEEEELb1ELb1ELb0ELb0EEEvNS_9BwdParamsE)
        /*09e0*/ 	.word	0x000000a5


	//----- nvinfo : EIATTR_FRAME_SIZE
	.align		4
.L_421:
        /*09e4*/ 	.byte	0x04, 0x11
        /*09e6*/ 	.short	(.L_423 - .L_422)
	.align		4
.L_422:
        /*09e8*/ 	.word	index@(_ZN10layer_norm13ln_bwd_kernelINS_13Kernel_traitsIf13__nv_bfloat16fS2_fjLj2048ELj1ELj1ELj4ELj16ENS_18Kernel_traits_baseILj2048EfS2_fS2_fjLj128EEEEELb1ELb1ELb0ELb0EEEvNS_9BwdParamsE)
        /*09ec*/ 	.word	0x00000000


	//----- nvinfo : EIATTR_REGCOUNT
	.align		4
.L_423:
        /*09f0*/ 	.byte	0x04, 0x2f
        /*09f2*/ 	.short	(.L_425 - .L_424)
	.align		4
.L_424:
        /*09f4*/ 	.word	index@(_ZN10layer_norm13ln_bwd_kernelINS_13Kernel_traitsIf13__nv_bfloat16fS2_fjLj2048ELj1ELj1ELj4ELj16ENS_18Kernel_traits_baseILj2048EfS2_fS2_fjLj128EEEEELb1ELb0ELb1ELb1EEEvNS_9BwdParamsE)
        /*09f8*/ 	.word	0x00000080


	//----- nvinfo : EIATTR_FRAME_SIZE
	.align		4
.L_425:
        /*09fc*/ 	.byte	0x04, 0x11
        /*09fe*/ 	.short	(.L_427 - .L_426)
	.align		4
.L_426:
        /*0a00*/ 	.word	index@(_ZN10layer_norm13ln_bwd_kernelINS_13Kernel_traitsIf13__nv_bfloat16fS2_fjLj2048ELj1ELj1ELj4ELj16ENS_18Kernel_traits_baseILj2048EfS2_fS2_fjLj128EEEEELb1ELb0ELb1ELb1EEEvNS_9BwdParamsE)
        /*0a04*/ 	.word	0x00000000


	//----- nvinfo : EIATTR_REGCOUNT
	.align		4
.L_427:
        /*0a08*/ 	.byte	0x04, 0x2f
        /*0a0a*/ 	.short	(.L_429 - .L_428)
	.align		4
.L_428:
        /*0a0c*/ 	.word	index@(_ZN10layer_norm22ln_bwd_finalize_kernelINS_22Kernel_traits_finalizeILj2048Ef13__nv_bfloat16fS2_fjLb0ELj1024ELj4ENS_18Kernel_traits_baseILj2048EfS2_fS2_fjLj1024EEEEELb0ELb1EEEvNS_9BwdParamsE)
        /*0a10*/ 	.word	0x0000003f


	//----- nvinfo : EIATTR_FRAME_SIZE
	.align		4
.L_429:
        /*0a14*/ 	.byte	0x04, 0x11
        /*0a16*/ 	.short	(.L_431 - .L_430)
	.align		4
.L_430:
        /*0a18*/ 	.word	index@(_ZN10layer_norm22ln_bwd_finalize_kernelINS_22Kernel_traits_finalizeILj2048Ef13__nv_bfloat16fS2_fjLb0ELj1024ELj4ENS_18Kernel_traits_baseILj2048EfS2_fS2_fjLj1024EEEEELb0ELb1EEEvNS_9BwdParamsE)
        /*0a1c*/ 	.word	0x00000000


	//----- nvinfo : EIATTR_REGCOUNT
	.align		4
.L_431:
        /*0a20*/ 	.byte	0x04, 0x2f
        /*0a22*/ 	.short	(.L_433 - .L_432)
	.align		4
.L_432:
        /*0a24*/ 	.word	index@(_ZN10layer_norm13ln_bwd_kernelINS_13Kernel_traitsIf13__nv_bfloat16fS2_fjLj2048ELj1ELj1ELj4ELj16ENS_18Kernel_traits_baseILj2048EfS2_fS2_fjLj128EEEEELb1ELb0ELb1ELb0EEEvNS_9BwdParamsE)
        /*0a28*/ 	.word	0x00000080


	//----- nvinfo : EIATTR_FRAME_SIZE
	.align		4
.L_433:
        /*0a2c*/ 	.byte	0x04, 0x11
        /*0a2e*/ 	.short	(.L_435 - .L_434)
	.align		4
.L_434:
        /*0a30*/ 	.word	index@(_ZN10layer_norm13ln_bwd_kernelINS_13Kernel_traitsIf13__nv_bfloat16fS2_fjLj2048ELj1ELj1ELj4ELj16ENS_18Kernel_traits_baseILj2048EfS2_fS2_fjLj128EEEEELb1ELb0ELb1ELb0EEEvNS_9BwdParamsE)
        /*0a34*/ 	.word	0x00000000


	//----- nvinfo : EIATTR_REGCOUNT
	.align		4
.L_435:
        /*0a38*/ 	.byte	0x04, 0x2f
        /*0a3a*/ 	.short	(.L_437 - .L_436)
	.align		4
.L_436:
        /*0a3c*/ 	.word	index@(_ZN10layer_norm22ln_bwd_finalize_kernelINS_22Kernel_traits_finalizeILj2048Ef13__nv_bfloat16fS2_fjLb0ELj1024ELj4ENS_18Kernel_traits_baseILj2048EfS2_fS2_fjLj1024EEEEELb0ELb0EEEvNS_9BwdParamsE)
        /*0a40*/ 	.word	0x0000003f


	//----- nvinfo : EIATTR_FRAME_SIZE
	.align		4
.L_437:
        /*0a44*/ 	.byte	0x04, 0x11
        /*0a46*/ 	.short	(.L_439 - .L_438)
	.align		4
.L_438:
        /*0a48*/ 	.word	index@(_ZN10layer_norm22ln_bwd_finalize_kernelINS_22Kernel_traits_finalizeILj2048Ef13__nv_bfloat16fS2_fjLb0ELj1024ELj4ENS_18Kernel_traits_baseILj2048EfS2_fS2_fjLj1024EEEEELb0ELb0EEEvNS_9BwdParamsE)
        /*0a4c*/ 	.word	0x00000000


	//----- nvinfo : EIATTR_REGCOUNT
	.align		4
.L_439:
        /*0a50*/ 	.byte	0x04, 0x2f
        /*0a52*/ 	.short	(.L_441 - .L_440)
	.align		4
.L_440:
        /*0a54*/ 	.word	index@(_ZN10layer_norm13ln_bwd_kernelINS_13Kernel_traitsIf13__nv_bfloat16fS2_fjLj2048ELj1ELj1ELj4ELj16ENS_18Kernel_traits_baseILj2048EfS2_fS2_fjLj128EEEEELb1ELb0ELb0ELb1EEEvNS_9BwdParamsE)
        /*0a58*/ 	.word	0x00000080


	//----- nvinfo : EIATTR_FRAME_SIZE
	.align		4
.L_441:
        /*0a5c*/ 	.byte	0x04, 0x11
        /*0a5e*/ 	.short	(.L_443 - .L_442)
	.align		4
.L_442:
        /*0a60*/ 	.word	index@(_ZN10layer_norm13ln_bwd_kernelINS_13Kernel_traitsIf13__nv_bfloat16fS2_fjLj2048ELj1ELj1ELj4ELj16ENS_18Kernel_traits_baseILj2048EfS2_fS2_fjLj128EEEEELb1ELb0ELb0ELb1EEEvNS_9BwdParamsE)
        /*0a64*/ 	.word	0x00000000


	//----- nvinfo : EIATTR_REGCOUNT
	.align		4
.L_443:
        /*0a68*/ 	.byte	0x04, 0x2f
        /*0a6a*/ 	.short	(.L_445 - .L_444)
	.align		4
.L_444:
        /*0a6c*/ 	.word	index@(_ZN10layer_norm13ln_bwd_kernelINS_13Kernel_traitsIf13__nv_bfloat16fS2_fjLj2048ELj1ELj1ELj4ELj16ENS_18Kernel_traits_baseILj2048EfS2_fS2_fjLj128EEEEELb1ELb0ELb0ELb0EEEvNS_9BwdParamsE)
        /*0a70*/ 	.word	0x0000007c


	//----- nvinfo : EIATTR_FRAME_SIZE
	.align		4
.L_445:
        /*0a74*/ 	.byte	0x04, 0x11
        /*0a76*/ 	.short	(.L_447 - .L_446)
	.align		4
.L_446:
        /*0a78*/ 	.word	index@(_ZN10layer_norm13ln_bwd_kernelINS_13Kernel_traitsIf13__nv_bfloat16fS2_fjLj2048ELj1ELj1ELj4ELj16ENS_18Kernel_traits_baseILj2048EfS2_fS2_fjLj128EEEEELb1ELb0ELb0ELb0EEEvNS_9BwdParamsE)
        /*0a7c*/ 	.word	0x00000000


	//----- nvinfo : EIATTR_REGCOUNT
	.align		4
.L_447:
        /*0a80*/ 	.byte	0x04, 0x2f
        /*0a82*/ 	.short	(.L_449 - .L_448)
	.align		4
.L_448:
        /*0a84*/ 	.word	index@(_ZN10layer_norm13ln_bwd_kernelINS_13Kernel_traitsIf13__nv_bfloat16fS2_fjLj2048ELj1ELj1ELj4ELj16ENS_18Kernel_traits_baseILj2048EfS2_fS2_fjLj128EEEEELb0ELb1ELb1ELb1EEEvNS_9BwdParamsE)
        /*0a88*/ 	.word	0x000000a1


	//----- nvinfo : EIATTR_FRAME_SIZE
	.align		4
.L_449:
        /*0a8c*/ 	.byte	0x04, 0x11
        /*0a8e*/ 	.short	(.L_451 - .L_450)
	.align		4
.L_450:
        /*0a90*/ 	.word	index@(_ZN10layer_norm13ln_bwd_kernelINS_13Kernel_traitsIf13__nv_bfloat16fS2_fjLj2048ELj1ELj1ELj4ELj16ENS_18Kernel_traits_baseILj2048EfS2_fS2_fjLj128EEEEELb0ELb1ELb1ELb1EEEvNS_9BwdParamsE)
        /*0a94*/ 	.word	0x00000000


	//----- nvinfo : EIATTR_REGCOUNT
	.align		4
.L_451:
        /*0a98*/ 	.byte	0x04, 0x2f
        /*0a9a*/ 	.short	(.L_453 - .L_452)
	.align		4
.L_452:
        /*0a9c*/ 	.word	index@(_ZN10layer_norm13ln_bwd_kernelINS_13Kernel_traitsIf13__nv_bfloat16fS2_fjLj2048ELj1ELj1ELj4ELj16ENS_18Kernel_traits_baseILj2048EfS2_fS2_fjLj128EEEEELb0ELb1ELb1ELb0EEEvNS_9BwdParamsE)
        /*0aa0*/ 	.word	0x000000a2


	//----- nvinfo : EIATTR_FRAME_SIZE
	.align		4
.L_453:
        /*0aa4*/ 	.byte	0x04, 0x11
        /*0aa6*/ 	.short	(.L_455 - .L_454)
	.align		4
.L_454:
        /*0aa8*/ 	.word	index@(_ZN10layer_norm13ln_bwd_kernelINS_13Kernel_traitsIf13__nv_bfloat16fS2_fjLj2048ELj1ELj1ELj4ELj16ENS_18Kernel_traits_baseILj2048EfS2_fS2_fjLj128EEEEELb0ELb1ELb1ELb0EEEvNS_9BwdParamsE)
        /*0aac*/ 	.word	0x00000000


	//----- nvinfo : EIATTR_REGCOUNT
	.align		4
.L_455:
        /*0ab0*/ 	.byte	0x04, 0x2f
        /*0ab2*/ 	.short	(.L_457 - .L_456)
	.align		4
.L_456:
        /*0ab4*/ 	.word	index@(_ZN10layer_norm13ln_bwd_kernelINS_13Kernel_traitsIf13__nv_bfloat16fS2_fjLj2048ELj1ELj1ELj4ELj16ENS_18Kernel_traits_baseILj2048EfS2_fS2_fjLj128EEEEELb0ELb1ELb0ELb1EEEvNS_9BwdParamsE)
        /*0ab8*/ 	.word	0x000000a8


	//----- nvinfo : EIATTR_FRAME_SIZE
	.align		4
.L_457:
        /*0abc*/ 	.byte	0x04, 0x11
        /*0abe*/ 	.short	(.L_459 - .L_458)
	.align		4
.L_458:
        /*0ac0*/ 	.word	index@(_ZN10layer_norm13ln_bwd_kernelINS_13Kernel_traitsIf13__nv_bfloat16fS2_fjLj2048ELj1ELj1ELj4ELj16ENS_18Kernel_traits_baseILj2048EfS2_fS2_fjLj128EEEEELb0ELb1ELb0ELb1EEEvNS_9BwdParamsE)
        /*0ac4*/ 	.word	0x00000000


	//----- nvinfo : EIATTR_REGCOUNT
	.align		4
.L_459:
        /*0ac8*/ 	.byte	0x04, 0x2f
        /*0aca*/ 	.short	(.L_461 - .L_460)
	.align		4
.L_460:
        /*0acc*/ 	.word	index@(_ZN10layer_norm13ln_bwd_kernelINS_13Kernel_traitsIf13__nv_bfloat16fS2_fjLj2048ELj1ELj1ELj4ELj16ENS_18Kernel_traits_baseILj2048EfS2_fS2_fjLj128EEEEELb0ELb1ELb0ELb0EEEvNS_9BwdParamsE)
        /*0ad0*/ 	.word	0x0000009c


	//----- nvinfo : EIATTR_FRAME_SIZE
	.align		4
.L_461:
        /*0ad4*/ 	.byte	0x04, 0x11
        /*0ad6*/ 	.short	(.L_463 - .L_462)
	.align		4
.L_462:
        /*0ad8*/ 	.word	index@(_ZN10layer_norm13ln_bwd_kernelINS_13Kernel_traitsIf13__nv_bfloat16fS2_fjLj2048ELj1ELj1ELj4ELj16ENS_18Kernel_traits_baseILj2048EfS2_fS2_fjLj128EEEEELb0ELb1ELb0ELb0EEEvNS_9BwdParamsE)
        /*0adc*/ 	.word	0x00000000


	//----- nvinfo : EIATTR_REGCOUNT
	.align		4
.L_463:
        /*0ae0*/ 	.byte	0x04, 0x2f
        /*0ae2*/ 	.short	(.L_465 - .L_464)
	.align		4
.L_464:
        /*0ae4*/ 	.word	index@(_ZN10layer_norm13ln_bwd_kernelINS_13Kernel_traitsIf13__nv_bfloat16fS2_fjLj2048ELj1ELj1ELj4ELj16ENS_18Kernel_traits_baseILj2048EfS2_fS2_fjLj128EEEEELb0ELb0ELb1ELb1EEEvNS_9BwdParamsE)
        /*0ae8*/ 	.word	0x0000007c


	//----- nvinfo : EIATTR_FRAME_SIZE
	.align		4
.L_465:
        /*0aec*/ 	.byte	0x04, 0x11
        /*0aee*/ 	.short	(.L_467 - .L_466)
	.align		4
.L_466:
        /*0af0*/ 	.word	index@(_ZN10layer_norm13ln_bwd_kernelINS_13Kernel_traitsIf13__nv_bfloat16fS2_fjLj2048ELj1ELj1ELj4ELj16ENS_18Kernel_traits_baseILj2048EfS2_fS2_fjLj128EEEEELb0ELb0ELb1ELb1EEEvNS_9BwdParamsE)
        /*0af4*/ 	.word	0x00000000


	//----- nvinfo : EIATTR_REGCOUNT
	.align		4
.L_467:
        /*0af8*/ 	.byte	0x04, 0x2f
        /*0afa*/ 	.short	(.L_469 - .L_468)
	.align		4
.L_468:
        /*0afc*/ 	.word	index@(_ZN10layer_norm13ln_bwd_kernelINS_13Kernel_traitsIf13__nv_bfloat16fS2_fjLj2048ELj1ELj1ELj4ELj16ENS_18Kernel_traits_baseILj2048EfS2_fS2_fjLj128EEEEELb0ELb0ELb1ELb0EEEvNS_9BwdParamsE)
        /*0b00*/ 	.word	0x0000007e


	//----- nvinfo : EIATTR_FRAME_SIZE
	.align		4
.L_469:
        /*0b04*/ 	.byte	0x04, 0x11
        /*0b06*/ 	.short	(.L_471 - .L_470)
	.align		4
.L_470:
        /*0b08*/ 	.word	index@(_ZN10layer_norm13ln_bwd_kernelINS_13Kernel_traitsIf13__nv_bfloat16fS2_fjLj2048ELj1ELj1ELj4ELj16ENS_18Kernel_traits_baseILj2048EfS2_fS2_fjLj128EEEEELb0ELb0ELb1ELb0EEEvNS_9BwdParamsE)
        /*0b0c*/ 	.word	0x00000000


	//----- nvinfo : EIATTR_REGCOUNT
	.align		4
.L_471:
        /*0b10*/ 	.byte	0x04, 0x2f
        /*0b12*/ 	.short	(.L_473 - .L_472)
	.align		4
.L_472:
        /*0b14*/ 	.word	index@(_ZN10layer_norm13ln_bwd_kernelINS_13Kernel_traitsIf13__nv_bfloat16fS2_fjLj2048ELj1ELj1ELj4ELj16ENS_18Kernel_traits_baseILj2048EfS2_fS2_fjLj128EEEEELb0ELb0ELb0ELb1EEEvNS_9BwdParamsE)
        /*0b18*/ 	.word	0x00000080


	//----- nvinfo : EIATTR_FRAME_SIZE
	.align		4
.L_473:
        /*0b1c*/ 	.byte	0x04, 0x11
        /*0b1e*/ 	.short	(.L_475 - .L_474)
	.align		4
.L_474:
        /*0b20*/ 	.word	index@(_ZN10layer_norm13ln_bwd_kernelINS_13Kernel_traitsIf13__nv_bfloat16fS2_fjLj2048ELj1ELj1ELj4ELj16ENS_18Kernel_traits_baseILj2048EfS2_fS2_fjLj128EEEEELb0ELb0ELb0ELb1EEEvNS_9BwdParamsE)
        /*0b24*/ 	.word	0x00000000


	//----- nvinfo : EIATTR_REGCOUNT
	.align		4
.L_475:
        /*0b28*/ 	.byte	0x04, 0x2f
        /*0b2a*/ 	.short	(.L_477 - .L_476)
	.align		4
.L_476:
        /*0b2c*/ 	.word	index@(_ZN10layer_norm13ln_bwd_kernelINS_13Kernel_traitsIf13__nv_bfloat16fS2_fjLj2048ELj1ELj1ELj4ELj16ENS_18Kernel_traits_baseILj2048EfS2_fS2_fjLj128EEEEELb0ELb0ELb0ELb0EEEvNS_9BwdParamsE)
        /*0b30*/ 	.word	0x00000079


	//----- nvinfo : EIATTR_FRAME_SIZE
	.align		4
.L_477:
        /*0b34*/ 	.byte	0x04, 0x11
        /*0b36*/ 	.short	(.L_479 - .L_478)
	.align		4
.L_478:
        /*0b38*/ 	.word	index@(_ZN10layer_norm13ln_bwd_kernelINS_13Kernel_traitsIf13__nv_bfloat16fS2_fjLj2048ELj1ELj1ELj4ELj16ENS_18Kernel_traits_baseILj2048EfS2_fS2_fjLj128EEEEELb0ELb0ELb0ELb0EEEvNS_9BwdParamsE)
        /*0b3c*/ 	.word	0x00000000


	//----- nvinfo : EIATTR_REGCOUNT
	.align		4
.L_479:
        /*0b40*/ 	.byte	0x04, 0x2f
        /*0b42*/ 	.short	(.L_481 - .L_480)
	.align		4
.L_480:
        /*0b44*/ 	.word	index@(_ZN10layer_norm13ln_bwd_kernelINS_13Kernel_traitsI13__nv_bfloat16S2_fS2_fjLj2048ELj1ELj1ELj4ELj16ENS_18Kernel_traits_baseILj2048ES2_S2_fS2_fjLj128EEEEELb1ELb1ELb1ELb1EEEvNS_9BwdParamsE)
        /*0b48*/ 	.word	0x000000a8


	//----- nvinfo : EIATTR_FRAME_SIZE
	.align		4
.L_481:
        /*0b4c*/ 	.byte	0x04, 0x11
        /*0b4e*/ 	.short	(.L_483 - .L_482)
	.align		4
.L_482:
        /*0b50*/ 	.word	index@(_ZN10layer_norm13ln_bwd_kernelINS_13Kernel_traitsI13__nv_bfloat16S2_fS2_fjLj2048ELj1ELj1ELj4ELj16ENS_18Kernel_traits_baseILj2048ES2_S2_fS2_fjLj128EEEEELb1ELb1ELb1ELb1EEEvNS_9BwdParamsE)
        /*0b54*/ 	.word	0x00000000


	//----- nvinfo : EIATTR_REGCOUNT
	.align		4
.L_483:
        /*0b58*/ 	.byte	0x04, 0x2f
        /*0b5a*/ 	.short	(.L_485 - .L_484)
	.align		4
.L_484:
        /*0b5c*/ 	.word	index@(_ZN10layer_norm22ln_bwd_finalize_kernelINS_22Kernel_traits_finalizeILj2048E13__nv_bfloat16S2_fS2_fjLb1ELj1024ELj4ENS_18Kernel_traits_baseILj2048ES2_S2_fS2_fjLj1024EEEEELb1ELb1EEEvNS_9BwdParamsE)
        /*0b60*/ 	.word	0x00000020


	//----- nvinfo : EIATTR_FRAME_SIZE
	.align		4
.L_485:
        /*0b64*/ 	.byte	0x04, 0x11
        /*0b66*/ 	.short	(.L_487 - .L_486)
	.align		4
.L_486:
        /*0b68*/ 	.word	index@(_ZN10layer_norm22ln_bwd_finalize_kernelINS_22Kernel_traits_finalizeILj2048E13__nv_bfloat16S2_fS2_fjLb1ELj1024ELj4ENS_18Kernel_traits_baseILj2048ES2_S2_fS2_fjLj1024EEEEELb1ELb1EEEvNS_9BwdParamsE)
        /*0b6c*/ 	.word	0x00000000


	//----- nvinfo : EIATTR_REGCOUNT
	.align		4
.L_487:
        /*0b70*/ 	.byte	0x04, 0x2f
        /*0b72*/ 	.short	(.L_489 - .L_488)
	.align		4
.L_488:
        /*0b74*/ 	.word	index@(_ZN10layer_norm13ln_bwd_kernelINS_13Kernel_traitsI13__nv_bfloat16S2_fS2_fjLj2048ELj1ELj1ELj4ELj16ENS_18Kernel_traits_baseILj2048ES2_S2_fS2_fjLj128EEEEELb1ELb1ELb1ELb0EEEvNS_9BwdParamsE)
        /*0b78*/ 	.word	0x000000a8


	//----- nvinfo : EIATTR_FRAME_SIZE
	.align		4
.L_489:
        /*0b7c*/ 	.byte	0x04, 0x11
        /*0b7e*/ 	.short	(.L_491 - .L_490)
	.align		4
.L_490:
        /*0b80*/ 	.word	index@(_ZN10layer_norm13ln_bwd_kernelINS_13Kernel_traitsI13__nv_bfloat16S2_fS2_fjLj2048ELj1ELj1ELj4ELj16ENS_18Kernel_traits_baseILj2048ES2_S2_fS2_fjLj128EEEEELb1ELb1ELb1ELb0EEEvNS_9BwdParamsE)
        /*0b84*/ 	.word	0x00000000


	//----- nvinfo : EIATTR_REGCOUNT
	.align		4
.L_491:
        /*0b88*/ 	.byte	0x04, 0x2f
        /*0b8a*/ 	.short	(.L_493 - .L_492)
	.align		4
.L_492:
        /*0b8c*/ 	.word	index@(_ZN10layer_norm22ln_bwd_finalize_kernelINS_22Kernel_traits_finalizeILj2048E13__nv_bfloat16S2_fS2_fjLb1ELj1024ELj4ENS_18Kernel_traits_baseILj2048ES2_S2_fS2_fjLj1024EEEEELb1ELb0EEEvNS_9BwdParamsE)
        /*0b90*/ 	.word	0x00000020


	//----- nvinfo : EIATTR_FRAME_SIZE
	.align		4
.L_493:
        /*0b94*/ 	.byte	0x04, 0x11
        /*0b96*/ 	.short	(.L_495 - .L_494)
	.align		4
.L_494:
        /*0b98*/ 	.word	index@(_ZN10layer_norm22ln_bwd_finalize_kernelINS_22Kernel_traits_finalizeILj2048E13__nv_bfloat16S2_fS2_fjLb1ELj1024ELj4ENS_18Kernel_traits_baseILj2048ES2_S2_fS2_fjLj1024EEEEELb1ELb0EEEvNS_9BwdParamsE)
        /*0b9c*/ 	.word	0x00000000


	//----- nvinfo : EIATTR_REGCOUNT
	.align		4
.L_495:
        /*0ba0*/ 	.byte	0x04, 0x2f
        /*0ba2*/ 	.short	(.L_497 - .L_496)
	.align		4
.L_496:
        /*0ba4*/ 	.word	index@(_ZN10layer_norm13ln_bwd_kernelINS_13Kernel_traitsI13__nv_bfloat16S2_fS2_fjLj2048ELj1ELj1ELj4ELj16ENS_18Kernel_traits_baseILj2048ES2_S2_fS2_fjLj128EEEEELb1ELb1ELb0ELb1EEEvNS_9BwdParamsE)
        /*0ba8*/ 	.word	0x000000a8


	//----- nvinfo : EIATTR_FRAME_SIZE
	.align		4
.L_497:
        /*0bac*/ 	.byte	0x04, 0x11
        /*0bae*/ 	.short	(.L_499 - .L_498)
	.align		4
.L_498:
        /*0bb0*/ 	.word	index@(_ZN10layer_norm13ln_bwd_kernelINS_13Kernel_traitsI13__nv_bfloat16S2_fS2_fjLj2048ELj1ELj1ELj4ELj16ENS_18Kernel_traits_baseILj2048ES2_S2_fS2_fjLj128EEEEELb1ELb1ELb0ELb1EEEvNS_9BwdParamsE)
        /*0bb4*/ 	.word	0x00000000


	//----- nvinfo : EIATTR_REGCOUNT
	.align		4
.L_499:
        /*0bb8*/ 	.byte	0x04, 0x2f
        /*0bba*/ 	.short	(.L_501 - .L_500)
	.align		4
.L_500:
        /*0bbc*/ 	.word	index@(_ZN10layer_norm13ln_bwd_kernelINS_13Kernel_traitsI13__nv_bfloat16S2_fS2_fjLj2048ELj1ELj1ELj4ELj16ENS_18Kernel_traits_baseILj2048ES2_S2_fS2_fjLj128EEEEELb1ELb1ELb0ELb0EEEvNS_9BwdParamsE)
        /*0bc0*/ 	.word	0x0000009e


	//----- nvinfo : EIATTR_FRAME_SIZE
	.align		4
.L_501:
        /*0bc4*/ 	.byte	0x04, 0x11
        /*0bc6*/ 	.short	(.L_503 - .L_502)
	.align		4
.L_502:
        /*0bc8*/ 	.word	index@(_ZN10layer_norm13ln_bwd_kernelINS_13Kernel_traitsI13__nv_bfloat16S2_fS2_fjLj2048ELj1ELj1ELj4ELj16ENS_18Kernel_traits_baseILj2048ES2_S2_fS2_fjLj128EEEEELb1ELb1ELb0ELb0EEEvNS_9BwdParamsE)
        /*0bcc*/ 	.word	0x00000000


	//----- nvinfo : EIATTR_REGCOUNT
	.align		4
.L_503:
        /*0bd0*/ 	.byte	0x04, 0x2f
        /*0bd2*/ 	.short	(.L_505 - .L_504)
	.align		4
.L_504:
        /*0bd4*/ 	.word	index@(_ZN10layer_norm13ln_bwd_kernelINS_13Kernel_traitsI13__nv_bfloat16S2_fS2_fjLj2048ELj1ELj1ELj4ELj16ENS_18Kernel_traits_baseILj2048ES2_S2_fS2_fjLj128EEEEELb1ELb0ELb1ELb1EEEvNS_9BwdParamsE)
        /*0bd8*/ 	.word	0x00000080


	//----- nvinfo : EIATTR_FRAME_SIZE
	.align		4
.L_505:
        /*0bdc*/ 	.byte	0x04, 0x11
        /*0bde*/ 	.short	(.L_507 - .L_506)
	.align		4
.L_506:
        /*0be0*/ 	.word	index@(_ZN10layer_norm13ln_bwd_kernelINS_13Kernel_traitsI13__nv_bfloat16S2_fS2_fjLj2048ELj1ELj1ELj4ELj16ENS_18Kernel_traits_baseILj2048ES2_S2_fS2_fjLj128EEEEELb1ELb0ELb1ELb1EEEvNS_9BwdParamsE)
        /*0be4*/ 	.word	0x00000000


	//----- nvinfo : EIATTR_REGCOUNT
	.align		4
.L_507:
        /*0be8*/ 	.byte	0x04, 0x2f
        /*0bea*/ 	.short	(.L_509 - .L_508)
	.align		4
.L_508:
        /*0bec*/ 	.word	index@(_ZN10layer_norm22ln_bwd_finalize_kernelINS_22Kernel_traits_finalizeILj2048E13__nv_bfloat16S2_fS2_fjLb0ELj1024ELj4ENS_18Kernel_traits_baseILj2048ES2_S2_fS2_fjLj1024EEEEELb0ELb1EEEvNS_9BwdParamsE)
        /*0bf0*/ 	.word	0x0000003f


	//----- nvinfo : EIATTR_FRAME_SIZE
	.align		4
.L_509:
        /*0bf4*/ 	.byte	0x04, 0x11
        /*0bf6*/ 	.short	(.L_511 - .L_510)
	.align		4
.L_510:
        /*0bf8*/ 	.word	index@(_ZN10layer_norm22ln_bwd_finalize_kernelINS_22Kernel_traits_finalizeILj2048E13__nv_bfloat16S2_fS2_fjLb0ELj1024ELj4ENS_18Kernel_traits_baseILj2048ES2_S2_fS2_fjLj1024EEEEELb0ELb1EEEvNS_9BwdParamsE)
        /*0bfc*/ 	.word	0x00000000


	//----- nvinfo : EIATTR_REGCOUNT
	.align		4
.L_511:
        /*0c00*/ 	.byte	0x04, 0x2f
        /*0c02*/ 	.short	(.L_513 - .L_512)
	.align		4
.L_512:
        /*0c04*/ 	.word	index@(_ZN10layer_norm13ln_bwd_kernelINS_13Kernel_traitsI13__nv_bfloat16S2_fS2_fjLj2048ELj1ELj1ELj4ELj16ENS_18Kernel_traits_baseILj2048ES2_S2_fS2_fjLj128EEEEELb1ELb0ELb1ELb0EEEvNS_9BwdParamsE)
        /*0c08*/ 	.word	0x00000089


	//----- nvinfo : EIATTR_FRAME_SIZE
	.align		4
.L_513:
        /*0c0c*/ 	.byte	0x04, 0x11
        /*0c0e*/ 	.short	(.L_515 - .L_514)
	.align		4
.L_514:
        /*0c10*/ 	.word	index@(_ZN10layer_norm13ln_bwd_kernelINS_13Kernel_traitsI13__nv_bfloat16S2_fS2_fjLj2048ELj1ELj1ELj4ELj16ENS_18Kernel_traits_baseILj2048ES2_S2_fS2_fjLj128EEEEELb1ELb0ELb1ELb0EEEvNS_9BwdParamsE)
        /*0c14*/ 	.word	0x00000000


	//----- nvinfo : EIATTR_REGCOUNT
	.align		4
.L_515:
        /*0c18*/ 	.byte	0x04, 0x2f
        /*0c1a*/ 	.short	(.L_517 - .L_516)
	.align		4
.L_516:
        /*0c1c*/ 	.word	index@(_ZN10layer_norm22ln_bwd_finalize_kernelINS_22Kernel_traits_finalizeILj2048E13__nv_bfloat16S2_fS2_fjLb0ELj1024ELj4ENS_18Kernel_traits_baseILj2048ES2_S2_fS2_fjLj1024EEEEELb0ELb0EEEvNS_9BwdParamsE)
        /*0c20*/ 	.word	0x0000003f


	//----- nvinfo : EIATTR_FRAME_SIZE
	.align		4
.L_517:
        /*0c24*/ 	.byte	0x04, 0x11
        /*0c26*/ 	.short	(.L_519 - .L_518)
	.align		4
.L_518:
        /*0c28*/ 	.word	index@(_ZN10layer_norm22ln_bwd_finalize_kernelINS_22Kernel_traits_finalizeILj2048E13__nv_bfloat16S2_fS2_fjLb0ELj1024ELj4ENS_18Kernel_traits_baseILj2048ES2_S2_fS2_fjLj1024EEEEELb0ELb0EEEvNS_9BwdParamsE)
        /*0c2c*/ 	.word	0x00000000


	//----- nvinfo : EIATTR_REGCOUNT
	.align		4
.L_519:
        /*0c30*/ 	.byte	0x04, 0x2f
        /*0c32*/ 	.short	(.L_521 - .L_520)
	.align		4
.L_520:
        /*0c34*/ 	.word	index@(_ZN10layer_norm13ln_bwd_kernelINS_13Kernel_traitsI13__nv_bfloat16S2_fS2_fjLj2048ELj1ELj1ELj4ELj16ENS_18Kernel_traits_baseILj2048ES2_S2_fS2_fjLj128EEEEELb1ELb0ELb0ELb1EEEvNS_9BwdParamsE)
        /*0c38*/ 	.word	0x00000080


	//----- nvinfo : EIATTR_FRAME_SIZE
	.align		4
.L_521:
        /*0c3c*/ 	.byte	0x04, 0x11
        /*0c3e*/ 	.short	(.L_523 - .L_522)
	.align		4
.L_522:
        /*0c40*/ 	.word	index@(_ZN10layer_norm13ln_bwd_kernelINS_13Kernel_traitsI13__nv_bfloat16S2_fS2_fjLj2048ELj1ELj1ELj4ELj16ENS_18Kernel_traits_baseILj2048ES2_S2_fS2_fjLj128EEEEELb1ELb0ELb0ELb1EEEvNS_9BwdParamsE)
        /*0c44*/ 	.word	0x00000000


	//----- nvinfo : EIATTR_REGCOUNT
	.align		4
.L_523:
        /*0c48*/ 	.byte	0x04, 0x2f
        /*0c4a*/ 	.short	(.L_525 - .L_524)
	.align		4
.L_524:
        /*0c4c*/ 	.word	index@(_ZN10layer_norm13ln_bwd_kernelINS_13Kernel_traitsI13__nv_bfloat16S2_fS2_fjLj2048ELj1ELj1ELj4ELj16ENS_18Kernel_traits_baseILj2048ES2_S2_fS2_fjLj128EEEEELb1ELb0ELb0ELb0EEEvNS_9BwdParamsE)
        /*0c50*/ 	.word	0x00000077


	//----- nvinfo : EIATTR_FRAME_SIZE
	.align		4
.L_525:
        /*0c54*/ 	.byte	0x04, 0x11
        /*0c56*/ 	.short	(.L_527 - .L_526)
	.align		4
.L_526:
        /*0c58*/ 	.word	index@(_ZN10layer_norm13ln_bwd_kernelINS_13Kernel_traitsI13__nv_bfloat16S2_fS2_fjLj2048ELj1ELj1ELj4ELj16ENS_18Kernel_traits_baseILj2048ES2_S2_fS2_fjLj128EEEEELb1ELb0ELb0ELb0EEEvNS_9BwdParamsE)
        /*0c5c*/ 	.word	0x00000000


	//----- nvinfo : EIATTR_REGCOUNT
	.align		4
.L_527:
        /*0c60*/ 	.byte	0x04, 0x2f
        /*0c62*/ 	.short	(.L_529 - .L_528)
	.align		4
.L_528:
        /*0c64*/ 	.word	index@(_ZN10layer_norm13ln_bwd_kernelINS_13Kernel_traitsI13__nv_bfloat16S2_fS2_fjLj2048ELj1ELj1ELj4ELj16ENS_18Kernel_traits_baseILj2048ES2_S2_fS2_fjLj128EEEEELb0ELb1ELb1ELb1EEEvNS_9BwdParamsE)
        /*0c68*/ 	.word	0x000000a3


	//----- nvinfo : EIATTR_FRAME_SIZE
	.align		4
.L_529:
        /*0c6c*/ 	.byte	0x04, 0x11
        /*0c6e*/ 	.short	(.L_531 - .L_530)
	.align		4
.L_530:
        /*0c70*/ 	.word	index@(_ZN10layer_norm13ln_bwd_kernelINS_13Kernel_traitsI13__nv_bfloat16S2_fS2_fjLj2048ELj1ELj1ELj4ELj16ENS_18Kernel_traits_baseILj2048ES2_S2_fS2_fjLj128EEEEELb0ELb1ELb1ELb1EEEvNS_9BwdParamsE)
        /*0c74*/ 	.word	0x00000000


	//----- nvinfo : EIATTR_REGCOUNT
	.align		4
.L_531:
        /*0c78*/ 	.byte	0x04, 0x2f
        /*0c7a*/ 	.short	(.L_533 - .L_532)
	.align		4
.L_532:
        /*0c7c*/ 	.word	index@(_ZN10layer_norm13ln_bwd_kernelINS_13Kernel_traitsI13__nv_bfloat16S2_fS2_fjLj2048ELj1ELj1ELj4ELj16ENS_18Kernel_traits_baseILj2048ES2_S2_fS2_fjLj128EEEEELb0ELb1ELb1ELb0EEEvNS_9BwdParamsE)
        /*0c80*/ 	.word	0x000000a3


	//----- nvinfo : EIATTR_FRAME_SIZE
	.align		4
.L_533:
        /*0c84*/ 	.byte	0x04, 0x11
        /*0c86*/ 	.short	(.L_535 - .L_534)
	.align		4
.L_534:
        /*0c88*/ 	.word	index@(_ZN10layer_norm13ln_bwd_kernelINS_13Kernel_traitsI13__nv_bfloat16S2_fS2_fjLj2048ELj1ELj1ELj4ELj16ENS_18Kernel_traits_baseILj2048ES2_S2_fS2_fjLj128EEEEELb0ELb1ELb1ELb0EEEvNS_9BwdParamsE)
        /*0c8c*/ 	.word	0x00000000


	//----- nvinfo : EIATTR_REGCOUNT
	.align		4
.L_535:
        /*0c90*/ 	.byte	0x04, 0x2f
        /*0c92*/ 	.short	(.L_537 - .L_536)
	.align		4
.L_536:
        /*0c94*/ 	.word	index@(_ZN10layer_norm13ln_bwd_kernelINS_13Kernel_traitsI13__nv_bfloat16S2_fS2_fjLj2048ELj1ELj1ELj4ELj16ENS_18Kernel_traits_baseILj2048ES2_S2_fS2_fjLj128EEEEELb0ELb1ELb0ELb1EEEvNS_9BwdParamsE)
        /*0c98*/ 	.word	0x000000a7


	//----- nvinfo : EIATTR_FRAME_SIZE
	.align		4
.L_537:
        /*0c9c*/ 	.byte	0x04, 0x11
        /*0c9e*/ 	.short	(.L_539 - .L_538)
	.align		4
.L_538:
        /*0ca0*/ 	.word	index@(_ZN10layer_norm13ln_bwd_kernelINS_13Kernel_traitsI13__nv_bfloat16S2_fS2_fjLj2048ELj1ELj1ELj4ELj16ENS_18Kernel_traits_baseILj2048ES2_S2_fS2_fjLj128EEEEELb0ELb1ELb0ELb1EEEvNS_9BwdParamsE)
        /*0ca4*/ 	.word	0x00000000


	//----- nvinfo : EIATTR_REGCOUNT
	.align		4
.L_539:
        /*0ca8*/ 	.byte	0x04, 0x2f
        /*0caa*/ 	.short	(.L_541 - .L_540)
	.align		4
.L_540:
        /*0cac*/ 	.word	index@(_ZN10layer_norm13ln_bwd_kernelINS_13Kernel_traitsI13__nv_bfloat16S2_fS2_fjLj2048ELj1ELj1ELj4ELj16ENS_18Kernel_traits_baseILj2048ES2_S2_fS2_fjLj128EEEEELb0ELb1ELb0ELb0EEEvNS_9BwdParamsE)
        /*0cb0*/ 	.word	0x0000009e


	//----- nvinfo : EIATTR_FRAME_SIZE
	.align		4
.L_541:
        /*0cb4*/ 	.byte	0x04, 0x11
        /*0cb6*/ 	.short	(.L_543 - .L_542)
	.align		4
.L_542:
        /*0cb8*/ 	.word	index@(_ZN10layer_norm13ln_bwd_kernelINS_13Kernel_traitsI13__nv_bfloat16S2_fS2_fjLj2048ELj1ELj1ELj4ELj16ENS_18Kernel_traits_baseILj2048ES2_S2_fS2_fjLj128EEEEELb0ELb1ELb0ELb0EEEvNS_9BwdParamsE)
        /*0cbc*/ 	.word	0x00000000


	//----- nvinfo : EIATTR_REGCOUNT
	.align		4
.L_543:
        /*0cc0*/ 	.byte	0x04, 0x2f
        /*0cc2*/ 	.short	(.L_545 - .L_544)
	.align		4
.L_544:
        /*0cc4*/ 	.word	index@(_ZN10layer_norm13ln_bwd_kernelINS_13Kernel_traitsI13__nv_bfloat16S2_fS2_fjLj2048ELj1ELj1ELj4ELj16ENS_18Kernel_traits_baseILj2048ES2_S2_fS2_fjLj128EEEEELb0ELb0ELb1ELb1EEEvNS_9BwdParamsE)
        /*0cc8*/ 	.word	0x0000007c


	//----- nvinfo : EIATTR_FRAME_SIZE
	.align		4
.L_545:
        /*0ccc*/ 	.byte	0x04, 0x11
        /*0cce*/ 	.short	(.L_547 - .L_546)
	.align		4
.L_546:
        /*0cd0*/ 	.word	index@(_ZN10layer_norm13ln_bwd_kernelINS_13Kernel_traitsI13__nv_bfloat16S2_fS2_fjLj2048ELj1ELj1ELj4ELj16ENS_18Kernel_traits_baseILj2048ES2_S2_fS2_fjLj128EEEEELb0ELb0ELb1ELb1EEEvNS_9BwdParamsE)
        /*0cd4*/ 	.word	0x00000000


	//----- nvinfo : EIATTR_REGCOUNT
	.align		4
.L_547:
        /*0cd8*/ 	.byte	0x04, 0x2f
        /*0cda*/ 	.short	(.L_549 - .L_548)
	.align		4
.L_548:
        /*0cdc*/ 	.word	index@(_ZN10layer_norm13ln_bwd_kernelINS_13Kernel_traitsI13__nv_bfloat16S2_fS2_fjLj2048ELj1ELj1ELj4ELj16ENS_18Kernel_traits_baseILj2048ES2_S2_fS2_fjLj128EEEEELb0ELb0ELb1ELb0EEEvNS_9BwdParamsE)
        /*0ce0*/ 	.word	0x00000079


	//----- nvinfo : EIATTR_FRAME_SIZE
	.align		4
.L_549:
        /*0ce4*/ 	.byte	0x04, 0x11
        /*0ce6*/ 	.short	(.L_551 - .L_550)
	.align		4
.L_550:
        /*0ce8*/ 	.word	index@(_ZN10layer_norm13ln_bwd_kernelINS_13Kernel_traitsI13__nv_bfloat16S2_fS2_fjLj2048ELj1ELj1ELj4ELj16ENS_18Kernel_traits_baseILj2048ES2_S2_fS2_fjLj128EEEEELb0ELb0ELb1ELb0EEEvNS_9BwdParamsE)
        /*0cec*/ 	.word	0x00000000


	//----- nvinfo : EIATTR_REGCOUNT
	.align		4
.L_551:
        /*0cf0*/ 	.byte	0x04, 0x2f
        /*0cf2*/ 	.short	(.L_553 - .L_552)
	.align		4
.L_552:
        /*0cf4*/ 	.word	index@(_ZN10layer_norm13ln_bwd_kernelINS_13Kernel_traitsI13__nv_bfloat16S2_fS2_fjLj2048ELj1ELj1ELj4ELj16ENS_18Kernel_traits_baseILj2048ES2_S2_fS2_fjLj128EEEEELb0ELb0ELb0ELb1EEEvNS_9BwdParamsE)
        /*0cf8*/ 	.word	0x00000080


	//----- nvinfo : EIATTR_FRAME_SIZE
	.align		4
.L_553:
        /*0cfc*/ 	.byte	0x04, 0x11
        /*0cfe*/ 	.short	(.L_555 - .L_554)
	.align		4
.L_554:
        /*0d00*/ 	.word	index@(_ZN10layer_norm13ln_bwd_kernelINS_13Kernel_traitsI13__nv_bfloat16S2_fS2_fjLj2048ELj1ELj1ELj4ELj16ENS_18Kernel_traits_baseILj2048ES2_S2_fS2_fjLj128EEEEELb0ELb0ELb0ELb1EEEvNS_9BwdParamsE)
        /*0d04*/ 	.word	0x00000000


	//----- nvinfo : EIATTR_REGCOUNT
	.align		4
.L_555:
        /*0d08*/ 	.byte	0x04, 0x2f
        /*0d0a*/ 	.short	(.L_557 - .L_556)
	.align		4
.L_556:
        /*0d0c*/ 	.word	index@(_ZN10layer_norm13ln_bwd_kernelINS_13Kernel_traitsI13__nv_bfloat16S2_fS2_fjLj2048ELj1ELj1ELj4ELj16ENS_18Kernel_traits_baseILj2048ES2_S2_fS2_fjLj128EEEEELb0ELb0ELb0ELb0EEEvNS_9BwdParamsE)
        /*0d10*/ 	.word	0x00000073


	//----- nvinfo : EIATTR_FRAME_SIZE
	.align		4
.L_557:
        /*0d14*/ 	.byte	0x04, 0x11
        /*0d16*/ 	.short	(.L_559 - .L_558)
	.align		4
.L_558:
        /*0d18*/ 	.word	index@(_ZN10layer_norm13ln_bwd_kernelINS_13Kernel_traitsI13__nv_bfloat16S2_fS2_fjLj2048ELj1ELj1ELj4ELj16ENS_18Kernel_traits_baseILj2048ES2_S2_fS2_fjLj128EEEEELb0ELb0ELb0ELb0EEEvNS_9BwdParamsE)
        /*0d1c*/ 	.word	0x00000000


	//----- nvinfo : EIATTR_REGCOUNT
	.align		4
.L_559:
        /*0d20*/ 	.byte	0x04, 0x2f
        /*0d22*/ 	.short	(.L_561 - .L_560)
	.align		4
.L_560:
        /*0d24*/ 	.word	index@(_ZN10layer_norm13ln_bwd_kernelINS_13Kernel_traitsIf13__nv_bfloat16S2_S2_fjLj2048ELj1ELj1ELj4ELj16ENS_18Kernel_traits_baseILj2048EfS2_S2_S2_fjLj128EEEEELb1ELb1ELb1ELb1EEEvNS_9BwdParamsE)
        /*0d28*/ 	.word	0x000000a0


	//----- nvinfo : EIATTR_FRAME_SIZE
	.align		4
.L_561:
        /*0d2c*/ 	.byte	0x04, 0x11
        /*0d2e*/ 	.short	(.L_563 - .L_562)
	.align		4
.L_562:
        /*0d30*/ 	.word	index@(_ZN10layer_norm13ln_bwd_kernelINS_13Kernel_traitsIf13__nv_bfloat16S2_S2_fjLj2048ELj1ELj1ELj4ELj16ENS_18Kernel_traits_baseILj2048EfS2_S2_S2_fjLj128EEEEELb1ELb1ELb1ELb1EEEvNS_9BwdParamsE)
        /*0d34*/ 	.word	0x00000000


	//----- nvinfo : EIATTR_REGCOUNT
	.align		4
.L_563:
        /*0d38*/ 	.byte	0x04, 0x2f
        /*0d3a*/ 	.short	(.L_565 - .L_564)
	.align		4
.L_564:
        /*0d3c*/ 	.word	index@(_ZN10layer_norm22ln_bwd_finalize_kernelINS_22Kernel_traits_finalizeILj2048Ef13__nv_bfloat16S2_S2_fjLb1ELj1024ELj4ENS_18Kernel_traits_baseILj2048EfS2_S2_S2_fjLj1024EEEEELb1ELb1EEEvNS_9BwdParamsE)
        /*0d40*/ 	.word	0x00000020


	//----- nvinfo : EIATTR_FRAME_SIZE
	.align		4
.L_565:
        /*0d44*/ 	.byte	0x04, 0x11
        /*0d46*/ 	.short	(.L_567 - .L_566)
	.align		4
.L_566:
        /*0d48*/ 	.word	index@(_ZN10layer_norm22ln_bwd_finalize_kernelINS_22Kernel_traits_finalizeILj2048Ef13__nv_bfloat16S2_S2_fjLb1ELj1024ELj4ENS_18Kernel_traits_baseILj2048EfS2_S2_S2_fjLj1024EEEEELb1ELb1EEEvNS_9BwdParamsE)
        /*0d4c*/ 	.word	0x00000000


	//----- nvinfo : EIATTR_REGCOUNT
	.align		4
.L_567:
        /*0d50*/ 	.byte	0x04, 0x2f
        /*0d52*/ 	.short	(.L_569 - .L_568)
	.align		4
.L_568:
        /*0d54*/ 	.word	index@(_ZN10layer_norm13ln_bwd_kernelINS_13Kernel_traitsIf13__nv_bfloat16S2_S2_fjLj2048ELj1ELj1ELj4ELj16ENS_18Kernel_traits_baseILj2048EfS2_S2_S2_fjLj128EEEEELb1ELb1ELb1ELb0EEEvNS_9BwdParamsE)
        /*0d58*/ 	.word	0x000000a1


	//----- nvinfo : EIATTR_FRAME_SIZE
	.align		4
.L_569:
        /*0d5c*/ 	.byte	0x04, 0x11
        /*0d5e*/ 	.short	(.L_571 - .L_570)
	.align		4
.L_570:
        /*0d60*/ 	.word	index@(_ZN10layer_norm13ln_bwd_kernelINS_13Kernel_traitsIf13__nv_bfloat16S2_S2_fjLj2048ELj1ELj1ELj4ELj16ENS_18Kernel_traits_baseILj2048EfS2_S2_S2_fjLj128EEEEELb1ELb1ELb1ELb0EEEvNS_9BwdParamsE)
        /*0d64*/ 	.word	0x00000000


	//----- nvinfo : EIATTR_REGCOUNT
	.align		4
.L_571:
        /*0d68*/ 	.byte	0x04, 0x2f
        /*0d6a*/ 	.short	(.L_573 - .L_572)
	.align		4
.L_572:
        /*0d6c*/ 	.word	index@(_ZN10layer_norm22ln_bwd_finalize_kernelINS_22Kernel_traits_finalizeILj2048Ef13__nv_bfloat16S2_S2_fjLb1ELj1024ELj4ENS_18Kernel_traits_baseILj2048EfS2_S2_S2_fjLj1024EEEEELb1ELb0EEEvNS_9BwdParamsE)
        /*0d70*/ 	.word	0x00000020


	//----- nvinfo : EIATTR_FRAME_SIZE
	.align		4
.L_573:
        /*0d74*/ 	.byte	0x04, 0x11
        /*0d76*/ 	.short	(.L_575 - .L_574)
	.align		4
.L_574:
        /*0d78*/ 	.word	index@(_ZN10layer_norm22ln_bwd_finalize_kernelINS_22Kernel_traits_finalizeILj2048Ef13__nv_bfloat16S2_S2_fjLb1ELj1024ELj4ENS_18Kernel_traits_baseILj2048EfS2_S2_S2_fjLj1024EEEEELb1ELb0EEEvNS_9BwdParamsE)
        /*0d7c*/ 	.word	0x00000000


	//----- nvinfo : EIATTR_REGCOUNT
	.align		4
.L_575:
        /*0d80*/ 	.byte	0x04, 0x2f
        /*0d82*/ 	.short	(.L_577 - .L_576)
	.align		4
.L_576:
        /*0d84*/ 	.word	index@(_ZN10layer_norm13ln_bwd_kernelINS_13Kernel_traitsIf13__nv_bfloat16S2_S2_fjLj2048ELj1ELj1ELj4ELj16ENS_18Kernel_traits_baseILj2048EfS2_S2_S2_fjLj128EEEEELb1ELb1ELb0ELb1EEEvNS_9BwdParamsE)
        /*0d88*/ 	.word	0x000000a5


	//----- nvinfo : EIATTR_FRAME_SIZE
	.align		4
.L_577:
        /*0d8c*/ 	.byte	0x04, 0x11
        /*0d8e*/ 	.short	(.L_579 - .L_578)
	.align		4
.L_578:
        /*0d90*/ 	.word	index@(_ZN10layer_norm13ln_bwd_kernelINS_13Kernel_traitsIf13__nv_bfloat16S2_S2_fjLj2048ELj1ELj1ELj4ELj16ENS_18Kernel_traits_baseILj2048EfS2_S2_S2_fjLj128EEEEELb1ELb1ELb0ELb1EEEvNS_9BwdParamsE)
        /*0d94*/ 	.word	0x00000000


	//----- nvinfo : EIATTR_REGCOUNT
	.align		4
.L_579:
        /*0d98*/ 	.byte	0x04, 0x2f
        /*0d9a*/ 	.short	(.L_581 - .L_580)
	.align		4
.L_580:
        /*0d9c*/ 	.word	index@(_ZN10layer_norm13ln_bwd_kernelINS_13Kernel_traitsIf13__nv_bfloat16S2_S2_fjLj2048ELj1ELj1ELj4ELj16ENS_18Kernel_traits_baseILj2048EfS2_S2_S2_fjLj128EEEEELb1ELb1ELb0ELb0EEEvNS_9BwdParamsE)
        /*0da0*/ 	.word	0x0000009f


	//----- nvinfo : EIATTR_FRAME_SIZE
	.align		4
.L_581:
        /*0da4*/ 	.byte	0x04, 0x11
        /*0da6*/ 	.short	(.L_583 - .L_582)
	.align		4
.L_582:
        /*0da8*/ 	.word	index@(_ZN10layer_norm13ln_bwd_kernelINS_13Kernel_traitsIf13__nv_bfloat16S2_S2_fjLj2048ELj1ELj1ELj4ELj16ENS_18Kernel_traits_baseILj2048EfS2_S2_S2_fjLj128EEEEELb1ELb1ELb0ELb0EEEvNS_9BwdParamsE)
        /*0dac*/ 	.word	0x00000000


	//----- nvinfo : EIATTR_REGCOUNT
	.align		4
.L_583:
        /*0db0*/ 	.byte	0x04, 0x2f
        /*0db2*/ 	.short	(.L_585 - .L_584)
	.align		4
.L_584:
        /*0db4*/ 	.word	index@(_ZN10layer_norm13ln_bwd_kernelINS_13Kernel_traitsIf13__nv_bfloat16S2_S2_fjLj2048ELj1ELj1ELj4ELj16ENS_18Kernel_traits_baseILj2048EfS2_S2_S2_fjLj128EEEEELb1ELb0ELb1ELb1EEEvNS_9BwdParamsE)
        /*0db8*/ 	.word	0x00000075


	//----- nvinfo : EIATTR_FRAME_SIZE
	.align		4
.L_585:
        /*0dbc*/ 	.byte	0x04, 0x11
        /*0dbe*/ 	.short	(.L_587 - .L_586)
	.align		4
.L_586:
        /*0dc0*/ 	.word	index@(_ZN10layer_norm13ln_bwd_kernelINS_13Kernel_traitsIf13__nv_bfloat16S2_S2_fjLj2048ELj1ELj1ELj4ELj16ENS_18Kernel_traits_baseILj2048EfS2_S2_S2_fjLj128EEEEELb1ELb0ELb1ELb1EEEvNS_9BwdParamsE)
        /*0dc4*/ 	.word	0x00000000


	//----- nvinfo : EIATTR_REGCOUNT
	.align		4
.L_587:
        /*0dc8*/ 	.byte	0x04, 0x2f
        /*0dca*/ 	.short	(.L_589 - .L_588)
	.align		4
.L_588:
        /*0dcc*/ 	.word	index@(_ZN10layer_norm22ln_bwd_finalize_kernelINS_22Kernel_traits_finalizeILj2048Ef13__nv_bfloat16S2_S2_fjLb0ELj1024ELj4ENS_18Kernel_traits_baseILj2048EfS2_S2_S2_fjLj1024EEEEELb0ELb1EEEvNS_9BwdParamsE)
        /*0dd0*/ 	.word	0x0000003f


	//----- nvinfo : EIATTR_FRAME_SIZE
	.align		4
.L_589:
        /*0dd4*/ 	.byte	0x04, 0x11
        /*0dd6*/ 	.short	(.L_591 - .L_590)
	.align		4
.L_590:
        /*0dd8*/ 	.word	index@(_ZN10layer_norm22ln_bwd_finalize_kernelINS_22Kernel_traits_finalizeILj2048Ef13__nv_bfloat16S2_S2_fjLb0ELj1024ELj4ENS_18Kernel_traits_baseILj2048EfS2_S2_S2_fjLj1024EEEEELb0ELb1EEEvNS_9BwdParamsE)
        /*0ddc*/ 	.word	0x00000000


	//----- nvinfo : EIATTR_REGCOUNT
	.align		4
.L_591:
        /*0de0*/ 	.byte	0x04, 0x2f
        /*0de2*/ 	.short	(.L_593 - .L_592)
	.align		4
.L_592:
        /*0de4*/ 	.word	index@(_ZN10layer_norm13ln_bwd_kernelINS_13Kernel_traitsIf13__nv_bfloat16S2_S2_fjLj2048ELj1ELj1ELj4ELj16ENS_18Kernel_traits_baseILj2048EfS2_S2_S2_fjLj128EEEEELb1ELb0ELb1ELb0EEEvNS_9BwdParamsE)
        /*0de8*/ 	.word	0x00000076


	//----- nvinfo : EIATTR_FRAME_SIZE
	.align		4
.L_593:
        /*0dec*/ 	.byte	0x04, 0x11
        /*0dee*/ 	.short	(.L_595 - .L_594)
	.align		4
.L_594:
        /*0df0*/ 	.word	index@(_ZN10layer_norm13ln_bwd_kernelINS_13Kernel_traitsIf13__nv_bfloat16S2_S2_fjLj2048ELj1ELj1ELj4ELj16ENS_18Kernel_traits_baseILj2048EfS2_S2_S2_fjLj128EEEEELb1ELb0ELb1ELb0EEEvNS_9BwdParamsE)
        /*0df4*/ 	.word	0x00000000


	//----- nvinfo : EIATTR_REGCOUNT
	.align		4
.L_595:
        /*0df8*/ 	.byte	0x04, 0x2f
        /*0dfa*/ 	.short	(.L_597 - .L_596)
	.align		4
.L_596:
        /*0dfc*/ 	.word	index@(_ZN10layer_norm22ln_bwd_finalize_kernelINS_22Kernel_traits_finalizeILj2048Ef13__nv_bfloat16S2_S2_fjLb0ELj1024ELj4ENS_18Kernel_traits_baseILj2048EfS2_S2_S2_fjLj1024EEEEELb0ELb0EEEvNS_9BwdParamsE)
        /*0e00*/ 	.word	0x0000003f


	//----- nvinfo : EIATTR_FRAME_SIZE
	.align		4
.L_597:
        /*0e04*/ 	.byte	0x04, 0x11
        /*0e06*/ 	.short	(.L_599 - .L_598)
	.align		4
.L_598:
        /*0e08*/ 	.word	index@(_ZN10layer_norm22ln_bwd_finalize_kernelINS_22Kernel_traits_finalizeILj2048Ef13__nv_bfloat16S2_S2_fjLb0ELj1024ELj4ENS_18Kernel_traits_baseILj2048EfS2_S2_S2_fjLj1024EEEEELb0ELb0EEEvNS_9BwdParamsE)
        /*0e0c*/ 	.word	0x00000000


	//----- nvinfo : EIATTR_REGCOUNT
	.align		4
.L_599:
        /*0e10*/ 	.byte	0x04, 0x2f
        /*0e12*/ 	.short	(.L_601 - .L_600)
	.align		4
.L_600:
        /*0e14*/ 	.word	index@(_ZN10layer_norm13ln_bwd_kernelINS_13Kernel_traitsIf13__nv_bfloat16S2_S2_fjLj2048ELj1ELj1ELj4ELj16ENS_18Kernel_traits_baseILj2048EfS2_S2_S2_fjLj128EEEEELb1ELb0ELb0ELb1EEEvNS_9BwdParamsE)
        /*0e18*/ 	.word	0x00000080


	//----- nvinfo : EIATTR_FRAME_SIZE
	.align		4
.L_601:
        /*0e1c*/ 	.byte	0x04, 0x11
        /*0e1e*/ 	.short	(.L_603 - .L_602)
	.align		4
.L_602:
        /*0e20*/ 	.word	index@(_ZN10layer_norm13ln_bwd_kernelINS_13Kernel_traitsIf13__nv_bfloat16S2_S2_fjLj2048ELj1ELj1ELj4ELj16ENS_18Kernel_traits_baseILj2048EfS2_S2_S2_fjLj128EEEEELb1ELb0ELb0ELb1EEEvNS_9BwdParamsE)
        /*0e24*/ 	.word	0x00000000


	//----- nvinfo : EIATTR_REGCOUNT
	.align		4
.L_603:
        /*0e28*/ 	.byte	0x04, 0x2f
        /*0e2a*/ 	.short	(.L_605 - .L_604)
	.align		4
.L_604:
        /*0e2c*/ 	.word	index@(_ZN10layer_norm13ln_bwd_kernelINS_13Kernel_traitsIf13__nv_bfloat16S2_S2_fjLj2048ELj1ELj1ELj4ELj16ENS_18Kernel_traits_baseILj2048EfS2_S2_S2_fjLj128EEEEELb1ELb0ELb0ELb0EEEvNS_9BwdParamsE)
        /*0e30*/ 	.word	0x00000077


	//----- nvinfo : EIATTR_FRAME_SIZE
	.align		4
.L_605:
        /*0e34*/ 	.byte	0x04, 0x11
        /*0e36*/ 	.short	(.L_607 - .L_606)
	.align		4
.L_606:
        /*0e38*/ 	.word	index@(_ZN10layer_norm13ln_bwd_kernelINS_13Kernel_traitsIf13__nv_bfloat16S2_S2_fjLj2048ELj1ELj1ELj4ELj16ENS_18Kernel_traits_baseILj2048EfS2_S2_S2_fjLj128EEEEELb1ELb0ELb0ELb0EEEvNS_9BwdParamsE)
        /*0e3c*/ 	.word	0x00000000


	//----- nvinfo : EIATTR_REGCOUNT
	.align		4
.L_607:
        /*0e40*/ 	.byte	0x04, 0x2f
        /*0e42*/ 	.short	(.L_609 - .L_608)
	.align		4
.L_608:
        /*0e44*/ 	.word	index@(_ZN10layer_norm13ln_bwd_kernelINS_13Kernel_traitsIf13__nv_bfloat16S2_S2_fjLj2048ELj1ELj1ELj4ELj16ENS_18Kernel_traits_baseILj2048EfS2_S2_S2_fjLj128EEEEELb0ELb1ELb1ELb1EEEvNS_9BwdParamsE)
        /*0e48*/ 	.word	0x0000009c


	//----- nvinfo : EIATTR_FRAME_SIZE
	.align		4
.L_609:
        /*0e4c*/ 	.byte	0x04, 0x11
        /*0e4e*/ 	.short	(.L_611 - .L_610)
	.align		4
.L_610:
        /*0e50*/ 	.word	index@(_ZN10layer_norm13ln_bwd_kernelINS_13Kernel_traitsIf13__nv_bfloat16S2_S2_fjLj2048ELj1ELj1ELj4ELj16ENS_18Kernel_traits_baseILj2048EfS2_S2_S2_fjLj128EEEEELb0ELb1ELb1ELb1EEEvNS_9BwdParamsE)
        /*0e54*/ 	.word	0x00000000


	//----- nvinfo : EIATTR_REGCOUNT
	.align		4
.L_611:
        /*0e58*/ 	.byte	0x04, 0x2f
        /*0e5a*/ 	.short	(.L_613 - .L_612)
	.align		4
.L_612:
        /*0e5c*/ 	.word	index@(_ZN10layer_norm13ln_bwd_kernelINS_13Kernel_traitsIf13__nv_bfloat16S2_S2_fjLj2048ELj1ELj1ELj4ELj16ENS_18Kernel_traits_baseILj2048EfS2_S2_S2_fjLj128EEEEELb0ELb1ELb1ELb0EEEvNS_9BwdParamsE)
        /*0e60*/ 	.word	0x0000009d


	//----- nvinfo : EIATTR_FRAME_SIZE
	.align		4
.L_613:
        /*0e64*/ 	.byte	0x04, 0x11
        /*0e66*/ 	.short	(.L_615 - .L_614)
	.align		4
.L_614:
        /*0e68*/ 	.word	index@(_ZN10layer_norm13ln_bwd_kernelINS_13Kernel_traitsIf13__nv_bfloat16S2_S2_fjLj2048ELj1ELj1ELj4ELj16ENS_18Kernel_traits_baseILj2048EfS2_S2_S2_fjLj128EEEEELb0ELb1ELb1ELb0EEEvNS_9BwdParamsE)
        /*0e6c*/ 	.word	0x00000000


	//----- nvinfo : EIATTR_REGCOUNT
	.align		4
.L_615:
        /*0e70*/ 	.byte	0x04, 0x2f
        /*0e72*/ 	.short	(.L_617 - .L_616)
	.align		4
.L_616:
        /*0e74*/ 	.word	index@(_ZN10layer_norm13ln_bwd_kernelINS_13Kernel_traitsIf13__nv_bfloat16S2_S2_fjLj2048ELj1ELj1ELj4ELj16ENS_18Kernel_traits_baseILj2048EfS2_S2_S2_fjLj128EEEEELb0ELb1ELb0ELb1EEEvNS_9BwdParamsE)
        /*0e78*/ 	.word	0x0000009e


	//----- nvinfo : EIATTR_FRAME_SIZE
	.align		4
.L_617:
        /*0e7c*/ 	.byte	0x04, 0x11
        /*0e7e*/ 	.short	(.L_619 - .L_618)
	.align		4
.L_618:
        /*0e80*/ 	.word	index@(_ZN10layer_norm13ln_bwd_kernelINS_13Kernel_traitsIf13__nv_bfloat16S2_S2_fjLj2048ELj1ELj1ELj4ELj16ENS_18Kernel_traits_baseILj2048EfS2_S2_S2_fjLj128EEEEELb0ELb1ELb0ELb1EEEvNS_9BwdParamsE)
        /*0e84*/ 	.word	0x00000000


	//----- nvinfo : EIATTR_REGCOUNT
	.align		4
.L_619:
        /*0e88*/ 	.byte	0x04, 0x2f
        /*0e8a*/ 	.short	(.L_621 - .L_620)
	.align		4
.L_620:
        /*0e8c*/ 	.word	index@(_ZN10layer_norm13ln_bwd_kernelINS_13Kernel_traitsIf13__nv_bfloat16S2_S2_fjLj2048ELj1ELj1ELj4ELj16ENS_18Kernel_traits_baseILj2048EfS2_S2_S2_fjLj128EEEEELb0ELb1ELb0ELb0EEEvNS_9BwdParamsE)
        /*0e90*/ 	.word	0x000000a0


	//----- nvinfo : EIATTR_FRAME_SIZE
	.align		4
.L_621:
        /*0e94*/ 	.byte	0x04, 0x11
        /*0e96*/ 	.short	(.L_623 - .L_622)
	.align		4
.L_622:
        /*0e98*/ 	.word	index@(_ZN10layer_norm13ln_bwd_kernelINS_13Kernel_traitsIf13__nv_bfloat16S2_S2_fjLj2048ELj1ELj1ELj4ELj16ENS_18Kernel_traits_baseILj2048EfS2_S2_S2_fjLj128EEEEELb0ELb1ELb0ELb0EEEvNS_9BwdParamsE)
        /*0e9c*/ 	.word	0x00000000


	//----- nvinfo : EIATTR_REGCOUNT
	.align		4
.L_623:
        /*0ea0*/ 	.byte	0x04, 0x2f
        /*0ea2*/ 	.short	(.L_625 - .L_624)
	.align		4
.L_624:
        /*0ea4*/ 	.word	index@(_ZN10layer_norm13ln_bwd_kernelINS_13Kernel_traitsIf13__nv_bfloat16S2_S2_fjLj2048ELj1ELj1ELj4ELj16ENS_18Kernel_traits_baseILj2048EfS2_S2_S2_fjLj128EEEEELb0ELb0ELb1ELb1EEEvNS_9BwdParamsE)
        /*0ea8*/ 	.word	0x0000007e


	//----- nvinfo : EIATTR_FRAME_SIZE
	.align		4
.L_625:
        /*0eac*/ 	.byte	0x04, 0x11
        /*0eae*/ 	.short	(.L_627 - .L_626)
	.align		4
.L_626:
        /*0eb0*/ 	.word	index@(_ZN10layer_norm13ln_bwd_kernelINS_13Kernel_traitsIf13__nv_bfloat16S2_S2_fjLj2048ELj1ELj1ELj4ELj16ENS_18Kernel_traits_baseILj2048EfS2_S2_S2_fjLj128EEEEELb0ELb0ELb1ELb1EEEvNS_9BwdParamsE)
        /*0eb4*/ 	.word	0x00000000


	//----- nvinfo : EIATTR_REGCOUNT
	.align		4
.L_627:
        /*0eb8*/ 	.byte	0x04, 0x2f
        /*0eba*/ 	.short	(.L_629 - .L_628)
	.align		4
.L_628:
        /*0ebc*/ 	.word	index@(_ZN10layer_norm13ln_bwd_kernelINS_13Kernel_traitsIf13__nv_bfloat16S2_S2_fjLj2048ELj1ELj1ELj4ELj16ENS_18Kernel_traits_baseILj2048EfS2_S2_S2_fjLj128EEEEELb0ELb0ELb1ELb0EEEvNS_9BwdParamsE)
        /*0ec0*/ 	.word	0x0000007d


	//----- nvinfo : EIATTR_FRAME_SIZE
	.align		4
.L_629:
        /*0ec4*/ 	.byte	0x04, 0x11
        /*0ec6*/ 	.short	(.L_631 - .L_630)
	.align		4
.L_630:
        /*0ec8*/ 	.word	index@(_ZN10layer_norm13ln_bwd_kernelINS_13Kernel_traitsIf13__nv_bfloat16S2_S2_fjLj2048ELj1ELj1ELj4ELj16ENS_18Kernel_traits_baseILj2048EfS2_S2_S2_fjLj128EEEEELb0ELb0ELb1ELb0EEEvNS_9BwdParamsE)
        /*0ecc*/ 	.word	0x00000000


	//----- nvinfo : EIATTR_REGCOUNT
	.align		4
.L_631:
        /*0ed0*/ 	.byte	0x04, 0x2f
        /*0ed2*/ 	.short	(.L_633 - .L_632)
	.align		4
.L_632:
        /*0ed4*/ 	.word	index@(_ZN10layer_norm13ln_bwd_kernelINS_13Kernel_traitsIf13__nv_bfloat16S2_S2_fjLj2048ELj1ELj1ELj4ELj16ENS_18Kernel_traits_baseILj2048EfS2_S2_S2_fjLj128EEEEELb0ELb0ELb0ELb1EEEvNS_9BwdParamsE)
        /*0ed8*/ 	.word	0x00000078


	//----- nvinfo : EIATTR_FRAME_SIZE
	.align		4
.L_633:
        /*0edc*/ 	.byte	0x04, 0x11
        /*0ede*/ 	.short	(.L_635 - .L_634)
	.align		4
.L_634:
        /*0ee0*/ 	.word	index@(_ZN10layer_norm13ln_bwd_kernelINS_13Kernel_traitsIf13__nv_bfloat16S2_S2_fjLj2048ELj1ELj1ELj4ELj16ENS_18Kernel_traits_baseILj2048EfS2_S2_S2_fjLj128EEEEELb0ELb0ELb0ELb1EEEvNS_9BwdParamsE)
        /*0ee4*/ 	.word	0x00000000


	//----- nvinfo : EIATTR_REGCOUNT
	.align		4
.L_635:
        /*0ee8*/ 	.byte	0x04, 0x2f
        /*0eea*/ 	.short	(.L_637 - .L_636)
	.align		4
.L_636:
        /*0eec*/ 	.word	index@(_ZN10layer_norm13ln_bwd_kernelINS_13Kernel_traitsIf13__nv_bfloat16S2_S2_fjLj2048ELj1ELj1ELj4ELj16ENS_18Kernel_traits_baseILj2048EfS2_S2_S2_fjLj128EEEEELb0ELb0ELb0ELb0EEEvNS_9BwdParamsE)
        /*0ef0*/ 	.word	0x00000073


	//----- nvinfo : EIATTR_FRAME_SIZE
	.align		4
.L_637:
        /*0ef4*/ 	.byte	0x04, 0x11
        /*0ef6*/ 	.short	(.L_639 - .L_638)
	.align		4
.L_638:
        /*0ef8*/ 	.word	index@(_ZN10layer_norm13ln_bwd_kernelINS_13Kernel_traitsIf13__nv_bfloat16S2_S2_fjLj2048ELj1ELj1ELj4ELj16ENS_18Kernel_traits_baseILj2048EfS2_S2_S2_fjLj128EEEEELb0ELb0ELb0ELb0EEEvNS_9BwdParamsE)
        /*0efc*/ 	.word	0x00000000


	//----- nvinfo : EIATTR_REGCOUNT
	.align		4
.L_639:
        /*0f00*/ 	.byte	0x04, 0x2f
        /*0f02*/ 	.short	(.L_641 - .L_640)
	.align		4
.L_640:
        /*0f04*/ 	.word	index@(_ZN10layer_norm13ln_bwd_kernelINS_13Kernel_traitsI6__halfS2_S2_S2_fjLj2048ELj1ELj1ELj4ELj16ENS_18Kernel_traits_baseILj2048ES2_S2_S2_S2_fjLj128EEEEELb1ELb1ELb1ELb1EEEvNS_9BwdParamsE)
        /*0f08*/ 	.word	0x00000092


	//----- nvinfo : EIATTR_FRAME_SIZE
	.align		4
.L_641:
        /*0f0c*/ 	.byte	0x04, 0x11
        /*0f0e*/ 	.short	(.L_643 - .L_642)
	.align		4
.L_642:
        /*0f10*/ 	.word	index@(_ZN10layer_norm13ln_bwd_kernelINS_13Kernel_traitsI6__halfS2_S2_S2_fjLj2048ELj1ELj1ELj4ELj16ENS_18Kernel_traits_baseILj2048ES2_S2_S2_S2_fjLj128EEEEELb1ELb1ELb1ELb1EEEvNS_9BwdParamsE)
        /*0f14*/ 	.word	0x00000000


	//----- nvinfo : EIATTR_REGCOUNT
	.align		4
.L_643:
        /*0f18*/ 	.byte	0x04, 0x2f
        /*0f1a*/ 	.short	(.L_645 - .L_644)
	.align		4
.L_644:
        /*0f1c*/ 	.word	index@(_ZN10layer_norm22ln_bwd_finalize_kernelINS_22Kernel_traits_finalizeILj2048E6__halfS2_S2_S2_fjLb1ELj1024ELj4ENS_18Kernel_traits_baseILj2048ES2_S2_S2_S2_fjLj1024EEEEELb1ELb1EEEvNS_9BwdParamsE)
        /*0f20*/ 	.word	0x00000020


	//----- nvinfo : EIATTR_FRAME_SIZE
	.align		4
.L_645:
        /*0f24*/ 	.byte	0x04, 0x11
        /*0f26*/ 	.short	(.L_647 - .L_646)
	.align		4
.L_646:
        /*0f28*/ 	.word	index@(_ZN10layer_norm22ln_bwd_finalize_kernelINS_22Kernel_traits_finalizeILj2048E6__halfS2_S2_S2_fjLb1ELj1024ELj4ENS_18Kernel_traits_baseILj2048ES2_S2_S2_S2_fjLj1024EEEEELb1ELb1EEEvNS_9BwdParamsE)
        /*0f2c*/ 	.word	0x00000000


	//----- nvinfo : EIATTR_REGCOUNT
	.align		4
.L_647:
        /*0f30*/ 	.byte	0x04, 0x2f
        /*0f32*/ 	.short	(.L_649 - .L_648)
	.align		4
.L_648:
        /*0f34*/ 	.word	index@(_ZN10layer_norm13ln_bwd_kernelINS_13Kernel_traitsI6__halfS2_S2_S2_fjLj2048ELj1ELj1ELj4ELj16ENS_18Kernel_traits_baseILj2048ES2_S2_S2_S2_fjLj128EEEEELb1ELb1ELb1ELb0EEEvNS_9BwdParamsE)
        /*0f38*/ 	.word	0x00000094


	//----- nvinfo : EIATTR_FRAME_SIZE
	.align		4
.L_649:
        /*0f3c*/ 	.byte	0x04, 0x11
        /*0f3e*/ 	.short	(.L_651 - .L_650)
	.align		4
.L_650:
        /*0f40*/ 	.word	index@(_ZN10layer_norm13ln_bwd_kernelINS_13Kernel_traitsI6__halfS2_S2_S2_fjLj2048ELj1ELj1ELj4ELj16ENS_18Kernel_traits_baseILj2048ES2_S2_S2_S2_fjLj128EEEEELb1ELb1ELb1ELb0EEEvNS_9BwdParamsE)
        /*0f44*/ 	.word	0x00000000


	//----- nvinfo : EIATTR_REGCOUNT
	.align		4
.L_651:
        /*0f48*/ 	.byte	0x04, 0x2f
        /*0f4a*/ 	.short	(.L_653 - .L_652)
	.align		4
.L_652:
        /*0f4c*/ 	.word	index@(_ZN10layer_norm22ln_bwd_finalize_kernelINS_22Kernel_traits_finalizeILj2048E6__halfS2_S2_S2_fjLb1ELj1024ELj4ENS_18Kernel_traits_baseILj2048ES2_S2_S2_S2_fjLj1024EEEEELb1ELb0EEEvNS_9BwdParamsE)
        /*0f50*/ 	.word	0x00000020


	//----- nvinfo : EIATTR_FRAME_SIZE
	.align		4
.L_653:
        /*0f54*/ 	.byte	0x04, 0x11
        /*0f56*/ 	.short	(.L_655 - .L_654)
	.align		4
.L_654:
        /*0f58*/ 	.word	index@(_ZN10layer_norm22ln_bwd_finalize_kernelINS_22Kernel_traits_finalizeILj2048E6__halfS2_S2_S2_fjLb1ELj1024ELj4ENS_18Kernel_traits_baseILj2048ES2_S2_S2_S2_fjLj1024EEEEELb1ELb0EEEvNS_9BwdParamsE)
        /*0f5c*/ 	.word	0x00000000


	//----- nvinfo : EIATTR_REGCOUNT
	.align		4
.L_655:
        /*0f60*/ 	.byte	0x04, 0x2f
        /*0f62*/ 	.short	(.L_657 - .L_656)
	.align		4
.L_656:
        /*0f64*/ 	.word	index@(_ZN10layer_norm13ln_bwd_kernelINS_13Kernel_traitsI6__halfS2_S2_S2_fjLj2048ELj1ELj1ELj4ELj16ENS_18Kernel_traits_baseILj2048ES2_S2_S2_S2_fjLj128EEEEELb1ELb1ELb0ELb1EEEvNS_9BwdParamsE)
        /*0f68*/ 	.word	0x0000009b


	//----- nvinfo : EIATTR_FRAME_SIZE
	.align		4
.L_657:
        /*0f6c*/ 	.byte	0x04, 0x11
        /*0f6e*/ 	.short	(.L_659 - .L_658)
	.align		4
.L_658:
        /*0f70*/ 	.word	index@(_ZN10layer_norm13ln_bwd_kernelINS_13Kernel_traitsI6__halfS2_S2_S2_fjLj2048ELj1ELj1ELj4ELj16ENS_18Kernel_traits_baseILj2048ES2_S2_S2_S2_fjLj128EEEEELb1ELb1ELb0ELb1EEEvNS_9BwdParamsE)
        /*0f74*/ 	.word	0x00000000


	//----- nvinfo : EIATTR_REGCOUNT
	.align		4
.L_659:
        /*0f78*/ 	.byte	0x04, 0x2f
        /*0f7a*/ 	.short	(.L_661 - .L_660)
	.align		4
.L_660:
        /*0f7c*/ 	.word	index@(_ZN10layer_norm13ln_bwd_kernelINS_13Kernel_traitsI6__halfS2_S2_S2_fjLj2048ELj1ELj1ELj4ELj16ENS_18Kernel_traits_baseILj2048ES2_S2_S2_S2_fjLj128EEEEELb1ELb1ELb0ELb0EEEvNS_9BwdParamsE)
        /*0f80*/ 	.word	0x00000094


	//----- nvinfo : EIATTR_FRAME_SIZE
	.align		4
.L_661:
        /*0f84*/ 	.byte	0x04, 0x11
        /*0f86*/ 	.short	(.L_663 - .L_662)
	.align		4
.L_662:
        /*0f88*/ 	.word	index@(_ZN10layer_norm13ln_bwd_kernelINS_13Kernel_traitsI6__halfS2_S2_S2_fjLj2048ELj1ELj1ELj4ELj16ENS_18Kernel_traits_baseILj2048ES2_S2_S2_S2_fjLj128EEEEELb1ELb1ELb0ELb0EEEvNS_9BwdParamsE)
        /*0f8c*/ 	.word	0x00000000


	//----- nvinfo : EIATTR_REGCOUNT
	.align		4
.L_663:
        /*0f90*/ 	.byte	0x04, 0x2f
        /*0f92*/ 	.short	(.L_665 - .L_664)
	.align		4
.L_664:
        /*0f94*/ 	.word	index@(_ZN10layer_norm13ln_bwd_kernelINS_13Kernel_traitsI6__halfS2_S2_S2_fjLj2048ELj1ELj1ELj4ELj16ENS_18Kernel_traits_baseILj2048ES2_S2_S2_S2_fjLj128EEEEELb1ELb0ELb1ELb1EEEvNS_9BwdParamsE)
        /*0f98*/ 	.word	0x00000078


	//----- nvinfo : EIATTR_FRAME_SIZE
	.align		4
.L_665:
        /*0f9c*/ 	.byte	0x04, 0x11
        /*0f9e*/ 	.short	(.L_667 - .L_666)
	.align		4
.L_666:
        /*0fa0*/ 	.word	index@(_ZN10layer_norm13ln_bwd_kernelINS_13Kernel_traitsI6__halfS2_S2_S2_fjLj2048ELj1ELj1ELj4ELj16ENS_18Kernel_traits_baseILj2048ES2_S2_S2_S2_fjLj128EEEEELb1ELb0ELb1ELb1EEEvNS_9BwdParamsE)
        /*0fa4*/ 	.word	0x00000000


	//----- nvinfo : EIATTR_REGCOUNT
	.align		4
.L_667:
        /*0fa8*/ 	.byte	0x04, 0x2f
        /*0faa*/ 	.short	(.L_669 - .L_668)
	.align		4
.L_668:
        /*0fac*/ 	.word	index@(_ZN10layer_norm22ln_bwd_finalize_kernelINS_22Kernel_traits_finalizeILj2048E6__halfS2_S2_S2_fjLb0ELj1024ELj4ENS_18Kernel_traits_baseILj2048ES2_S2_S2_S2_fjLj1024EEEEELb0ELb1EEEvNS_9BwdParamsE)
        /*0fb0*/ 	.word	0x0000003f


	//----- nvinfo : EIATTR_FRAME_SIZE
	.align		4
.L_669:
        /*0fb4*/ 	.byte	0x04, 0x11
        /*0fb6*/ 	.short	(.L_671 - .L_670)
	.align		4
.L_670:
        /*0fb8*/ 	.word	index@(_ZN10layer_norm22ln_bwd_finalize_kernelINS_22Kernel_traits_finalizeILj2048E6__halfS2_S2_S2_fjLb0ELj1024ELj4ENS_18Kernel_traits_baseILj2048ES2_S2_S2_S2_fjLj1024EEEEELb0ELb1EEEvNS_9BwdParamsE)
        /*0fbc*/ 	.word	0x00000000


	//----- nvinfo : EIATTR_REGCOUNT
	.align		4
.L_671:
        /*0fc0*/ 	.byte	0x04, 0x2f
        /*0fc2*/ 	.short	(.L_673 - .L_672)
	.align		4
.L_672:
        /*0fc4*/ 	.word	index@(_ZN10layer_norm13ln_bwd_kernelINS_13Kernel_traitsI6__halfS2_S2_S2_fjLj2048ELj1ELj1ELj4ELj16ENS_18Kernel_traits_baseILj2048ES2_S2_S2_S2_fjLj128EEEEELb1ELb0ELb1ELb0EEEvNS_9BwdParamsE)
        /*0fc8*/ 	.word	0x0000007a


	//----- nvinfo : EIATTR_FRAME_SIZE
	.align		4
.L_673:
        /*0fcc*/ 	.byte	0x04, 0x11
        /*0fce*/ 	.short	(.L_675 - .L_674)
	.align		4
.L_674:
        /*0fd0*/ 	.word	index@(_ZN10layer_norm13ln_bwd_kernelINS_13Kernel_traitsI6__halfS2_S2_S2_fjLj2048ELj1ELj1ELj4ELj16ENS_18Kernel_traits_baseILj2048ES2_S2_S2_S2_fjLj128EEEEELb1ELb0ELb1ELb0EEEvNS_9BwdParamsE)
        /*0fd4*/ 	.word	0x00000000


	//----- nvinfo : EIATTR_REGCOUNT
	.align		4
.L_675:
        /*0fd8*/ 	.byte	0x04, 0x2f
        /*0fda*/ 	.short	(.L_677 - .L_676)
	.align		4
.L_676:
        /*0fdc*/ 	.word	index@(_ZN10layer_norm22ln_bwd_finalize_kernelINS_22Kernel_traits_finalizeILj2048E6__halfS2_S2_S2_fjLb0ELj1024ELj4ENS_18Kernel_traits_baseILj2048ES2_S2_S2_S2_fjLj1024EEEEELb0ELb0EEEvNS_9BwdParamsE)
        /*0fe0*/ 	.word	0x0000003f


	//----- nvinfo : EIATTR_FRAME_SIZE
	.align		4
.L_677:
        /*0fe4*/ 	.byte	0x04, 0x11
        /*0fe6*/ 	.short	(.L_679 - .L_678)
	.align		4
.L_678:
        /*0fe8*/ 	.word	index@(_ZN10layer_norm22ln_bwd_finalize_kernelINS_22Kernel_traits_finalizeILj2048E6__halfS2_S2_S2_fjLb0ELj1024ELj4ENS_18Kernel_traits_baseILj2048ES2_S2_S2_S2_fjLj1024EEEEELb0ELb0EEEvNS_9BwdParamsE)
        /*0fec*/ 	.word	0x00000000


	//----- nvinfo : EIATTR_REGCOUNT
	.align		4
.L_679:
        /*0ff0*/ 	.byte	0x04, 0x2f
        /*0ff2*/ 	.short	(.L_681 - .L_680)
	.align		4
.L_680:
        /*0ff4*/ 	.word	index@(_ZN10layer_norm13ln_bwd_kernelINS_13Kernel_traitsI6__halfS2_S2_S2_fjLj2048ELj1ELj1ELj4ELj16ENS_18Kernel_traits_baseILj2048ES2_S2_S2_S2_fjLj128EEEEELb1ELb0ELb0ELb1EEEvNS_9BwdParamsE)
        /*0ff8*/ 	.word	0x00000080


	//----- nvinfo : EIATTR_FRAME_SIZE
	.align		4
.L_681:
        /*0ffc*/ 	.byte	0x04, 0x11
        /*0ffe*/ 	.short	(.L_683 - .L_682)
	.align		4
.L_682:
        /*1000*/ 	.word	index@(_ZN10layer_norm13ln_bwd_kernelINS_13Kernel_traitsI6__halfS2_S2_S2_fjLj2048ELj1ELj1ELj4ELj16ENS_18Kernel_traits_baseILj2048ES2_S2_S2_S2_fjLj128EEEEELb1ELb0ELb0ELb1EEEvNS_9BwdParamsE)
        /*1004*/ 	.word	0x00000000


	//----- nvinfo : EIATTR_REGCOUNT
	.align		4
.L_683:
        /*1008*/ 	.byte	0x04, 0x2f
        /*100a*/ 	.short	(.L_685 - .L_684)
	.align		4
.L_684:
        /*100c*/ 	.word	index@(_ZN10layer_norm13ln_bwd_kernelINS_13Kernel_traitsI6__halfS2_S2_S2_fjLj2048ELj1ELj1ELj4ELj16ENS_18Kernel_traits_baseILj2048ES2_S2_S2_S2_fjLj128EEEEELb1ELb0ELb0ELb0EEEvNS_9BwdParamsE)
        /*1010*/ 	.word	0x00000075


	//----- nvinfo : EIATTR_FRAME_SIZE
	.align		4
.L_685:
        /*1014*/ 	.byte	0x04, 0x11
        /*1016*/ 	.short	(.L_687 - .L_686)
	.align		4
.L_686:
        /*1018*/ 	.word	index@(_ZN10layer_norm13ln_bwd_kernelINS_13Kernel_traitsI6__halfS2_S2_S2_fjLj2048ELj1ELj1ELj4ELj16ENS_18Kernel_traits_baseILj2048ES2_S2_S2_S2_fjLj128EEEEELb1ELb0ELb0ELb0EEEvNS_9BwdParamsE)
        /*101c*/ 	.word	0x00000000


	//----- nvinfo : EIATTR_REGCOUNT
	.align		4
.L_687:
        /*1020*/ 	.byte	0x04, 0x2f
        /*1022*/ 	.short	(.L_689 - .L_688)
	.align		4
.L_688:
        /*1024*/ 	.word	index@(_ZN10layer_norm13ln_bwd_kernelINS_13Kernel_traitsI6__halfS2_S2_S2_fjLj2048ELj1ELj1ELj4ELj16ENS_18Kernel_traits_baseILj2048ES2_S2_S2_S2_fjLj128EEEEELb0ELb1ELb1ELb1EEEvNS_9BwdParamsE)
        /*1028*/ 	.word	0x0000008e


	//----- nvinfo : EIATTR_FRAME_SIZE
	.align		4
.L_689:
        /*102c*/ 	.byte	0x04, 0x11
        /*102e*/ 	.short	(.L_691 - .L_690)
	.align		4
.L_690:
        /*1030*/ 	.word	index@(_ZN10layer_norm13ln_bwd_kernelINS_13Kernel_traitsI6__halfS2_S2_S2_fjLj2048ELj1ELj1ELj4ELj16ENS_18Kernel_traits_baseILj2048ES2_S2_S2_S2_fjLj128EEEEELb0ELb1ELb1ELb1EEEvNS_9BwdParamsE)
        /*1034*/ 	.word	0x00000000


	//----- nvinfo : EIATTR_REGCOUNT
	.align		4
.L_691:
        /*1038*/ 	.byte	0x04, 0x2f
        /*103a*/ 	.short	(.L_693 - .L_692)
	.align		4
.L_692:
        /*103c*/ 	.word	index@(_ZN10layer_norm13ln_bwd_kernelINS_13Kernel_traitsI6__halfS2_S2_S2_fjLj2048ELj1ELj1ELj4ELj16ENS_18Kernel_traits_baseILj2048ES2_S2_S2_S2_fjLj128EEEEELb0ELb1ELb1ELb0EEEvNS_9BwdParamsE)
        /*1040*/ 	.word	0x00000089


	//----- nvinfo : EIATTR_FRAME_SIZE
	.align		4
.L_693:
        /*1044*/ 	.byte	0x04, 0x11
        /*1046*/ 	.short	(.L_695 - .L_694)
	.align		4
.L_694:
        /*1048*/ 	.word	index@(_ZN10layer_norm13ln_bwd_kernelINS_13Kernel_traitsI6__halfS2_S2_S2_fjLj2048ELj1ELj1ELj4ELj16ENS_18Kernel_traits_baseILj2048ES2_S2_S2_S2_fjLj128EEEEELb0ELb1ELb1ELb0EEEvNS_9BwdParamsE)
        /*104c*/ 	.word	0x00000000


	//----- nvinfo : EIATTR_REGCOUNT
	.align		4
.L_695:
        /*1050*/ 	.byte	0x04, 0x2f
        /*1052*/ 	.short	(.L_697 - .L_696)
	.align		4
.L_696:
        /*1054*/ 	.word	index@(_ZN10layer_norm13ln_bwd_kernelINS_13Kernel_traitsI6__halfS2_S2_S2_fjLj2048ELj1ELj1ELj4ELj16ENS_18Kernel_traits_baseILj2048ES2_S2_S2_S2_fjLj128EEEEELb0ELb1ELb0ELb1EEEvNS_9BwdParamsE)
        /*1058*/ 	.word	0x00000094


	//----- nvinfo : EIATTR_FRAME_SIZE
	.align		4
.L_697:
        /*105c*/ 	.byte	0x04, 0x11
        /*105e*/ 	.short	(.L_699 - .L_698)
	.align		4
.L_698:
        /*1060*/ 	.word	index@(_ZN10layer_norm13ln_bwd_kernelINS_13Kernel_traitsI6__halfS2_S2_S2_fjLj2048ELj1ELj1ELj4ELj16ENS_18Kernel_traits_baseILj2048ES2_S2_S2_S2_fjLj128EEEEELb0ELb1ELb0ELb1EEEvNS_9BwdParamsE)
        /*1064*/ 	.word	0x00000000


	//----- nvinfo : EIATTR_REGCOUNT
	.align		4
.L_699:
        /*1068*/ 	.byte	0x04, 0x2f
        /*106a*/ 	.short	(.L_701 - .L_700)
	.align		4
.L_700:
        /*106c*/ 	.word	index@(_ZN10layer_norm13ln_bwd_kernelINS_13Kernel_traitsI6__halfS2_S2_S2_fjLj2048ELj1ELj1ELj4ELj16ENS_18Kernel_traits_baseILj2048ES2_S2_S2_S2_fjLj128EEEEELb0ELb1ELb0ELb0EEEvNS_9BwdParamsE)
        /*1070*/ 	.word	0x0000007f


	//----- nvinfo : EIATTR_FRAME_SIZE
	.align		4
.L_701:
        /*1074*/ 	.byte	0x04, 0x11
        /*1076*/ 	.short	(.L_703 - .L_702)
	.align		4
.L_702:
        /*1078*/ 	.word	index@(_ZN10layer_norm13ln_bwd_kernelINS_13Kernel_traitsI6__halfS2_S2_S2_fjLj2048ELj1ELj1ELj4ELj16ENS_18Kernel_traits_baseILj2048ES2_S2_S2_S2_fjLj128EEEEELb0ELb1ELb0ELb0EEEvNS_9BwdParamsE)
        /*107c*/ 	.word	0x00000000


	//----- nvinfo : EIATTR_REGCOUNT
	.align		4
.L_703:
        /*1080*/ 	.byte	0x04, 0x2f
        /*1082*/ 	.short	(.L_705 - .L_704)
	.align		4
.L_704:
        /*1084*/ 	.word	index@(_ZN10layer_norm13ln_bwd_kernelINS_13Kernel_traitsI6__halfS2_S2_S2_fjLj2048ELj1ELj1ELj4ELj16ENS_18Kernel_traits_baseILj2048ES2_S2_S2_S2_fjLj128EEEEELb0ELb0ELb1ELb1EEEvNS_9BwdParamsE)
        /*1088*/ 	.word	0x0000006d


	//----- nvinfo : EIATTR_FRAME_SIZE
	.align		4
.L_705:
        /*108c*/ 	.byte	0x04, 0x11
        /*108e*/ 	.short	(.L_707 - .L_706)
	.align		4
.L_706:
        /*1090*/ 	.word	index@(_ZN10layer_norm13ln_bwd_kernelINS_13Kernel_traitsI6__halfS2_S2_S2_fjLj2048ELj1ELj1ELj4ELj16ENS_18Kernel_traits_baseILj2048ES2_S2_S2_S2_fjLj128EEEEELb0ELb0ELb1ELb1EEEvNS_9BwdParamsE)
        /*1094*/ 	.word	0x00000000


	//----- nvinfo : EIATTR_REGCOUNT
	.align		4
.L_707:
        /*1098*/ 	.byte	0x04, 0x2f
        /*109a*/ 	.short	(.L_709 - .L_708)
	.align		4
.L_708:
        /*109c*/ 	.word	index@(_ZN10layer_norm13ln_bwd_kernelINS_13Kernel_traitsI6__halfS2_S2_S2_fjLj2048ELj1ELj1ELj4ELj16ENS_18Kernel_traits_baseILj2048ES2_S2_S2_S2_fjLj128EEEEELb0ELb0ELb1ELb0EEEvNS_9BwdParamsE)
        /*10a0*/ 	.word	0x00000077


	//----- nvinfo : EIATTR_FRAME_SIZE
	.align		4
.L_709:
        /*10a4*/ 	.byte	0x04, 0x11
        /*10a6*/ 	.short	(.L_711 - .L_710)
	.align		4
.L_710:
        /*10a8*/ 	.word	index@(_ZN10layer_norm13ln_bwd_kernelINS_13Kernel_traitsI6__halfS2_S2_S2_fjLj2048ELj1ELj1ELj4ELj16ENS_18Kernel_traits_baseILj2048ES2_S2_S2_S2_fjLj128EEEEELb0ELb0ELb1ELb0EEEvNS_9BwdParamsE)
        /*10ac*/ 	.word	0x00000000


	//----- nvinfo : EIATTR_REGCOUNT
	.align		4
.L_711:
        /*10b0*/ 	.byte	0x04, 0x2f
        /*10b2*/ 	.short	(.L_713 - .L_712)
	.align		4
.L_712:
        /*10b4*/ 	.word	index@(_ZN10layer_norm13ln_bwd_kernelINS_13Kernel_traitsI6__halfS2_S2_S2_fjLj2048ELj1ELj1ELj4ELj16ENS_18Kernel_traits_baseILj2048ES2_S2_S2_S2_fjLj128EEEEELb0ELb0ELb0ELb1EEEvNS_9BwdParamsE)
        /*10b8*/ 	.word	0x00000077


	//----- nvinfo : EIATTR_FRAME_SIZE
	.align		4
.L_713:
        /*10bc*/ 	.byte	0x04, 0x11
        /*10be*/ 	.short	(.L_715 - .L_714)
	.align		4
.L_714:
        /*10c0*/ 	.word	index@(_ZN10layer_norm13ln_bwd_kernelINS_13Kernel_traitsI6__halfS2_S2_S2_fjLj2048ELj1ELj1ELj4ELj16ENS_18Kernel_traits_baseILj2048ES2_S2_S2_S2_fjLj128EEEEELb0ELb0ELb0ELb1EEEvNS_9BwdParamsE)
        /*10c4*/ 	.word	0x00000000


	//----- nvinfo : EIATTR_REGCOUNT
	.align		4
.L_715:
        /*10c8*/ 	.byte	0x04, 0x2f
        /*10ca*/ 	.short	(.L_717 - .L_716)
	.align		4
.L_716:
        /*10cc*/ 	.word	index@(_ZN10layer_norm13ln_bwd_kernelINS_13Kernel_traitsI6__halfS2_S2_S2_fjLj2048ELj1ELj1ELj4ELj16ENS_18Kernel_traits_baseILj2048ES2_S2_S2_S2_fjLj128EEEEELb0ELb0ELb0ELb0EEEvNS_9BwdParamsE)
        /*10d0*/ 	.word	0x00000071


	//----- nvinfo : EIATTR_FRAME_SIZE
	.align		4
.L_717:
        /*10d4*/ 	.byte	0x04, 0x11
        /*10d6*/ 	.short	(.L_719 - .L_718)
	.align		4
.L_718:
        /*10d8*/ 	.word	index@(_ZN10layer_norm13ln_bwd_kernelINS_13Kernel_traitsI6__halfS2_S2_S2_fjLj2048ELj1ELj1ELj4ELj16ENS_18Kernel_traits_baseILj2048ES2_S2_S2_S2_fjLj128EEEEELb0ELb0ELb0ELb0EEEvNS_9BwdParamsE)
        /*10dc*/ 	.word	0x00000000


	//----- nvinfo : EIATTR_REGCOUNT
	.align		4
.L_719:
        /*10e0*/ 	.byte	0x04, 0x2f
        /*10e2*/ 	.short	(.L_721 - .L_720)
	.align		4
.L_720:
        /*10e4*/ 	.word	index@(_ZN10layer_norm13ln_bwd_kernelINS_13Kernel_traitsI13__nv_bfloat16S2_S2_S2_fjLj2048ELj1ELj1ELj4ELj16ENS_18Kernel_traits_baseILj2048ES2_S2_S2_S2_fjLj128EEEEELb1ELb1ELb1ELb1EEEvNS_9BwdParamsE)
        /*10e8*/ 	.word	0x000000a1


	//----- nvinfo : EIATTR_FRAME_SIZE
	.align		4
.L_721:
        /*10ec*/ 	.byte	0x04, 0x11
        /*10ee*/ 	.short	(.L_723 - .L_722)
	.align		4
.L_722:
        /*10f0*/ 	.word	index@(_ZN10layer_norm13ln_bwd_kernelINS_13Kernel_traitsI13__nv_bfloat16S2_S2_S2_fjLj2048ELj1ELj1ELj4ELj16ENS_18Kernel_traits_baseILj2048ES2_S2_S2_S2_fjLj128EEEEELb1ELb1ELb1ELb1EEEvNS_9BwdParamsE)
        /*10f4*/ 	.word	0x00000000


	//----- nvinfo : EIATTR_REGCOUNT
	.align		4
.L_723:
        /*10f8*/ 	.byte	0x04, 0x2f
        /*10fa*/ 	.short	(.L_725 - .L_724)
	.align		4
.L_724:
        /*10fc*/ 	.word	index@(_ZN10layer_norm22ln_bwd_finalize_kernelINS_22Kernel_traits_finalizeILj2048E13__nv_bfloat16S2_S2_S2_fjLb1ELj1024ELj4ENS_18Kernel_traits_baseILj2048ES2_S2_S2_S2_fjLj1024EEEEELb1ELb1EEEvNS_9BwdParamsE)
        /*1100*/ 	.word	0x00000020


	//----- nvinfo : EIATTR_FRAME_SIZE
	.align		4
.L_725:
        /*1104*/ 	.byte	0x04, 0x11
        /*1106*/ 	.short	(.L_727 - .L_726)
	.align		4
.L_726:
        /*1108*/ 	.word	index@(_ZN10layer_norm22ln_bwd_finalize_kernelINS_22Kernel_traits_finalizeILj2048E13__nv_bfloat16S2_S2_S2_fjLb1ELj1024ELj4ENS_18Kernel_traits_baseILj2048ES2_S2_S2_S2_fjLj1024EEEEELb1ELb1EEEvNS_9BwdParamsE)
        /*110c*/ 	.word	0x00000000


	//----- nvinfo : EIATTR_REGCOUNT
	.align		4
.L_727:
        /*1110*/ 	.byte	0x04, 0x2f
        /*1112*/ 	.short	(.L_729 - .L_728)
	.align		4
.L_728:
        /*1114*/ 	.word	index@(_ZN10layer_norm13ln_bwd_kernelINS_13Kernel_traitsI13__nv_bfloat16S2_S2_S2_fjLj2048ELj1ELj1ELj4ELj16ENS_18Kernel_traits_baseILj2048ES2_S2_S2_S2_fjLj128EEEEELb1ELb1ELb1ELb0EEEvNS_9BwdParamsE)
        /*1118*/ 	.word	0x000000a2


	//----- nvinfo : EIATTR_FRAME_SIZE
	.align		4
.L_729:
        /*111c*/ 	.byte	0x04, 0x11
        /*111e*/ 	.short	(.L_731 - .L_730)
	.align		4
.L_730:
        /*1120*/ 	.word	index@(_ZN10layer_norm13ln_bwd_kernelINS_13Kernel_traitsI13__nv_bfloat16S2_S2_S2_fjLj2048ELj1ELj1ELj4ELj16ENS_18Kernel_traits_baseILj2048ES2_S2_S2_S2_fjLj128EEEEELb1ELb1ELb1ELb0EEEvNS_9BwdParamsE)
        /*1124*/ 	.word	0x00000000


	//----- nvinfo : EIATTR_REGCOUNT
	.align		4
.L_731:
        /*1128*/ 	.byte	0x04, 0x2f
        /*112a*/ 	.short	(.L_733 - .L_732)
	.align		4
.L_732:
        /*112c*/ 	.word	index@(_ZN10layer_norm22ln_bwd_finalize_kernelINS_22Kernel_traits_finalizeILj2048E13__nv_bfloat16S2_S2_S2_fjLb1ELj1024ELj4ENS_18Kernel_traits_baseILj2048ES2_S2_S2_S2_fjLj1024EEEEELb1ELb0EEEvNS_9BwdParamsE)
        /*1130*/ 	.word	0x00000020


	//----- nvinfo : EIATTR_FRAME_SIZE
	.align		4
.L_733:
        /*1134*/ 	.byte	0x04, 0x11
        /*1136*/ 	.short	(.L_735 - .L_734)
	.align		4
.L_734:
        /*1138*/ 	.word	index@(_ZN10layer_norm22ln_bwd_finalize_kernelINS_22Kernel_traits_finalizeILj2048E13__nv_bfloat16S2_S2_S2_fjLb1ELj1024ELj4ENS_18Kernel_traits_baseILj2048ES2_S2_S2_S2_fjLj1024EEEEELb1ELb0EEEvNS_9BwdParamsE)
        /*113c*/ 	.word	0x00000000


	//----- nvinfo : EIATTR_REGCOUNT
	.align		4
.L_735:
        /*1140*/ 	.byte	0x04, 0x2f
        /*1142*/ 	.short	(.L_737 - .L_736)
	.align		4
.L_736:
        /*1144*/ 	.word	index@(_ZN10layer_norm13ln_bwd_kernelINS_13Kernel_traitsI13__nv_bfloat16S2_S2_S2_fjLj2048ELj1ELj1ELj4ELj16ENS_18Kernel_traits_baseILj2048ES2_S2_S2_S2_fjLj128EEEEELb1ELb1ELb0ELb1EEEvNS_9BwdParamsE)
        /*1148*/ 	.word	0x000000a8


	//----- nvinfo : EIATTR_FRAME_SIZE
	.align		4
.L_737:
        /*114c*/ 	.byte	0x04, 0x11
        /*114e*/ 	.short	(.L_739 - .L_738)
	.align		4
.L_738:
        /*1150*/ 	.word	index@(_ZN10layer_norm13ln_bwd_kernelINS_13Kernel_traitsI13__nv_bfloat16S2_S2_S2_fjLj2048ELj1ELj1ELj4ELj16ENS_18Kernel_traits_baseILj2048ES2_S2_S2_S2_fjLj128EEEEELb1ELb1ELb0ELb1EEEvNS_9BwdParamsE)
        /*1154*/ 	.word	0x00000000


	//----- nvinfo : EIATTR_REGCOUNT
	.align		4
.L_739:
        /*1158*/ 	.byte	0x04, 0x2f
        /*115a*/ 	.short	(.L_741 - .L_740)
	.align		4
.L_740:
        /*115c*/ 	.word	index@(_ZN10layer_norm13ln_bwd_kernelINS_13Kernel_traitsI13__nv_bfloat16S2_S2_S2_fjLj2048ELj1ELj1ELj4ELj16ENS_18Kernel_traits_baseILj2048ES2_S2_S2_S2_fjLj128EEEEELb1ELb1ELb0ELb0EEEvNS_9BwdParamsE)
        /*1160*/ 	.word	0x0000009e


	//----- nvinfo : EIATTR_FRAME_SIZE
	.align		4
.L_741:
        /*1164*/ 	.byte	0x04, 0x11
        /*1166*/ 	.short	(.L_743 - .L_742)
	.align		4
.L_742:
        /*1168*/ 	.word	index@(_ZN10layer_norm13ln_bwd_kernelINS_13Kernel_traitsI13__nv_bfloat16S2_S2_S2_fjLj2048ELj1ELj1ELj4ELj16ENS_18Kernel_traits_baseILj2048ES2_S2_S2_S2_fjLj128EEEEELb1ELb1ELb0ELb0EEEvNS_9BwdParamsE)
        /*116c*/ 	.word	0x00000000


	//----- nvinfo : EIATTR_REGCOUNT
	.align		4
.L_743:
        /*1170*/ 	.byte	0x04, 0x2f
        /*1172*/ 	.short	(.L_745 - .L_744)
	.align		4
.L_744:
        /*1174*/ 	.word	index@(_ZN10layer_norm13ln_bwd_kernelINS_13Kernel_traitsI13__nv_bfloat16S2_S2_S2_fjLj2048ELj1ELj1ELj4ELj16ENS_18Kernel_traits_baseILj2048ES2_S2_S2_S2_fjLj128EEEEELb1ELb0ELb1ELb1EEEvNS_9BwdParamsE)
        /*1178*/ 	.word	0x0000007a


	//----- nvinfo : EIATTR_FRAME_SIZE
	.align		4
.L_745:
        /*117c*/ 	.byte	0x04, 0x11
        /*117e*/ 	.short	(.L_747 - .L_746)
	.align		4
.L_746:
        /*1180*/ 	.word	index@(_ZN10layer_norm13ln_bwd_kernelINS_13Kernel_traitsI13__nv_bfloat16S2_S2_S2_fjLj2048ELj1ELj1ELj4ELj16ENS_18Kernel_traits_baseILj2048ES2_S2_S2_S2_fjLj128EEEEELb1ELb0ELb1ELb1EEEvNS_9BwdParamsE)
        /*1184*/ 	.word	0x00000000


	//----- nvinfo : EIATTR_REGCOUNT
	.align		4
.L_747:
        /*1188*/ 	.byte	0x04, 0x2f
        /*118a*/ 	.short	(.L_749 - .L_748)
	.align		4
.L_748:
        /*118c*/ 	.word	index@(_ZN10layer_norm22ln_bwd_finalize_kernelINS_22Kernel_traits_finalizeILj2048E13__nv_bfloat16S2_S2_S2_fjLb0ELj1024ELj4ENS_18Kernel_traits_baseILj2048ES2_S2_S2_S2_fjLj1024EEEEELb0ELb1EEEvNS_9BwdParamsE)
        /*1190*/ 	.word	0x0000003f


	//----- nvinfo : EIATTR_FRAME_SIZE
	.align		4
.L_749:
        /*1194*/ 	.byte	0x04, 0x11
        /*1196*/ 	.short	(.L_751 - .L_750)
	.align		4
.L_750:
        /*1198*/ 	.word	index@(_ZN10layer_norm22ln_bwd_finalize_kernelINS_22Kernel_traits_finalizeILj2048E13__nv_bfloat16S2_S2_S2_fjLb0ELj1024ELj4ENS_18Kernel_traits_baseILj2048ES2_S2_S2_S2_fjLj1024EEEEELb0ELb1EEEvNS_9BwdParamsE)
        /*119c*/ 	.word	0x00000000


	//----- nvinfo : EIATTR_REGCOUNT
	.align		4
.L_751:
        /*11a0*/ 	.byte	0x04, 0x2f
        /*11a2*/ 	.short	(.L_753 - .L_752)
	.align		4
.L_752:
        /*11a4*/ 	.word	index@(_ZN10layer_norm13ln_bwd_kernelINS_13Kernel_traitsI13__nv_bfloat16S2_S2_S2_fjLj2048ELj1ELj1ELj4ELj16ENS_18Kernel_traits_baseILj2048ES2_S2_S2_S2_fjLj128EEEEELb1ELb0ELb1ELb0EEEvNS_9BwdParamsE)
        /*11a8*/ 	.word	0x00000078


	//----- nvinfo : EIATTR_FRAME_SIZE
	.align		4
.L_753:
        /*11ac*/ 	.byte	0x04, 0x11
        /*11ae*/ 	.short	(.L_755 - .L_754)
	.align		4
.L_754:
        /*11b0*/ 	.word	index@(_ZN10layer_norm13ln_bwd_kernelINS_13Kernel_traitsI13__nv_bfloat16S2_S2_S2_fjLj2048ELj1ELj1ELj4ELj16ENS_18Kernel_traits_baseILj2048ES2_S2_S2_S2_fjLj128EEEEELb1ELb0ELb1ELb0EEEvNS_9BwdParamsE)
        /*11b4*/ 	.word	0x00000000


	//----- nvinfo : EIATTR_REGCOUNT
	.align		4
.L_755:
        /*11b8*/ 	.byte	0x04, 0x2f
        /*11ba*/ 	.short	(.L_757 - .L_756)
	.align		4
.L_756:
        /*11bc*/ 	.word	index@(_ZN10layer_norm22ln_bwd_finalize_kernelINS_22Kernel_traits_finalizeILj2048E13__nv_bfloat16S2_S2_S2_fjLb0ELj1024ELj4ENS_18Kernel_traits_baseILj2048ES2_S2_S2_S2_fjLj1024EEEEELb0ELb0EEEvNS_9BwdParamsE)
        /*11c0*/ 	.word	0x0000003f


	//----- nvinfo : EIATTR_FRAME_SIZE
	.align		4
.L_757:
        /*11c4*/ 	.byte	0x04, 0x11
        /*11c6*/ 	.short	(.L_759 - .L_758)
	.align		4
.L_758:
        /*11c8*/ 	.word	index@(_ZN10layer_norm22ln_bwd_finalize_kernelINS_22Kernel_traits_finalizeILj2048E13__nv_bfloat16S2_S2_S2_fjLb0ELj1024ELj4ENS_18Kernel_traits_baseILj2048ES2_S2_S2_S2_fjLj1024EEEEELb0ELb0EEEvNS_9BwdParamsE)
        /*11cc*/ 	.word	0x00000000


	//----- nvinfo : EIATTR_REGCOUNT
	.align		4
.L_759:
        /*11d0*/ 	.byte	0x04, 0x2f
        /*11d2*/ 	.short	(.L_761 - .L_760)
	.align		4
.L_760:
        /*11d4*/ 	.word	index@(_ZN10layer_norm13ln_bwd_kernelINS_13Kernel_traitsI13__nv_bfloat16S2_S2_S2_fjLj2048ELj1ELj1ELj4ELj16ENS_18Kernel_traits_baseILj2048ES2_S2_S2_S2_fjLj128EEEEELb1ELb0ELb0ELb1EEEvNS_9BwdParamsE)
        /*11d8*/ 	.word	0x00000080


	//----- nvinfo : EIATTR_FRAME_SIZE
	.align		4
.L_761:
        /*11dc*/ 	.byte	0x04, 0x11
        /*11de*/ 	.short	(.L_763 - .L_762)
	.align		4
.L_762:
        /*11e0*/ 	.word	index@(_ZN10layer_norm13ln_bwd_kernelINS_13Kernel_traitsI13__nv_bfloat16S2_S2_S2_fjLj2048ELj1ELj1ELj4ELj16ENS_18Kernel_traits_baseILj2048ES2_S2_S2_S2_fjLj128EEEEELb1ELb0ELb0ELb1EEEvNS_9BwdParamsE)
        /*11e4*/ 	.word	0x00000000


	//----- nvinfo : EIATTR_REGCOUNT
	.align		4
.L_763:
        /*11e8*/ 	.byte	0x04, 0x2f
        /*11ea*/ 	.short	(.L_765 - .L_764)
	.align		4
.L_764:
        /*11ec*/ 	.word	index@(_ZN10layer_norm13ln_bwd_kernelINS_13Kernel_traitsI13__nv_bfloat16S2_S2_S2_fjLj2048ELj1ELj1ELj4ELj16ENS_18Kernel_traits_baseILj2048ES2_S2_S2_S2_fjLj128EEEEELb1ELb0ELb0ELb0EEEvNS_9BwdParamsE)
        /*11f0*/ 	.word	0x0000007a


	//----- nvinfo : EIATTR_FRAME_SIZE
	.align		4
.L_765:
        /*11f4*/ 	.byte	0x04, 0x11
        /*11f6*/ 	.short	(.L_767 - .L_766)
	.align		4
.L_766:
        /*11f8*/ 	.word	index@(_ZN10layer_norm13ln_bwd_kernelINS_13Kernel_traitsI13__nv_bfloat16S2_S2_S2_fjLj2048ELj1ELj1ELj4ELj16ENS_18Kernel_traits_baseILj2048ES2_S2_S2_S2_fjLj128EEEEELb1ELb0ELb0ELb0EEEvNS_9BwdParamsE)
        /*11fc*/ 	.word	0x00000000


	//----- nvinfo : EIATTR_REGCOUNT
	.align		4
.L_767:
        /*1200*/ 	.byte	0x04, 0x2f
        /*1202*/ 	.short	(.L_769 - .L_768)
	.align		4
.L_768:
        /*1204*/ 	.word	index@(_ZN10layer_norm13ln_bwd_kernelINS_13Kernel_traitsI13__nv_bfloat16S2_S2_S2_fjLj2048ELj1ELj1ELj4ELj16ENS_18Kernel_traits_baseILj2048ES2_S2_S2_S2_fjLj128EEEEELb0ELb1ELb1ELb1EEEvNS_9BwdParamsE)
        /*1208*/ 	.word	0x0000009c


	//----- nvinfo : EIATTR_FRAME_SIZE
	.align		4
.L_769:
        /*120c*/ 	.byte	0x04, 0x11
        /*120e*/ 	.short	(.L_771 - .L_770)
	.align		4
.L_770:
        /*1210*/ 	.word	index@(_ZN10layer_norm13ln_bwd_kernelINS_13Kernel_traitsI13__nv_bfloat16S2_S2_S2_fjLj2048ELj1ELj1ELj4ELj16ENS_18Kernel_traits_baseILj2048ES2_S2_S2_S2_fjLj128EEEEELb0ELb1ELb1ELb1EEEvNS_9BwdParamsE)
        /*1214*/ 	.word	0x00000000


	//----- nvinfo : EIATTR_REGCOUNT
	.align		4
.L_771:
        /*1218*/ 	.byte	0x04, 0x2f
        /*121a*/ 	.short	(.L_773 - .L_772)
	.align		4
.L_772:
        /*121c*/ 	.word	index@(_ZN10layer_norm13ln_bwd_kernelINS_13Kernel_traitsI13__nv_bfloat16S2_S2_S2_fjLj2048ELj1ELj1ELj4ELj16ENS_18Kernel_traits_baseILj2048ES2_S2_S2_S2_fjLj128EEEEELb0ELb1ELb1ELb0EEEvNS_9BwdParamsE)
        /*1220*/ 	.word	0x0000009d


	//----- nvinfo : EIATTR_FRAME_SIZE
	.align		4
.L_773:
        /*1224*/ 	.byte	0x04, 0x11
        /*1226*/ 	.short	(.L_775 - .L_774)
	.align		4
.L_774:
        /*1228*/ 	.word	index@(_ZN10layer_norm13ln_bwd_kernelINS_13Kernel_traitsI13__nv_bfloat16S2_S2_S2_fjLj2048ELj1ELj1ELj4ELj16ENS_18Kernel_traits_baseILj2048ES2_S2_S2_S2_fjLj128EEEEELb0ELb1ELb1ELb0EEEvNS_9BwdParamsE)
        /*122c*/ 	.word	0x00000000


	//----- nvinfo : EIATTR_REGCOUNT
	.align		4
.L_775:
        /*1230*/ 	.byte	0x04, 0x2f
        /*1232*/ 	.short	(.L_777 - .L_776)
	.align		4
.L_776:
        /*1234*/ 	.word	index@(_ZN10layer_norm13ln_bwd_kernelINS_13Kernel_traitsI13__nv_bfloat16S2_S2_S2_fjLj2048ELj1ELj1ELj4ELj16ENS_18Kernel_traits_baseILj2048ES2_S2_S2_S2_fjLj128EEEEELb0ELb1ELb0ELb1EEEvNS_9BwdParamsE)
        /*1238*/ 	.word	0x0000009e


	//----- nvinfo : EIATTR_FRAME_SIZE
	.align		4
.L_777:
        /*123c*/ 	.byte	0x04, 0x11
        /*123e*/ 	.short	(.L_779 - .L_778)
	.align		4
.L_778:
        /*1240*/ 	.word	index@(_ZN10layer_norm13ln_bwd_kernelINS_13Kernel_traitsI13__nv_bfloat16S2_S2_S2_fjLj2048ELj1ELj1ELj4ELj16ENS_18Kernel_traits_baseILj2048ES2_S2_S2_S2_fjLj128EEEEELb0ELb1ELb0ELb1EEEvNS_9BwdParamsE)
        /*1244*/ 	.word	0x00000000


	//----- nvinfo : EIATTR_REGCOUNT
	.align		4
.L_779:
        /*1248*/ 	.byte	0x04, 0x2f
        /*124a*/ 	.short	(.L_781 - .L_780)
	.align		4
.L_780:
        /*124c*/ 	.word	index@(_ZN10layer_norm13ln_bwd_kernelINS_13Kernel_traitsI13__nv_bfloat16S2_S2_S2_fjLj2048ELj1ELj1ELj4ELj16ENS_18Kernel_traits_baseILj2048ES2_S2_S2_S2_fjLj128EEEEELb0ELb1ELb0ELb0EEEvNS_9BwdParamsE)
        /*1250*/ 	.word	0x0000009e


	//----- nvinfo : EIATTR_FRAME_SIZE
	.align		4
.L_781:
        /*1254*/ 	.byte	0x04, 0x11
        /*1256*/ 	.short	(.L_783 - .L_782)
	.align		4
.L_782:
        /*1258*/ 	.word	index@(_ZN10layer_norm13ln_bwd_kernelINS_13Kernel_traitsI13__nv_bfloat16S2_S2_S2_fjLj2048ELj1ELj1ELj4ELj16ENS_18Kernel_traits_baseILj2048ES2_S2_S2_S2_fjLj128EEEEELb0ELb1ELb0ELb0EEEvNS_9BwdParamsE)
        /*125c*/ 	.word	0x00000000


	//----- nvinfo : EIATTR_REGCOUNT
	.align		4
.L_783:
        /*1260*/ 	.byte	0x04, 0x2f
        /*1262*/ 	.short	(.L_785 - .L_784)
	.align		4
.L_784:
        /*1264*/ 	.word	index@(_ZN10layer_norm13ln_bwd_kernelINS_13Kernel_traitsI13__nv_bfloat16S2_S2_S2_fjLj2048ELj1ELj1ELj4ELj16ENS_18Kernel_traits_baseILj2048ES2_S2_S2_S2_fjLj128EEEEELb0ELb0ELb1ELb1EEEvNS_9BwdParamsE)
        /*1268*/ 	.word	0x00000080


	//----- nvinfo : EIATTR_FRAME_SIZE
	.align		4
.L_785:
        /*126c*/ 	.byte	0x04, 0x11
        /*126e*/ 	.short	(.L_787 - .L_786)
	.align		4
.L_786:
        /*1270*/ 	.word	index@(_ZN10layer_norm13ln_bwd_kernelINS_13Kernel_traitsI13__nv_bfloat16S2_S2_S2_fjLj2048ELj1ELj1ELj4ELj16ENS_18Kernel_traits_baseILj2048ES2_S2_S2_S2_fjLj128EEEEELb0ELb0ELb1ELb1EEEvNS_9BwdParamsE)
        /*1274*/ 	.word	0x00000000


	//----- nvinfo : EIATTR_REGCOUNT
	.align		4
.L_787:
        /*1278*/ 	.byte	0x04, 0x2f
        /*127a*/ 	.short	(.L_789 - .L_788)
	.align		4
.L_788:
        /*127c*/ 	.word	index@(_ZN10layer_norm13ln_bwd_kernelINS_13Kernel_traitsI13__nv_bfloat16S2_S2_S2_fjLj2048ELj1ELj1ELj4ELj16ENS_18Kernel_traits_baseILj2048ES2_S2_S2_S2_fjLj128EEEEELb0ELb0ELb1ELb0EEEvNS_9BwdParamsE)
        /*1280*/ 	.word	0x0000007c


	//----- nvinfo : EIATTR_FRAME_SIZE
	.align		4
.L_789:
        /*1284*/ 	.byte	0x04, 0x11
        /*1286*/ 	.short	(.L_791 - .L_790)
	.align		4
.L_790:
        /*1288*/ 	.word	index@(_ZN10layer_norm13ln_bwd_kernelINS_13Kernel_traitsI13__nv_bfloat16S2_S2_S2_fjLj2048ELj1ELj1ELj4ELj16ENS_18Kernel_traits_baseILj2048ES2_S2_S2_S2_fjLj128EEEEELb0ELb0ELb1ELb0EEEvNS_9BwdParamsE)
        /*128c*/ 	.word	0x00000000


	//----- nvinfo : EIATTR_REGCOUNT
	.align		4
.L_791:
        /*1290*/ 	.byte	0x04, 0x2f
        /*1292*/ 	.short	(.L_793 - .L_792)
	.align		4
.L_792:
        /*1294*/ 	.word	index@(_ZN10layer_norm13ln_bwd_kernelINS_13Kernel_traitsI13__nv_bfloat16S2_S2_S2_fjLj2048ELj1ELj1ELj4ELj16ENS_18Kernel_traits_baseILj2048ES2_S2_S2_S2_fjLj128EEEEELb0ELb0ELb0ELb1EEEvNS_9BwdParamsE)
        /*1298*/ 	.word	0x00000077


	//----- nvinfo : EIATTR_FRAME_SIZE
	.align		4
.L_793:
        /*129c*/ 	.byte	0x04, 0x11
        /*129e*/ 	.short	(.L_795 - .L_794)
	.align		4
.L_794:
        /*12a0*/ 	.word	index@(_ZN10layer_norm13ln_bwd_kernelINS_13Kernel_traitsI13__nv_bfloat16S2_S2_S2_fjLj2048ELj1ELj1ELj4ELj16ENS_18Kernel_traits_baseILj2048ES2_S2_S2_S2_fjLj128EEEEELb0ELb0ELb0ELb1EEEvNS_9BwdParamsE)
        /*12a4*/ 	.word	0x00000000


	//----- nvinfo : EIATTR_REGCOUNT
	.align		4
.L_795:
        /*12a8*/ 	.byte	0x04, 0x2f
        /*12aa*/ 	.short	(.L_797 - .L_796)
	.align		4
.L_796:
        /*12ac*/ 	.word	index@(_ZN10layer_norm13ln_bwd_kernelINS_13Kernel_traitsI13__nv_bfloat16S2_S2_S2_fjLj2048ELj1ELj1ELj4ELj16ENS_18Kernel_traits_baseILj2048ES2_S2_S2_S2_fjLj128EEEEELb0ELb0ELb0ELb0EEEvNS_9BwdParamsE)
        /*12b0*/ 	.word	0x00000073


	//----- nvinfo : EIATTR_FRAME_SIZE
	.align		4
.L_797:
        /*12b4*/ 	.byte	0x04, 0x11
        /*12b6*/ 	.short	(.L_799 - .L_798)
	.align		4
.L_798:
        /*12b8*/ 	.word	index@(_ZN10layer_norm13ln_bwd_kernelINS_13Kernel_traitsI13__nv_bfloat16S2_S2_S2_fjLj2048ELj1ELj1ELj4ELj16ENS_18Kernel_traits_baseILj2048ES2_S2_S2_S2_fjLj128EEEEELb0ELb0ELb0ELb0EEEvNS_9BwdParamsE)
        /*12bc*/ 	.word	0x00000000


	//----- nvinfo : EIATTR_MIN_STACK_SIZE
	.align		4
.L_799:
        /*12c0*/ 	.byte	0x04, 0x12
        /*12c2*/ 	.short	(.L_801 - .L_800)
	.align		4
.L_800:
        /*12c4*/ 	.word	index@(_ZN10layer_norm13ln_bwd_kernelINS_13Kernel_traitsI13__nv_bfloat16S2_S2_S2_fjLj2048ELj1ELj1ELj4ELj16ENS_18Kernel_traits_baseILj2048ES2_S2_S2_S2_fjLj128EEEEELb0ELb0ELb0ELb0EEEvNS_9BwdParamsE)
        /*12c8*/ 	.word	0x00000000


	//----- nvinfo : EIATTR_MIN_STACK_SIZE
	.align		4
.L_801:
        /*12cc*/ 	.byte	0x04, 0x12
        /*12ce*/ 	.short	(.L_803 - .L_802)
	.align		4
.L_802:
        /*12d0*/ 	.word	index@(_ZN10layer_norm13ln_bwd_kernelINS_13Kernel_traitsI13__nv_bfloat16S2_S2_S2_fjLj2048ELj1ELj1ELj4ELj16ENS_18Kernel_traits_baseILj2048ES2_S2_S2_S2_fjLj128EEEEELb0ELb0ELb0ELb1EEEvNS_9BwdParamsE)
        /*12d4*/ 	.word	0x00000000


	//----- nvinfo : EIATTR_MIN_STACK_SIZE
	.align		4
.L_803:
        /*12d8*/ 	.byte	0x04, 0x12
        /*12da*/ 	.short	(.L_805 - .L_804)
	.align		4
.L_804:
        /*12dc*/ 	.word	index@(_ZN10layer_norm13ln_bwd_kernelINS_13Kernel_traitsI13__nv_bfloat16S2_S2_S2_fjLj2048ELj1ELj1ELj4ELj16ENS_18Kernel_traits_baseILj2048ES2_S2_S2_S2_fjLj128EEEEELb0ELb0ELb1ELb0EEEvNS_9BwdParamsE)
        /*12e0*/ 	.word	0x00000000


	//----- nvinfo : EIATTR_MIN_STACK_SIZE
	.align		4
.L_805:
        /*12e4*/ 	.byte	0x04, 0x12
        /*12e6*/ 	.short	(.L_807 - .L_806)
	.align		4
.L_806:
        /*12e8*/ 	.word	index@(_ZN10layer_norm13ln_bwd_kernelINS_13Kernel_traitsI13__nv_bfloat16S2_S2_S2_fjLj2048ELj1ELj1ELj4ELj16ENS_18Kernel_traits_baseILj2048ES2_S2_S2_S2_fjLj128EEEEELb0ELb0ELb1ELb1EEEvNS_9BwdParamsE)
        /*12ec*/ 	.word	0x00000000


	//----- nvinfo : EIATTR_MIN_STACK_SIZE
	.align		4
.L_807:
        /*12f0*/ 	.byte	0x04, 0x12
        /*12f2*/ 	.short	(.L_809 - .L_808)
	.align		4
.L_808:
        /*12f4*/ 	.word	index@(_ZN10layer_norm13ln_bwd_kernelINS_13Kernel_traitsI13__nv_bfloat16S2_S2_S2_fjLj2048ELj1ELj1ELj4ELj16ENS_18Kernel_traits_baseILj2048ES2_S2_S2_S2_fjLj128EEEEELb0ELb1ELb0ELb0EEEvNS_9BwdParamsE)
        /*12f8*/ 	.word	0x00000000


	//----- nvinfo : EIATTR_MIN_STACK_SIZE
	.align		4
.L_809:
        /*12fc*/ 	.byte	0x04, 0x12
        /*12fe*/ 	.short	(.L_811 - .L_810)
	.align		4
.L_810:
        /*1300*/ 	.word	index@(_ZN10layer_norm13ln_bwd_kernelINS_13Kernel_traitsI13__nv_bfloat16S2_S2_S2_fjLj2048ELj1ELj1ELj4ELj16ENS_18Kernel_traits_baseILj2048ES2_S2_S2_S2_fjLj128EEEEELb0ELb1ELb0ELb1EEEvNS_9BwdParamsE)
        /*1304*/ 	.word	0x00000000


	//----- nvinfo : EIATTR_MIN_STACK_SIZE
	.align		4
.L_811:
        /*1308*/ 	.byte	0x04, 0x12
        /*130a*/ 	.short	(.L_813 - .L_812)
	.align		4
.L_812:
        /*130c*/ 	.word	index@(_ZN10layer_norm13ln_bwd_kernelINS_13Kernel_traitsI13__nv_bfloat16S2_S2_S2_fjLj2048ELj1ELj1ELj4ELj16ENS_18Kernel_traits_baseILj2048ES2_S2_S2_S2_fjLj128EEEEELb0ELb1ELb1ELb0EEEvNS_9BwdParamsE)
        /*1310*/ 	.word	0x00000000


	//----- nvinfo : EIATTR_MIN_STACK_SIZE
	.align		4
.L_813:
        /*1314*/ 	.byte	0x04, 0x12
        /*1316*/ 	.short	(.L_815 - .L_814)
	.align		4
.L_814:
        /*1318*/ 	.word	index@(_ZN10layer_norm13ln_bwd_kernelINS_13Kernel_traitsI13__nv_bfloat16S2_S2_S2_fjLj2048ELj1ELj1ELj4ELj16ENS_18Kernel_traits_baseILj2048ES2_S2_S2_S2_fjLj128EEEEELb0ELb1ELb1ELb1EEEvNS_9BwdParamsE)
        /*131c*/ 	.word	0x00000000


	//----- nvinfo : EIATTR_MIN_STACK_SIZE
	.align		4
.L_815:
        /*1320*/ 	.byte	0x04, 0x12
        /*1322*/ 	.short	(.L_817 - .L_816)
	.align		4
.L_816:
        /*1324*/ 	.word	index@(_ZN10layer_norm13ln_bwd_kernelINS_13Kernel_traitsI13__nv_bfloat16S2_S2_S2_fjLj2048ELj1ELj1ELj4ELj16ENS_18Kernel_traits_baseILj2048ES2_S2_S2_S2_fjLj128EEEEELb1ELb0ELb0ELb0EEEvNS_9BwdParamsE)
        /*1328*/ 	.word	0x00000000


	//----- nvinfo : EIATTR_MIN_STACK_SIZE
	.align		4
.L_817:
        /*132c*/ 	.byte	0x04, 0x12
        /*132e*/ 	.short	(.L_819 - .L_818)
	.align		4
.L_818:
        /*1330*/ 	.word	index@(_ZN10layer_norm13ln_bwd_kernelINS_13Kernel_traitsI13__nv_bfloat16S2_S2_S2_fjLj2048ELj1ELj1ELj4ELj16ENS_18Kernel_traits_baseILj2048ES2_S2_S2_S2_fjLj128EEEEELb1ELb0ELb0ELb1EEEvNS_9BwdParamsE)
        /*1334*/ 	.word	0x00000000


	//----- nvinfo : EIATTR_MIN_STACK_SIZE
	.align		4
.L_819:
        /*1338*/ 	.byte	0x04, 0x12
        /*133a*/ 	.short	(.L_821 - .L_820)
	.align		4
.L_820:
        /*133c*/ 	.word	index@(_ZN10layer_norm22ln_bwd_finalize_kernelINS_22Kernel_traits_finalizeILj2048E13__nv_bfloat16S2_S2_S2_fjLb0ELj1024ELj4ENS_18Kernel_traits_baseILj2048ES2_S2_S2_S2_fjLj1024EEEEELb0ELb0EEEvNS_9BwdParamsE)
        /*1340*/ 	.word	0x00000000


	//----- nvinfo : EIATTR_MIN_STACK_SIZE
	.align		4
.L_821:
        /*1344*/ 	.byte	0x04, 0x12
        /*1346*/ 	.short	(.L_823 - .L_822)
	.align		4
.L_822:
        /*1348*/ 	.word	index@(_ZN10layer_norm13ln_bwd_kernelINS_13Kernel_traitsI13__nv_bfloat16S2_S2_S2_fjLj2048ELj1ELj1ELj4ELj16ENS_18Kernel_traits_baseILj2048ES2_S2_S2_S2_fjLj128EEEEELb1ELb0ELb1ELb0EEEvNS_9BwdParamsE)
        /*134c*/ 	.word	0x00000000


	//----- nvinfo : EIATTR_MIN_STACK_SIZE
	.align		4
.L_823:
        /*1350*/ 	.byte	0x04, 0x12
        /*1352*/ 	.short	(.L_825 - .L_824)
	.align		4
.L_824:
        /*1354*/ 	.word	index@(_ZN10layer_norm22ln_bwd_finalize_kernelINS_22Kernel_traits_finalizeILj2048E13__nv_bfloat16S2_S2_S2_fjLb0ELj1024ELj4ENS_18Kernel_traits_baseILj2048ES2_S2_S2_S2_fjLj1024EEEEELb0ELb1EEEvNS_9BwdParamsE)
        /*1358*/ 	.word	0x00000000


	//----- nvinfo : EIATTR_MIN_STACK_SIZE
	.align		4
.L_825:
        /*135c*/ 	.byte	0x04, 0x12
        /*135e*/ 	.short	(.L_827 - .L_826)
	.align		4
.L_826:
        /*1360*/ 	.word	index@(_ZN10layer_norm13ln_bwd_kernelINS_13Kernel_traitsI13__nv_bfloat16S2_S2_S2_fjLj2048ELj1ELj1ELj4ELj16ENS_18Kernel_traits_baseILj2048ES2_S2_S2_S2_fjLj128EEEEELb1ELb0ELb1ELb1EEEvNS_9BwdParamsE)
        /*1364*/ 	.word	0x00000000


	//----- nvinfo : EIATTR_MIN_STACK_SIZE
	.align		4
.L_827:
        /*1368*/ 	.byte	0x04, 0x12
        /*136a*/ 	.short	(.L_829 - .L_828)
	.align		4
.L_828:
        /*136c*/ 	.word	index@(_ZN10layer_norm13ln_bwd_kernelINS_13Kernel_traitsI13__nv_bfloat16S2_S2_S2_fjLj2048ELj1ELj1ELj4ELj16ENS_18Kernel_traits_baseILj2048ES2_S2_S2_S2_fjLj128EEEEELb1ELb1ELb0ELb0EEEvNS_9BwdParamsE)
        /*1370*/ 	.word	0x00000000


	//----- nvinfo : EIATTR_MIN_STACK_SIZE
	.align		4
.L_829:
        /*1374*/ 	.byte	0x04, 0x12
        /*1376*/ 	.short	(.L_831 - .L_830)
	.align		4
.L_830:
        /*1378*/ 	.word	index@(_ZN10layer_norm13ln_bwd_kernelINS_13Kernel_traitsI13__nv_bfloat16S2_S2_S2_fjLj2048ELj1ELj1ELj4ELj16ENS_18Kernel_traits_baseILj2048ES2_S2_S2_S2_fjLj128EEEEELb1ELb1ELb0ELb1EEEvNS_9BwdParamsE)
        /*137c*/ 	.word	0x00000000


	//----- nvinfo : EIATTR_MIN_STACK_SIZE
	.align		4
.L_831:
        /*1380*/ 	.byte	0x04, 0x12
        /*1382*/ 	.short	(.L_833 - .L_832)
	.align		4
.L_832:
        /*1384*/ 	.word	index@(_ZN10layer_norm22ln_bwd_finalize_kernelINS_22Kernel_traits_finalizeILj2048E13__nv_bfloat16S2_S2_S2_fjLb1ELj1024ELj4ENS_18Kernel_traits_baseILj2048ES2_S2_S2_S2_fjLj1024EEEEELb1ELb0EEEvNS_9BwdParamsE)
        /*1388*/ 	.word	0x00000000


	//----- nvinfo : EIATTR_MIN_STACK_SIZE
	.align		4
.L_833:
        /*138c*/ 	.byte	0x04, 0x12
        /*138e*/ 	.short	(.L_835 - .L_834)
	.align		4
.L_834:
        /*1390*/ 	.word	index@(_ZN10layer_norm13ln_bwd_kernelINS_13Kernel_traitsI13__nv_bfloat16S2_S2_S2_fjLj2048ELj1ELj1ELj4ELj16ENS_18Kernel_traits_baseILj2048ES2_S2_S2_S2_fjLj128EEEEELb1ELb1ELb1ELb0EEEvNS_9BwdParamsE)
        /*1394*/ 	.word	0x00000000


	//----- nvinfo : EIATTR_MIN_STACK_SIZE
	.align		4
.L_835:
        /*1398*/ 	.byte	0x04, 0x12
        /*139a*/ 	.short	(.L_837 - .L_836)
	.align		4
.L_836:
        /*139c*/ 	.word	index@(_ZN10layer_norm22ln_bwd_finalize_kernelINS_22Kernel_traits_finalizeILj2048E13__nv_bfloat16S2_S2_S2_fjLb1ELj1024ELj4ENS_18Kernel_traits_baseILj2048ES2_S2_S2_S2_fjLj1024EEEEELb1ELb1EEEvNS_9BwdParamsE)
        /*13a0*/ 	.word	0x00000000


	//----- nvinfo : EIATTR_MIN_STACK_SIZE
	.align		4
.L_837:
        /*13a4*/ 	.byte	0x04, 0x12
        /*13a6*/ 	.short	(.L_839 - .L_838)
	.align		4
.L_838:
        /*13a8*/ 	.word	index@(_ZN10layer_norm13ln_bwd_kernelINS_13Kernel_traitsI13__nv_bfloat16S2_S2_S2_fjLj2048ELj1ELj1ELj4ELj16ENS_18Kernel_traits_baseILj2048ES2_S2_S2_S2_fjLj128EEEEELb1ELb1ELb1ELb1EEEvNS_9BwdParamsE)
        /*13ac*/ 	.word	0x00000000


	//----- nvinfo : EIATTR_MIN_STACK_SIZE
	.align		4
.L_839:
        /*13b0*/ 	.byte	0x04, 0x12
        /*13b2*/ 	.short	(.L_841 - .L_840)
	.align		4
.L_840:
        /*13b4*/ 	.word	index@(_ZN10layer_norm13ln_bwd_kernelINS_13Kernel_traitsI6__halfS2_S2_S2_fjLj2048ELj1ELj1ELj4ELj16ENS_18Kernel_traits_baseILj2048ES2_S2_S2_S2_fjLj128EEEEELb0ELb0ELb0ELb0EEEvNS_9BwdParamsE)
        /*13b8*/ 	.word	0x00000000


	//----- nvinfo : EIATTR_MIN_STACK_SIZE
	.align		4
.L_841:
        /*13bc*/ 	.byte	0x04, 0x12
        /*13be*/ 	.short	(.L_843 - .L_842)
	.align		4
.L_842:
        /*13c0*/ 	.word	index@(_ZN10layer_norm13ln_bwd_kernelINS_13Kernel_traitsI6__halfS2_S2_S2_fjLj2048ELj1ELj1ELj4ELj16ENS_18Kernel_traits_baseILj2048ES2_S2_S2_S2_fjLj128EEEEELb0ELb0ELb0ELb1EEEvNS_9BwdParamsE)
        /*13c4*/ 	.word	0x00000000


	//----- nvinfo : EIATTR_MIN_STACK_SIZE
	.align		4
.L_843:
        /*13c8*/ 	.byte	0x04, 0x12
        /*13ca*/ 	.short	(.L_845 - .L_844)
	.align		4
.L_844:
        /*13cc*/ 	.word	index@(_ZN10layer_norm13ln_bwd_kernelINS_13Kernel_traitsI6__halfS2_S2_S2_fjLj2048ELj1ELj1ELj4ELj16ENS_18Kernel_traits_baseILj2048ES2_S2_S2_S2_fjLj128EEEEELb0ELb0ELb1ELb0EEEvNS_9BwdParamsE)
        /*13d0*/ 	.word	0x00000000


	//----- nvinfo : EIATTR_MIN_STACK_SIZE
	.align		4
.L_845:
        /*13d4*/ 	.byte	0x04, 0x12
        /*13d6*/ 	.short	(.L_847 - .L_846)
	.align		4
.L_846:
        /*13d8*/ 	.word	index@(_ZN10layer_norm13ln_bwd_kernelINS_13Kernel_traitsI6__halfS2_S2_S2_fjLj2048ELj1ELj1ELj4ELj16ENS_18Kernel_traits_baseILj2048ES2_S2_S2_S2_fjLj128EEEEELb0ELb0ELb1ELb1EEEvNS_9BwdParamsE)
        /*13dc*/ 	.word	0x00000000


	//----- nvinfo : EIATTR_MIN_STACK_SIZE
	.align		4
.L_847:
        /*13e0*/ 	.byte	0x04, 0x12
        /*13e2*/ 	.short	(.L_849 - .L_848)
	.align		4
.L_848:
        /*13e4*/ 	.word	index@(_ZN10layer_norm13ln_bwd_kernelINS_13Kernel_traitsI6__halfS2_S2_S2_fjLj2048ELj1ELj1ELj4ELj16ENS_18Kernel_traits_baseILj2048ES2_S2_S2_S2_fjLj128EEEEELb0ELb1ELb0ELb0EEEvNS_9BwdParamsE)
        /*13e8*/ 	.word	0x00000000


	//----- nvinfo : EIATTR_MIN_STACK_SIZE
	.align		4
.L_849:
        /*13ec*/ 	.byte	0x04, 0x12
        /*13ee*/ 	.short	(.L_851 - .L_850)
	.align		4
.L_850:
        /*13f0*/ 	.word	index@(_ZN10layer_norm13ln_bwd_kernelINS_13Kernel_traitsI6__halfS2_S2_S2_fjLj2048ELj1ELj1ELj4ELj16ENS_18Kernel_traits_baseILj2048ES2_S2_S2_S2_fjLj128EEEEELb0ELb1ELb0ELb1EEEvNS_9BwdParamsE)
        /*13f4*/ 	.word	0x00000000


	//----- nvinfo : EIATTR_MIN_STACK_SIZE
	.align		4
.L_851:
        /*13f8*/ 	.byte	0x04, 0x12
        /*13fa*/ 	.short	(.L_853 - .L_852)
	.align		4
.L_852:
        /*13fc*/ 	.word	index@(_ZN10layer_norm13ln_bwd_kernelINS_13Kernel_traitsI6__halfS2_S2_S2_fjLj2048ELj1ELj1ELj4ELj16ENS_18Kernel_traits_baseILj2048ES2_S2_S2_S2_fjLj128EEEEELb0ELb1ELb1ELb0EEEvNS_9BwdParamsE)
        /*1400*/ 	.word	0x00000000


	//----- nvinfo : EIATTR_MIN_STACK_SIZE
	.align		4
.L_853:
        /*1404*/ 	.byte	0x04, 0x12
        /*1406*/ 	.short	(.L_855 - .L_854)
	.align		4
.L_854:
        /*1408*/ 	.word	index@(_ZN10layer_norm13ln_bwd_kernelINS_13Kernel_traitsI6__halfS2_S2_S2_fjLj2048ELj1ELj1ELj4ELj16ENS_18Kernel_traits_baseILj2048ES2_S2_S2_S2_fjLj128EEEEELb0ELb1ELb1ELb1EEEvNS_9BwdParamsE)
        /*140c*/ 	.word	0x00000000


	//----- nvinfo : EIATTR_MIN_STACK_SIZE
	.align		4
.L_855:
        /*1410*/ 	.byte	0x04, 0x12
        /*1412*/ 	.short	(.L_857 - .L_856)
	.align		4
.L_856:
        /*1414*/ 	.word	index@(_ZN10layer_norm13ln_bwd_kernelINS_13Kernel_traitsI6__halfS2_S2_S2_fjLj2048ELj1ELj1ELj4ELj16ENS_18Kernel_traits_baseILj2048ES2_S2_S2_S2_fjLj128EEEEELb1ELb0ELb0ELb0EEEvNS_9BwdParamsE)
        /*1418*/ 	.word	0x00000000


	//----- nvinfo : EIATTR_MIN_STACK_SIZE
	.align		4
.L_857:
        /*141c*/ 	.byte	0x04, 0x12
        /*141e*/ 	.short	(.L_859 - .L_858)
	.align		4
.L_858:
        /*1420*/ 	.word	index@(_ZN10layer_norm13ln_bwd_kernelINS_13Kernel_traitsI6__halfS2_S2_S2_fjLj2048ELj1ELj1ELj4ELj16ENS_18Kernel_traits_baseILj2048ES2_S2_S2_S2_fjLj128EEEEELb1ELb0ELb0ELb1EEEvNS_9BwdParamsE)
        /*1424*/ 	.word	0x00000000


	//----- nvinfo : EIATTR_MIN_STACK_SIZE
	.align		4
.L_859:
        /*1428*/ 	.byte	0x04, 0x12
        /*142a*/ 	.short	(.L_861 - .L_860)
	.align		4
.L_860:
        /*142c*/ 	.word	index@(_ZN10layer_norm22ln_bwd_finalize_kernelINS_22Kernel_traits_finalizeILj2048E6__halfS2_S2_S2_fjLb0ELj1024ELj4ENS_18Kernel_traits_baseILj2048ES2_S2_S2_S2_fjLj1024EEEEELb0ELb0EEEvNS_9BwdParamsE)
        /*1430*/ 	.word	0x00000000


	//----- nvinfo : EIATTR_MIN_STACK_SIZE
	.align		4
.L_861:
        /*1434*/ 	.byte	0x04, 0x12
        /*1436*/ 	.short	(.L_863 - .L_862)
	.align		4
.L_862:
        /*1438*/ 	.word	index@(_ZN10layer_norm13ln_bwd_kernelINS_13Kernel_traitsI6__halfS2_S2_S2_fjLj2048ELj1ELj1ELj4ELj16ENS_18Kernel_traits_baseILj2048ES2_S2_S2_S2_fjLj128EEEEELb1ELb0ELb1ELb0EEEvNS_9BwdParamsE)
        /*143c*/ 	.word	0x00000000


	//----- nvinfo : EIATTR_MIN_STACK_SIZE
	.align		4
.L_863:
        /*1440*/ 	.byte	0x04, 0x12
        /*1442*/ 	.short	(.L_865 - .L_864)
	.align		4
.L_864:
        /*1444*/ 	.word	index@(_ZN10layer_norm22ln_bwd_finalize_kernelINS_22Kernel_traits_finalizeILj2048E6__halfS2_S2_S2_fjLb0ELj1024ELj4ENS_18Kernel_traits_baseILj2048ES2_S2_S2_S2_fjLj1024EEEEELb0ELb1EEEvNS_9BwdParamsE)
        /*1448*/ 	.word	0x00000000


	//----- nvinfo : EIATTR_MIN_STACK_SIZE
	.align		4
.L_865:
        /*144c*/ 	.byte	0x04, 0x12
        /*144e*/ 	.short	(.L_867 - .L_866)
	.align		4
.L_866:
        /*1450*/ 	.word	index@(_ZN10layer_norm13ln_bwd_kernelINS_13Kernel_traitsI6__halfS2_S2_S2_fjLj2048ELj1ELj1ELj4ELj16ENS_18Kernel_traits_baseILj2048ES2_S2_S2_S2_fjLj128EEEEELb1ELb0ELb1ELb1EEEvNS_9BwdParamsE)
        /*1454*/ 	.word	0x00000000


	//----- nvinfo : EIATTR_MIN_STACK_SIZE
	.align		4
.L_867:
        /*1458*/ 	.byte	0x04, 0x12
        /*145a*/ 	.short	(.L_869 - .L_868)
	.align		4
.L_868:
        /*145c*/ 	.word	index@(_ZN10layer_norm13ln_bwd_kernelINS_13Kernel_traitsI6__halfS2_S2_S2_fjLj2048ELj1ELj1ELj4ELj16ENS_18Kernel_traits_baseILj2048ES2_S2_S2_S2_fjLj128EEEEELb1ELb1ELb0ELb0EEEvNS_9BwdParamsE)
        /*1460*/ 	.word	0x00000000


	//----- nvinfo : EIATTR_MIN_STACK_SIZE
	.align		4
.L_869:
        /*1464*/ 	.byte	0x04, 0x12
        /*1466*/ 	.short	(.L_871 - .L_870)
	.align		4
.L_870:
        /*1468*/ 	.word	index@(_ZN10layer_norm13ln_bwd_kernelINS_13Kernel_traitsI6__halfS2_S2_S2_fjLj2048ELj1ELj1ELj4ELj16ENS_18Kernel_traits_baseILj2048ES2_S2_S2_S2_fjLj128EEEEELb1ELb1ELb0ELb1EEEvNS_9BwdParamsE)
        /*146c*/ 	.word	0x00000000


	//----- nvinfo : EIATTR_MIN_STACK_SIZE
	.align		4
.L_871:
        /*1470*/ 	.byte	0x04, 0x12
        /*1472*/ 	.short	(.L_873 - .L_872)
	.align		4
.L_872:
        /*1474*/ 	.word	index@(_ZN10layer_norm22ln_bwd_finalize_kernelINS_22Kernel_traits_finalizeILj2048E6__halfS2_S2_S2_fjLb1ELj1024ELj4ENS_18Kernel_traits_baseILj2048ES2_S2_S2_S2_fjLj1024EEEEELb1ELb0EEEvNS_9BwdParamsE)
        /*1478*/ 	.word	0x00000000


	//----- nvinfo : EIATTR_MIN_STACK_SIZE
	.align		4
.L_873:
        /*147c*/ 	.byte	0x04, 0x12
        /*147e*/ 	.short	(.L_875 - .L_874)
	.align		4
.L_874:
        /*1480*/ 	.word	index@(_ZN10layer_norm13ln_bwd_kernelINS_13Kernel_traitsI6__halfS2_S2_S2_fjLj2048ELj1ELj1ELj4ELj16ENS_18Kernel_traits_baseILj2048ES2_S2_S2_S2_fjLj128EEEEELb1ELb1ELb1ELb0EEEvNS_9BwdParamsE)
        /*1484*/ 	.word	0x00000000


	//----- nvinfo : EIATTR_MIN_STACK_SIZE
	.align		4
.L_875:
        /*1488*/ 	.byte	0x04, 0x12
        /*148a*/ 	.short	(.L_877 - .L_876)
	.align		4
.L_876:
        /*148c*/ 	.word	index@(_ZN10layer_norm22ln_bwd_finalize_kernelINS_22Kernel_traits_finalizeILj2048E6__halfS2_S2_S2_fjLb1ELj1024ELj4ENS_18Kernel_traits_baseILj2048ES2_S2_S2_S2_fjLj1024EEEEELb1ELb1EEEvNS_9BwdParamsE)
        /*1490*/ 	.word	0x00000000


	//----- nvinfo : EIATTR_MIN_STACK_SIZE
	.align		4
.L_877:
        /*1494*/ 	.byte	0x04, 0x12
        /*1496*/ 	.short	(.L_879 - .L_878)
	.align		4
.L_878:
        /*1498*/ 	.word	index@(_ZN10layer_norm13ln_bwd_kernelINS_13Kernel_traitsI6__halfS2_S2_S2_fjLj2048ELj1ELj1ELj4ELj16ENS_18Kernel_traits_baseILj2048ES2_S2_S2_S2_fjLj128EEEEELb1ELb1ELb1ELb1EEEvNS_9BwdParamsE)
        /*149c*/ 	.word	0x00000000


	//----- nvinfo : EIATTR_MIN_STACK_SIZE
	.align		4
.L_879:
        /*14a0*/ 	.byte	0x04, 0x12
        /*14a2*/ 	.short	(.L_881 - .L_880)
	.align		4
.L_880:
        /*14a4*/ 	.word	index@(_ZN10layer_norm13ln_bwd_kernelINS_13Kernel_traitsIf13__nv_bfloat16S2_S2_fjLj2048ELj1ELj1ELj4ELj16ENS_18Kernel_traits_baseILj2048EfS2_S2_S2_fjLj128EEEEELb0ELb0ELb0ELb0EEEvNS_9BwdParamsE)
        /*14a8*/ 	.word	0x00000000


	//----- nvinfo : EIATTR_MIN_STACK_SIZE
	.align		4
.L_881:
        /*14ac*/ 	.byte	0x04, 0x12
        /*14ae*/ 	.short	(.L_883 - .L_882)
	.align		4
.L_882:
        /*14b0*/ 	.word	index@(_ZN10layer_norm13ln_bwd_kernelINS_13Kernel_traitsIf13__nv_bfloat16S2_S2_fjLj2048ELj1ELj1ELj4ELj16ENS_18Kernel_traits_baseILj2048EfS2_S2_S2_fjLj128EEEEELb0ELb0ELb0ELb1EEEvNS_9BwdParamsE)
        /*14b4*/ 	.word	0x00000000


	//----- nvinfo : EIATTR_MIN_STACK_SIZE
	.align		4
.L_883:
        /*14b8*/ 	.byte	0x04, 0x12
        /*14ba*/ 	.short	(.L_885 - .L_884)
	.align		4
.L_884:
        /*14bc*/ 	.word	index@(_ZN10layer_norm13ln_bwd_kernelINS_13Kernel_traitsIf13__nv_bfloat16S2_S2_fjLj2048ELj1ELj1ELj4ELj16ENS_18Kernel_traits_baseILj2048EfS2_S2_S2_fjLj128EEEEELb0ELb0ELb1ELb0EEEvNS_9BwdParamsE)
        /*14c0*/ 	.word	0x00000000


	//----- nvinfo : EIATTR_MIN_STACK_SIZE
	.align		4
.L_885:
        /*14c4*/ 	.byte	0x04, 0x12
        /*14c6*/ 	.short	(.L_887 - .L_886)
	.align		4
.L_886:
        /*14c8*/ 	.word	index@(_ZN10layer_norm13ln_bwd_kernelINS_13Kernel_traitsIf13__nv_bfloat16S2_S2_fjLj2048ELj1ELj1ELj4ELj16ENS_18Kernel_traits_baseILj2048EfS2_S2_S2_fjLj128EEEEELb0ELb0ELb1ELb1EEEvNS_9BwdParamsE)
        /*14cc*/ 	.word	0x00000000


	//----- nvinfo : EIATTR_MIN_STACK_SIZE
	.align		4
.L_887:
        /*14d0*/ 	.byte	0x04, 0x12
        /*14d2*/ 	.short	(.L_889 - .L_888)
	.align		4
.L_888:
        /*14d4*/ 	.word	index@(_ZN10layer_norm13ln_bwd_kernelINS_13Kernel_traitsIf13__nv_bfloat16S2_S2_fjLj2048ELj1ELj1ELj4ELj16ENS_18Kernel_traits_baseILj2048EfS2_S2_S2_fjLj128EEEEELb0ELb1ELb0ELb0EEEvNS_9BwdParamsE)
        /*14d8*/ 	.word	0x00000000


	//----- nvinfo : EIATTR_MIN_STACK_SIZE
	.align		4
.L_889:
        /*14dc*/ 	.byte	0x04, 0x12
        /*14de*/ 	.short	(.L_891 - .L_890)
	.align		4
.L_890:
        /*14e0*/ 	.word	index@(_ZN10layer_norm13ln_bwd_kernelINS_13Kernel_traitsIf13__nv_bfloat16S2_S2_fjLj2048ELj1ELj1ELj4ELj16ENS_18Kernel_traits_baseILj2048EfS2_S2_S2_fjLj128EEEEELb0ELb1ELb0ELb1EEEvNS_9BwdParamsE)
        /*14e4*/ 	.word	0x00000000


	//----- nvinfo : EIATTR_MIN_STACK_SIZE
	.align		4
.L_891:
        /*14e8*/ 	.byte	0x04, 0x12
        /*14ea*/ 	.short	(.L_893 - .L_892)
	.align		4
.L_892:
        /*14ec*/ 	.word	index@(_ZN10layer_norm13ln_bwd_kernelINS_13Kernel_traitsIf13__nv_bfloat16S2_S2_fjLj2048ELj1ELj1ELj4ELj16ENS_18Kernel_traits_baseILj2048EfS2_S2_S2_fjLj128EEEEELb0ELb1ELb1ELb0EEEvNS_9BwdParamsE)
        /*14f0*/ 	.word	0x00000000


	//----- nvinfo : EIATTR_MIN_STACK_SIZE
	.align		4
.L_893:
        /*14f4*/ 	.byte	0x04, 0x12
        /*14f6*/ 	.short	(.L_895 - .L_894)
	.align		4
.L_894:
        /*14f8*/ 	.word	index@(_ZN10layer_norm13ln_bwd_kernelINS_13Kernel_traitsIf13__nv_bfloat16S2_S2_fjLj2048ELj1ELj1ELj4ELj16ENS_18Kernel_traits_baseILj2048EfS2_S2_S2_fjLj128EEEEELb0ELb1ELb1ELb1EEEvNS_9BwdParamsE)
        /*14fc*/ 	.word	0x00000000


	//----- nvinfo : EIATTR_MIN_STACK_SIZE
	.align		4
.L_895:
        /*1500*/ 	.byte	0x04, 0x12
        /*1502*/ 	.short	(.L_897 - .L_896)
	.align		4
.L_896:
        /*1504*/ 	.word	index@(_ZN10layer_norm13ln_bwd_kernelINS_13Kernel_traitsIf13__nv_bfloat16S2_S2_fjLj2048ELj1ELj1ELj4ELj16ENS_18Kernel_traits_baseILj2048EfS2_S2_S2_fjLj128EEEEELb1ELb0ELb0ELb0EEEvNS_9BwdParamsE)
        /*1508*/ 	.word	0x00000000


	//----- nvinfo : EIATTR_MIN_STACK_SIZE
	.align		4
.L_897:
        /*150c*/ 	.byte	0x04, 0x12
        /*150e*/ 	.short	(.L_899 - .L_898)
	.align		4
.L_898:
        /*1510*/ 	.word	index@(_ZN10layer_norm13ln_bwd_kernelINS_13Kernel_traitsIf13__nv_bfloat16S2_S2_fjLj2048ELj1ELj1ELj4ELj16ENS_18Kernel_traits_baseILj2048EfS2_S2_S2_fjLj128EEEEELb1ELb0ELb0ELb1EEEvNS_9BwdParamsE)
        /*1514*/ 	.word	0x00000000


	//----- nvinfo : EIATTR_MIN_STACK_SIZE
	.align		4
.L_899:
        /*1518*/ 	.byte	0x04, 0x12
        /*151a*/ 	.short	(.L_901 - .L_900)
	.align		4
.L_900:
        /*151c*/ 	.word	index@(_ZN10layer_norm22ln_bwd_finalize_kernelINS_22Kernel_traits_finalizeILj2048Ef13__nv_bfloat16S2_S2_fjLb0ELj1024ELj4ENS_18Kernel_traits_baseILj2048EfS2_S2_S2_fjLj1024EEEEELb0ELb0EEEvNS_9BwdParamsE)
        /*1520*/ 	.word	0x00000000


	//----- nvinfo : EIATTR_MIN_STACK_SIZE
	.align		4
.L_901:
        /*1524*/ 	.byte	0x04, 0x12
        /*1526*/ 	.short	(.L_903 - .L_902)
	.align		4
.L_902:
        /*1528*/ 	.word	index@(_ZN10layer_norm13ln_bwd_kernelINS_13Kernel_traitsIf13__nv_bfloat16S2_S2_fjLj2048ELj1ELj1ELj4ELj16ENS_18Kernel_traits_baseILj2048EfS2_S2_S2_fjLj128EEEEELb1ELb0ELb1ELb0EEEvNS_9BwdParamsE)
        /*152c*/ 	.word	0x00000000


	//----- nvinfo : EIATTR_MIN_STACK_SIZE
	.align		4
.L_903:
        /*1530*/ 	.byte	0x04, 0x12
        /*1532*/ 	.short	(.L_905 - .L_904)
	.align		4
.L_904:
        /*1534*/ 	.word	index@(_ZN10layer_norm22ln_bwd_finalize_kernelINS_22Kernel_traits_finalizeILj2048Ef13__nv_bfloat16S2_S2_fjLb0ELj1024ELj4ENS_18Kernel_traits_baseILj2048EfS2_S2_S2_fjLj1024EEEEELb0ELb1EEEvNS_9BwdParamsE)
        /*1538*/ 	.word	0x00000000


	//----- nvinfo : EIATTR_MIN_STACK_SIZE
	.align		4
.L_905:
        /*153c*/ 	.byte	0x04, 0x12
        /*153e*/ 	.short	(.L_907 - .L_906)
	.align		4
.L_906:
        /*1540*/ 	.word	index@(_ZN10layer_norm13ln_bwd_kernelINS_13Kernel_traitsIf13__nv_bfloat16S2_S2_fjLj2048ELj1ELj1ELj4ELj16ENS_18Kernel_traits_baseILj2048EfS2_S2_S2_fjLj128EEEEELb1ELb0ELb1ELb1EEEvNS_9BwdParamsE)
        /*1544*/ 	.word	0x00000000


	//----- nvinfo : EIATTR_MIN_STACK_SIZE
	.align		4
.L_907:
        /*1548*/ 	.byte	0x04, 0x12
        /*154a*/ 	.short	(.L_909 - .L_908)
	.align		4
.L_908:
        /*154c*/ 	.word	index@(_ZN10layer_norm13ln_bwd_kernelINS_13Kernel_traitsIf13__nv_bfloat16S2_S2_fjLj2048ELj1ELj1ELj4ELj16ENS_18Kernel_traits_baseILj2048EfS2_S2_S2_fjLj128EEEEELb1ELb1ELb0ELb0EEEvNS_9BwdParamsE)
        /*1550*/ 	.word	0x00000000


	//----- nvinfo : EIATTR_MIN_STACK_SIZE
	.align		4
.L_909:
        /*1554*/ 	.byte	0x04, 0x12
        /*1556*/ 	.short	(.L_911 - .L_910)
	.align		4
.L_910:
        /*1558*/ 	.word	index@(_ZN10layer_norm13ln_bwd_kernelINS_13Kernel_traitsIf13__nv_bfloat16S2_S2_fjLj2048ELj1ELj1ELj4ELj16ENS_18Kernel_traits_baseILj2048EfS2_S2_S2_fjLj128EEEEELb1ELb1ELb0ELb1EEEvNS_9BwdParamsE)
        /*155c*/ 	.word	0x00000000


	//----- nvinfo : EIATTR_MIN_STACK_SIZE
	.align		4
.L_911:
        /*1560*/ 	.byte	0x04, 0x12
        /*1562*/ 	.short	(.L_913 - .L_912)
	.align		4
.L_912:
        /*1564*/ 	.word	index@(_ZN10layer_norm22ln_bwd_finalize_kernelINS_22Kernel_traits_finalizeILj2048Ef13__nv_bfloat16S2_S2_fjLb1ELj1024ELj4ENS_18Kernel_traits_baseILj2048EfS2_S2_S2_fjLj1024EEEEELb1ELb0EEEvNS_9BwdParamsE)
        /*1568*/ 	.word	0x00000000


	//----- nvinfo : EIATTR_MIN_STACK_SIZE
	.align		4
.L_913:
        /*156c*/ 	.byte	0x04, 0x12
        /*156e*/ 	.short	(.L_915 - .L_914)
	.align		4
.L_914:
        /*1570*/ 	.word	index@(_ZN10layer_norm13ln_bwd_kernelINS_13Kernel_traitsIf13__nv_bfloat16S2_S2_fjLj2048ELj1ELj1ELj4ELj16ENS_18Kernel_traits_baseILj2048EfS2_S2_S2_fjLj128EEEEELb1ELb1ELb1ELb0EEEvNS_9BwdParamsE)
        /*1574*/ 	.word	0x00000000


	//----- nvinfo : EIATTR_MIN_STACK_SIZE
	.align		4
.L_915:
        /*1578*/ 	.byte	0x04, 0x12
        /*157a*/ 	.short	(.L_917 - .L_916)
	.align		4
.L_916:
        /*157c*/ 	.word	index@(_ZN10layer_norm22ln_bwd_finalize_kernelINS_22Kernel_traits_finalizeILj2048Ef13__nv_bfloat16S2_S2_fjLb1ELj1024ELj4ENS_18Kernel_traits_baseILj2048EfS2_S2_S2_fjLj1024EEEEELb1ELb1EEEvNS_9BwdParamsE)
        /*1580*/ 	.word	0x00000000


	//----- nvinfo : EIATTR_MIN_STACK_SIZE
	.align		4
.L_917:
        /*1584*/ 	.byte	0x04, 0x12
        /*1586*/ 	.short	(.L_919 - .L_918)
	.align		4
.L_918:
        /*1588*/ 	.word	index@(_ZN10layer_norm13ln_bwd_kernelINS_13Kernel_traitsIf13__nv_bfloat16S2_S2_fjLj2048ELj1ELj1ELj4ELj16ENS_18Kernel_traits_baseILj2048EfS2_S2_S2_fjLj128EEEEELb1ELb1ELb1ELb1EEEvNS_9BwdParamsE)
        /*158c*/ 	.word	0x00000000


	//----- nvinfo : EIATTR_MIN_STACK_SIZE
	.align		4
.L_919:
        /*1590*/ 	.byte	0x04, 0x12
        /*1592*/ 	.short	(.L_921 - .L_920)
	.align		4
.L_920:
        /*1594*/ 	.word	index@(_ZN10layer_norm13ln_bwd_kernelINS_13Kernel_traitsI13__nv_bfloat16S2_fS2_fjLj2048ELj1ELj1ELj4ELj16ENS_18Kernel_traits_baseILj2048ES2_S2_fS2_fjLj128EEEEELb0ELb0ELb0ELb0EEEvNS_9BwdParamsE)
        /*1598*/ 	.word	0x00000000


	//----- nvinfo : EIATTR_MIN_STACK_SIZE
	.align		4
.L_921:
        /*159c*/ 	.byte	0x04, 0x12
        /*159e*/ 	.short	(.L_923 - .L_922)
	.align		4
.L_922:
        /*15a0*/ 	.word	index@(_ZN10layer_norm13ln_bwd_kernelINS_13Kernel_traitsI13__nv_bfloat16S2_fS2_fjLj2048ELj1ELj1ELj4ELj16ENS_18Kernel_traits_baseILj2048ES2_S2_fS2_fjLj128EEEEELb0ELb0ELb0ELb1EEEvNS_9BwdParamsE)
        /*15a4*/ 	.word	0x00000000


	//----- nvinfo : EIATTR_MIN_STACK_SIZE
	.align		4
.L_923:
        /*15a8*/ 	.byte	0x04, 0x12
        /*15aa*/ 	.short	(.L_925 - .L_924)
	.align		4
.L_924:
        /*15ac*/ 	.word	index@(_ZN10layer_norm13ln_bwd_kernelINS_13Kernel_traitsI13__nv_bfloat16S2_fS2_fjLj2048ELj1ELj1ELj4ELj16ENS_18Kernel_traits_baseILj2048ES2_S2_fS2_fjLj128EEEEELb0ELb0ELb1ELb0EEEvNS_9BwdParamsE)
        /*15b0*/ 	.word	0x00000000


	//----- nvinfo : EIATTR_MIN_STACK_SIZE
	.align		4
.L_925:
        /*15b4*/ 	.byte	0x04, 0x12
        /*15b6*/ 	.short	(.L_927 - .L_926)
	.align		4
.L_926:
        /*15b8*/ 	.word	index@(_ZN10layer_norm13ln_bwd_kernelINS_13Kernel_traitsI13__nv_bfloat16S2_fS2_fjLj2048ELj1ELj1ELj4ELj16ENS_18Kernel_traits_baseILj2048ES2_S2_fS2_fjLj128EEEEELb0ELb0ELb1ELb1EEEvNS_9BwdParamsE)
        /*15bc*/ 	.word	0x00000000


	//----- nvinfo : EIATTR_MIN_STACK_SIZE
	.align		4
.L_927:
        /*15c0*/ 	.byte	0x04, 0x12
        /*15c2*/ 	.short	(.L_929 - .L_928)
	.align		4
.L_928:
        /*15c4*/ 	.word	index@(_ZN10layer_norm13ln_bwd_kernelINS_13Kernel_traitsI13__nv_bfloat16S2_fS2_fjLj2048ELj1ELj1ELj4ELj16ENS_18Kernel_traits_baseILj2048ES2_S2_fS2_fjLj128EEEEELb0ELb1ELb0ELb0EEEvNS_9BwdParamsE)
        /*15c8*/ 	.word	0x00000000


	//----- nvinfo : EIATTR_MIN_STACK_SIZE
	.align		4
.L_929:
        /*15cc*/ 	.byte	0x04, 0x12
        /*15ce*/ 	.short	(.L_931 - .L_930)
	.align		4
.L_930:
        /*15d0*/ 	.word	index@(_ZN10layer_norm13ln_bwd_kernelINS_13Kernel_traitsI13__nv_bfloat16S2_fS2_fjLj2048ELj1ELj1ELj4ELj16ENS_18Kernel_traits_baseILj2048ES2_S2_fS2_fjLj128EEEEELb0ELb1ELb0ELb1EEEvNS_9BwdParamsE)
        /*15d4*/ 	.word	0x00000000


	//----- nvinfo : EIATTR_MIN_STACK_SIZE
	.align		4
.L_931:
        /*15d8*/ 	.byte	0x04, 0x12
        /*15da*/ 	.short	(.L_933 - .L_932)
	.align		4
.L_932:
        /*15dc*/ 	.word	index@(_ZN10layer_norm13ln_bwd_kernelINS_13Kernel_traitsI13__nv_bfloat16S2_fS2_fjLj2048ELj1ELj1ELj4ELj16ENS_18Kernel_traits_baseILj2048ES2_S2_fS2_fjLj128EEEEELb0ELb1ELb1ELb0EEEvNS_9BwdParamsE)
        /*15e0*/ 	.word	0x00000000


	//----- nvinfo : EIATTR_MIN_STACK_SIZE
	.align		4
.L_933:
        /*15e4*/ 	.byte	0x04, 0x12
        /*15e6*/ 	.short	(.L_935 - .L_934)
	.align		4
.L_934:
        /*15e8*/ 	.word	index@(_ZN10layer_norm13ln_bwd_kernelINS_13Kernel_traitsI13__nv_bfloat16S2_fS2_fjLj2048ELj1ELj1ELj4ELj16ENS_18Kernel_traits_baseILj2048ES2_S2_fS2_fjLj128EEEEELb0ELb1ELb1ELb1EEEvNS_9BwdParamsE)
        /*15ec*/ 	.word	0x00000000


	//----- nvinfo : EIATTR_MIN_STACK_SIZE
	.align		4
.L_935:
        /*15f0*/ 	.byte	0x04, 0x12
        /*15f2*/ 	.short	(.L_937 - .L_936)
	.align		4
.L_936:
        /*15f4*/ 	.word	index@(_ZN10layer_norm13ln_bwd_kernelINS_13Kernel_traitsI13__nv_bfloat16S2_fS2_fjLj2048ELj1ELj1ELj4ELj16ENS_18Kernel_traits_baseILj2048ES2_S2_fS2_fjLj128EEEEELb1ELb0ELb0ELb0EEEvNS_9BwdParamsE)
        /*15f8*/ 	.word	0x00000000


	//----- nvinfo : EIATTR_MIN_STACK_SIZE
	.align		4
.L_937:
        /*15fc*/ 	.byte	0x04, 0x12
        /*15fe*/ 	.short	(.L_939 - .L_938)
	.align		4
.L_938:
        /*1600*/ 	.word	index@(_ZN10layer_norm13ln_bwd_kernelINS_13Kernel_traitsI13__nv_bfloat16S2_fS2_fjLj2048ELj1ELj1ELj4ELj16ENS_18Kernel_traits_baseILj2048ES2_S2_fS2_fjLj128EEEEELb1ELb0ELb0ELb1EEEvNS_9BwdParamsE)
        /*1604*/ 	.word	0x00000000


	//----- nvinfo : EIATTR_MIN_STACK_SIZE
	.align		4
.L_939:
        /*1608*/ 	.byte	0x04, 0x12
        /*160a*/ 	.short	(.L_941 - .L_940)
	.align		4
.L_940:
        /*160c*/ 	.word	index@(_ZN10layer_norm22ln_bwd_finalize_kernelINS_22Kernel_traits_finalizeILj2048E13__nv_bfloat16S2_fS2_fjLb0ELj1024ELj4ENS_18Kernel_traits_baseILj2048ES2_S2_fS2_fjLj1024EEEEELb0ELb0EEEvNS_9BwdParamsE)
        /*1610*/ 	.word	0x00000000


	//----- nvinfo : EIATTR_MIN_STACK_SIZE
	.align		4
.L_941:
        /*1614*/ 	.byte	0x04, 0x12
        /*1616*/ 	.short	(.L_943 - .L_942)
	.align		4
.L_942:
        /*1618*/ 	.word	index@(_ZN10layer_norm13ln_bwd_kernelINS_13Kernel_traitsI13__nv_bfloat16S2_fS2_fjLj2048ELj1ELj1ELj4ELj16ENS_18Kernel_traits_baseILj2048ES2_S2_fS2_fjLj128EEEEELb1ELb0ELb1ELb0EEEvNS_9BwdParamsE)
        /*161c*/ 	.word	0x00000000


	//----- nvinfo : EIATTR_MIN_STACK_SIZE
	.align		4
.L_943:
        /*1620*/ 	.byte	0x04, 0x12
        /*1622*/ 	.short	(.L_945 - .L_944)
	.align		4
.L_944:
        /*1624*/ 	.word	index@(_ZN10layer_norm22ln_bwd_finalize_kernelINS_22Kernel_traits_finalizeILj2048E13__nv_bfloat16S2_fS2_fjLb0ELj1024ELj4ENS_18Kernel_traits_baseILj2048ES2_S2_fS2_fjLj1024EEEEELb0ELb1EEEvNS_9BwdParamsE)
        /*1628*/ 	.word	0x00000000


	//----- nvinfo : EIATTR_MIN_STACK_SIZE
	.align		4
.L_945:
        /*162c*/ 	.byte	0x04, 0x12
        /*162e*/ 	.short	(.L_947 - .L_946)
	.align		4
.L_946:
        /*1630*/ 	.word	index@(_ZN10layer_norm13ln_bwd_kernelINS_13Kernel_traitsI13__nv_bfloat16S2_fS2_fjLj2048ELj1ELj1ELj4ELj16ENS_18Kernel_traits_baseILj2048ES2_S2_fS2_fjLj128EEEEELb1ELb0ELb1ELb1EEEvNS_9BwdParamsE)
        /*1634*/ 	.word	0x00000000


	//----- nvinfo : EIATTR_MIN_STACK_SIZE
	.align		4
.L_947:
        /*1638*/ 	.byte	0x04, 0x12
        /*163a*/ 	.short	(.L_949 - .L_948)
	.align		4
.L_948:
        /*163c*/ 	.word	index@(_ZN10layer_norm13ln_bwd_kernelINS_13Kernel_traitsI13__nv_bfloat16S2_fS2_fjLj2048ELj1ELj1ELj4ELj16ENS_18Kernel_traits_baseILj2048ES2_S2_fS2_fjLj128EEEEELb1ELb1ELb0ELb0EEEvNS_9BwdParamsE)
        /*1640*/ 	.word	0x00000000


	//----- nvinfo : EIATTR_MIN_STACK_SIZE
	.align		4
.L_949:
        /*1644*/ 	.byte	0x04, 0x12
        /*1646*/ 	.short	(.L_951 - .L_950)
	.align		4
.L_950:
        /*1648*/ 	.word	index@(_ZN10layer_norm13ln_bwd_kernelINS_13Kernel_traitsI13__nv_bfloat16S2_fS2_fjLj2048ELj1ELj1ELj4ELj16ENS_18Kernel_traits_baseILj2048ES2_S2_fS2_fjLj128EEEEELb1ELb1ELb0ELb1EEEvNS_9BwdParamsE)
        /*164c*/ 	.word	0x00000000


	//----- nvinfo : EIATTR_MIN_STACK_SIZE
	.align		4
.L_951:
        /*1650*/ 	.byte	0x04, 0x12
        /*1652*/ 	.short	(.L_953 - .L_952)
	.align		4
.L_952:
        /*1654*/ 	.word	index@(_ZN10layer_norm22ln_bwd_finalize_kernelINS_22Kernel_traits_finalizeILj2048E13__nv_bfloat16S2_fS2_fjLb1ELj1024ELj4ENS_18Kernel_traits_baseILj2048ES2_S2_fS2_fjLj1024EEEEELb1ELb0EEEvNS_9BwdParamsE)
        /*1658*/ 	.word	0x00000000


	//----- nvinfo : EIATTR_MIN_STACK_SIZE
	.align		4
.L_953:
        /*165c*/ 	.byte	0x04, 0x12
        /*165e*/ 	.short	(.L_955 - .L_954)
	.align		4
.L_954:
        /*1660*/ 	.word	index@(_ZN10layer_norm13ln_bwd_kernelINS_13Kernel_traitsI13__nv_bfloat16S2_fS2_fjLj2048ELj1ELj1ELj4ELj16ENS_18Kernel_traits_baseILj2048ES2_S2_fS2_fjLj128EEEEELb1ELb1ELb1ELb0EEEvNS_9BwdParamsE)
        /*1664*/ 	.word	0x00000000


	//----- nvinfo : EIATTR_MIN_STACK_SIZE
	.align		4
.L_955:
        /*1668*/ 	.byte	0x04, 0x12
        /*166a*/ 	.short	(.L_957 - .L_956)
	.align		4
.L_956:
        /*166c*/ 	.word	index@(_ZN10layer_norm22ln_bwd_finalize_kernelINS_22Kernel_traits_finalizeILj2048E13__nv_bfloat16S2_fS2_fjLb1ELj1024ELj4ENS_18Kernel_traits_baseILj2048ES2_S2_fS2_fjLj1024EEEEELb1ELb1EEEvNS_9BwdParamsE)
        /*1670*/ 	.word	0x00000000


	//----- nvinfo : EIATTR_MIN_STACK_SIZE
	.align		4
.L_957:
        /*1674*/ 	.byte	0x04, 0x12
        /*1676*/ 	.short	(.L_959 - .L_958)
	.align		4
.L_958:
        /*1678*/ 	.word	index@(_ZN10layer_norm13ln_bwd_kernelINS_13Kernel_traitsI13__nv_bfloat16S2_fS2_fjLj2048ELj1ELj1ELj4ELj16ENS_18Kernel_traits_baseILj2048ES2_S2_fS2_fjLj128EEEEELb1ELb1ELb1ELb1EEEvNS_9BwdParamsE)
        /*167c*/ 	.word	0x00000000


	//----- nvinfo : EIATTR_MIN_STACK_SIZE
	.align		4
.L_959:
        /*1680*/ 	.byte	0x04, 0x12
        /*1682*/ 	.short	(.L_961 - .L_960)
	.align		4
.L_960:
        /*1684*/ 	.word	index@(_ZN10layer_norm13ln_bwd_kernelINS_13Kernel_traitsIf13__nv_bfloat16fS2_fjLj2048ELj1ELj1ELj4ELj16ENS_18Kernel_traits_baseILj2048EfS2_fS2_fjLj128EEEEELb0ELb0ELb0ELb0EEEvNS_9BwdParamsE)
        /*1688*/ 	.word	0x00000000


	//----- nvinfo : EIATTR_MIN_STACK_SIZE
	.align		4
.L_961:
        /*168c*/ 	.byte	0x04, 0x12
        /*168e*/ 	.short	(.L_963 - .L_962)
	.align		4
.L_962:
        /*1690*/ 	.word	index@(_ZN10layer_norm13ln_bwd_kernelINS_13Kernel_traitsIf13__nv_bfloat16fS2_fjLj2048ELj1ELj1ELj4ELj16ENS_18Kernel_traits_baseILj2048EfS2_fS2_fjLj128EEEEELb0ELb0ELb0ELb1EEEvNS_9BwdParamsE)
        /*1694*/ 	.word	0x00000000


	//----- nvinfo : EIATTR_MIN_STACK_SIZE
	.align		4
.L_963:
        /*1698*/ 	.byte	0x04, 0x12
        /*169a*/ 	.short	(.L_965 - .L_964)
	.align		4
.L_964:
        /*169c*/ 	.word	index@(_ZN10layer_norm13ln_bwd_kernelINS_13Kernel_traitsIf13__nv_bfloat16fS2_fjLj2048ELj1ELj1ELj4ELj16ENS_18Kernel_traits_baseILj2048EfS2_fS2_fjLj128EEEEELb0ELb0ELb1ELb0EEEvNS_9BwdParamsE)
        /*16a0*/ 	.word	0x00000000


	//----- nvinfo : EIATTR_MIN_STACK_SIZE
	.align		4
.L_965:
        /*16a4*/ 	.byte	0x04, 0x12
        /*16a6*/ 	.short	(.L_967 - .L_966)
	.align		4
.L_966:
        /*16a8*/ 	.word	index@(_ZN10layer_norm13ln_bwd_kernelINS_13Kernel_traitsIf13__nv_bfloat16fS2_fjLj2048ELj1ELj1ELj4ELj16ENS_18Kernel_traits_baseILj2048EfS2_fS2_fjLj128EEEEELb0ELb0ELb1ELb1EEEvNS_9BwdParamsE)
        /*16ac*/ 	.word	0x00000000


	//----- nvinfo : EIATTR_MIN_STACK_SIZE
	.align		4
.L_967:
        /*16b0*/ 	.byte	0x04, 0x12
        /*16b2*/ 	.short	(.L_969 - .L_968)
	.align		4
.L_968:
        /*16b4*/ 	.word	index@(_ZN10layer_norm13ln_bwd_kernelINS_13Kernel_traitsIf13__nv_bfloat16fS2_fjLj2048ELj1ELj1ELj4ELj16ENS_18Kernel_traits_baseILj2048EfS2_fS2_fjLj128EEEEELb0ELb1ELb0ELb0EEEvNS_9BwdParamsE)
        /*16b8*/ 	.word	0x00000000


	//----- nvinfo : EIATTR_MIN_STACK_SIZE
	.align		4
.L_969:
        /*16bc*/ 	.byte	0x04, 0x12
        /*16be*/ 	.short	(.L_971 - .L_970)
	.align		4
.L_970:
        /*16c0*/ 	.word	index@(_ZN10layer_norm13ln_bwd_kernelINS_13Kernel_traitsIf13__nv_bfloat16fS2_fjLj2048ELj1ELj1ELj4ELj16ENS_18Kernel_traits_baseILj2048EfS2_fS2_fjLj128EEEEELb0ELb1ELb0ELb1EEEvNS_9BwdParamsE)
        /*16c4*/ 	.word	0x00000000


	//----- nvinfo : EIATTR_MIN_STACK_SIZE
	.align		4
.L_971:
        /*16c8*/ 	.byte	0x04, 0x12
        /*16ca*/ 	.short	(.L_973 - .L_972)
	.align		4
.L_972:
        /*16cc*/ 	.word	index@(_ZN10layer_norm13ln_bwd_kernelINS_13Kernel_traitsIf13__nv_bfloat16fS2_fjLj2048ELj1ELj1ELj4ELj16ENS_18Kernel_traits_baseILj2048EfS2_fS2_fjLj128EEEEELb0ELb1ELb1ELb0EEEvNS_9BwdParamsE)
        /*16d0*/ 	.word	0x00000000


	//----- nvinfo : EIATTR_MIN_STACK_SIZE
	.align		4
.L_973:
        /*16d4*/ 	.byte	0x04, 0x12
        /*16d6*/ 	.short	(.L_975 - .L_974)
	.align		4
.L_974:
        /*16d8*/ 	.word	index@(_ZN10layer_norm13ln_bwd_kernelINS_13Kernel_traitsIf13__nv_bfloat16fS2_fjLj2048ELj1ELj1ELj4ELj16ENS_18Kernel_traits_baseILj2048EfS2_fS2_fjLj128EEEEELb0ELb1ELb1ELb1EEEvNS_9BwdParamsE)
        /*16dc*/ 	.word	0x00000000


	//----- nvinfo : EIATTR_MIN_STACK_SIZE
	.align		4
.L_975:
        /*16e0*/ 	.byte	0x04, 0x12
        /*16e2*/ 	.short	(.L_977 - .L_976)
	.align		4
.L_976:
        /*16e4*/ 	.word	index@(_ZN10layer_norm13ln_bwd_kernelINS_13Kernel_traitsIf13__nv_bfloat16fS2_fjLj2048ELj1ELj1ELj4ELj16ENS_18Kernel_traits_baseILj2048EfS2_fS2_fjLj128EEEEELb1ELb0ELb0ELb0EEEvNS_9BwdParamsE)
        /*16e8*/ 	.word	0x00000000


	//----- nvinfo : EIATTR_MIN_STACK_SIZE
	.align		4
.L_977:
        /*16ec*/ 	.byte	0x04, 0x12
        /*16ee*/ 	.short	(.L_979 - .L_978)
	.align		4
.L_978:
        /*16f0*/ 	.word	index@(_ZN10layer_norm13ln_bwd_kernelINS_13Kernel_traitsIf13__nv_bfloat16fS2_fjLj2048ELj1ELj1ELj4ELj16ENS_18Kernel_traits_baseILj2048EfS2_fS2_fjLj128EEEEELb1ELb0ELb0ELb1EEEvNS_9BwdParamsE)
        /*16f4*/ 	.word	0x00000000


	//----- nvinfo : EIATTR_MIN_STACK_SIZE
	.align		4
.L_979:
        /*16f8*/ 	.byte	0x04, 0x12
        /*16fa*/ 	.short	(.L_981 - .L_980)
	.align		4
.L_980:
        /*16fc*/ 	.word	index@(_ZN10layer_norm22ln_bwd_finalize_kernelINS_22Kernel_traits_finalizeILj2048Ef13__nv_bfloat16fS2_fjLb0ELj1024ELj4ENS_18Kernel_traits_baseILj2048EfS2_fS2_fjLj1024EEEEELb0ELb0EEEvNS_9BwdParamsE)
        /*1700*/ 	.word	0x00000000


	//----- nvinfo : EIATTR_MIN_STACK_SIZE
	.align		4
.L_981:
        /*1704*/ 	.byte	0x04, 0x12
        /*1706*/ 	.short	(.L_983 - .L_982)
	.align		4
.L_982:
        /*1708*/ 	.word	index@(_ZN10layer_norm13ln_bwd_kernelINS_13Kernel_traitsIf13__nv_bfloat16fS2_fjLj2048ELj1ELj1ELj4ELj16ENS_18Kernel_traits_baseILj2048EfS2_fS2_fjLj128EEEEELb1ELb0ELb1ELb0EEEvNS_9BwdParamsE)
        /*170c*/ 	.word	0x00000000


	//----- nvinfo : EIATTR_MIN_STACK_SIZE
	.align		4
.L_983:
        /*1710*/ 	.byte	0x04, 0x12
        /*1712*/ 	.short	(.L_985 - .L_984)
	.align		4
.L_984:
        /*1714*/ 	.word	index@(_ZN10layer_norm22ln_bwd_finalize_kernelINS_22Kernel_traits_finalizeILj2048Ef13__nv_bfloat16fS2_fjLb0ELj1024ELj4ENS_18Kernel_traits_baseILj2048EfS2_fS2_fjLj1024EEEEELb0ELb1EEEvNS_9BwdParamsE)
        /*1718*/ 	.word	0x00000000


	//----- nvinfo : EIATTR_MIN_STACK_SIZE
	.align		4
.L_985:
        /*171c*/ 	.byte	0x04, 0x12
        /*171e*/ 	.short	(.L_987 - .L_986)
	.align		4
.L_986:
        /*1720*/ 	.word	index@(_ZN10layer_norm13ln_bwd_kernelINS_13Kernel_traitsIf13__nv_bfloat16fS2_fjLj2048ELj1ELj1ELj4ELj16ENS_18Kernel_traits_baseILj2048EfS2_fS2_fjLj128EEEEELb1ELb0ELb1ELb1EEEvNS_9BwdParamsE)
        /*1724*/ 	.word	0x00000000


	//----- nvinfo : EIATTR_MIN_STACK_SIZE
	.align		4
.L_987:
        /*1728*/ 	.byte	0x04, 0x12
        /*172a*/ 	.short	(.L_989 - .L_988)
	.align		4
.L_988:
        /*172c*/ 	.word	index@(_ZN10layer_norm13ln_bwd_kernelINS_13Kernel_traitsIf13__nv_bfloat16fS2_fjLj2048ELj1ELj1ELj4ELj16ENS_18Kernel_traits_baseILj2048EfS2_fS2_fjLj128EEEEELb1ELb1ELb0ELb0EEEvNS_9BwdParamsE)
        /*1730*/ 	.word	0x00000000


	//----- nvinfo : EIATTR_MIN_STACK_SIZE
	.align		4
.L_989:
        /*1734*/ 	.byte	0x04, 0x12
        /*1736*/ 	.short	(.L_991 - .L_990)
	.align		4
.L_990:
        /*1738*/ 	.word	index@(_ZN10layer_norm13ln_bwd_kernelINS_13Kernel_traitsIf13__nv_bfloat16fS2_fjLj2048ELj1ELj1ELj4ELj16ENS_18Kernel_traits_baseILj2048EfS2_fS2_fjLj128EEEEELb1ELb1ELb0ELb1EEEvNS_9BwdParamsE)
        /*173c*/ 	.word	0x00000000


	//----- nvinfo : EIATTR_MIN_STACK_SIZE
	.align		4
.L_991:
        /*1740*/ 	.byte	0x04, 0x12
        /*1742*/ 	.short	(.L_993 - .L_992)
	.align		4
.L_992:
        /*1744*/ 	.word	index@(_ZN10layer_norm22ln_bwd_finalize_kernelINS_22Kernel_traits_finalizeILj2048Ef13__nv_bfloat16fS2_fjLb1ELj1024ELj4ENS_18Kernel_traits_baseILj2048EfS2_fS2_fjLj1024EEEEELb1ELb0EEEvNS_9BwdParamsE)
        /*1748*/ 	.word	0x00000000


	//----- nvinfo : EIATTR_MIN_STACK_SIZE
	.align		4
.L_993:
        /*174c*/ 	.byte	0x04, 0x12
        /*174e*/ 	.short	(.L_995 - .L_994)
	.align		4
.L_994:
        /*1750*/ 	.word	index@(_ZN10layer_norm13ln_bwd_kernelINS_13Kernel_traitsIf13__nv_bfloat16fS2_fjLj2048ELj1ELj1ELj4ELj16ENS_18Kernel_traits_baseILj2048EfS2_fS2_fjLj128EEEEELb1ELb1ELb1ELb0EEEvNS_9BwdParamsE)
        /*1754*/ 	.word	0x00000000


	//----- nvinfo : EIATTR_MIN_STACK_SIZE
	.align		4
.L_995:
        /*1758*/ 	.byte	0x04, 0x12
        /*175a*/ 	.short	(.L_997 - .L_996)
	.align		4
.L_996:
        /*175c*/ 	.word	index@(_ZN10layer_norm22ln_bwd_finalize_kernelINS_22Kernel_traits_finalizeILj2048Ef13__nv_bfloat16fS2_fjLb1ELj1024ELj4ENS_18Kernel_traits_baseILj2048EfS2_fS2_fjLj1024EEEEELb1ELb1EEEvNS_9BwdParamsE)
        /*1760*/ 	.word	0x00000000


	//----- nvinfo : EIATTR_MIN_STACK_SIZE
	.align		4
.L_997:
        /*1764*/ 	.byte	0x04, 0x12
        /*1766*/ 	.short	(.L_999 - .L_998)
	.align		4
.L_998:
        /*1768*/ 	.word	index@(_ZN10layer_norm13ln_bwd_kernelINS_13Kernel_traitsIf13__nv_bfloat16fS2_fjLj2048ELj1ELj1ELj4ELj16ENS_18Kernel_traits_baseILj2048EfS2_fS2_fjLj128EEEEELb1ELb1ELb1ELb1EEEvNS_9BwdParamsE)
        /*176c*/ 	.word	0x00000000


	//----- nvinfo : EIATTR_MIN_STACK_SIZE
	.align		4
.L_999:
        /*1770*/ 	.byte	0x04, 0x12
        /*1772*/ 	.short	(.L_1001 - .L_1000)
	.align		4
.L_1000:
        /*1774*/ 	.word	index@(_ZN10layer_norm13ln_bwd_kernelINS_13Kernel_traitsIf6__halfS2_S2_fjLj2048ELj1ELj1ELj4ELj16ENS_18Kernel_traits_baseILj2048EfS2_S2_S2_fjLj128EEEEELb0ELb0ELb0ELb0EEEvNS_9BwdParamsE)
        /*1778*/ 	.word	0x00000000


	//----- nvinfo : EIATTR_MIN_STACK_SIZE
	.align		4
.L_1001:
        /*177c*/ 	.byte	0x04, 0x12
        /*177e*/ 	.short	(.L_1003 - .L_1002)
	.align		4
.L_1002:
        /*1780*/ 	.word	index@(_ZN10layer_norm13ln_bwd_kernelINS_13Kernel_traitsIf6__halfS2_S2_fjLj2048ELj1ELj1ELj4ELj16ENS_18Kernel_traits_baseILj2048EfS2_S2_S2_fjLj128EEEEELb0ELb0ELb0ELb1EEEvNS_9BwdParamsE)
        /*1784*/ 	.word	0x00000000


	//----- nvinfo : EIATTR_MIN_STACK_SIZE
	.align		4
.L_1003:
        /*1788*/ 	.byte	0x04, 0x12
        /*178a*/ 	.short	(.L_1005 - .L_1004)
	.align		4
.L_1004:
        /*178c*/ 	.word	index@(_ZN10layer_norm13ln_bwd_kernelINS_13Kernel_traitsIf6__halfS2_S2_fjLj2048ELj1ELj1ELj4ELj16ENS_18Kernel_traits_baseILj2048EfS2_S2_S2_fjLj128EEEEELb0ELb0ELb1ELb0EEEvNS_9BwdParamsE)
        /*1790*/ 	.word	0x00000000


	//----- nvinfo : EIATTR_MIN_STACK_SIZE
	.align		4
.L_1005:
        /*1794*/ 	.byte	0x04, 0x12
        /*1796*/ 	.short	(.L_1007 - .L_1006)
	.align		4
.L_1006:
        /*1798*/ 	.word	index@(_ZN10layer_norm13ln_bwd_kernelINS_13Kernel_traitsIf6__halfS2_S2_fjLj2048ELj1ELj1ELj4ELj16ENS_18Kernel_traits_baseILj2048EfS2_S2_S2_fjLj128EEEEELb0ELb0ELb1ELb1EEEvNS_9BwdParamsE)
        /*179c*/ 	.word	0x00000000


	//----- nvinfo : EIATTR_MIN_STACK_SIZE
	.align		4
.L_1007:
        /*17a0*/ 	.byte	0x04, 0x12
        /*17a2*/ 	.short	(.L_1009 - .L_1008)
	.align		4
.L_1008:
        /*17a4*/ 	.word	index@(_ZN10layer_norm13ln_bwd_kernelINS_13Kernel_traitsIf6__halfS2_S2_fjLj2048ELj1ELj1ELj4ELj16ENS_18Kernel_traits_baseILj2048EfS2_S2_S2_fjLj128EEEEELb0ELb1ELb0ELb0EEEvNS_9BwdParamsE)
        /*17a8*/ 	.word	0x00000000


	//----- nvinfo : EIATTR_MIN_STACK_SIZE
	.align		4
.L_1009:
        /*17ac*/ 	.byte	0x04, 0x12
        /*17ae*/ 	.short	(.L_1011 - .L_1010)
	.align		4
.L_1010:
        /*17b0*/ 	.word	index@(_ZN10layer_norm13ln_bwd_kernelINS_13Kernel_traitsIf6__halfS2_S2_fjLj2048ELj1ELj1ELj4ELj16ENS_18Kernel_traits_baseILj2048EfS2_S2_S2_fjLj128EEEEELb0ELb1ELb0ELb1EEEvNS_9BwdParamsE)
        /*17b4*/ 	.word	0x00000000


	//----- nvinfo : EIATTR_MIN_STACK_SIZE
	.align		4
.L_1011:
        /*17b8*/ 	.byte	0x04, 0x12
        /*17ba*/ 	.short	(.L_1013 - .L_1012)
	.align		4
.L_1012:
        /*17bc*/ 	.word	index@(_ZN10layer_norm13ln_bwd_kernelINS_13Kernel_traitsIf6__halfS2_S2_fjLj2048ELj1ELj1ELj4ELj16ENS_18Kernel_traits_baseILj2048EfS2_S2_S2_fjLj128EEEEELb0ELb1ELb1ELb0EEEvNS_9BwdParamsE)
        /*17c0*/ 	.word	0x00000000


	//----- nvinfo : EIATTR_MIN_STACK_SIZE
	.align		4
.L_1013:
        /*17c4*/ 	.byte	0x04, 0x12
        /*17c6*/ 	.short	(.L_1015 - .L_1014)
	.align		4
.L_1014:
        /*17c8*/ 	.word	index@(_ZN10layer_norm13ln_bwd_kernelINS_13Kernel_traitsIf6__halfS2_S2_fjLj2048ELj1ELj1ELj4ELj16ENS_18Kernel_traits_baseILj2048EfS2_S2_S2_fjLj128EEEEELb0ELb1ELb1ELb1EEEvNS_9BwdParamsE)
        /*17cc*/ 	.word	0x00000000


	//----- nvinfo : EIATTR_MIN_STACK_SIZE
	.align		4
.L_1015:
        /*17d0*/ 	.byte	0x04, 0x12
        /*17d2*/ 	.short	(.L_1017 - .L_1016)
	.align		4
.L_1016:
        /*17d4*/ 	.word	index@(_ZN10layer_norm13ln_bwd_kernelINS_13Kernel_traitsIf6__halfS2_S2_fjLj2048ELj1ELj1ELj4ELj16ENS_18Kernel_traits_baseILj2048EfS2_S2_S2_fjLj128EEEEELb1ELb0ELb0ELb0EEEvNS_9BwdParamsE)
        /*17d8*/ 	.word	0x00000000


	//----- nvinfo : EIATTR_MIN_STACK_SIZE
	.align		4
.L_1017:
        /*17dc*/ 	.byte	0x04, 0x12
        /*17de*/ 	.short	(.L_1019 - .L_1018)
	.align		4
.L_1018:
        /*17e0*/ 	.word	index@(_ZN10layer_norm13ln_bwd_kernelINS_13Kernel_traitsIf6__halfS2_S2_fjLj2048ELj1ELj1ELj4ELj16ENS_18Kernel_traits_baseILj2048EfS2_S2_S2_fjLj128EEEEELb1ELb0ELb0ELb1EEEvNS_9BwdParamsE)
        /*17e4*/ 	.word	0x00000000


	//----- nvinfo : EIATTR_MIN_STACK_SIZE
	.align		4
.L_1019:
        /*17e8*/ 	.byte	0x04, 0x12
        /*17ea*/ 	.short	(.L_1021 - .L_1020)
	.align		4
.L_1020:
        /*17ec*/ 	.word	index@(_ZN10layer_norm22ln_bwd_finalize_kernelINS_22Kernel_traits_finalizeILj2048Ef6__halfS2_S2_fjLb0ELj1024ELj4ENS_18Kernel_traits_baseILj2048EfS2_S2_S2_fjLj1024EEEEELb0ELb0EEEvNS_9BwdParamsE)
        /*17f0*/ 	.word	0x00000000


	//----- nvinfo : EIATTR_MIN_STACK_SIZE
	.align		4
.L_1021:
        /*17f4*/ 	.byte	0x04, 0x12
        /*17f6*/ 	.short	(.L_1023 - .L_1022)
	.align		4
.L_1022:
        /*17f8*/ 	.word	index@(_ZN10layer_norm13ln_bwd_kernelINS_13Kernel_traitsIf6__halfS2_S2_fjLj2048ELj1ELj1ELj4ELj16ENS_18Kernel_traits_baseILj2048EfS2_S2_S2_fjLj128EEEEELb1ELb0ELb1ELb0EEEvNS_9BwdParamsE)
        /*17fc*/ 	.word	0x00000000


	//----- nvinfo : EIATTR_MIN_STACK_SIZE
	.align		4
.L_1023:
        /*1800*/ 	.byte	0x04, 0x12
        /*1802*/ 	.short	(.L_1025 - .L_1024)
	.align		4
.L_1024:
        /*1804*/ 	.word	index@(_ZN10layer_norm22ln_bwd_finalize_kernelINS_22Kernel_traits_finalizeILj2048Ef6__halfS2_S2_fjLb0ELj1024ELj4ENS_18Kernel_traits_baseILj2048EfS2_S2_S2_fjLj1024EEEEELb0ELb1EEEvNS_9BwdParamsE)
        /*1808*/ 	.word	0x00000000


	//----- nvinfo : EIATTR_MIN_STACK_SIZE
	.align		4
.L_1025:
        /*180c*/ 	.byte	0x04, 0x12
        /*180e*/ 	.short	(.L_1027 - .L_1026)
	.align		4
.L_1026:
        /*1810*/ 	.word	index@(_ZN10layer_norm13ln_bwd_kernelINS_13Kernel_traitsIf6__halfS2_S2_fjLj2048ELj1ELj1ELj4ELj16ENS_18Kernel_traits_baseILj2048EfS2_S2_S2_fjLj128EEEEELb1ELb0ELb1ELb1EEEvNS_9BwdParamsE)
        /*1814*/ 	.word	0x00000000


	//----- nvinfo : EIATTR_MIN_STACK_SIZE
	.align		4
.L_1027:
        /*1818*/ 	.byte	0x04, 0x12
        /*181a*/ 	.short	(.L_1029 - .L_1028)
	.align		4
.L_1028:
        /*181c*/ 	.word	index@(_ZN10layer_norm13ln_bwd_kernelINS_13Kernel_traitsIf6__halfS2_S2_fjLj2048ELj1ELj1ELj4ELj16ENS_18Kernel_traits_baseILj2048EfS2_S2_S2_fjLj128EEEEELb1ELb1ELb0ELb0EEEvNS_9BwdParamsE)
        /*1820*/ 	.word	0x00000000


	//----- nvinfo : EIATTR_MIN_STACK_SIZE
	.align		4
.L_1029:
        /*1824*/ 	.byte	0x04, 0x12
        /*1826*/ 	.short	(.L_1031 - .L_1030)
	.align		4
.L_1030:
        /*1828*/ 	.word	index@(_ZN10layer_norm13ln_bwd_kernelINS_13Kernel_traitsIf6__halfS2_S2_fjLj2048ELj1ELj1ELj4ELj16ENS_18Kernel_traits_baseILj2048EfS2_S2_S2_fjLj128EEEEELb1ELb1ELb0ELb1EEEvNS_9BwdParamsE)
        /*182c*/ 	.word	0x00000000


	//----- nvinfo : EIATTR_MIN_STACK_SIZE
	.align		4
.L_1031:
        /*1830*/ 	.byte	0x04, 0x12
        /*1832*/ 	.short	(.L_1033 - .L_1032)
	.align		4
.L_1032:
        /*1834*/ 	.word	index@(_ZN10layer_norm22ln_bwd_finalize_kernelINS_22Kernel_traits_finalizeILj2048Ef6__halfS2_S2_fjLb1ELj1024ELj4ENS_18Kernel_traits_baseILj2048EfS2_S2_S2_fjLj1024EEEEELb1ELb0EEEvNS_9BwdParamsE)
        /*1838*/ 	.word	0x00000000


	//----- nvinfo : EIATTR_MIN_STACK_SIZE
	.align		4
.L_1033:
        /*183c*/ 	.byte	0x04, 0x12
        /*183e*/ 	.short	(.L_1035 - .L_1034)
	.align		4
.L_1034:
        /*1840*/ 	.word	index@(_ZN10layer_norm13ln_bwd_kernelINS_13Kernel_traitsIf6__halfS2_S2_fjLj2048ELj1ELj1ELj4ELj16ENS_18Kernel_traits_baseILj2048EfS2_S2_S2_fjLj128EEEEELb1ELb1ELb1ELb0EEEvNS_9BwdParamsE)
        /*1844*/ 	.word	0x00000000


	//----- nvinfo : EIATTR_MIN_STACK_SIZE
	.align		4
.L_1035:
        /*1848*/ 	.byte	0x04, 0x12
        /*184a*/ 	.short	(.L_1037 - .L_1036)
	.align		4
.L_1036:
        /*184c*/ 	.word	index@(_ZN10layer_norm22ln_bwd_finalize_kernelINS_22Kernel_traits_finalizeILj2048Ef6__halfS2_S2_fjLb1ELj1024ELj4ENS_18Kernel_traits_baseILj2048EfS2_S2_S2_fjLj1024EEEEELb1ELb1EEEvNS_9BwdParamsE)
        /*1850*/ 	.word	0x00000000


	//----- nvinfo : EIATTR_MIN_STACK_SIZE
	.align		4
.L_1037:
        /*1854*/ 	.byte	0x04, 0x12
        /*1856*/ 	.short	(.L_1039 - .L_1038)
	.align		4
.L_1038:
        /*1858*/ 	.word	index@(_ZN10layer_norm13ln_bwd_kernelINS_13Kernel_traitsIf6__halfS2_S2_fjLj2048ELj1ELj1ELj4ELj16ENS_18Kernel_traits_baseILj2048EfS2_S2_S2_fjLj128EEEEELb1ELb1ELb1ELb1EEEvNS_9BwdParamsE)
        /*185c*/ 	.word	0x00000000


	//----- nvinfo : EIATTR_MIN_STACK_SIZE
	.align		4
.L_1039:
        /*1860*/ 	.byte	0x04, 0x12
        /*1862*/ 	.short	(.L_1041 - .L_1040)
	.align		4
.L_1040:
        /*1864*/ 	.word	index@(_ZN10layer_norm13ln_bwd_kernelINS_13Kernel_traitsI6__halfS2_fS2_fjLj2048ELj1ELj1ELj4ELj16ENS_18Kernel_traits_baseILj2048ES2_S2_fS2_fjLj128EEEEELb0ELb0ELb0ELb0EEEvNS_9BwdParamsE)
        /*1868*/ 	.word	0x00000000


	//----- nvinfo : EIATTR_MIN_STACK_SIZE
	.align		4
.L_1041:
        /*186c*/ 	.byte	0x04, 0x12
        /*186e*/ 	.short	(.L_1043 - .L_1042)
	.align		4
.L_1042:
        /*1870*/ 	.word	index@(_ZN10layer_norm13ln_bwd_kernelINS_13Kernel_traitsI6__halfS2_fS2_fjLj2048ELj1ELj1ELj4ELj16ENS_18Kernel_traits_baseILj2048ES2_S2_fS2_fjLj128EEEEELb0ELb0ELb0ELb1EEEvNS_9BwdParamsE)
        /*1874*/ 	.word	0x00000000


	//----- nvinfo : EIATTR_MIN_STACK_SIZE
	.align		4
.L_1043:
        /*1878*/ 	.byte	0x04, 0x12
        /*187a*/ 	.short	(.L_1045 - .L_1044)
	.align		4
.L_1044:
        /*187c*/ 	.word	index@(_ZN10layer_norm13ln_bwd_kernelINS_13Kernel_traitsI6__halfS2_fS2_fjLj2048ELj1ELj1ELj4ELj16ENS_18Kernel_traits_baseILj2048ES2_S2_fS2_fjLj128EEEEELb0ELb0ELb1ELb0EEEvNS_9BwdParamsE)
        /*1880*/ 	.word	0x00000000


	//----- nvinfo : EIATTR_MIN_STACK_SIZE
	.align		4
.L_1045:
        /*1884*/ 	.byte	0x04, 0x12
        /*1886*/ 	.short	(.L_1047 - .L_1046)
	.align		4
.L_1046:
        /*1888*/ 	.word	index@(_ZN10layer_norm13ln_bwd_kernelINS_13Kernel_traitsI6__halfS2_fS2_fjLj2048ELj1ELj1ELj4ELj16ENS_18Kernel_traits_baseILj2048ES2_S2_fS2_fjLj128EEEEELb0ELb0ELb1ELb1EEEvNS_9BwdParamsE)
        /*188c*/ 	.word	0x00000000


	//----- nvinfo : EIATTR_MIN_STACK_SIZE
	.align		4
.L_1047:
        /*1890*/ 	.byte	0x04, 0x12
        /*1892*/ 	.short	(.L_1049 - .L_1048)
	.align		4
.L_1048:
        /*1894*/ 	.word	index@(_ZN10layer_norm13ln_bwd_kernelINS_13Kernel_traitsI6__halfS2_fS2_fjLj2048ELj1ELj1ELj4ELj16ENS_18Kernel_traits_baseILj2048ES2_S2_fS2_fjLj128EEEEELb0ELb1ELb0ELb0EEEvNS_9BwdParamsE)
        /*1898*/ 	.word	0x00000000


	//----- nvinfo : EIATTR_MIN_STACK_SIZE
	.align		4
.L_1049:
        /*189c*/ 	.byte	0x04, 0x12
        /*189e*/ 	.short	(.L_1051 - .L_1050)
	.align		4
.L_1050:
        /*18a0*/ 	.word	index@(_ZN10layer_norm13ln_bwd_kernelINS_13Kernel_traitsI6__halfS2_fS2_fjLj2048ELj1ELj1ELj4ELj16ENS_18Kernel_traits_baseILj2048ES2_S2_fS2_fjLj128EEEEELb0ELb1ELb0ELb1EEEvNS_9BwdParamsE)
        /*18a4*/ 	.word	0x00000000


	//----- nvinfo : EIATTR_MIN_STACK_SIZE
	.align		4
.L_1051:
        /*18a8*/ 	.byte	0x04, 0x12
        /*18aa*/ 	.short	(.L_1053 - .L_1052)
	.align		4
.L_1052:
        /*18ac*/ 	.word	index@(_ZN10layer_norm13ln_bwd_kernelINS_13Kernel_traitsI6__halfS2_fS2_fjLj2048ELj1ELj1ELj4ELj16ENS_18Kernel_traits_baseILj2048ES2_S2_fS2_fjLj128EEEEELb0ELb1ELb1ELb0EEEvNS_9BwdParamsE)
        /*18b0*/ 	.word	0x00000000


	//----- nvinfo : EIATTR_MIN_STACK_SIZE
	.align		4
.L_1053:
        /*18b4*/ 	.byte	0x04, 0x12
        /*18b6*/ 	.short	(.L_1055 - .L_1054)
	.align		4
.L_1054:
        /*18b8*/ 	.word	index@(_ZN10layer_norm13ln_bwd_kernelINS_13Kernel_traitsI6__halfS2_fS2_fjLj2048ELj1ELj1ELj4ELj16ENS_18Kernel_traits_baseILj2048ES2_S2_fS2_fjLj128EEEEELb0ELb1ELb1ELb1EEEvNS_9BwdParamsE)
        /*18bc*/ 	.word	0x00000000


	//----- nvinfo : EIATTR_MIN_STACK_SIZE
	.align		4
.L_1055:
        /*18c0*/ 	.byte	0x04, 0x12
        /*18c2*/ 	.short	(.L_1057 - .L_1056)
	.align		4
.L_1056:
        /*18c4*/ 	.word	index@(_ZN10layer_norm13ln_bwd_kernelINS_13Kernel_traitsI6__halfS2_fS2_fjLj2048ELj1ELj1ELj4ELj16ENS_18Kernel_traits_baseILj2048ES2_S2_fS2_fjLj128EEEEELb1ELb0ELb0ELb0EEEvNS_9BwdParamsE)
        /*18c8*/ 	.word	0x00000000


	//----- nvinfo : EIATTR_MIN_STACK_SIZE
	.align		4
.L_1057:
        /*18cc*/ 	.byte	0x04, 0x12
        /*18ce*/ 	.short	(.L_1059 - .L_1058)
	.align		4
.L_1058:
        /*18d0*/ 	.word	index@(_ZN10layer_norm13ln_bwd_kernelINS_13Kernel_traitsI6__halfS2_fS2_fjLj2048ELj1ELj1ELj4ELj16ENS_18Kernel_traits_baseILj2048ES2_S2_fS2_fjLj128EEEEELb1ELb0ELb0ELb1EEEvNS_9BwdParamsE)
        /*18d4*/ 	.word	0x00000000


	//----- nvinfo : EIATTR_MIN_STACK_SIZE
	.align		4
.L_1059:
        /*18d8*/ 	.byte	0x04, 0x12
        /*18da*/ 	.short	(.L_1061 - .L_1060)
	.align		4
.L_1060:
        /*18dc*/ 	.word	index@(_ZN10layer_norm22ln_bwd_finalize_kernelINS_22Kernel_traits_finalizeILj2048E6__halfS2_fS2_fjLb0ELj1024ELj4ENS_18Kernel_traits_baseILj2048ES2_S2_fS2_fjLj1024EEEEELb0ELb0EEEvNS_9BwdParamsE)
        /*18e0*/ 	.word	0x00000000


	//----- nvinfo : EIATTR_MIN_STACK_SIZE
	.align		4
.L_1061:
        /*18e4*/ 	.byte	0x04, 0x12
        /*18e6*/ 	.short	(.L_1063 - .L_1062)
	.align		4
.L_1062:
        /*18e8*/ 	.word	index@(_ZN10layer_norm13ln_bwd_kernelINS_13Kernel_traitsI6__halfS2_fS2_fjLj2048ELj1ELj1ELj4ELj16ENS_18Kernel_traits_baseILj2048ES2_S2_fS2_fjLj128EEEEELb1ELb0ELb1ELb0EEEvNS_9BwdParamsE)
        /*18ec*/ 	.word	0x00000000


	//----- nvinfo : EIATTR_MIN_STACK_SIZE
	.align		4
.L_1063:
        /*18f0*/ 	.byte	0x04, 0x12
        /*18f2*/ 	.short	(.L_1065 - .L_1064)
	.align		4
.L_1064:
        /*18f4*/ 	.word	index@(_ZN10layer_norm22ln_bwd_finalize_kernelINS_22Kernel_traits_finalizeILj2048E6__halfS2_fS2_fjLb0ELj1024ELj4ENS_18Kernel_traits_baseILj2048ES2_S2_fS2_fjLj1024EEEEELb0ELb1EEEvNS_9BwdParamsE)
        /*18f8*/ 	.word	0x00000000


	//----- nvinfo : EIATTR_MIN_STACK_SIZE
	.align		4
.L_1065:
        /*18fc*/ 	.byte	0x04, 0x12
        /*18fe*/ 	.short	(.L_1067 - .L_1066)
	.align		4
.L_1066:
        /*1900*/ 	.word	index@(_ZN10layer_norm13ln_bwd_kernelINS_13Kernel_traitsI6__halfS2_fS2_fjLj2048ELj1ELj1ELj4ELj16ENS_18Kernel_traits_baseILj2048ES2_S2_fS2_fjLj128EEEEELb1ELb0ELb1ELb1EEEvNS_9BwdParamsE)
        /*1904*/ 	.word	0x00000000


	//----- nvinfo : EIATTR_MIN_STACK_SIZE
	.align		4
.L_1067:
        /*1908*/ 	.byte	0x04, 0x12
        /*190a*/ 	.short	(.L_1069 - .L_1068)
	.align		4
.L_1068:
        /*190c*/ 	.word	index@(_ZN10layer_norm13ln_bwd_kernelINS_13Kernel_traitsI6__halfS2_fS2_fjLj2048ELj1ELj1ELj4ELj16ENS_18Kernel_traits_baseILj2048ES2_S2_fS2_fjLj128EEEEELb1ELb1ELb0ELb0EEEvNS_9BwdParamsE)
        /*1910*/ 	.word	0x00000000


	//----- nvinfo : EIATTR_MIN_STACK_SIZE
	.align		4
.L_1069:
        /*1914*/ 	.byte	0x04, 0x12
        /*1916*/ 	.short	(.L_1071 - .L_1070)
	.align		4
.L_1070:
        /*1918*/ 	.word	index@(_ZN10layer_norm13ln_bwd_kernelINS_13Kernel_traitsI6__halfS2_fS2_fjLj2048ELj1ELj1ELj4ELj16ENS_18Kernel_traits_baseILj2048ES2_S2_fS2_fjLj128EEEEELb1ELb1ELb0ELb1EEEvNS_9BwdParamsE)
        /*191c*/ 	.word	0x00000000


	//----- nvinfo : EIATTR_MIN_STACK_SIZE
	.align		4
.L_1071:
        /*1920*/ 	.byte	0x04, 0x12
        /*1922*/ 	.short	(.L_1073 - .L_1072)
	.align		4
.L_1072:
        /*1924*/ 	.word	index@(_ZN10layer_norm22ln_bwd_finalize_kernelINS_22Kernel_traits_finalizeILj2048E6__halfS2_fS2_fjLb1ELj1024ELj4ENS_18Kernel_traits_baseILj2048ES2_S2_fS2_fjLj1024EEEEELb1ELb0EEEvNS_9BwdParamsE)
        /*1928*/ 	.word	0x00000000


	//----- nvinfo : EIATTR_MIN_STACK_SIZE
	.align		4
.L_1073:
        /*192c*/ 	.byte	0x04, 0x12
        /*192e*/ 	.short	(.L_1075 - .L_1074)
	.align		4
.L_1074:
        /*1930*/ 	.word	index@(_ZN10layer_norm13ln_bwd_kernelINS_13Kernel_traitsI6__halfS2_fS2_fjLj2048ELj1ELj1ELj4ELj16ENS_18Kernel_traits_baseILj2048ES2_S2_fS2_fjLj128EEEEELb1ELb1ELb1ELb0EEEvNS_9BwdParamsE)
        /*1934*/ 	.word	0x00000000


	//----- nvinfo : EIATTR_MIN_STACK_SIZE
	.align		4
.L_1075:
        /*1938*/ 	.byte	0x04, 0x12
        /*193a*/ 	.short	(.L_1077 - .L_1076)
	.align		4
.L_1076:
        /*193c*/ 	.word	index@(_ZN10layer_norm22ln_bwd_finalize_kernelINS_22Kernel_traits_finalizeILj2048E6__halfS2_fS2_fjLb1ELj1024ELj4ENS_18Kernel_traits_baseILj2048ES2_S2_fS2_fjLj1024EEEEELb1ELb1EEEvNS_9BwdParamsE)
        /*1940*/ 	.word	0x00000000


	//----- nvinfo : EIATTR_MIN_STACK_SIZE
	.align		4
.L_1077:
        /*1944*/ 	.byte	0x04, 0x12
        /*1946*/ 	.short	(.L_1079 - .L_1078)
	.align		4
.L_1078:
        /*1948*/ 	.word	index@(_ZN10layer_norm13ln_bwd_kernelINS_13Kernel_traitsI6__halfS2_fS2_fjLj2048ELj1ELj1ELj4ELj16ENS_18Kernel_traits_baseILj2048ES2_S2_fS2_fjLj128EEEEELb1ELb1ELb1ELb1EEEvNS_9BwdParamsE)
        /*194c*/ 	.word	0x00000000


	//----- nvinfo : EIATTR_MIN_STACK_SIZE
	.align		4
.L_1079:
        /*1950*/ 	.byte	0x04, 0x12
        /*1952*/ 	.short	(.L_1081 - .L_1080)
	.align		4
.L_1080:
        /*1954*/ 	.word	index@(_ZN10layer_norm13ln_bwd_kernelINS_13Kernel_traitsIf6__halffS2_fjLj2048ELj1ELj1ELj4ELj16ENS_18Kernel_traits_baseILj2048EfS2_fS2_fjLj128EEEEELb0ELb0ELb0ELb0EEEvNS_9BwdParamsE)
        /*1958*/ 	.word	0x00000000


	//----- nvinfo : EIATTR_MIN_STACK_SIZE
	.align		4
.L_1081:
        /*195c*/ 	.byte	0x04, 0x12
        /*195e*/ 	.short	(.L_1083 - .L_1082)
	.align		4
.L_1082:
        /*1960*/ 	.word	index@(_ZN10layer_norm13ln_bwd_kernelINS_13Kernel_traitsIf6__halffS2_fjLj2048ELj1ELj1ELj4ELj16ENS_18Kernel_traits_baseILj2048EfS2_fS2_fjLj128EEEEELb0ELb0ELb0ELb1EEEvNS_9BwdParamsE)
        /*1964*/ 	.word	0x00000000


	//----- nvinfo : EIATTR_MIN_STACK_SIZE
	.align		4
.L_1083:
        /*1968*/ 	.byte	0x04, 0x12
        /*196a*/ 	.short	(.L_1085 - .L_1084)
	.align		4
.L_1084:
        /*196c*/ 	.word	index@(_ZN10layer_norm13ln_bwd_kernelINS_13Kernel_traitsIf6__halffS2_fjLj2048ELj1ELj1ELj4ELj16ENS_18Kernel_traits_baseILj2048EfS2_fS2_fjLj128EEEEELb0ELb0ELb1ELb0EEEvNS_9BwdParamsE)
        /*1970*/ 	.word	0x00000000


	//----- nvinfo : EIATTR_MIN_STACK_SIZE
	.align		4
.L_1085:
        /*1974*/ 	.byte	0x04, 0x12
        /*1976*/ 	.short	(.L_1087 - .L_1086)
	.align		4
.L_1086:
        /*1978*/ 	.word	index@(_ZN10layer_norm13ln_bwd_kernelINS_13Kernel_traitsIf6__halffS2_fjLj2048ELj1ELj1ELj4ELj16ENS_18Kernel_traits_baseILj2048EfS2_fS2_fjLj128EEEEELb0ELb0ELb1ELb1EEEvNS_9BwdParamsE)
        /*197c*/ 	.word	0x00000000


	//----- nvinfo : EIATTR_MIN_STACK_SIZE
	.align		4
.L_1087:
        /*1980*/ 	.byte	0x04, 0x12
        /*1982*/ 	.short	(.L_1089 - .L_1088)
	.align		4
.L_1088:
        /*1984*/ 	.word	index@(_ZN10layer_norm13ln_bwd_kernelINS_13Kernel_traitsIf6__halffS2_fjLj2048ELj1ELj1ELj4ELj16ENS_18Kernel_traits_baseILj2048EfS2_fS2_fjLj128EEEEELb0ELb1ELb0ELb0EEEvNS_9BwdParamsE)
        /*1988*/ 	.word	0x00000000


	//----- nvinfo : EIATTR_MIN_STACK_SIZE
	.align		4
.L_1089:
        /*198c*/ 	.byte	0x04, 0x12
        /*198e*/ 	.short	(.L_1091 - .L_1090)
	.align		4
.L_1090:
        /*1990*/ 	.word	index@(_ZN10layer_norm13ln_bwd_kernelINS_13Kernel_traitsIf6__halffS2_fjLj2048ELj1ELj1ELj4ELj16ENS_18Kernel_traits_baseILj2048EfS2_fS2_fjLj128EEEEELb0ELb1ELb0ELb1EEEvNS_9BwdParamsE)
        /*1994*/ 	.word	0x00000000


	//----- nvinfo : EIATTR_MIN_STACK_SIZE
	.align		4
.L_1091:
        /*1998*/ 	.byte	0x04, 0x12
        /*199a*/ 	.short	(.L_1093 - .L_1092)
	.align		4
.L_1092:
        /*199c*/ 	.word	index@(_ZN10layer_norm13ln_bwd_kernelINS_13Kernel_traitsIf6__halffS2_fjLj2048ELj1ELj1ELj4ELj16ENS_18Kernel_traits_baseILj2048EfS2_fS2_fjLj128EEEEELb0ELb1ELb1ELb0EEEvNS_9BwdParamsE)
        /*19a0*/ 	.word	0x00000000


	//----- nvinfo : EIATTR_MIN_STACK_SIZE
	.align		4
.L_1093:
        /*19a4*/ 	.byte	0x04, 0x12
        /*19a6*/ 	.short	(.L_1095 - .L_1094)
	.align		4
.L_1094:
        /*19a8*/ 	.word	index@(_ZN10layer_norm13ln_bwd_kernelINS_13Kernel_traitsIf6__halffS2_fjLj2048ELj1ELj1ELj4ELj16ENS_18Kernel_traits_baseILj2048EfS2_fS2_fjLj128EEEEELb0ELb1ELb1ELb1EEEvNS_9BwdParamsE)
        /*19ac*/ 	.word	0x00000000


	//----- nvinfo : EIATTR_MIN_STACK_SIZE
	.align		4
.L_1095:
        /*19b0*/ 	.byte	0x04, 0x12
        /*19b2*/ 	.short	(.L_1097 - .L_1096)
	.align		4
.L_1096:
        /*19b4*/ 	.word	index@(_ZN10layer_norm13ln_bwd_kernelINS_13Kernel_traitsIf6__halffS2_fjLj2048ELj1ELj1ELj4ELj16ENS_18Kernel_traits_baseILj2048EfS2_fS2_fjLj128EEEEELb1ELb0ELb0ELb0EEEvNS_9BwdParamsE)
        /*19b8*/ 	.word	0x00000000


	//----- nvinfo : EIATTR_MIN_STACK_SIZE
	.align		4
.L_1097:
        /*19bc*/ 	.byte	0x04, 0x12
        /*19be*/ 	.short	(.L_1099 - .L_1098)
	.align		4
.L_1098:
        /*19c0*/ 	.word	index@(_ZN10layer_norm13ln_bwd_kernelINS_13Kernel_traitsIf6__halffS2_fjLj2048ELj1ELj1ELj4ELj16ENS_18Kernel_traits_baseILj2048EfS2_fS2_fjLj128EEEEELb1ELb0ELb0ELb1EEEvNS_9BwdParamsE)
        /*19c4*/ 	.word	0x00000000


	//----- nvinfo : EIATTR_MIN_STACK_SIZE
	.align		4
.L_1099:
        /*19c8*/ 	.byte	0x04, 0x12
        /*19ca*/ 	.short	(.L_1101 - .L_1100)
	.align		4
.L_1100:
        /*19cc*/ 	.word	index@(_ZN10layer_norm22ln_bwd_finalize_kernelINS_22Kernel_traits_finalizeILj2048Ef6__halffS2_fjLb0ELj1024ELj4ENS_18Kernel_traits_baseILj2048EfS2_fS2_fjLj1024EEEEELb0ELb0EEEvNS_9BwdParamsE)
        /*19d0*/ 	.word	0x00000000


	//----- nvinfo : EIATTR_MIN_STACK_SIZE
	.align		4
.L_1101:
        /*19d4*/ 	.byte	0x04, 0x12
        /*19d6*/ 	.short	(.L_1103 - .L_1102)
	.align		4
.L_1102:
        /*19d8*/ 	.word	index@(_ZN10layer_norm13ln_bwd_kernelINS_13Kernel_traitsIf6__halffS2_fjLj2048ELj1ELj1ELj4ELj16ENS_18Kernel_traits_baseILj2048EfS2_fS2_fjLj128EEEEELb1ELb0ELb1ELb0EEEvNS_9BwdParamsE)
        /*19dc*/ 	.word	0x00000000


	//----- nvinfo : EIATTR_MIN_STACK_SIZE
	.align		4
.L_1103:
        /*19e0*/ 	.byte	0x04, 0x12
        /*19e2*/ 	.short	(.L_1105 - .L_1104)
	.align		4
.L_1104:
        /*19e4*/ 	.word	index@(_ZN10layer_norm22ln_bwd_finalize_kernelINS_22Kernel_traits_finalizeILj2048Ef6__halffS2_fjLb0ELj1024ELj4ENS_18Kernel_traits_baseILj2048EfS2_fS2_fjLj1024EEEEELb0ELb1EEEvNS_9BwdParamsE)
        /*19e8*/ 	.word	0x00000000


	//----- nvinfo : EIATTR_MIN_STACK_SIZE
	.align		4
.L_1105:
        /*19ec*/ 	.byte	0x04, 0x12
        /*19ee*/ 	.short	(.L_1107 - .L_1106)
	.align		4
.L_1106:
        /*19f0*/ 	.word	index@(_ZN10layer_norm13ln_bwd_kernelINS_13Kernel_traitsIf6__halffS2_fjLj2048ELj1ELj1ELj4ELj16ENS_18Kernel_traits_baseILj2048EfS2_fS2_fjLj128EEEEELb1ELb0ELb1ELb1EEEvNS_9BwdParamsE)
        /*19f4*/ 	.word	0x00000000


	//----- nvinfo : EIATTR_MIN_STACK_SIZE
	.align		4
.L_1107:
        /*19f8*/ 	.byte	0x04, 0x12
        /*19fa*/ 	.short	(.L_1109 - .L_1108)
	.align		4
.L_1108:
        /*19fc*/ 	.word	index@(_ZN10layer_norm13ln_bwd_kernelINS_13Kernel_traitsIf6__halffS2_fjLj2048ELj1ELj1ELj4ELj16ENS_18Kernel_traits_baseILj2048EfS2_fS2_fjLj128EEEEELb1ELb1ELb0ELb0EEEvNS_9BwdParamsE)
        /*1a00*/ 	.word	0x00000000


	//----- nvinfo : EIATTR_MIN_STACK_SIZE
	.align		4
.L_1109:
        /*1a04*/ 	.byte	0x04, 0x12
        /*1a06*/ 	.short	(.L_1111 - .L_1110)
	.align		4
.L_1110:
        /*1a08*/ 	.word	index@(_ZN10layer_norm13ln_bwd_kernelINS_13Kernel_traitsIf6__halffS2_fjLj2048ELj1ELj1ELj4ELj16ENS_18Kernel_traits_baseILj2048EfS2_fS2_fjLj128EEEEELb1ELb1ELb0ELb1EEEvNS_9BwdParamsE)
        /*1a0c*/ 	.word	0x00000000


	//----- nvinfo : EIATTR_MIN_STACK_SIZE
	.align		4
.L_1111:
        /*1a10*/ 	.byte	0x04, 0x12
        /*1a12*/ 	.short	(.L_1113 - .L_1112)
	.align		4
.L_1112:
        /*1a14*/ 	.word	index@(_ZN10layer_norm22ln_bwd_finalize_kernelINS_22Kernel_traits_finalizeILj2048Ef6__halffS2_fjLb1ELj1024ELj4ENS_18Kernel_traits_baseILj2048EfS2_fS2_fjLj1024EEEEELb1ELb0EEEvNS_9BwdParamsE)
        /*1a18*/ 	.word	0x00000000


	//----- nvinfo : EIATTR_MIN_STACK_SIZE
	.align		4
.L_1113:
        /*1a1c*/ 	.byte	0x04, 0x12
        /*1a1e*/ 	.short	(.L_1115 - .L_1114)
	.align		4
.L_1114:
        /*1a20*/ 	.word	index@(_ZN10layer_norm13ln_bwd_kernelINS_13Kernel_traitsIf6__halffS2_fjLj2048ELj1ELj1ELj4ELj16ENS_18Kernel_traits_baseILj2048EfS2_fS2_fjLj128EEEEELb1ELb1ELb1ELb0EEEvNS_9BwdParamsE)
        /*1a24*/ 	.word	0x00000000


	//----- nvinfo : EIATTR_MIN_STACK_SIZE
	.align		4
.L_1115:
        /*1a28*/ 	.byte	0x04, 0x12
        /*1a2a*/ 	.short	(.L_1117 - .L_1116)
	.align		4
.L_1116:
        /*1a2c*/ 	.word	index@(_ZN10layer_norm22ln_bwd_finalize_kernelINS_22Kernel_traits_finalizeILj2048Ef6__halffS2_fjLb1ELj1024ELj4ENS_18Kernel_traits_baseILj2048EfS2_fS2_fjLj1024EEEEELb1ELb1EEEvNS_9BwdParamsE)
        /*1a30*/ 	.word	0x00000000


	//----- nvinfo : EIATTR_MIN_STACK_SIZE
	.align		4
.L_1117:
        /*1a34*/ 	.byte	0x04, 0x12
        /*1a36*/ 	.short	(.L_1119 - .L_1118)
	.align		4
.L_1118:
        /*1a38*/ 	.word	index@(_ZN10layer_norm13ln_bwd_kernelINS_13Kernel_traitsIf6__halffS2_fjLj2048ELj1ELj1ELj4ELj16ENS_18Kernel_traits_baseILj2048EfS2_fS2_fjLj128EEEEELb1ELb1ELb1ELb1EEEvNS_9BwdParamsE)
        /*1a3c*/ 	.word	0x00000000


	//----- nvinfo : EIATTR_MIN_STACK_SIZE
	.align		4
.L_1119:
        /*1a40*/ 	.byte	0x04, 0x12
        /*1a42*/ 	.short	(.L_1121 - .L_1120)
	.align		4
.L_1120:
        /*1a44*/ 	.word	index@(_ZN10layer_norm13ln_bwd_kernelINS_13Kernel_traitsI6__halfffffjLj2048ELj1ELj1ELj4ELj16ENS_18Kernel_traits_baseILj2048ES2_ffffjLj128EEEEELb0ELb0ELb0ELb0EEEvNS_9BwdParamsE)
        /*1a48*/ 	.word	0x00000000


	//----- nvinfo : EIATTR_MIN_STACK_SIZE
	.align		4
.L_1121:
        /*1a4c*/ 	.byte	0x04, 0x12
        /*1a4e*/ 	.short	(.L_1123 - .L_1122)
	.align		4
.L_1122:
        /*1a50*/ 	.word	index@(_ZN10layer_norm13ln_bwd_kernelINS_13Kernel_traitsI6__halfffffjLj2048ELj1ELj1ELj4ELj16ENS_18Kernel_traits_baseILj2048ES2_ffffjLj128EEEEELb0ELb0ELb0ELb1EEEvNS_9BwdParamsE)
        /*1a54*/ 	.word	0x00000000


	//----- nvinfo : EIATTR_MIN_STACK_SIZE
	.align		4
.L_1123:
        /*1a58*/ 	.byte	0x04, 0x12
        /*1a5a*/ 	.short	(.L_1125 - .L_1124)
	.align		4
.L_1124:
        /*1a5c*/ 	.word	index@(_ZN10layer_norm13ln_bwd_kernelINS_13Kernel_traitsI6__halfffffjLj2048ELj1ELj1ELj4ELj16ENS_18Kernel_traits_baseILj2048ES2_ffffjLj128EEEEELb0ELb0ELb1ELb0EEEvNS_9BwdParamsE)
        /*1a60*/ 	.word	0x00000000


	//----- nvinfo : EIATTR_MIN_STACK_SIZE
	.align		4
.L_1125:
        /*1a64*/ 	.byte	0x04, 0x12
        /*1a66*/ 	.short	(.L_1127 - .L_1126)
	.align		4
.L_1126:
        /*1a68*/ 	.word	index@(_ZN10layer_norm13ln_bwd_kernelINS_13Kernel_traitsI6__halfffffjLj2048ELj1ELj1ELj4ELj16ENS_18Kernel_traits_baseILj2048ES2_ffffjLj128EEEEELb0ELb0ELb1ELb1EEEvNS_9BwdParamsE)
        /*1a6c*/ 	.word	0x00000000


	//----- nvinfo : EIATTR_MIN_STACK_SIZE
	.align		4
.L_1127:
        /*1a70*/ 	.byte	0x04, 0x12
        /*1a72*/ 	.short	(.L_1129 - .L_1128)
	.align		4
.L_1128:
        /*1a74*/ 	.word	index@(_ZN10layer_norm13ln_bwd_kernelINS_13Kernel_traitsI6__halfffffjLj2048ELj1ELj1ELj4ELj16ENS_18Kernel_traits_baseILj2048ES2_ffffjLj128EEEEELb0ELb1ELb0ELb0EEEvNS_9BwdParamsE)
        /*1a78*/ 	.word	0x00000000


	//----- nvinfo : EIATTR_MIN_STACK_SIZE
	.align		4
.L_1129:
        /*1a7c*/ 	.byte	0x04, 0x12
        /*1a7e*/ 	.short	(.L_1131 - .L_1130)
	.align		4
.L_1130:
        /*1a80*/ 	.word	index@(_ZN10layer_norm13ln_bwd_kernelINS_13Kernel_traitsI6__halfffffjLj2048ELj1ELj1ELj4ELj16ENS_18Kernel_traits_baseILj2048ES2_ffffjLj128EEEEELb0ELb1ELb0ELb1EEEvNS_9BwdParamsE)
        /*1a84*/ 	.word	0x00000000


	//----- nvinfo : EIATTR_MIN_STACK_SIZE
	.align		4
.L_1131:
        /*1a88*/ 	.byte	0x04, 0x12
        /*1a8a*/ 	.short	(.L_1133 - .L_1132)
	.align		4
.L_1132:
        /*1a8c*/ 	.word	index@(_ZN10layer_norm13ln_bwd_kernelINS_13Kernel_traitsI6__halfffffjLj2048ELj1ELj1ELj4ELj16ENS_18Kernel_traits_baseILj2048ES2_ffffjLj128EEEEELb0ELb1ELb1ELb0EEEvNS_9BwdParamsE)
        /*1a90*/ 	.word	0x00000000


	//----- nvinfo : EIATTR_MIN_STACK_SIZE
	.align		4
.L_1133:
        /*1a94*/ 	.byte	0x04, 0x12
        /*1a96*/ 	.short	(.L_1135 - .L_1134)
	.align		4
.L_1134:
        /*1a98*/ 	.word	index@(_ZN10layer_norm13ln_bwd_kernelINS_13Kernel_traitsI6__halfffffjLj2048ELj1ELj1ELj4ELj16ENS_18Kernel_traits_baseILj2048ES2_ffffjLj128EEEEELb0ELb1ELb1ELb1EEEvNS_9BwdParamsE)
        /*1a9c*/ 	.word	0x00000000


	//----- nvinfo : EIATTR_MIN_STACK_SIZE
	.align		4
.L_1135:
        /*1aa0*/ 	.byte	0x04, 0x12
        /*1aa2*/ 	.short	(.L_1137 - .L_1136)
	.align		4
.L_1136:
        /*1aa4*/ 	.word	index@(_ZN10layer_norm13ln_bwd_kernelINS_13Kernel_traitsI6__halfffffjLj2048ELj1ELj1ELj4ELj16ENS_18Kernel_traits_baseILj2048ES2_ffffjLj128EEEEELb1ELb0ELb0ELb0EEEvNS_9BwdParamsE)
        /*1aa8*/ 	.word	0x00000000


	//----- nvinfo : EIATTR_MIN_STACK_SIZE
	.align		4
.L_1137:
        /*1aac*/ 	.byte	0x04, 0x12
        /*1aae*/ 	.short	(.L_1139 - .L_1138)
	.align		4
.L_1138:
        /*1ab0*/ 	.word	index@(_ZN10layer_norm13ln_bwd_kernelINS_13Kernel_traitsI6__halfffffjLj2048ELj1ELj1ELj4ELj16ENS_18Kernel_traits_baseILj2048ES2_ffffjLj128EEEEELb1ELb0ELb0ELb1EEEvNS_9BwdParamsE)
        /*1ab4*/ 	.word	0x00000000


	//----- nvinfo : EIATTR_MIN_STACK_SIZE
	.align		4
.L_1139:
        /*1ab8*/ 	.byte	0x04, 0x12
        /*1aba*/ 	.short	(.L_1141 - .L_1140)
	.align		4
.L_1140:
        /*1abc*/ 	.word	index@(_ZN10layer_norm22ln_bwd_finalize_kernelINS_22Kernel_traits_finalizeILj2048E6__halfffffjLb0ELj1024ELj4ENS_18Kernel_traits_baseILj2048ES2_ffffjLj1024EEEEELb0ELb0EEEvNS_9BwdParamsE)
        /*1ac0*/ 	.word	0x00000000


	//----- nvinfo : EIATTR_MIN_STACK_SIZE
	.align		4
.L_1141:
        /*1ac4*/ 	.byte	0x04, 0x12
        /*1ac6*/ 	.short	(.L_1143 - .L_1142)
	.align		4
.L_1142:
        /*1ac8*/ 	.word	index@(_ZN10layer_norm13ln_bwd_kernelINS_13Kernel_traitsI6__halfffffjLj2048ELj1ELj1ELj4ELj16ENS_18Kernel_traits_baseILj2048ES2_ffffjLj128EEEEELb1ELb0ELb1ELb0EEEvNS_9BwdParamsE)
        /*1acc*/ 	.word	0x00000000


	//----- nvinfo : EIATTR_MIN_STACK_SIZE
	.align		4
.L_1143:
        /*1ad0*/ 	.byte	0x04, 0x12
        /*1ad2*/ 	.short	(.L_1145 - .L_1144)
	.align		4
.L_1144:
        /*1ad4*/ 	.word	index@(_ZN10layer_norm22ln_bwd_finalize_kernelINS_22Kernel_traits_finalizeILj2048E6__halfffffjLb0ELj1024ELj4ENS_18Kernel_traits_baseILj2048ES2_ffffjLj1024EEEEELb0ELb1EEEvNS_9BwdParamsE)
        /*1ad8*/ 	.word	0x00000000


	//----- nvinfo : EIATTR_MIN_STACK_SIZE
	.align		4
.L_1145:
        /*1adc*/ 	.byte	0x04, 0x12
        /*1ade*/ 	.short	(.L_1147 - .L_1146)
	.align		4
.L_1146:
        /*1ae0*/ 	.word	index@(_ZN10layer_norm13ln_bwd_kernelINS_13Kernel_traitsI6__halfffffjLj2048ELj1ELj1ELj4ELj16ENS_18Kernel_traits_baseILj2048ES2_ffffjLj128EEEEELb1ELb0ELb1ELb1EEEvNS_9BwdParamsE)
        /*1ae4*/ 	.word	0x00000000


	//----- nvinfo : EIATTR_MIN_STACK_SIZE
	.align		4
.L_1147:
        /*1ae8*/ 	.byte	0x04, 0x12
        /*1aea*/ 	.short	(.L_1149 - .L_1148)
	.align		4
.L_1148:
        /*1aec*/ 	.word	index@(_ZN10layer_norm13ln_bwd_kernelINS_13Kernel_traitsI6__halfffffjLj2048ELj1ELj1ELj4ELj16ENS_18Kernel_traits_baseILj2048ES2_ffffjLj128EEEEELb1ELb1ELb0ELb0EEEvNS_9BwdParamsE)
        /*1af0*/ 	.word	0x00000000


	//----- nvinfo : EIATTR_MIN_STACK_SIZE
	.align		4
.L_1149:
        /*1af4*/ 	.byte	0x04, 0x12
        /*1af6*/ 	.short	(.L_1151 - .L_1150)
	.align		4
.L_1150:
        /*1af8*/ 	.word	index@(_ZN10layer_norm13ln_bwd_kernelINS_13Kernel_traitsI6__halfffffjLj2048ELj1ELj1ELj4ELj16ENS_18Kernel_traits_baseILj2048ES2_ffffjLj128EEEEELb1ELb1ELb0ELb1EEEvNS_9BwdParamsE)
        /*1afc*/ 	.word	0x00000000


	//----- nvinfo : EIATTR_MIN_STACK_SIZE
	.align		4
.L_1151:
        /*1b00*/ 	.byte	0x04, 0x12
        /*1b02*/ 	.short	(.L_1153 - .L_1152)
	.align		4
.L_1152:
        /*1b04*/ 	.word	index@(_ZN10layer_norm22ln_bwd_finalize_kernelINS_22Kernel_traits_finalizeILj2048E6__halfffffjLb1ELj1024ELj4ENS_18Kernel_traits_baseILj2048ES2_ffffjLj1024EEEEELb1ELb0EEEvNS_9BwdParamsE)
        /*1b08*/ 	.word	0x00000000


	//----- nvinfo : EIATTR_MIN_STACK_SIZE
	.align		4
.L_1153:
        /*1b0c*/ 	.byte	0x04, 0x12
        /*1b0e*/ 	.short	(.L_1155 - .L_1154)
	.align		4
.L_1154:
        /*1b10*/ 	.word	index@(_ZN10layer_norm13ln_bwd_kernelINS_13Kernel_traitsI6__halfffffjLj2048ELj1ELj1ELj4ELj16ENS_18Kernel_traits_baseILj2048ES2_ffffjLj128EEEEELb1ELb1ELb1ELb0EEEvNS_9BwdParamsE)
        /*1b14*/ 	.word	0x00000000


	//----- nvinfo : EIATTR_MIN_STACK_SIZE
	.align		4
.L_1155:
        /*1b18*/ 	.byte	0x04, 0x12
        /*1b1a*/ 	.short	(.L_1157 - .L_1156)
	.align		4
.L_1156:
        /*1b1c*/ 	.word	index@(_ZN10layer_norm22ln_bwd_finalize_kernelINS_22Kernel_traits_finalizeILj2048E6__halfffffjLb1ELj1024ELj4ENS_18Kernel_traits_baseILj2048ES2_ffffjLj1024EEEEELb1ELb1EEEvNS_9BwdParamsE)
        /*1b20*/ 	.word	0x00000000


	//----- nvinfo : EIATTR_MIN_STACK_SIZE
	.align		4
.L_1157:
        /*1b24*/ 	.byte	0x04, 0x12
        /*1b26*/ 	.short	(.L_1159 - .L_1158)
	.align		4
.L_1158:
        /*1b28*/ 	.word	index@(_ZN10layer_norm13ln_bwd_kernelINS_13Kernel_traitsI6__halfffffjLj2048ELj1ELj1ELj4ELj16ENS_18Kernel_traits_baseILj2048ES2_ffffjLj128EEEEELb1ELb1ELb1ELb1EEEvNS_9BwdParamsE)
        /*1b2c*/ 	.word	0x00000000


	//----- nvinfo : EIATTR_MIN_STACK_SIZE
	.align		4
.L_1159:
        /*1b30*/ 	.byte	0x04, 0x12
        /*1b32*/ 	.short	(.L_1161 - .L_1160)
	.align		4
.L_1160:
        /*1b34*/ 	.word	index@(_ZN10layer_norm13ln_bwd_kernelINS_13Kernel_traitsIfffffjLj2048ELj1ELj1ELj4ELj16ENS_18Kernel_traits_baseILj2048EfffffjLj128EEEEELb0ELb0ELb0ELb0EEEvNS_9BwdParamsE)
        /*1b38*/ 	.word	0x00000000


	//----- nvinfo : EIATTR_MIN_STACK_SIZE
	.align		4
.L_1161:
        /*1b3c*/ 	.byte	0x04, 0x12
        /*1b3e*/ 	.short	(.L_1163 - .L_1162)
	.align		4
.L_1162:
        /*1b40*/ 	.word	index@(_ZN10layer_norm13ln_bwd_kernelINS_13Kernel_traitsIfffffjLj2048ELj1ELj1ELj4ELj16ENS_18Kernel_traits_baseILj2048EfffffjLj128EEEEELb0ELb0ELb0ELb1EEEvNS_9BwdParamsE)
        /*1b44*/ 	.word	0x00000000


	//----- nvinfo : EIATTR_MIN_STACK_SIZE
	.align		4
.L_1163:
        /*1b48*/ 	.byte	0x04, 0x12
        /*1b4a*/ 	.short	(.L_1165 - .L_1164)
	.align		4
.L_1164:
        /*1b4c*/ 	.word	index@(_ZN10layer_norm13ln_bwd_kernelINS_13Kernel_traitsIfffffjLj2048ELj1ELj1ELj4ELj16ENS_18Kernel_traits_baseILj2048EfffffjLj128EEEEELb0ELb0ELb1ELb0EEEvNS_9BwdParamsE)
        /*1b50*/ 	.word	0x00000000


	//----- nvinfo : EIATTR_MIN_STACK_SIZE
	.align		4
.L_1165:
        /*1b54*/ 	.byte	0x04, 0x12
        /*1b56*/ 	.short	(.L_1167 - .L_1166)
	.align		4
.L_1166:
        /*1b58*/ 	.word	index@(_ZN10layer_norm13ln_bwd_kernelINS_13Kernel_traitsIfffffjLj2048ELj1ELj1ELj4ELj16ENS_18Kernel_traits_baseILj2048EfffffjLj128EEEEELb0ELb0ELb1ELb1EEEvNS_9BwdParamsE)
        /*1b5c*/ 	.word	0x00000000


	//----- nvinfo : EIATTR_MIN_STACK_SIZE
	.align		4
.L_1167:
        /*1b60*/ 	.byte	0x04, 0x12
        /*1b62*/ 	.short	(.L_1169 - .L_1168)
	.align		4
.L_1168:
        /*1b64*/ 	.word	index@(_ZN10layer_norm13ln_bwd_kernelINS_13Kernel_traitsIfffffjLj2048ELj1ELj1ELj4ELj16ENS_18Kernel_traits_baseILj2048EfffffjLj128EEEEELb0ELb1ELb0ELb0EEEvNS_9BwdParamsE)
        /*1b68*/ 	.word	0x00000000


	//----- nvinfo : EIATTR_MIN_STACK_SIZE
	.align		4
.L_1169:
        /*1b6c*/ 	.byte	0x04, 0x12
        /*1b6e*/ 	.short	(.L_1171 - .L_1170)
	.align		4
.L_1170:
        /*1b70*/ 	.word	index@(_ZN10layer_norm13ln_bwd_kernelINS_13Kernel_traitsIfffffjLj2048ELj1ELj1ELj4ELj16ENS_18Kernel_traits_baseILj2048EfffffjLj128EEEEELb0ELb1ELb0ELb1EEEvNS_9BwdParamsE)
        /*1b74*/ 	.word	0x00000000


	//----- nvinfo : EIATTR_MIN_STACK_SIZE
	.align		4
.L_1171:
        /*1b78*/ 	.byte	0x04, 0x12
        /*1b7a*/ 	.short	(.L_1173 - .L_1172)
	.align		4
.L_1172:
        /*1b7c*/ 	.word	index@(_ZN10layer_norm13ln_bwd_kernelINS_13Kernel_traitsIfffffjLj2048ELj1ELj1ELj4ELj16ENS_18Kernel_traits_baseILj2048EfffffjLj128EEEEELb0ELb1ELb1ELb0EEEvNS_9BwdParamsE)
        /*1b80*/ 	.word	0x00000000


	//----- nvinfo : EIATTR_MIN_STACK_SIZE
	.align		4
.L_1173:
        /*1b84*/ 	.byte	0x04, 0x12
        /*1b86*/ 	.short	(.L_1175 - .L_1174)
	.align		4
.L_1174:
        /*1b88*/ 	.word	index@(_ZN10layer_norm13ln_bwd_kernelINS_13Kernel_traitsIfffffjLj2048ELj1ELj1ELj4ELj16ENS_18Kernel_traits_baseILj2048EfffffjLj128EEEEELb0ELb1ELb1ELb1EEEvNS_9BwdParamsE)
        /*1b8c*/ 	.word	0x00000000


	//----- nvinfo : EIATTR_MIN_STACK_SIZE
	.align		4
.L_1175:
        /*1b90*/ 	.byte	0x04, 0x12
        /*1b92*/ 	.short	(.L_1177 - .L_1176)
	.align		4
.L_1176:
        /*1b94*/ 	.word	index@(_ZN10layer_norm13ln_bwd_kernelINS_13Kernel_traitsIfffffjLj2048ELj1ELj1ELj4ELj16ENS_18Kernel_traits_baseILj2048EfffffjLj128EEEEELb1ELb0ELb0ELb0EEEvNS_9BwdParamsE)
        /*1b98*/ 	.word	0x00000000


	//----- nvinfo : EIATTR_MIN_STACK_SIZE
	.align		4
.L_1177:
        /*1b9c*/ 	.byte	0x04, 0x12
        /*1b9e*/ 	.short	(.L_1179 - .L_1178)
	.align		4
.L_1178:
        /*1ba0*/ 	.word	index@(_ZN10layer_norm13ln_bwd_kernelINS_13Kernel_traitsIfffffjLj2048ELj1ELj1ELj4ELj16ENS_18Kernel_traits_baseILj2048EfffffjLj128EEEEELb1ELb0ELb0ELb1EEEvNS_9BwdParamsE)
        /*1ba4*/ 	.word	0x00000000


	//----- nvinfo : EIATTR_MIN_STACK_SIZE
	.align		4
.L_1179:
        /*1ba8*/ 	.byte	0x04, 0x12
        /*1baa*/ 	.short	(.L_1181 - .L_1180)
	.align		4
.L_1180:
        /*1bac*/ 	.word	index@(_ZN10layer_norm22ln_bwd_finalize_kernelINS_22Kernel_traits_finalizeILj2048EfffffjLb0ELj1024ELj4ENS_18Kernel_traits_baseILj2048EfffffjLj1024EEEEELb0ELb0EEEvNS_9BwdParamsE)
        /*1bb0*/ 	.word	0x00000000


	//----- nvinfo : EIATTR_MIN_STACK_SIZE
	.align		4
.L_1181:
        /*1bb4*/ 	.byte	0x04, 0x12
        /*1bb6*/ 	.short	(.L_1183 - .L_1182)
	.align		4
.L_1182:
        /*1bb8*/ 	.word	index@(_ZN10layer_norm13ln_bwd_kernelINS_13Kernel_traitsIfffffjLj2048ELj1ELj1ELj4ELj16ENS_18Kernel_traits_baseILj2048EfffffjLj128EEEEELb1ELb0ELb1ELb0EEEvNS_9BwdParamsE)
        /*1bbc*/ 	.word	0x00000000


	//----- nvinfo : EIATTR_MIN_STACK_SIZE
	.align		4
.L_1183:
        /*1bc0*/ 	.byte	0x04, 0x12
        /*1bc2*/ 	.short	(.L_1185 - .L_1184)
	.align		4
.L_1184:
        /*1bc4*/ 	.word	index@(_ZN10layer_norm22ln_bwd_finalize_kernelINS_22Kernel_traits_finalizeILj2048EfffffjLb0ELj1024ELj4ENS_18Kernel_traits_baseILj2048EfffffjLj1024EEEEELb0ELb1EEEvNS_9BwdParamsE)
        /*1bc8*/ 	.word	0x00000000


	//----- nvinfo : EIATTR_MIN_STACK_SIZE
	.align		4
.L_1185:
        /*1bcc*/ 	.byte	0x04, 0x12
        /*1bce*/ 	.short	(.L_1187 - .L_1186)
	.align		4
.L_1186:
        /*1bd0*/ 	.word	index@(_ZN10layer_norm13ln_bwd_kernelINS_13Kernel_traitsIfffffjLj2048ELj1ELj1ELj4ELj16ENS_18Kernel_traits_baseILj2048EfffffjLj128EEEEELb1ELb0ELb1ELb1EEEvNS_9BwdParamsE)
        /*1bd4*/ 	.word	0x00000000


	//----- nvinfo : EIATTR_MIN_STACK_SIZE
	.align		4
.L_1187:
        /*1bd8*/ 	.byte	0x04, 0x12
        /*1bda*/ 	.short	(.L_1189 - .L_1188)
	.align		4
.L_1188:
        /*1bdc*/ 	.word	index@(_ZN10layer_norm13ln_bwd_kernelINS_13Kernel_traitsIfffffjLj2048ELj1ELj1ELj4ELj16ENS_18Kernel_traits_baseILj2048EfffffjLj128EEEEELb1ELb1ELb0ELb0EEEvNS_9BwdParamsE)
        /*1be0*/ 	.word	0x00000000


	//----- nvinfo : EIATTR_MIN_STACK_SIZE
	.align		4
.L_1189:
        /*1be4*/ 	.byte	0x04, 0x12
        /*1be6*/ 	.short	(.L_1191 - .L_1190)
	.align		4
.L_1190:
        /*1be8*/ 	.word	index@(_ZN10layer_norm13ln_bwd_kernelINS_13Kernel_traitsIfffffjLj2048ELj1ELj1ELj4ELj16ENS_18Kernel_traits_baseILj2048EfffffjLj128EEEEELb1ELb1ELb0ELb1EEEvNS_9BwdParamsE)
        /*1bec*/ 	.word	0x00000000


	//----- nvinfo : EIATTR_MIN_STACK_SIZE
	.align		4
.L_1191:
        /*1bf0*/ 	.byte	0x04, 0x12
        /*1bf2*/ 	.short	(.L_1193 - .L_1192)
	.align		4
.L_1192:
        /*1bf4*/ 	.word	index@(_ZN10layer_norm22ln_bwd_finalize_kernelINS_22Kernel_traits_finalizeILj2048EfffffjLb1ELj1024ELj4ENS_18Kernel_traits_baseILj2048EfffffjLj1024EEEEELb1ELb0EEEvNS_9BwdParamsE)
        /*1bf8*/ 	.word	0x00000000


	//----- nvinfo : EIATTR_MIN_STACK_SIZE
	.align		4
.L_1193:
        /*1bfc*/ 	.byte	0x04, 0x12
        /*1bfe*/ 	.short	(.L_1195 - .L_1194)
	.align		4
.L_1194:
        /*1c00*/ 	.word	index@(_ZN10layer_norm13ln_bwd_kernelINS_13Kernel_traitsIfffffjLj2048ELj1ELj1ELj4ELj16ENS_18Kernel_traits_baseILj2048EfffffjLj128EEEEELb1ELb1ELb1ELb0EEEvNS_9BwdParamsE)
        /*1c04*/ 	.word	0x00000000


	//----- nvinfo : EIATTR_MIN_STACK_SIZE
	.align		4
.L_1195:
        /*1c08*/ 	.byte	0x04, 0x12
        /*1c0a*/ 	.short	(.L_1197 - .L_1196)
	.align		4
.L_1196:
        /*1c0c*/ 	.word	index@(_ZN10layer_norm22ln_bwd_finalize_kernelINS_22Kernel_traits_finalizeILj2048EfffffjLb1ELj1024ELj4ENS_18Kernel_traits_baseILj2048EfffffjLj1024EEEEELb1ELb1EEEvNS_9BwdParamsE)
        /*1c10*/ 	.word	0x00000000


	//----- nvinfo : EIATTR_MIN_STACK_SIZE
	.align		4
.L_1197:
        /*1c14*/ 	.byte	0x04, 0x12
        /*1c16*/ 	.short	(.L_1199 - .L_1198)
	.align		4
.L_1198:
        /*1c18*/ 	.word	index@(_ZN10layer_norm13ln_bwd_kernelINS_13Kernel_traitsIfffffjLj2048ELj1ELj1ELj4ELj16ENS_18Kernel_traits_baseILj2048EfffffjLj128EEEEELb1ELb1ELb1ELb1EEEvNS_9BwdParamsE)
        /*1c1c*/ 	.word	0x00000000
.L_1199:


//--------------------- .nv.compat                --------------------------
	.section	.nv.compat,"",@"SHT_CUDA_COMPAT_INFO"
	.align	4
        /*0000*/ 	.byte	0x02, 0x09, 0x01, 0x00, 0x02, 0x02, 0x01, 0x00, 0x02, 0x05, 0x05, 0x00, 0x03, 0x07, 0x01, 0x01
        /*0010*/ 	.byte	0x02, 0x03, 0x00, 0x00, 0x02, 0x06, 0x01, 0x00, 0x04, 0x0b, 0x08, 0x00, 0x09, 0x00, 0x00, 0x00
        /*0020*/ 	.byte	0x00, 0x00, 0x00, 0x00


//--------------------- .nv.info._ZN10layer_norm13ln_bwd_kernelINS_13Kernel_traitsI13__nv_bfloat16S2_S2_S2_fjLj2048ELj1ELj1ELj4ELj16ENS_18Kernel_traits_baseILj2048ES2_S2_S2_S2_fjLj128EEEEELb0ELb0ELb0ELb0EEEvNS_9BwdParamsE --------------------------
	.section	.nv.info._ZN10layer_norm13ln_bwd_kernelINS_13Kernel_traitsI13__nv_bfloat16S2_S2_S2_fjLj2048ELj1ELj1ELj4ELj16ENS_18Kernel_traits_baseILj2048ES2_S2_S2_S2_fjLj128EEEEELb0ELb0ELb0ELb0EEEvNS_9BwdParamsE,"",@"SHT_CUDA_INFO"
	.sectionflags	@""
	.align	4


	//----- nvinfo : EIATTR_CUDA_API_VERSION
	.align		4
        /*0000*/ 	.byte	0x04, 0x37
        /*0002*/ 	.short	(.L_1201 - .L_1200)
.L_1200:
        /*0004*/ 	.word	0x00000082


	//----- nvinfo : EIATTR_KPARAM_INFO
	.align		4
.L_1201:
        /*0008*/ 	.byte	0x04, 0x17
        /*000a*/ 	.short	(.L_1203 - .L_1202)
.L_1202:
        /*000c*/ 	.word	0x00000000
        /*0010*/ 	.short	0x0000
        /*0012*/ 	.short	0x0000
        /*0014*/ 	.byte	0x00, 0xf0, 0xa1, 0x04


	//----- nvinfo : EIATTR_SPARSE_MMA_MASK
	.align		4
.L_1203:
        /*0018*/ 	.byte	0x03, 0x50
        /*001a*/ 	.short	0x0000


	//----- nvinfo : EIATTR_MAXREG_COUNT
	.align		4
        /*001c*/ 	.byte	0x03, 0x1b
        /*001e*/ 	.short	0x00ff


	//----- nvinfo : EIATTR_NUM_BARRIERS
	.align		4
        /*0020*/ 	.byte	0x02, 0x4c
        /*0022*/ 	.byte	0x01
	.zero		1


	//----- nvinfo : EIATTR_MERCURY_ISA_VERSION
	.align		4
        /*0024*/ 	.byte	0x03, 0x5f
        /*0026*/ 	.short	0x0101


	//----- nvinfo : EIATTR_COOP_GROUP_MASK_REGIDS
	.align		4
        /*0028*/ 	.byte	0x04, 0x29
        /*002a*/ 	.short	(.L_1205 - .L_1204)


	//   ....[0]....
.L_1204:
        /*002c*/ 	.word	0xffffffff


	//   ....[1]....
        /*0030*/ 	.word	0xffffffff


	//   ....[2]....
        /*0034*/ 	.word	0xffffffff


	//   ....[3]....
        /*0038*/ 	.word	0xffffffff


	//   ....[4]....
        /*003c*/ 	.word	0xffffffff


	//   ....[5]....
        /*0040*/ 	.word	0xffffffff


	//   ....[6]....
        /*0044*/ 	.word	0xffffffff


	//   ....[7]....
        /*0048*/ 	.word	0xffffffff


	//   ....[8]....
        /*004c*/ 	.word	0xffffffff


	//   ....[9]....
        /*0050*/ 	.word	0xffffffff


	//----- nvinfo : EIATTR_COOP_GROUP_INSTR_OFFSETS
	.align		4
.L_1205:
        /*0054*/ 	.byte	0x04, 0x28
        /*0056*/ 	.short	(.L_1207 - .L_1206)


	//   ....[0]....
.L_1206:
        /*0058*/ 	.word	0x00001350


	//   ....[1]....
        /*005c*/ 	.word	0x00001380


	//   ....[2]....
        /*0060*/ 	.word	0x000013b0


	//   ....[3]....
        /*0064*/ 	.word	0x000013c0


	//   ....[4]....
        /*0068*/ 	.word	0x000013f0


	//   ....[5]....
        /*006c*/ 	.word	0x00001400


	//   ....[6]....
        /*0070*/ 	.word	0x00001430


	//   ....[7]....
        /*0074*/ 	.word	0x00001440


	//   ....[8]....
        /*0078*/ 	.word	0x00001470


	//   ....[9]....
        /*007c*/ 	.word	0x00001480


	//----- nvinfo : EIATTR_VRC_CTA_INIT_COUNT
	.align		4
.L_1207:
        /*0080*/ 	.byte	0x02, 0x4a
	.zero		1
	.zero		1


	//----- nvinfo : EIATTR_EXIT_INSTR_OFFSETS
	.align		4
        /*0084*/ 	.byte	0x04, 0x1c
        /*0086*/ 	.short	(.L_1209 - .L_1208)


	//   ....[0]....
.L_1208:
        /*0088*/ 	.word	0x000031c0


	//   ....[1]....
        /*008c*/ 	.word	0x00003260


	//----- nvinfo : EIATTR_MAX_THREADS
	.align		4
.L_1209:
        /*0090*/ 	.byte	0x04, 0x05
        /*0092*/ 	.short	(.L_1211 - .L_1210)
.L_1210:
        /*0094*/ 	.word	0x00000080
        /*0098*/ 	.word	0x00000001
        /*009c*/ 	.word	0x00000001


	//----- nvinfo : EIATTR_CRS_STACK_SIZE
	.align		4
.L_1211:
        /*00a0*/ 	.byte	0x04, 0x1e
        /*00a2*/ 	.short	(.L_1213 - .L_1212)
.L_1212:
        /*00a4*/ 	.word	0x00000000


	//----- nvinfo : EIATTR_CBANK_PARAM_SIZE
	.align		4
.L_1213:
        /*00a8*/ 	.byte	0x03, 0x19
        /*00aa*/ 	.short	0x0128


	//----- nvinfo : EIATTR_PARAM_CBANK
	.align		4
        /*00ac*/ 	.byte	0x04, 0x0a
        /*00ae*/ 	.short	(.L_1215 - .L_1214)
	.align		4
.L_1214:
        /*00b0*/ 	.word	index@(.nv.constant0._ZN10layer_norm13ln_bwd_kernelINS_13Kernel_traitsI13__nv_bfloat16S2_S2_S2_fjLj2048ELj1ELj1ELj4ELj16ENS_18Kernel_traits_baseILj2048ES2_S2_S2_S2_fjLj128EEEEELb0ELb0ELb0ELb0EEEvNS_9BwdParamsE)
        /*00b4*/ 	.short	0x0380
        /*00b6*/ 	.short	0x0128


	//----- nvinfo : EIATTR_SW_WAR
	.align		4
.L_1215:
        /*00b8*/ 	.byte	0x04, 0x36
        /*00ba*/ 	.short	(.L_1217 - .L_1216)
.L_1216:
        /*00bc*/ 	.word	0x00000008
.L_1217:


//--------------------- .nv.info._ZN10layer_norm13ln_bwd_kernelINS_13Kernel_traitsI13__nv_bfloat16S2_S2_S2_fjLj2048ELj1ELj1ELj4ELj16ENS_18Kernel_traits_baseILj2048ES2_S2_S2_S2_fjLj128EEEEELb0ELb0ELb0ELb1EEEvNS_9BwdParamsE --------------------------
	.section	.nv.info._ZN10layer_norm13ln_bwd_kernelINS_13Kernel_traitsI13__nv_bfloat16S2_S2_S2_fjLj2048ELj1ELj1ELj4ELj16ENS_18Kernel_traits_baseILj2048ES2_S2_S2_S2_fjLj128EEEEELb0ELb0ELb0ELb1EEEvNS_9BwdParamsE,"",@"SHT_CUDA_INFO"
	.sectionflags	@""
	.align	4


	//----- nvinfo : EIATTR_CUDA_API_VERSION
	.align		4
        /*0000*/ 	.byte	0x04, 0x37
        /*0002*/ 	.short	(.L_1219 - .L_1218)
.L_1218:
        /*0004*/ 	.word	0x00000082


	//----- nvinfo : EIATTR_KPARAM_INFO
	.align		4
.L_1219:
        /*0008*/ 	.byte	0x04, 0x17
        /*000a*/ 	.short	(.L_1221 - .L_1220)
.L_1220:
        /*000c*/ 	.word	0x00000000
        /*0010*/ 	.short	0x0000
        /*0012*/ 	.short	0x0000
        /*0014*/ 	.byte	0x00, 0xf0, 0xa1, 0x04


	//----- nvinfo : EIATTR_SPARSE_MMA_MASK
	.align		4
.L_1221:
        /*0018*/ 	.byte	0x03, 0x50
        /*001a*/ 	.short	0x0000


	//----- nvinfo : EIATTR_MAXREG_COUNT
	.align		4
        /*001c*/ 	.byte	0x03, 0x1b
        /*001e*/ 	.short	0x00ff


	//----- nvinfo : EIATTR_NUM_BARRIERS
	.align		4
        /*0020*/ 	.byte	0x02, 0x4c
        /*0022*/ 	.byte	0x01
	.zero		1


	//----- nvinfo : EIATTR_MERCURY_ISA_VERSION
	.align		4
        /*0024*/ 	.byte	0x03, 0x5f
        /*0026*/ 	.short	0x0101


	//----- nvinfo : EIATTR_COOP_GROUP_MASK_REGIDS
	.align		4
        /*0028*/ 	.byte	0x04, 0x29
        /*002a*/ 	.short	(.L_1223 - .L_1222)


	//   ....[0]....
.L_1222:
        /*002c*/ 	.word	0xffffffff


	//   ....[1]....
        /*0030*/ 	.word	0xffffffff


	//   ....[2]....
        /*0034*/ 	.word	0xffffffff


	//   ....[3]....
        /*0038*/ 	.word	0xffffffff


	//   ....[4]....
        /*003c*/ 	.word	0xffffffff


	//   ....[5]....
        /*0040*/ 	.word	0xffffffff


	//   ....[6]....
        /*0044*/ 	.word	0xffffffff


	//   ....[7]....
        /*0048*/ 	.word	0xffffffff


	//   ....[8]....
        /*004c*/ 	.word	0xffffffff


	//   ....[9]....
        /*0050*/ 	.word	0xffffffff


	//----- nvinfo : EIATTR_COOP_GROUP_INSTR_OFFSETS
	.align		4
.L_1223:
        /*0054*/ 	.byte	0x04, 0x28
        /*0056*/ 	.short	(.L_1225 - .L_1224)


	//   ....[0]....
.L_1224:
        /*0058*/ 	.word	0x00000f80


	//   ....[1]....
        /*005c*/ 	.word	0x00000f90


	//   ....[2]....
        /*0060*/ 	.word	0x00000fc0


	//   ....[3]....
        /*0064*/ 	.word	0x00000fd0


	//   ....[4]....
        /*0068*/ 	.word	0x00001000


	//   ....[5]....
        /*006c*/ 	.word	0x00001010


	//   ....[6]....
        /*0070*/ 	.word	0x00001040


	//   ....[7]....
        /*0074*/ 	.word	0x00001050


	//   ....[8]....
        /*0078*/ 	.word	0x000010a0


	//   ....[9]....
        /*007c*/ 	.word	0x000010b0


	//----- nvinfo : EIATTR_VRC_CTA_INIT_COUNT
	.align		4
.L_1225:
        /*0080*/ 	.byte	0x02, 0x4a
	.zero		1
	.zero		1


	//----- nvinfo : EIATTR_EXIT_INSTR_OFFSETS
	.align		4
        /*0084*/ 	.byte	0x04, 0x1c
        /*0086*/ 	.short	(.L_1227 - .L_1226)


	//   ....[0]....
.L_1226:
        /*0088*/ 	.word	0x000030f0


	//----- nvinfo : EIATTR_MAX_THREADS
	.align		4
.L_1227:
        /*008c*/ 	.byte	0x04, 0x05
        /*008e*/ 	.short	(.L_1229 - .L_1228)
.L_1228:
        /*0090*/ 	.word	0x00000080
        /*0094*/ 	.word	0x00000001
        /*0098*/ 	.word	0x00000001


	//----- nvinfo : EIATTR_CRS_STACK_SIZE
	.align		4
.L_1229:
        /*009c*/ 	.byte	0x04, 0x1e
        /*009e*/ 	.short	(.L_1231 - .L_1230)
.L_1230:
        /*00a0*/ 	.word	0x00000000


	//----- nvinfo : EIATTR_CBANK_PARAM_SIZE
	.align		4
.L_1231:
        /*00a4*/ 	.byte	0x03, 0x19
        /*00a6*/ 	.short	0x0128


	//----- nvinfo : EIATTR_PARAM_CBANK
	.align		4
        /*00a8*/ 	.byte	0x04, 0x0a
        /*00aa*/ 	.short	(.L_1233 - .L_1232)
	.align		4
.L_1232:
        /*00ac*/ 	.word	index@(.nv.constant0._ZN10layer_norm13ln_bwd_kernelINS_13Kernel_traitsI13__nv_bfloat16S2_S2_S2_fjLj2048ELj1ELj1ELj4ELj16ENS_18Kernel_traits_baseILj2048ES2_S2_S2_S2_fjLj128EEEEELb0ELb0ELb0ELb1EEEvNS_9BwdParamsE)
        /*00b0*/ 	.short	0x0380
        /*00b2*/ 	.short	0x0128


	//----- nvinfo : EIATTR_SW_WAR
	.align		4
.L_1233:
        /*00b4*/ 	.byte	0x04, 0x36
        /*00b6*/ 	.short	(.L_1235 - .L_1234)
.L_1234:
        /*00b8*/ 	.word	0x00000008
.L_1235:


//--------------------- .nv.info._ZN10layer_norm13ln_bwd_kernelINS_13Kernel_traitsI13__nv_bfloat16S2_S2_S2_fjLj2048ELj1ELj1ELj4ELj16ENS_18Kernel_traits_baseILj2048ES2_S2_S2_S2_fjLj128EEEEELb0ELb0ELb1ELb0EEEvNS_9BwdParamsE --------------------------
	.section	.nv.info._ZN10layer_norm13ln_bwd_kernelINS_13Kernel_traitsI13__nv_bfloat16S2_S2_S2_fjLj2048ELj1ELj1ELj4ELj16ENS_18Kernel_traits_baseILj2048ES2_S2_S2_S2_fjLj128EEEEELb0ELb0ELb1ELb0EEEvNS_9BwdParamsE,"",@"SHT_CUDA_INFO"
	.sectionflags	@""
	.align	4


	//----- nvinfo : EIATTR_CUDA_API_VERSION
	.align		4
        /*0000*/ 	.byte	0x04, 0x37
        /*0002*/ 	.short	(.L_1237 - .L_1236)
.L_1236:
        /*0004*/ 	.word	0x00000082


	//----- nvinfo : EIATTR_KPARAM_INFO
	.align		4
.L_1237:
        /*0008*/ 	.byte	0x04, 0x17
        /*000a*/ 	.short	(.L_1239 - .L_1238)
.L_1238:
        /*000c*/ 	.word	0x00000000
        /*0010*/ 	.short	0x0000
        /*0012*/ 	.short	0x0000
        /*0014*/ 	.byte	0x00, 0xf0, 0xa1, 0x04


	//----- nvinfo : EIATTR_SPARSE_MMA_MASK
	.align		4
.L_1239:
        /*0018*/ 	.byte	0x03, 0x50
        /*001a*/ 	.short	0x0000


	//----- nvinfo : EIATTR_MAXREG_COUNT
	.align		4
        /*001c*/ 	.byte	0x03, 0x1b
        /*001e*/ 	.short	0x00ff


	//----- nvinfo : EIATTR_NUM_BARRIERS
	.align		4
        /*0020*/ 	.byte	0x02, 0x4c
        /*0022*/ 	.byte	0x01
	.zero		1


	//----- nvinfo : EIATTR_MERCURY_ISA_VERSION
	.align		4
        /*0024*/ 	.byte	0x03, 0x5f
        /*0026*/ 	.short	0x0101


	//----- nvinfo : EIATTR_COOP_GROUP_MASK_REGIDS
	.align		4
        /*0028*/ 	.byte	0x04, 0x29
        /*002a*/ 	.short	(.L_1241 - .L_1240)


	//   ....[0]....
.L_1240:
        /*002c*/ 	.word	0xffffffff


	//   ....[1]....
        /*0030*/ 	.word	0xffffffff


	//   ....[2]....
        /*0034*/ 	.word	0xffffffff


	//   ....[3]....
        /*0038*/ 	.word	0xffffffff


	//   ....[4]....
        /*003c*/ 	.word	0xffffffff


	//   ....[5]....
        /*0040*/ 	.word	0xffffffff


	//   ....[6]....
        /*0044*/ 	.word	0xffffffff


	//   ....[7]....
        /*0048*/ 	.word	0xffffffff


	//   ....[8]....
        /*004c*/ 	.word	0xffffffff


	//   ....[9]....
        /*0050*/ 	.word	0xffffffff


	//----- nvinfo : EIATTR_COOP_GROUP_INSTR_OFFSETS
	.align		4
.L_1241:
        /*0054*/ 	.byte	0x04, 0x28
        /*0056*/ 	.short	(.L_1243 - .L_1242)


	//   ....[0]....
.L_1242:
        /*0058*/ 	.word	0x000014a0


	//   ....[1]....
        /*005c*/ 	.word	0x000014c0


	//   ....[2]....
        /*0060*/ 	.word	0x00001500


	//   ....[3]....
        /*0064*/ 	.word	0x00001510


	//   ....[4]....
        /*0068*/ 	.word	0x00001550


	//   ....[5]....
        /*006c*/ 	.word	0x00001560


	//   ....[6]....
        /*0070*/ 	.word	0x00001590


	//   ....[7]....
        /*0074*/ 	.word	0x000015a0


	//   ....[8]....
        /*0078*/ 	.word	0x000015d0


	//   ....[9]....
        /*007c*/ 	.word	0x000015e0


	//----- nvinfo : EIATTR_VRC_CTA_INIT_COUNT
	.align		4
.L_1243:
        /*0080*/ 	.byte	0x02, 0x4a
	.zero		1
	.zero		1


	//----- nvinfo : EIATTR_EXIT_INSTR_OFFSETS
	.align		4
        /*0084*/ 	.byte	0x04, 0x1c
        /*0086*/ 	.short	(.L_1245 - .L_1244)


	//   ....[0]....
.L_1244:
        /*0088*/ 	.word	0x00004050


	//   ....[1]....
        /*008c*/ 	.word	0x000040f0


	//----- nvinfo : EIATTR_MAX_THREADS
	.align		4
.L_1245:
        /*0090*/ 	.byte	0x04, 0x05
        /*0092*/ 	.short	(.L_1247 - .L_1246)
.L_1246:
        /*0094*/ 	.word	0x00000080
        /*0098*/ 	.word	0x00000001
        /*009c*/ 	.word	0x00000001


	//----- nvinfo : EIATTR_CRS_STACK_SIZE
	.align		4
.L_1247:
        /*00a0*/ 	.byte	0x04, 0x1e
        /*00a2*/ 	.short	(.L_1249 - .L_1248)
.L_1248:
        /*00a4*/ 	.word	0x00000000


	//----- nvinfo : EIATTR_CBANK_PARAM_SIZE
	.align		4
.L_1249:
        /*00a8*/ 	.byte	0x03, 0x19
        /*00aa*/ 	.short	0x0128


	//----- nvinfo : EIATTR_PARAM_CBANK
	.align		4
        /*00ac*/ 	.byte	0x04, 0x0a
        /*00ae*/ 	.short	(.L_1251 - .L_1250)
	.align		4
.L_1250:
        /*00b0*/ 	.word	index@(.nv.constant0._ZN10layer_norm13ln_bwd_kernelINS_13Kernel_traitsI13__nv_bfloat16S2_S2_S2_fjLj2048ELj1ELj1ELj4ELj16ENS_18Kernel_traits_baseILj2048ES2_S2_S2_S2_fjLj128EEEEELb0ELb0ELb1ELb0EEEvNS_9BwdParamsE)
        /*00b4*/ 	.short	0x0380
        /*00b6*/ 	.short	0x0128


	//----- nvinfo : EIATTR_SW_WAR
	.align		4
.L_1251:
        /*00b8*/ 	.byte	0x04, 0x36
        /*00ba*/ 	.short	(.L_1253 - .L_1252)
.L_1252:
        /*00bc*/ 	.word	0x00000008
.L_1253:


//--------------------- .nv.info._ZN10layer_norm13ln_bwd_kernelINS_13Kernel_traitsI13__nv_bfloat16S2_S2_S2_fjLj2048ELj1ELj1ELj4ELj16ENS_18Kernel_traits_baseILj2048ES2_S2_S2_S2_fjLj128EEEEELb0ELb0ELb1ELb1EEEvNS_9BwdParamsE --------------------------
	.section	.nv.info._ZN10layer_norm13ln_bwd_kernelINS_13Kernel_traitsI13__nv_bfloat16S2_S2_S2_fjLj2048ELj1ELj1ELj4ELj16ENS_18Kernel_traits_baseILj2048ES2_S2_S2_S2_fjLj128EEEEELb0ELb0ELb1ELb1EEEvNS_9BwdParamsE,"",@"SHT_CUDA_INFO"
	.sectionflags	@""
	.align	4


	//----- nvinfo : EIATTR_CUDA_API_VERSION
	.align		4
        /*0000*/ 	.byte	0x04, 0x37
        /*0002*/ 	.short	(.L_1255 - .L_1254)
.L_1254:
        /*0004*/ 	.word	0x00000082


	//----- nvinfo : EIATTR_KPARAM_INFO
	.align		4
.L_1255:
        /*0008*/ 	.byte	0x04, 0x17
        /*000a*/ 	.short	(.L_1257 - .L_1256)
.L_1256:
        /*000c*/ 	.word	0x00000000
        /*0010*/ 	.short	0x0000
        /*0012*/ 	.short	0x0000
        /*0014*/ 	.byte	0x00, 0xf0, 0xa1, 0x04


	//----- nvinfo : EIATTR_SPARSE_MMA_MASK
	.align		4
.L_1257:
        /*0018*/ 	.byte	0x03, 0x50
        /*001a*/ 	.short	0x0000


	//----- nvinfo : EIATTR_MAXREG_COUNT
	.align		4
        /*001c*/ 	.byte	0x03, 0x1b
        /*001e*/ 	.short	0x00ff


	//----- nvinfo : EIATTR_NUM_BARRIERS
	.align		4
        /*0020*/ 	.byte	0x02, 0x4c
        /*0022*/ 	.byte	0x01
	.zero		1


	//----- nvinfo : EIATTR_MERCURY_ISA_VERSION
	.align		4
        /*0024*/ 	.byte	0x03, 0x5f
        /*0026*/ 	.short	0x0101


	//----- nvinfo : EIATTR_COOP_GROUP_MASK_REGIDS
	.align		4
        /*0028*/ 	.byte	0x04, 0x29
        /*002a*/ 	.short	(.L_1259 - .L_1258)


	//   ....[0]....
.L_1258:
        /*002c*/ 	.word	0xffffffff


	//   ....[1]....
        /*0030*/ 	.word	0xffffffff


	//   ....[2]....
        /*0034*/ 	.word	0xffffffff


	//   ....[3]....
        /*0038*/ 	.word	0xffffffff


	//   ....[4]....
        /*003c*/ 	.word	0xffffffff


	//   ....[5]....
        /*0040*/ 	.word	0xffffffff


	//   ....[6]....
        /*0044*/ 	.word	0xffffffff


	//   ....[7]....
        /*0048*/ 	.word	0xffffffff


	//   ....[8]....
        /*004c*/ 	.word	0xffffffff


	//   ....[9]....
        /*0050*/ 	.word	0xffffffff


	//----- nvinfo : EIATTR_COOP_GROUP_INSTR_OFFSETS
	.align		4
.L_1259:
        /*0054*/ 	.byte	0x04, 0x28
        /*0056*/ 	.short	(.L_1261 - .L_1260)


	//   ....[0]....
.L_1260:
        /*0058*/ 	.word	0x000011b0


	//   ....[1]....
        /*005c*/ 	.word	0x000011d0


	//   ....[2]....
        /*0060*/ 	.word	0x00001200


	//   ....[3]....
        /*0064*/ 	.word	0x00001210


	//   ....[4]....
        /*0068*/ 	.word	0x00001240


	//   ....[5]....
        /*006c*/ 	.word	0x00001250


	//   ....[6]....
        /*0070*/ 	.word	0x00001280


	//   ....[7]....
        /*0074*/ 	.word	0x00001290


	//   ....[8]....
        /*0078*/ 	.word	0x000012d0


	//   ....[9]....
        /*007c*/ 	.word	0x000012e0


	//----- nvinfo : EIATTR_VRC_CTA_INIT_COUNT
	.align		4
.L_1261:
        /*0080*/ 	.byte	0x02, 0x4a
	.zero		1
	.zero		1


	//----- nvinfo : EIATTR_EXIT_INSTR_OFFSETS
	.align		4
        /*0084*/ 	.byte	0x04, 0x1c
        /*0086*/ 	.short	(.L_1263 - .L_1262)


	//   ....[0]....
.L_1262:
        /*0088*/ 	.word	0x00003ce0


	//----- nvinfo : EIATTR_MAX_THREADS
	.align		4
.L_1263:
        /*008c*/ 	.byte	0x04, 0x05
        /*008e*/ 	.short	(.L_1265 - .L_1264)
.L_1264:
        /*0090*/ 	.word	0x00000080
        /*0094*/ 	.word	0x00000001
        /*0098*/ 	.word	0x00000001


	//----- nvinfo : EIATTR_CRS_STACK_SIZE
	.align		4
.L_1265:
        /*009c*/ 	.byte	0x04, 0x1e
        /*009e*/ 	.short	(.L_1267 - .L_1266)
.L_1266:
        /*00a0*/ 	.word	0x00000000


	//----- nvinfo : EIATTR_CBANK_PARAM_SIZE
	.align		4
.L_1267:
        /*00a4*/ 	.byte	0x03, 0x19
        /*00a6*/ 	.short	0x0128


	//----- nvinfo : EIATTR_PARAM_CBANK
	.align		4
        /*00a8*/ 	.byte	0x04, 0x0a
        /*00aa*/ 	.short	(.L_1269 - .L_1268)
	.align		4
.L_1268:
        /*00ac*/ 	.word	index@(.nv.constant0._ZN10layer_norm13ln_bwd_kernelINS_13Kernel_traitsI13__nv_bfloat16S2_S2_S2_fjLj2048ELj1ELj1ELj4ELj16ENS_18Kernel_traits_baseILj2048ES2_S2_S2_S2_fjLj128EEEEELb0ELb0ELb1ELb1EEEvNS_9BwdParamsE)
        /*00b0*/ 	.short	0x0380
        /*00b2*/ 	.short	0x0128


	//----- nvinfo : EIATTR_SW_WAR
	.align		4
.L_1269:
        /*00b4*/ 	.byte	0x04, 0x36
        /*00b6*/ 	.short	(.L_1271 - .L_1270)
.L_1270:
        /*00b8*/ 	.word	0x00000008
.L_1271:


//--------------------- .nv.info._ZN10layer_norm13ln_bwd_kernelINS_13Kernel_traitsI13__nv_bfloat16S2_S2_S2_fjLj2048ELj1ELj1ELj4ELj16ENS_18Kernel_traits_baseILj2048ES2_S2_S2_S2_fjLj128EEEEELb0ELb1ELb0ELb0EEEvNS_9BwdParamsE --------------------------
	.section	.nv.info._ZN10layer_norm13ln_bwd_kernelINS_13Kernel_traitsI13__nv_bfloat16S2_S2_S2_fjLj2048ELj1ELj1ELj4ELj16ENS_18Kernel_traits_baseILj2048ES2_S2_S2_S2_fjLj128EEEEELb0ELb1ELb0ELb0EEEvNS_9BwdParamsE,"",@"SHT_CUDA_INFO"
	.sectionflags	@""
	.align	4


	//----- nvinfo : EIATTR_CUDA_API_VERSION
	.align		4
        /*0000*/ 	.byte	0x04, 0x37
        /*0002*/ 	.short	(.L_1273 - .L_1272)
.L_1272:
        /*0004*/ 	.word	0x00000082


	//----- nvinfo : EIATTR_KPARAM_INFO
	.align		4
.L_1273:
        /*0008*/ 	.byte	0x04, 0x17
        /*000a*/ 	.short	(.L_1275 - .L_1274)
.L_1274:
        /*000c*/ 	.word	0x00000000
        /*0010*/ 	.short	0x0000
        /*0012*/ 	.short	0x0000
        /*0014*/ 	.byte	0x00, 0xf0, 0xa1, 0x04


	//----- nvinfo : EIATTR_SPARSE_MMA_MASK
	.align		4
.L_1275:
        /*0018*/ 	.byte	0x03, 0x50
        /*001a*/ 	.short	0x0000


	//----- nvinfo : EIATTR_MAXREG_COUNT
	.align		4
        /*001c*/ 	.byte	0x03, 0x1b
        /*001e*/ 	.short	0x00ff


	//----- nvinfo : EIATTR_NUM_BARRIERS
	.align		4
        /*0020*/ 	.byte	0x02, 0x4c
        /*0022*/ 	.byte	0x01
	.zero		1


	//----- nvinfo : EIATTR_MERCURY_ISA_VERSION
	.align		4
        /*0024*/ 	.byte	0x03, 0x5f
        /*0026*/ 	.short	0x0101


	//----- nvinfo : EIATTR_COOP_GROUP_MASK_REGIDS
	.align		4
        /*0028*/ 	.byte	0x04, 0x29
        /*002a*/ 	.short	(.L_1277 - .L_1276)


	//   ....[0]....
.L_1276:
        /*002c*/ 	.word	0xffffffff


	//   ....[1]....
        /*0030*/ 	.word	0xffffffff


	//   ....[2]....
        /*0034*/ 	.word	0xffffffff


	//   ....[3]....
        /*0038*/ 	.word	0xffffffff


	//   ....[4]....
        /*003c*/ 	.word	0xffffffff


	//   ....[5]....
        /*0040*/ 	.word	0xffffffff


	//   ....[6]....
        /*0044*/ 	.word	0xffffffff


	//   ....[7]....
        /*0048*/ 	.word	0xffffffff


	//   ....[8]....
        /*004c*/ 	.word	0xffffffff


	//   ....[9]....
        /*0050*/ 	.word	0xffffffff


	//----- nvinfo : EIATTR_COOP_GROUP_INSTR_OFFSETS
	.align		4
.L_1277:
        /*0054*/ 	.byte	0x04, 0x28
        /*0056*/ 	.short	(.L_1279 - .L_1278)


	//   ....[0]....
.L_1278:
        /*0058*/ 	.word	0x00001480


	//   ....[1]....
        /*005c*/ 	.word	0x000014b0


	//   ....[2]....
        /*0060*/ 	.word	0x000014e0


	//   ....[3]....
        /*0064*/ 	.word	0x000014f0


	//   ....[4]....
        /*0068*/ 	.word	0x00001520


	//   ....[5]....
        /*006c*/ 	.word	0x00001530


	//   ....[6]....
        /*0070*/ 	.word	0x00001560


	//   ....[7]....
        /*0074*/ 	.word	0x00001570


	//   ....[8]....
        /*0078*/ 	.word	0x000015a0


	//   ....[9]....
        /*007c*/ 	.word	0x000015b0


	//----- nvinfo : EIATTR_VRC_CTA_INIT_COUNT
	.align		4
.L_1279:
        /*0080*/ 	.byte	0x02, 0x4a
	.zero		1
	.zero		1


	//----- nvinfo : EIATTR_EXIT_INSTR_OFFSETS
	.align		4
        /*0084*/ 	.byte	0x04, 0x1c
        /*0086*/ 	.short	(.L_1281 - .L_1280)


	//   ....[0]....
.L_1280:
        /*0088*/ 	.word	0x00004690


	//   ....[1]....
        /*008c*/ 	.word	0x00004760


	//----- nvinfo : EIATTR_MAX_THREADS
	.align		4
.L_1281:
        /*0090*/ 	.byte	0x04, 0x05
        /*0092*/ 	.short	(.L_1283 - .L_1282)
.L_1282:
        /*0094*/ 	.word	0x00000080
        /*0098*/ 	.word	0x00000001
        /*009c*/ 	.word	0x00000001


	//----- nvinfo : EIATTR_CRS_STACK_SIZE
	.align		4
.L_1283:
        /*00a0*/ 	.byte	0x04, 0x1e
        /*00a2*/ 	.short	(.L_1285 - .L_1284)
.L_1284:
        /*00a4*/ 	.word	0x00000000


	//----- nvinfo : EIATTR_CBANK_PARAM_SIZE
	.align		4
.L_1285:
        /*00a8*/ 	.byte	0x03, 0x19
        /*00aa*/ 	.short	0x0128


	//----- nvinfo : EIATTR_PARAM_CBANK
	.align		4
        /*00ac*/ 	.byte	0x04, 0x0a
        /*00ae*/ 	.short	(.L_1287 - .L_1286)
	.align		4
.L_1286:
        /*00b0*/ 	.word	index@(.nv.constant0._ZN10layer_norm13ln_bwd_kernelINS_13Kernel_traitsI13__nv_bfloat16S2_S2_S2_fjLj2048ELj1ELj1ELj4ELj16ENS_18Kernel_traits_baseILj2048ES2_S2_S2_S2_fjLj128EEEEELb0ELb1ELb0ELb0EEEvNS_9BwdParamsE)
        /*00b4*/ 	.short	0x0380
        /*00b6*/ 	.short	0x0128


	//----- nvinfo : EIATTR_SW_WAR
	.align		4
.L_1287:
        /*00b8*/ 	.byte	0x04, 0x36
        /*00ba*/ 	.short	(.L_1289 - .L_1288)
.L_1288:
        /*00bc*/ 	.word	0x00000008
.L_1289:


//--------------------- .nv.info._ZN10layer_norm13ln_bwd_kernelINS_13Kernel_traitsI13__nv_bfloat16S2_S2_S2_fjLj2048ELj1ELj1ELj4ELj16ENS_18Kernel_traits_baseILj2048ES2_S2_S2_S2_fjLj128EEEEELb0ELb1ELb0ELb1EEEvNS_9BwdParamsE --------------------------
	.section	.nv.info._ZN10layer_norm13ln_bwd_kernelINS_13Kernel_traitsI13__nv_bfloat16S2_S2_S2_fjLj2048ELj1ELj1ELj4ELj16ENS_18Kernel_traits_baseILj2048ES2_S2_S2_S2_fjLj128EEEEELb0ELb1ELb0ELb1EEEvNS_9BwdParamsE,"",@"SHT_CUDA_INFO"
	.sectionflags	@""
	.align	4


	//----- nvinfo : EIATTR_CUDA_API_VERSION
	.align		4
        /*0000*/ 	.byte	0x04, 0x37
        /*0002*/ 	.short	(.L_1291 - .L_1290)
.L_1290:
        /*0004*/ 	.word	0x00000082


	//----- nvinfo : EIATTR_KPARAM_INFO
	.align		4
.L_1291:
        /*0008*/ 	.byte	0x04, 0x17
        /*000a*/ 	.short	(.L_1293 - .L_1292)
.L_1292:
        /*000c*/ 	.word	0x00000000
        /*0010*/ 	.short	0x0000
        /*0012*/ 	.short	0x0000
        /*0014*/ 	.byte	0x00, 0xf0, 0xa1, 0x04


	//----- nvinfo : EIATTR_SPARSE_MMA_MASK
	.align		4
.L_1293:
        /*0018*/ 	.byte	0x03, 0x50
        /*001a*/ 	.short	0x0000


	//----- nvinfo : EIATTR_MAXREG_COUNT
	.align		4
        /*001c*/ 	.byte	0x03, 0x1b
        /*001e*/ 	.short	0x00ff


	//----- nvinfo : EIATTR_NUM_BARRIERS
	.align		4
        /*0020*/ 	.byte	0x02, 0x4c
        /*0022*/ 	.byte	0x01
	.zero		1


	//----- nvinfo : EIATTR_MERCURY_ISA_VERSION
	.align		4
        /*0024*/ 	.byte	0x03, 0x5f
        /*0026*/ 	.short	0x0101


	//----- nvinfo : EIATTR_COOP_GROUP_MASK_REGIDS
	.align		4
        /*0028*/ 	.byte	0x04, 0x29
        /*002a*/ 	.short	(.L_1295 - .L_1294)


	//   ....[0]....
.L_1294:
        /*002c*/ 	.word	0xffffffff


	//   ....[1]....
        /*0030*/ 	.word	0xffffffff


	//   ....[2]....
        /*0034*/ 	.word	0xffffffff


	//   ....[3]....
        /*0038*/ 	.word	0xffffffff


	//   ....[4]....
        /*003c*/ 	.word	0xffffffff


	//   ....[5]....
        /*0040*/ 	.word	0xffffffff


	//   ....[6]....
        /*0044*/ 	.word	0xffffffff


	//   ....[7]....
        /*0048*/ 	.word	0xffffffff


	//   ....[8]....
        /*004c*/ 	.word	0xffffffff


	//   ....[9]....
        /*0050*/ 	.word	0xffffffff


	//----- nvinfo : EIATTR_COOP_GROUP_INSTR_OFFSETS
	.align		4
.L_1295:
        /*0054*/ 	.byte	0x04, 0x28
        /*0056*/ 	.short	(.L_1297 - .L_1296)


	//   ....[0]....
.L_1296:
        /*0058*/ 	.word	0x000010f0


	//   ....[1]....
        /*005c*/ 	.word	0x00001100


	//   ....[2]....
        /*0060*/ 	.word	0x00001130


	//   ....[3]....
        /*0064*/ 	.word	0x00001140


	//   ....[4]....
        /*0068*/ 	.word	0x00001170


	//   ....[5]....
        /*006c*/ 	.word	0x00001180


	//   ....[6]....
        /*0070*/ 	.word	0x000011b0


	//   ....[7]....
        /*0074*/ 	.word	0x000011c0


	//   ....[8]....
        /*0078*/ 	.word	0x000011f0


	//   ....[9]....
        /*007c*/ 	.word	0x00001200


	//----- nvinfo : EIATTR_VRC_CTA_INIT_COUNT
	.align		4
.L_1297:
        /*0080*/ 	.byte	0x02, 0x4a
	.zero		1
	.zero		1


	//----- nvinfo : EIATTR_EXIT_INSTR_OFFSETS
	.align		4
        /*0084*/ 	.byte	0x04, 0x1c
        /*0086*/ 	.short	(.L_1299 - .L_1298)


	//   ....[0]....
.L_1298:
        /*0088*/ 	.word	0x00004710


	//----- nvinfo : EIATTR_MAX_THREADS
	.align		4
.L_1299:
        /*008c*/ 	.byte	0x04, 0x05
        /*008e*/ 	.short	(.L_1301 - .L_1300)
.L_1300:
        /*0090*/ 	.word	0x00000080
        /*0094*/ 	.word	0x00000001
        /*0098*/ 	.word	0x00000001


	//----- nvinfo : EIATTR_CRS_STACK_SIZE
	.align		4
.L_1301:
        /*009c*/ 	.byte	0x04, 0x1e
        /*009e*/ 	.short	(.L_1303 - .L_1302)
.L_1302:
        /*00a0*/ 	.word	0x00000000


	//----- nvinfo : EIATTR_CBANK_PARAM_SIZE
	.align		4
.L_1303:
        /*00a4*/ 	.byte	0x03, 0x19
        /*00a6*/ 	.short	0x0128


	//----- nvinfo : EIATTR_PARAM_CBANK
	.align		4
        /*00a8*/ 	.byte	0x04, 0x0a
        /*00aa*/ 	.short	(.L_1305 - .L_1304)
	.align		4
.L_1304:
        /*00ac*/ 	.word	index@(.nv.constant0._ZN10layer_norm13ln_bwd_kernelINS_13Kernel_traitsI13__nv_bfloat16S2_S2_S2_fjLj2048ELj1ELj1ELj4ELj16ENS_18Kernel_traits_baseILj2048ES2_S2_S2_S2_fjLj128EEEEELb0ELb1ELb0ELb1EEEvNS_9BwdParamsE)
        /*00b0*/ 	.short	0x0380
        /*00b2*/ 	.short	0x0128


	//----- nvinfo : EIATTR_SW_WAR
	.align		4
.L_1305:
        /*00b4*/ 	.byte	0x04, 0x36
        /*00b6*/ 	.short	(.L_1307 - .L_1306)
.L_1306:
        /*00b8*/ 	.word	0x00000008
.L_1307:


//--------------------- .nv.info._ZN10layer_norm13ln_bwd_kernelINS_13Kernel_traitsI13__nv_bfloat16S2_S2_S2_fjLj2048ELj1ELj1ELj4ELj16ENS_18Kernel_traits_baseILj2048ES2_S2_S2_S2_fjLj128EEEEELb0ELb1ELb1ELb0EEEvNS_9BwdParamsE --------------------------
	.section	.nv.info._ZN10layer_norm13ln_bwd_kernelINS_13Kernel_traitsI13__nv_bfloat16S2_S2_S2_fjLj2048ELj1ELj1ELj4ELj16ENS_18Kernel_traits_baseILj2048ES2_S2_S2_S2_fjLj128EEEEELb0ELb1ELb1ELb0EEEvNS_9BwdParamsE,"",@"SHT_CUDA_INFO"
	.sectionflags	@""
	.align	4


	//----- nvinfo : EIATTR_CUDA_API_VERSION
	.align		4
        /*0000*/ 	.byte	0x04, 0x37
        /*0002*/ 	.short	(.L_1309 - .L_1308)
.L_1308:
        /*0004*/ 	.word	0x00000082


	//----- nvinfo : EIATTR_KPARAM_INFO
	.align		4
.L_1309:
        /*0008*/ 	.byte	0x04, 0x17
        /*000a*/ 	.short	(.L_1311 - .L_1310)
.L_1310:
        /*000c*/ 	.word	0x00000000
        /*0010*/ 	.short	0x0000
        /*0012*/ 	.short	0x0000
        /*0014*/ 	.byte	0x00, 0xf0, 0xa1, 0x04


	//----- nvinfo : EIATTR_SPARSE_MMA_MASK
	.align		4
.L_1311:
        /*0018*/ 	.byte	0x03, 0x50
        /*001a*/ 	.short	0x0000


	//----- nvinfo : EIATTR_MAXREG_COUNT
	.align		4
        /*001c*/ 	.byte	0x03, 0x1b
        /*001e*/ 	.short	0x00ff


	//----- nvinfo : EIATTR_NUM_BARRIERS
	.align		4
        /*0020*/ 	.byte	0x02, 0x4c
        /*0022*/ 	.byte	0x01
	.zero		1


	//----- nvinfo : EIATTR_MERCURY_ISA_VERSION
	.align		4
        /*0024*/ 	.byte	0x03, 0x5f
        /*0026*/ 	.short	0x0101


	//----- nvinfo : EIATTR_COOP_GROUP_MASK_REGIDS
	.align		4
        /*0028*/ 	.byte	0x04, 0x29
        /*002a*/ 	.short	(.L_1313 - .L_1312)


	//   ....[0]....
.L_1312:
        /*002c*/ 	.word	0xffffffff


	//   ....[1]....
        /*0030*/ 	.word	0xffffffff


	//   ....[2]....
        /*0034*/ 	.word	0xffffffff


	//   ....[3]....
        /*0038*/ 	.word	0xffffffff


	//   ....[4]....
        /*003c*/ 	.word	0xffffffff


	//   ....[5]....
        /*0040*/ 	.word	0xffffffff


	//   ....[6]....
        /*0044*/ 	.word	0xffffffff


	//   ....[7]....
        /*0048*/ 	.word	0xffffffff


	//   ....[8]....
        /*004c*/ 	.word	0xffffffff


	//   ....[9]....
        /*0050*/ 	.word	0xffffffff


	//----- nvinfo : EIATTR_COOP_GROUP_INSTR_OFFSETS
	.align		4
.L_1313:
        /*0054*/ 	.byte	0x04, 0x28
        /*0056*/ 	.short	(.L_1315 - .L_1314)


	//   ....[0]....
.L_1314:
        /*0058*/ 	.word	0x00001760


	//   ....[1]....
        /*005c*/ 	.word	0x000017a0


	//   ....[2]....
        /*0060*/ 	.word	0x00001850


	//   ....[3]....
        /*0064*/ 	.word	0x00001860


	//   ....[4]....
        /*0068*/ 	.word	0x000018a0


	//   ....[5]....
        /*006c*/ 	.word	0x000018c0


	//   ....[6]....
        /*0070*/ 	.word	0x00001950


	//   ....[7]....
        /*0074*/ 	.word	0x00001960


	//   ....[8]....
        /*0078*/ 	.word	0x000019b0


	//   ....[9]....
        /*007c*/ 	.word	0x000019c0


	//----- nvinfo : EIATTR_VRC_CTA_INIT_COUNT
	.align		4
.L_1315:
        /*0080*/ 	.byte	0x02, 0x4a
	.zero		1
	.zero		1


	//----- nvinfo : EIATTR_EXIT_INSTR_OFFSETS
	.align		4
        /*0084*/ 	.byte	0x04, 0x1c
        /*0086*/ 	.short	(.L_1317 - .L_1316)


	//   ....[0]....
.L_1316:
        /*0088*/ 	.word	0x00005440


	//   ....[1]....
        /*008c*/ 	.word	0x00005510


	//----- nvinfo : EIATTR_MAX_THREADS
	.align		4
.L_1317:
        /*0090*/ 	.byte	0x04, 0x05
        /*0092*/ 	.short	(.L_1319 - .L_1318)
.L_1318:
        /*0094*/ 	.word	0x00000080
        /*0098*/ 	.word	0x00000001
        /*009c*/ 	.word	0x00000001


	//----- nvinfo : EIATTR_CRS_STACK_SIZE
	.align		4
.L_1319:
        /*00a0*/ 	.byte	0x04, 0x1e
        /*00a2*/ 	.short	(.L_1321 - .L_1320)
.L_1320:
        /*00a4*/ 	.word	0x00000000


	//----- nvinfo : EIATTR_CBANK_PARAM_SIZE
	.align		4
.L_1321:
        /*00a8*/ 	.byte	0x03, 0x19
        /*00aa*/ 	.short	0x0128


	//----- nvinfo : EIATTR_PARAM_CBANK
	.align		4
        /*00ac*/ 	.byte	0x04, 0x0a
        /*00ae*/ 	.short	(.L_1323 - .L_1322)
	.align		4
.L_1322:
        /*00b0*/ 	.word	index@(.nv.constant0._ZN10layer_norm13ln_bwd_kernelINS_13Kernel_traitsI13__nv_bfloat16S2_S2_S2_fjLj2048ELj1ELj1ELj4ELj16ENS_18Kernel_traits_baseILj2048ES2_S2_S2_S2_fjLj128EEEEELb0ELb1ELb1ELb0EEEvNS_9BwdParamsE)
        /*00b4*/ 	.short	0x0380
        /*00b6*/ 	.short	0x0128


	//----- nvinfo : EIATTR_SW_WAR
	.align		4
.L_1323:
        /*00b8*/ 	.byte	0x04, 0x36
        /*00ba*/ 	.short	(.L_1325 - .L_1324)
.L_1324:
        /*00bc*/ 	.word	0x00000008
.L_1325:


//--------------------- .nv.info._ZN10layer_norm13ln_bwd_kernelINS_13Kernel_traitsI13__nv_bfloat16S2_S2_S2_fjLj2048ELj1ELj1ELj4ELj16ENS_18Kernel_traits_baseILj2048ES2_S2_S2_S2_fjLj128EEEEELb0ELb1ELb1ELb1EEEvNS_9BwdParamsE --------------------------
	.section	.nv.info._ZN10layer_norm13ln_bwd_kernelINS_13Kernel_traitsI13__nv_bfloat16S2_S2_S2_fjLj2048ELj1ELj1ELj4ELj16ENS_18Kernel_traits_baseILj2048ES2_S2_S2_S2_fjLj128EEEEELb0ELb1ELb1ELb1EEEvNS_9BwdParamsE,"",@"SHT_CUDA_INFO"
	.sectionflags	@""
	.align	4


	//----- nvinfo : EIATTR_CUDA_API_VERSION
	.align		4
        /*0000*/ 	.byte	0x04, 0x37
        /*0002*/ 	.short	(.L_1327 - .L_1326)
.L_1326:
        /*0004*/ 	.word	0x00000082


	//----- nvinfo : EIATTR_KPARAM_INFO
	.align		4
.L_1327:
        /*0008*/ 	.byte	0x04, 0x17
        /*000a*/ 	.short	(.L_1329 - .L_1328)
.L_1328:
        /*000c*/ 	.word	0x00000000
        /*0010*/ 	.short	0x0000
        /*0012*/ 	.short	0x0000
        /*0014*/ 	.byte	0x00, 0xf0, 0xa1, 0x04


	//----- nvinfo : EIATTR_SPARSE_MMA_MASK
	.align		4
.L_1329:
        /*0018*/ 	.byte	0x03, 0x50
        /*001a*/ 	.short	0x0000


	//----- nvinfo : EIATTR_MAXREG_COUNT
	.align		4
        /*001c*/ 	.byte	0x03, 0x1b
        /*001e*/ 	.short	0x00ff


	//----- nvinfo : EIATTR_NUM_BARRIERS
	.align		4
        /*0020*/ 	.byte	0x02, 0x4c
        /*0022*/ 	.byte	0x01
	.zero		1


	//----- nvinfo : EIATTR_MERCURY_ISA_VERSION
	.align		4
        /*0024*/ 	.byte	0x03, 0x5f
        /*0026*/ 	.short	0x0101


	//----- nvinfo : EIATTR_COOP_GROUP_MASK_REGIDS
	.align		4
        /*0028*/ 	.byte	0x04, 0x29
        /*002a*/ 	.short	(.L_1331 - .L_1330)


	//   ....[0]....
.L_1330:
        /*002c*/ 	.word	0xffffffff


	//   ....[1]....
        /*0030*/ 	.word	0xffffffff


	//   ....[2]....
        /*0034*/ 	.word	0xffffffff


	//   ....[3]....
        /*0038*/ 	.word	0xffffffff


	//   ....[4]....
        /*003c*/ 	.word	0xffffffff


	//   ....[5]....
        /*0040*/ 	.word	0xffffffff


	//   ....[6]....
        /*0044*/ 	.word	0xffffffff


	//   ....[7]....
        /*0048*/ 	.word	0xffffffff


	//   ....[8]....
        /*004c*/ 	.word	0xffffffff


	//   ....[9]....
        /*0050*/ 	.word	0xffffffff


	//----- nvinfo : EIATTR_COOP_GROUP_INSTR_OFFSETS
	.align		4
.L_1331:
        /*0054*/ 	.byte	0x04, 0x28
        /*0056*/ 	.short	(.L_1333 - .L_1332)


	//   ....[0]....
.L_1332:
        /*0058*/ 	.word	0x000013e0


	//   ....[1]....
        /*005c*/ 	.word	0x00001420


	//   ....[2]....
        /*0060*/ 	.word	0x000014f0


	//   ....[3]....
        /*0064*/ 	.word	0x00001500


	//   ....[4]....
        /*0068*/ 	.word	0x00001530


	//   ....[5]....
        /*006c*/ 	.word	0x00001540


	//   ....[6]....
        /*0070*/ 	.word	0x00001580


	//   ....[7]....
        /*0074*/ 	.word	0x00001590


	//   ....[8]....
        /*0078*/ 	.word	0x000015d0


	//   ....[9]....
        /*007c*/ 	.word	0x00001600


	//----- nvinfo : EIATTR_VRC_CTA_INIT_COUNT
	.align		4
.L_1333:
        /*0080*/ 	.byte	0x02, 0x4a
	.zero		1
	.zero		1


	//----- nvinfo : EIATTR_EXIT_INSTR_OFFSETS
	.align		4
        /*0084*/ 	.byte	0x04, 0x1c
        /*0086*/ 	.short	(.L_1335 - .L_1334)


	//   ....[0]....
.L_1334:
        /*0088*/ 	.word	0x00005060


	//----- nvinfo : EIATTR_MAX_THREADS
	.align		4
.L_1335:
        /*008c*/ 	.byte	0x04, 0x05
        /*008e*/ 	.short	(.L_1337 - .L_1336)
.L_1336:
        /*0090*/ 	.word	0x00000080
        /*0094*/ 	.word	0x00000001
        /*0098*/ 	.word	0x00000001


	//----- nvinfo : EIATTR_CBANK_PARAM_SIZE
	.align		4
.L_1337:
        /*009c*/ 	.byte	0x03, 0x19
        /*009e*/ 	.short	0x0128


	//----- nvinfo : EIATTR_PARAM_CBANK
	.align		4
        /*00a0*/ 	.byte	0x04, 0x0a
        /*00a2*/ 	.short	(.L_1339 - .L_1338)
	.align		4
.L_1338:
        /*00a4*/ 	.word	index@(.nv.constant0._ZN10layer_norm13ln_bwd_kernelINS_13Kernel_traitsI13__nv_bfloat16S2_S2_S2_fjLj2048ELj1ELj1ELj4ELj16ENS_18Kernel_traits_baseILj2048ES2_S2_S2_S2_fjLj128EEEEELb0ELb1ELb1ELb1EEEvNS_9BwdParamsE)
        /*00a8*/ 	.short	0x0380
        /*00aa*/ 	.short	0x0128


	//----- nvinfo : EIATTR_SW_WAR
	.align		4
.L_1339:
        /*00ac*/ 	.byte	0x04, 0x36
        /*00ae*/ 	.short	(.L_1341 - .L_1340)
.L_1340:
        /*00b0*/ 	.word	0x00000008
.L_1341:


//--------------------- .nv.info._ZN10layer_norm13ln_bwd_kernelINS_13Kernel_traitsI13__nv_bfloat16S2_S2_S2_fjLj2048ELj1ELj1ELj4ELj16ENS_18Kernel_traits_baseILj2048ES2_S2_S2_S2_fjLj128EEEEELb1ELb0ELb0ELb0EEEvNS_9BwdParamsE --------------------------
	.section	.nv.info._ZN10layer_norm13ln_bwd_kernelINS_13Kernel_traitsI13__nv_bfloat16S2_S2_S2_fjLj2048ELj1ELj1ELj4ELj16ENS_18Kernel_traits_baseILj2048ES2_S2_S2_S2_fjLj128EEEEELb1ELb0ELb0ELb0EEEvNS_9BwdParamsE,"",@"SHT_CUDA_INFO"
	.sectionflags	@""
	.align	4


	//----- nvinfo : EIATTR_CUDA_API_VERSION
	.align		4
        /*0000*/ 	.byte	0x04, 0x37
        /*0002*/ 	.short	(.L_1343 - .L_1342)
.L_1342:
        /*0004*/ 	.word	0x00000082


	//----- nvinfo : EIATTR_KPARAM_INFO
	.align		4
.L_1343:
        /*0008*/ 	.byte	0x04, 0x17
        /*000a*/ 	.short	(.L_1345 - .L_1344)
.L_1344:
        /*000c*/ 	.word	0x00000000
        /*0010*/ 	.short	0x0000
        /*0012*/ 	.short	0x0000
        /*0014*/ 	.byte	0x00, 0xf0, 0xa1, 0x04


	//----- nvinfo : EIATTR_SPARSE_MMA_MASK
	.align		4
.L_1345:
        /*0018*/ 	.byte	0x03, 0x50
        /*001a*/ 	.short	0x0000


	//----- nvinfo : EIATTR_MAXREG_COUNT
	.align		4
        /*001c*/ 	.byte	0x03, 0x1b
        /*001e*/ 	.short	0x00ff


	//----- nvinfo : EIATTR_NUM_BARRIERS
	.align		4
        /*0020*/ 	.byte	0x02, 0x4c
        /*0022*/ 	.byte	0x01
	.zero		1


	//----- nvinfo : EIATTR_MERCURY_ISA_VERSION
	.align		4
        /*0024*/ 	.byte	0x03, 0x5f
        /*0026*/ 	.short	0x0101


	//----- nvinfo : EIATTR_COOP_GROUP_MASK_REGIDS
	.align		4
        /*0028*/ 	.byte	0x04, 0x29
        /*002a*/ 	.short	(.L_1347 - .L_1346)


	//   ....[0]....
.L_1346:
        /*002c*/ 	.word	0xffffffff


	//   ....[1]....
        /*0030*/ 	.word	0xffffffff


	//   ....[2]....
        /*0034*/ 	.word	0xffffffff


	//   ....[3]....
        /*0038*/ 	.word	0xffffffff


	//   ....[4]....
        /*003c*/ 	.word	0xffffffff


	//   ....[5]....
        /*0040*/ 	.word	0xffffffff


	//   ....[6]....
        /*0044*/ 	.word	0xffffffff


	//   ....[7]....
        /*0048*/ 	.word	0xffffffff


	//   ....[8]....
        /*004c*/ 	.word	0xffffffff


	//   ....[9]....
        /*0050*/ 	.word	0xffffffff


	//----- nvinfo : EIATTR_COOP_GROUP_INSTR_OFFSETS
	.align		4
.L_1347:
        /*0054*/ 	.byte	0x04, 0x28
        /*0056*/ 	.short	(.L_1349 - .L_1348)


	//   ....[0]....
.L_1348:
        /*0058*/ 	.word	0x00001320


	//   ....[1]....
        /*005c*/ 	.word	0x00001360


	//   ....[2]....
        /*0060*/ 	.word	0x00001400


	//   ....[3]....
        /*0064*/ 	.word	0x00001420


	//   ....[4]....
        /*0068*/ 	.word	0x00001480


	//   ....[5]....
        /*006c*/ 	.word	0x00001490


	//   ....[6]....
        /*0070*/ 	.word	0x000014c0


	//   ....[7]....
        /*0074*/ 	.word	0x000014d0


	//   ....[8]....
        /*0078*/ 	.word	0x00001510


	//   ....[9]....
        /*007c*/ 	.word	0x00001540


	//----- nvinfo : EIATTR_VRC_CTA_INIT_COUNT
	.align		4
.L_1349:
        /*0080*/ 	.byte	0x02, 0x4a
	.zero		1
	.zero		1


	//----- nvinfo : EIATTR_EXIT_INSTR_OFFSETS
	.align		4
        /*0084*/ 	.byte	0x04, 0x1c
        /*0086*/ 	.short	(.L_1351 - .L_1350)


	//   ....[0]....
.L_1350:
        /*0088*/ 	.word	0x00003d70


	//   ....[1]....
        /*008c*/ 	.word	0x00003e10


	//----- nvinfo : EIATTR_MAX_THREADS
	.align		4
.L_1351:
        /*0090*/ 	.byte	0x04, 0x05
        /*0092*/ 	.short	(.L_1353 - .L_1352)
.L_1352:
        /*0094*/ 	.word	0x00000080
        /*0098*/ 	.word	0x00000001
        /*009c*/ 	.word	0x00000001


	//----- nvinfo : EIATTR_CRS_STACK_SIZE
	.align		4
.L_1353:
        /*00a0*/ 	.byte	0x04, 0x1e
        /*00a2*/ 	.short	(.L_1355 - .L_1354)
.L_1354:
        /*00a4*/ 	.word	0x00000000


	//----- nvinfo : EIATTR_CBANK_PARAM_SIZE
	.align		4
.L_1355:
        /*00a8*/ 	.byte	0x03, 0x19
        /*00aa*/ 	.short	0x0128


	//----- nvinfo : EIATTR_PARAM_CBANK
	.align		4
        /*00ac*/ 	.byte	0x04, 0x0a
        /*00ae*/ 	.short	(.L_1357 - .L_1356)
	.align		4
.L_1356:
        /*00b0*/ 	.word	index@(.nv.constant0._ZN10layer_norm13ln_bwd_kernelINS_13Kernel_traitsI13__nv_bfloat16S2_S2_S2_fjLj2048ELj1ELj1ELj4ELj16ENS_18Kernel_traits_baseILj2048ES2_S2_S2_S2_fjLj128EEEEELb1ELb0ELb0ELb0EEEvNS_9BwdParamsE)
        /*00b4*/ 	.short	0x0380
        /*00b6*/ 	.short	0x0128


	//----- nvinfo : EIATTR_SW_WAR
	.align		4
.L_1357:
        /*00b8*/ 	.byte	0x04, 0x36
        /*00ba*/ 	.short	(.L_1359 - .L_1358)
.L_1358:
        /*00bc*/ 	.word	0x00000008
.L_1359:


//--------------------- .nv.info._ZN10layer_norm13ln_bwd_kernelINS_13Kernel_traitsI13__nv_bfloat16S2_S2_S2_fjLj2048ELj1ELj1ELj4ELj16ENS_18Kernel_traits_baseILj2048ES2_S2_S2_S2_fjLj128EEEEELb1ELb0ELb0ELb1EEEvNS_9BwdParamsE --------------------------
	.section	.nv.info._ZN10layer_norm13ln_bwd_kernelINS_13Kernel_traitsI13__nv_bfloat16S2_S2_S2_fjLj2048ELj1ELj1ELj4ELj16ENS_18Kernel_traits_baseILj2048ES2_S2_S2_S2_fjLj128EEEEELb1ELb0ELb0ELb1EEEvNS_9BwdParamsE,"",@"SHT_CUDA_INFO"
	.sectionflags	@""
	.align	4


	//----- nvinfo : EIATTR_CUDA_API_VERSION
	.align		4
        /*0000*/ 	.byte	0x04, 0x37
        /*0002*/ 	.short	(.L_1361 - .L_1360)
.L_1360:
        /*0004*/ 	.word	0x00000082


	//----- nvinfo : EIATTR_KPARAM_INFO
	.align		4
.L_1361:
        /*0008*/ 	.byte	0x04, 0x17
        /*000a*/ 	.short	(.L_1363 - .L_1362)
.L_1362:
        /*000c*/ 	.word	0x00000000
        /*0010*/ 	.short	0x0000
        /*0012*/ 	.short	0x0000
        /*0014*/ 	.byte	0x00, 0xf0, 0xa1, 0x04


	//----- nvinfo : EIATTR_SPARSE_MMA_MASK
	.align		4
.L_1363:
        /*0018*/ 	.byte	0x03, 0x50
        /*001a*/ 	.short	0x0000


	//----- nvinfo : EIATTR_MAXREG_COUNT
	.align		4
        /*001c*/ 	.byte	0x03, 0x1b
        /*001e*/ 	.short	0x00ff


	//----- nvinfo : EIATTR_NUM_BARRIERS
	.align		4
        /*0020*/ 	.byte	0x02, 0x4c
        /*0022*/ 	.byte	0x01
	.zero		1


	//----- nvinfo : EIATTR_MERCURY_ISA_VERSION
	.align		4
        /*0024*/ 	.byte	0x03, 0x5f
        /*0026*/ 	.short	0x0101


	//----- nvinfo : EIATTR_COOP_GROUP_MASK_REGIDS
	.align		4
        /*0028*/ 	.byte	0x04, 0x29
        /*002a*/ 	.short	(.L_1365 - .L_1364)


	//   ....[0]....
.L_1364:
        /*002c*/ 	.word	0xffffffff


	//   ....[1]....
        /*0030*/ 	.word	0xffffffff


	//   ....[2]....
        /*0034*/ 	.word	0xffffffff


	//   ....[3]....
        /*0038*/ 	.word	0xffffffff


	//   ....[4]....
        /*003c*/ 	.word	0xffffffff


	//   ....[5]....
        /*0040*/ 	.word	0xffffffff


	//   ....[6]....
        /*0044*/ 	.word	0xffffffff


	//   ....[7]....
        /*0048*/ 	.word	0xffffffff


	//   ....[8]....
        /*004c*/ 	.word	0xffffffff


	//   ....[9]....
        /*0050*/ 	.word	0xffffffff


	//----- nvinfo : EIATTR_COOP_GROUP_INSTR_OFFSETS
	.align		4
.L_1365:
        /*0054*/ 	.byte	0x04, 0x28
        /*0056*/ 	.short	(.L_1367 - .L_1366)


	//   ....[0]....
.L_1366:
        /*0058*/ 	.word	0x00000ec0


	//   ....[1]....
        /*005c*/ 	.word	0x00000ed0


	//   ....[2]....
        /*0060*/ 	.word	0x00000f00


	//   ....[3]....
        /*0064*/ 	.word	0x00000f10


	//   ....[4]....
        /*0068*/ 	.word	0x00000f40


	//   ....[5]....
        /*006c*/ 	.word	0x00000f50


	//   ....[6]....
        /*0070*/ 	.word	0x00000f80


	//   ....[7]....
        /*0074*/ 	.word	0x00000f90


	//   ....[8]....
        /*0078*/ 	.word	0x00000fd0


	//   ....[9]....
        /*007c*/ 	.word	0x00000ff0


	//----- nvinfo : EIATTR_VRC_CTA_INIT_COUNT
	.align		4
.L_1367:
        /*0080*/ 	.byte	0x02, 0x4a
	.zero		1
	.zero		1


	//----- nvinfo : EIATTR_EXIT_INSTR_OFFSETS
	.align		4
        /*0084*/ 	.byte	0x04, 0x1c
        /*0086*/ 	.short	(.L_1369 - .L_1368)


	//   ....[0]....
.L_1368:
        /*0088*/ 	.word	0x00003c50


	//----- nvinfo : EIATTR_MAX_THREADS
	.align		4
.L_1369:
        /*008c*/ 	.byte	0x04, 0x05
        /*008e*/ 	.short	(.L_1371 - .L_1370)
.L_1370:
        /*0090*/ 	.word	0x00000080
        /*0094*/ 	.word	0x00000001
        /*0098*/ 	.word	0x00000001


	//----- nvinfo : EIATTR_CBANK_PARAM_SIZE
	.align		4
.L_1371:
        /*009c*/ 	.byte	0x03, 0x19
        /*009e*/ 	.short	0x0128


	//----- nvinfo : EIATTR_PARAM_CBANK
	.align		4
        /*00a0*/ 	.byte	0x04, 0x0a
        /*00a2*/ 	.short	(.L_1373 - .L_1372)
	.align		4
.L_1372:
        /*00a4*/ 	.word	index@(.nv.constant0._ZN10layer_norm13ln_bwd_kernelINS_13Kernel_traitsI13__nv_bfloat16S2_S2_S2_fjLj2048ELj1ELj1ELj4ELj16ENS_18Kernel_traits_baseILj2048ES2_S2_S2_S2_fjLj128EEEEELb1ELb0ELb0ELb1EEEvNS_9BwdParamsE)
        /*00a8*/ 	.short	0x0380
        /*00aa*/ 	.short	0x0128


	//----- nvinfo : EIATTR_SW_WAR
	.align		4
.L_1373:
        /*00ac*/ 	.byte	0x04, 0x36
        /*00ae*/ 	.short	(.L_1375 - .L_1374)
.L_1374:
        /*00b0*/ 	.word	0x00000008
.L_1375:


//--------------------- .nv.info._ZN10layer_norm22ln_bwd_finalize_kernelINS_22Kernel_traits_finalizeILj2048E13__nv_bfloat16S2_S2_S2_fjLb0ELj1024ELj4ENS_18Kernel_traits_baseILj2048ES2_S2_S2_S2_fjLj1024EEEEELb0ELb0EEEvNS_9BwdParamsE --------------------------
	.section	.nv.info._ZN10layer_norm22ln_bwd_finalize_kernelINS_22Kernel_traits_finalizeILj2048E13__nv_bfloat16S2_S2_S2_fjLb0ELj1024ELj4ENS_18Kernel_traits_baseILj2048ES2_S2_S2_S2_fjLj1024EEEEELb0ELb0EEEvNS_9BwdParamsE,"",@"SHT_CUDA_INFO"
	.sectionflags	@""
	.align	4


	//----- nvinfo : EIATTR_CUDA_API_VERSION
	.align		4
        /*0000*/ 	.byte	0x04, 0x37
        /*0002*/ 	.short	(.L_1377 - .L_1376)
.L_1376:
        /*0004*/ 	.word	0x00000082


	//----- nvinfo : EIATTR_KPARAM_INFO
	.align		4
.L_1377:
        /*0008*/ 	.byte	0x04, 0x17
        /*000a*/ 	.short	(.L_1379 - .L_1378)
.L_1378:
        /*000c*/ 	.word	0x00000000
        /*0010*/ 	.short	0x0000
        /*0012*/ 	.short	0x0000
        /*0014*/ 	.byte	0x00, 0xf0, 0xa1, 0x04


	//----- nvinfo : EIATTR_SPARSE_MMA_MASK
	.align		4
.L_1379:
        /*0018*/ 	.byte	0x03, 0x50
        /*001a*/ 	.short	0x0000


	//----- nvinfo : EIATTR_MAXREG_COUNT
	.align		4
        /*001c*/ 	.byte	0x03, 0x1b
        /*001e*/ 	.short	0x0040


	//----- nvinfo : EIATTR_NUM_BARRIERS
	.align		4
        /*0020*/ 	.byte	0x02, 0x4c
        /*0022*/ 	.byte	0x01
	.zero		1


	//----- nvinfo : EIATTR_MERCURY_ISA_VERSION
	.align		4
        /*0024*/ 	.byte	0x03, 0x5f
        /*0026*/ 	.short	0x0101


	//----- nvinfo : EIATTR_COOP_GROUP_MASK_REGIDS
	.align		4
        /*0028*/ 	.byte	0x04, 0x29
        /*002a*/ 	.short	(.L_1381 - .L_1380)


	//   ....[0]....
.L_1380:
        /*002c*/ 	.word	0xffffffff


	//   ....[1]....
        /*0030*/ 	.word	0xffffffff


	//   ....[2]....
        /*0034*/ 	.word	0xffffffff


	//   ....[3]....
        /*0038*/ 	.word	0xffffffff


	//   ....[4]....
        /*003c*/ 	.word	0xffffffff


	//   ....[5]....
        /*0040*/ 	.word	0xffffffff


	//   ....[6]....
        /*0044*/ 	.word	0xffffffff


	//   ....[7]....
        /*0048*/ 	.word	0xffffffff


	//   ....[8]....
        /*004c*/ 	.word	0xffffffff


	//   ....[9]....
        /*0050*/ 	.word	0xffffffff


	//----- nvinfo : EIATTR_COOP_GROUP_INSTR_OFFSETS
	.align		4
.L_1381:
        /*0054*/ 	.byte	0x04, 0x28
        /*0056*/ 	.short	(.L_1383 - .L_1382)


	//   ....[0]....
.L_1382:
        /*0058*/ 	.word	0x00001540


	//   ....[1]....
        /*005c*/ 	.word	0x00001550


	//   ....[2]....
        /*0060*/ 	.word	0x00001580


	//   ....[3]....
        /*0064*/ 	.word	0x00001590


	//   ....[4]....
        /*0068*/ 	.word	0x000015c0


	//   ....[5]....
        /*006c*/ 	.word	0x000015d0


	//   ....[6]....
        /*0070*/ 	.word	0x00001610


	//   ....[7]....
        /*0074*/ 	.word	0x00001630


	//   ....[8]....
        /*0078*/ 	.word	0x00001680


	//   ....[9]....
        /*007c*/ 	.word	0x00001690


	//----- nvinfo : EIATTR_VRC_CTA_INIT_COUNT
	.align		4
.L_1383:
        /*0080*/ 	.byte	0x02, 0x4a
	.zero		1
	.zero		1


	//----- nvinfo : EIATTR_EXIT_INSTR_OFFSETS
	.align		4
        /*0084*/ 	.byte	0x04, 0x1c
        /*0086*/ 	.short	(.L_1385 - .L_1384)


	//   ....[0]....
.L_1384:
        /*0088*/ 	.word	0x00000060


	//   ....[1]....
        /*008c*/ 	.word	0x000016f0


	//   ....[2]....
        /*0090*/ 	.word	0x00001720


	//   ....[3]....
        /*0094*/ 	.word	0x000017e0


	//----- nvinfo : EIATTR_MAX_THREADS
	.align		4
.L_1385:
        /*0098*/ 	.byte	0x04, 0x05
        /*009a*/ 	.short	(.L_1387 - .L_1386)
.L_1386:
        /*009c*/ 	.word	0x00000400
        /*00a0*/ 	.word	0x00000001
        /*00a4*/ 	.word	0x00000001


	//----- nvinfo : EIATTR_CRS_STACK_SIZE
	.align		4
.L_1387:
        /*00a8*/ 	.byte	0x04, 0x1e
        /*00aa*/ 	.short	(.L_1389 - .L_1388)
.L_1388:
        /*00ac*/ 	.word	0x00000000


	//----- nvinfo : EIATTR_CBANK_PARAM_SIZE
	.align		4
.L_1389:
        /*00b0*/ 	.byte	0x03, 0x19
        /*00b2*/ 	.short	0x0128


	//----- nvinfo : EIATTR_PARAM_CBANK
	.align		4
        /*00b4*/ 	.byte	0x04, 0x0a
        /*00b6*/ 	.short	(.L_1391 - .L_1390)
	.align		4
.L_1390:
        /*00b8*/ 	.word	index@(.nv.constant0._ZN10layer_norm22ln_bwd_finalize_kernelINS_22Kernel_traits_finalizeILj2048E13__nv_bfloat16S2_S2_S2_fjLb0ELj1024ELj4ENS_18Kernel_traits_baseILj2048ES2_S2_S2_S2_fjLj1024EEEEELb0ELb0EEEvNS_9BwdParamsE)
        /*00bc*/ 	.short	0x0380
        /*00be*/ 	.short	0x0128


	//----- nvinfo : EIATTR_SW_WAR
	.align		4
.L_1391:
        /*00c0*/ 	.byte	0x04, 0x36
        /*00c2*/ 	.short	(.L_1393 - .L_1392)
.L_1392:
        /*00c4*/ 	.word	0x00000008
.L_1393:


//--------------------- .nv.info._ZN10layer_norm13ln_bwd_kernelINS_13Kernel_traitsI13__nv_bfloat16S2_S2_S2_fjLj2048ELj1ELj1ELj4ELj16ENS_18Kernel_traits_baseILj2048ES2_S2_S2_S2_fjLj128EEEEELb1ELb0ELb1ELb0EEEvNS_9BwdParamsE --------------------------
	.section	.nv.info._ZN10layer_norm13ln_bwd_kernelINS_13Kernel_traitsI13__nv_bfloat16S2_S2_S2_fjLj2048ELj1ELj1ELj4ELj16ENS_18Kernel_traits_baseILj2048ES2_S2_S2_S2_fjLj128EEEEELb1ELb0ELb1ELb0EEEvNS_9BwdParamsE,"",@"SHT_CUDA_INFO"
	.sectionflags	@""
	.align	4


	//----- nvinfo : EIATTR_CUDA_API_VERSION
	.align		4
        /*0000*/ 	.byte	0x04, 0x37
        /*0002*/ 	.short	(.L_1395 - .L_1394)
.L_1394:
        /*0004*/ 	.word	0x00000082


	//----- nvinfo : EIATTR_KPARAM_INFO
	.align		4
.L_1395:
        /*0008*/ 	.byte	0x04, 0x17
        /*000a*/ 	.short	(.L_1397 - .L_1396)
.L_1396:
        /*000c*/ 	.word	0x00000000
        /*0010*/ 	.short	0x0000
        /*0012*/ 	.short	0x0000
        /*0014*/ 	.byte	0x00, 0xf0, 0xa1, 0x04


	//----- nvinfo : EIATTR_SPARSE_MMA_MASK
	.align		4
.L_1397:
        /*0018*/ 	.byte	0x03, 0x50
        /*001a*/ 	.short	0x0000


	//----- nvinfo : EIATTR_MAXREG_COUNT
	.align		4
        /*001c*/ 	.byte	0x03, 0x1b
        /*001e*/ 	.short	0x00ff


	//----- nvinfo : EIATTR_NUM_BARRIERS
	.align		4
        /*0020*/ 	.byte	0x02, 0x4c
        /*0022*/ 	.byte	0x01
	.zero		1


	//----- nvinfo : EIATTR_MERCURY_ISA_VERSION
	.align		4
        /*0024*/ 	.byte	0x03, 0x5f
        /*0026*/ 	.short	0x0101


	//----- nvinfo : EIATTR_COOP_GROUP_MASK_REGIDS
	.align		4
        /*0028*/ 	.byte	0x04, 0x29
        /*002a*/ 	.short	(.L_1399 - .L_1398)


	//   ....[0]....
.L_1398:
        /*002c*/ 	.word	0xffffffff


	//   ....[1]....
        /*0030*/ 	.word	0xffffffff


	//   ....[2]....
        /*0034*/ 	.word	0xffffffff


	//   ....[3]....
        /*0038*/ 	.word	0xffffffff


	//   ....[4]....
        /*003c*/ 	.word	0xffffffff


	//   ....[5]....
        /*0040*/ 	.word	0xffffffff


	//   ....[6]....
        /*0044*/ 	.word	0xffffffff


	//   ....[7]....
        /*0048*/ 	.word	0xffffffff


	//   ....[8]....
        /*004c*/ 	.word	0xffffffff


	//   ....[9]....
        /*0050*/ 	.word	0xffffffff


	//----- nvinfo : EIATTR_COOP_GROUP_INSTR_OFFSETS
	.align		4
.L_1399:
        /*0054*/ 	.byte	0x04, 0x28
        /*0056*/ 	.short	(.L_1401 - .L_1400)


	//   ....[0]....
.L_1400:
        /*0058*/ 	.word	0x00001740


	//   ....[1]....
        /*005c*/ 	.word	0x00001760


	//   ....[2]....
        /*0060*/ 	.word	0x000017a0


	//   ....[3]....
        /*0064*/ 	.word	0x000017b0


	//   ....[4]....
        /*0068*/ 	.word	0x000017f0


	//   ....[5]....
        /*006c*/ 	.word	0x00001800


	//   ....[6]....
        /*0070*/ 	.word	0x00001830


	//   ....[7]....
        /*0074*/ 	.word	0x00001840


	//   ....[8]....
        /*0078*/ 	.word	0x00001870


	//   ....[9]....
        /*007c*/ 	.word	0x00001880


	//----- nvinfo : EIATTR_VRC_CTA_INIT_COUNT
	.align		4
.L_1401:
        /*0080*/ 	.byte	0x02, 0x4a
	.zero		1
	.zero		1


	//----- nvinfo : EIATTR_EXIT_INSTR_OFFSETS
	.align		4
        /*0084*/ 	.byte	0x04, 0x1c
        /*0086*/ 	.short	(.L_1403 - .L_1402)


	//   ....[0]....
.L_1402:
        /*0088*/ 	.word	0x00004ff0


	//   ....[1]....
        /*008c*/ 	.word	0x00005090


	//----- nvinfo : EIATTR_MAX_THREADS
	.align		4
.L_1403:
        /*0090*/ 	.byte	0x04, 0x05
        /*0092*/ 	.short	(.L_1405 - .L_1404)
.L_1404:
        /*0094*/ 	.word	0x00000080
        /*0098*/ 	.word	0x00000001
        /*009c*/ 	.word	0x00000001


	//----- nvinfo : EIATTR_CRS_STACK_SIZE
	.align		4
.L_1405:
        /*00a0*/ 	.byte	0x04, 0x1e
        /*00a2*/ 	.short	(.L_1407 - .L_1406)
.L_1406:
        /*00a4*/ 	.word	0x00000000


	//----- nvinfo : EIATTR_CBANK_PARAM_SIZE
	.align		4
.L_1407:
        /*00a8*/ 	.byte	0x03, 0x19
        /*00aa*/ 	.short	0x0128


	//----- nvinfo : EIATTR_PARAM_CBANK
	.align		4
        /*00ac*/ 	.byte	0x04, 0x0a
        /*00ae*/ 	.short	(.L_1409 - .L_1408)
	.align		4
.L_1408:
        /*00b0*/ 	.word	index@(.nv.constant0._ZN10layer_norm13ln_bwd_kernelINS_13Kernel_traitsI13__nv_bfloat16S2_S2_S2_fjLj2048ELj1ELj1ELj4ELj16ENS_18Kernel_traits_baseILj2048ES2_S2_S2_S2_fjLj128EEEEELb1ELb0ELb1ELb0EEEvNS_9BwdParamsE)
        /*00b4*/ 	.short	0x0380
        /*00b6*/ 	.short	0x0128


	//----- nvinfo : EIATTR_SW_WAR
	.align		4
.L_1409:
        /*00b8*/ 	.byte	0x04, 0x36
        /*00ba*/ 	.short	(.L_1411 - .L_1410)
.L_1410:
        /*00bc*/ 	.word	0x00000008
.L_1411:


//--------------------- .nv.info._ZN10layer_norm22ln_bwd_finalize_kernelINS_22Kernel_traits_finalizeILj2048E13__nv_bfloat16S2_S2_S2_fjLb0ELj1024ELj4ENS_18Kernel_traits_baseILj2048ES2_S2_S2_S2_fjLj1024EEEEELb0ELb1EEEvNS_9BwdParamsE --------------------------
	.section	.nv.info._ZN10layer_norm22ln_bwd_finalize_kernelINS_22Kernel_traits_finalizeILj2048E13__nv_bfloat16S2_S2_S2_fjLb0ELj1024ELj4ENS_18Kernel_traits_baseILj2048ES2_S2_S2_S2_fjLj1024EEEEELb0ELb1EEEvNS_9BwdParamsE,"",@"SHT_CUDA_INFO"
	.sectionflags	@""
	.align	4


	//----- nvinfo : EIATTR_CUDA_API_VERSION
	.align		4
        /*0000*/ 	.byte	0x04, 0x37
        /*0002*/ 	.short	(.L_1413 - .L_1412)
.L_1412:
        /*0004*/ 	.word	0x00000082


	//----- nvinfo : EIATTR_KPARAM_INFO
	.align		4
.L_1413:
        /*0008*/ 	.byte	0x04, 0x17
        /*000a*/ 	.short	(.L_1415 - .L_1414)
.L_1414:
        /*000c*/ 	.word	0x00000000
        /*0010*/ 	.short	0x0000
        /*0012*/ 	.short	0x0000
        /*0014*/ 	.byte	0x00, 0xf0, 0xa1, 0x04


	//----- nvinfo : EIATTR_SPARSE_MMA_MASK
	.align		4
.L_1415:
        /*0018*/ 	.byte	0x03, 0x50
        /*001a*/ 	.short	0x0000


	//----- nvinfo : EIATTR_MAXREG_COUNT
	.align		4
        /*001c*/ 	.byte	0x03, 0x1b
        /*001e*/ 	.short	0x0040


	//----- nvinfo : EIATTR_NUM_BARRIERS
	.align		4
        /*0020*/ 	.byte	0x02, 0x4c
        /*0022*/ 	.byte	0x01
	.zero		1


	//----- nvinfo : EIATTR_MERCURY_ISA_VERSION
	.align		4
        /*0024*/ 	.byte	0x03, 0x5f
        /*0026*/ 	.short	0x0101


	//----- nvinfo : EIATTR_COOP_GROUP_MASK_REGIDS
	.align		4
        /*0028*/ 	.byte	0x04, 0x29
        /*002a*/ 	.short	(.L_1417 - .L_1416)


	//   ....[0]....
.L_1416:
        /*002c*/ 	.word	0xffffffff


	//   ....[1]....
        /*0030*/ 	.word	0xffffffff


	//   ....[2]....
        /*0034*/ 	.word	0xffffffff


	//   ....[3]....
        /*0038*/ 	.word	0xffffffff


	//   ....[4]....
        /*003c*/ 	.word	0xffffffff


	//   ....[5]....
        /*0040*/ 	.word	0xffffffff


	//   ....[6]....
        /*0044*/ 	.word	0xffffffff


	//   ....[7]....
        /*0048*/ 	.word	0xffffffff


	//   ....[8]....
        /*004c*/ 	.word	0xffffffff


	//   ....[9]....
        /*0050*/ 	.word	0xffffffff


	//----- nvinfo : EIATTR_COOP_GROUP_INSTR_OFFSETS
	.align		4
.L_1417:
        /*0054*/ 	.byte	0x04, 0x28
        /*0056*/ 	.short	(.L_1419 - .L_1418)


	//   ....[0]....
.L_1418:
        /*0058*/ 	.word	0x00001560


	//   ....[1]....
        /*005c*/ 	.word	0x00001570


	//   ....[2]....
        /*0060*/ 	.word	0x000015a0


	//   ....[3]....
        /*0064*/ 	.word	0x000015b0


	//   ....[4]....
        /*0068*/ 	.word	0x000015e0


	//   ....[5]....
        /*006c*/ 	.word	0x000015f0


	//   ....[6]....
        /*0070*/ 	.word	0x00001620


	//   ....[7]....
        /*0074*/ 	.word	0x00001640


	//   ....[8]....
        /*0078*/ 	.word	0x00001670


	//   ....[9]....
        /*007c*/ 	.word	0x00001680


	//----- nvinfo : EIATTR_VRC_CTA_INIT_COUNT
	.align		4
.L_1419:
        /*0080*/ 	.byte	0x02, 0x4a
	.zero		1
	.zero		1


	//----- nvinfo : EIATTR_EXIT_INSTR_OFFSETS
	.align		4
        /*0084*/ 	.byte	0x04, 0x1c
        /*0086*/ 	.short	(.L_1421 - .L_1420)


	//   ....[0]....
.L_1420:
        /*0088*/ 	.word	0x00000060


	//   ....[1]....
        /*008c*/ 	.word	0x000016e0


	//   ....[2]....
        /*0090*/ 	.word	0x000017d0


	//----- nvinfo : EIATTR_MAX_THREADS
	.align		4
.L_1421:
        /*0094*/ 	.byte	0x04, 0x05
        /*0096*/ 	.short	(.L_1423 - .L_1422)
.L_1422:
        /*0098*/ 	.word	0x00000400
        /*009c*/ 	.word	0x00000001
        /*00a0*/ 	.word	0x00000001


	//----- nvinfo : EIATTR_CRS_STACK_SIZE
	.align		4
.L_1423:
        /*00a4*/ 	.byte	0x04, 0x1e
        /*00a6*/ 	.short	(.L_1425 - .L_1424)
.L_1424:
        /*00a8*/ 	.word	0x00000000


	//----- nvinfo : EIATTR_CBANK_PARAM_SIZE
	.align		4
.L_1425:
        /*00ac*/ 	.byte	0x03, 0x19
        /*00ae*/ 	.short	0x0128


	//----- nvinfo : EIATTR_PARAM_CBANK
	.align		4
        /*00b0*/ 	.byte	0x04, 0x0a
        /*00b2*/ 	.short	(.L_1427 - .L_1426)
	.align		4
.L_1426:
        /*00b4*/ 	.word	index@(.nv.constant0._ZN10layer_norm22ln_bwd_finalize_kernelINS_22Kernel_traits_finalizeILj2048E13__nv_bfloat16S2_S2_S2_fjLb0ELj1024ELj4ENS_18Kernel_traits_baseILj2048ES2_S2_S2_S2_fjLj1024EEEEELb0ELb1EEEvNS_9BwdParamsE)
        /*00b8*/ 	.short	0x0380
        /*00ba*/ 	.short	0x0128


	//----- nvinfo : EIATTR_SW_WAR
	.align		4
.L_1427:
        /*00bc*/ 	.byte	0x04, 0x36
        /*00be*/ 	.short	(.L_1429 - .L_1428)
.L_1428:
        /*00c0*/ 	.word	0x00000008
.L_1429:


//--------------------- .nv.info._ZN10layer_norm13ln_bwd_kernelINS_13Kernel_traitsI13__nv_bfloat16S2_S2_S2_fjLj2048ELj1ELj1ELj4ELj16ENS_18Kernel_traits_baseILj2048ES2_S2_S2_S2_fjLj128EEEEELb1ELb0ELb1ELb1EEEvNS_9BwdParamsE --------------------------
	.section	.nv.info._ZN10layer_norm13ln_bwd_kernelINS_13Kernel_traitsI13__nv_bfloat16S2_S2_S2_fjLj2048ELj1ELj1ELj4ELj16ENS_18Kernel_traits_baseILj2048ES2_S2_S2_S2_fjLj128EEEEELb1ELb0ELb1ELb1EEEvNS_9BwdParamsE,"",@"SHT_CUDA_INFO"
	.sectionflags	@""
	.align	4


	//----- nvinfo : EIATTR_CUDA_API_VERSION
	.align		4
        /*0000*/ 	.byte	0x04, 0x37
        /*0002*/ 	.short	(.L_1431 - .L_1430)
.L_1430:
        /*0004*/ 	.word	0x00000082


	//----- nvinfo : EIATTR_KPARAM_INFO
	.align		4
.L_1431:
        /*0008*/ 	.byte	0x04, 0x17
        /*000a*/ 	.short	(.L_1433 - .L_1432)
.L_1432:
        /*000c*/ 	.word	0x00000000
        /*0010*/ 	.short	0x0000
        /*0012*/ 	.short	0x0000
        /*0014*/ 	.byte	0x00, 0xf0, 0xa1, 0x04


	//----- nvinfo : EIATTR_SPARSE_MMA_MASK
	.align		4
.L_1433:
        /*0018*/ 	.byte	0x03, 0x50
        /*001a*/ 	.short	0x0000


	//----- nvinfo : EIATTR_MAXREG_COUNT
	.align		4
        /*001c*/ 	.byte	0x03, 0x1b
        /*001e*/ 	.short	0x00ff


	//----- nvinfo : EIATTR_NUM_BARRIERS
	.align		4
        /*0020*/ 	.byte	0x02, 0x4c
        /*0022*/ 	.byte	0x01
	.zero		1


	//----- nvinfo : EIATTR_MERCURY_ISA_VERSION
	.align		4
        /*0024*/ 	.byte	0x03, 0x5f
        /*0026*/ 	.short	0x0101


	//----- nvinfo : EIATTR_COOP_GROUP_MASK_REGIDS
	.align		4
        /*0028*/ 	.byte	0x04, 0x29
        /*002a*/ 	.short	(.L_1435 - .L_1434)


	//   ....[0]....
.L_1434:
        /*002c*/ 	.word	0xffffffff


	//   ....[1]....
        /*0030*/ 	.word	0xffffffff


	//   ....[2]....
        /*0034*/ 	.word	0xffffffff


	//   ....[3]....
        /*0038*/ 	.word	0xffffffff


	//   ....[4]....
        /*003c*/ 	.word	0xffffffff


	//   ....[5]....
        /*0040*/ 	.word	0xffffffff


	//   ....[6]....
        /*0044*/ 	.word	0xffffffff


	//   ....[7]....
        /*0048*/ 	.word	0xffffffff


	//   ....[8]....
        /*004c*/ 	.word	0xffffffff


	//   ....[9]....
        /*0050*/ 	.word	0xffffffff


	//----- nvinfo : EIATTR_COOP_GROUP_INSTR_OFFSETS
	.align		4
.L_1435:
        /*0054*/ 	.byte	0x04, 0x28
        /*0056*/ 	.short	(.L_1437 - .L_1436)


	//   ....[0]....
.L_1436:
        /*0058*/ 	.word	0x00001360


	//   ....[1]....
        /*005c*/ 	.word	0x00001380


	//   ....[2]....
        /*0060*/ 	.word	0x000013c0


	//   ....[3]....
        /*0064*/ 	.word	0x000013d0


	//   ....[4]....
        /*0068*/ 	.word	0x00001410


	//   ....[5]....
        /*006c*/ 	.word	0x00001420


	//   ....[6]....
        /*0070*/ 	.word	0x00001450


	//   ....[7]....
        /*0074*/ 	.word	0x00001460


	//   ....[8]....
        /*0078*/ 	.word	0x00001490


	//   ....[9]....
        /*007c*/ 	.word	0x000014a0


	//----- nvinfo : EIATTR_VRC_CTA_INIT_COUNT
	.align		4
.L_1437:
        /*0080*/ 	.byte	0x02, 0x4a
	.zero		1
	.zero		1


	//----- nvinfo : EIATTR_EXIT_INSTR_OFFSETS
	.align		4
        /*0084*/ 	.byte	0x04, 0x1c
        /*0086*/ 	.short	(.L_1439 - .L_1438)


	//   ....[0]....
.L_1438:
        /*0088*/ 	.word	0x00004bd0


	//----- nvinfo : EIATTR_MAX_THREADS
	.align		4
.L_1439:
        /*008c*/ 	.byte	0x04, 0x05
        /*008e*/ 	.short	(.L_1441 - .L_1440)
.L_1440:
        /*0090*/ 	.word	0x00000080
        /*0094*/ 	.word	0x00000001
        /*0098*/ 	.word	0x00000001


	//----- nvinfo : EIATTR_CRS_STACK_SIZE
	.align		4
.L_1441:
        /*009c*/ 	.byte	0x04, 0x1e
        /*009e*/ 	.short	(.L_1443 - .L_1442)
.L_1442:
        /*00a0*/ 	.word	0x00000000


	//----- nvinfo : EIATTR_CBANK_PARAM_SIZE
	.align		4
.L_1443:
        /*00a4*/ 	.byte	0x03, 0x19
        /*00a6*/ 	.short	0x0128


	//----- nvinfo : EIATTR_PARAM_CBANK
	.align		4
        /*00a8*/ 	.byte	0x04, 0x0a
        /*00aa*/ 	.short	(.L_1445 - .L_1444)
	.align		4
.L_1444:
        /*00ac*/ 	.word	index@(.nv.constant0._ZN10layer_norm13ln_bwd_kernelINS_13Kernel_traitsI13__nv_bfloat16S2_S2_S2_fjLj2048ELj1ELj1ELj4ELj16ENS_18Kernel_traits_baseILj2048ES2_S2_S2_S2_fjLj128EEEEELb1ELb0ELb1ELb1EEEvNS_9BwdParamsE)
        /*00b0*/ 	.short	0x0380
        /*00b2*/ 	.short	0x0128


	//----- nvinfo : EIATTR_SW_WAR
	.align		4
.L_1445:
        /*00b4*/ 	.byte	0x04, 0x36
        /*00b6*/ 	.short	(.L_1447 - .L_1446)
.L_1446:
        /*00b8*/ 	.word	0x00000008
.L_1447:


//--------------------- .nv.info._ZN10layer_norm13ln_bwd_kernelINS_13Kernel_traitsI13__nv_bfloat16S2_S2_S2_fjLj2048ELj1ELj1ELj4ELj16ENS_18Kernel_traits_baseILj2048ES2_S2_S2_S2_fjLj128EEEEELb1ELb1ELb0ELb0EEEvNS_9BwdParamsE --------------------------
	.section	.nv.info._ZN10layer_norm13ln_bwd_kernelINS_13Kernel_traitsI13__nv_bfloat16S2_S2_S2_fjLj2048ELj1ELj1ELj4ELj16ENS_18Kernel_traits_baseILj2048ES2_S2_S2_S2_fjLj128EEEEELb1ELb1ELb0ELb0EEEvNS_9BwdParamsE,"",@"SHT_CUDA_INFO"
	.sectionflags	@""
	.align	4


	//----- nvinfo : EIATTR_CUDA_API_VERSION
	.align		4
        /*0000*/ 	.byte	0x04, 0x37
        /*0002*/ 	.short	(.L_1449 - .L_1448)
.L_1448:
        /*0004*/ 	.word	0x00000082


	//----- nvinfo : EIATTR_KPARAM_INFO
	.align		4
.L_1449:
        /*0008*/ 	.byte	0x04, 0x17
        /*000a*/ 	.short	(.L_1451 - .L_1450)
.L_1450:
        /*000c*/ 	.word	0x00000000
        /*0010*/ 	.short	0x0000
        /*0012*/ 	.short	0x0000
        /*0014*/ 	.byte	0x00, 0xf0, 0xa1, 0x04


	//----- nvinfo : EIATTR_SPARSE_MMA_MASK
	.align		4
.L_1451:
        /*0018*/ 	.byte	0x03, 0x50
        /*001a*/ 	.short	0x0000


	//----- nvinfo : EIATTR_MAXREG_COUNT
	.align		4
        /*001c*/ 	.byte	0x03, 0x1b
        /*001e*/ 	.short	0x00ff


	//----- nvinfo : EIATTR_NUM_BARRIERS
	.align		4
        /*0020*/ 	.byte	0x02, 0x4c
        /*0022*/ 	.byte	0x01
	.zero		1


	//----- nvinfo : EIATTR_MERCURY_ISA_VERSION
	.align		4
        /*0024*/ 	.byte	0x03, 0x5f
        /*0026*/ 	.short	0x0101


	//----- nvinfo : EIATTR_COOP_GROUP_MASK_REGIDS
	.align		4
        /*0028*/ 	.byte	0x04, 0x29
        /*002a*/ 	.short	(.L_1453 - .L_1452)


	//   ....[0]....
.L_1452:
        /*002c*/ 	.word	0xffffffff


	//   ....[1]....
        /*0030*/ 	.word	0xffffffff


	//   ....[2]....
        /*0034*/ 	.word	0xffffffff


	//   ....[3]....
        /*0038*/ 	.word	0xffffffff


	//   ....[4]....
        /*003c*/ 	.word	0xffffffff


	//   ....[5]....
        /*0040*/ 	.word	0xffffffff


	//   ....[6]....
        /*0044*/ 	.word	0xffffffff


	//   ....[7]....
        /*0048*/ 	.word	0xffffffff


	//   ....[8]....
        /*004c*/ 	.word	0xffffffff


	//   ....[9]....
        /*0050*/ 	.word	0xffffffff


	//----- nvinfo : EIATTR_COOP_GROUP_INSTR_OFFSETS
	.align		4
.L_1453:
        /*0054*/ 	.byte	0x04, 0x28
        /*0056*/ 	.short	(.L_1455 - .L_1454)


	//   ....[0]....
.L_1454:
        /*0058*/ 	.word	0x000015a0


	//   ....[1]....
        /*005c*/ 	.word	0x000015c0


	//   ....[2]....
        /*0060*/ 	.word	0x00001600


	//   ....[3]....
        /*0064*/ 	.word	0x00001610


	//   ....[4]....
        /*0068*/ 	.word	0x00001650


	//   ....[5]....
        /*006c*/ 	.word	0x00001660


	//   ....[6]....
        /*0070*/ 	.word	0x00001690


	//   ....[7]....
        /*0074*/ 	.word	0x000016a0


	//   ....[8]....
        /*0078*/ 	.word	0x000016d0


	//   ....[9]....
        /*007c*/ 	.word	0x000016e0


	//----- nvinfo : EIATTR_VRC_CTA_INIT_COUNT
	.align		4
.L_1455:
        /*0080*/ 	.byte	0x02, 0x4a
	.zero		1
	.zero		1


	//----- nvinfo : EIATTR_EXIT_INSTR_OFFSETS
	.align		4
        /*0084*/ 	.byte	0x04, 0x1c
        /*0086*/ 	.short	(.L_1457 - .L_1456)


	//   ....[0]....
.L_1456:
        /*0088*/ 	.word	0x00005b40


	//   ....[1]....
        /*008c*/ 	.word	0x00005c10


	//----- nvinfo : EIATTR_MAX_THREADS
	.align		4
.L_1457:
        /*0090*/ 	.byte	0x04, 0x05
        /*0092*/ 	.short	(.L_1459 - .L_1458)
.L_1458:
        /*0094*/ 	.word	0x00000080
        /*0098*/ 	.word	0x00000001
        /*009c*/ 	.word	0x00000001


	//----- nvinfo : EIATTR_CRS_STACK_SIZE
	.align		4
.L_1459:
        /*00a0*/ 	.byte	0x04, 0x1e
        /*00a2*/ 	.short	(.L_1461 - .L_1460)
.L_1460:
        /*00a4*/ 	.word	0x00000000


	//----- nvinfo : EIATTR_CBANK_PARAM_SIZE
	.align		4
.L_1461:
        /*00a8*/ 	.byte	0x03, 0x19
        /*00aa*/ 	.short	0x0128


	//----- nvinfo : EIATTR_PARAM_CBANK
	.align		4
        /*00ac*/ 	.byte	0x04, 0x0a
        /*00ae*/ 	.short	(.L_1463 - .L_1462)
	.align		4
.L_1462:
        /*00b0*/ 	.word	index@(.nv.constant0._ZN10layer_norm13ln_bwd_kernelINS_13Kernel_traitsI13__nv_bfloat16S2_S2_S2_fjLj2048ELj1ELj1ELj4ELj16ENS_18Kernel_traits_baseILj2048ES2_S2_S2_S2_fjLj128EEEEELb1ELb1ELb0ELb0EEEvNS_9BwdParamsE)
        /*00b4*/ 	.short	0x0380
        /*00b6*/ 	.short	0x0128


	//----- nvinfo : EIATTR_SW_WAR
	.align		4
.L_1463:
        /*00b8*/ 	.byte	0x04, 0x36
        /*00ba*/ 	.short	(.L_1465 - .L_1464)
.L_1464:
        /*00bc*/ 	.word	0x00000008
.L_1465:


//--------------------- .nv.info._ZN10layer_norm13ln_bwd_kernelINS_13Kernel_traitsI13__nv_bfloat16S2_S2_S2_fjLj2048ELj1ELj1ELj4ELj16ENS_18Kernel_traits_baseILj2048ES2_S2_S2_S2_fjLj128EEEEELb1ELb1ELb0ELb1EEEvNS_9BwdParamsE --------------------------
	.section	.nv.info._ZN10layer_norm13ln_bwd_kernelINS_13Kernel_traitsI13__nv_bfloat16S2_S2_S2_fjLj2048ELj1ELj1ELj4ELj16ENS_18Kernel_traits_baseILj2048ES2_S2_S2_S2_fjLj128EEEEELb1ELb1ELb0ELb1EEEvNS_9BwdParamsE,"",@"SHT_CUDA_INFO"
	.sectionflags	@""
	.align	4


	//----- nvinfo : EIATTR_CUDA_API_VERSION
	.align		4
        /*0000*/ 	.byte	0x04, 0x37
        /*0002*/ 	.short	(.L_1467 - .L_1466)
.L_1466:
        /*0004*/ 	.word	0x00000082


	//----- nvinfo : EIATTR_KPARAM_INFO
	.align		4
.L_1467:
        /*0008*/ 	.byte	0x04, 0x17
        /*000a*/ 	.short	(.L_1469 - .L_1468)
.L_1468:
        /*000c*/ 	.word	0x00000000
        /*0010*/ 	.short	0x0000
        /*0012*/ 	.short	0x0000
        /*0014*/ 	.byte	0x00, 0xf0, 0xa1, 0x04


	//----- nvinfo : EIATTR_SPARSE_MMA_MASK
	.align		4
.L_1469:
        /*0018*/ 	.byte	0x03, 0x50
        /*001a*/ 	.short	0x0000


	//----- nvinfo : EIATTR_MAXREG_COUNT
	.align		4
        /*001c*/ 	.byte	0x03, 0x1b
        /*001e*/ 	.short	0x00ff


	//----- nvinfo : EIATTR_NUM_BARRIERS
	.align		4
        /*0020*/ 	.byte	0x02, 0x4c
        /*0022*/ 	.byte	0x01
	.zero		1


	//----- nvinfo : EIATTR_MERCURY_ISA_VERSION
	.align		4
        /*0024*/ 	.byte	0x03, 0x5f
        /*0026*/ 	.short	0x0101


	//----- nvinfo : EIATTR_COOP_GROUP_MASK_REGIDS
	.align		4
        /*0028*/ 	.byte	0x04, 0x29
        /*002a*/ 	.short	(.L_1471 - .L_1470)


	//   ....[0]....
.L_1470:
        /*002c*/ 	.word	0xffffffff


	//   ....[1]....
        /*0030*/ 	.word	0xffffffff


	//   ....[2]....
        /*0034*/ 	.word	0xffffffff


	//   ....[3]....
        /*0038*/ 	.word	0xffffffff


	//   ....[4]....
        /*003c*/ 	.word	0xffffffff


	//   ....[5]....
        /*0040*/ 	.word	0xffffffff


	//   ....[6]....
        /*0044*/ 	.word	0xffffffff


	//   ....[7]....
        /*0048*/ 	.word	0xffffffff


	//   ....[8]....
        /*004c*/ 	.word	0xffffffff


	//   ....[9]....
        /*0050*/ 	.word	0xffffffff


	//----- nvinfo : EIATTR_COOP_GROUP_INSTR_OFFSETS
	.align		4
.L_1471:
        /*0054*/ 	.byte	0x04, 0x28
        /*0056*/ 	.short	(.L_1473 - .L_1472)


	//   ....[0]....
.L_1472:
        /*0058*/ 	.word	0x00001100


	//   ....[1]....
        /*005c*/ 	.word	0x00001110


	//   ....[2]....
        /*0060*/ 	.word	0x00001160


	//   ....[3]....
        /*0064*/ 	.word	0x00001170


	//   ....[4]....
        /*0068*/ 	.word	0x000011a0


	//   ....[5]....
        /*006c*/ 	.word	0x000011b0


	//   ....[6]....
        /*0070*/ 	.word	0x00001200


	//   ....[7]....
        /*0074*/ 	.word	0x00001210


	//   ....[8]....
        /*0078*/ 	.word	0x00001270


	//   ....[9]....
        /*007c*/ 	.word	0x00001280


	//----- nvinfo : EIATTR_VRC_CTA_INIT_COUNT
	.align		4
.L_1473:
        /*0080*/ 	.byte	0x02, 0x4a
	.zero		1
	.zero		1


	//----- nvinfo : EIATTR_EXIT_INSTR_OFFSETS
	.align		4
        /*0084*/ 	.byte	0x04, 0x1c
        /*0086*/ 	.short	(.L_1475 - .L_1474)


	//   ....[0]....
.L_1474:
        /*0088*/ 	.word	0x00005620


	//----- nvinfo : EIATTR_MAX_THREADS
	.align		4
.L_1475:
        /*008c*/ 	.byte	0x04, 0x05
        /*008e*/ 	.short	(.L_1477 - .L_1476)
.L_1476:
        /*0090*/ 	.word	0x00000080
        /*0094*/ 	.word	0x00000001
        /*0098*/ 	.word	0x00000001


	//----- nvinfo : EIATTR_CBANK_PARAM_SIZE
	.align		4
.L_1477:
        /*009c*/ 	.byte	0x03, 0x19
        /*009e*/ 	.short	0x0128


	//----- nvinfo : EIATTR_PARAM_CBANK
	.align		4
        /*00a0*/ 	.byte	0x04, 0x0a
        /*00a2*/ 	.short	(.L_1479 - .L_1478)
	.align		4
.L_1478:
        /*00a4*/ 	.word	index@(.nv.constant0._ZN10layer_norm13ln_bwd_kernelINS_13Kernel_traitsI13__nv_bfloat16S2_S2_S2_fjLj2048ELj1ELj1ELj4ELj16ENS_18Kernel_traits_baseILj2048ES2_S2_S2_S2_fjLj128EEEEELb1ELb1ELb0ELb1EEEvNS_9BwdParamsE)
        /*00a8*/ 	.short	0x0380
        /*00aa*/ 	.short	0x0128


	//----- nvinfo : EIATTR_SW_WAR
	.align		4
.L_1479:
        /*00ac*/ 	.byte	0x04, 0x36
        /*00ae*/ 	.short	(.L_1481 - .L_1480)
.L_1480:
        /*00b0*/ 	.word	0x00000008
.L_1481:


//--------------------- .nv.info._ZN10layer_norm22ln_bwd_finalize_kernelINS_22Kernel_traits_finalizeILj2048E13__nv_bfloat16S2_S2_S2_fjLb1ELj1024ELj4ENS_18Kernel_traits_baseILj2048ES2_S2_S2_S2_fjLj1024EEEEELb1ELb0EEEvNS_9BwdParamsE --------------------------
	.section	.nv.info._ZN10layer_norm22ln_bwd_finalize_kernelINS_22Kernel_traits_finalizeILj2048E13__nv_bfloat16S2_S2_S2_fjLb1ELj1024ELj4ENS_18Kernel_traits_baseILj2048ES2_S2_S2_S2_fjLj1024EEEEELb1ELb0EEEvNS_9BwdParamsE,"",@"SHT_CUDA_INFO"
	.sectionflags	@""
	.align	4


	//----- nvinfo : EIATTR_CUDA_API_VERSION
	.align		4
        /*0000*/ 	.byte	0x04, 0x37
        /*0002*/ 	.short	(.L_1483 - .L_1482)
.L_1482:
        /*0004*/ 	.word	0x00000082


	//----- nvinfo : EIATTR_KPARAM_INFO
	.align		4
.L_1483:
        /*0008*/ 	.byte	0x04, 0x17
        /*000a*/ 	.short	(.L_1485 - .L_1484)
.L_1484:
        /*000c*/ 	.word	0x00000000
        /*0010*/ 	.short	0x0000
        /*0012*/ 	.short	0x0000
        /*0014*/ 	.byte	0x00, 0xf0, 0xa1, 0x04


	//----- nvinfo : EIATTR_SPARSE_MMA_MASK
	.align		4
.L_1485:
        /*0018*/ 	.byte	0x03, 0x50
        /*001a*/ 	.short	0x0000


	//----- nvinfo : EIATTR_MAXREG_COUNT
	.align		4
        /*001c*/ 	.byte	0x03, 0x1b
        /*001e*/ 	.short	0x0040


	//----- nvinfo : EIATTR_NUM_BARRIERS
	.align		4
        /*0020*/ 	.byte	0x02, 0x4c
        /*0022*/ 	.byte	0x01
	.zero		1


	//----- nvinfo : EIATTR_MERCURY_ISA_VERSION
	.align		4
        /*0024*/ 	.byte	0x03, 0x5f
        /*0026*/ 	.short	0x0101


	//----- nvinfo : EIATTR_COOP_GROUP_MASK_REGIDS
	.align		4
        /*0028*/ 	.byte	0x04, 0x29
        /*002a*/ 	.short	(.L_1487 - .L_1486)


	//   ....[0]....
.L_1486:
        /*002c*/ 	.word	0xffffffff


	//   ....[1]....
        /*0030*/ 	.word	0xffffffff


	//   ....[2]....
        /*0034*/ 	.word	0xffffffff


	//   ....[3]....
        /*0038*/ 	.word	0xffffffff


	//   ....[4]....
        /*003c*/ 	.word	0xffffffff


	//   ....[5]....
        /*0040*/ 	.word	0xffffffff


	//   ....[6]....
        /*0044*/ 	.word	0xffffffff


	//   ....[7]....
        /*0048*/ 	.word	0xffffffff


	//   ....[8]....
        /*004c*/ 	.word	0xffffffff


	//   ....[9]....
        /*0050*/ 	.word	0xffffffff


	//   ....[10]....
        /*0054*/ 	.word	0xffffffff


	//   ....[11]....
        /*0058*/ 	.word	0xffffffff


	//   ....[12]....
        /*005c*/ 	.word	0xffffffff


	//   ....[13]....
        /*0060*/ 	.word	0xffffffff


	//   ....[14]....
        /*0064*/ 	.word	0xffffffff


	//----- nvinfo : EIATTR_COOP_GROUP_INSTR_OFFSETS
	.align		4
.L_1487:
        /*0068*/ 	.byte	0x04, 0x28
        /*006a*/ 	.short	(.L_1489 - .L_1488)


	//   ....[0]....
.L_1488:
        /*006c*/ 	.word	0x00001030


	//   ....[1]....
        /*0070*/ 	.word	0x00001040


	//   ....[2]....
        /*0074*/ 	.word	0x00001050


	//   ....[3]....
        /*0078*/ 	.word	0x00001080


	//   ....[4]....
        /*007c*/ 	.word	0x000010a0


	//   ....[5]....
        /*0080*/ 	.word	0x000010b0


	//   ....[6]....
        /*0084*/ 	.word	0x000010f0


	//   ....[7]....
        /*0088*/ 	.word	0x00001100


	//   ....[8]....
        /*008c*/ 	.word	0x00001110


	//   ....[9]....
        /*0090*/ 	.word	0x00001140


	//   ....[10]....
        /*0094*/ 	.word	0x00001170


	//   ....[11]....
        /*0098*/ 	.word	0x00001190


	//   ....[12]....
        /*009c*/ 	.word	0x000011c0


	//   ....[13]....
        /*00a0*/ 	.word	0x000011f0


	//   ....[14]....
        /*00a4*/ 	.word	0x00001220


	//----- nvinfo : EIATTR_VRC_CTA_INIT_COUNT
	.align		4
.L_1489:
        /*00a8*/ 	.byte	0x02, 0x4a
	.zero		1
	.zero		1


	//----- nvinfo : EIATTR_EXIT_INSTR_OFFSETS
	.align		4
        /*00ac*/ 	.byte	0x04, 0x1c
        /*00ae*/ 	.short	(.L_1491 - .L_1490)


	//   ....[0]....
.L_1490:
        /*00b0*/ 	.word	0x00000060


	//   ....[1]....
        /*00b4*/ 	.word	0x000012a0


	//   ....[2]....
        /*00b8*/ 	.word	0x000012d0


	//   ....[3]....
        /*00bc*/ 	.word	0x000013e0


	//----- nvinfo : EIATTR_MAX_THREADS
	.align		4
.L_1491:
        /*00c0*/ 	.byte	0x04, 0x05
        /*00c2*/ 	.short	(.L_1493 - .L_1492)
.L_1492:
        /*00c4*/ 	.word	0x00000400
        /*00c8*/ 	.word	0x00000001
        /*00cc*/ 	.word	0x00000001


	//----- nvinfo : EIATTR_CRS_STACK_SIZE
	.align		4
.L_1493:
        /*00d0*/ 	.byte	0x04, 0x1e
        /*00d2*/ 	.short	(.L_1495 - .L_1494)
.L_1494:
        /*00d4*/ 	.word	0x00000000


	//----- nvinfo : EIATTR_CBANK_PARAM_SIZE
	.align		4
.L_1495:
        /*00d8*/ 	.byte	0x03, 0x19
        /*00da*/ 	.short	0x0128


	//----- nvinfo : EIATTR_PARAM_CBANK
	.align		4
        /*00dc*/ 	.byte	0x04, 0x0a
        /*00de*/ 	.short	(.L_1497 - .L_1496)
	.align		4
.L_1496:
        /*00e0*/ 	.word	index@(.nv.constant0._ZN10layer_norm22ln_bwd_finalize_kernelINS_22Kernel_traits_finalizeILj2048E13__nv_bfloat16S2_S2_S2_fjLb1ELj1024ELj4ENS_18Kernel_traits_baseILj2048ES2_S2_S2_S2_fjLj1024EEEEELb1ELb0EEEvNS_9BwdParamsE)
        /*00e4*/ 	.short	0x0380
        /*00e6*/ 	.short	0x0128


	//----- nvinfo : EIATTR_SW_WAR
	.align		4
.L_1497:
        /*00e8*/ 	.byte	0x04, 0x36
        /*00ea*/ 	.short	(.L_1499 - .L_1498)
.L_1498:
        /*00ec*/ 	.word	0x00000008
.L_1499:


//--------------------- .nv.info._ZN10layer_norm13ln_bwd_kernelINS_13Kernel_traitsI13__nv_bfloat16S2_S2_S2_fjLj2048ELj1ELj1ELj4ELj16ENS_18Kernel_traits_baseILj2048ES2_S2_S2_S2_fjLj128EEEEELb1ELb1ELb1ELb0EEEvNS_9BwdParamsE --------------------------
	.section	.nv.info._ZN10layer_norm13ln_bwd_kernelINS_13Kernel_traitsI13__nv_bfloat16S2_S2_S2_fjLj2048ELj1ELj1ELj4ELj16ENS_18Kernel_traits_baseILj2048ES2_S2_S2_S2_fjLj128EEEEELb1ELb1ELb1ELb0EEEvNS_9BwdParamsE,"",@"SHT_CUDA_INFO"
	.sectionflags	@""
	.align	4


	//----- nvinfo : EIATTR_CUDA_API_VERSION
	.align		4
        /*0000*/ 	.byte	0x04, 0x37
        /*0002*/ 	.short	(.L_1501 - .L_1500)
.L_1500:
        /*0004*/ 	.word	0x00000082


	//----- nvinfo : EIATTR_KPARAM_INFO
	.align		4
.L_1501:
        /*0008*/ 	.byte	0x04, 0x17
        /*000a*/ 	.short	(.L_1503 - .L_1502)
.L_1502:
        /*000c*/ 	.word	0x00000000
        /*0010*/ 	.short	0x0000
        /*0012*/ 	.short	0x0000
        /*0014*/ 	.byte	0x00, 0xf0, 0xa1, 0x04


	//----- nvinfo : EIATTR_SPARSE_MMA_MASK
	.align		4
.L_1503:
        /*0018*/ 	.byte	0x03, 0x50
        /*001a*/ 	.short	0x0000


	//----- nvinfo : EIATTR_MAXREG_COUNT
	.align		4
        /*001c*/ 	.byte	0x03, 0x1b
        /*001e*/ 	.short	0x00ff


	//----- nvinfo : EIATTR_NUM_BARRIERS
	.align		4
        /*0020*/ 	.byte	0x02, 0x4c
        /*0022*/ 	.byte	0x01
	.zero		1


	//----- nvinfo : EIATTR_MERCURY_ISA_VERSION
	.align		4
        /*0024*/ 	.byte	0x03, 0x5f
        /*0026*/ 	.short	0x0101


	//----- nvinfo : EIATTR_COOP_GROUP_MASK_REGIDS
	.align		4
        /*0028*/ 	.byte	0x04, 0x29
        /*002a*/ 	.short	(.L_1505 - .L_1504)


	//   ....[0]....
.L_1504:
        /*002c*/ 	.word	0xffffffff


	//   ....[1]....
        /*0030*/ 	.word	0xffffffff


	//   ....[2]....
        /*0034*/ 	.word	0xffffffff


	//   ....[3]....
        /*0038*/ 	.word	0xffffffff


	//   ....[4]....
        /*003c*/ 	.word	0xffffffff


	//   ....[5]....
        /*0040*/ 	.word	0xffffffff


	//   ....[6]....
        /*0044*/ 	.word	0xffffffff


	//   ....[7]....
        /*0048*/ 	.word	0xffffffff


	//   ....[8]....
        /*004c*/ 	.word	0xffffffff


	//   ....[9]....
        /*0050*/ 	.word	0xffffffff


	//----- nvinfo : EIATTR_COOP_GROUP_INSTR_OFFSETS
	.align		4
.L_1505:
        /*0054*/ 	.byte	0x04, 0x28
        /*0056*/ 	.short	(.L_1507 - .L_1506)


	//   ....[0]....
.L_1506:
        /*0058*/ 	.word	0x00001a00


	//   ....[1]....
        /*005c*/ 	.word	0x00001a40


	//   ....[2]....
        /*0060*/ 	.word	0x00001ad0


	//   ....[3]....
        /*0064*/ 	.word	0x00001ae0


	//   ....[4]....
        /*0068*/ 	.word	0x00001b20


	//   ....[5]....
        /*006c*/ 	.word	0x00001b40


	//   ....[6]....
        /*0070*/ 	.word	0x00001bd0


	//   ....[7]....
        /*0074*/ 	.word	0x00001be0


	//   ....[8]....
        /*0078*/ 	.word	0x00001c30


	//   ....[9]....
        /*007c*/ 	.word	0x00001c40


	//----- nvinfo : EIATTR_VRC_CTA_INIT_COUNT
	.align		4
.L_1507:
        /*0080*/ 	.byte	0x02, 0x4a
	.zero		1
	.zero		1


	//----- nvinfo : EIATTR_EXIT_INSTR_OFFSETS
	.align		4
        /*0084*/ 	.byte	0x04, 0x1c
        /*0086*/ 	.short	(.L_1509 - .L_1508)


	//   ....[0]....
.L_1508:
        /*0088*/ 	.word	0x00006a80


	//   ....[1]....
        /*008c*/ 	.word	0x00006b50


	//----- nvinfo : EIATTR_MAX_THREADS
	.align		4
.L_1509:
        /*0090*/ 	.byte	0x04, 0x05
        /*0092*/ 	.short	(.L_1511 - .L_1510)
.L_1510:
        /*0094*/ 	.word	0x00000080
        /*0098*/ 	.word	0x00000001
        /*009c*/ 	.word	0x00000001


	//----- nvinfo : EIATTR_CRS_STACK_SIZE
	.align		4
.L_1511:
        /*00a0*/ 	.byte	0x04, 0x1e
        /*00a2*/ 	.short	(.L_1513 - .L_1512)
.L_1512:
        /*00a4*/ 	.word	0x00000000


	//----- nvinfo : EIATTR_CBANK_PARAM_SIZE
	.align		4
.L_1513:
        /*00a8*/ 	.byte	0x03, 0x19
        /*00aa*/ 	.short	0x0128


	//----- nvinfo : EIATTR_PARAM_CBANK
	.align		4
        /*00ac*/ 	.byte	0x04, 0x0a
        /*00ae*/ 	.short	(.L_1515 - .L_1514)
	.align		4
.L_1514:
        /*00b0*/ 	.word	index@(.nv.constant0._ZN10layer_norm13ln_bwd_kernelINS_13Kernel_traitsI13__nv_bfloat16S2_S2_S2_fjLj2048ELj1ELj1ELj4ELj16ENS_18Kernel_traits_baseILj2048ES2_S2_S2_S2_fjLj128EEEEELb1ELb1ELb1ELb0EEEvNS_9BwdParamsE)
        /*00b4*/ 	.short	0x0380
        /*00b6*/ 	.short	0x0128


	//----- nvinfo : EIATTR_SW_WAR
	.align		4
.L_1515:
        /*00b8*/ 	.byte	0x04, 0x36
        /*00ba*/ 	.short	(.L_1517 - .L_1516)
.L_1516:
        /*00bc*/ 	.word	0x00000008
.L_1517:


//--------------------- .nv.info._ZN10layer_norm22ln_bwd_finalize_kernelINS_22Kernel_traits_finalizeILj2048E13__nv_bfloat16S2_S2_S2_fjLb1ELj1024ELj4ENS_18Kernel_traits_baseILj2048ES2_S2_S2_S2_fjLj1024EEEEELb1ELb1EEEvNS_9BwdParamsE --------------------------
	.section	.nv.info._ZN10layer_norm22ln_bwd_finalize_kernelINS_22Kernel_traits_finalizeILj2048E13__nv_bfloat16S2_S2_S2_fjLb1ELj1024ELj4ENS_18Kernel_traits_baseILj2048ES2_S2_S2_S2_fjLj1024EEEEELb1ELb1EEEvNS_9BwdParamsE,"",@"SHT_CUDA_INFO"
	.sectionflags	@""
	.align	4


	//----- nvinfo : EIATTR_CUDA_API_VERSION
	.align		4
        /*0000*/ 	.byte	0x04, 0x37
        /*0002*/ 	.short	(.L_1519 - .L_1518)
.L_1518:
        /*0004*/ 	.word	0x00000082


	//----- nvinfo : EIATTR_KPARAM_INFO
	.align		4
.L_1519:
        /*0008*/ 	.byte	0x04, 0x17
        /*000a*/ 	.short	(.L_1521 - .L_1520)
.L_1520:
        /*000c*/ 	.word	0x00000000
        /*0010*/ 	.short	0x0000
        /*0012*/ 	.short	0x0000
        /*0014*/ 	.byte	0x00, 0xf0, 0xa1, 0x04


	//----- nvinfo : EIATTR_SPARSE_MMA_MASK
	.align		4
.L_1521:
        /*0018*/ 	.byte	0x03, 0x50
        /*001a*/ 	.short	0x0000


	//----- nvinfo : EIATTR_MAXREG_COUNT
	.align		4
        /*001c*/ 	.byte	0x03, 0x1b
        /*001e*/ 	.short	0x0040


	//----- nvinfo : EIATTR_NUM_BARRIERS
	.align		4
        /*0020*/ 	.byte	0x02, 0x4c
        /*0022*/ 	.byte	0x01
	.zero		1


	//----- nvinfo : EIATTR_MERCURY_ISA_VERSION
	.align		4
        /*0024*/ 	.byte	0x03, 0x5f
        /*0026*/ 	.short	0x0101


	//----- nvinfo : EIATTR_COOP_GROUP_MASK_REGIDS
	.align		4
        /*0028*/ 	.byte	0x04, 0x29
        /*002a*/ 	.short	(.L_1523 - .L_1522)


	//   ....[0]....
.L_1522:
        /*002c*/ 	.word	0xffffffff


	//   ....[1]....
        /*0030*/ 	.word	0xffffffff


	//   ....[2]....
        /*0034*/ 	.word	0xffffffff


	//   ....[3]....
        /*0038*/ 	.word	0xffffffff


	//   ....[4]....
        /*003c*/ 	.word	0xffffffff


	//   ....[5]....
        /*0040*/ 	.word	0xffffffff


	//   ....[6]....
        /*0044*/ 	.word	0xffffffff


	//   ....[7]....
        /*0048*/ 	.word	0xffffffff


	//   ....[8]....
        /*004c*/ 	.word	0xffffffff


	//   ....[9]....
        /*0050*/ 	.word	0xffffffff


	//   ....[10]....
        /*0054*/ 	.word	0xffffffff


	//   ....[11]....
        /*0058*/ 	.word	0xffffffff


	//   ....[12]....
        /*005c*/ 	.word	0xffffffff


	//   ....[13]....
        /*0060*/ 	.word	0xffffffff


	//   ....[14]....
        /*0064*/ 	.word	0xffffffff


	//----- nvinfo : EIATTR_COOP_GROUP_INSTR_OFFSETS
	.align		4
.L_1523:
        /*0068*/ 	.byte	0x04, 0x28
        /*006a*/ 	.short	(.L_1525 - .L_1524)


	//   ....[0]....
.L_1524:
        /*006c*/ 	.word	0x00001060


	//   ....[1]....
        /*0070*/ 	.word	0x00001070


	//   ....[2]....
        /*0074*/ 	.word	0x00001080


	//   ....[3]....
        /*0078*/ 	.word	0x000010b0


	//   ....[4]....
        /*007c*/ 	.word	0x000010d0


	//   ....[5]....
        /*0080*/ 	.word	0x000010e0


	//   ....[6]....
        /*0084*/ 	.word	0x00001120


	//   ....[7]....
        /*0088*/ 	.word	0x00001140


	//   ....[8]....
        /*008c*/ 	.word	0x00001150


	//   ....[9]....
        /*0090*/ 	.word	0x00001180


	//   ....[10]....
        /*0094*/ 	.word	0x000011a0


	//   ....[11]....
        /*0098*/ 	.word	0x000011b0


	//   ....[12]....
        /*009c*/ 	.word	0x000011f0


	//   ....[13]....
        /*00a0*/ 	.word	0x00001200


	//   ....[14]....
        /*00a4*/ 	.word	0x00001210


	//----- nvinfo : EIATTR_VRC_CTA_INIT_COUNT
	.align		4
.L_1525:
        /*00a8*/ 	.byte	0x02, 0x4a
	.zero		1
	.zero		1


	//----- nvinfo : EIATTR_EXIT_INSTR_OFFSETS
	.align		4
        /*00ac*/ 	.byte	0x04, 0x1c
        /*00ae*/ 	.short	(.L_1527 - .L_1526)


	//   ....[0]....
.L_1526:
        /*00b0*/ 	.word	0x00000060


	//   ....[1]....
        /*00b4*/ 	.word	0x00001290


	//   ....[2]....
        /*00b8*/ 	.word	0x000013d0


	//----- nvinfo : EIATTR_MAX_THREADS
	.align		4
.L_1527:
        /*00bc*/ 	.byte	0x04, 0x05
        /*00be*/ 	.short	(.L_1529 - .L_1528)
.L_1528:
        /*00c0*/ 	.word	0x00000400
        /*00c4*/ 	.word	0x00000001
        /*00c8*/ 	.word	0x00000001


	//----- nvinfo : EIATTR_CRS_STACK_SIZE
	.align		4
.L_1529:
        /*00cc*/ 	.byte	0x04, 0x1e
        /*00ce*/ 	.short	(.L_1531 - .L_1530)
.L_1530:
        /*00d0*/ 	.word	0x00000000


	//----- nvinfo : EIATTR_CBANK_PARAM_SIZE
	.align		4
.L_1531:
        /*00d4*/ 	.byte	0x03, 0x19
        /*00d6*/ 	.short	0x0128


	//----- nvinfo : EIATTR_PARAM_CBANK
	.align		4
        /*00d8*/ 	.byte	0x04, 0x0a
        /*00da*/ 	.short	(.L_1533 - .L_1532)
	.align		4
.L_1532:
        /*00dc*/ 	.word	index@(.nv.constant0._ZN10layer_norm22ln_bwd_finalize_kernelINS_22Kernel_traits_finalizeILj2048E13__nv_bfloat16S2_S2_S2_fjLb1ELj1024ELj4ENS_18Kernel_traits_baseILj2048ES2_S2_S2_S2_fjLj1024EEEEELb1ELb1EEEvNS_9BwdParamsE)
        /*00e0*/ 	.short	0x0380
        /*00e2*/ 	.short	0x0128


	//----- nvinfo : EIATTR_SW_WAR
	.align		4
.L_1533:
        /*00e4*/ 	.byte	0x04, 0x36
        /*00e6*/ 	.short	(.L_1535 - .L_1534)
.L_1534:
        /*00e8*/ 	.word	0x00000008
.L_1535:


//--------------------- .nv.info._ZN10layer_norm13ln_bwd_kernelINS_13Kernel_traitsI13__nv_bfloat16S2_S2_S2_fjLj2048ELj1ELj1ELj4ELj16ENS_18Kernel_traits_baseILj2048ES2_S2_S2_S2_fjLj128EEEEELb1ELb1ELb1ELb1EEEvNS_9BwdParamsE --------------------------
	.section	.nv.info._ZN10layer_norm13ln_bwd_kernelINS_13Kernel_traitsI13__nv_bfloat16S2_S2_S2_fjLj2048ELj1ELj1ELj4ELj16ENS_18Kernel_traits_baseILj2048ES2_S2_S2_S2_fjLj128EEEEELb1ELb1ELb1ELb1EEEvNS_9BwdParamsE,"",@"SHT_CUDA_INFO"
	.sectionflags	@""
	.align	4


	//----- nvinfo : EIATTR_CUDA_API_VERSION
	.align		4
        /*0000*/ 	.byte	0x04, 0x37
        /*0002*/ 	.short	(.L_1537 - .L_1536)
.L_1536:
        /*0004*/ 	.word	0x00000082


	//----- nvinfo : EIATTR_KPARAM_INFO
	.align		4
.L_1537:
        /*0008*/ 	.byte	0x04, 0x17
        /*000a*/ 	.short	(.L_1539 - .L_1538)
.L_1538:
        /*000c*/ 	.word	0x00000000
        /*0010*/ 	.short	0x0000
        /*0012*/ 	.short	0x0000
        /*0014*/ 	.byte	0x00, 0xf0, 0xa1, 0x04


	//----- nvinfo : EIATTR_SPARSE_MMA_MASK
	.align		4
.L_1539:
        /*0018*/ 	.byte	0x03, 0x50
        /*001a*/ 	.short	0x0000


	//----- nvinfo : EIATTR_MAXREG_COUNT
	.align		4
        /*001c*/ 	.byte	0x03, 0x1b
        /*001e*/ 	.short	0x00ff


	//----- nvinfo : EIATTR_NUM_BARRIERS
	.align		4
        /*0020*/ 	.byte	0x02, 0x4c
        /*0022*/ 	.byte	0x01
	.zero		1


	//----- nvinfo : EIATTR_MERCURY_ISA_VERSION
	.align		4
        /*0024*/ 	.byte	0x03, 0x5f
        /*0026*/ 	.short	0x0101


	//----- nvinfo : EIATTR_COOP_GROUP_MASK_REGIDS
	.align		4
        /*0028*/ 	.byte	0x04, 0x29
        /*002a*/ 	.short	(.L_1541 - .L_1540)


	//   ....[0]....
.L_1540:
        /*002c*/ 	.word	0xffffffff


	//   ....[1]....
        /*0030*/ 	.word	0xffffffff


	//   ....[2]....
        /*0034*/ 	.word	0xffffffff


	//   ....[3]....
        /*0038*/ 	.word	0xffffffff


	//   ....[4]....
        /*003c*/ 	.word	0xffffffff


	//   ....[5]....
        /*0040*/ 	.word	0xffffffff


	//   ....[6]....
        /*0044*/ 	.word	0xffffffff


	//   ....[7]....
        /*0048*/ 	.word	0xffffffff


	//   ....[8]....
        /*004c*/ 	.word	0xffffffff


	//   ....[9]....
        /*0050*/ 	.word	0xffffffff


	//----- nvinfo : EIATTR_COOP_GROUP_INSTR_OFFSETS
	.align		4
.L_1541:
        /*0054*/ 	.byte	0x04, 0x28
        /*0056*/ 	.short	(.L_1543 - .L_1542)


	//   ....[0]....
.L_1542:
        /*0058*/ 	.word	0x00001520


	//   ....[1]....
        /*005c*/ 	.word	0x00001550


	//   ....[2]....
        /*0060*/ 	.word	0x000015d0


	//   ....[3]....
        /*0064*/ 	.word	0x000015e0


	//   ....[4]....
        /*0068*/ 	.word	0x00001610


	//   ....[5]....
        /*006c*/ 	.word	0x00001620


	//   ....[6]....
        /*0070*/ 	.word	0x00001660


	//   ....[7]....
        /*0074*/ 	.word	0x00001680


	//   ....[8]....
        /*0078*/ 	.word	0x000016d0


	//   ....[9]....
        /*007c*/ 	.word	0x00001700


	//----- nvinfo : EIATTR_VRC_CTA_INIT_COUNT
	.align		4
.L_1543:
        /*0080*/ 	.byte	0x02, 0x4a
	.zero		1
	.zero		1


	//----- nvinfo : EIATTR_EXIT_INSTR_OFFSETS
	.align		4
        /*0084*/ 	.byte	0x04, 0x1c
        /*0086*/ 	.short	(.L_1545 - .L_1544)


	//   ....[0]....
.L_1544:
        /*0088*/ 	.word	0x00006470


	//----- nvinfo : EIATTR_MAX_THREADS
	.align		4
.L_1545:
        /*008c*/ 	.byte	0x04, 0x05
        /*008e*/ 	.short	(.L_1547 - .L_1546)
.L_1546:
        /*0090*/ 	.word	0x00000080
        /*0094*/ 	.word	0x00000001
        /*0098*/ 	.word	0x00000001


	//----- nvinfo : EIATTR_CBANK_PARAM_SIZE
	.align		4
.L_1547:
        /*009c*/ 	.byte	0x03, 0x19
        /*009e*/ 	.short	0x0128


	//----- nvinfo : EIATTR_PARAM_CBANK
	.align		4
        /*00a0*/ 	.byte	0x04, 0x0a
        /*00a2*/ 	.short	(.L_1549 - .L_1548)
	.align		4
.L_1548:
        /*00a4*/ 	.word	index@(.nv.constant0._ZN10layer_norm13ln_bwd_kernelINS_13Kernel_traitsI13__nv_bfloat16S2_S2_S2_fjLj2048ELj1ELj1ELj4ELj16ENS_18Kernel_traits_baseILj2048ES2_S2_S2_S2_fjLj128EEEEELb1ELb1ELb1ELb1EEEvNS_9BwdParamsE)
        /*00a8*/ 	.short	0x0380
        /*00aa*/ 	.short	0x0128


	//----- nvinfo : EIATTR_SW_WAR
	.align		4
.L_1549:
        /*00ac*/ 	.byte	0x04, 0x36
        /*00ae*/ 	.short	(.L_1551 - .L_1550)
.L_1550:
        /*00b0*/ 	.word	0x00000008
.L_1551:


//--------------------- .nv.info._ZN10layer_norm13ln_bwd_kernelINS_13Kernel_traitsI6__halfS2_S2_S2_fjLj2048ELj1ELj1ELj4ELj16ENS_18Kernel_traits_baseILj2048ES2_S2_S2_S2_fjLj128EEEEELb0ELb0ELb0ELb0EEEvNS_9BwdParamsE --------------------------
	.section	.nv.info._ZN10layer_norm13ln_bwd_kernelINS_13Kernel_traitsI6__halfS2_S2_S2_fjLj2048ELj1ELj1ELj4ELj16ENS_18Kernel_traits_baseILj2048ES2_S2_S2_S2_fjLj128EEEEELb0ELb0ELb0ELb0EEEvNS_9BwdParamsE,"",@"SHT_CUDA_INFO"
	.sectionflags	@""
	.align	4


	//----- nvinfo : EIATTR_CUDA_API_VERSION
	.align		4
        /*0000*/ 	.byte	0x04, 0x37
        /*0002*/ 	.short	(.L_1553 - .L_1552)
.L_1552:
        /*0004*/ 	.word	0x00000082


	//----- nvinfo : EIATTR_KPARAM_INFO
	.align		4
.L_1553:
        /*0008*/ 	.byte	0x04, 0x17
        /*000a*/ 	.short	(.L_1555 - .L_1554)
.L_1554:
        /*000c*/ 	.word	0x00000000
        /*0010*/ 	.short	0x0000
        /*0012*/ 	.short	0x0000
        /*0014*/ 	.byte	0x00, 0xf0, 0xa1, 0x04


	//----- nvinfo : EIATTR_SPARSE_MMA_MASK
	.align		4
.L_1555:
        /*0018*/ 	.byte	0x03, 0x50
        /*001a*/ 	.short	0x0000


	//----- nvinfo : EIATTR_MAXREG_COUNT
	.align		4
        /*001c*/ 	.byte	0x03, 0x1b
        /*001e*/ 	.short	0x00ff


	//----- nvinfo : EIATTR_NUM_BARRIERS
	.align		4
        /*0020*/ 	.byte	0x02, 0x4c
        /*0022*/ 	.byte	0x01
	.zero		1


	//----- nvinfo : EIATTR_MERCURY_ISA_VERSION
	.align		4
        /*0024*/ 	.byte	0x03, 0x5f
        /*0026*/ 	.short	0x0101


	//----- nvinfo : EIATTR_COOP_GROUP_MASK_REGIDS
	.align		4
        /*0028*/ 	.byte	0x04, 0x29
        /*002a*/ 	.short	(.L_1557 - .L_1556)


	//   ....[0]....
.L_1556:
        /*002c*/ 	.word	0xffffffff


	//   ....[1]....
        /*0030*/ 	.word	0xffffffff


	//   ....[2]....
        /*0034*/ 	.word	0xffffffff


	//   ....[3]....
        /*0038*/ 	.word	0xffffffff


	//   ....[4]....
        /*003c*/ 	.word	0xffffffff


	//   ....[5]....
        /*0040*/ 	.word	0xffffffff


	//   ....[6]....
        /*0044*/ 	.word	0xffffffff


	//   ....[7]....
        /*0048*/ 	.word	0xffffffff


	//   ....[8]....
        /*004c*/ 	.word	0xffffffff


	//   ....[9]....
        /*0050*/ 	.word	0xffffffff


	//----- nvinfo : EIATTR_COOP_GROUP_INSTR_OFFSETS
	.align		4
.L_1557:
        /*0054*/ 	.byte	0x04, 0x28
        /*0056*/ 	.short	(.L_1559 - .L_1558)


	//   ....[0]....
.L_1558:
        /*0058*/ 	.word	0x00001120


	//   ....[1]....
        /*005c*/ 	.word	0x00001150


	//   ....[2]....
        /*0060*/ 	.word	0x00001180


	//   ....[3]....
        /*0064*/ 	.word	0x00001190


	//   ....[4]....
        /*0068*/ 	.word	0x000011c0


	//   ....[5]....
        /*006c*/ 	.word	0x000011d0


	//   ....[6]....
        /*0070*/ 	.word	0x00001200


	//   ....[7]....
        /*0074*/ 	.word	0x00001210


	//   ....[8]....
        /*0078*/ 	.word	0x00001240


	//   ....[9]....
        /*007c*/ 	.word	0x00001250


	//----- nvinfo : EIATTR_VRC_CTA_INIT_COUNT
	.align		4
.L_1559:
        /*0080*/ 	.byte	0x02, 0x4a
	.zero		1
	.zero		1


	//----- nvinfo : EIATTR_EXIT_INSTR_OFFSETS
	.align		4
        /*0084*/ 	.byte	0x04, 0x1c
        /*0086*/ 	.short	(.L_1561 - .L_1560)


	//   ....[0]....
.L_1560:
        /*0088*/ 	.word	0x00002ea0


	//   ....[1]....
        /*008c*/ 	.word	0x00002f40


	//----- nvinfo : EIATTR_MAX_THREADS
	.align		4
.L_1561:
        /*0090*/ 	.byte	0x04, 0x05
        /*0092*/ 	.short	(.L_1563 - .L_1562)
.L_1562:
        /*0094*/ 	.word	0x00000080
        /*0098*/ 	.word	0x00000001
        /*009c*/ 	.word	0x00000001


	//----- nvinfo : EIATTR_CRS_STACK_SIZE
	.align		4
.L_1563:
        /*00a0*/ 	.byte	0x04, 0x1e
        /*00a2*/ 	.short	(.L_1565 - .L_1564)
.L_1564:
        /*00a4*/ 	.word	0x00000000


	//----- nvinfo : EIATTR_CBANK_PARAM_SIZE
	.align		4
.L_1565:
        /*00a8*/ 	.byte	0x03, 0x19
        /*00aa*/ 	.short	0x0128


	//----- nvinfo : EIATTR_PARAM_CBANK
	.align		4
        /*00ac*/ 	.byte	0x04, 0x0a
        /*00ae*/ 	.short	(.L_1567 - .L_1566)
	.align		4
.L_1566:
        /*00b0*/ 	.word	index@(.nv.constant0._ZN10layer_norm13ln_bwd_kernelINS_13Kernel_traitsI6__halfS2_S2_S2_fjLj2048ELj1ELj1ELj4ELj16ENS_18Kernel_traits_baseILj2048ES2_S2_S2_S2_fjLj128EEEEELb0ELb0ELb0ELb0EEEvNS_9BwdParamsE)
        /*00b4*/ 	.short	0x0380
        /*00b6*/ 	.short	0x0128


	//----- nvinfo : EIATTR_SW_WAR
	.align		4
.L_1567:
        /*00b8*/ 	.byte	0x04, 0x36
        /*00ba*/ 	.short	(.L_1569 - .L_1568)
.L_1568:
        /*00bc*/ 	.word	0x00000008
.L_1569:


//--------------------- .nv.info._ZN10layer_norm13ln_bwd_kernelINS_13Kernel_traitsI6__halfS2_S2_S2_fjLj2048ELj1ELj1ELj4ELj16ENS_18Kernel_traits_baseILj2048ES2_S2_S2_S2_fjLj128EEEEELb0ELb0ELb0ELb1EEEvNS_9BwdParamsE --------------------------
	.section	.nv.info._ZN10layer_norm13ln_bwd_kernelINS_13Kernel_traitsI6__halfS2_S2_S2_fjLj2048ELj1ELj1ELj4ELj16ENS_18Kernel_traits_baseILj2048ES2_S2_S2_S2_fjLj128EEEEELb0ELb0ELb0ELb1EEEvNS_9BwdParamsE,"",@"SHT_CUDA_INFO"
	.sectionflags	@""
	.align	4


	//----- nvinfo : EIATTR_CUDA_API_VERSION
	.align		4
        /*0000*/ 	.byte	0x04, 0x37
        /*0002*/ 	.short	(.L_1571 - .L_1570)
.L_1570:
        /*0004*/ 	.word	0x00000082


	//----- nvinfo : EIATTR_KPARAM_INFO
	.align		4
.L_1571:
        /*0008*/ 	.byte	0x04, 0x17
        /*000a*/ 	.short	(.L_1573 - .L_1572)
.L_1572:
        /*000c*/ 	.word	0x00000000
        /*0010*/ 	.short	0x0000
        /*0012*/ 	.short	0x0000
        /*0014*/ 	.byte	0x00, 0xf0, 0xa1, 0x04


	//----- nvinfo : EIATTR_SPARSE_MMA_MASK
	.align		4
.L_1573:
        /*0018*/ 	.byte	0x03, 0x50
        /*001a*/ 	.short	0x0000


	//----- nvinfo : EIATTR_MAXREG_COUNT
	.align		4
        /*001c*/ 	.byte	0x03, 0x1b
        /*001e*/ 	.short	0x00ff


	//----- nvinfo : EIATTR_NUM_BARRIERS
	.align		4
        /*0020*/ 	.byte	0x02, 0x4c
        /*0022*/ 	.byte	0x01
	.zero		1


	//----- nvinfo : EIATTR_MERCURY_ISA_VERSION
	.align		4
        /*0024*/ 	.byte	0x03, 0x5f
        /*0026*/ 	.short	0x0101


	//----- nvinfo : EIATTR_COOP_GROUP_MASK_REGIDS
	.align		4
        /*0028*/ 	.byte	0x04, 0x29
        /*002a*/ 	.short	(.L_1575 - .L_1574)


	//   ....[0]....
.L_1574:
        /*002c*/ 	.word	0xffffffff


	//   ....[1]....
        /*0030*/ 	.word	0xffffffff


	//   ....[2]....
        /*0034*/ 	.word	0xffffffff


	//   ....[3]....
        /*0038*/ 	.word	0xffffffff


	//   ....[4]....
        /*003c*/ 	.word	0xffffffff


	//   ....[5]....
        /*0040*/ 	.word	0xffffffff


	//   ....[6]....
        /*0044*/ 	.word	0xffffffff


	//   ....[7]....
        /*0048*/ 	.word	0xffffffff


	//   ....[8]....
        /*004c*/ 	.word	0xffffffff


	//   ....[9]....
        /*0050*/ 	.word	0xffffffff


	//----- nvinfo : EIATTR_COOP_GROUP_INSTR_OFFSETS
	.align		4
.L_1575:
        /*0054*/ 	.byte	0x04, 0x28
        /*0056*/ 	.short	(.L_1577 - .L_1576)


	//   ....[0]....
.L_1576:
        /*0058*/ 	.word	0x00000e10


	//   ....[1]....
        /*005c*/ 	.word	0x00000e20


	//   ....[2]....
        /*0060*/ 	.word	0x00000e50


	//   ....[3]....
        /*0064*/ 	.word	0x00000e60


	//   ....[4]....
        /*0068*/ 	.word	0x00000e90


	//   ....[5]....
        /*006c*/ 	.word	0x00000ea0


	//   ....[6]....
        /*0070*/ 	.word	0x00000ed0


	//   ....[7]....
        /*0074*/ 	.word	0x00000ee0


	//   ....[8]....
        /*0078*/ 	.word	0x00000f30


	//   ....[9]....
        /*007c*/ 	.word	0x00000f40


	//----- nvinfo : EIATTR_VRC_CTA_INIT_COUNT
	.align		4
.L_1577:
        /*0080*/ 	.byte	0x02, 0x4a
	.zero		1
	.zero		1


	//----- nvinfo : EIATTR_EXIT_INSTR_OFFSETS
	.align		4
        /*0084*/ 	.byte	0x04, 0x1c
        /*0086*/ 	.short	(.L_1579 - .L_1578)


	//   ....[0]....
.L_1578:
        /*0088*/ 	.word	0x00002e90


	//----- nvinfo : EIATTR_MAX_THREADS
	.align		4
.L_1579:
        /*008c*/ 	.byte	0x04, 0x05
        /*008e*/ 	.short	(.L_1581 - .L_1580)
.L_1580:
        /*0090*/ 	.word	0x00000080
        /*0094*/ 	.word	0x00000001
        /*0098*/ 	.word	0x00000001


	//----- nvinfo : EIATTR_CRS_STACK_SIZE
	.align		4
.L_1581:
        /*009c*/ 	.byte	0x04, 0x1e
        /*009e*/ 	.short	(.L_1583 - .L_1582)
.L_1582:
        /*00a0*/ 	.word	0x00000000


	//----- nvinfo : EIATTR_CBANK_PARAM_SIZE
	.align		4
.L_1583:
        /*00a4*/ 	.byte	0x03, 0x19
        /*00a6*/ 	.short	0x0128


	//----- nvinfo : EIATTR_PARAM_CBANK
	.align		4
        /*00a8*/ 	.byte	0x04, 0x0a
        /*00aa*/ 	.short	(.L_1585 - .L_1584)
	.align		4
.L_1584:
        /*00ac*/ 	.word	index@(.nv.constant0._ZN10layer_norm13ln_bwd_kernelINS_13Kernel_traitsI6__halfS2_S2_S2_fjLj2048ELj1ELj1ELj4ELj16ENS_18Kernel_traits_baseILj2048ES2_S2_S2_S2_fjLj128EEEEELb0ELb0ELb0ELb1EEEvNS_9BwdParamsE)
        /*00b0*/ 	.short	0x0380
        /*00b2*/ 	.short	0x0128


	//----- nvinfo : EIATTR_SW_WAR
	.align		4
.L_1585:
        /*00b4*/ 	.byte	0x04, 0x36
        /*00b6*/ 	.short	(.L_1587 - .L_1586)
.L_1586:
        /*00b8*/ 	.word	0x00000008
.L_1587:


//--------------------- .nv.info._ZN10layer_norm13ln_bwd_kernelINS_13Kernel_traitsI6__halfS2_S2_S2_fjLj2048ELj1ELj1ELj4ELj16ENS_18Kernel_traits_baseILj2048ES2_S2_S2_S2_fjLj128EEEEELb0ELb0ELb1ELb0EEEvNS_9BwdParamsE --------------------------
	.section	.nv.info._ZN10layer_norm13ln_bwd_kernelINS_13Kernel_traitsI6__halfS2_S2_S2_fjLj2048ELj1ELj1ELj4ELj16ENS_18Kernel_traits_baseILj2048ES2_S2_S2_S2_fjLj128EEEEELb0ELb0ELb1ELb0EEEvNS_9BwdParamsE,"",@"SHT_CUDA_INFO"
	.sectionflags	@""
	.align	4


	//----- nvinfo : EIATTR_CUDA_API_VERSION
	.align		4
        /*0000*/ 	.byte	0x04, 0x37
        /*0002*/ 	.short	(.L_1589 - .L_1588)
.L_1588:
        /*0004*/ 	.word	0x00000082


	//----- nvinfo : EIATTR_KPARAM_INFO
	.align		4
.L_1589:
        /*0008*/ 	.byte	0x04, 0x17
        /*000a*/ 	.short	(.L_1591 - .L_1590)
.L_1590:
        /*000c*/ 	.word	0x00000000
        /*0010*/ 	.short	0x0000
        /*0012*/ 	.short	0x0000
        /*0014*/ 	.byte	0x00, 0xf0, 0xa1, 0x04


	//----- nvinfo : EIATTR_SPARSE_MMA_MASK
	.align		4
.L_1591:
        /*0018*/ 	.byte	0x03, 0x50
        /*001a*/ 	.short	0x0000


	//----- nvinfo : EIATTR_MAXREG_COUNT
	.align		4
        /*001c*/ 	.byte	0x03, 0x1b
        /*001e*/ 	.short	0x00ff


	//----- nvinfo : EIATTR_NUM_BARRIERS
	.align		4
        /*0020*/ 	.byte	0x02, 0x4c
        /*0022*/ 	.byte	0x01
	.zero		1


	//----- nvinfo : EIATTR_MERCURY_ISA_VERSION
	.align		4
        /*0024*/ 	.byte	0x03, 0x5f
        /*0026*/ 	.short	0x0101


	//----- nvinfo : EIATTR_COOP_GROUP_MASK_REGIDS
	.align		4
        /*0028*/ 	.byte	0x04, 0x29
        /*002a*/ 	.short	(.L_1593 - .L_1592)


	//   ....[0]....
.L_1592:
        /*002c*/ 	.word	0xffffffff


	//   ....[1]....
        /*0030*/ 	.word	0xffffffff


	//   ....[2]....
        /*0034*/ 	.word	0xffffffff


	//   ....[3]....
        /*0038*/ 	.word	0xffffffff


	//   ....[4]....
        /*003c*/ 	.word	0xffffffff


	//   ....[5]....
        /*0040*/ 	.word	0xffffffff


	//   ....[6]....
        /*0044*/ 	.word	0xffffffff


	//   ....[7]....
        /*0048*/ 	.word	0xffffffff


	//   ....[8]....
        /*004c*/ 	.word	0xffffffff


	//   ....[9]....
        /*0050*/ 	.word	0xffffffff


	//----- nvinfo : EIATTR_COOP_GROUP_INSTR_OFFSETS
	.align		4
.L_1593:
        /*0054*/ 	.byte	0x04, 0x28
        /*0056*/ 	.short	(.L_1595 - .L_1594)


	//   ....[0]....
.L_1594:
        /*0058*/ 	.word	0x00001300


	//   ....[1]....
        /*005c*/ 	.word	0x00001320


	//   ....[2]....
        /*0060*/ 	.word	0x00001360


	//   ....[3]....
        /*0064*/ 	.word	0x00001370


	//   ....[4]....
        /*0068*/ 	.word	0x000013b0


	//   ....[5]....
        /*006c*/ 	.word	0x000013c0


	//   ....[6]....
        /*0070*/ 	.word	0x000013f0


	//   ....[7]....
        /*0074*/ 	.word	0x00001400


	//   ....[8]....
        /*0078*/ 	.word	0x00001430


	//   ....[9]....
        /*007c*/ 	.word	0x00001440


	//----- nvinfo : EIATTR_VRC_CTA_INIT_COUNT
	.align		4
.L_1595:
        /*0080*/ 	.byte	0x02, 0x4a
	.zero		1
	.zero		1


	//----- nvinfo : EIATTR_EXIT_INSTR_OFFSETS
	.align		4
        /*0084*/ 	.byte	0x04, 0x1c
        /*0086*/ 	.short	(.L_1597 - .L_1596)


	//   ....[0]....
.L_1596:
        /*0088*/ 	.word	0x00003dc0


	//   ....[1]....
        /*008c*/ 	.word	0x00003e60


	//----- nvinfo : EIATTR_MAX_THREADS
	.align		4
.L_1597:
        /*0090*/ 	.byte	0x04, 0x05
        /*0092*/ 	.short	(.L_1599 - .L_1598)
.L_1598:
        /*0094*/ 	.word	0x00000080
        /*0098*/ 	.word	0x00000001
        /*009c*/ 	.word	0x00000001


	//----- nvinfo : EIATTR_CRS_STACK_SIZE
	.align		4
.L_1599:
        /*00a0*/ 	.byte	0x04, 0x1e
        /*00a2*/ 	.short	(.L_1601 - .L_1600)
.L_1600:
        /*00a4*/ 	.word	0x00000000


	//----- nvinfo : EIATTR_CBANK_PARAM_SIZE
	.align		4
.L_1601:
        /*00a8*/ 	.byte	0x03, 0x19
        /*00aa*/ 	.short	0x0128


	//----- nvinfo : EIATTR_PARAM_CBANK
	.align		4
        /*00ac*/ 	.byte	0x04, 0x0a
        /*00ae*/ 	.short	(.L_1603 - .L_1602)
	.align		4
.L_1602:
        /*00b0*/ 	.word	index@(.nv.constant0._ZN10layer_norm13ln_bwd_kernelINS_13Kernel_traitsI6__halfS2_S2_S2_fjLj2048ELj1ELj1ELj4ELj16ENS_18Kernel_traits_baseILj2048ES2_S2_S2_S2_fjLj128EEEEELb0ELb0ELb1ELb0EEEvNS_9BwdParamsE)
        /*00b4*/ 	.short	0x0380
        /*00b6*/ 	.short	0x0128


	//----- nvinfo : EIATTR_SW_WAR
	.align		4
.L_1603:
        /*00b8*/ 	.byte	0x04, 0x36
        /*00ba*/ 	.short	(.L_1605 - .L_1604)
.L_1604:
        /*00bc*/ 	.word	0x00000008
.L_1605:


//--------------------- .nv.info._ZN10layer_norm13ln_bwd_kernelINS_13Kernel_traitsI6__halfS2_S2_S2_fjLj2048ELj1ELj1ELj4ELj16ENS_18Kernel_traits_baseILj2048ES2_S2_S2_S2_fjLj128EEEEELb0ELb0ELb1ELb1EEEvNS_9BwdParamsE --------------------------
	.section	.nv.info._ZN10layer_norm13ln_bwd_kernelINS_13Kernel_traitsI6__halfS2_S2_S2_fjLj2048ELj1ELj1ELj4ELj16ENS_18Kernel_traits_baseILj2048ES2_S2_S2_S2_fjLj128EEEEELb0ELb0ELb1ELb1EEEvNS_9BwdParamsE,"",@"SHT_CUDA_INFO"
	.sectionflags	@""
	.align	4


	//----- nvinfo : EIATTR_CUDA_API_VERSION
	.align		4
        /*0000*/ 	.byte	0x04, 0x37
        /*0002*/ 	.short	(.L_1607 - .L_1606)
.L_1606:
        /*0004*/ 	.word	0x00000082


	//----- nvinfo : EIATTR_KPARAM_INFO
	.align		4
.L_1607:
        /*0008*/ 	.byte	0x04, 0x17
        /*000a*/ 	.short	(.L_1609 - .L_1608)
.L_1608:
        /*000c*/ 	.word	0x00000000
        /*0010*/ 	.short	0x0000
        /*0012*/ 	.short	0x0000
        /*0014*/ 	.byte	0x00, 0xf0, 0xa1, 0x04


	//----- nvinfo : EIATTR_SPARSE_MMA_MASK
	.align		4
.L_1609:
        /*0018*/ 	.byte	0x03, 0x50
        /*001a*/ 	.short	0x0000


	//----- nvinfo : EIATTR_MAXREG_COUNT
	.align		4
        /*001c*/ 	.byte	0x03, 0x1b
        /*001e*/ 	.short	0x00ff


	//----- nvinfo : EIATTR_NUM_BARRIERS
	.align		4
        /*0020*/ 	.byte	0x02, 0x4c
        /*0022*/ 	.byte	0x01
	.zero		1


	//----- nvinfo : EIATTR_MERCURY_ISA_VERSION
	.align		4
        /*0024*/ 	.byte	0x03, 0x5f
        /*0026*/ 	.short	0x0101


	//----- nvinfo : EIATTR_COOP_GROUP_MASK_REGIDS
	.align		4
        /*0028*/ 	.byte	0x04, 0x29
        /*002a*/ 	.short	(.L_1611 - .L_1610)


	//   ....[0]....
.L_1610:
        /*002c*/ 	.word	0xffffffff


	//   ....[1]....
        /*0030*/ 	.word	0xffffffff


	//   ....[2]....
        /*0034*/ 	.word	0xffffffff


	//   ....[3]....
        /*0038*/ 	.word	0xffffffff


	//   ....[4]....
        /*003c*/ 	.word	0xffffffff


	//   ....[5]....
        /*0040*/ 	.word	0xffffffff


	//   ....[6]....
        /*0044*/ 	.word	0xffffffff


	//   ....[7]....
        /*0048*/ 	.word	0xffffffff


	//   ....[8]....
        /*004c*/ 	.word	0xffffffff


	//   ....[9]....
        /*0050*/ 	.word	0xffffffff


	//----- nvinfo : EIATTR_COOP_GROUP_INSTR_OFFSETS
	.align		4
.L_1611:
        /*0054*/ 	.byte	0x04, 0x28
        /*0056*/ 	.short	(.L_1613 - .L_1612)


	//   ....[0]....
.L_1612:
        /*0058*/ 	.word	0x00001100


	//   ....[1]....
        /*005c*/ 	.word	0x00001120


	//   ....[2]....
        /*0060*/ 	.word	0x00001160


	//   ....[3]....
        /*0064*/ 	.word	0x00001170


	//   ....[4]....
        /*0068*/ 	.word	0x000011b0


	//   ....[5]....
        /*006c*/ 	.word	0x000011c0


	//   ....[6]....
        /*0070*/ 	.word	0x000011f0


	//   ....[7]....
        /*0074*/ 	.word	0x00001200


	//   ....[8]....
        /*0078*/ 	.word	0x00001230


	//   ....[9]....
        /*007c*/ 	.word	0x00001240


	//----- nvinfo : EIATTR_VRC_CTA_INIT_COUNT
	.align		4
.L_1613:
        /*0080*/ 	.byte	0x02, 0x4a
	.zero		1
	.zero		1


	//----- nvinfo : EIATTR_EXIT_INSTR_OFFSETS
	.align		4
        /*0084*/ 	.byte	0x04, 0x1c
        /*0086*/ 	.short	(.L_1615 - .L_1614)


	//   ....[0]....
.L_1614:
        /*0088*/ 	.word	0x00003b50


	//----- nvinfo : EIATTR_MAX_THREADS
	.align		4
.L_1615:
        /*008c*/ 	.byte	0x04, 0x05
        /*008e*/ 	.short	(.L_1617 - .L_1616)
.L_1616:
        /*0090*/ 	.word	0x00000080
        /*0094*/ 	.word	0x00000001
        /*0098*/ 	.word	0x00000001


	//----- nvinfo : EIATTR_CRS_STACK_SIZE
	.align		4
.L_1617:
        /*009c*/ 	.byte	0x04, 0x1e
        /*009e*/ 	.short	(.L_1619 - .L_1618)
.L_1618:
        /*00a0*/ 	.word	0x00000000


	//----- nvinfo : EIATTR_CBANK_PARAM_SIZE
	.align		4
.L_1619:
        /*00a4*/ 	.byte	0x03, 0x19
        /*00a6*/ 	.short	0x0128


	//----- nvinfo : EIATTR_PARAM_CBANK
	.align		4
        /*00a8*/ 	.byte	0x04, 0x0a
        /*00aa*/ 	.short	(.L_1621 - .L_1620)
	.align		4
.L_1620:
        /*00ac*/ 	.word	index@(.nv.constant0._ZN10layer_norm13ln_bwd_kernelINS_13Kernel_traitsI6__halfS2_S2_S2_fjLj2048ELj1ELj1ELj4ELj16ENS_18Kernel_traits_baseILj2048ES2_S2_S2_S2_fjLj128EEEEELb0ELb0ELb1ELb1EEEvNS_9BwdParamsE)
        /*00b0*/ 	.short	0x0380
        /*00b2*/ 	.short	0x0128


	//----- nvinfo : EIATTR_SW_WAR
	.align		4
.L_1621:
        /*00b4*/ 	.byte	0x04, 0x36
        /*00b6*/ 	.short	(.L_1623 - .L_1622)
.L_1622:
        /*00b8*/ 	.word	0x00000008
.L_1623:


//--------------------- .nv.info._ZN10layer_norm13ln_bwd_kernelINS_13Kernel_traitsI6__halfS2_S2_S2_fjLj2048ELj1ELj1ELj4ELj16ENS_18Kernel_traits_baseILj2048ES2_S2_S2_S2_fjLj128EEEEELb0ELb1ELb0ELb0EEEvNS_9BwdParamsE --------------------------
	.section	.nv.info._ZN10layer_norm13ln_bwd_kernelINS_13Kernel_traitsI6__halfS2_S2_S2_fjLj2048ELj1ELj1ELj4ELj16ENS_18Kernel_traits_baseILj2048ES2_S2_S2_S2_fjLj128EEEEELb0ELb1ELb0ELb0EEEvNS_9BwdParamsE,"",@"SHT_CUDA_INFO"
	.sectionflags	@""
	.align	4


	//----- nvinfo : EIATTR_CUDA_API_VERSION
	.align		4
        /*0000*/ 	.byte	0x04, 0x37
        /*0002*/ 	.short	(.L_1625 - .L_1624)
.L_1624:
        /*0004*/ 	.word	0x00000082


	//----- nvinfo : EIATTR_KPARAM_INFO
	.align		4
.L_1625:
        /*0008*/ 	.byte	0x04, 0x17
        /*000a*/ 	.short	(.L_1627 - .L_1626)
.L_1626:
        /*000c*/ 	.word	0x00000000
        /*0010*/ 	.short	0x0000
        /*0012*/ 	.short	0x0000
        /*0014*/ 	.byte	0x00, 0xf0, 0xa1, 0x04


	//----- nvinfo : EIATTR_SPARSE_MMA_MASK
	.align		4
.L_1627:
        /*0018*/ 	.byte	0x03, 0x50
        /*001a*/ 	.short	0x0000


	//----- nvinfo : EIATTR_MAXREG_COUNT
	.align		4
        /*001c*/ 	.byte	0x03, 0x1b
        /*001e*/ 	.short	0x00ff


	//----- nvinfo : EIATTR_NUM_BARRIERS
	.align		4
        /*0020*/ 	.byte	0x02, 0x4c
        /*0022*/ 	.byte	0x01
	.zero		1


	//----- nvinfo : EIATTR_MERCURY_ISA_VERSION
	.align		4
        /*0024*/ 	.byte	0x03, 0x5f
        /*0026*/ 	.short	0x0101


	//----- nvinfo : EIATTR_COOP_GROUP_MASK_REGIDS
	.align		4
        /*0028*/ 	.byte	0x04, 0x29
        /*002a*/ 	.short	(.L_1629 - .L_1628)


	//   ....[0]....
.L_1628:
        /*002c*/ 	.word	0xffffffff


	//   ....[1]....
        /*0030*/ 	.word	0xffffffff


	//   ....[2]....
        /*0034*/ 	.word	0xffffffff


	//   ....[3]....
        /*0038*/ 	.word	0xffffffff


	//   ....[4]....
        /*003c*/ 	.word	0xffffffff


	//   ....[5]....
        /*0040*/ 	.word	0xffffffff


	//   ....[6]....
        /*0044*/ 	.word	0xffffffff


	//   ....[7]....
        /*0048*/ 	.word	0xffffffff


	//   ....[8]....
        /*004c*/ 	.word	0xffffffff


	//   ....[9]....
        /*0050*/ 	.word	0xffffffff


	//----- nvinfo : EIATTR_COOP_GROUP_INSTR_OFFSETS
	.align		4
.L_1629:
        /*0054*/ 	.byte	0x04, 0x28
        /*0056*/ 	.short	(.L_1631 - .L_1630)


	//   ....[0]....
.L_1630:
        /*0058*/ 	.word	0x00001350


	//   ....[1]....
        /*005c*/ 	.word	0x00001380


	//   ....[2]....
        /*0060*/ 	.word	0x000013b0


	//   ....[3]....
        /*0064*/ 	.word	0x000013c0


	//   ....[4]....
        /*0068*/ 	.word	0x000013f0


	//   ....[5]....
        /*006c*/ 	.word	0x00001400


	//   ....[6]....
        /*0070*/ 	.word	0x00001430


	//   ....[7]....
        /*0074*/ 	.word	0x00001440


	//   ....[8]....
        /*0078*/ 	.word	0x00001470


	//   ....[9]....
        /*007c*/ 	.word	0x00001480


	//----- nvinfo : EIATTR_VRC_CTA_INIT_COUNT
	.align		4
.L_1631:
        /*0080*/ 	.byte	0x02, 0x4a
	.zero		1
	.zero		1


	//----- nvinfo : EIATTR_EXIT_INSTR_OFFSETS
	.align		4
        /*0084*/ 	.byte	0x04, 0x1c
        /*0086*/ 	.short	(.L_1633 - .L_1632)


	//   ....[0]....
.L_1632:
        /*0088*/ 	.word	0x00004210


	//   ....[1]....
        /*008c*/ 	.word	0x000042e0


	//----- nvinfo : EIATTR_MAX_THREADS
	.align		4
.L_1633:
        /*0090*/ 	.byte	0x04, 0x05
        /*0092*/ 	.short	(.L_1635 - .L_1634)
.L_1634:
        /*0094*/ 	.word	0x00000080
        /*0098*/ 	.word	0x00000001
        /*009c*/ 	.word	0x00000001


	//----- nvinfo : EIATTR_CRS_STACK_SIZE
	.align		4
.L_1635:
        /*00a0*/ 	.byte	0x04, 0x1e
        /*00a2*/ 	.short	(.L_1637 - .L_1636)
.L_1636:
        /*00a4*/ 	.word	0x00000000


	//----- nvinfo : EIATTR_CBANK_PARAM_SIZE
	.align		4
.L_1637:
        /*00a8*/ 	.byte	0x03, 0x19
        /*00aa*/ 	.short	0x0128


	//----- nvinfo : EIATTR_PARAM_CBANK
	.align		4
        /*00ac*/ 	.byte	0x04, 0x0a
        /*00ae*/ 	.short	(.L_1639 - .L_1638)
	.align		4
.L_1638:
        /*00b0*/ 	.word	index@(.nv.constant0._ZN10layer_norm13ln_bwd_kernelINS_13Kernel_traitsI6__halfS2_S2_S2_fjLj2048ELj1ELj1ELj4ELj16ENS_18Kernel_traits_baseILj2048ES2_S2_S2_S2_fjLj128EEEEELb0ELb1ELb0ELb0EEEvNS_9BwdParamsE)
        /*00b4*/ 	.short	0x0380
        /*00b6*/ 	.short	0x0128


	//----- nvinfo : EIATTR_SW_WAR
	.align		4
.L_1639:
        /*00b8*/ 	.byte	0x04, 0x36
        /*00ba*/ 	.short	(.L_1641 - .L_1640)
.L_1640:
        /*00bc*/ 	.word	0x00000008
.L_1641:


//--------------------- .nv.info._ZN10layer_norm13ln_bwd_kernelINS_13Kernel_traitsI6__halfS2_S2_S2_fjLj2048ELj1ELj1ELj4ELj16ENS_18Kernel_traits_baseILj2048ES2_S2_S2_S2_fjLj128EEEEELb0ELb1ELb0ELb1EEEvNS_9BwdParamsE --------------------------
	.section	.nv.info._ZN10layer_norm13ln_bwd_kernelINS_13Kernel_traitsI6__halfS2_S2_S2_fjLj2048ELj1ELj1ELj4ELj16ENS_18Kernel_traits_baseILj2048ES2_S2_S2_S2_fjLj128EEEEELb0ELb1ELb0ELb1EEEvNS_9BwdParamsE,"",@"SHT_CUDA_INFO"
	.sectionflags	@""
	.align	4


	//----- nvinfo : EIATTR_CUDA_API_VERSION
	.align		4
        /*0000*/ 	.byte	0x04, 0x37
        /*0002*/ 	.short	(.L_1643 - .L_1642)
.L_1642:
        /*0004*/ 	.word	0x00000082


	//----- nvinfo : EIATTR_KPARAM_INFO
	.align		4
.L_1643:
        /*0008*/ 	.byte	0x04, 0x17
        /*000a*/ 	.short	(.L_1645 - .L_1644)
.L_1644:
        /*000c*/ 	.word	0x00000000
        /*0010*/ 	.short	0x0000
        /*0012*/ 	.short	0x0000
        /*0014*/ 	.byte	0x00, 0xf0, 0xa1, 0x04


	//----- nvinfo : EIATTR_SPARSE_MMA_MASK
	.align		4
.L_1645:
        /*0018*/ 	.byte	0x03, 0x50
        /*001a*/ 	.short	0x0000


	//----- nvinfo : EIATTR_MAXREG_COUNT
	.align		4
        /*001c*/ 	.byte	0x03, 0x1b
        /*001e*/ 	.short	0x00ff


	//----- nvinfo : EIATTR_NUM_BARRIERS
	.align		4
        /*0020*/ 	.byte	0x02, 0x4c
        /*0022*/ 	.byte	0x01
	.zero		1


	//----- nvinfo : EIATTR_MERCURY_ISA_VERSION
	.align		4
        /*0024*/ 	.byte	0x03, 0x5f
        /*0026*/ 	.short	0x0101


	//----- nvinfo : EIATTR_COOP_GROUP_MASK_REGIDS
	.align		4
        /*0028*/ 	.byte	0x04, 0x29
        /*002a*/ 	.short	(.L_1647 - .L_1646)


	//   ....[0]....
.L_1646:
        /*002c*/ 	.word	0xffffffff


	//   ....[1]....
        /*0030*/ 	.word	0xffffffff


	//   ....[2]....
        /*0034*/ 	.word	0xffffffff


	//   ....[3]....
        /*0038*/ 	.word	0xffffffff


	//   ....[4]....
        /*003c*/ 	.word	0xffffffff


	//   ....[5]....
        /*0040*/ 	.word	0xffffffff


	//   ....[6]....
        /*0044*/ 	.word	0xffffffff


	//   ....[7]....
        /*0048*/ 	.word	0xffffffff


	//   ....[8]....
        /*004c*/ 	.word	0xffffffff


	//   ....[9]....
        /*0050*/ 	.word	0xffffffff


	//----- nvinfo : EIATTR_COOP_GROUP_INSTR_OFFSETS
	.align		4
.L_1647:
        /*0054*/ 	.byte	0x04, 0x28
        /*0056*/ 	.short	(.L_1649 - .L_1648)


	//   ....[0]....
.L_1648:
        /*0058*/ 	.word	0x00000f60


	//   ....[1]....
        /*005c*/ 	.word	0x00000f70


	//   ....[2]....
        /*0060*/ 	.word	0x00000fa0


	//   ....[3]....
        /*0064*/ 	.word	0x00000fb0


	//   ....[4]....
        /*0068*/ 	.word	0x00000fe0


	//   ....[5]....
        /*006c*/ 	.word	0x00000ff0


	//   ....[6]....
        /*0070*/ 	.word	0x00001020


	//   ....[7]....
        /*0074*/ 	.word	0x00001030


	//   ....[8]....
        /*0078*/ 	.word	0x00001080


	//   ....[9]....
        /*007c*/ 	.word	0x00001090


	//----- nvinfo : EIATTR_VRC_CTA_INIT_COUNT
	.align		4
.L_1649:
        /*0080*/ 	.byte	0x02, 0x4a
	.zero		1
	.zero		1


	//----- nvinfo : EIATTR_EXIT_INSTR_OFFSETS
	.align		4
        /*0084*/ 	.byte	0x04, 0x1c
        /*0086*/ 	.short	(.L_1651 - .L_1650)


	//   ....[0]....
.L_1650:
        /*0088*/ 	.word	0x000042c0


	//----- nvinfo : EIATTR_MAX_THREADS
	.align		4
.L_1651:
        /*008c*/ 	.byte	0x04, 0x05
        /*008e*/ 	.short	(.L_1653 - .L_1652)
.L_1652:
        /*0090*/ 	.word	0x00000080
        /*0094*/ 	.word	0x00000001
        /*0098*/ 	.word	0x00000001


	//----- nvinfo : EIATTR_CRS_STACK_SIZE
	.align		4
.L_1653:
        /*009c*/ 	.byte	0x04, 0x1e
        /*009e*/ 	.short	(.L_1655 - .L_1654)
.L_1654:
        /*00a0*/ 	.word	0x00000000


	//----- nvinfo : EIATTR_CBANK_PARAM_SIZE
	.align		4
.L_1655:
        /*00a4*/ 	.byte	0x03, 0x19
        /*00a6*/ 	.short	0x0128


	//----- nvinfo : EIATTR_PARAM_CBANK
	.align		4
        /*00a8*/ 	.byte	0x04, 0x0a
        /*00aa*/ 	.short	(.L_1657 - .L_1656)
	.align		4
.L_1656:
        /*00ac*/ 	.word	index@(.nv.constant0._ZN10layer_norm13ln_bwd_kernelINS_13Kernel_traitsI6__halfS2_S2_S2_fjLj2048ELj1ELj1ELj4ELj16ENS_18Kernel_traits_baseILj2048ES2_S2_S2_S2_fjLj128EEEEELb0ELb1ELb0ELb1EEEvNS_9BwdParamsE)
        /*00b0*/ 	.short	0x0380
        /*00b2*/ 	.short	0x0128


	//----- nvinfo : EIATTR_SW_WAR
	.align		4
.L_1657:
        /*00b4*/ 	.byte	0x04, 0x36
        /*00b6*/ 	.short	(.L_1659 - .L_1658)
.L_1658:
        /*00b8*/ 	.word	0x00000008
.L_1659:


//--------------------- .nv.info._ZN10layer_norm13ln_bwd_kernelINS_13Kernel_traitsI6__halfS2_S2_S2_fjLj2048ELj1ELj1ELj4ELj16ENS_18Kernel_traits_baseILj2048ES2_S2_S2_S2_fjLj128EEEEELb0ELb1ELb1ELb0EEEvNS_9BwdParamsE --------------------------
	.section	.nv.info._ZN10layer_norm13ln_bwd_kernelINS_13Kernel_traitsI6__halfS2_S2_S2_fjLj2048ELj1ELj1ELj4ELj16ENS_18Kernel_traits_baseILj2048ES2_S2_S2_S2_fjLj128EEEEELb0ELb1ELb1ELb0EEEvNS_9BwdParamsE,"",@"SHT_CUDA_INFO"
	.sectionflags	@""
	.align	4


	//----- nvinfo : EIATTR_CUDA_API_VERSION
	.align		4
        /*0000*/ 	.byte	0x04, 0x37
        /*0002*/ 	.short	(.L_1661 - .L_1660)
.L_1660:
        /*0004*/ 	.word	0x00000082


	//----- nvinfo : EIATTR_KPARAM_INFO
	.align		4
.L_1661:
        /*0008*/ 	.byte	0x04, 0x17
        /*000a*/ 	.short	(.L_1663 - .L_1662)
.L_1662:
        /*000c*/ 	.word	0x00000000
        /*0010*/ 	.short	0x0000
        /*0012*/ 	.short	0x0000
        /*0014*/ 	.byte	0x00, 0xf0, 0xa1, 0x04


	//----- nvinfo : EIATTR_SPARSE_MMA_MASK
	.align		4
.L_1663:
        /*0018*/ 	.byte	0x03, 0x50
        /*001a*/ 	.short	0x0000


	//----- nvinfo : EIATTR_MAXREG_COUNT
	.align		4
        /*001c*/ 	.byte	0x03, 0x1b
        /*001e*/ 	.short	0x00ff


	//----- nvinfo : EIATTR_NUM_BARRIERS
	.align		4
        /*0020*/ 	.byte	0x02, 0x4c
        /*0022*/ 	.byte	0x01
	.zero		1


	//----- nvinfo : EIATTR_MERCURY_ISA_VERSION
	.align		4
        /*0024*/ 	.byte	0x03, 0x5f
        /*0026*/ 	.short	0x0101


	//----- nvinfo : EIATTR_COOP_GROUP_MASK_REGIDS
	.align		4
        /*0028*/ 	.byte	0x04, 0x29
        /*002a*/ 	.short	(.L_1665 - .L_1664)


	//   ....[0]....
.L_1664:
        /*002c*/ 	.word	0xffffffff


	//   ....[1]....
        /*0030*/ 	.word	0xffffffff


	//   ....[2]....
        /*0034*/ 	.word	0xffffffff


	//   ....[3]....
        /*0038*/ 	.word	0xffffffff


	//   ....[4]....
        /*003c*/ 	.word	0xffffffff


	//   ....[5]....
        /*0040*/ 	.word	0xffffffff


	//   ....[6]....
        /*0044*/ 	.word	0xffffffff


	//   ....[7]....
        /*0048*/ 	.word	0xffffffff


	//   ....[8]....
        /*004c*/ 	.word	0xffffffff


	//   ....[9]....
        /*0050*/ 	.word	0xffffffff


	//----- nvinfo : EIATTR_COOP_GROUP_INSTR_OFFSETS
	.align		4
.L_1665:
        /*0054*/ 	.byte	0x04, 0x28
        /*0056*/ 	.short	(.L_1667 - .L_1666)


	//   ....[0]....
.L_1666:
        /*0058*/ 	.word	0x00001540


	//   ....[1]....
        /*005c*/ 	.word	0x00001580


	//   ....[2]....
        /*0060*/ 	.word	0x00001630


	//   ....[3]....
        /*0064*/ 	.word	0x00001640


	//   ....[4]....
        /*0068*/ 	.word	0x00001680


	//   ....[5]....
        /*006c*/ 	.word	0x000016a0


	//   ....[6]....
        /*0070*/ 	.word	0x00001730


	//   ....[7]....
        /*0074*/ 	.word	0x00001740


	//   ....[8]....
        /*0078*/ 	.word	0x00001790


	//   ....[9]....
        /*007c*/ 	.word	0x000017a0


	//----- nvinfo : EIATTR_VRC_CTA_INIT_COUNT
	.align		4
.L_1667:
        /*0080*/ 	.byte	0x02, 0x4a
	.zero		1
	.zero		1


	//----- nvinfo : EIATTR_EXIT_INSTR_OFFSETS
	.align		4
        /*0084*/ 	.byte	0x04, 0x1c
        /*0086*/ 	.short	(.L_1669 - .L_1668)


	//   ....[0]....
.L_1668:
        /*0088*/ 	.word	0x00005090


	//   ....[1]....
        /*008c*/ 	.word	0x00005160


	//----- nvinfo : EIATTR_MAX_THREADS
	.align		4
.L_1669:
        /*0090*/ 	.byte	0x04, 0x05
        /*0092*/ 	.short	(.L_1671 - .L_1670)
.L_1670:
        /*0094*/ 	.word	0x00000080
        /*0098*/ 	.word	0x00000001
        /*009c*/ 	.word	0x00000001


	//----- nvinfo : EIATTR_CRS_STACK_SIZE
	.align		4
.L_1671:
        /*00a0*/ 	.byte	0x04, 0x1e
        /*00a2*/ 	.short	(.L_1673 - .L_1672)
.L_1672:
        /*00a4*/ 	.word	0x00000000


	//----- nvinfo : EIATTR_CBANK_PARAM_SIZE
	.align		4
.L_1673:
        /*00a8*/ 	.byte	0x03, 0x19
        /*00aa*/ 	.short	0x0128


	//----- nvinfo : EIATTR_PARAM_CBANK
	.align		4
        /*00ac*/ 	.byte	0x04, 0x0a
        /*00ae*/ 	.short	(.L_1675 - .L_1674)
	.align		4
.L_1674:
        /*00b0*/ 	.word	index@(.nv.constant0._ZN10layer_norm13ln_bwd_kernelINS_13Kernel_traitsI6__halfS2_S2_S2_fjLj2048ELj1ELj1ELj4ELj16ENS_18Kernel_traits_baseILj2048ES2_S2_S2_S2_fjLj128EEEEELb0ELb1ELb1ELb0EEEvNS_9BwdParamsE)
        /*00b4*/ 	.short	0x0380
        /*00b6*/ 	.short	0x0128


	//----- nvinfo : EIATTR_SW_WAR
	.align		4
.L_1675:
        /*00b8*/ 	.byte	0x04, 0x36
        /*00ba*/ 	.short	(.L_1677 - .L_1676)
.L_1676:
        /*00bc*/ 	.word	0x00000008
.L_1677:


//--------------------- .nv.info._ZN10layer_norm13ln_bwd_kernelINS_13Kernel_traitsI6__halfS2_S2_S2_fjLj2048ELj1ELj1ELj4ELj16ENS_18Kernel_traits_baseILj2048ES2_S2_S2_S2_fjLj128EEEEELb0ELb1ELb1ELb1EEEvNS_9BwdParamsE --------------------------
	.section	.nv.info._ZN10layer_norm13ln_bwd_kernelINS_13Kernel_traitsI6__halfS2_S2_S2_fjLj2048ELj1ELj1ELj4ELj16ENS_18Kernel_traits_baseILj2048ES2_S2_S2_S2_fjLj128EEEEELb0ELb1ELb1ELb1EEEvNS_9BwdParamsE,"",@"SHT_CUDA_INFO"
	.sectionflags	@""
	.align	4


	//----- nvinfo : EIATTR_CUDA_API_VERSION
	.align		4
        /*0000*/ 	.byte	0x04, 0x37
        /*0002*/ 	.short	(.L_1679 - .L_1678)
.L_1678:
        /*0004*/ 	.word	0x00000082


	//----- nvinfo : EIATTR_KPARAM_INFO
	.align		4
.L_1679:
        /*0008*/ 	.byte	0x04, 0x17
        /*000a*/ 	.short	(.L_1681 - .L_1680)
.L_1680:
        /*000c*/ 	.word	0x00000000
        /*0010*/ 	.short	0x0000
        /*0012*/ 	.short	0x0000
        /*0014*/ 	.byte	0x00, 0xf0, 0xa1, 0x04


	//----- nvinfo : EIATTR_SPARSE_MMA_MASK
	.align		4
.L_1681:
        /*0018*/ 	.byte	0x03, 0x50
        /*001a*/ 	.short	0x0000


	//----- nvinfo : EIATTR_MAXREG_COUNT
	.align		4
        /*001c*/ 	.byte	0x03, 0x1b
        /*001e*/ 	.short	0x00ff


	//----- nvinfo : EIATTR_NUM_BARRIERS
	.align		4
        /*0020*/ 	.byte	0x02, 0x4c
        /*0022*/ 	.byte	0x01
	.zero		1


	//----- nvinfo : EIATTR_MERCURY_ISA_VERSION
	.align		4
        /*0024*/ 	.byte	0x03, 0x5f
        /*0026*/ 	.short	0x0101


	//----- nvinfo : EIATTR_COOP_GROUP_MASK_REGIDS
	.align		4
        /*0028*/ 	.byte	0x04, 0x29
        /*002a*/ 	.short	(.L_1683 - .L_1682)


	//   ....[0]....
.L_1682:
        /*002c*/ 	.word	0xffffffff


	//   ....[1]....
        /*0030*/ 	.word	0xffffffff


	//   ....[2]....
        /*0034*/ 	.word	0xffffffff


	//   ....[3]....
        /*0038*/ 	.word	0xffffffff


	//   ....[4]....
        /*003c*/ 	.word	0xffffffff


	//   ....[5]....
        /*0040*/ 	.word	0xffffffff


	//   ....[6]....
        /*0044*/ 	.word	0xffffffff


	//   ....[7]....
        /*0048*/ 	.word	0xffffffff


	//   ....[8]....
        /*004c*/ 	.word	0xffffffff


	//   ....[9]....
        /*0050*/ 	.word	0xffffffff


	//----- nvinfo : EIATTR_COOP_GROUP_INSTR_OFFSETS
	.align		4
.L_1683:
        /*0054*/ 	.byte	0x04, 0x28
        /*0056*/ 	.short	(.L_1685 - .L_1684)


	//   ....[0]....
.L_1684:
        /*0058*/ 	.word	0x00001150


	//   ....[1]....
        /*005c*/ 	.word	0x00001190


	//   ....[2]....
        /*0060*/ 	.word	0x00001200


	//   ....[3]....
        /*0064*/ 	.word	0x00001210


	//   ....[4]....
        /*0068*/ 	.word	0x00001240


	//   ....[5]....
        /*006c*/ 	.word	0x00001260


	//   ....[6]....
        /*0070*/ 	.word	0x000012a0


	//   ....[7]....
        /*0074*/ 	.word	0x000012b0


	//   ....[8]....
        /*0078*/ 	.word	0x00001300


	//   ....[9]....
        /*007c*/ 	.word	0x00001330


	//----- nvinfo : EIATTR_VRC_CTA_INIT_COUNT
	.align		4
.L_1685:
        /*0080*/ 	.byte	0x02, 0x4a
	.zero		1
	.zero		1


	//----- nvinfo : EIATTR_EXIT_INSTR_OFFSETS
	.align		4
        /*0084*/ 	.byte	0x04, 0x1c
        /*0086*/ 	.short	(.L_1687 - .L_1686)


	//   ....[0]....
.L_1686:
        /*0088*/ 	.word	0x00004bf0


	//----- nvinfo : EIATTR_MAX_THREADS
	.align		4
.L_1687:
        /*008c*/ 	.byte	0x04, 0x05
        /*008e*/ 	.short	(.L_1689 - .L_1688)
.L_1688:
        /*0090*/ 	.word	0x00000080
        /*0094*/ 	.word	0x00000001
        /*0098*/ 	.word	0x00000001


	//----- nvinfo : EIATTR_CBANK_PARAM_SIZE
	.align		4
.L_1689:
        /*009c*/ 	.byte	0x03, 0x19
        /*009e*/ 	.short	0x0128


	//----- nvinfo : EIATTR_PARAM_CBANK
	.align		4
        /*00a0*/ 	.byte	0x04, 0x0a
        /*00a2*/ 	.short	(.L_1691 - .L_1690)
	.align		4
.L_1690:
        /*00a4*/ 	.word	index@(.nv.constant0._ZN10layer_norm13ln_bwd_kernelINS_13Kernel_traitsI6__halfS2_S2_S2_fjLj2048ELj1ELj1ELj4ELj16ENS_18Kernel_traits_baseILj2048ES2_S2_S2_S2_fjLj128EEEEELb0ELb1ELb1ELb1EEEvNS_9BwdParamsE)
        /*00a8*/ 	.short	0x0380
        /*00aa*/ 	.short	0x0128


	//----- nvinfo : EIATTR_SW_WAR
	.align		4
.L_1691:
        /*00ac*/ 	.byte	0x04, 0x36
        /*00ae*/ 	.short	(.L_1693 - .L_1692)
.L_1692:
        /*00b0*/ 	.word	0x00000008
.L_1693:


//--------------------- .nv.info._ZN10layer_norm13ln_bwd_kernelINS_13Kernel_traitsI6__halfS2_S2_S2_fjLj2048ELj1ELj1ELj4ELj16ENS_18Kernel_traits_baseILj2048ES2_S2_S2_S2_fjLj128EEEEELb1ELb0ELb0ELb0EEEvNS_9BwdParamsE --------------------------
	.section	.nv.info._ZN10layer_norm13ln_bwd_kernelINS_13Kernel_traitsI6__halfS2_S2_S2_fjLj2048ELj1ELj1ELj4ELj16ENS_18Kernel_traits_baseILj2048ES2_S2_S2_S2_fjLj128EEEEELb1ELb0ELb0ELb0EEEvNS_9BwdParamsE,"",@"SHT_CUDA_INFO"
	.sectionflags	@""
	.align	4


	//----- nvinfo : EIATTR_CUDA_API_VERSION
	.align		4
        /*0000*/ 	.byte	0x04, 0x37
        /*0002*/ 	.short	(.L_1695 - .L_1694)
.L_1694:
        /*0004*/ 	.word	0x00000082


	//----- nvinfo : EIATTR_KPARAM_INFO
	.align		4
.L_1695:
        /*0008*/ 	.byte	0x04, 0x17
        /*000a*/ 	.short	(.L_1697 - .L_1696)
.L_1696:
        /*000c*/ 	.word	0x00000000
        /*0010*/ 	.short	0x0000
        /*0012*/ 	.short	0x0000
        /*0014*/ 	.byte	0x00, 0xf0, 0xa1, 0x04


	//----- nvinfo : EIATTR_SPARSE_MMA_MASK
	.align		4
.L_1697:
        /*0018*/ 	.byte	0x03, 0x50
        /*001a*/ 	.short	0x0000


	//----- nvinfo : EIATTR_MAXREG_COUNT
	.align		4
        /*001c*/ 	.byte	0x03, 0x1b
        /*001e*/ 	.short	0x00ff


	//----- nvinfo : EIATTR_NUM_BARRIERS
	.align		4
        /*0020*/ 	.byte	0x02, 0x4c
        /*0022*/ 	.byte	0x01
	.zero		1


	//----- nvinfo : EIATTR_MERCURY_ISA_VERSION
	.align		4
        /*0024*/ 	.byte	0x03, 0x5f
        /*0026*/ 	.short	0x0101


	//----- nvinfo : EIATTR_COOP_GROUP_MASK_REGIDS
	.align		4
        /*0028*/ 	.byte	0x04, 0x29
        /*002a*/ 	.short	(.L_1699 - .L_1698)


	//   ....[0]....
.L_1698:
        /*002c*/ 	.word	0xffffffff


	//   ....[1]....
        /*0030*/ 	.word	0xffffffff


	//   ....[2]....
        /*0034*/ 	.word	0xffffffff


	//   ....[3]....
        /*0038*/ 	.word	0xffffffff


	//   ....[4]....
        /*003c*/ 	.word	0xffffffff


	//   ....[5]....
        /*0040*/ 	.word	0xffffffff


	//   ....[6]....
        /*0044*/ 	.word	0xffffffff


	//   ....[7]....
        /*0048*/ 	.word	0xffffffff


	//   ....[8]....
        /*004c*/ 	.word	0xffffffff


	//   ....[9]....
        /*0050*/ 	.word	0xffffffff


	//----- nvinfo : EIATTR_COOP_GROUP_INSTR_OFFSETS
	.align		4
.L_1699:
        /*0054*/ 	.byte	0x04, 0x28
        /*0056*/ 	.short	(.L_1701 - .L_1700)


	//   ....[0]....
.L_1700:
        /*0058*/ 	.word	0x000011a0


	//   ....[1]....
        /*005c*/ 	.word	0x000011e0


	//   ....[2]....
        /*0060*/ 	.word	0x00001250


	//   ....[3]....
        /*0064*/ 	.word	0x00001260


	//   ....[4]....
        /*0068*/ 	.word	0x000012a0


	//   ....[5]....
        /*006c*/ 	.word	0x000012b0


	//   ....[6]....
        /*0070*/ 	.word	0x000012e0


	//   ....[7]....
        /*0074*/ 	.word	0x000012f0


	//   ....[8]....
        /*0078*/ 	.word	0x00001330


	//   ....[9]....
        /*007c*/ 	.word	0x00001360


	//----- nvinfo : EIATTR_VRC_CTA_INIT_COUNT
	.align		4
.L_1701:
        /*0080*/ 	.byte	0x02, 0x4a
	.zero		1
	.zero		1


	//----- nvinfo : EIATTR_EXIT_INSTR_OFFSETS
	.align		4
        /*0084*/ 	.byte	0x04, 0x1c
        /*0086*/ 	.short	(.L_1703 - .L_1702)


	//   ....[0]....
.L_1702:
        /*0088*/ 	.word	0x00003b30


	//   ....[1]....
        /*008c*/ 	.word	0x00003bd0


	//----- nvinfo : EIATTR_MAX_THREADS
	.align		4
.L_1703:
        /*0090*/ 	.byte	0x04, 0x05
        /*0092*/ 	.short	(.L_1705 - .L_1704)
.L_1704:
        /*0094*/ 	.word	0x00000080
        /*0098*/ 	.word	0x00000001
        /*009c*/ 	.word	0x00000001


	//----- nvinfo : EIATTR_CRS_STACK_SIZE
	.align		4
.L_1705:
        /*00a0*/ 	.byte	0x04, 0x1e
        /*00a2*/ 	.short	(.L_1707 - .L_1706)
.L_1706:
        /*00a4*/ 	.word	0x00000000


	//----- nvinfo : EIATTR_CBANK_PARAM_SIZE
	.align		4
.L_1707:
        /*00a8*/ 	.byte	0x03, 0x19
        /*00aa*/ 	.short	0x0128


	//----- nvinfo : EIATTR_PARAM_CBANK
	.align		4
        /*00ac*/ 	.byte	0x04, 0x0a
        /*00ae*/ 	.short	(.L_1709 - .L_1708)
	.align		4
.L_1708:
        /*00b0*/ 	.word	index@(.nv.constant0._ZN10layer_norm13ln_bwd_kernelINS_13Kernel_traitsI6__halfS2_S2_S2_fjLj2048ELj1ELj1ELj4ELj16ENS_18Kernel_traits_baseILj2048ES2_S2_S2_S2_fjLj128EEEEELb1ELb0ELb0ELb0EEEvNS_9BwdParamsE)
        /*00b4*/ 	.short	0x0380
        /*00b6*/ 	.short	0x0128


	//----- nvinfo : EIATTR_SW_WAR
	.align		4
.L_1709:
        /*00b8*/ 	.byte	0x04, 0x36
        /*00ba*/ 	.short	(.L_1711 - .L_1710)
.L_1710:
        /*00bc*/ 	.word	0x00000008
.L_1711:


//--------------------- .nv.info._ZN10layer_norm13ln_bwd_kernelINS_13Kernel_traitsI6__halfS2_S2_S2_fjLj2048ELj1ELj1ELj4ELj16ENS_18Kernel_traits_baseILj2048ES2_S2_S2_S2_fjLj128EEEEELb1ELb0ELb0ELb1EEEvNS_9BwdParamsE --------------------------
	.section	.nv.info._ZN10layer_norm13ln_bwd_kernelINS_13Kernel_traitsI6__halfS2_S2_S2_fjLj2048ELj1ELj1ELj4ELj16ENS_18Kernel_traits_baseILj2048ES2_S2_S2_S2_fjLj128EEEEELb1ELb0ELb0ELb1EEEvNS_9BwdParamsE,"",@"SHT_CUDA_INFO"
	.sectionflags	@""
	.align	4


	//----- nvinfo : EIATTR_CUDA_API_VERSION
	.align		4
        /*0000*/ 	.byte	0x04, 0x37
        /*0002*/ 	.short	(.L_1713 - .L_1712)
.L_1712:
        /*0004*/ 	.word	0x00000082


	//----- nvinfo : EIATTR_KPARAM_INFO
	.align		4
.L_1713:
        /*0008*/ 	.byte	0x04, 0x17
        /*000a*/ 	.short	(.L_1715 - .L_1714)
.L_1714:
        /*000c*/ 	.word	0x00000000
        /*0010*/ 	.short	0x0000
        /*0012*/ 	.short	0x0000
        /*0014*/ 	.byte	0x00, 0xf0, 0xa1, 0x04


	//----- nvinfo : EIATTR_SPARSE_MMA_MASK
	.align		4
.L_1715:
        /*0018*/ 	.byte	0x03, 0x50
        /*001a*/ 	.short	0x0000


	//----- nvinfo : EIATTR_MAXREG_COUNT
	.align		4
        /*001c*/ 	.byte	0x03, 0x1b
        /*001e*/ 	.short	0x00ff


	//----- nvinfo : EIATTR_NUM_BARRIERS
	.align		4
        /*0020*/ 	.byte	0x02, 0x4c
        /*0022*/ 	.byte	0x01
	.zero		1


	//----- nvinfo : EIATTR_MERCURY_ISA_VERSION
	.align		4
        /*0024*/ 	.byte	0x03, 0x5f
        /*0026*/ 	.short	0x0101


	//----- nvinfo : EIATTR_COOP_GROUP_MASK_REGIDS
	.align		4
        /*0028*/ 	.byte	0x04, 0x29
        /*002a*/ 	.short	(.L_1717 - .L_1716)


	//   ....[0]....
.L_1716:
        /*002c*/ 	.word	0xffffffff


	//   ....[1]....
        /*0030*/ 	.word	0xffffffff


	//   ....[2]....
        /*0034*/ 	.word	0xffffffff


	//   ....[3]....
        /*0038*/ 	.word	0xffffffff


	//   ....[4]....
        /*003c*/ 	.word	0xffffffff


	//   ....[5]....
        /*0040*/ 	.word	0xffffffff


	//   ....[6]....
        /*0044*/ 	.word	0xffffffff


	//   ....[7]....
        /*0048*/ 	.word	0xffffffff


	//   ....[8]....
        /*004c*/ 	.word	0xffffffff


	//   ....[9]....
        /*0050*/ 	.word	0xffffffff


	//----- nvinfo : EIATTR_COOP_GROUP_INSTR_OFFSETS
	.align		4
.L_1717:
        /*0054*/ 	.byte	0x04, 0x28
        /*0056*/ 	.short	(.L_1719 - .L_1718)


	//   ....[0]....
.L_1718:
        /*0058*/ 	.word	0x00000d40


	//   ....[1]....
        /*005c*/ 	.word	0x00000d50


	//   ....[2]....
        /*0060*/ 	.word	0x00000d80


	//   ....[3]....
        /*0064*/ 	.word	0x00000d90


	//   ....[4]....
        /*0068*/ 	.word	0x00000dc0


	//   ....[5]....
        /*006c*/ 	.word	0x00000dd0


	//   ....[6]....
        /*0070*/ 	.word	0x00000e00


	//   ....[7]....
        /*0074*/ 	.word	0x00000e10


	//   ....[8]....
        /*0078*/ 	.word	0x00000e50


	//   ....[9]....
        /*007c*/ 	.word	0x00000e60


	//----- nvinfo : EIATTR_VRC_CTA_INIT_COUNT
	.align		4
.L_1719:
        /*0080*/ 	.byte	0x02, 0x4a
	.zero		1
	.zero		1


	//----- nvinfo : EIATTR_EXIT_INSTR_OFFSETS
	.align		4
        /*0084*/ 	.byte	0x04, 0x1c
        /*0086*/ 	.short	(.L_1721 - .L_1720)


	//   ....[0]....
.L_1720:
        /*0088*/ 	.word	0x00003a30


	//----- nvinfo : EIATTR_MAX_THREADS
	.align		4
.L_1721:
        /*008c*/ 	.byte	0x04, 0x05
        /*008e*/ 	.short	(.L_1723 - .L_1722)
.L_1722:
        /*0090*/ 	.word	0x00000080
        /*0094*/ 	.word	0x00000001
        /*0098*/ 	.word	0x00000001


	//----- nvinfo : EIATTR_CBANK_PARAM_SIZE
	.align		4
.L_1723:
        /*009c*/ 	.byte	0x03, 0x19
        /*009e*/ 	.short	0x0128


	//----- nvinfo : EIATTR_PARAM_CBANK
	.align		4
        /*00a0*/ 	.byte	0x04, 0x0a
        /*00a2*/ 	.short	(.L_1725 - .L_1724)
	.align		4
.L_1724:
        /*00a4*/ 	.word	index@(.nv.constant0._ZN10layer_norm13ln_bwd_kernelINS_13Kernel_traitsI6__halfS2_S2_S2_fjLj2048ELj1ELj1ELj4ELj16ENS_18Kernel_traits_baseILj2048ES2_S2_S2_S2_fjLj128EEEEELb1ELb0ELb0ELb1EEEvNS_9BwdParamsE)
        /*00a8*/ 	.short	0x0380
        /*00aa*/ 	.short	0x0128


	//----- nvinfo : EIATTR_SW_WAR
	.align		4
.L_1725:
        /*00ac*/ 	.byte	0x04, 0x36
        /*00ae*/ 	.short	(.L_1727 - .L_1726)
.L_1726:
        /*00b0*/ 	.word	0x00000008
.L_1727:


//--------------------- .nv.info._ZN10layer_norm22ln_bwd_finalize_kernelINS_22Kernel_traits_finalizeILj2048E6__halfS2_S2_S2_fjLb0ELj1024ELj4ENS_18Kernel_traits_baseILj2048ES2_S2_S2_S2_fjLj1024EEEEELb0ELb0EEEvNS_9BwdParamsE --------------------------
	.section	.nv.info._ZN10layer_norm22ln_bwd_finalize_kernelINS_22Kernel_traits_finalizeILj2048E6__halfS2_S2_S2_fjLb0ELj1024ELj4ENS_18Kernel_traits_baseILj2048ES2_S2_S2_S2_fjLj1024EEEEELb0ELb0EEEvNS_9BwdParamsE,"",@"SHT_CUDA_INFO"
	.sectionflags	@""
	.align	4


	//----- nvinfo : EIATTR_CUDA_API_VERSION
	.align		4
        /*0000*/ 	.byte	0x04, 0x37
        /*0002*/ 	.short	(.L_1729 - .L_1728)
.L_1728:
        /*0004*/ 	.word	0x00000082


	//----- nvinfo : EIATTR_KPARAM_INFO
	.align		4
.L_1729:
        /*0008*/ 	.byte	0x04, 0x17
        /*000a*/ 	.short	(.L_1731 - .L_1730)
.L_1730:
        /*000c*/ 	.word	0x00000000
        /*0010*/ 	.short	0x0000
        /*0012*/ 	.short	0x0000
        /*0014*/ 	.byte	0x00, 0xf0, 0xa1, 0x04


	//----- nvinfo : EIATTR_SPARSE_MMA_MASK
	.align		4
.L_1731:
        /*0018*/ 	.byte	0x03, 0x50
        /*001a*/ 	.short	0x0000


	//----- nvinfo : EIATTR_MAXREG_COUNT
	.align		4
        /*001c*/ 	.byte	0x03, 0x1b
        /*001e*/ 	.short	0x0040


	//----- nvinfo : EIATTR_NUM_BARRIERS
	.align		4
        /*0020*/ 	.byte	0x02, 0x4c
        /*0022*/ 	.byte	0x01
	.zero		1


	//----- nvinfo : EIATTR_MERCURY_ISA_VERSION
	.align		4
        /*0024*/ 	.byte	0x03, 0x5f
        /*0026*/ 	.short	0x0101


	//----- nvinfo : EIATTR_COOP_GROUP_MASK_REGIDS
	.align		4
        /*0028*/ 	.byte	0x04, 0x29
        /*002a*/ 	.short	(.L_1733 - .L_1732)


	//   ....[0]....
.L_1732:
        /*002c*/ 	.word	0xffffffff


	//   ....[1]....
        /*0030*/ 	.word	0xffffffff


	//   ....[2]....
        /*0034*/ 	.word	0xffffffff


	//   ....[3]....
        /*0038*/ 	.word	0xffffffff


	//   ....[4]....
        /*003c*/ 	.word	0xffffffff


	//   ....[5]....
        /*0040*/ 	.word	0xffffffff


	//   ....[6]....
        /*0044*/ 	.word	0xffffffff


	//   ....[7]....
        /*0048*/ 	.word	0xffffffff


	//   ....[8]....
        /*004c*/ 	.word	0xffffffff


	//   ....[9]....
        /*0050*/ 	.word	0xffffffff


	//----- nvinfo : EIATTR_COOP_GROUP_INSTR_OFFSETS
	.align		4
.L_1733:
        /*0054*/ 	.byte	0x04, 0x28
        /*0056*/ 	.short	(.L_1735 - .L_1734)


	//   ....[0]....
.L_1734:
        /*0058*/ 	.word	0x00001540


	//   ....[1]....
        /*005c*/ 	.word	0x00001550


	//   ....[2]....
        /*0060*/ 	.word	0x00001580


	//   ....[3]....
        /*0064*/ 	.word	0x00001590


	//   ....[4]....
        /*0068*/ 	.word	0x000015c0


	//   ....[5]....
        /*006c*/ 	.word	0x000015d0


	//   ....[6]....
        /*0070*/ 	.word	0x00001610


	//   ....[7]....
        /*0074*/ 	.word	0x00001630


	//   ....[8]....
        /*0078*/ 	.word	0x00001680


	//   ....[9]....
        /*007c*/ 	.word	0x00001690


	//----- nvinfo : EIATTR_VRC_CTA_INIT_COUNT
	.align		4
.L_1735:
        /*0080*/ 	.byte	0x02, 0x4a
	.zero		1
	.zero		1


	//----- nvinfo : EIATTR_EXIT_INSTR_OFFSETS
	.align		4
        /*0084*/ 	.byte	0x04, 0x1c
        /*0086*/ 	.short	(.L_1737 - .L_1736)


	//   ....[0]....
.L_1736:
        /*0088*/ 	.word	0x00000060


	//   ....[1]....
        /*008c*/ 	.word	0x000016f0


	//   ....[2]....
        /*0090*/ 	.word	0x00001720


	//   ....[3]....
        /*0094*/ 	.word	0x000017e0


	//----- nvinfo : EIATTR_MAX_THREADS
	.align		4
.L_1737:
        /*0098*/ 	.byte	0x04, 0x05
        /*009a*/ 	.short	(.L_1739 - .L_1738)
.L_1738:
        /*009c*/ 	.word	0x00000400
        /*00a0*/ 	.word	0x00000001
        /*00a4*/ 	.word	0x00000001


	//----- nvinfo : EIATTR_CRS_STACK_SIZE
	.align		4
.L_1739:
        /*00a8*/ 	.byte	0x04, 0x1e
        /*00aa*/ 	.short	(.L_1741 - .L_1740)
.L_1740:
        /*00ac*/ 	.word	0x00000000


	//----- nvinfo : EIATTR_CBANK_PARAM_SIZE
	.align		4
.L_1741:
        /*00b0*/ 	.byte	0x03, 0x19
        /*00b2*/ 	.short	0x0128


	//----- nvinfo : EIATTR_PARAM_CBANK
	.align		4
        /*00b4*/ 	.byte	0x04, 0x0a
        /*00b6*/ 	.short	(.L_1743 - .L_1742)
	.align		4
.L_1742:
        /*00b8*/ 	.word	index@(.nv.constant0._ZN10layer_norm22ln_bwd_finalize_kernelINS_22Kernel_traits_finalizeILj2048E6__halfS2_S2_S2_fjLb0ELj1024ELj4ENS_18Kernel_traits_baseILj2048ES2_S2_S2_S2_fjLj1024EEEEELb0ELb0EEEvNS_9BwdParamsE)
        /*00bc*/ 	.short	0x0380
        /*00be*/ 	.short	0x0128


	//----- nvinfo : EIATTR_SW_WAR
	.align		4
.L_1743:
        /*00c0*/ 	.byte	0x04, 0x36
        /*00c2*/ 	.short	(.L_1745 - .L_1744)
.L_1744:
        /*00c4*/ 	.word	0x00000008
.L_1745:


//--------------------- .nv.info._ZN10layer_norm13ln_bwd_kernelINS_13Kernel_traitsI6__halfS2_S2_S2_fjLj2048ELj1ELj1ELj4ELj16ENS_18Kernel_traits_baseILj2048ES2_S2_S2_S2_fjLj128EEEEELb1ELb0ELb1ELb0EEEvNS_9BwdParamsE --------------------------
	.section	.nv.info._ZN10layer_norm13ln_bwd_kernelINS_13Kernel_traitsI6__halfS2_S2_S2_fjLj2048ELj1ELj1ELj4ELj16ENS_18Kernel_traits_baseILj2048ES2_S2_S2_S2_fjLj128EEEEELb1ELb0ELb1ELb0EEEvNS_9BwdParamsE,"",@"SHT_CUDA_INFO"
	.sectionflags	@""
	.align	4


	//----- nvinfo : EIATTR_CUDA_API_VERSION
	.align		4
        /*0000*/ 	.byte	0x04, 0x37
        /*0002*/ 	.short	(.L_1747 - .L_1746)
.L_1746:
        /*0004*/ 	.word	0x00000082


	//----- nvinfo : EIATTR_KPARAM_INFO
	.align		4
.L_1747:
        /*0008*/ 	.byte	0x04, 0x17
        /*000a*/ 	.short	(.L_1749 - .L_1748)
.L_1748:
        /*000c*/ 	.word	0x00000000
        /*0010*/ 	.short	0x0000
        /*0012*/ 	.short	0x0000
        /*0014*/ 	.byte	0x00, 0xf0, 0xa1, 0x04


	//----- nvinfo : EIATTR_SPARSE_MMA_MASK
	.align		4
.L_1749:
        /*0018*/ 	.byte	0x03, 0x50
        /*001a*/ 	.short	0x0000


	//----- nvinfo : EIATTR_MAXREG_COUNT
	.align		4
        /*001c*/ 	.byte	0x03, 0x1b
        /*001e*/ 	.short	0x00ff


	//----- nvinfo : EIATTR_NUM_BARRIERS
	.align		4
        /*0020*/ 	.byte	0x02, 0x4c
        /*0022*/ 	.byte	0x01
	.zero		1


	//----- nvinfo : EIATTR_MERCURY_ISA_VERSION
	.align		4
        /*0024*/ 	.byte	0x03, 0x5f
        /*0026*/ 	.short	0x0101


	//----- nvinfo : EIATTR_COOP_GROUP_MASK_REGIDS
	.align		4
        /*0028*/ 	.byte	0x04, 0x29
        /*002a*/ 	.short	(.L_1751 - .L_1750)


	//   ....[0]....
.L_1750:
        /*002c*/ 	.word	0xffffffff


	//   ....[1]....
        /*0030*/ 	.word	0xffffffff


	//   ....[2]....
        /*0034*/ 	.word	0xffffffff


	//   ....[3]....
        /*0038*/ 	.word	0xffffffff


	//   ....[4]....
        /*003c*/ 	.word	0xffffffff


	//   ....[5]....
        /*0040*/ 	.word	0xffffffff


	//   ....[6]....
        /*0044*/ 	.word	0xffffffff


	//   ....[7]....
        /*0048*/ 	.word	0xffffffff


	//   ....[8]....
        /*004c*/ 	.word	0xffffffff


	//   ....[9]....
        /*0050*/ 	.word	0xffffffff


	//----- nvinfo : EIATTR_COOP_GROUP_INSTR_OFFSETS
	.align		4
.L_1751:
        /*0054*/ 	.byte	0x04, 0x28
        /*0056*/ 	.short	(.L_1753 - .L_1752)


	//   ....[0]....
.L_1752:
        /*0058*/ 	.word	0x000015c0


	//   ....[1]....
        /*005c*/ 	.word	0x000015e0


	//   ....[2]....
        /*0060*/ 	.word	0x00001620


	//   ....[3]....
        /*0064*/ 	.word	0x00001630


	//   ....[4]....
        /*0068*/ 	.word	0x00001670


	//   ....[5]....
        /*006c*/ 	.word	0x00001680


	//   ....[6]....
        /*0070*/ 	.word	0x000016b0


	//   ....[7]....
        /*0074*/ 	.word	0x000016c0


	//   ....[8]....
        /*0078*/ 	.word	0x000016f0


	//   ....[9]....
        /*007c*/ 	.word	0x00001700


	//----- nvinfo : EIATTR_VRC_CTA_INIT_COUNT
	.align		4
.L_1753:
        /*0080*/ 	.byte	0x02, 0x4a
	.zero		1
	.zero		1


	//----- nvinfo : EIATTR_EXIT_INSTR_OFFSETS
	.align		4
        /*0084*/ 	.byte	0x04, 0x1c
        /*0086*/ 	.short	(.L_1755 - .L_1754)


	//   ....[0]....
.L_1754:
        /*0088*/ 	.word	0x00004d70


	//   ....[1]....
        /*008c*/ 	.word	0x00004e10


	//----- nvinfo : EIATTR_MAX_THREADS
	.align		4
.L_1755:
        /*0090*/ 	.byte	0x04, 0x05
        /*0092*/ 	.short	(.L_1757 - .L_1756)
.L_1756:
        /*0094*/ 	.word	0x00000080
        /*0098*/ 	.word	0x00000001
        /*009c*/ 	.word	0x00000001


	//----- nvinfo : EIATTR_CRS_STACK_SIZE
	.align		4
.L_1757:
        /*00a0*/ 	.byte	0x04, 0x1e
        /*00a2*/ 	.short	(.L_1759 - .L_1758)
.L_1758:
        /*00a4*/ 	.word	0x00000000


	//----- nvinfo : EIATTR_CBANK_PARAM_SIZE
	.align		4
.L_1759:
        /*00a8*/ 	.byte	0x03, 0x19
        /*00aa*/ 	.short	0x0128


	//----- nvinfo : EIATTR_PARAM_CBANK
	.align		4
        /*00ac*/ 	.byte	0x04, 0x0a
        /*00ae*/ 	.short	(.L_1761 - .L_1760)
	.align		4
.L_1760:
        /*00b0*/ 	.word	index@(.nv.constant0._ZN10layer_norm13ln_bwd_kernelINS_13Kernel_traitsI6__halfS2_S2_S2_fjLj2048ELj1ELj1ELj4ELj16ENS_18Kernel_traits_baseILj2048ES2_S2_S2_S2_fjLj128EEEEELb1ELb0ELb1ELb0EEEvNS_9BwdParamsE)
        /*00b4*/ 	.short	0x0380
        /*00b6*/ 	.short	0x0128


	//----- nvinfo : EIATTR_SW_WAR
	.align		4
.L_1761:
        /*00b8*/ 	.byte	0x04, 0x36
        /*00ba*/ 	.short	(.L_1763 - .L_1762)
.L_1762:
        /*00bc*/ 	.word	0x00000008
.L_1763:


//--------------------- .nv.info._ZN10layer_norm22ln_bwd_finalize_kernelINS_22Kernel_traits_finalizeILj2048E6__halfS2_S2_S2_fjLb0ELj1024ELj4ENS_18Kernel_traits_baseILj2048ES2_S2_S2_S2_fjLj1024EEEEELb0ELb1EEEvNS_9BwdParamsE --------------------------
	.section	.nv.info._ZN10layer_norm22ln_bwd_finalize_kernelINS_22Kernel_traits_finalizeILj2048E6__halfS2_S2_S2_fjLb0ELj1024ELj4ENS_18Kernel_traits_baseILj2048ES2_S2_S2_S2_fjLj1024EEEEELb0ELb1EEEvNS_9BwdParamsE,"",@"SHT_CUDA_INFO"
	.sectionflags	@""
	.align	4


	//----- nvinfo : EIATTR_CUDA_API_VERSION
	.align		4
        /*0000*/ 	.byte	0x04, 0x37
        /*0002*/ 	.short	(.L_1765 - .L_1764)
.L_1764:
        /*0004*/ 	.word	0x00000082


	//----- nvinfo : EIATTR_KPARAM_INFO
	.align		4
.L_1765:
        /*0008*/ 	.byte	0x04, 0x17
        /*000a*/ 	.short	(.L_1767 - .L_1766)
.L_1766:
        /*000c*/ 	.word	0x00000000
        /*0010*/ 	.short	0x0000
        /*0012*/ 	.short	0x0000
        /*0014*/ 	.byte	0x00, 0xf0, 0xa1, 0x04


	//----- nvinfo : EIATTR_SPARSE_MMA_MASK
	.align		4
.L_1767:
        /*0018*/ 	.byte	0x03, 0x50
        /*001a*/ 	.short	0x0000


	//----- nvinfo : EIATTR_MAXREG_COUNT
	.align		4
        /*001c*/ 	.byte	0x03, 0x1b
        /*001e*/ 	.short	0x0040


	//----- nvinfo : EIATTR_NUM_BARRIERS
	.align		4
        /*0020*/ 	.byte	0x02, 0x4c
        /*0022*/ 	.byte	0x01
	.zero		1


	//----- nvinfo : EIATTR_MERCURY_ISA_VERSION
	.align		4
        /*0024*/ 	.byte	0x03, 0x5f
        /*0026*/ 	.short	0x0101


	//----- nvinfo : EIATTR_COOP_GROUP_MASK_REGIDS
	.align		4
        /*0028*/ 	.byte	0x04, 0x29
        /*002a*/ 	.short	(.L_1769 - .L_1768)


	//   ....[0]....
.L_1768:
        /*002c*/ 	.word	0xffffffff


	//   ....[1]....
        /*0030*/ 	.word	0xffffffff


	//   ....[2]....
        /*0034*/ 	.word	0xffffffff


	//   ....[3]....
        /*0038*/ 	.word	0xffffffff


	//   ....[4]....
        /*003c*/ 	.word	0xffffffff


	//   ....[5]....
        /*0040*/ 	.word	0xffffffff


	//   ....[6]....
        /*0044*/ 	.word	0xffffffff


	//   ....[7]....
        /*0048*/ 	.word	0xffffffff


	//   ....[8]....
        /*004c*/ 	.word	0xffffffff


	//   ....[9]....
        /*0050*/ 	.word	0xffffffff


	//----- nvinfo : EIATTR_COOP_GROUP_INSTR_OFFSETS
	.align		4
.L_1769:
        /*0054*/ 	.byte	0x04, 0x28
        /*0056*/ 	.short	(.L_1771 - .L_1770)


	//   ....[0]....
.L_1770:
        /*0058*/ 	.word	0x00001560


	//   ....[1]....
        /*005c*/ 	.word	0x00001570


	//   ....[2]....
        /*0060*/ 	.word	0x000015a0


	//   ....[3]....
        /*0064*/ 	.word	0x000015b0


	//   ....[4]....
        /*0068*/ 	.word	0x000015e0


	//   ....[5]....
        /*006c*/ 	.word	0x000015f0


	//   ....[6]....
        /*0070*/ 	.word	0x00001620


	//   ....[7]....
        /*0074*/ 	.word	0x00001640


	//   ....[8]....
        /*0078*/ 	.word	0x00001670


	//   ....[9]....
        /*007c*/ 	.word	0x00001680


	//----- nvinfo : EIATTR_VRC_CTA_INIT_COUNT
	.align		4
.L_1771:
        /*0080*/ 	.byte	0x02, 0x4a
	.zero		1
	.zero		1


	//----- nvinfo : EIATTR_EXIT_INSTR_OFFSETS
	.align		4
        /*0084*/ 	.byte	0x04, 0x1c
        /*0086*/ 	.short	(.L_1773 - .L_1772)


	//   ....[0]....
.L_1772:
        /*0088*/ 	.word	0x00000060


	//   ....[1]....
        /*008c*/ 	.word	0x000016e0


	//   ....[2]....
        /*0090*/ 	.word	0x000017d0


	//----- nvinfo : EIATTR_MAX_THREADS
	.align		4
.L_1773:
        /*0094*/ 	.byte	0x04, 0x05
        /*0096*/ 	.short	(.L_1775 - .L_1774)
.L_1774:
        /*0098*/ 	.word	0x00000400
        /*009c*/ 	.word	0x00000001
        /*00a0*/ 	.word	0x00000001


	//----- nvinfo : EIATTR_CRS_STACK_SIZE
	.align		4
.L_1775:
        /*00a4*/ 	.byte	0x04, 0x1e
        /*00a6*/ 	.short	(.L_1777 - .L_1776)
.L_1776:
        /*00a8*/ 	.word	0x00000000


	//----- nvinfo : EIATTR_CBANK_PARAM_SIZE
	.align		4
.L_1777:
        /*00ac*/ 	.byte	0x03, 0x19
        /*00ae*/ 	.short	0x0128


	//----- nvinfo : EIATTR_PARAM_CBANK
	.align		4
        /*00b0*/ 	.byte	0x04, 0x0a
        /*00b2*/ 	.short	(.L_1779 - .L_1778)
	.align		4
.L_1778:
        /*00b4*/ 	.word	index@(.nv.constant0._ZN10layer_norm22ln_bwd_finalize_kernelINS_22Kernel_traits_finalizeILj2048E6__halfS2_S2_S2_fjLb0ELj1024ELj4ENS_18Kernel_traits_baseILj2048ES2_S2_S2_S2_fjLj1024EEEEELb0ELb1EEEvNS_9BwdParamsE)
        /*00b8*/ 	.short	0x0380
        /*00ba*/ 	.short	0x0128


	//----- nvinfo : EIATTR_SW_WAR
	.align		4
.L_1779:
        /*00bc*/ 	.byte	0x04, 0x36
        /*00be*/ 	.short	(.L_1781 - .L_1780)
.L_1780:
        /*00c0*/ 	.word	0x00000008
.L_1781:


//--------------------- .nv.info._ZN10layer_norm13ln_bwd_kernelINS_13Kernel_traitsI6__halfS2_S2_S2_fjLj2048ELj1ELj1ELj4ELj16ENS_18Kernel_traits_baseILj2048ES2_S2_S2_S2_fjLj128EEEEELb1ELb0ELb1ELb1EEEvNS_9BwdParamsE --------------------------
	.section	.nv.info._ZN10layer_norm13ln_bwd_kernelINS_13Kernel_traitsI6__halfS2_S2_S2_fjLj2048ELj1ELj1ELj4ELj16ENS_18Kernel_traits_baseILj2048ES2_S2_S2_S2_fjLj128EEEEELb1ELb0ELb1ELb1EEEvNS_9BwdParamsE,"",@"SHT_CUDA_INFO"
	.sectionflags	@""
	.align	4


	//----- nvinfo : EIATTR_CUDA_API_VERSION
	.align		4
        /*0000*/ 	.byte	0x04, 0x37
        /*0002*/ 	.short	(.L_1783 - .L_1782)
.L_1782:
        /*0004*/ 	.word	0x00000082


	//----- nvinfo : EIATTR_KPARAM_INFO
	.align		4
.L_1783:
        /*0008*/ 	.byte	0x04, 0x17
        /*000a*/ 	.short	(.L_1785 - .L_1784)
.L_1784:
        /*000c*/ 	.word	0x00000000
        /*0010*/ 	.short	0x0000
        /*0012*/ 	.short	0x0000
        /*0014*/ 	.byte	0x00, 0xf0, 0xa1, 0x04


	//----- nvinfo : EIATTR_SPARSE_MMA_MASK
	.align		4
.L_1785:
        /*0018*/ 	.byte	0x03, 0x50
        /*001a*/ 	.short	0x0000


	//----- nvinfo : EIATTR_MAXREG_COUNT
	.align		4
        /*001c*/ 	.byte	0x03, 0x1b
        /*001e*/ 	.short	0x00ff


	//----- nvinfo : EIATTR_NUM_BARRIERS
	.align		4
        /*0020*/ 	.byte	0x02, 0x4c
        /*0022*/ 	.byte	0x01
	.zero		1


	//----- nvinfo : EIATTR_MERCURY_ISA_VERSION
	.align		4
        /*0024*/ 	.byte	0x03, 0x5f
        /*0026*/ 	.short	0x0101


	//----- nvinfo : EIATTR_COOP_GROUP_MASK_REGIDS
	.align		4
        /*0028*/ 	.byte	0x04, 0x29
        /*002a*/ 	.short	(.L_1787 - .L_1786)


	//   ....[0]....
.L_1786:
        /*002c*/ 	.word	0xffffffff


	//   ....[1]....
        /*0030*/ 	.word	0xffffffff


	//   ....[2]....
        /*0034*/ 	.word	0xffffffff


	//   ....[3]....
        /*0038*/ 	.word	0xffffffff


	//   ....[4]....
        /*003c*/ 	.word	0xffffffff


	//   ....[5]....
        /*0040*/ 	.word	0xffffffff


	//   ....[6]....
        /*0044*/ 	.word	0xffffffff


	//   ....[7]....
        /*0048*/ 	.word	0xffffffff


	//   ....[8]....
        /*004c*/ 	.word	0xffffffff


	//   ....[9]....
        /*0050*/ 	.word	0xffffffff


	//----- nvinfo : EIATTR_COOP_GROUP_INSTR_OFFSETS
	.align		4
.L_1787:
        /*0054*/ 	.byte	0x04, 0x28
        /*0056*/ 	.short	(.L_1789 - .L_1788)


	//   ....[0]....
.L_1788:
        /*0058*/ 	.word	0x000011e0


	//   ....[1]....
        /*005c*/ 	.word	0x00001200


	//   ....[2]....
        /*0060*/ 	.word	0x00001240


	//   ....[3]....
        /*0064*/ 	.word	0x00001250


	//   ....[4]....
        /*0068*/ 	.word	0x00001290


	//   ....[5]....
        /*006c*/ 	.word	0x000012a0


	//   ....[6]....
        /*0070*/ 	.word	0x000012d0


	//   ....[7]....
        /*0074*/ 	.word	0x000012e0


	//   ....[8]....
        /*0078*/ 	.word	0x00001310


	//   ....[9]....
        /*007c*/ 	.word	0x00001320


	//----- nvinfo : EIATTR_VRC_CTA_INIT_COUNT
	.align		4
.L_1789:
        /*0080*/ 	.byte	0x02, 0x4a
	.zero		1
	.zero		1


	//----- nvinfo : EIATTR_EXIT_INSTR_OFFSETS
	.align		4
        /*0084*/ 	.byte	0x04, 0x1c
        /*0086*/ 	.short	(.L_1791 - .L_1790)


	//   ....[0]....
.L_1790:
        /*0088*/ 	.word	0x00004950


	//----- nvinfo : EIATTR_MAX_THREADS
	.align		4
.L_1791:
        /*008c*/ 	.byte	0x04, 0x05
        /*008e*/ 	.short	(.L_1793 - .L_1792)
.L_1792:
        /*0090*/ 	.word	0x00000080
        /*0094*/ 	.word	0x00000001
        /*0098*/ 	.word	0x00000001


	//----- nvinfo : EIATTR_CRS_STACK_SIZE
	.align		4
.L_1793:
        /*009c*/ 	.byte	0x04, 0x1e
        /*009e*/ 	.short	(.L_1795 - .L_1794)
.L_1794:
        /*00a0*/ 	.word	0x00000000


	//----- nvinfo : EIATTR_CBANK_PARAM_SIZE
	.align		4
.L_1795:
        /*00a4*/ 	.byte	0x03, 0x19
        /*00a6*/ 	.short	0x0128


	//----- nvinfo : EIATTR_PARAM_CBANK
	.align		4
        /*00a8*/ 	.byte	0x04, 0x0a
        /*00aa*/ 	.short	(.L_1797 - .L_1796)
	.align		4
.L_1796:
        /*00ac*/ 	.word	index@(.nv.constant0._ZN10layer_norm13ln_bwd_kernelINS_13Kernel_traitsI6__halfS2_S2_S2_fjLj2048ELj1ELj1ELj4ELj16ENS_18Kernel_traits_baseILj2048ES2_S2_S2_S2_fjLj128EEEEELb1ELb0ELb1ELb1EEEvNS_9BwdParamsE)
        /*00b0*/ 	.short	0x0380
        /*00b2*/ 	.short	0x0128


	//----- nvinfo : EIATTR_SW_WAR
	.align		4
.L_1797:
        /*00b4*/ 	.byte	0x04, 0x36
        /*00b6*/ 	.short	(.L_1799 - .L_1798)
.L_1798:
        /*00b8*/ 	.word	0x00000008
.L_1799:


//--------------------- .nv.info._ZN10layer_norm13ln_bwd_kernelINS_13Kernel_traitsI6__halfS2_S2_S2_fjLj2048ELj1ELj1ELj4ELj16ENS_18Kernel_traits_baseILj2048ES2_S2_S2_S2_fjLj128EEEEELb1ELb1ELb0ELb0EEEvNS_9BwdParamsE --------------------------
	.section	.nv.info._ZN10layer_norm13ln_bwd_kernelINS_13Kernel_traitsI6__halfS2_S2_S2_fjLj2048ELj1ELj1ELj4ELj16ENS_18Kernel_traits_baseILj2048ES2_S2_S2_S2_fjLj128EEEEELb1ELb1ELb0ELb0EEEvNS_9BwdParamsE,"",@"SHT_CUDA_INFO"
	.sectionflags	@""
	.align	4


	//----- nvinfo : EIATTR_CUDA_API_VERSION
	.align		4
        /*0000*/ 	.byte	0x04, 0x37
        /*0002*/ 	.short	(.L_1801 - .L_1800)
.L_1800:
        /*0004*/ 	.word	0x00000082


	//----- nvinfo : EIATTR_KPARAM_INFO
	.align		4
.L_1801:
        /*0008*/ 	.byte	0x04, 0x17
        /*000a*/ 	.short	(.L_1803 - .L_1802)
.L_1802:
        /*000c*/ 	.word	0x00000000
        /*0010*/ 	.short	0x0000
        /*0012*/ 	.short	0x0000
        /*0014*/ 	.byte	0x00, 0xf0, 0xa1, 0x04


	//----- nvinfo : EIATTR_SPARSE_MMA_MASK
	.align		4
.L_1803:
        /*0018*/ 	.byte	0x03, 0x50
        /*001a*/ 	.short	0x0000


	//----- nvinfo : EIATTR_MAXREG_COUNT
	.align		4
        /*001c*/ 	.byte	0x03, 0x1b
        /*001e*/ 	.short	0x00ff


	//----- nvinfo : EIATTR_NUM_BARRIERS
	.align		4
        /*0020*/ 	.byte	0x02, 0x4c
        /*0022*/ 	.byte	0x01
	.zero		1


	//----- nvinfo : EIATTR_MERCURY_ISA_VERSION
	.align		4
        /*0024*/ 	.byte	0x03, 0x5f
        /*0026*/ 	.short	0x0101


	//----- nvinfo : EIATTR_COOP_GROUP_MASK_REGIDS
	.align		4
        /*0028*/ 	.byte	0x04, 0x29
        /*002a*/ 	.short	(.L_1805 - .L_1804)


	//   ....[0]....
.L_1804:
        /*002c*/ 	.word	0xffffffff


	//   ....[1]....
        /*0030*/ 	.word	0xffffffff


	//   ....[2]....
        /*0034*/ 	.word	0xffffffff


	//   ....[3]....
        /*0038*/ 	.word	0xffffffff


	//   ....[4]....
        /*003c*/ 	.word	0xffffffff


	//   ....[5]....
        /*0040*/ 	.word	0xffffffff


	//   ....[6]....
        /*0044*/ 	.word	0xffffffff


	//   ....[7]....
        /*0048*/ 	.word	0xffffffff


	//   ....[8]....
        /*004c*/ 	.word	0xffffffff


	//   ....[9]....
        /*0050*/ 	.word	0xffffffff


	//----- nvinfo : EIATTR_COOP_GROUP_INSTR_OFFSETS
	.align		4
.L_1805:
        /*0054*/ 	.byte	0x04, 0x28
        /*0056*/ 	.short	(.L_1807 - .L_1806)


	//   ....[0]....
.L_1806:
        /*0058*/ 	.word	0x000013b0


	//   ....[1]....
        /*005c*/ 	.word	0x000013d0


	//   ....[2]....
        /*0060*/ 	.word	0x00001410


	//   ....[3]....
        /*0064*/ 	.word	0x00001420


	//   ....[4]....
        /*0068*/ 	.word	0x00001460


	//   ....[5]....
        /*006c*/ 	.word	0x00001470


	//   ....[6]....
        /*0070*/ 	.word	0x000014a0


	//   ....[7]....
        /*0074*/ 	.word	0x000014b0


	//   ....[8]....
        /*0078*/ 	.word	0x000014e0


	//   ....[9]....
        /*007c*/ 	.word	0x000014f0


	//----- nvinfo : EIATTR_VRC_CTA_INIT_COUNT
	.align		4
.L_1807:
        /*0080*/ 	.byte	0x02, 0x4a
	.zero		1
	.zero		1


	//----- nvinfo : EIATTR_EXIT_INSTR_OFFSETS
	.align		4
        /*0084*/ 	.byte	0x04, 0x1c
        /*0086*/ 	.short	(.L_1809 - .L_1808)


	//   ....[0]....
.L_1808:
        /*0088*/ 	.word	0x000055f0


	//   ....[1]....
        /*008c*/ 	.word	0x000056c0


	//----- nvinfo : EIATTR_MAX_THREADS
	.align		4
.L_1809:
        /*0090*/ 	.byte	0x04, 0x05
        /*0092*/ 	.short	(.L_1811 - .L_1810)
.L_1810:
        /*0094*/ 	.word	0x00000080
        /*0098*/ 	.word	0x00000001
        /*009c*/ 	.word	0x00000001


	//----- nvinfo : EIATTR_CRS_STACK_SIZE
	.align		4
.L_1811:
        /*00a0*/ 	.byte	0x04, 0x1e
        /*00a2*/ 	.short	(.L_1813 - .L_1812)
.L_1812:
        /*00a4*/ 	.word	0x00000000


	//----- nvinfo : EIATTR_CBANK_PARAM_SIZE
	.align		4
.L_1813:
        /*00a8*/ 	.byte	0x03, 0x19
        /*00aa*/ 	.short	0x0128


	//----- nvinfo : EIATTR_PARAM_CBANK
	.align		4
        /*00ac*/ 	.byte	0x04, 0x0a
        /*00ae*/ 	.short	(.L_1815 - .L_1814)
	.align		4
.L_1814:
        /*00b0*/ 	.word	index@(.nv.constant0._ZN10layer_norm13ln_bwd_kernelINS_13Kernel_traitsI6__halfS2_S2_S2_fjLj2048ELj1ELj1ELj4ELj16ENS_18Kernel_traits_baseILj2048ES2_S2_S2_S2_fjLj128EEEEELb1ELb1ELb0ELb0EEEvNS_9BwdParamsE)
        /*00b4*/ 	.short	0x0380
        /*00b6*/ 	.short	0x0128


	//----- nvinfo : EIATTR_SW_WAR
	.align		4
.L_1815:
        /*00b8*/ 	.byte	0x04, 0x36
        /*00ba*/ 	.short	(.L_1817 - .L_1816)
.L_1816:
        /*00bc*/ 	.word	0x00000008
.L_1817:


//--------------------- .nv.info._ZN10layer_norm13ln_bwd_kernelINS_13Kernel_traitsI6__halfS2_S2_S2_fjLj2048ELj1ELj1ELj4ELj16ENS_18Kernel_traits_baseILj2048ES2_S2_S2_S2_fjLj128EEEEELb1ELb1ELb0ELb1EEEvNS_9BwdParamsE --------------------------
	.section	.nv.info._ZN10layer_norm13ln_bwd_kernelINS_13Kernel_traitsI6__halfS2_S2_S2_fjLj2048ELj1ELj1ELj4ELj16ENS_18Kernel_traits_baseILj2048ES2_S2_S2_S2_fjLj128EEEEELb1ELb1ELb0ELb1EEEvNS_9BwdParamsE,"",@"SHT_CUDA_INFO"
	.sectionflags	@""
	.align	4


	//----- nvinfo : EIATTR_CUDA_API_VERSION
	.align		4
        /*0000*/ 	.byte	0x04, 0x37
        /*0002*/ 	.short	(.L_1819 - .L_1818)
.L_1818:
        /*0004*/ 	.word	0x00000082


	//----- nvinfo : EIATTR_KPARAM_INFO
	.align		4
.L_1819:
        /*0008*/ 	.byte	0x04, 0x17
        /*000a*/ 	.short	(.L_1821 - .L_1820)
.L_1820:
        /*000c*/ 	.word	0x00000000
        /*0010*/ 	.short	0x0000
        /*0012*/ 	.short	0x0000
        /*0014*/ 	.byte	0x00, 0xf0, 0xa1, 0x04


	//----- nvinfo : EIATTR_SPARSE_MMA_MASK
	.align		4
.L_1821:
        /*0018*/ 	.byte	0x03, 0x50
        /*001a*/ 	.short	0x0000


	//----- nvinfo : EIATTR_MAXREG_COUNT
	.align		4
        /*001c*/ 	.byte	0x03, 0x1b
        /*001e*/ 	.short	0x00ff


	//----- nvinfo : EIATTR_NUM_BARRIERS
	.align		4
        /*0020*/ 	.byte	0x02, 0x4c
        /*0022*/ 	.byte	0x01
	.zero		1


	//----- nvinfo : EIATTR_MERCURY_ISA_VERSION
	.align		4
        /*0024*/ 	.byte	0x03, 0x5f
        /*0026*/ 	.short	0x0101


	//----- nvinfo : EIATTR_COOP_GROUP_MASK_REGIDS
	.align		4
        /*0028*/ 	.byte	0x04, 0x29
        /*002a*/ 	.short	(.L_1823 - .L_1822)


	//   ....[0]....
.L_1822:
        /*002c*/ 	.word	0xffffffff


	//   ....[1]....
        /*0030*/ 	.word	0xffffffff


	//   ....[2]....
        /*0034*/ 	.word	0xffffffff


	//   ....[3]....
        /*0038*/ 	.word	0xffffffff


	//   ....[4]....
        /*003c*/ 	.word	0xffffffff


	//   ....[5]....
        /*0040*/ 	.word	0xffffffff


	//   ....[6]....
        /*0044*/ 	.word	0xffffffff


	//   ....[7]....
        /*0048*/ 	.word	0xffffffff


	//   ....[8]....
        /*004c*/ 	.word	0xffffffff


	//   ....[9]....
        /*0050*/ 	.word	0xffffffff


	//----- nvinfo : EIATTR_COOP_GROUP_INSTR_OFFSETS
	.align		4
.L_1823:
        /*0054*/ 	.byte	0x04, 0x28
        /*0056*/ 	.short	(.L_1825 - .L_1824)


	//   ....[0]....
.L_1824:
        /*0058*/ 	.word	0x00000fc0


	//   ....[1]....
        /*005c*/ 	.word	0x00000fd0


	//   ....[2]....
        /*0060*/ 	.word	0x00001010


	//   ....[3]....
        /*0064*/ 	.word	0x00001020


	//   ....[4]....
        /*0068*/ 	.word	0x00001050


	//   ....[5]....
        /*006c*/ 	.word	0x00001060


	//   ....[6]....
        /*0070*/ 	.word	0x000010a0


	//   ....[7]....
        /*0074*/ 	.word	0x000010b0


	//   ....[8]....
        /*0078*/ 	.word	0x00001100


	//   ....[9]....
        /*007c*/ 	.word	0x00001110


	//----- nvinfo : EIATTR_VRC_CTA_INIT_COUNT
	.align		4
.L_1825:
        /*0080*/ 	.byte	0x02, 0x4a
	.zero		1
	.zero		1


	//----- nvinfo : EIATTR_EXIT_INSTR_OFFSETS
	.align		4
        /*0084*/ 	.byte	0x04, 0x1c
        /*0086*/ 	.short	(.L_1827 - .L_1826)


	//   ....[0]....
.L_1826:
        /*0088*/ 	.word	0x000051f0


	//----- nvinfo : EIATTR_MAX_THREADS
	.align		4
.L_1827:
        /*008c*/ 	.byte	0x04, 0x05
        /*008e*/ 	.short	(.L_1829 - .L_1828)
.L_1828:
        /*0090*/ 	.word	0x00000080
        /*0094*/ 	.word	0x00000001
        /*0098*/ 	.word	0x00000001


	//----- nvinfo : EIATTR_CBANK_PARAM_SIZE
	.align		4
.L_1829:
        /*009c*/ 	.byte	0x03, 0x19
        /*009e*/ 	.short	0x0128


	//----- nvinfo : EIATTR_PARAM_CBANK
	.align		4
        /*00a0*/ 	.byte	0x04, 0x0a
        /*00a2*/ 	.short	(.L_1831 - .L_1830)
	.align		4
.L_1830:
        /*00a4*/ 	.word	index@(.nv.constant0._ZN10layer_norm13ln_bwd_kernelINS_13Kernel_traitsI6__halfS2_S2_S2_fjLj2048ELj1ELj1ELj4ELj16ENS_18Kernel_traits_baseILj2048ES2_S2_S2_S2_fjLj128EEEEELb1ELb1ELb0ELb1EEEvNS_9BwdParamsE)
        /*00a8*/ 	.short	0x0380
        /*00aa*/ 	.short	0x0128


	//----- nvinfo : EIATTR_SW_WAR
	.align		4
.L_1831:
        /*00ac*/ 	.byte	0x04, 0x36
        /*00ae*/ 	.short	(.L_1833 - .L_1832)
.L_1832:
        /*00b0*/ 	.word	0x00000008
.L_1833:


//--------------------- .nv.info._ZN10layer_norm22ln_bwd_finalize_kernelINS_22Kernel_traits_finalizeILj2048E6__halfS2_S2_S2_fjLb1ELj1024ELj4ENS_18Kernel_traits_baseILj2048ES2_S2_S2_S2_fjLj1024EEEEELb1ELb0EEEvNS_9BwdParamsE --------------------------
	.section	.nv.info._ZN10layer_norm22ln_bwd_finalize_kernelINS_22Kernel_traits_finalizeILj2048E6__halfS2_S2_S2_fjLb1ELj1024ELj4ENS_18Kernel_traits_baseILj2048ES2_S2_S2_S2_fjLj1024EEEEELb1ELb0EEEvNS_9BwdParamsE,"",@"SHT_CUDA_INFO"
	.sectionflags	@""
	.align	4


	//----- nvinfo : EIATTR_CUDA_API_VERSION
	.align		4
        /*0000*/ 	.byte	0x04, 0x37
        /*0002*/ 	.short	(.L_1835 - .L_1834)
.L_1834:
        /*0004*/ 	.word	0x00000082


	//----- nvinfo : EIATTR_KPARAM_INFO
	.align		4
.L_1835:
        /*0008*/ 	.byte	0x04, 0x17
        /*000a*/ 	.short	(.L_1837 - .L_1836)
.L_1836:
        /*000c*/ 	.word	0x00000000
        /*0010*/ 	.short	0x0000
        /*0012*/ 	.short	0x0000
        /*0014*/ 	.byte	0x00, 0xf0, 0xa1, 0x04


	//----- nvinfo : EIATTR_SPARSE_MMA_MASK
	.align		4
.L_1837:
        /*0018*/ 	.byte	0x03, 0x50
        /*001a*/ 	.short	0x0000


	//----- nvinfo : EIATTR_MAXREG_COUNT
	.align		4
        /*001c*/ 	.byte	0x03, 0x1b
        /*001e*/ 	.short	0x0040


	//----- nvinfo : EIATTR_NUM_BARRIERS
	.align		4
        /*0020*/ 	.byte	0x02, 0x4c
        /*0022*/ 	.byte	0x01
	.zero		1


	//----- nvinfo : EIATTR_MERCURY_ISA_VERSION
	.align		4
        /*0024*/ 	.byte	0x03, 0x5f
        /*0026*/ 	.short	0x0101


	//----- nvinfo : EIATTR_COOP_GROUP_MASK_REGIDS
	.align		4
        /*0028*/ 	.byte	0x04, 0x29
        /*002a*/ 	.short	(.L_1839 - .L_1838)


	//   ....[0]....
.L_1838:
        /*002c*/ 	.word	0xffffffff


	//   ....[1]....
        /*0030*/ 	.word	0xffffffff


	//   ....[2]....
        /*0034*/ 	.word	0xffffffff


	//   ....[3]....
        /*0038*/ 	.word	0xffffffff


	//   ....[4]....
        /*003c*/ 	.word	0xffffffff


	//   ....[5]....
        /*0040*/ 	.word	0xffffffff


	//   ....[6]....
        /*0044*/ 	.word	0xffffffff


	//   ....[7]....
        /*0048*/ 	.word	0xffffffff


	//   ....[8]....
        /*004c*/ 	.word	0xffffffff


	//   ....[9]....
        /*0050*/ 	.word	0xffffffff


	//   ....[10]....
        /*0054*/ 	.word	0xffffffff


	//   ....[11]....
        /*0058*/ 	.word	0xffffffff


	//   ....[12]....
        /*005c*/ 	.word	0xffffffff


	//   ....[13]....
        /*0060*/ 	.word	0xffffffff


	//   ....[14]....
        /*0064*/ 	.word	0xffffffff


	//----- nvinfo : EIATTR_COOP_GROUP_INSTR_OFFSETS
	.align		4
.L_1839:
        /*0068*/ 	.byte	0x04, 0x28
        /*006a*/ 	.short	(.L_1841 - .L_1840)


	//   ....[0]....
.L_1840:
        /*006c*/ 	.word	0x00001030


	//   ....[1]....
        /*0070*/ 	.word	0x00001040


	//   ....[2]....
        /*0074*/ 	.word	0x00001050


	//   ....[3]....
        /*0078*/ 	.word	0x00001080


	//   ....[4]....
        /*007c*/ 	.word	0x000010a0


	//   ....[5]....
        /*0080*/ 	.word	0x000010b0


	//   ....[6]....
        /*0084*/ 	.word	0x000010f0


	//   ....[7]....
        /*0088*/ 	.word	0x00001100


	//   ....[8]....
        /*008c*/ 	.word	0x00001110


	//   ....[9]....
        /*0090*/ 	.word	0x00001140


	//   ....[10]....
        /*0094*/ 	.word	0x00001170


	//   ....[11]....
        /*0098*/ 	.word	0x00001190


	//   ....[12]....
        /*009c*/ 	.word	0x000011c0


	//   ....[13]....
        /*00a0*/ 	.word	0x000011f0


	//   ....[14]....
        /*00a4*/ 	.word	0x00001220


	//----- nvinfo : EIATTR_VRC_CTA_INIT_COUNT
	.align		4
.L_1841:
        /*00a8*/ 	.byte	0x02, 0x4a
	.zero		1
	.zero		1


	//----- nvinfo : EIATTR_EXIT_INSTR_OFFSETS
	.align		4
        /*00ac*/ 	.byte	0x04, 0x1c
        /*00ae*/ 	.short	(.L_1843 - .L_1842)


	//   ....[0]....
.L_1842:
        /*00b0*/ 	.word	0x00000060


	//   ....[1]....
        /*00b4*/ 	.word	0x000012a0


	//   ....[2]....
        /*00b8*/ 	.word	0x000012d0


	//   ....[3]....
        /*00bc*/ 	.word	0x000013e0


	//----- nvinfo : EIATTR_MAX_THREADS
	.align		4
.L_1843:
        /*00c0*/ 	.byte	0x04, 0x05
        /*00c2*/ 	.short	(.L_1845 - .L_1844)
.L_1844:
        /*00c4*/ 	.word	0x00000400
        /*00c8*/ 	.word	0x00000001
        /*00cc*/ 	.word	0x00000001


	//----- nvinfo : EIATTR_CRS_STACK_SIZE
	.align		4
.L_1845:
        /*00d0*/ 	.byte	0x04, 0x1e
        /*00d2*/ 	.short	(.L_1847 - .L_1846)
.L_1846:
        /*00d4*/ 	.word	0x00000000


	//----- nvinfo : EIATTR_CBANK_PARAM_SIZE
	.align		4
.L_1847:
        /*00d8*/ 	.byte	0x03, 0x19
        /*00da*/ 	.short	0x0128


	//----- nvinfo : EIATTR_PARAM_CBANK
	.align		4
        /*00dc*/ 	.byte	0x04, 0x0a
        /*00de*/ 	.short	(.L_1849 - .L_1848)
	.align		4
.L_1848:
        /*00e0*/ 	.word	index@(.nv.constant0._ZN10layer_norm22ln_bwd_finalize_kernelINS_22Kernel_traits_finalizeILj2048E6__halfS2_S2_S2_fjLb1ELj1024ELj4ENS_18Kernel_traits_baseILj2048ES2_S2_S2_S2_fjLj1024EEEEELb1ELb0EEEvNS_9BwdParamsE)
        /*00e4*/ 	.short	0x0380
        /*00e6*/ 	.short	0x0128


	//----- nvinfo : EIATTR_SW_WAR
	.align		4
.L_1849:
        /*00e8*/ 	.byte	0x04, 0x36
        /*00ea*/ 	.short	(.L_1851 - .L_1850)
.L_1850:
        /*00ec*/ 	.word	0x00000008
.L_1851:


//--------------------- .nv.info._ZN10layer_norm13ln_bwd_kernelINS_13Kernel_traitsI6__halfS2_S2_S2_fjLj2048ELj1ELj1ELj4ELj16ENS_18Kernel_traits_baseILj2048ES2_S2_S2_S2_fjLj128EEEEELb1ELb1ELb1ELb0EEEvNS_9BwdParamsE --------------------------
	.section	.nv.info._ZN10layer_norm13ln_bwd_kernelINS_13Kernel_traitsI6__halfS2_S2_S2_fjLj2048ELj1ELj1ELj4ELj16ENS_18Kernel_traits_baseILj2048ES2_S2_S2_S2_fjLj128EEEEELb1ELb1ELb1ELb0EEEvNS_9BwdParamsE,"",@"SHT_CUDA_INFO"
	.sectionflags	@""
	.align	4


	//----- nvinfo : EIATTR_CUDA_API_VERSION
	.align		4
        /*0000*/ 	.byte	0x04, 0x37
        /*0002*/ 	.short	(.L_1853 - .L_1852)
.L_1852:
        /*0004*/ 	.word	0x00000082


	//----- nvinfo : EIATTR_KPARAM_INFO
	.align		4
.L_1853:
        /*0008*/ 	.byte	0x04, 0x17
        /*000a*/ 	.short	(.L_1855 - .L_1854)
.L_1854:
        /*000c*/ 	.word	0x00000000
        /*0010*/ 	.short	0x0000
        /*0012*/ 	.short	0x0000
        /*0014*/ 	.byte	0x00, 0xf0, 0xa1, 0x04


	//----- nvinfo : EIATTR_SPARSE_MMA_MASK
	.align		4
.L_1855:
        /*0018*/ 	.byte	0x03, 0x50
        /*001a*/ 	.short	0x0000


	//----- nvinfo : EIATTR_MAXREG_COUNT
	.align		4
        /*001c*/ 	.byte	0x03, 0x1b
        /*001e*/ 	.short	0x00ff


	//----- nvinfo : EIATTR_NUM_BARRIERS
	.align		4
        /*0020*/ 	.byte	0x02, 0x4c
        /*0022*/ 	.byte	0x01
	.zero		1


	//----- nvinfo : EIATTR_MERCURY_ISA_VERSION
	.align		4
        /*0024*/ 	.byte	0x03, 0x5f
        /*0026*/ 	.short	0x0101


	//----- nvinfo : EIATTR_COOP_GROUP_MASK_REGIDS
	.align		4
        /*0028*/ 	.byte	0x04, 0x29
        /*002a*/ 	.short	(.L_1857 - .L_1856)


	//   ....[0]....
.L_1856:
        /*002c*/ 	.word	0xffffffff


	//   ....[1]....
        /*0030*/ 	.word	0xffffffff


	//   ....[2]....
        /*0034*/ 	.word	0xffffffff


	//   ....[3]....
        /*0038*/ 	.word	0xffffffff


	//   ....[4]....
        /*003c*/ 	.word	0xffffffff


	//   ....[5]....
        /*0040*/ 	.word	0xffffffff


	//   ....[6]....
        /*0044*/ 	.word	0xffffffff


	//   ....[7]....
        /*0048*/ 	.word	0xffffffff


	//   ....[8]....
        /*004c*/ 	.word	0xffffffff


	//   ....[9]....
        /*0050*/ 	.word	0xffffffff


	//----- nvinfo : EIATTR_COOP_GROUP_INSTR_OFFSETS
	.align		4
.L_1857:
        /*0054*/ 	.byte	0x04, 0x28
        /*0056*/ 	.short	(.L_1859 - .L_1858)


	//   ....[0]....
.L_1858:
        /*0058*/ 	.word	0x00001730


	//   ....[1]....
        /*005c*/ 	.word	0x00001770


	//   ....[2]....
        /*0060*/ 	.word	0x000017e0


	//   ....[3]....
        /*0064*/ 	.word	0x000017f0


	//   ....[4]....
        /*0068*/ 	.word	0x00001830


	//   ....[5]....
        /*006c*/ 	.word	0x00001850


	//   ....[6]....
        /*0070*/ 	.word	0x000018e0


	//   ....[7]....
        /*0074*/ 	.word	0x000018f0


	//   ....[8]....
        /*0078*/ 	.word	0x00001940


	//   ....[9]....
        /*007c*/ 	.word	0x00001950


	//----- nvinfo : EIATTR_VRC_CTA_INIT_COUNT
	.align		4
.L_1859:
        /*0080*/ 	.byte	0x02, 0x4a
	.zero		1
	.zero		1


	//----- nvinfo : EIATTR_EXIT_INSTR_OFFSETS
	.align		4
        /*0084*/ 	.byte	0x04, 0x1c
        /*0086*/ 	.short	(.L_1861 - .L_1860)


	//   ....[0]....
.L_1860:
        /*0088*/ 	.word	0x00006590


	//   ....[1]....
        /*008c*/ 	.word	0x00006660


	//----- nvinfo : EIATTR_MAX_THREADS
	.align		4
.L_1861:
        /*0090*/ 	.byte	0x04, 0x05
        /*0092*/ 	.short	(.L_1863 - .L_1862)
.L_1862:
        /*0094*/ 	.word	0x00000080
        /*0098*/ 	.word	0x00000001
        /*009c*/ 	.word	0x00000001


	//----- nvinfo : EIATTR_CRS_STACK_SIZE
	.align		4
.L_1863:
        /*00a0*/ 	.byte	0x04, 0x1e
        /*00a2*/ 	.short	(.L_1865 - .L_1864)
.L_1864:
        /*00a4*/ 	.word	0x00000000


	//----- nvinfo : EIATTR_CBANK_PARAM_SIZE
	.align		4
.L_1865:
        /*00a8*/ 	.byte	0x03, 0x19
        /*00aa*/ 	.short	0x0128


	//----- nvinfo : EIATTR_PARAM_CBANK
	.align		4
        /*00ac*/ 	.byte	0x04, 0x0a
        /*00ae*/ 	.short	(.L_1867 - .L_1866)
	.align		4
.L_1866:
        /*00b0*/ 	.word	index@(.nv.constant0._ZN10layer_norm13ln_bwd_kernelINS_13Kernel_traitsI6__halfS2_S2_S2_fjLj2048ELj1ELj1ELj4ELj16ENS_18Kernel_traits_baseILj2048ES2_S2_S2_S2_fjLj128EEEEELb1ELb1ELb1ELb0EEEvNS_9BwdParamsE)
        /*00b4*/ 	.short	0x0380
        /*00b6*/ 	.short	0x0128


	//----- nvinfo : EIATTR_SW_WAR
	.align		4
.L_1867:
        /*00b8*/ 	.byte	0x04, 0x36
        /*00ba*/ 	.short	(.L_1869 - .L_1868)
.L_1868:
        /*00bc*/ 	.word	0x00000008
.L_1869:


//--------------------- .nv.info._ZN10layer_norm22ln_bwd_finalize_kernelINS_22Kernel_traits_finalizeILj2048E6__halfS2_S2_S2_fjLb1ELj1024ELj4ENS_18Kernel_traits_baseILj2048ES2_S2_S2_S2_fjLj1024EEEEELb1ELb1EEEvNS_9BwdParamsE --------------------------
	.section	.nv.info._ZN10layer_norm22ln_bwd_finalize_kernelINS_22Kernel_traits_finalizeILj2048E6__halfS2_S2_S2_fjLb1ELj1024ELj4ENS_18Kernel_traits_baseILj2048ES2_S2_S2_S2_fjLj1024EEEEELb1ELb1EEEvNS_9BwdParamsE,"",@"SHT_CUDA_INFO"
	.sectionflags	@""
	.align	4


	//----- nvinfo : EIATTR_CUDA_API_VERSION
	.align		4
        /*0000*/ 	.byte	0x04, 0x37
        /*0002*/ 	.short	(.L_1871 - .L_1870)
.L_1870:
        /*0004*/ 	.word	0x00000082


	//----- nvinfo : EIATTR_KPARAM_INFO
	.align		4
.L_1871:
        /*0008*/ 	.byte	0x04, 0x17
        /*000a*/ 	.short	(.L_1873 - .L_1872)
.L_1872:
        /*000c*/ 	.word	0x00000000
        /*0010*/ 	.short	0x0000
        /*0012*/ 	.short	0x0000
        /*0014*/ 	.byte	0x00, 0xf0, 0xa1, 0x04


	//----- nvinfo : EIATTR_SPARSE_MMA_MASK
	.align		4
.L_1873:
        /*0018*/ 	.byte	0x03, 0x50
        /*001a*/ 	.short	0x0000


	//----- nvinfo : EIATTR_MAXREG_COUNT
	.align		4
        /*001c*/ 	.byte	0x03, 0x1b
        /*001e*/ 	.short	0x0040


	//----- nvinfo : EIATTR_NUM_BARRIERS
	.align		4
        /*0020*/ 	.byte	0x02, 0x4c
        /*0022*/ 	.byte	0x01
	.zero		1


	//----- nvinfo : EIATTR_MERCURY_ISA_VERSION
	.align		4
        /*0024*/ 	.byte	0x03, 0x5f
        /*0026*/ 	.short	0x0101


	//----- nvinfo : EIATTR_COOP_GROUP_MASK_REGIDS
	.align		4
        /*0028*/ 	.byte	0x04, 0x29
        /*002a*/ 	.short	(.L_1875 - .L_1874)


	//   ....[0]....
.L_1874:
        /*002c*/ 	.word	0xffffffff


	//   ....[1]....
        /*0030*/ 	.word	0xffffffff


	//   ....[2]....
        /*0034*/ 	.word	0xffffffff


	//   ....[3]....
        /*0038*/ 	.word	0xffffffff


	//   ....[4]....
        /*003c*/ 	.word	0xffffffff


	//   ....[5]....
        /*0040*/ 	.word	0xffffffff


	//   ....[6]....
        /*0044*/ 	.word	0xffffffff


	//   ....[7]....
        /*0048*/ 	.word	0xffffffff


	//   ....[8]....
        /*004c*/ 	.word	0xffffffff


	//   ....[9]....
        /*0050*/ 	.word	0xffffffff


	//   ....[10]....
        /*0054*/ 	.word	0xffffffff


	//   ....[11]....
        /*0058*/ 	.word	0xffffffff


	//   ....[12]....
        /*005c*/ 	.word	0xffffffff


	//   ....[13]....
        /*0060*/ 	.word	0xffffffff


	//   ....[14]....
        /*0064*/ 	.word	0xffffffff


	//----- nvinfo : EIATTR_COOP_GROUP_INSTR_OFFSETS
	.align		4
.L_1875:
        /*0068*/ 	.byte	0x04, 0x28
        /*006a*/ 	.short	(.L_1877 - .L_1876)


	//   ....[0]....
.L_1876:
        /*006c*/ 	.word	0x00001060


	//   ....[1]....
        /*0070*/ 	.word	0x00001070


	//   ....[2]....
        /*0074*/ 	.word	0x00001080


	//   ....[3]....
        /*0078*/ 	.word	0x000010b0


	//   ....[4]....
        /*007c*/ 	.word	0x000010d0


	//   ....[5]....
        /*0080*/ 	.word	0x000010e0


	//   ....[6]....
        /*0084*/ 	.word	0x00001120


	//   ....[7]....
        /*0088*/ 	.word	0x00001140


	//   ....[8]....
        /*008c*/ 	.word	0x00001150


	//   ....[9]....
        /*0090*/ 	.word	0x00001180


	//   ....[10]....
        /*0094*/ 	.word	0x000011a0


	//   ....[11]....
        /*0098*/ 	.word	0x000011b0


	//   ....[12]....
        /*009c*/ 	.word	0x000011f0


	//   ....[13]....
        /*00a0*/ 	.word	0x00001200


	//   ....[14]....
        /*00a4*/ 	.word	0x00001210


	//----- nvinfo : EIATTR_VRC_CTA_INIT_COUNT
	.align		4
.L_1877:
        /*00a8*/ 	.byte	0x02, 0x4a
	.zero		1
	.zero		1


	//----- nvinfo : EIATTR_EXIT_INSTR_OFFSETS
	.align		4
        /*00ac*/ 	.byte	0x04, 0x1c
        /*00ae*/ 	.short	(.L_1879 - .L_1878)


	//   ....[0]....
.L_1878:
        /*00b0*/ 	.word	0x00000060


	//   ....[1]....
        /*00b4*/ 	.word	0x00001290


	//   ....[2]....
        /*00b8*/ 	.word	0x000013d0


	//----- nvinfo : EIATTR_MAX_THREADS
	.align		4
.L_1879:
        /*00bc*/ 	.byte	0x04, 0x05
        /*00be*/ 	.short	(.L_1881 - .L_1880)
.L_1880:
        /*00c0*/ 	.word	0x00000400
        /*00c4*/ 	.word	0x00000001
        /*00c8*/ 	.word	0x00000001


	//----- nvinfo : EIATTR_CRS_STACK_SIZE
	.align		4
.L_1881:
        /*00cc*/ 	.byte	0x04, 0x1e
        /*00ce*/ 	.short	(.L_1883 - .L_1882)
.L_1882:
        /*00d0*/ 	.word	0x00000000


	//----- nvinfo : EIATTR_CBANK_PARAM_SIZE
	.align		4
.L_1883:
        /*00d4*/ 	.byte	0x03, 0x19
        /*00d6*/ 	.short	0x0128


	//----- nvinfo : EIATTR_PARAM_CBANK
	.align		4
        /*00d8*/ 	.byte	0x04, 0x0a
        /*00da*/ 	.short	(.L_1885 - .L_1884)
	.align		4
.L_1884:
        /*00dc*/ 	.word	index@(.nv.constant0._ZN10layer_norm22ln_bwd_finalize_kernelINS_22Kernel_traits_finalizeILj2048E6__halfS2_S2_S2_fjLb1ELj1024ELj4ENS_18Kernel_traits_baseILj2048ES2_S2_S2_S2_fjLj1024EEEEELb1ELb1EEEvNS_9BwdParamsE)
        /*00e0*/ 	.short	0x0380
        /*00e2*/ 	.short	0x0128


	//----- nvinfo : EIATTR_SW_WAR
	.align		4
.L_1885:
        /*00e4*/ 	.byte	0x04, 0x36
        /*00e6*/ 	.short	(.L_1887 - .L_1886)
.L_1886:
        /*00e8*/ 	.word	0x00000008
.L_1887:


//--------------------- .nv.info._ZN10layer_norm13ln_bwd_kernelINS_13Kernel_traitsI6__halfS2_S2_S2_fjLj2048ELj1ELj1ELj4ELj16ENS_18Kernel_traits_baseILj2048ES2_S2_S2_S2_fjLj128EEEEELb1ELb1ELb1ELb1EEEvNS_9BwdParamsE --------------------------
	.section	.nv.info._ZN10layer_norm13ln_bwd_kernelINS_13Kernel_traitsI6__halfS2_S2_S2_fjLj2048ELj1ELj1ELj4ELj16ENS_18Kernel_traits_baseILj2048ES2_S2_S2_S2_fjLj128EEEEELb1ELb1ELb1ELb1EEEvNS_9BwdParamsE,"",@"SHT_CUDA_INFO"
	.sectionflags	@""
	.align	4


	//----- nvinfo : EIATTR_CUDA_API_VERSION
	.align		4
        /*0000*/ 	.byte	0x04, 0x37
        /*0002*/ 	.short	(.L_1889 - .L_1888)
.L_1888:
        /*0004*/ 	.word	0x00000082


	//----- nvinfo : EIATTR_KPARAM_INFO
	.align		4
.L_1889:
        /*0008*/ 	.byte	0x04, 0x17
        /*000a*/ 	.short	(.L_1891 - .L_1890)
.L_1890:
        /*000c*/ 	.word	0x00000000
        /*0010*/ 	.short	0x0000
        /*0012*/ 	.short	0x0000
        /*0014*/ 	.byte	0x00, 0xf0, 0xa1, 0x04


	//----- nvinfo : EIATTR_SPARSE_MMA_MASK
	.align		4
.L_1891:
        /*0018*/ 	.byte	0x03, 0x50
        /*001a*/ 	.short	0x0000


	//----- nvinfo : EIATTR_MAXREG_COUNT
	.align		4
        /*001c*/ 	.byte	0x03, 0x1b
        /*001e*/ 	.short	0x00ff


	//----- nvinfo : EIATTR_NUM_BARRIERS
	.align		4
        /*0020*/ 	.byte	0x02, 0x4c
        /*0022*/ 	.byte	0x01
	.zero		1


	//----- nvinfo : EIATTR_MERCURY_ISA_VERSION
	.align		4
        /*0024*/ 	.byte	0x03, 0x5f
        /*0026*/ 	.short	0x0101


	//----- nvinfo : EIATTR_COOP_GROUP_MASK_REGIDS
	.align		4
        /*0028*/ 	.byte	0x04, 0x29
        /*002a*/ 	.short	(.L_1893 - .L_1892)


	//   ....[0]....
.L_1892:
        /*002c*/ 	.word	0xffffffff


	//   ....[1]....
        /*0030*/ 	.word	0xffffffff


	//   ....[2]....
        /*0034*/ 	.word	0xffffffff


	//   ....[3]....
        /*0038*/ 	.word	0xffffffff


	//   ....[4]....
        /*003c*/ 	.word	0xffffffff


	//   ....[5]....
        /*0040*/ 	.word	0xffffffff


	//   ....[6]....
        /*0044*/ 	.word	0xffffffff


	//   ....[7]....
        /*0048*/ 	.word	0xffffffff


	//   ....[8]....
        /*004c*/ 	.word	0xffffffff


	//   ....[9]....
        /*0050*/ 	.word	0xffffffff


	//----- nvinfo : EIATTR_COOP_GROUP_INSTR_OFFSETS
	.align		4
.L_1893:
        /*0054*/ 	.byte	0x04, 0x28
        /*0056*/ 	.short	(.L_1895 - .L_1894)


	//   ....[0]....
.L_1894:
        /*0058*/ 	.word	0x000012d0


	//   ....[1]....
        /*005c*/ 	.word	0x00001300


	//   ....[2]....
        /*0060*/ 	.word	0x000013a0


	//   ....[3]....
        /*0064*/ 	.word	0x000013b0


	//   ....[4]....
        /*0068*/ 	.word	0x000013e0


	//   ....[5]....
        /*006c*/ 	.word	0x00001400


	//   ....[6]....
        /*0070*/ 	.word	0x00001430


	//   ....[7]....
        /*0074*/ 	.word	0x00001440


	//   ....[8]....
        /*0078*/ 	.word	0x00001470


	//   ....[9]....
        /*007c*/ 	.word	0x000014a0


	//----- nvinfo : EIATTR_VRC_CTA_INIT_COUNT
	.align		4
.L_1895:
        /*0080*/ 	.byte	0x02, 0x4a
	.zero		1
	.zero		1


	//----- nvinfo : EIATTR_EXIT_INSTR_OFFSETS
	.align		4
        /*0084*/ 	.byte	0x04, 0x1c
        /*0086*/ 	.short	(.L_1897 - .L_1896)


	//   ....[0]....
.L_1896:
        /*0088*/ 	.word	0x00006150


	//----- nvinfo : EIATTR_MAX_THREADS
	.align		4
.L_1897:
        /*008c*/ 	.byte	0x04, 0x05
        /*008e*/ 	.short	(.L_1899 - .L_1898)
.L_1898:
        /*0090*/ 	.word	0x00000080
        /*0094*/ 	.word	0x00000001
        /*0098*/ 	.word	0x00000001


	//----- nvinfo : EIATTR_CBANK_PARAM_SIZE
	.align		4
.L_1899:
        /*009c*/ 	.byte	0x03, 0x19
        /*009e*/ 	.short	0x0128


	//----- nvinfo : EIATTR_PARAM_CBANK
	.align		4
        /*00a0*/ 	.byte	0x04, 0x0a
        /*00a2*/ 	.short	(.L_1901 - .L_1900)
	.align		4
.L_1900:
        /*00a4*/ 	.word	index@(.nv.constant0._ZN10layer_norm13ln_bwd_kernelINS_13Kernel_traitsI6__halfS2_S2_S2_fjLj2048ELj1ELj1ELj4ELj16ENS_18Kernel_traits_baseILj2048ES2_S2_S2_S2_fjLj128EEEEELb1ELb1ELb1ELb1EEEvNS_9BwdParamsE)
        /*00a8*/ 	.short	0x0380
        /*00aa*/ 	.short	0x0128


	//----- nvinfo : EIATTR_SW_WAR
	.align		4
.L_1901:
        /*00ac*/ 	.byte	0x04, 0x36
        /*00ae*/ 	.short	(.L_1903 - .L_1902)
.L_1902:
        /*00b0*/ 	.word	0x00000008
.L_1903:


//--------------------- .nv.info._ZN10layer_norm13ln_bwd_kernelINS_13Kernel_traitsIf13__nv_bfloat16S2_S2_fjLj2048ELj1ELj1ELj4ELj16ENS_18Kernel_traits_baseILj2048EfS2_S2_S2_fjLj128EEEEELb0ELb0ELb0ELb0EEEvNS_9BwdParamsE --------------------------
	.section	.nv.info._ZN10layer_norm13ln_bwd_kernelINS_13Kernel_traitsIf13__nv_bfloat16S2_S2_fjLj2048ELj1ELj1ELj4ELj16ENS_18Kernel_traits_baseILj2048EfS2_S2_S2_fjLj128EEEEELb0ELb0ELb0ELb0EEEvNS_9BwdParamsE,"",@"SHT_CUDA_INFO"
	.sectionflags	@""
	.align	4


	//----- nvinfo : EIATTR_CUDA_API_VERSION
	.align		4
        /*0000*/ 	.byte	0x04, 0x37
        /*0002*/ 	.short	(.L_1905 - .L_1904)
.L_1904:
        /*0004*/ 	.word	0x00000082


	//----- nvinfo : EIATTR_KPARAM_INFO
	.align		4
.L_1905:
        /*0008*/ 	.byte	0x04, 0x17
        /*000a*/ 	.short	(.L_1907 - .L_1906)
.L_1906:
        /*000c*/ 	.word	0x00000000
        /*0010*/ 	.short	0x0000
        /*0012*/ 	.short	0x0000
        /*0014*/ 	.byte	0x00, 0xf0, 0xa1, 0x04


	//----- nvinfo : EIATTR_SPARSE_MMA_MASK
	.align		4
.L_1907:
        /*0018*/ 	.byte	0x03, 0x50
        /*001a*/ 	.short	0x0000


	//----- nvinfo : EIATTR_MAXREG_COUNT
	.align		4
        /*001c*/ 	.byte	0x03, 0x1b
        /*001e*/ 	.short	0x00ff


	//----- nvinfo : EIATTR_NUM_BARRIERS
	.align		4
        /*0020*/ 	.byte	0x02, 0x4c
        /*0022*/ 	.byte	0x01
	.zero		1


	//----- nvinfo : EIATTR_MERCURY_ISA_VERSION
	.align		4
        /*0024*/ 	.byte	0x03, 0x5f
        /*0026*/ 	.short	0x0101


	//----- nvinfo : EIATTR_COOP_GROUP_MASK_REGIDS
	.align		4
        /*0028*/ 	.byte	0x04, 0x29
        /*002a*/ 	.short	(.L_1909 - .L_1908)


	//   ....[0]....
.L_1908:
        /*002c*/ 	.word	0xffffffff


	//   ....[1]....
        /*0030*/ 	.word	0xffffffff


	//   ....[2]....
        /*0034*/ 	.word	0xffffffff


	//   ....[3]....
        /*0038*/ 	.word	0xffffffff


	//   ....[4]....
        /*003c*/ 	.word	0xffffffff


	//   ....[5]....
        /*0040*/ 	.word	0xffffffff


	//   ....[6]....
        /*0044*/ 	.word	0xffffffff


	//   ....[7]....
        /*0048*/ 	.word	0xffffffff


	//   ....[8]....
        /*004c*/ 	.word	0xffffffff


	//   ....[9]....
        /*0050*/ 	.word	0xffffffff


	//----- nvinfo : EIATTR_COOP_GROUP_INSTR_OFFSETS
	.align		4
.L_1909:
        /*0054*/ 	.byte	0x04, 0x28
        /*0056*/ 	.short	(.L_1911 - .L_1910)


	//   ....[0]....
.L_1910:
        /*0058*/ 	.word	0x000011e0


	//   ....[1]....
        /*005c*/ 	.word	0x00001210


	//   ....[2]....
        /*0060*/ 	.word	0x00001240


	//   ....[3]....
        /*0064*/ 	.word	0x00001250


	//   ....[4]....
        /*0068*/ 	.word	0x00001280


	//   ....[5]....
        /*006c*/ 	.word	0x00001290


	//   ....[6]....
        /*0070*/ 	.word	0x000012c0


	//   ....[7]....
        /*0074*/ 	.word	0x000012d0


	//   ....[8]....
        /*0078*/ 	.word	0x00001300


	//   ....[9]....
        /*007c*/ 	.word	0x00001310


	//----- nvinfo : EIATTR_VRC_CTA_INIT_COUNT
	.align		4
.L_1911:
        /*0080*/ 	.byte	0x02, 0x4a
	.zero		1
	.zero		1


	//----- nvinfo : EIATTR_EXIT_INSTR_OFFSETS
	.align		4
        /*0084*/ 	.byte	0x04, 0x1c
        /*0086*/ 	.short	(.L_1913 - .L_1912)


	//   ....[0]....
.L_1912:
        /*0088*/ 	.word	0x00003050


	//   ....[1]....
        /*008c*/ 	.word	0x000030f0


	//----- nvinfo : EIATTR_MAX_THREADS
	.align		4
.L_1913:
        /*0090*/ 	.byte	0x04, 0x05
        /*0092*/ 	.short	(.L_1915 - .L_1914)
.L_1914:
        /*0094*/ 	.word	0x00000080
        /*0098*/ 	.word	0x00000001
        /*009c*/ 	.word	0x00000001


	//----- nvinfo : EIATTR_CRS_STACK_SIZE
	.align		4
.L_1915:
        /*00a0*/ 	.byte	0x04, 0x1e
        /*00a2*/ 	.short	(.L_1917 - .L_1916)
.L_1916:
        /*00a4*/ 	.word	0x00000000


	//----- nvinfo : EIATTR_CBANK_PARAM_SIZE
	.align		4
.L_1917:
        /*00a8*/ 	.byte	0x03, 0x19
        /*00aa*/ 	.short	0x0128


	//----- nvinfo : EIATTR_PARAM_CBANK
	.align		4
        /*00ac*/ 	.byte	0x04, 0x0a
        /*00ae*/ 	.short	(.L_1919 - .L_1918)
	.align		4
.L_1918:
        /*00b0*/ 	.word	index@(.nv.constant0._ZN10layer_norm13ln_bwd_kernelINS_13Kernel_traitsIf13__nv_bfloat16S2_S2_fjLj2048ELj1ELj1ELj4ELj16ENS_18Kernel_traits_baseILj2048EfS2_S2_S2_fjLj128EEEEELb0ELb0ELb0ELb0EEEvNS_9BwdParamsE)
        /*00b4*/ 	.short	0x0380
        /*00b6*/ 	.short	0x0128


	//----- nvinfo : EIATTR_SW_WAR
	.align		4
.L_1919:
        /*00b8*/ 	.byte	0x04, 0x36
        /*00ba*/ 	.short	(.L_1921 - .L_1920)
.L_1920:
        /*00bc*/ 	.word	0x00000008
.L_1921:


//--------------------- .nv.info._ZN10layer_norm13ln_bwd_kernelINS_13Kernel_traitsIf13__nv_bfloat16S2_S2_fjLj2048ELj1ELj1ELj4ELj16ENS_18Kernel_traits_baseILj2048EfS2_S2_S2_fjLj128EEEEELb0ELb0ELb0ELb1EEEvNS_9BwdParamsE --------------------------
	.section	.nv.info._ZN10layer_norm13ln_bwd_kernelINS_13Kernel_traitsIf13__nv_bfloat16S2_S2_fjLj2048ELj1ELj1ELj4ELj16ENS_18Kernel_traits_baseILj2048EfS2_S2_S2_fjLj128EEEEELb0ELb0ELb0ELb1EEEvNS_9BwdParamsE,"",@"SHT_CUDA_INFO"
	.sectionflags	@""
	.align	4


	//----- nvinfo : EIATTR_CUDA_API_VERSION
	.align		4
        /*0000*/ 	.byte	0x04, 0x37
        /*0002*/ 	.short	(.L_1923 - .L_1922)
.L_1922:
        /*0004*/ 	.word	0x00000082


	//----- nvinfo : EIATTR_KPARAM_INFO
	.align		4
.L_1923:
        /*0008*/ 	.byte	0x04, 0x17
        /*000a*/ 	.short	(.L_1925 - .L_1924)
.L_1924:
        /*000c*/ 	.word	0x00000000
        /*0010*/ 	.short	0x0000
        /*0012*/ 	.short	0x0000
        /*0014*/ 	.byte	0x00, 0xf0, 0xa1, 0x04


	//----- nvinfo : EIATTR_SPARSE_MMA_MASK
	.align		4
.L_1925:
        /*0018*/ 	.byte	0x03, 0x50
        /*001a*/ 	.short	0x0000


	//----- nvinfo : EIATTR_MAXREG_COUNT
	.align		4
        /*001c*/ 	.byte	0x03, 0x1b
        /*001e*/ 	.short	0x00ff


	//----- nvinfo : EIATTR_NUM_BARRIERS
	.align		4
        /*0020*/ 	.byte	0x02, 0x4c
        /*0022*/ 	.byte	0x01
	.zero		1


	//----- nvinfo : EIATTR_MERCURY_ISA_VERSION
	.align		4
        /*0024*/ 	.byte	0x03, 0x5f
        /*0026*/ 	.short	0x0101


	//----- nvinfo : EIATTR_COOP_GROUP_MASK_REGIDS
	.align		4
        /*0028*/ 	.byte	0x04, 0x29
        /*002a*/ 	.short	(.L_1927 - .L_1926)


	//   ....[0]....
.L_1926:
        /*002c*/ 	.word	0xffffffff


	//   ....[1]....
        /*0030*/ 	.word	0xffffffff


	//   ....[2]....
        /*0034*/ 	.word	0xffffffff


	//   ....[3]....
        /*0038*/ 	.word	0xffffffff


	//   ....[4]....
        /*003c*/ 	.word	0xffffffff


	//   ....[5]....
        /*0040*/ 	.word	0xffffffff


	//   ....[6]....
        /*0044*/ 	.word	0xffffffff


	//   ....[7]....
        /*0048*/ 	.word	0xffffffff


	//   ....[8]....
        /*004c*/ 	.word	0xffffffff


	//   ....[9]....
        /*0050*/ 	.word	0xffffffff


	//----- nvinfo : EIATTR_COOP_GROUP_INSTR_OFFSETS
	.align		4
.L_1927:
        /*0054*/ 	.byte	0x04, 0x28
        /*0056*/ 	.short	(.L_1929 - .L_1928)


	//   ....[0]....
.L_1928:
        /*0058*/ 	.word	0x00000e20


	//   ....[1]....
        /*005c*/ 	.word	0x00000e30


	//   ....[2]....
        /*0060*/ 	.word	0x00000e60


	//   ....[3]....
        /*0064*/ 	.word	0x00000e70


	//   ....[4]....
        /*0068*/ 	.word	0x00000ea0


	//   ....[5]....
        /*006c*/ 	.word	0x00000eb0


	//   ....[6]....
        /*0070*/ 	.word	0x00000ee0


	//   ....[7]....
        /*0074*/ 	.word	0x00000ef0


	//   ....[8]....
        /*0078*/ 	.word	0x00000f40


	//   ....[9]....
        /*007c*/ 	.word	0x00000f50


	//----- nvinfo : EIATTR_VRC_CTA_INIT_COUNT
	.align		4
.L_1929:
        /*0080*/ 	.byte	0x02, 0x4a
	.zero		1
	.zero		1


	//----- nvinfo : EIATTR_EXIT_INSTR_OFFSETS
	.align		4
        /*0084*/ 	.byte	0x04, 0x1c
        /*0086*/ 	.short	(.L_1931 - .L_1930)


	//   ....[0]....
.L_1930:
        /*0088*/ 	.word	0x00002f80


	//----- nvinfo : EIATTR_MAX_THREADS
	.align		4
.L_1931:
        /*008c*/ 	.byte	0x04, 0x05
        /*008e*/ 	.short	(.L_1933 - .L_1932)
.L_1932:
        /*0090*/ 	.word	0x00000080
        /*0094*/ 	.word	0x00000001
        /*0098*/ 	.word	0x00000001


	//----- nvinfo : EIATTR_CRS_STACK_SIZE
	.align		4
.L_1933:
        /*009c*/ 	.byte	0x04, 0x1e
        /*009e*/ 	.short	(.L_1935 - .L_1934)
.L_1934:
        /*00a0*/ 	.word	0x00000000


	//----- nvinfo : EIATTR_CBANK_PARAM_SIZE
	.align		4
.L_1935:
        /*00a4*/ 	.byte	0x03, 0x19
        /*00a6*/ 	.short	0x0128


	//----- nvinfo : EIATTR_PARAM_CBANK
	.align		4
        /*00a8*/ 	.byte	0x04, 0x0a
        /*00aa*/ 	.short	(.L_1937 - .L_1936)
	.align		4
.L_1936:
        /*00ac*/ 	.word	index@(.nv.constant0._ZN10layer_norm13ln_bwd_kernelINS_13Kernel_traitsIf13__nv_bfloat16S2_S2_fjLj2048ELj1ELj1ELj4ELj16ENS_18Kernel_traits_baseILj2048EfS2_S2_S2_fjLj128EEEEELb0ELb0ELb0ELb1EEEvNS_9BwdParamsE)
        /*00b0*/ 	.short	0x0380
        /*00b2*/ 	.short	0x0128


	//----- nvinfo : EIATTR_SW_WAR
	.align		4
.L_1937:
        /*00b4*/ 	.byte	0x04, 0x36
        /*00b6*/ 	.short	(.L_1939 - .L_1938)
.L_1938:
        /*00b8*/ 	.word	0x00000008
.L_1939:


//--------------------- .nv.info._ZN10layer_norm13ln_bwd_kernelINS_13Kernel_traitsIf13__nv_bfloat16S2_S2_fjLj2048ELj1ELj1ELj4ELj16ENS_18Kernel_traits_baseILj2048EfS2_S2_S2_fjLj128EEEEELb0ELb0ELb1ELb0EEEvNS_9BwdParamsE --------------------------
	.section	.nv.info._ZN10layer_norm13ln_bwd_kernelINS_13Kernel_traitsIf13__nv_bfloat16S2_S2_fjLj2048ELj1ELj1ELj4ELj16ENS_18Kernel_traits_baseILj2048EfS2_S2_S2_fjLj128EEEEELb0ELb0ELb1ELb0EEEvNS_9BwdParamsE,"",@"SHT_CUDA_INFO"
	.sectionflags	@""
	.align	4


	//----- nvinfo : EIATTR_CUDA_API_VERSION
	.align		4
        /*0000*/ 	.byte	0x04, 0x37
        /*0002*/ 	.short	(.L_1941 - .L_1940)
.L_1940:
        /*0004*/ 	.word	0x00000082


	//----- nvinfo : EIATTR_KPARAM_INFO
	.align		4
.L_1941:
        /*0008*/ 	.byte	0x04, 0x17
        /*000a*/ 	.short	(.L_1943 - .L_1942)
.L_1942:
        /*000c*/ 	.word	0x00000000
        /*0010*/ 	.short	0x0000
        /*0012*/ 	.short	0x0000
        /*0014*/ 	.byte	0x00, 0xf0, 0xa1, 0x04


	//----- nvinfo : EIATTR_SPARSE_MMA_MASK
	.align		4
.L_1943:
        /*0018*/ 	.byte	0x03, 0x50
        /*001a*/ 	.short	0x0000


	//----- nvinfo : EIATTR_MAXREG_COUNT
	.align		4
        /*001c*/ 	.byte	0x03, 0x1b
        /*001e*/ 	.short	0x00ff


	//----- nvinfo : EIATTR_NUM_BARRIERS
	.align		4
        /*0020*/ 	.byte	0x02, 0x4c
        /*0022*/ 	.byte	0x01
	.zero		1


	//----- nvinfo : EIATTR_MERCURY_ISA_VERSION
	.align		4
        /*0024*/ 	.byte	0x03, 0x5f
        /*0026*/ 	.short	0x0101


	//----- nvinfo : EIATTR_COOP_GROUP_MASK_REGIDS
	.align		4
        /*0028*/ 	.byte	0x04, 0x29
        /*002a*/ 	.short	(.L_1945 - .L_1944)


	//   ....[0]....
.L_1944:
        /*002c*/ 	.word	0xffffffff


	//   ....[1]....
        /*0030*/ 	.word	0xffffffff


	//   ....[2]....
        /*0034*/ 	.word	0xffffffff


	//   ....[3]....
        /*0038*/ 	.word	0xffffffff


	//   ....[4]....
        /*003c*/ 	.word	0xffffffff


	//   ....[5]....
        /*0040*/ 	.word	0xffffffff


	//   ....[6]....
        /*0044*/ 	.word	0xffffffff


	//   ....[7]....
        /*0048*/ 	.word	0xffffffff


	//   ....[8]....
        /*004c*/ 	.word	0xffffffff


	//   ....[9]....
        /*0050*/ 	.word	0xffffffff


	//----- nvinfo : EIATTR_COOP_GROUP_INSTR_OFFSETS
	.align		4
.L_1945:
        /*0054*/ 	.byte	0x04, 0x28
        /*0056*/ 	.short	(.L_1947 - .L_1946)


	//   ....[0]....
.L_1946:
        /*0058*/ 	.word	0x00001340


	//   ....[1]....
        /*005c*/ 	.word	0x00001360


	//   ....[2]....
        /*0060*/ 	.word	0x000013a0


	//   ....[3]....
        /*0064*/ 	.word	0x000013b0


	//   ....[4]....
        /*0068*/ 	.word	0x000013f0


	//   ....[5]....
        /*006c*/ 	.word	0x00001400


	//   ....[6]....
        /*0070*/ 	.word	0x00001430


	//   ....[7]....
        /*0074*/ 	.word	0x00001440


	//   ....[8]....
        /*0078*/ 	.word	0x00001470


	//   ....[9]....
        /*007c*/ 	.word	0x00001480


	//----- nvinfo : EIATTR_VRC_CTA_INIT_COUNT
	.align		4
.L_1947:
        /*0080*/ 	.byte	0x02, 0x4a
	.zero		1
	.zero		1


	//----- nvinfo : EIATTR_EXIT_INSTR_OFFSETS
	.align		4
        /*0084*/ 	.byte	0x04, 0x1c
        /*0086*/ 	.short	(.L_1949 - .L_1948)


	//   ....[0]....
.L_1948:
        /*0088*/ 	.word	0x00003ef0


	//   ....[1]....
        /*008c*/ 	.word	0x00003f90


	//----- nvinfo : EIATTR_MAX_THREADS
	.align		4
.L_1949:
        /*0090*/ 	.byte	0x04, 0x05
        /*0092*/ 	.short	(.L_1951 - .L_1950)
.L_1950:
        /*0094*/ 	.word	0x00000080
        /*0098*/ 	.word	0x00000001
        /*009c*/ 	.word	0x00000001


	//----- nvinfo : EIATTR_CRS_STACK_SIZE
	.align		4
.L_1951:
        /*00a0*/ 	.byte	0x04, 0x1e
        /*00a2*/ 	.short	(.L_1953 - .L_1952)
.L_1952:
        /*00a4*/ 	.word	0x00000000


	//----- nvinfo : EIATTR_CBANK_PARAM_SIZE
	.align		4
.L_1953:
        /*00a8*/ 	.byte	0x03, 0x19
        /*00aa*/ 	.short	0x0128


	//----- nvinfo : EIATTR_PARAM_CBANK
	.align		4
        /*00ac*/ 	.byte	0x04, 0x0a
        /*00ae*/ 	.short	(.L_1955 - .L_1954)
	.align		4
.L_1954:
        /*00b0*/ 	.word	index@(.nv.constant0._ZN10layer_norm13ln_bwd_kernelINS_13Kernel_traitsIf13__nv_bfloat16S2_S2_fjLj2048ELj1ELj1ELj4ELj16ENS_18Kernel_traits_baseILj2048EfS2_S2_S2_fjLj128EEEEELb0ELb0ELb1ELb0EEEvNS_9BwdParamsE)
        /*00b4*/ 	.short	0x0380
        /*00b6*/ 	.short	0x0128


	//----- nvinfo : EIATTR_SW_WAR
	.align		4
.L_1955:
        /*00b8*/ 	.byte	0x04, 0x36
        /*00ba*/ 	.short	(.L_1957 - .L_1956)
.L_1956:
        /*00bc*/ 	.word	0x00000008
.L_1957:


//--------------------- .nv.info._ZN10layer_norm13ln_bwd_kernelINS_13Kernel_traitsIf13__nv_bfloat16S2_S2_fjLj2048ELj1ELj1ELj4ELj16ENS_18Kernel_traits_baseILj2048EfS2_S2_S2_fjLj128EEEEELb0ELb0ELb1ELb1EEEvNS_9BwdParamsE --------------------------
	.section	.nv.info._ZN10layer_norm13ln_bwd_kernelINS_13Kernel_traitsIf13__nv_bfloat16S2_S2_fjLj2048ELj1ELj1ELj4ELj16ENS_18Kernel_traits_baseILj2048EfS2_S2_S2_fjLj128EEEEELb0ELb0ELb1ELb1EEEvNS_9BwdParamsE,"",@"SHT_CUDA_INFO"
	.sectionflags	@""
	.align	4


	//----- nvinfo : EIATTR_CUDA_API_VERSION
	.align		4
        /*0000*/ 	.byte	0x04, 0x37
        /*0002*/ 	.short	(.L_1959 - .L_1958)
.L_1958:
        /*0004*/ 	.word	0x00000082


	//----- nvinfo : EIATTR_KPARAM_INFO
	.align		4
.L_1959:
        /*0008*/ 	.byte	0x04, 0x17
        /*000a*/ 	.short	(.L_1961 - .L_1960)
.L_1960:
        /*000c*/ 	.word	0x00000000
        /*0010*/ 	.short	0x0000
        /*0012*/ 	.short	0x0000
        /*0014*/ 	.byte	0x00, 0xf0, 0xa1, 0x04


	//----- nvinfo : EIATTR_SPARSE_MMA_MASK
	.align		4
.L_1961:
        /*0018*/ 	.byte	0x03, 0x50
        /*001a*/ 	.short	0x0000


	//----- nvinfo : EIATTR_MAXREG_COUNT
	.align		4
        /*001c*/ 	.byte	0x03, 0x1b
        /*001e*/ 	.short	0x00ff


	//----- nvinfo : EIATTR_NUM_BARRIERS
	.align		4
        /*0020*/ 	.byte	0x02, 0x4c
        /*0022*/ 	.byte	0x01
	.zero		1


	//----- nvinfo : EIATTR_MERCURY_ISA_VERSION
	.align		4
        /*0024*/ 	.byte	0x03, 0x5f
        /*0026*/ 	.short	0x0101


	//----- nvinfo : EIATTR_COOP_GROUP_MASK_REGIDS
	.align		4
        /*0028*/ 	.byte	0x04, 0x29
        /*002a*/ 	.short	(.L_1963 - .L_1962)


	//   ....[0]....
.L_1962:
        /*002c*/ 	.word	0xffffffff


	//   ....[1]....
        /*0030*/ 	.word	0xffffffff


	//   ....[2]....
        /*0034*/ 	.word	0xffffffff


	//   ....[3]....
        /*0038*/ 	.word	0xffffffff


	//   ....[4]....
        /*003c*/ 	.word	0xffffffff


	//   ....[5]....
        /*0040*/ 	.word	0xffffffff


	//   ....[6]....
        /*0044*/ 	.word	0xffffffff


	//   ....[7]....
        /*0048*/ 	.word	0xffffffff


	//   ....[8]....
        /*004c*/ 	.word	0xffffffff


	//   ....[9]....
        /*0050*/ 	.word	0xffffffff


	//----- nvinfo : EIATTR_COOP_GROUP_INSTR_OFFSETS
	.align		4
.L_1963:
        /*0054*/ 	.byte	0x04, 0x28
        /*0056*/ 	.short	(.L_1965 - .L_1964)


	//   ....[0]....
.L_1964:
        /*0058*/ 	.word	0x00001050


	//   ....[1]....
        /*005c*/ 	.word	0x00001070


	//   ....[2]....
        /*0060*/ 	.word	0x000010a0


	//   ....[3]....
        /*0064*/ 	.word	0x000010b0


	//   ....[4]....
        /*0068*/ 	.word	0x000010e0


	//   ....[5]....
        /*006c*/ 	.word	0x000010f0


	//   ....[6]....
        /*0070*/ 	.word	0x00001120


	//   ....[7]....
        /*0074*/ 	.word	0x00001130


	//   ....[8]....
        /*0078*/ 	.word	0x00001170


	//   ....[9]....
        /*007c*/ 	.word	0x00001180


	//----- nvinfo : EIATTR_VRC_CTA_INIT_COUNT
	.align		4
.L_1965:
        /*0080*/ 	.byte	0x02, 0x4a
	.zero		1
	.zero		1


	//----- nvinfo : EIATTR_EXIT_INSTR_OFFSETS
	.align		4
        /*0084*/ 	.byte	0x04, 0x1c
        /*0086*/ 	.short	(.L_1967 - .L_1966)


	//   ....[0]....
.L_1966:
        /*0088*/ 	.word	0x00003b80


	//----- nvinfo : EIATTR_MAX_THREADS
	.align		4
.L_1967:
        /*008c*/ 	.byte	0x04, 0x05
        /*008e*/ 	.short	(.L_1969 - .L_1968)
.L_1968:
        /*0090*/ 	.word	0x00000080
        /*0094*/ 	.word	0x00000001
        /*0098*/ 	.word	0x00000001


	//----- nvinfo : EIATTR_CRS_STACK_SIZE
	.align		4
.L_1969:
        /*009c*/ 	.byte	0x04, 0x1e
        /*009e*/ 	.short	(.L_1971 - .L_1970)
.L_1970:
        /*00a0*/ 	.word	0x00000000


	//----- nvinfo : EIATTR_CBANK_PARAM_SIZE
	.align		4
.L_1971:
        /*00a4*/ 	.byte	0x03, 0x19
        /*00a6*/ 	.short	0x0128


	//----- nvinfo : EIATTR_PARAM_CBANK
	.align		4
        /*00a8*/ 	.byte	0x04, 0x0a
        /*00aa*/ 	.short	(.L_1973 - .L_1972)
	.align		4
.L_1972:
        /*00ac*/ 	.word	index@(.nv.constant0._ZN10layer_norm13ln_bwd_kernelINS_13Kernel_traitsIf13__nv_bfloat16S2_S2_fjLj2048ELj1ELj1ELj4ELj16ENS_18Kernel_traits_baseILj2048EfS2_S2_S2_fjLj128EEEEELb0ELb0ELb1ELb1EEEvNS_9BwdParamsE)
        /*00b0*/ 	.short	0x0380
        /*00b2*/ 	.short	0x0128


	//----- nvinfo : EIATTR_SW_WAR
	.align		4
.L_1973:
        /*00b4*/ 	.byte	0x04, 0x36
        /*00b6*/ 	.short	(.L_1975 - .L_1974)
.L_1974:
        /*00b8*/ 	.word	0x00000008
.L_1975:


//--------------------- .nv.info._ZN10layer_norm13ln_bwd_kernelINS_13Kernel_traitsIf13__nv_bfloat16S2_S2_fjLj2048ELj1ELj1ELj4ELj16ENS_18Kernel_traits_baseILj2048EfS2_S2_S2_fjLj128EEEEELb0ELb1ELb0ELb0EEEvNS_9BwdParamsE --------------------------
	.section	.nv.info._ZN10layer_norm13ln_bwd_kernelINS_13Kernel_traitsIf13__nv_bfloat16S2_S2_fjLj2048ELj1ELj1ELj4ELj16ENS_18Kernel_traits_baseILj2048EfS2_S2_S2_fjLj128EEEEELb0ELb1ELb0ELb0EEEvNS_9BwdParamsE,"",@"SHT_CUDA_INFO"
	.sectionflags	@""
	.align	4


	//----- nvinfo : EIATTR_CUDA_API_VERSION
	.align		4
        /*0000*/ 	.byte	0x04, 0x37
        /*0002*/ 	.short	(.L_1977 - .L_1976)
.L_1976:
        /*0004*/ 	.word	0x00000082


	//----- nvinfo : EIATTR_KPARAM_INFO
	.align		4
.L_1977:
        /*0008*/ 	.byte	0x04, 0x17
        /*000a*/ 	.short	(.L_1979 - .L_1978)
.L_1978:
        /*000c*/ 	.word	0x00000000
        /*0010*/ 	.short	0x0000
        /*0012*/ 	.short	0x0000
        /*0014*/ 	.byte	0x00, 0xf0, 0xa1, 0x04


	//----- nvinfo : EIATTR_SPARSE_MMA_MASK
	.align		4
.L_1979:
        /*0018*/ 	.byte	0x03, 0x50
        /*001a*/ 	.short	0x0000


	//----- nvinfo : EIATTR_MAXREG_COUNT
	.align		4
        /*001c*/ 	.byte	0x03, 0x1b
        /*001e*/ 	.short	0x00ff


	//----- nvinfo : EIATTR_NUM_BARRIERS
	.align		4
        /*0020*/ 	.byte	0x02, 0x4c
        /*0022*/ 	.byte	0x01
	.zero		1


	//----- nvinfo : EIATTR_MERCURY_ISA_VERSION
	.align		4
        /*0024*/ 	.byte	0x03, 0x5f
        /*0026*/ 	.short	0x0101


	//----- nvinfo : EIATTR_COOP_GROUP_MASK_REGIDS
	.align		4
        /*0028*/ 	.byte	0x04, 0x29
        /*002a*/ 	.short	(.L_1981 - .L_1980)


	//   ....[0]....
.L_1980:
        /*002c*/ 	.word	0xffffffff


	//   ....[1]....
        /*0030*/ 	.word	0xffffffff


	//   ....[2]....
        /*0034*/ 	.word	0xffffffff


	//   ....[3]....
        /*0038*/ 	.word	0xffffffff


	//   ....[4]....
        /*003c*/ 	.word	0xffffffff


	//   ....[5]....
        /*0040*/ 	.word	0xffffffff


	//   ....[6]....
        /*0044*/ 	.word	0xffffffff


	//   ....[7]....
        /*0048*/ 	.word	0xffffffff


	//   ....[8]....
        /*004c*/ 	.word	0xffffffff


	//   ....[9]....
        /*0050*/ 	.word	0xffffffff


	//----- nvinfo : EIATTR_COOP_GROUP_INSTR_OFFSETS
	.align		4
.L_1981:
        /*0054*/ 	.byte	0x04, 0x28
        /*0056*/ 	.short	(.L_1983 - .L_1982)


	//   ....[0]....
.L_1982:
        /*0058*/ 	.word	0x000012b0


	//   ....[1]....
        /*005c*/ 	.word	0x000012e0


	//   ....[2]....
        /*0060*/ 	.word	0x00001310


	//   ....[3]....
        /*0064*/ 	.word	0x00001320


	//   ....[4]....
        /*0068*/ 	.word	0x00001350


	//   ....[5]....
        /*006c*/ 	.word	0x00001360


	//   ....[6]....
        /*0070*/ 	.word	0x00001390


	//   ....[7]....
        /*0074*/ 	.word	0x000013a0


	//   ....[8]....
        /*0078*/ 	.word	0x000013d0


	//   ....[9]....
        /*007c*/ 	.word	0x000013e0


	//----- nvinfo : EIATTR_VRC_CTA_INIT_COUNT
	.align		4
.L_1983:
        /*0080*/ 	.byte	0x02, 0x4a
	.zero		1
	.zero		1


	//----- nvinfo : EIATTR_EXIT_INSTR_OFFSETS
	.align		4
        /*0084*/ 	.byte	0x04, 0x1c
        /*0086*/ 	.short	(.L_1985 - .L_1984)


	//   ....[0]....
.L_1984:
        /*0088*/ 	.word	0x000040c0


	//   ....[1]....
        /*008c*/ 	.word	0x00004190


	//----- nvinfo : EIATTR_MAX_THREADS
	.align		4
.L_1985:
        /*0090*/ 	.byte	0x04, 0x05
        /*0092*/ 	.short	(.L_1987 - .L_1986)
.L_1986:
        /*0094*/ 	.word	0x00000080
        /*0098*/ 	.word	0x00000001
        /*009c*/ 	.word	0x00000001


	//----- nvinfo : EIATTR_CRS_STACK_SIZE
	.align		4
.L_1987:
        /*00a0*/ 	.byte	0x04, 0x1e
        /*00a2*/ 	.short	(.L_1989 - .L_1988)
.L_1988:
        /*00a4*/ 	.word	0x00000000


	//----- nvinfo : EIATTR_CBANK_PARAM_SIZE
	.align		4
.L_1989:
        /*00a8*/ 	.byte	0x03, 0x19
        /*00aa*/ 	.short	0x0128


	//----- nvinfo : EIATTR_PARAM_CBANK
	.align		4
        /*00ac*/ 	.byte	0x04, 0x0a
        /*00ae*/ 	.short	(.L_1991 - .L_1990)
	.align		4
.L_1990:
        /*00b0*/ 	.word	index@(.nv.constant0._ZN10layer_norm13ln_bwd_kernelINS_13Kernel_traitsIf13__nv_bfloat16S2_S2_fjLj2048ELj1ELj1ELj4ELj16ENS_18Kernel_traits_baseILj2048EfS2_S2_S2_fjLj128EEEEELb0ELb1ELb0ELb0EEEvNS_9BwdParamsE)
        /*00b4*/ 	.short	0x0380
        /*00b6*/ 	.short	0x0128


	//----- nvinfo : EIATTR_SW_WAR
	.align		4
.L_1991:
        /*00b8*/ 	.byte	0x04, 0x36
        /*00ba*/ 	.short	(.L_1993 - .L_1992)
.L_1992:
        /*00bc*/ 	.word	0x00000008
.L_1993:


//--------------------- .nv.info._ZN10layer_norm13ln_bwd_kernelINS_13Kernel_traitsIf13__nv_bfloat16S2_S2_fjLj2048ELj1ELj1ELj4ELj16ENS_18Kernel_traits_baseILj2048EfS2_S2_S2_fjLj128EEEEELb0ELb1ELb0ELb1EEEvNS_9BwdParamsE --------------------------
	.section	.nv.info._ZN10layer_norm13ln_bwd_kernelINS_13Kernel_traitsIf13__nv_bfloat16S2_S2_fjLj2048ELj1ELj1ELj4ELj16ENS_18Kernel_traits_baseILj2048EfS2_S2_S2_fjLj128EEEEELb0ELb1ELb0ELb1EEEvNS_9BwdParamsE,"",@"SHT_CUDA_INFO"
	.sectionflags	@""
	.align	4


	//----- nvinfo : EIATTR_CUDA_API_VERSION
	.align		4
        /*0000*/ 	.byte	0x04, 0x37
        /*0002*/ 	.short	(.L_1995 - .L_1994)
.L_1994:
        /*0004*/ 	.word	0x00000082


	//----- nvinfo : EIATTR_KPARAM_INFO
	.align		4
.L_1995:
        /*0008*/ 	.byte	0x04, 0x17
        /*000a*/ 	.short	(.L_1997 - .L_1996)
.L_1996:
        /*000c*/ 	.word	0x00000000
        /*0010*/ 	.short	0x0000
        /*0012*/ 	.short	0x0000
        /*0014*/ 	.byte	0x00, 0xf0, 0xa1, 0x04


	//----- nvinfo : EIATTR_SPARSE_MMA_MASK
	.align		4
.L_1997:
        /*0018*/ 	.byte	0x03, 0x50
        /*001a*/ 	.short	0x0000


	//----- nvinfo : EIATTR_MAXREG_COUNT
	.align		4
        /*001c*/ 	.byte	0x03, 0x1b
        /*001e*/ 	.short	0x00ff


	//----- nvinfo : EIATTR_NUM_BARRIERS
	.align		4
        /*0020*/ 	.byte	0x02, 0x4c
        /*0022*/ 	.byte	0x01
	.zero		1


	//----- nvinfo : EIATTR_MERCURY_ISA_VERSION
	.align		4
        /*0024*/ 	.byte	0x03, 0x5f
        /*0026*/ 	.short	0x0101


	//----- nvinfo : EIATTR_COOP_GROUP_MASK_REGIDS
	.align		4
        /*0028*/ 	.byte	0x04, 0x29
        /*002a*/ 	.short	(.L_1999 - .L_1998)


	//   ....[0]....
.L_1998:
        /*002c*/ 	.word	0xffffffff


	//   ....[1]....
        /*0030*/ 	.word	0xffffffff


	//   ....[2]....
        /*0034*/ 	.word	0xffffffff


	//   ....[3]....
        /*0038*/ 	.word	0xffffffff


	//   ....[4]....
        /*003c*/ 	.word	0xffffffff


	//   ....[5]....
        /*0040*/ 	.word	0xffffffff


	//   ....[6]....
        /*0044*/ 	.word	0xffffffff


	//   ....[7]....
        /*0048*/ 	.word	0xffffffff


	//   ....[8]....
        /*004c*/ 	.word	0xffffffff


	//   ....[9]....
        /*0050*/ 	.word	0xffffffff


	//----- nvinfo : EIATTR_COOP_GROUP_INSTR_OFFSETS
	.align		4
.L_1999:
        /*0054*/ 	.byte	0x04, 0x28
        /*0056*/ 	.short	(.L_2001 - .L_2000)


	//   ....[0]....
.L_2000:
        /*0058*/ 	.word	0x00000f10


	//   ....[1]....
        /*005c*/ 	.word	0x00000f20


	//   ....[2]....
        /*0060*/ 	.word	0x00000f50


	//   ....[3]....
        /*0064*/ 	.word	0x00000f60


	//   ....[4]....
        /*0068*/ 	.word	0x00000f90


	//   ....[5]....
        /*006c*/ 	.word	0x00000fa0


	//   ....[6]....
        /*0070*/ 	.word	0x00000fd0


	//   ....[7]....
        /*0074*/ 	.word	0x00000fe0


	//   ....[8]....
        /*0078*/ 	.word	0x00001010


	//   ....[9]....
        /*007c*/ 	.word	0x00001020


	//----- nvinfo : EIATTR_VRC_CTA_INIT_COUNT
	.align		4
.L_2001:
        /*0080*/ 	.byte	0x02, 0x4a
	.zero		1
	.zero		1


	//----- nvinfo : EIATTR_EXIT_INSTR_OFFSETS
	.align		4
        /*0084*/ 	.byte	0x04, 0x1c
        /*0086*/ 	.short	(.L_2003 - .L_2002)


	//   ....[0]....
.L_2002:
        /*0088*/ 	.word	0x00004140


	//----- nvinfo : EIATTR_MAX_THREADS
	.align		4
.L_2003:
        /*008c*/ 	.byte	0x04, 0x05
        /*008e*/ 	.short	(.L_2005 - .L_2004)
.L_2004:
        /*0090*/ 	.word	0x00000080
        /*0094*/ 	.word	0x00000001
        /*0098*/ 	.word	0x00000001


	//----- nvinfo : EIATTR_CRS_STACK_SIZE
	.align		4
.L_2005:
        /*009c*/ 	.byte	0x04, 0x1e
        /*009e*/ 	.short	(.L_2007 - .L_2006)
.L_2006:
        /*00a0*/ 	.word	0x00000000


	//----- nvinfo : EIATTR_CBANK_PARAM_SIZE
	.align		4
.L_2007:
        /*00a4*/ 	.byte	0x03, 0x19
        /*00a6*/ 	.short	0x0128


	//----- nvinfo : EIATTR_PARAM_CBANK
	.align		4
        /*00a8*/ 	.byte	0x04, 0x0a
        /*00aa*/ 	.short	(.L_2009 - .L_2008)
	.align		4
.L_2008:
        /*00ac*/ 	.word	index@(.nv.constant0._ZN10layer_norm13ln_bwd_kernelINS_13Kernel_traitsIf13__nv_bfloat16S2_S2_fjLj2048ELj1ELj1ELj4ELj16ENS_18Kernel_traits_baseILj2048EfS2_S2_S2_fjLj128EEEEELb0ELb1ELb0ELb1EEEvNS_9BwdParamsE)
        /*00b0*/ 	.short	0x0380
        /*00b2*/ 	.short	0x0128


	//----- nvinfo : EIATTR_SW_WAR
	.align		4
.L_2009:
        /*00b4*/ 	.byte	0x04, 0x36
        /*00b6*/ 	.short	(.L_2011 - .L_2010)
.L_2010:
        /*00b8*/ 	.word	0x00000008
.L_2011:


//--------------------- .nv.info._ZN10layer_norm13ln_bwd_kernelINS_13Kernel_traitsIf13__nv_bfloat16S2_S2_fjLj2048ELj1ELj1ELj4ELj16ENS_18Kernel_traits_baseILj2048EfS2_S2_S2_fjLj128EEEEELb0ELb1ELb1ELb0EEEvNS_9BwdParamsE --------------------------
	.section	.nv.info._ZN10layer_norm13ln_bwd_kernelINS_13Kernel_traitsIf13__nv_bfloat16S2_S2_fjLj2048ELj1ELj1ELj4ELj16ENS_18Kernel_traits_baseILj2048EfS2_S2_S2_fjLj128EEEEELb0ELb1ELb1ELb0EEEvNS_9BwdParamsE,"",@"SHT_CUDA_INFO"
	.sectionflags	@""
	.align	4


	//----- nvinfo : EIATTR_CUDA_API_VERSION
	.align		4
        /*0000*/ 	.byte	0x04, 0x37
        /*0002*/ 	.short	(.L_2013 - .L_2012)
.L_2012:
        /*0004*/ 	.word	0x00000082


	//----- nvinfo : EIATTR_KPARAM_INFO
	.align		4
.L_2013:
        /*0008*/ 	.byte	0x04, 0x17
        /*000a*/ 	.short	(.L_2015 - .L_2014)
.L_2014:
        /*000c*/ 	.word	0x00000000
        /*0010*/ 	.short	0x0000
        /*0012*/ 	.short	0x0000
        /*0014*/ 	.byte	0x00, 0xf0, 0xa1, 0x04


	//----- nvinfo : EIATTR_SPARSE_MMA_MASK
	.align		4
.L_2015:
        /*0018*/ 	.byte	0x03, 0x50
        /*001a*/ 	.short	0x0000


	//----- nvinfo : EIATTR_MAXREG_COUNT
	.align		4
        /*001c*/ 	.byte	0x03, 0x1b
        /*001e*/ 	.short	0x00ff


	//----- nvinfo : EIATTR_NUM_BARRIERS
	.align		4
        /*0020*/ 	.byte	0x02, 0x4c
        /*0022*/ 	.byte	0x01
	.zero		1


	//----- nvinfo : EIATTR_MERCURY_ISA_VERSION
	.align		4
        /*0024*/ 	.byte	0x03, 0x5f
        /*0026*/ 	.short	0x0101


	//----- nvinfo : EIATTR_COOP_GROUP_MASK_REGIDS
	.align		4
        /*0028*/ 	.byte	0x04, 0x29
        /*002a*/ 	.short	(.L_2017 - .L_2016)


	//   ....[0]....
.L_2016:
        /*002c*/ 	.word	0xffffffff


	//   ....[1]....
        /*0030*/ 	.word	0xffffffff


	//   ....[2]....
        /*0034*/ 	.word	0xffffffff


	//   ....[3]....
        /*0038*/ 	.word	0xffffffff


	//   ....[4]....
        /*003c*/ 	.word	0xffffffff


	//   ....[5]....
        /*0040*/ 	.word	0xffffffff


	//   ....[6]....
        /*0044*/ 	.word	0xffffffff


	//   ....[7]....
        /*0048*/ 	.word	0xffffffff


	//   ....[8]....
        /*004c*/ 	.word	0xffffffff


	//   ....[9]....
        /*0050*/ 	.word	0xffffffff


	//----- nvinfo : EIATTR_COOP_GROUP_INSTR_OFFSETS
	.align		4
.L_2017:
        /*0054*/ 	.byte	0x04, 0x28
        /*0056*/ 	.short	(.L_2019 - .L_2018)


	//   ....[0]....
.L_2018:
        /*0058*/ 	.word	0x000015a0


	//   ....[1]....
        /*005c*/ 	.word	0x000015e0


	//   ....[2]....
        /*0060*/ 	.word	0x00001690


	//   ....[3]....
        /*0064*/ 	.word	0x000016a0


	//   ....[4]....
        /*0068*/ 	.word	0x000016e0


	//   ....[5]....
        /*006c*/ 	.word	0x00001700


	//   ....[6]....
        /*0070*/ 	.word	0x00001790


	//   ....[7]....
        /*0074*/ 	.word	0x000017a0


	//   ....[8]....
        /*0078*/ 	.word	0x000017f0


	//   ....[9]....
        /*007c*/ 	.word	0x00001800


	//----- nvinfo : EIATTR_VRC_CTA_INIT_COUNT
	.align		4
.L_2019:
        /*0080*/ 	.byte	0x02, 0x4a
	.zero		1
	.zero		1


	//----- nvinfo : EIATTR_EXIT_INSTR_OFFSETS
	.align		4
        /*0084*/ 	.byte	0x04, 0x1c
        /*0086*/ 	.short	(.L_2021 - .L_2020)


	//   ....[0]....
.L_2020:
        /*0088*/ 	.word	0x00004e60


	//   ....[1]....
        /*008c*/ 	.word	0x00004f30


	//----- nvinfo : EIATTR_MAX_THREADS
	.align		4
.L_2021:
        /*0090*/ 	.byte	0x04, 0x05
        /*0092*/ 	.short	(.L_2023 - .L_2022)
.L_2022:
        /*0094*/ 	.word	0x00000080
        /*0098*/ 	.word	0x00000001
        /*009c*/ 	.word	0x00000001


	//----- nvinfo : EIATTR_CRS_STACK_SIZE
	.align		4
.L_2023:
        /*00a0*/ 	.byte	0x04, 0x1e
        /*00a2*/ 	.short	(.L_2025 - .L_2024)
.L_2024:
        /*00a4*/ 	.word	0x00000000


	//----- nvinfo : EIATTR_CBANK_PARAM_SIZE
	.align		4
.L_2025:
        /*00a8*/ 	.byte	0x03, 0x19
        /*00aa*/ 	.short	0x0128


	//----- nvinfo : EIATTR_PARAM_CBANK
	.align		4
        /*00ac*/ 	.byte	0x04, 0x0a
        /*00ae*/ 	.short	(.L_2027 - .L_2026)
	.align		4
.L_2026:
        /*00b0*/ 	.word	index@(.nv.constant0._ZN10layer_norm13ln_bwd_kernelINS_13Kernel_traitsIf13__nv_bfloat16S2_S2_fjLj2048ELj1ELj1ELj4ELj16ENS_18Kernel_traits_baseILj2048EfS2_S2_S2_fjLj128EEEEELb0ELb1ELb1ELb0EEEvNS_9BwdParamsE)
        /*00b4*/ 	.short	0x0380
        /*00b6*/ 	.short	0x0128


	//----- nvinfo : EIATTR_SW_WAR
	.align		4
.L_2027:
        /*00b8*/ 	.byte	0x04, 0x36
        /*00ba*/ 	.short	(.L_2029 - .L_2028)
.L_2028:
        /*00bc*/ 	.word	0x00000008
.L_2029:


//--------------------- .nv.info._ZN10layer_norm13ln_bwd_kernelINS_13Kernel_traitsIf13__nv_bfloat16S2_S2_fjLj2048ELj1ELj1ELj4ELj16ENS_18Kernel_traits_baseILj2048EfS2_S2_S2_fjLj128EEEEELb0ELb1ELb1ELb1EEEvNS_9BwdParamsE --------------------------
	.section	.nv.info._ZN10layer_norm13ln_bwd_kernelINS_13Kernel_traitsIf13__nv_bfloat16S2_S2_fjLj2048ELj1ELj1ELj4ELj16ENS_18Kernel_traits_baseILj2048EfS2_S2_S2_fjLj128EEEEELb0ELb1ELb1ELb1EEEvNS_9BwdParamsE,"",@"SHT_CUDA_INFO"
	.sectionflags	@""
	.align	4


	//----- nvinfo : EIATTR_CUDA_API_VERSION
	.align		4
        /*0000*/ 	.byte	0x04, 0x37
        /*0002*/ 	.short	(.L_2031 - .L_2030)
.L_2030:
        /*0004*/ 	.word	0x00000082


	//----- nvinfo : EIATTR_KPARAM_INFO
	.align		4
.L_2031:
        /*0008*/ 	.byte	0x04, 0x17
        /*000a*/ 	.short	(.L_2033 - .L_2032)
.L_2032:
        /*000c*/ 	.word	0x00000000
        /*0010*/ 	.short	0x0000
        /*0012*/ 	.short	0x0000
        /*0014*/ 	.byte	0x00, 0xf0, 0xa1, 0x04


	//----- nvinfo : EIATTR_SPARSE_MMA_MASK
	.align		4
.L_2033:
        /*0018*/ 	.byte	0x03, 0x50
        /*001a*/ 	.short	0x0000


	//----- nvinfo : EIATTR_MAXREG_COUNT
	.align		4
        /*001c*/ 	.byte	0x03, 0x1b
        /*001e*/ 	.short	0x00ff


	//----- nvinfo : EIATTR_NUM_BARRIERS
	.align		4
        /*0020*/ 	.byte	0x02, 0x4c
        /*0022*/ 	.byte	0x01
	.zero		1


	//----- nvinfo : EIATTR_MERCURY_ISA_VERSION
	.align		4
        /*0024*/ 	.byte	0x03, 0x5f
        /*0026*/ 	.short	0x0101


	//----- nvinfo : EIATTR_COOP_GROUP_MASK_REGIDS
	.align		4
        /*0028*/ 	.byte	0x04, 0x29
        /*002a*/ 	.short	(.L_2035 - .L_2034)


	//   ....[0]....
.L_2034:
        /*002c*/ 	.word	0xffffffff


	//   ....[1]....
        /*0030*/ 	.word	0xffffffff


	//   ....[2]....
        /*0034*/ 	.word	0xffffffff


	//   ....[3]....
        /*0038*/ 	.word	0xffffffff


	//   ....[4]....
        /*003c*/ 	.word	0xffffffff


	//   ....[5]....
        /*0040*/ 	.word	0xffffffff


	//   ....[6]....
        /*0044*/ 	.word	0xffffffff


	//   ....[7]....
        /*0048*/ 	.word	0xffffffff


	//   ....[8]....
        /*004c*/ 	.word	0xffffffff


	//   ....[9]....
        /*0050*/ 	.word	0xffffffff


	//----- nvinfo : EIATTR_COOP_GROUP_INSTR_OFFSETS
	.align		4
.L_2035:
        /*0054*/ 	.byte	0x04, 0x28
        /*0056*/ 	.short	(.L_2037 - .L_2036)


	//   ....[0]....
.L_2036:
        /*0058*/ 	.word	0x00001220


	//   ....[1]....
        /*005c*/ 	.word	0x00001260


	//   ....[2]....
        /*0060*/ 	.word	0x00001330


	//   ....[3]....
        /*0064*/ 	.word	0x00001340


	//   ....[4]....
        /*0068*/ 	.word	0x00001370


	//   ....[5]....
        /*006c*/ 	.word	0x00001380


	//   ....[6]....
        /*0070*/ 	.word	0x000013c0


	//   ....[7]....
        /*0074*/ 	.word	0x000013d0


	//   ....[8]....
        /*0078*/ 	.word	0x00001410


	//   ....[9]....
        /*007c*/ 	.word	0x00001440


	//----- nvinfo : EIATTR_VRC_CTA_INIT_COUNT
	.align		4
.L_2037:
        /*0080*/ 	.byte	0x02, 0x4a
	.zero		1
	.zero		1


	//----- nvinfo : EIATTR_EXIT_INSTR_OFFSETS
	.align		4
        /*0084*/ 	.byte	0x04, 0x1c
        /*0086*/ 	.short	(.L_2039 - .L_2038)


	//   ....[0]....
.L_2038:
        /*0088*/ 	.word	0x00004aa0


	//----- nvinfo : EIATTR_MAX_THREADS
	.align		4
.L_2039:
        /*008c*/ 	.byte	0x04, 0x05
        /*008e*/ 	.short	(.L_2041 - .L_2040)
.L_2040:
        /*0090*/ 	.word	0x00000080
        /*0094*/ 	.word	0x00000001
        /*0098*/ 	.word	0x00000001


	//----- nvinfo : EIATTR_CBANK_PARAM_SIZE
	.align		4
.L_2041:
        /*009c*/ 	.byte	0x03, 0x19
        /*009e*/ 	.short	0x0128


	//----- nvinfo : EIATTR_PARAM_CBANK
	.align		4
        /*00a0*/ 	.byte	0x04, 0x0a
        /*00a2*/ 	.short	(.L_2043 - .L_2042)
	.align		4
.L_2042:
        /*00a4*/ 	.word	index@(.nv.constant0._ZN10layer_norm13ln_bwd_kernelINS_13Kernel_traitsIf13__nv_bfloat16S2_S2_fjLj2048ELj1ELj1ELj4ELj16ENS_18Kernel_traits_baseILj2048EfS2_S2_S2_fjLj128EEEEELb0ELb1ELb1ELb1EEEvNS_9BwdParamsE)
        /*00a8*/ 	.short	0x0380
        /*00aa*/ 	.short	0x0128


	//----- nvinfo : EIATTR_SW_WAR
	.align		4
.L_2043:
        /*00ac*/ 	.byte	0x04, 0x36
        /*00ae*/ 	.short	(.L_2045 - .L_2044)
.L_2044:
        /*00b0*/ 	.word	0x00000008
.L_2045:


//--------------------- .nv.info._ZN10layer_norm13ln_bwd_kernelINS_13Kernel_traitsIf13__nv_bfloat16S2_S2_fjLj2048ELj1ELj1ELj4ELj16ENS_18Kernel_traits_baseILj2048EfS2_S2_S2_fjLj128EEEEELb1ELb0ELb0ELb0EEEvNS_9BwdParamsE --------------------------
	.section	.nv.info._ZN10layer_norm13ln_bwd_kernelINS_13Kernel_traitsIf13__nv_bfloat16S2_S2_fjLj2048ELj1ELj1ELj4ELj16ENS_18Kernel_traits_baseILj2048EfS2_S2_S2_fjLj128EEEEELb1ELb0ELb0ELb0EEEvNS_9BwdParamsE,"",@"SHT_CUDA_INFO"
	.sectionflags	@""
	.align	4


	//----- nvinfo : EIATTR_CUDA_API_VERSION
	.align		4
        /*0000*/ 	.byte	0x04, 0x37
        /*0002*/ 	.short	(.L_2047 - .L_2046)
.L_2046:
        /*0004*/ 	.word	0x00000082


	//----- nvinfo : EIATTR_KPARAM_INFO
	.align		4
.L_2047:
        /*0008*/ 	.byte	0x04, 0x17
        /*000a*/ 	.short	(.L_2049 - .L_2048)
.L_2048:
        /*000c*/ 	.word	0x00000000
        /*0010*/ 	.short	0x0000
        /*0012*/ 	.short	0x0000
        /*0014*/ 	.byte	0x00, 0xf0, 0xa1, 0x04


	//----- nvinfo : EIATTR_SPARSE_MMA_MASK
	.align		4
.L_2049:
        /*0018*/ 	.byte	0x03, 0x50
        /*001a*/ 	.short	0x0000


	//----- nvinfo : EIATTR_MAXREG_COUNT
	.align		4
        /*001c*/ 	.byte	0x03, 0x1b
        /*001e*/ 	.short	0x00ff


	//----- nvinfo : EIATTR_NUM_BARRIERS
	.align		4
        /*0020*/ 	.byte	0x02, 0x4c
        /*0022*/ 	.byte	0x01
	.zero		1


	//----- nvinfo : EIATTR_MERCURY_ISA_VERSION
	.align		4
        /*0024*/ 	.byte	0x03, 0x5f
        /*0026*/ 	.short	0x0101


	//----- nvinfo : EIATTR_COOP_GROUP_MASK_REGIDS
	.align		4
        /*0028*/ 	.byte	0x04, 0x29
        /*002a*/ 	.short	(.L_2051 - .L_2050)


	//   ....[0]....
.L_2050:
        /*002c*/ 	.word	0xffffffff


	//   ....[1]....
        /*0030*/ 	.word	0xffffffff


	//   ....[2]....
        /*0034*/ 	.word	0xffffffff


	//   ....[3]....
        /*0038*/ 	.word	0xffffffff


	//   ....[4]....
        /*003c*/ 	.word	0xffffffff


	//   ....[5]....
        /*0040*/ 	.word	0xffffffff


	//   ....[6]....
        /*0044*/ 	.word	0xffffffff


	//   ....[7]....
        /*0048*/ 	.word	0xffffffff


	//   ....[8]....
        /*004c*/ 	.word	0xffffffff


	//   ....[9]....
        /*0050*/ 	.word	0xffffffff


	//----- nvinfo : EIATTR_COOP_GROUP_INSTR_OFFSETS
	.align		4
.L_2051:
        /*0054*/ 	.byte	0x04, 0x28
        /*0056*/ 	.short	(.L_2053 - .L_2052)


	//   ....[0]....
.L_2052:
        /*0058*/ 	.word	0x00001260


	//   ....[1]....
        /*005c*/ 	.word	0x000012a0


	//   ....[2]....
        /*0060*/ 	.word	0x00001310


	//   ....[3]....
        /*0064*/ 	.word	0x00001320


	//   ....[4]....
        /*0068*/ 	.word	0x00001360


	//   ....[5]....
        /*006c*/ 	.word	0x00001370


	//   ....[6]....
        /*0070*/ 	.word	0x000013b0


	//   ....[7]....
        /*0074*/ 	.word	0x000013e0


	//   ....[8]....
        /*0078*/ 	.word	0x00001480


	//   ....[9]....
        /*007c*/ 	.word	0x00001490


	//----- nvinfo : EIATTR_VRC_CTA_INIT_COUNT
	.align		4
.L_2053:
        /*0080*/ 	.byte	0x02, 0x4a
	.zero		1
	.zero		1


	//----- nvinfo : EIATTR_EXIT_INSTR_OFFSETS
	.align		4
        /*0084*/ 	.byte	0x04, 0x1c
        /*0086*/ 	.short	(.L_2055 - .L_2054)


	//   ....[0]....
.L_2054:
        /*0088*/ 	.word	0x00003ca0


	//   ....[1]....
        /*008c*/ 	.word	0x00003d40


	//----- nvinfo : EIATTR_MAX_THREADS
	.align		4
.L_2055:
        /*0090*/ 	.byte	0x04, 0x05
        /*0092*/ 	.short	(.L_2057 - .L_2056)
.L_2056:
        /*0094*/ 	.word	0x00000080
        /*0098*/ 	.word	0x00000001
        /*009c*/ 	.word	0x00000001


	//----- nvinfo : EIATTR_CRS_STACK_SIZE
	.align		4
.L_2057:
        /*00a0*/ 	.byte	0x04, 0x1e
        /*00a2*/ 	.short	(.L_2059 - .L_2058)
.L_2058:
        /*00a4*/ 	.word	0x00000000


	//----- nvinfo : EIATTR_CBANK_PARAM_SIZE
	.align		4
.L_2059:
        /*00a8*/ 	.byte	0x03, 0x19
        /*00aa*/ 	.short	0x0128


	//----- nvinfo : EIATTR_PARAM_CBANK
	.align		4
        /*00ac*/ 	.byte	0x04, 0x0a
        /*00ae*/ 	.short	(.L_2061 - .L_2060)
	.align		4
.L_2060:
        /*00b0*/ 	.word	index@(.nv.constant0._ZN10layer_norm13ln_bwd_kernelINS_13Kernel_traitsIf13__nv_bfloat16S2_S2_fjLj2048ELj1ELj1ELj4ELj16ENS_18Kernel_traits_baseILj2048EfS2_S2_S2_fjLj128EEEEELb1ELb0ELb0ELb0EEEvNS_9BwdParamsE)
        /*00b4*/ 	.short	0x0380
        /*00b6*/ 	.short	0x0128


	//----- nvinfo : EIATTR_SW_WAR
	.align		4
.L_2061:
        /*00b8*/ 	.byte	0x04, 0x36
        /*00ba*/ 	.short	(.L_2063 - .L_2062)
.L_2062:
        /*00bc*/ 	.word	0x00000008
.L_2063:


//--------------------- .nv.info._ZN10layer_norm13ln_bwd_kernelINS_13Kernel_traitsIf13__nv_bfloat16S2_S2_fjLj2048ELj1ELj1ELj4ELj16ENS_18Kernel_traits_baseILj2048EfS2_S2_S2_fjLj128EEEEELb1ELb0ELb0ELb1EEEvNS_9BwdParamsE --------------------------
	.section	.nv.info._ZN10layer_norm13ln_bwd_kernelINS_13Kernel_traitsIf13__nv_bfloat16S2_S2_fjLj2048ELj1ELj1ELj4ELj16ENS_18Kernel_traits_baseILj2048EfS2_S2_S2_fjLj128EEEEELb1ELb0ELb0ELb1EEEvNS_9BwdParamsE,"",@"SHT_CUDA_INFO"
	.sectionflags	@""
	.align	4


	//----- nvinfo : EIATTR_CUDA_API_VERSION
	.align		4
        /*0000*/ 	.byte	0x04, 0x37
        /*0002*/ 	.short	(.L_2065 - .L_2064)
.L_2064:
        /*0004*/ 	.word	0x00000082


	//----- nvinfo : EIATTR_KPARAM_INFO
	.align		4
.L_2065:
        /*0008*/ 	.byte	0x04, 0x17
        /*000a*/ 	.short	(.L_2067 - .L_2066)
.L_2066:
        /*000c*/ 	.word	0x00000000
        /*0010*/ 	.short	0x0000
        /*0012*/ 	.short	0x0000
        /*0014*/ 	.byte	0x00, 0xf0, 0xa1, 0x04


	//----- nvinfo : EIATTR_SPARSE_MMA_MASK
	.align		4
.L_2067:
        /*0018*/ 	.byte	0x03, 0x50
        /*001a*/ 	.short	0x0000


	//----- nvinfo : EIATTR_MAXREG_COUNT
	.align		4
        /*001c*/ 	.byte	0x03, 0x1b
        /*001e*/ 	.short	0x00ff


	//----- nvinfo : EIATTR_NUM_BARRIERS
	.align		4
        /*0020*/ 	.byte	0x02, 0x4c
        /*0022*/ 	.byte	0x01
	.zero		1


	//----- nvinfo : EIATTR_MERCURY_ISA_VERSION
	.align		4
        /*0024*/ 	.byte	0x03, 0x5f
        /*0026*/ 	.short	0x0101


	//----- nvinfo : EIATTR_COOP_GROUP_MASK_REGIDS
	.align		4
        /*0028*/ 	.byte	0x04, 0x29
        /*002a*/ 	.short	(.L_2069 - .L_2068)


	//   ....[0]....
.L_2068:
        /*002c*/ 	.word	0xffffffff


	//   ....[1]....
        /*0030*/ 	.word	0xffffffff


	//   ....[2]....
        /*0034*/ 	.word	0xffffffff


	//   ....[3]....
        /*0038*/ 	.word	0xffffffff


	//   ....[4]....
        /*003c*/ 	.word	0xffffffff


	//   ....[5]....
        /*0040*/ 	.word	0xffffffff


	//   ....[6]....
        /*0044*/ 	.word	0xffffffff


	//   ....[7]....
        /*0048*/ 	.word	0xffffffff


	//   ....[8]....
        /*004c*/ 	.word	0xffffffff


	//   ....[9]....
        /*0050*/ 	.word	0xffffffff


	//----- nvinfo : EIATTR_COOP_GROUP_INSTR_OFFSETS
	.align		4
.L_2069:
        /*0054*/ 	.byte	0x04, 0x28
        /*0056*/ 	.short	(.L_2071 - .L_2070)


	//   ....[0]....
.L_2070:
        /*0058*/ 	.word	0x00000d60


	//   ....[1]....
        /*005c*/ 	.word	0x00000d70


	//   ....[2]....
        /*0060*/ 	.word	0x00000da0


	//   ....[3]....
        /*0064*/ 	.word	0x00000db0


	//   ....[4]....
        /*0068*/ 	.word	0x00000de0


	//   ....[5]....
        /*006c*/ 	.word	0x00000df0


	//   ....[6]....
        /*0070*/ 	.word	0x00000e20


	//   ....[7]....
        /*0074*/ 	.word	0x00000e30


	//   ....[8]....
        /*0078*/ 	.word	0x00000e70


	//   ....[9]....
        /*007c*/ 	.word	0x00000e90


	//----- nvinfo : EIATTR_VRC_CTA_INIT_COUNT
	.align		4
.L_2071:
        /*0080*/ 	.byte	0x02, 0x4a
	.zero		1
	.zero		1


	//----- nvinfo : EIATTR_EXIT_INSTR_OFFSETS
	.align		4
        /*0084*/ 	.byte	0x04, 0x1c
        /*0086*/ 	.short	(.L_2073 - .L_2072)


	//   ....[0]....
.L_2072:
        /*0088*/ 	.word	0x00003b00


	//----- nvinfo : EIATTR_MAX_THREADS
	.align		4
.L_2073:
        /*008c*/ 	.byte	0x04, 0x05
        /*008e*/ 	.short	(.L_2075 - .L_2074)
.L_2074:
        /*0090*/ 	.word	0x00000080
        /*0094*/ 	.word	0x00000001
        /*0098*/ 	.word	0x00000001


	//----- nvinfo : EIATTR_CBANK_PARAM_SIZE
	.align		4
.L_2075:
        /*009c*/ 	.byte	0x03, 0x19
        /*009e*/ 	.short	0x0128


	//----- nvinfo : EIATTR_PARAM_CBANK
	.align		4
        /*00a0*/ 	.byte	0x04, 0x0a
        /*00a2*/ 	.short	(.L_2077 - .L_2076)
	.align		4
.L_2076:
        /*00a4*/ 	.word	index@(.nv.constant0._ZN10layer_norm13ln_bwd_kernelINS_13Kernel_traitsIf13__nv_bfloat16S2_S2_fjLj2048ELj1ELj1ELj4ELj16ENS_18Kernel_traits_baseILj2048EfS2_S2_S2_fjLj128EEEEELb1ELb0ELb0ELb1EEEvNS_9BwdParamsE)
        /*00a8*/ 	.short	0x0380
        /*00aa*/ 	.short	0x0128


	//----- nvinfo : EIATTR_SW_WAR
	.align		4
.L_2077:
        /*00ac*/ 	.byte	0x04, 0x36
        /*00ae*/ 	.short	(.L_2079 - .L_2078)
.L_2078:
        /*00b0*/ 	.word	0x00000008
.L_2079:


//--------------------- .nv.info._ZN10layer_norm22ln_bwd_finalize_kernelINS_22Kernel_traits_finalizeILj2048Ef13__nv_bfloat16S2_S2_fjLb0ELj1024ELj4ENS_18Kernel_traits_baseILj2048EfS2_S2_S2_fjLj1024EEEEELb0ELb0EEEvNS_9BwdParamsE --------------------------
	.section	.nv.info._ZN10layer_norm22ln_bwd_finalize_kernelINS_22Kernel_traits_finalizeILj2048Ef13__nv_bfloat16S2_S2_fjLb0ELj1024ELj4ENS_18Kernel_traits_baseILj2048EfS2_S2_S2_fjLj1024EEEEELb0ELb0EEEvNS_9BwdParamsE,"",@"SHT_CUDA_INFO"
	.sectionflags	@""
	.align	4


	//----- nvinfo : EIATTR_CUDA_API_VERSION
	.align		4
        /*0000*/ 	.byte	0x04, 0x37
        /*0002*/ 	.short	(.L_2081 - .L_2080)
.L_2080:
        /*0004*/ 	.word	0x00000082


	//----- nvinfo : EIATTR_KPARAM_INFO
	.align		4
.L_2081:
        /*0008*/ 	.byte	0x04, 0x17
        /*000a*/ 	.short	(.L_2083 - .L_2082)
.L_2082:
        /*000c*/ 	.word	0x00000000
        /*0010*/ 	.short	0x0000
        /*0012*/ 	.short	0x0000
        /*0014*/ 	.byte	0x00, 0xf0, 0xa1, 0x04


	//----- nvinfo : EIATTR_SPARSE_MMA_MASK
	.align		4
.L_2083:
        /*0018*/ 	.byte	0x03, 0x50
        /*001a*/ 	.short	0x0000


	//----- nvinfo : EIATTR_MAXREG_COUNT
	.align		4
        /*001c*/ 	.byte	0x03, 0x1b
        /*001e*/ 	.short	0x0040


	//----- nvinfo : EIATTR_NUM_BARRIERS
	.align		4
        /*0020*/ 	.byte	0x02, 0x4c
        /*0022*/ 	.byte	0x01
	.zero		1


	//----- nvinfo : EIATTR_MERCURY_ISA_VERSION
	.align		4
        /*0024*/ 	.byte	0x03, 0x5f
        /*0026*/ 	.short	0x0101


	//----- nvinfo : EIATTR_COOP_GROUP_MASK_REGIDS
	.align		4
        /*0028*/ 	.byte	0x04, 0x29
        /*002a*/ 	.short	(.L_2085 - .L_2084)


	//   ....[0]....
.L_2084:
        /*002c*/ 	.word	0xffffffff


	//   ....[1]....
        /*0030*/ 	.word	0xffffffff


	//   ....[2]....
        /*0034*/ 	.word	0xffffffff


	//   ....[3]....
        /*0038*/ 	.word	0xffffffff


	//   ....[4]....
        /*003c*/ 	.word	0xffffffff


	//   ....[5]....
        /*0040*/ 	.word	0xffffffff


	//   ....[6]....
        /*0044*/ 	.word	0xffffffff


	//   ....[7]....
        /*0048*/ 	.word	0xffffffff


	//   ....[8]....
        /*004c*/ 	.word	0xffffffff


	//   ....[9]....
        /*0050*/ 	.word	0xffffffff


	//----- nvinfo : EIATTR_COOP_GROUP_INSTR_OFFSETS
	.align		4
.L_2085:
        /*0054*/ 	.byte	0x04, 0x28
        /*0056*/ 	.short	(.L_2087 - .L_2086)


	//   ....[0]....
.L_2086:
        /*0058*/ 	.word	0x00001550


	//   ....[1]....
        /*005c*/ 	.word	0x00001560


	//   ....[2]....
        /*0060*/ 	.word	0x00001590


	//   ....[3]....
        /*0064*/ 	.word	0x000015a0


	//   ....[4]....
        /*0068*/ 	.word	0x000015d0


	//   ....[5]....
        /*006c*/ 	.word	0x000015e0


	//   ....[6]....
        /*0070*/ 	.word	0x00001610


	//   ....[7]....
        /*0074*/ 	.word	0x00001630


	//   ....[8]....
        /*0078*/ 	.word	0x00001680


	//   ....[9]....
        /*007c*/ 	.word	0x00001690


	//----- nvinfo : EIATTR_VRC_CTA_INIT_COUNT
	.align		4
.L_2087:
        /*0080*/ 	.byte	0x02, 0x4a
	.zero		1
	.zero		1


	//----- nvinfo : EIATTR_EXIT_INSTR_OFFSETS
	.align		4
        /*0084*/ 	.byte	0x04, 0x1c
        /*0086*/ 	.short	(.L_2089 - .L_2088)


	//   ....[0]....
.L_2088:
        /*0088*/ 	.word	0x00000060


	//   ....[1]....
        /*008c*/ 	.word	0x000016f0


	//   ....[2]....
        /*0090*/ 	.word	0x00001720


	//   ....[3]....
        /*0094*/ 	.word	0x000017c0


	//----- nvinfo : EIATTR_MAX_THREADS
	.align		4
.L_2089:
        /*0098*/ 	.byte	0x04, 0x05
        /*009a*/ 	.short	(.L_2091 - .L_2090)
.L_2090:
        /*009c*/ 	.word	0x00000400
        /*00a0*/ 	.word	0x00000001
        /*00a4*/ 	.word	0x00000001


	//----- nvinfo : EIATTR_CRS_STACK_SIZE
	.align		4
.L_2091:
        /*00a8*/ 	.byte	0x04, 0x1e
        /*00aa*/ 	.short	(.L_2093 - .L_2092)
.L_2092:
        /*00ac*/ 	.word	0x00000000


	//----- nvinfo : EIATTR_CBANK_PARAM_SIZE
	.align		4
.L_2093:
        /*00b0*/ 	.byte	0x03, 0x19
        /*00b2*/ 	.short	0x0128


	//----- nvinfo : EIATTR_PARAM_CBANK
	.align		4
        /*00b4*/ 	.byte	0x04, 0x0a
        /*00b6*/ 	.short	(.L_2095 - .L_2094)
	.align		4
.L_2094:
        /*00b8*/ 	.word	index@(.nv.constant0._ZN10layer_norm22ln_bwd_finalize_kernelINS_22Kernel_traits_finalizeILj2048Ef13__nv_bfloat16S2_S2_fjLb0ELj1024ELj4ENS_18Kernel_traits_baseILj2048EfS2_S2_S2_fjLj1024EEEEELb0ELb0EEEvNS_9BwdParamsE)
        /*00bc*/ 	.short	0x0380
        /*00be*/ 	.short	0x0128


	//----- nvinfo : EIATTR_SW_WAR
	.align		4
.L_2095:
        /*00c0*/ 	.byte	0x04, 0x36
        /*00c2*/ 	.short	(.L_2097 - .L_2096)
.L_2096:
        /*00c4*/ 	.word	0x00000008
.L_2097:


//--------------------- .nv.info._ZN10layer_norm13ln_bwd_kernelINS_13Kernel_traitsIf13__nv_bfloat16S2_S2_fjLj2048ELj1ELj1ELj4ELj16ENS_18Kernel_traits_baseILj2048EfS2_S2_S2_fjLj128EEEEELb1ELb0ELb1ELb0EEEvNS_9BwdParamsE --------------------------
	.section	.nv.info._ZN10layer_norm13ln_bwd_kernelINS_13Kernel_traitsIf13__nv_bfloat16S2_S2_fjLj2048ELj1ELj1ELj4ELj16ENS_18Kernel_traits_baseILj2048EfS2_S2_S2_fjLj128EEEEELb1ELb0ELb1ELb0EEEvNS_9BwdParamsE,"",@"SHT_CUDA_INFO"
	.sectionflags	@""
	.align	4


	//----- nvinfo : EIATTR_CUDA_API_VERSION
	.align		4
        /*0000*/ 	.byte	0x04, 0x37
        /*0002*/ 	.short	(.L_2099 - .L_2098)
.L_2098:
        /*0004*/ 	.word	0x00000082


	//----- nvinfo : EIATTR_KPARAM_INFO
	.align		4
.L_2099:
        /*0008*/ 	.byte	0x04, 0x17
        /*000a*/ 	.short	(.L_2101 - .L_2100)
.L_2100:
        /*000c*/ 	.word	0x00000000
        /*0010*/ 	.short	0x0000
        /*0012*/ 	.short	0x0000
        /*0014*/ 	.byte	0x00, 0xf0, 0xa1, 0x04


	//----- nvinfo : EIATTR_SPARSE_MMA_MASK
	.align		4
.L_2101:
        /*0018*/ 	.byte	0x03, 0x50
        /*001a*/ 	.short	0x0000


	//----- nvinfo : EIATTR_MAXREG_COUNT
	.align		4
        /*001c*/ 	.byte	0x03, 0x1b
        /*001e*/ 	.short	0x00ff


	//----- nvinfo : EIATTR_NUM_BARRIERS
	.align		4
        /*0020*/ 	.byte	0x02, 0x4c
        /*0022*/ 	.byte	0x01
	.zero		1


	//----- nvinfo : EIATTR_MERCURY_ISA_VERSION
	.align		4
        /*0024*/ 	.byte	0x03, 0x5f
        /*0026*/ 	.short	0x0101


	//----- nvinfo : EIATTR_COOP_GROUP_MASK_REGIDS
	.align		4
        /*0028*/ 	.byte	0x04, 0x29
        /*002a*/ 	.short	(.L_2103 - .L_2102)


	//   ....[0]....
.L_2102:
        /*002c*/ 	.word	0xffffffff


	//   ....[1]....
        /*0030*/ 	.word	0xffffffff


	//   ....[2]....
        /*0034*/ 	.word	0xffffffff


	//   ....[3]....
        /*0038*/ 	.word	0xffffffff


	//   ....[4]....
        /*003c*/ 	.word	0xffffffff


	//   ....[5]....
        /*0040*/ 	.word	0xffffffff


	//   ....[6]....
        /*0044*/ 	.word	0xffffffff


	//   ....[7]....
        /*0048*/ 	.word	0xffffffff


	//   ....[8]....
        /*004c*/ 	.word	0xffffffff


	//   ....[9]....
        /*0050*/ 	.word	0xffffffff


	//----- nvinfo : EIATTR_COOP_GROUP_INSTR_OFFSETS
	.align		4
.L_2103:
        /*0054*/ 	.byte	0x04, 0x28
        /*0056*/ 	.short	(.L_2105 - .L_2104)


	//   ....[0]....
.L_2104:
        /*0058*/ 	.word	0x000016a0


	//   ....[1]....
        /*005c*/ 	.word	0x000016c0


	//   ....[2]....
        /*0060*/ 	.word	0x00001700


	//   ....[3]....
        /*0064*/ 	.word	0x00001710


	//   ....[4]....
        /*0068*/ 	.word	0x00001750


	//   ....[5]....
        /*006c*/ 	.word	0x00001760


	//   ....[6]....
        /*0070*/ 	.word	0x00001790


	//   ....[7]....
        /*0074*/ 	.word	0x000017a0


	//   ....[8]....
        /*0078*/ 	.word	0x000017d0


	//   ....[9]....
        /*007c*/ 	.word	0x000017e0


	//----- nvinfo : EIATTR_VRC_CTA_INIT_COUNT
	.align		4
.L_2105:
        /*0080*/ 	.byte	0x02, 0x4a
	.zero		1
	.zero		1


	//----- nvinfo : EIATTR_EXIT_INSTR_OFFSETS
	.align		4
        /*0084*/ 	.byte	0x04, 0x1c
        /*0086*/ 	.short	(.L_2107 - .L_2106)


	//   ....[0]....
.L_2106:
        /*0088*/ 	.word	0x00004f90


	//   ....[1]....
        /*008c*/ 	.word	0x00005030


	//----- nvinfo : EIATTR_MAX_THREADS
	.align		4
.L_2107:
        /*0090*/ 	.byte	0x04, 0x05
        /*0092*/ 	.short	(.L_2109 - .L_2108)
.L_2108:
        /*0094*/ 	.word	0x00000080
        /*0098*/ 	.word	0x00000001
        /*009c*/ 	.word	0x00000001


	//----- nvinfo : EIATTR_CRS_STACK_SIZE
	.align		4
.L_2109:
        /*00a0*/ 	.byte	0x04, 0x1e
        /*00a2*/ 	.short	(.L_2111 - .L_2110)
.L_2110:
        /*00a4*/ 	.word	0x00000000


	//----- nvinfo : EIATTR_CBANK_PARAM_SIZE
	.align		4
.L_2111:
        /*00a8*/ 	.byte	0x03, 0x19
        /*00aa*/ 	.short	0x0128


	//----- nvinfo : EIATTR_PARAM_CBANK
	.align		4
        /*00ac*/ 	.byte	0x04, 0x0a
        /*00ae*/ 	.short	(.L_2113 - .L_2112)
	.align		4
.L_2112:
        /*00b0*/ 	.word	index@(.nv.constant0._ZN10layer_norm13ln_bwd_kernelINS_13Kernel_traitsIf13__nv_bfloat16S2_S2_fjLj2048ELj1ELj1ELj4ELj16ENS_18Kernel_traits_baseILj2048EfS2_S2_S2_fjLj128EEEEELb1ELb0ELb1ELb0EEEvNS_9BwdParamsE)
        /*00b4*/ 	.short	0x0380
        /*00b6*/ 	.short	0x0128


	//----- nvinfo : EIATTR_SW_WAR
	.align		4
.L_2113:
        /*00b8*/ 	.byte	0x04, 0x36
        /*00ba*/ 	.short	(.L_2115 - .L_2114)
.L_2114:
        /*00bc*/ 	.word	0x00000008
.L_2115:


//--------------------- .nv.info._ZN10layer_norm22ln_bwd_finalize_kernelINS_22Kernel_traits_finalizeILj2048Ef13__nv_bfloat16S2_S2_fjLb0ELj1024ELj4ENS_18Kernel_traits_baseILj2048EfS2_S2_S2_fjLj1024EEEEELb0ELb1EEEvNS_9BwdParamsE --------------------------
	.section	.nv.info._ZN10layer_norm22ln_bwd_finalize_kernelINS_22Kernel_traits_finalizeILj2048Ef13__nv_bfloat16S2_S2_fjLb0ELj1024ELj4ENS_18Kernel_traits_baseILj2048EfS2_S2_S2_fjLj1024EEEEELb0ELb1EEEvNS_9BwdParamsE,"",@"SHT_CUDA_INFO"
	.sectionflags	@""
	.align	4


	//----- nvinfo : EIATTR_CUDA_API_VERSION
	.align		4
        /*0000*/ 	.byte	0x04, 0x37
        /*0002*/ 	.short	(.L_2117 - .L_2116)
.L_2116:
        /*0004*/ 	.word	0x00000082


	//----- nvinfo : EIATTR_KPARAM_INFO
	.align		4
.L_2117:
        /*0008*/ 	.byte	0x04, 0x17
        /*000a*/ 	.short	(.L_2119 - .L_2118)
.L_2118:
        /*000c*/ 	.word	0x00000000
        /*0010*/ 	.short	0x0000
        /*0012*/ 	.short	0x0000
        /*0014*/ 	.byte	0x00, 0xf0, 0xa1, 0x04


	//----- nvinfo : EIATTR_SPARSE_MMA_MASK
	.align		4
.L_2119:
        /*0018*/ 	.byte	0x03, 0x50
        /*001a*/ 	.short	0x0000


	//----- nvinfo : EIATTR_MAXREG_COUNT
	.align		4
        /*001c*/ 	.byte	0x03, 0x1b
        /*001e*/ 	.short	0x0040


	//----- nvinfo : EIATTR_NUM_BARRIERS
	.align		4
        /*0020*/ 	.byte	0x02, 0x4c
        /*0022*/ 	.byte	0x01
	.zero		1


	//----- nvinfo : EIATTR_MERCURY_ISA_VERSION
	.align		4
        /*0024*/ 	.byte	0x03, 0x5f
        /*0026*/ 	.short	0x0101


	//----- nvinfo : EIATTR_COOP_GROUP_MASK_REGIDS
	.align		4
        /*0028*/ 	.byte	0x04, 0x29
        /*002a*/ 	.short	(.L_2121 - .L_2120)


	//   ....[0]....
.L_2120:
        /*002c*/ 	.word	0xffffffff


	//   ....[1]....
        /*0030*/ 	.word	0xffffffff


	//   ....[2]....
        /*0034*/ 	.word	0xffffffff


	//   ....[3]....
        /*0038*/ 	.word	0xffffffff


	//   ....[4]....
        /*003c*/ 	.word	0xffffffff


	//   ....[5]....
        /*0040*/ 	.word	0xffffffff


	//   ....[6]....
        /*0044*/ 	.word	0xffffffff


	//   ....[7]....
        /*0048*/ 	.word	0xffffffff


	//   ....[8]....
        /*004c*/ 	.word	0xffffffff


	//   ....[9]....
        /*0050*/ 	.word	0xffffffff


	//----- nvinfo : EIATTR_COOP_GROUP_INSTR_OFFSETS
	.align		4
.L_2121:
        /*0054*/ 	.byte	0x04, 0x28
        /*0056*/ 	.short	(.L_2123 - .L_2122)


	//   ....[0]....
.L_2122:
        /*0058*/ 	.word	0x00001560


	//   ....[1]....
        /*005c*/ 	.word	0x00001570


	//   ....[2]....
        /*0060*/ 	.word	0x000015a0


	//   ....[3]....
        /*0064*/ 	.word	0x000015b0


	//   ....[4]....
        /*0068*/ 	.word	0x000015e0


	//   ....[5]....
        /*006c*/ 	.word	0x000015f0


	//   ....[6]....
        /*0070*/ 	.word	0x00001620


	//   ....[7]....
        /*0074*/ 	.word	0x00001640


	//   ....[8]....
        /*0078*/ 	.word	0x00001670


	//   ....[9]....
        /*007c*/ 	.word	0x00001680


	//----- nvinfo : EIATTR_VRC_CTA_INIT_COUNT
	.align		4
.L_2123:
        /*0080*/ 	.byte	0x02, 0x4a
	.zero		1
	.zero		1


	//----- nvinfo : EIATTR_EXIT_INSTR_OFFSETS
	.align		4
        /*0084*/ 	.byte	0x04, 0x1c
        /*0086*/ 	.short	(.L_2125 - .L_2124)


	//   ....[0]....
.L_2124:
        /*0088*/ 	.word	0x00000060


	//   ....[1]....
        /*008c*/ 	.word	0x000016e0


	//   ....[2]....
        /*0090*/ 	.word	0x000017b0


	//----- nvinfo : EIATTR_MAX_THREADS
	.align		4
.L_2125:
        /*0094*/ 	.byte	0x04, 0x05
        /*0096*/ 	.short	(.L_2127 - .L_2126)
.L_2126:
        /*0098*/ 	.word	0x00000400
        /*009c*/ 	.word	0x00000001
        /*00a0*/ 	.word	0x00000001


	//----- nvinfo : EIATTR_CRS_STACK_SIZE
	.align		4
.L_2127:
        /*00a4*/ 	.byte	0x04, 0x1e
        /*00a6*/ 	.short	(.L_2129 - .L_2128)
.L_2128:
        /*00a8*/ 	.word	0x00000000


	//----- nvinfo : EIATTR_CBANK_PARAM_SIZE
	.align		4
.L_2129:
        /*00ac*/ 	.byte	0x03, 0x19
        /*00ae*/ 	.short	0x0128


	//----- nvinfo : EIATTR_PARAM_CBANK
	.align		4
        /*00b0*/ 	.byte	0x04, 0x0a
        /*00b2*/ 	.short	(.L_2131 - .L_2130)
	.align		4
.L_2130:
        /*00b4*/ 	.word	index@(.nv.constant0._ZN10layer_norm22ln_bwd_finalize_kernelINS_22Kernel_traits_finalizeILj2048Ef13__nv_bfloat16S2_S2_fjLb0ELj1024ELj4ENS_18Kernel_traits_baseILj2048EfS2_S2_S2_fjLj1024EEEEELb0ELb1EEEvNS_9BwdParamsE)
        /*00b8*/ 	.short	0x0380
        /*00ba*/ 	.short	0x0128


	//----- nvinfo : EIATTR_SW_WAR
	.align		4
.L_2131:
        /*00bc*/ 	.byte	0x04, 0x36
        /*00be*/ 	.short	(.L_2133 - .L_2132)
.L_2132:
        /*00c0*/ 	.word	0x00000008
.L_2133:


//--------------------- .nv.info._ZN10layer_norm13ln_bwd_kernelINS_13Kernel_traitsIf13__nv_bfloat16S2_S2_fjLj2048ELj1ELj1ELj4ELj16ENS_18Kernel_traits_baseILj2048EfS2_S2_S2_fjLj128EEEEELb1ELb0ELb1ELb1EEEvNS_9BwdParamsE --------------------------
	.section	.nv.info._ZN10layer_norm13ln_bwd_kernelINS_13Kernel_traitsIf13__nv_bfloat16S2_S2_fjLj2048ELj1ELj1ELj4ELj16ENS_18Kernel_traits_baseILj2048EfS2_S2_S2_fjLj128EEEEELb1ELb0ELb1ELb1EEEvNS_9BwdParamsE,"",@"SHT_CUDA_INFO"
	.sectionflags	@""
	.align	4


	//----- nvinfo : EIATTR_CUDA_API_VERSION
	.align		4
        /*0000*/ 	.byte	0x04, 0x37
        /*0002*/ 	.short	(.L_2135 - .L_2134)
.L_2134:
        /*0004*/ 	.word	0x00000082


	//----- nvinfo : EIATTR_KPARAM_INFO
	.align		4
.L_2135:
        /*0008*/ 	.byte	0x04, 0x17
        /*000a*/ 	.short	(.L_2137 - .L_2136)
.L_2136:
        /*000c*/ 	.word	0x00000000
        /*0010*/ 	.short	0x0000
        /*0012*/ 	.short	0x0000
        /*0014*/ 	.byte	0x00, 0xf0, 0xa1, 0x04


	//----- nvinfo : EIATTR_SPARSE_MMA_MASK
	.align		4
.L_2137:
        /*0018*/ 	.byte	0x03, 0x50
        /*001a*/ 	.short	0x0000


	//----- nvinfo : EIATTR_MAXREG_COUNT
	.align		4
        /*001c*/ 	.byte	0x03, 0x1b
        /*001e*/ 	.short	0x00ff


	//----- nvinfo : EIATTR_NUM_BARRIERS
	.align		4
        /*0020*/ 	.byte	0x02, 0x4c
        /*0022*/ 	.byte	0x01
	.zero		1


	//----- nvinfo : EIATTR_MERCURY_ISA_VERSION
	.align		4
        /*0024*/ 	.byte	0x03, 0x5f
        /*0026*/ 	.short	0x0101


	//----- nvinfo : EIATTR_COOP_GROUP_MASK_REGIDS
	.align		4
        /*0028*/ 	.byte	0x04, 0x29
        /*002a*/ 	.short	(.L_2139 - .L_2138)


	//   ....[0]....
.L_2138:
        /*002c*/ 	.word	0xffffffff


	//   ....[1]....
        /*0030*/ 	.word	0xffffffff


	//   ....[2]....
        /*0034*/ 	.word	0xffffffff


	//   ....[3]....
        /*0038*/ 	.word	0xffffffff


	//   ....[4]....
        /*003c*/ 	.word	0xffffffff


	//   ....[5]....
        /*0040*/ 	.word	0xffffffff


	//   ....[6]....
        /*0044*/ 	.word	0xffffffff


	//   ....[7]....
        /*0048*/ 	.word	0xffffffff


	//   ....[8]....
        /*004c*/ 	.word	0xffffffff


	//   ....[9]....
        /*0050*/ 	.word	0xffffffff


	//----- nvinfo : EIATTR_COOP_GROUP_INSTR_OFFSETS
	.align		4
.L_2139:
        /*0054*/ 	.byte	0x04, 0x28
        /*0056*/ 	.short	(.L_2141 - .L_2140)


	//   ....[0]....
.L_2140:
        /*0058*/ 	.word	0x000012a0


	//   ....[1]....
        /*005c*/ 	.word	0x000012c0


	//   ....[2]....
        /*0060*/ 	.word	0x00001300


	//   ....[3]....
        /*0064*/ 	.word	0x00001310


	//   ....[4]....
        /*0068*/ 	.word	0x00001350


	//   ....[5]....
        /*006c*/ 	.word	0x00001360


	//   ....[6]....
        /*0070*/ 	.word	0x00001390


	//   ....[7]....
        /*0074*/ 	.word	0x000013a0


	//   ....[8]....
        /*0078*/ 	.word	0x000013d0


	//   ....[9]....
        /*007c*/ 	.word	0x000013e0


	//----- nvinfo : EIATTR_VRC_CTA_INIT_COUNT
	.align		4
.L_2141:
        /*0080*/ 	.byte	0x02, 0x4a
	.zero		1
	.zero		1


	//----- nvinfo : EIATTR_EXIT_INSTR_OFFSETS
	.align		4
        /*0084*/ 	.byte	0x04, 0x1c
        /*0086*/ 	.short	(.L_2143 - .L_2142)


	//   ....[0]....
.L_2142:
        /*0088*/ 	.word	0x00004b20


	//----- nvinfo : EIATTR_MAX_THREADS
	.align		4
.L_2143:
        /*008c*/ 	.byte	0x04, 0x05
        /*008e*/ 	.short	(.L_2145 - .L_2144)
.L_2144:
        /*0090*/ 	.word	0x00000080
        /*0094*/ 	.word	0x00000001
        /*0098*/ 	.word	0x00000001


	//----- nvinfo : EIATTR_CRS_STACK_SIZE
	.align		4
.L_2145:
        /*009c*/ 	.byte	0x04, 0x1e
        /*009e*/ 	.short	(.L_2147 - .L_2146)
.L_2146:
        /*00a0*/ 	.word	0x00000000


	//----- nvinfo : EIATTR_CBANK_PARAM_SIZE
	.align		4
.L_2147:
        /*00a4*/ 	.byte	0x03, 0x19
        /*00a6*/ 	.short	0x0128


	//----- nvinfo : EIATTR_PARAM_CBANK
	.align		4
        /*00a8*/ 	.byte	0x04, 0x0a
        /*00aa*/ 	.short	(.L_2149 - .L_2148)
	.align		4
.L_2148:
        /*00ac*/ 	.word	index@(.nv.constant0._ZN10layer_norm13ln_bwd_kernelINS_13Kernel_traitsIf13__nv_bfloat16S2_S2_fjLj2048ELj1ELj1ELj4ELj16ENS_18Kernel_traits_baseILj2048EfS2_S2_S2_fjLj128EEEEELb1ELb0ELb1ELb1EEEvNS_9BwdParamsE)
        /*00b0*/ 	.short	0x0380
        /*00b2*/ 	.short	0x0128


	//----- nvinfo : EIATTR_SW_WAR
	.align		4
.L_2149:
        /*00b4*/ 	.byte	0x04, 0x36
        /*00b6*/ 	.short	(.L_2151 - .L_2150)
.L_2150:
        /*00b8*/ 	.word	0x00000008
.L_2151:


//--------------------- .nv.info._ZN10layer_norm13ln_bwd_kernelINS_13Kernel_traitsIf13__nv_bfloat16S2_S2_fjLj2048ELj1ELj1ELj4ELj16ENS_18Kernel_traits_baseILj2048EfS2_S2_S2_fjLj128EEEEELb1ELb1ELb0ELb0EEEvNS_9BwdParamsE --------------------------
	.section	.nv.info._ZN10layer_norm13ln_bwd_kernelINS_13Kernel_traitsIf13__nv_bfloat16S2_S2_fjLj2048ELj1ELj1ELj4ELj16ENS_18Kernel_traits_baseILj2048EfS2_S2_S2_fjLj128EEEEELb1ELb1ELb0ELb0EEEvNS_9BwdParamsE,"",@"SHT_CUDA_INFO"
	.sectionflags	@""
	.align	4


	//----- nvinfo : EIATTR_CUDA_API_VERSION
	.align		4
        /*0000*/ 	.byte	0x04, 0x37
        /*0002*/ 	.short	(.L_2153 - .L_2152)
.L_2152:
        /*0004*/ 	.word	0x00000082


	//----- nvinfo : EIATTR_KPARAM_INFO
	.align		4
.L_2153:
        /*0008*/ 	.byte	0x04, 0x17
        /*000a*/ 	.short	(.L_2155 - .L_2154)
.L_2154:
        /*000c*/ 	.word	0x00000000
        /*0010*/ 	.short	0x0000
        /*0012*/ 	.short	0x0000
        /*0014*/ 	.byte	0x00, 0xf0, 0xa1, 0x04


	//----- nvinfo : EIATTR_SPARSE_MMA_MASK
	.align		4
.L_2155:
        /*0018*/ 	.byte	0x03, 0x50
        /*001a*/ 	.short	0x0000


	//----- nvinfo : EIATTR_MAXREG_COUNT
	.align		4
        /*001c*/ 	.byte	0x03, 0x1b
        /*001e*/ 	.short	0x00ff


	//----- nvinfo : EIATTR_NUM_BARRIERS
	.align		4
        /*0020*/ 	.byte	0x02, 0x4c
        /*0022*/ 	.byte	0x01
	.zero		1


	//----- nvinfo : EIATTR_MERCURY_ISA_VERSION
	.align		4
        /*0024*/ 	.byte	0x03, 0x5f
        /*0026*/ 	.short	0x0101


	//----- nvinfo : EIATTR_COOP_GROUP_MASK_REGIDS
	.align		4
        /*0028*/ 	.byte	0x04, 0x29
        /*002a*/ 	.short	(.L_2157 - .L_2156)


	//   ....[0]....
.L_2156:
        /*002c*/ 	.word	0xffffffff


	//   ....[1]....
        /*0030*/ 	.word	0xffffffff


	//   ....[2]....
        /*0034*/ 	.word	0xffffffff


	//   ....[3]....
        /*0038*/ 	.word	0xffffffff


	//   ....[4]....
        /*003c*/ 	.word	0xffffffff


	//   ....[5]....
        /*0040*/ 	.word	0xffffffff


	//   ....[6]....
        /*0044*/ 	.word	0xffffffff


	//   ....[7]....
        /*0048*/ 	.word	0xffffffff


	//   ....[8]....
        /*004c*/ 	.word	0xffffffff


	//   ....[9]....
        /*0050*/ 	.word	0xffffffff


	//----- nvinfo : EIATTR_COOP_GROUP_INSTR_OFFSETS
	.align		4
.L_2157:
        /*0054*/ 	.byte	0x04, 0x28
        /*0056*/ 	.short	(.L_2159 - .L_2158)


	//   ....[0]....
.L_2158:
        /*0058*/ 	.word	0x000013e0


	//   ....[1]....
        /*005c*/ 	.word	0x00001400


	//   ....[2]....
        /*0060*/ 	.word	0x00001440


	//   ....[3]....
        /*0064*/ 	.word	0x00001450


	//   ....[4]....
        /*0068*/ 	.word	0x00001490


	//   ....[5]....
        /*006c*/ 	.word	0x000014a0


	//   ....[6]....
        /*0070*/ 	.word	0x000014d0


	//   ....[7]....
        /*0074*/ 	.word	0x000014e0


	//   ....[8]....
        /*0078*/ 	.word	0x00001510


	//   ....[9]....
        /*007c*/ 	.word	0x00001520


	//----- nvinfo : EIATTR_VRC_CTA_INIT_COUNT
	.align		4
.L_2159:
        /*0080*/ 	.byte	0x02, 0x4a
	.zero		1
	.zero		1


	//----- nvinfo : EIATTR_EXIT_INSTR_OFFSETS
	.align		4
        /*0084*/ 	.byte	0x04, 0x1c
        /*0086*/ 	.short	(.L_2161 - .L_2160)


	//   ....[0]....
.L_2160:
        /*0088*/ 	.word	0x00005600


	//   ....[1]....
        /*008c*/ 	.word	0x000056d0


	//----- nvinfo : EIATTR_MAX_THREADS
	.align		4
.L_2161:
        /*0090*/ 	.byte	0x04, 0x05
        /*0092*/ 	.short	(.L_2163 - .L_2162)
.L_2162:
        /*0094*/ 	.word	0x00000080
        /*0098*/ 	.word	0x00000001
        /*009c*/ 	.word	0x00000001


	//----- nvinfo : EIATTR_CRS_STACK_SIZE
	.align		4
.L_2163:
        /*00a0*/ 	.byte	0x04, 0x1e
        /*00a2*/ 	.short	(.L_2165 - .L_2164)
.L_2164:
        /*00a4*/ 	.word	0x00000000


	//----- nvinfo : EIATTR_CBANK_PARAM_SIZE
	.align		4
.L_2165:
        /*00a8*/ 	.byte	0x03, 0x19
        /*00aa*/ 	.short	0x0128


	//----- nvinfo : EIATTR_PARAM_CBANK
	.align		4
        /*00ac*/ 	.byte	0x04, 0x0a
        /*00ae*/ 	.short	(.L_2167 - .L_2166)
	.align		4
.L_2166:
        /*00b0*/ 	.word	index@(.nv.constant0._ZN10layer_norm13ln_bwd_kernelINS_13Kernel_traitsIf13__nv_bfloat16S2_S2_fjLj2048ELj1ELj1ELj4ELj16ENS_18Kernel_traits_baseILj2048EfS2_S2_S2_fjLj128EEEEELb1ELb1ELb0ELb0EEEvNS_9BwdParamsE)
        /*00b4*/ 	.short	0x0380
        /*00b6*/ 	.short	0x0128


	//----- nvinfo : EIATTR_SW_WAR
	.align		4
.L_2167:
        /*00b8*/ 	.byte	0x04, 0x36
        /*00ba*/ 	.short	(.L_2169 - .L_2168)
.L_2168:
        /*00bc*/ 	.word	0x00000008
.L_2169:


//--------------------- .nv.info._ZN10layer_norm13ln_bwd_kernelINS_13Kernel_traitsIf13__nv_bfloat16S2_S2_fjLj2048ELj1ELj1ELj4ELj16ENS_18Kernel_traits_baseILj2048EfS2_S2_S2_fjLj128EEEEELb1ELb1ELb0ELb1EEEvNS_9BwdParamsE --------------------------
	.section	.nv.info._ZN10layer_norm13ln_bwd_kernelINS_13Kernel_traitsIf13__nv_bfloat16S2_S2_fjLj2048ELj1ELj1ELj4ELj16ENS_18Kernel_traits_baseILj2048EfS2_S2_S2_fjLj128EEEEELb1ELb1ELb0ELb1EEEvNS_9BwdParamsE,"",@"SHT_CUDA_INFO"
	.sectionflags	@""
	.align	4


	//----- nvinfo : EIATTR_CUDA_API_VERSION
	.align		4
        /*0000*/ 	.byte	0x04, 0x37
        /*0002*/ 	.short	(.L_2171 - .L_2170)
.L_2170:
        /*0004*/ 	.word	0x00000082


	//----- nvinfo : EIATTR_KPARAM_INFO
	.align		4
.L_2171:
        /*0008*/ 	.byte	0x04, 0x17
        /*000a*/ 	.short	(.L_2173 - .L_2172)
.L_2172:
        /*000c*/ 	.word	0x00000000
        /*0010*/ 	.short	0x0000
        /*0012*/ 	.short	0x0000
        /*0014*/ 	.byte	0x00, 0xf0, 0xa1, 0x04


	//----- nvinfo : EIATTR_SPARSE_MMA_MASK
	.align		4
.L_2173:
        /*0018*/ 	.byte	0x03, 0x50
        /*001a*/ 	.short	0x0000


	//----- nvinfo : EIATTR_MAXREG_COUNT
	.align		4
        /*001c*/ 	.byte	0x03, 0x1b
        /*001e*/ 	.short	0x00ff


	//----- nvinfo : EIATTR_NUM_BARRIERS
	.align		4
        /*0020*/ 	.byte	0x02, 0x4c
        /*0022*/ 	.byte	0x01
	.zero		1


	//----- nvinfo : EIATTR_MERCURY_ISA_VERSION
	.align		4
        /*0024*/ 	.byte	0x03, 0x5f
        /*0026*/ 	.short	0x0101


	//----- nvinfo : EIATTR_COOP_GROUP_MASK_REGIDS
	.align		4
        /*0028*/ 	.byte	0x04, 0x29
        /*002a*/ 	.short	(.L_2175 - .L_2174)


	//   ....[0]....
.L_2174:
        /*002c*/ 	.word	0xffffffff


	//   ....[1]....
        /*0030*/ 	.word	0xffffffff


	//   ....[2]....
        /*0034*/ 	.word	0xffffffff


	//   ....[3]....
        /*0038*/ 	.word	0xffffffff


	//   ....[4]....
        /*003c*/ 	.word	0xffffffff


	//   ....[5]....
        /*0040*/ 	.word	0xffffffff


	//   ....[6]....
        /*0044*/ 	.word	0xffffffff


	//   ....[7]....
        /*0048*/ 	.word	0xffffffff


	//   ....[8]....
        /*004c*/ 	.word	0xffffffff


	//   ....[9]....
        /*0050*/ 	.word	0xffffffff


	//----- nvinfo : EIATTR_COOP_GROUP_INSTR_OFFSETS
	.align		4
.L_2175:
        /*0054*/ 	.byte	0x04, 0x28
        /*0056*/ 	.short	(.L_2177 - .L_2176)


	//   ....[0]....
.L_2176:
        /*0058*/ 	.word	0x00000f70


	//   ....[1]....
        /*005c*/ 	.word	0x00000f80


	//   ....[2]....
        /*0060*/ 	.word	0x00000fd0


	//   ....[3]....
        /*0064*/ 	.word	0x00000fe0


	//   ....[4]....
        /*0068*/ 	.word	0x00001010


	//   ....[5]....
        /*006c*/ 	.word	0x00001020


	//   ....[6]....
        /*0070*/ 	.word	0x00001060


	//   ....[7]....
        /*0074*/ 	.word	0x00001070


	//   ....[8]....
        /*0078*/ 	.word	0x000010d0


	//   ....[9]....
        /*007c*/ 	.word	0x000010e0


	//----- nvinfo : EIATTR_VRC_CTA_INIT_COUNT
	.align		4
.L_2177:
        /*0080*/ 	.byte	0x02, 0x4a
	.zero		1
	.zero		1


	//----- nvinfo : EIATTR_EXIT_INSTR_OFFSETS
	.align		4
        /*0084*/ 	.byte	0x04, 0x1c
        /*0086*/ 	.short	(.L_2179 - .L_2178)


	//   ....[0]....
.L_2178:
        /*0088*/ 	.word	0x00005140


	//----- nvinfo : EIATTR_MAX_THREADS
	.align		4
.L_2179:
        /*008c*/ 	.byte	0x04, 0x05
        /*008e*/ 	.short	(.L_2181 - .L_2180)
.L_2180:
        /*0090*/ 	.word	0x00000080
        /*0094*/ 	.word	0x00000001
        /*0098*/ 	.word	0x00000001


	//----- nvinfo : EIATTR_CBANK_PARAM_SIZE
	.align		4
.L_2181:
        /*009c*/ 	.byte	0x03, 0x19
        /*009e*/ 	.short	0x0128


	//----- nvinfo : EIATTR_PARAM_CBANK
	.align		4
        /*00a0*/ 	.byte	0x04, 0x0a
        /*00a2*/ 	.short	(.L_2183 - .L_2182)
	.align		4
.L_2182:
        /*00a4*/ 	.word	index@(.nv.constant0._ZN10layer_norm13ln_bwd_kernelINS_13Kernel_traitsIf13__nv_bfloat16S2_S2_fjLj2048ELj1ELj1ELj4ELj16ENS_18Kernel_traits_baseILj2048EfS2_S2_S2_fjLj128EEEEELb1ELb1ELb0ELb1EEEvNS_9BwdParamsE)
        /*00a8*/ 	.short	0x0380
        /*00aa*/ 	.short	0x0128


	//----- nvinfo : EIATTR_SW_WAR
	.align		4
.L_2183:
        /*00ac*/ 	.byte	0x04, 0x36
        /*00ae*/ 	.short	(.L_2185 - .L_2184)
.L_2184:
        /*00b0*/ 	.word	0x00000008
.L_2185:


//--------------------- .nv.info._ZN10layer_norm22ln_bwd_finalize_kernelINS_22Kernel_traits_finalizeILj2048Ef13__nv_bfloat16S2_S2_fjLb1ELj1024ELj4ENS_18Kernel_traits_baseILj2048EfS2_S2_S2_fjLj1024EEEEELb1ELb0EEEvNS_9BwdParamsE --------------------------
	.section	.nv.info._ZN10layer_norm22ln_bwd_finalize_kernelINS_22Kernel_traits_finalizeILj2048Ef13__nv_bfloat16S2_S2_fjLb1ELj1024ELj4ENS_18Kernel_traits_baseILj2048EfS2_S2_S2_fjLj1024EEEEELb1ELb0EEEvNS_9BwdParamsE,"",@"SHT_CUDA_INFO"
	.sectionflags	@""
	.align	4


	//----- nvinfo : EIATTR_CUDA_API_VERSION
	.align		4
        /*0000*/ 	.byte	0x04, 0x37
        /*0002*/ 	.short	(.L_2187 - .L_2186)
.L_2186:
        /*0004*/ 	.word	0x00000082


	//----- nvinfo : EIATTR_KPARAM_INFO
	.align		4
.L_2187:
        /*0008*/ 	.byte	0x04, 0x17
        /*000a*/ 	.short	(.L_2189 - .L_2188)
.L_2188:
        /*000c*/ 	.word	0x00000000
        /*0010*/ 	.short	0x0000
        /*0012*/ 	.short	0x0000
        /*0014*/ 	.byte	0x00, 0xf0, 0xa1, 0x04


	//----- nvinfo : EIATTR_SPARSE_MMA_MASK
	.align		4
.L_2189:
        /*0018*/ 	.byte	0x03, 0x50
        /*001a*/ 	.short	0x0000


	//----- nvinfo : EIATTR_MAXREG_COUNT
	.align		4
        /*001c*/ 	.byte	0x03, 0x1b
        /*001e*/ 	.short	0x0040


	//----- nvinfo : EIATTR_NUM_BARRIERS
	.align		4
        /*0020*/ 	.byte	0x02, 0x4c
        /*0022*/ 	.byte	0x01
	.zero		1


	//----- nvinfo : EIATTR_MERCURY_ISA_VERSION
	.align		4
        /*0024*/ 	.byte	0x03, 0x5f
        /*0026*/ 	.short	0x0101


	//----- nvinfo : EIATTR_COOP_GROUP_MASK_REGIDS
	.align		4
        /*0028*/ 	.byte	0x04, 0x29
        /*002a*/ 	.short	(.L_2191 - .L_2190)


	//   ....[0]....
.L_2190:
        /*002c*/ 	.word	0xffffffff


	//   ....[1]....
        /*0030*/ 	.word	0xffffffff


	//   ....[2]....
        /*0034*/ 	.word	0xffffffff


	//   ....[3]....
        /*0038*/ 	.word	0xffffffff


	//   ....[4]....
        /*003c*/ 	.word	0xffffffff


	//   ....[5]....
        /*0040*/ 	.word	0xffffffff


	//   ....[6]....
        /*0044*/ 	.word	0xffffffff


	//   ....[7]....
        /*0048*/ 	.word	0xffffffff


	//   ....[8]....
        /*004c*/ 	.word	0xffffffff


	//   ....[9]....
        /*0050*/ 	.word	0xffffffff


	//   ....[10]....
        /*0054*/ 	.word	0xffffffff


	//   ....[11]....
        /*0058*/ 	.word	0xffffffff


	//   ....[12]....
        /*005c*/ 	.word	0xffffffff


	//   ....[13]....
        /*0060*/ 	.word	0xffffffff


	//   ....[14]....
        /*0064*/ 	.word	0xffffffff


	//----- nvinfo : EIATTR_COOP_GROUP_INSTR_OFFSETS
	.align		4
.L_2191:
        /*0068*/ 	.byte	0x04, 0x28
        /*006a*/ 	.short	(.L_2193 - .L_2192)


	//   ....[0]....
.L_2192:
        /*006c*/ 	.word	0x00001030


	//   ....[1]....
        /*0070*/ 	.word	0x00001040


	//   ....[2]....
        /*0074*/ 	.word	0x00001050


	//   ....[3]....
        /*0078*/ 	.word	0x00001090


	//   ....[4]....
        /*007c*/ 	.word	0x000010a0


	//   ....[5]....
        /*0080*/ 	.word	0x000010b0


	//   ....[6]....
        /*0084*/ 	.word	0x000010e0


	//   ....[7]....
        /*0088*/ 	.word	0x00001100


	//   ....[8]....
        /*008c*/ 	.word	0x00001120


	//   ....[9]....
        /*0090*/ 	.word	0x00001160


	//   ....[10]....
        /*0094*/ 	.word	0x00001180


	//   ....[11]....
        /*0098*/ 	.word	0x00001190


	//   ....[12]....
        /*009c*/ 	.word	0x000011e0


	//   ....[13]....
        /*00a0*/ 	.word	0x00001210


	//   ....[14]....
        /*00a4*/ 	.word	0x00001220


	//----- nvinfo : EIATTR_VRC_CTA_INIT_COUNT
	.align		4
.L_2193:
        /*00a8*/ 	.byte	0x02, 0x4a
	.zero		1
	.zero		1


	//----- nvinfo : EIATTR_EXIT_INSTR_OFFSETS
	.align		4
        /*00ac*/ 	.byte	0x04, 0x1c
        /*00ae*/ 	.short	(.L_2195 - .L_2194)


	//   ....[0]....
.L_2194:
        /*00b0*/ 	.word	0x00000060


	//   ....[1]....
        /*00b4*/ 	.word	0x000012a0


	//   ....[2]....
        /*00b8*/ 	.word	0x000012d0


	//   ....[3]....
        /*00bc*/ 	.word	0x000013b0


	//----- nvinfo : EIATTR_MAX_THREADS
	.align		4
.L_2195:
        /*00c0*/ 	.byte	0x04, 0x05
        /*00c2*/ 	.short	(.L_2197 - .L_2196)
.L_2196:
        /*00c4*/ 	.word	0x00000400
        /*00c8*/ 	.word	0x00000001
        /*00cc*/ 	.word	0x00000001


	//----- nvinfo : EIATTR_CRS_STACK_SIZE
	.align		4
.L_2197:
        /*00d0*/ 	.byte	0x04, 0x1e
        /*00d2*/ 	.short	(.L_2199 - .L_2198)
.L_2198:
        /*00d4*/ 	.word	0x00000000


	//----- nvinfo : EIATTR_CBANK_PARAM_SIZE
	.align		4
.L_2199:
        /*00d8*/ 	.byte	0x03, 0x19
        /*00da*/ 	.short	0x0128


	//----- nvinfo : EIATTR_PARAM_CBANK
	.align		4
        /*00dc*/ 	.byte	0x04, 0x0a
        /*00de*/ 	.short	(.L_2201 - .L_2200)
	.align		4
.L_2200:
        /*00e0*/ 	.word	index@(.nv.constant0._ZN10layer_norm22ln_bwd_finalize_kernelINS_22Kernel_traits_finalizeILj2048Ef13__nv_bfloat16S2_S2_fjLb1ELj1024ELj4ENS_18Kernel_traits_baseILj2048EfS2_S2_S2_fjLj1024EEEEELb1ELb0EEEvNS_9BwdParamsE)
        /*00e4*/ 	.short	0x0380
        /*00e6*/ 	.short	0x0128


	//----- nvinfo : EIATTR_SW_WAR
	.align		4
.L_2201:
        /*00e8*/ 	.byte	0x04, 0x36
        /*00ea*/ 	.short	(.L_2203 - .L_2202)
.L_2202:
        /*00ec*/ 	.word	0x00000008
.L_2203:


//--------------------- .nv.info._ZN10layer_norm13ln_bwd_kernelINS_13Kernel_traitsIf13__nv_bfloat16S2_S2_fjLj2048ELj1ELj1ELj4ELj16ENS_18Kernel_traits_baseILj2048EfS2_S2_S2_fjLj128EEEEELb1ELb1ELb1ELb0EEEvNS_9BwdParamsE --------------------------
	.section	.nv.info._ZN10layer_norm13ln_bwd_kernelINS_13Kernel_traitsIf13__nv_bfloat16S2_S2_fjLj2048ELj1ELj1ELj4ELj16ENS_18Kernel_traits_baseILj2048EfS2_S2_S2_fjLj128EEEEELb1ELb1ELb1ELb0EEEvNS_9BwdParamsE,"",@"SHT_CUDA_INFO"
	.sectionflags	@""
	.align	4


	//----- nvinfo : EIATTR_CUDA_API_VERSION
	.align		4
        /*0000*/ 	.byte	0x04, 0x37
        /*0002*/ 	.short	(.L_2205 - .L_2204)
.L_2204:
        /*0004*/ 	.word	0x00000082


	//----- nvinfo : EIATTR_KPARAM_INFO
	.align		4
.L_2205:
        /*0008*/ 	.byte	0x04, 0x17
        /*000a*/ 	.short	(.L_2207 - .L_2206)
.L_2206:
        /*000c*/ 	.word	0x00000000
        /*0010*/ 	.short	0x0000
        /*0012*/ 	.short	0x0000
        /*0014*/ 	.byte	0x00, 0xf0, 0xa1, 0x04


	//----- nvinfo : EIATTR_SPARSE_MMA_MASK
	.align		4
.L_2207:
        /*0018*/ 	.byte	0x03, 0x50
        /*001a*/ 	.short	0x0000


	//----- nvinfo : EIATTR_MAXREG_COUNT
	.align		4
        /*001c*/ 	.byte	0x03, 0x1b
        /*001e*/ 	.short	0x00ff


	//----- nvinfo : EIATTR_NUM_BARRIERS
	.align		4
        /*0020*/ 	.byte	0x02, 0x4c
        /*0022*/ 	.byte	0x01
	.zero		1


	//----- nvinfo : EIATTR_MERCURY_ISA_VERSION
	.align		4
        /*0024*/ 	.byte	0x03, 0x5f
        /*0026*/ 	.short	0x0101


	//----- nvinfo : EIATTR_COOP_GROUP_MASK_REGIDS
	.align		4
        /*0028*/ 	.byte	0x04, 0x29
        /*002a*/ 	.short	(.L_2209 - .L_2208)


	//   ....[0]....
.L_2208:
        /*002c*/ 	.word	0xffffffff


	//   ....[1]....
        /*0030*/ 	.word	0xffffffff


	//   ....[2]....
        /*0034*/ 	.word	0xffffffff


	//   ....[3]....
        /*0038*/ 	.word	0xffffffff


	//   ....[4]....
        /*003c*/ 	.word	0xffffffff


	//   ....[5]....
        /*0040*/ 	.word	0xffffffff


	//   ....[6]....
        /*0044*/ 	.word	0xffffffff


	//   ....[7]....
        /*0048*/ 	.word	0xffffffff


	//   ....[8]....
        /*004c*/ 	.word	0xffffffff


	//   ....[9]....
        /*0050*/ 	.word	0xffffffff


	//----- nvinfo : EIATTR_COOP_GROUP_INSTR_OFFSETS
	.align		4
.L_2209:
        /*0054*/ 	.byte	0x04, 0x28
        /*0056*/ 	.short	(.L_2211 - .L_2210)


	//   ....[0]....
.L_2210:
        /*0058*/ 	.word	0x00001840


	//   ....[1]....
        /*005c*/ 	.word	0x00001880


	//   ....[2]....
        /*0060*/ 	.word	0x00001910


	//   ....[3]....
        /*0064*/ 	.word	0x00001920


	//   ....[4]....
        /*0068*/ 	.word	0x00001960


	//   ....[5]....
        /*006c*/ 	.word	0x00001980


	//   ....[6]....
        /*0070*/ 	.word	0x00001a10


	//   ....[7]....
        /*0074*/ 	.word	0x00001a20


	//   ....[8]....
        /*0078*/ 	.word	0x00001a70


	//   ....[9]....
        /*007c*/ 	.word	0x00001a80


	//----- nvinfo : EIATTR_VRC_CTA_INIT_COUNT
	.align		4
.L_2211:
        /*0080*/ 	.byte	0x02, 0x4a
	.zero		1
	.zero		1


	//----- nvinfo : EIATTR_EXIT_INSTR_OFFSETS
	.align		4
        /*0084*/ 	.byte	0x04, 0x1c
        /*0086*/ 	.short	(.L_2213 - .L_2212)


	//   ....[0]....
.L_2212:
        /*0088*/ 	.word	0x00006570


	//   ....[1]....
        /*008c*/ 	.word	0x00006640


	//----- nvinfo : EIATTR_MAX_THREADS
	.align		4
.L_2213:
        /*0090*/ 	.byte	0x04, 0x05
        /*0092*/ 	.short	(.L_2215 - .L_2214)
.L_2214:
        /*0094*/ 	.word	0x00000080
        /*0098*/ 	.word	0x00000001
        /*009c*/ 	.word	0x00000001


	//----- nvinfo : EIATTR_CRS_STACK_SIZE
	.align		4
.L_2215:
        /*00a0*/ 	.byte	0x04, 0x1e
        /*00a2*/ 	.short	(.L_2217 - .L_2216)
.L_2216:
        /*00a4*/ 	.word	0x00000000


	//----- nvinfo : EIATTR_CBANK_PARAM_SIZE
	.align		4
.L_2217:
        /*00a8*/ 	.byte	0x03, 0x19
        /*00aa*/ 	.short	0x0128


	//----- nvinfo : EIATTR_PARAM_CBANK
	.align		4
        /*00ac*/ 	.byte	0x04, 0x0a
        /*00ae*/ 	.short	(.L_2219 - .L_2218)
	.align		4
.L_2218:
        /*00b0*/ 	.word	index@(.nv.constant0._ZN10layer_norm13ln_bwd_kernelINS_13Kernel_traitsIf13__nv_bfloat16S2_S2_fjLj2048ELj1ELj1ELj4ELj16ENS_18Kernel_traits_baseILj2048EfS2_S2_S2_fjLj128EEEEELb1ELb1ELb1ELb0EEEvNS_9BwdParamsE)
        /*00b4*/ 	.short	0x0380
        /*00b6*/ 	.short	0x0128


	//----- nvinfo : EIATTR_SW_WAR
	.align		4
.L_2219:
        /*00b8*/ 	.byte	0x04, 0x36
        /*00ba*/ 	.short	(.L_2221 - .L_2220)
.L_2220:
        /*00bc*/ 	.word	0x00000008
.L_2221:


//--------------------- .nv.info._ZN10layer_norm22ln_bwd_finalize_kernelINS_22Kernel_traits_finalizeILj2048Ef13__nv_bfloat16S2_S2_fjLb1ELj1024ELj4ENS_18Kernel_traits_baseILj2048EfS2_S2_S2_fjLj1024EEEEELb1ELb1EEEvNS_9BwdParamsE --------------------------
	.section	.nv.info._ZN10layer_norm22ln_bwd_finalize_kernelINS_22Kernel_traits_finalizeILj2048Ef13__nv_bfloat16S2_S2_fjLb1ELj1024ELj4ENS_18Kernel_traits_baseILj2048EfS2_S2_S2_fjLj1024EEEEELb1ELb1EEEvNS_9BwdParamsE,"",@"SHT_CUDA_INFO"
	.sectionflags	@""
	.align	4


	//----- nvinfo : EIATTR_CUDA_API_VERSION
	.align		4
        /*0000*/ 	.byte	0x04, 0x37
        /*0002*/ 	.short	(.L_2223 - .L_2222)
.L_2222:
        /*0004*/ 	.word	0x00000082


	//----- nvinfo : EIATTR_KPARAM_INFO
	.align		4
.L_2223:
        /*0008*/ 	.byte	0x04, 0x17
        /*000a*/ 	.short	(.L_2225 - .L_2224)
.L_2224:
        /*000c*/ 	.word	0x00000000
        /*0010*/ 	.short	0x0000
        /*0012*/ 	.short	0x0000
        /*0014*/ 	.byte	0x00, 0xf0, 0xa1, 0x04


	//----- nvinfo : EIATTR_SPARSE_MMA_MASK
	.align		4
.L_2225:
        /*0018*/ 	.byte	0x03, 0x50
        /*001a*/ 	.short	0x0000


	//----- nvinfo : EIATTR_MAXREG_COUNT
	.align		4
        /*001c*/ 	.byte	0x03, 0x1b
        /*001e*/ 	.short	0x0040


	//----- nvinfo : EIATTR_NUM_BARRIERS
	.align		4
        /*0020*/ 	.byte	0x02, 0x4c
        /*0022*/ 	.byte	0x01
	.zero		1


	//----- nvinfo : EIATTR_MERCURY_ISA_VERSION
	.align		4
        /*0024*/ 	.byte	0x03, 0x5f
        /*0026*/ 	.short	0x0101


	//----- nvinfo : EIATTR_COOP_GROUP_MASK_REGIDS
	.align		4
        /*0028*/ 	.byte	0x04, 0x29
        /*002a*/ 	.short	(.L_2227 - .L_2226)


	//   ....[0]....
.L_2226:
        /*002c*/ 	.word	0xffffffff


	//   ....[1]....
        /*0030*/ 	.word	0xffffffff


	//   ....[2]....
        /*0034*/ 	.word	0xffffffff


	//   ....[3]....
        /*0038*/ 	.word	0xffffffff


	//   ....[4]....
        /*003c*/ 	.word	0xffffffff


	//   ....[5]....
        /*0040*/ 	.word	0xffffffff


	//   ....[6]....
        /*0044*/ 	.word	0xffffffff


	//   ....[7]....
        /*0048*/ 	.word	0xffffffff


	//   ....[8]....
        /*004c*/ 	.word	0xffffffff


	//   ....[9]....
        /*0050*/ 	.word	0xffffffff


	//   ....[10]....
        /*0054*/ 	.word	0xffffffff


	//   ....[11]....
        /*0058*/ 	.word	0xffffffff


	//   ....[12]....
        /*005c*/ 	.word	0xffffffff


	//   ....[13]....
        /*0060*/ 	.word	0xffffffff


	//   ....[14]....
        /*0064*/ 	.word	0xffffffff


	//----- nvinfo : EIATTR_COOP_GROUP_INSTR_OFFSETS
	.align		4
.L_2227:
        /*0068*/ 	.byte	0x04, 0x28
        /*006a*/ 	.short	(.L_2229 - .L_2228)


	//   ....[0]....
.L_2228:
        /*006c*/ 	.word	0x00001070


	//   ....[1]....
        /*0070*/ 	.word	0x00001080


	//   ....[2]....
        /*0074*/ 	.word	0x00001090


	//   ....[3]....
        /*0078*/ 	.word	0x000010c0


	//   ....[4]....
        /*007c*/ 	.word	0x000010e0


	//   ....[5]....
        /*0080*/ 	.word	0x000010f0


	//   ....[6]....
        /*0084*/ 	.word	0x00001120


	//   ....[7]....
        /*0088*/ 	.word	0x00001140


	//   ....[8]....
        /*008c*/ 	.word	0x00001150


	//   ....[9]....
        /*0090*/ 	.word	0x00001180


	//   ....[10]....
        /*0094*/ 	.word	0x000011a0


	//   ....[11]....
        /*0098*/ 	.word	0x000011b0


	//   ....[12]....
        /*009c*/ 	.word	0x000011e0


	//   ....[13]....
        /*00a0*/ 	.word	0x00001200


	//   ....[14]....
        /*00a4*/ 	.word	0x00001210


	//----- nvinfo : EIATTR_VRC_CTA_INIT_COUNT
	.align		4
.L_2229:
        /*00a8*/ 	.byte	0x02, 0x4a
	.zero		1
	.zero		1


	//----- nvinfo : EIATTR_EXIT_INSTR_OFFSETS
	.align		4
        /*00ac*/ 	.byte	0x04, 0x1c
        /*00ae*/ 	.short	(.L_2231 - .L_2230)


	//   ....[0]....
.L_2230:
        /*00b0*/ 	.word	0x00000060


	//   ....[1]....
        /*00b4*/ 	.word	0x00001290


	//   ....[2]....
        /*00b8*/ 	.word	0x000013a0


	//----- nvinfo : EIATTR_MAX_THREADS
	.align		4
.L_2231:
        /*00bc*/ 	.byte	0x04, 0x05
        /*00be*/ 	.short	(.L_2233 - .L_2232)
.L_2232:
        /*00c0*/ 	.word	0x00000400
        /*00c4*/ 	.word	0x00000001
        /*00c8*/ 	.word	0x00000001


	//----- nvinfo : EIATTR_CRS_STACK_SIZE
	.align		4
.L_2233:
        /*00cc*/ 	.byte	0x04, 0x1e
        /*00ce*/ 	.short	(.L_2235 - .L_2234)
.L_2234:
        /*00d0*/ 	.word	0x00000000


	//----- nvinfo : EIATTR_CBANK_PARAM_SIZE
	.align		4
.L_2235:
        /*00d4*/ 	.byte	0x03, 0x19
        /*00d6*/ 	.short	0x0128


	//----- nvinfo : EIATTR_PARAM_CBANK
	.align		4
        /*00d8*/ 	.byte	0x04, 0x0a
        /*00da*/ 	.short	(.L_2237 - .L_2236)
	.align		4
.L_2236:
        /*00dc*/ 	.word	index@(.nv.constant0._ZN10layer_norm22ln_bwd_finalize_kernelINS_22Kernel_traits_finalizeILj2048Ef13__nv_bfloat16S2_S2_fjLb1ELj1024ELj4ENS_18Kernel_traits_baseILj2048EfS2_S2_S2_fjLj1024EEEEELb1ELb1EEEvNS_9BwdParamsE)
        /*00e0*/ 	.short	0x0380
        /*00e2*/ 	.short	0x0128


	//----- nvinfo : EIATTR_SW_WAR
	.align		4
.L_2237:
        /*00e4*/ 	.byte	0x04, 0x36
        /*00e6*/ 	.short	(.L_2239 - .L_2238)
.L_2238:
        /*00e8*/ 	.word	0x00000008
.L_2239:


//--------------------- .nv.info._ZN10layer_norm13ln_bwd_kernelINS_13Kernel_traitsIf13__nv_bfloat16S2_S2_fjLj2048ELj1ELj1ELj4ELj16ENS_18Kernel_traits_baseILj2048EfS2_S2_S2_fjLj128EEEEELb1ELb1ELb1ELb1EEEvNS_9BwdParamsE --------------------------
	.section	.nv.info._ZN10layer_norm13ln_bwd_kernelINS_13Kernel_traitsIf13__nv_bfloat16S2_S2_fjLj2048ELj1ELj1ELj4ELj16ENS_18Kernel_traits_baseILj2048EfS2_S2_S2_fjLj128EEEEELb1ELb1ELb1ELb1EEEvNS_9BwdParamsE,"",@"SHT_CUDA_INFO"
	.sectionflags	@""
	.align	4


	//----- nvinfo : EIATTR_CUDA_API_VERSION
	.align		4
        /*0000*/ 	.byte	0x04, 0x37
        /*0002*/ 	.short	(.L_2241 - .L_2240)
.L_2240:
        /*0004*/ 	.word	0x00000082


	//----- nvinfo : EIATTR_KPARAM_INFO
	.align		4
.L_2241:
        /*0008*/ 	.byte	0x04, 0x17
        /*000a*/ 	.short	(.L_2243 - .L_2242)
.L_2242:
        /*000c*/ 	.word	0x00000000
        /*0010*/ 	.short	0x0000
        /*0012*/ 	.short	0x0000
        /*0014*/ 	.byte	0x00, 0xf0, 0xa1, 0x04


	//----- nvinfo : EIATTR_SPARSE_MMA_MASK
	.align		4
.L_2243:
        /*0018*/ 	.byte	0x03, 0x50
        /*001a*/ 	.short	0x0000


	//----- nvinfo : EIATTR_MAXREG_COUNT
	.align		4
        /*001c*/ 	.byte	0x03, 0x1b
        /*001e*/ 	.short	0x00ff


	//----- nvinfo : EIATTR_NUM_BARRIERS
	.align		4
        /*0020*/ 	.byte	0x02, 0x4c
        /*0022*/ 	.byte	0x01
	.zero		1


	//----- nvinfo : EIATTR_MERCURY_ISA_VERSION
	.align		4
        /*0024*/ 	.byte	0x03, 0x5f
        /*0026*/ 	.short	0x0101


	//----- nvinfo : EIATTR_COOP_GROUP_MASK_REGIDS
	.align		4
        /*0028*/ 	.byte	0x04, 0x29
        /*002a*/ 	.short	(.L_2245 - .L_2244)


	//   ....[0]....
.L_2244:
        /*002c*/ 	.word	0xffffffff


	//   ....[1]....
        /*0030*/ 	.word	0xffffffff


	//   ....[2]....
        /*0034*/ 	.word	0xffffffff


	//   ....[3]....
        /*0038*/ 	.word	0xffffffff


	//   ....[4]....
        /*003c*/ 	.word	0xffffffff


	//   ....[5]....
        /*0040*/ 	.word	0xffffffff


	//   ....[6]....
        /*0044*/ 	.word	0xffffffff


	//   ....[7]....
        /*0048*/ 	.word	0xffffffff


	//   ....[8]....
        /*004c*/ 	.word	0xffffffff


	//   ....[9]....
        /*0050*/ 	.word	0xffffffff


	//----- nvinfo : EIATTR_COOP_GROUP_INSTR_OFFSETS
	.align		4
.L_2245:
        /*0054*/ 	.byte	0x04, 0x28
        /*0056*/ 	.short	(.L_2247 - .L_2246)


	//   ....[0]....
.L_2246:
        /*0058*/ 	.word	0x00001360


	//   ....[1]....
        /*005c*/ 	.word	0x00001390


	//   ....[2]....
        /*0060*/ 	.word	0x00001410


	//   ....[3]....
        /*0064*/ 	.word	0x00001430


	//   ....[4]....
        /*0068*/ 	.word	0x00001460


	//   ....[5]....
        /*006c*/ 	.word	0x00001470


	//   ....[6]....
        /*0070*/ 	.word	0x000014b0


	//   ....[7]....
        /*0074*/ 	.word	0x000014d0


	//   ....[8]....
        /*0078*/ 	.word	0x00001510


	//   ....[9]....
        /*007c*/ 	.word	0x00001540


	//----- nvinfo : EIATTR_VRC_CTA_INIT_COUNT
	.align		4
.L_2247:
        /*0080*/ 	.byte	0x02, 0x4a
	.zero		1
	.zero		1


	//----- nvinfo : EIATTR_EXIT_INSTR_OFFSETS
	.align		4
        /*0084*/ 	.byte	0x04, 0x1c
        /*0086*/ 	.short	(.L_2249 - .L_2248)


	//   ....[0]....
.L_2248:
        /*0088*/ 	.word	0x00005ff0


	//----- nvinfo : EIATTR_MAX_THREADS
	.align		4
.L_2249:
        /*008c*/ 	.byte	0x04, 0x05
        /*008e*/ 	.short	(.L_2251 - .L_2250)
.L_2250:
        /*0090*/ 	.word	0x00000080
        /*0094*/ 	.word	0x00000001
        /*0098*/ 	.word	0x00000001


	//----- nvinfo : EIATTR_CBANK_PARAM_SIZE
	.align		4
.L_2251:
        /*009c*/ 	.byte	0x03, 0x19
        /*009e*/ 	.short	0x0128


	//----- nvinfo : EIATTR_PARAM_CBANK
	.align		4
        /*00a0*/ 	.byte	0x04, 0x0a
        /*00a2*/ 	.short	(.L_2253 - .L_2252)
	.align		4
.L_2252:
        /*00a4*/ 	.word	index@(.nv.constant0._ZN10layer_norm13ln_bwd_kernelINS_13Kernel_traitsIf13__nv_bfloat16S2_S2_fjLj2048ELj1ELj1ELj4ELj16ENS_18Kernel_traits_baseILj2048EfS2_S2_S2_fjLj128EEEEELb1ELb1ELb1ELb1EEEvNS_9BwdParamsE)
        /*00a8*/ 	.short	0x0380
        /*00aa*/ 	.short	0x0128


	//----- nvinfo : EIATTR_SW_WAR
	.align		4
.L_2253:
        /*00ac*/ 	.byte	0x04, 0x36
        /*00ae*/ 	.short	(.L_2255 - .L_2254)
.L_2254:
        /*00b0*/ 	.word	0x00000008
.L_2255:


//--------------------- .nv.info._ZN10layer_norm13ln_bwd_kernelINS_13Kernel_traitsI13__nv_bfloat16S2_fS2_fjLj2048ELj1ELj1ELj4ELj16ENS_18Kernel_traits_baseILj2048ES2_S2_fS2_fjLj128EEEEELb0ELb0ELb0ELb0EEEvNS_9BwdParamsE --------------------------
	.section	.nv.info._ZN10layer_norm13ln_bwd_kernelINS_13Kernel_traitsI13__nv_bfloat16S2_fS2_fjLj2048ELj1ELj1ELj4ELj16ENS_18Kernel_traits_baseILj2048ES2_S2_fS2_fjLj128EEEEELb0ELb0ELb0ELb0EEEvNS_9BwdParamsE,"",@"SHT_CUDA_INFO"
	.sectionflags	@""
	.align	4


	//----- nvinfo : EIATTR_CUDA_API_VERSION
	.align		4
        /*0000*/ 	.byte	0x04, 0x37
        /*0002*/ 	.short	(.L_2257 - .L_2256)
.L_2256:
        /*0004*/ 	.word	0x00000082


	//----- nvinfo : EIATTR_KPARAM_INFO
	.align		4
.L_2257:
        /*0008*/ 	.byte	0x04, 0x17
        /*000a*/ 	.short	(.L_2259 - .L_2258)
.L_2258:
        /*000c*/ 	.word	0x00000000
        /*0010*/ 	.short	0x0000
        /*0012*/ 	.short	0x0000
        /*0014*/ 	.byte	0x00, 0xf0, 0xa1, 0x04


	//----- nvinfo : EIATTR_SPARSE_MMA_MASK
	.align		4
.L_2259:
        /*0018*/ 	.byte	0x03, 0x50
        /*001a*/ 	.short	0x0000


	//----- nvinfo : EIATTR_MAXREG_COUNT
	.align		4
        /*001c*/ 	.byte	0x03, 0x1b
        /*001e*/ 	.short	0x00ff


	//----- nvinfo : EIATTR_NUM_BARRIERS
	.align		4
        /*0020*/ 	.byte	0x02, 0x4c
        /*0022*/ 	.byte	0x01
	.zero		1


	//----- nvinfo : EIATTR_MERCURY_ISA_VERSION
	.align		4
        /*0024*/ 	.byte	0x03, 0x5f
        /*0026*/ 	.short	0x0101


	//----- nvinfo : EIATTR_COOP_GROUP_MASK_REGIDS
	.align		4
        /*0028*/ 	.byte	0x04, 0x29
        /*002a*/ 	.short	(.L_2261 - .L_2260)


	//   ....[0]....
.L_2260:
        /*002c*/ 	.word	0xffffffff


	//   ....[1]....
        /*0030*/ 	.word	0xffffffff


	//   ....[2]....
        /*0034*/ 	.word	0xffffffff


	//   ....[3]....
        /*0038*/ 	.word	0xffffffff


	//   ....[4]....
        /*003c*/ 	.word	0xffffffff


	//   ....[5]....
        /*0040*/ 	.word	0xffffffff


	//   ....[6]....
        /*0044*/ 	.word	0xffffffff


	//   ....[7]....
        /*0048*/ 	.word	0xffffffff


	//   ....[8]....
        /*004c*/ 	.word	0xffffffff


	//   ....[9]....
        /*0050*/ 	.word	0xffffffff


	//----- nvinfo : EIATTR_COOP_GROUP_INSTR_OFFSETS
	.align		4
.L_2261:
        /*0054*/ 	.byte	0x04, 0x28
        /*0056*/ 	.short	(.L_2263 - .L_2262)


	//   ....[0]....
.L_2262:
        /*0058*/ 	.word	0x00001200


	//   ....[1]....
        /*005c*/ 	.word	0x00001220


	//   ....[2]....
        /*0060*/ 	.word	0x00001260


	//   ....[3]....
        /*0064*/ 	.word	0x00001270


	//   ....[4]....
        /*0068*/ 	.word	0x000012b0


	//   ....[5]....
        /*006c*/ 	.word	0x000012c0


	//   ....[6]....
        /*0070*/ 	.word	0x000012f0


	//   ....[7]....
        /*0074*/ 	.word	0x00001300


	//   ....[8]....
        /*0078*/ 	.word	0x00001330


	//   ....[9]....
        /*007c*/ 	.word	0x00001340


	//----- nvinfo : EIATTR_VRC_CTA_INIT_COUNT
	.align		4
.L_2263:
        /*0080*/ 	.byte	0x02, 0x4a
	.zero		1
	.zero		1


	//----- nvinfo : EIATTR_EXIT_INSTR_OFFSETS
	.align		4
        /*0084*/ 	.byte	0x04, 0x1c
        /*0086*/ 	.short	(.L_2265 - .L_2264)


	//   ....[0]....
.L_2264:
        /*0088*/ 	.word	0x00002c50


	//   ....[1]....
        /*008c*/ 	.word	0x00002cf0


	//----- nvinfo : EIATTR_MAX_THREADS
	.align		4
.L_2265:
        /*0090*/ 	.byte	0x04, 0x05
        /*0092*/ 	.short	(.L_2267 - .L_2266)
.L_2266:
        /*0094*/ 	.word	0x00000080
        /*0098*/ 	.word	0x00000001
        /*009c*/ 	.word	0x00000001


	//----- nvinfo : EIATTR_CRS_STACK_SIZE
	.align		4
.L_2267:
        /*00a0*/ 	.byte	0x04, 0x1e
        /*00a2*/ 	.short	(.L_2269 - .L_2268)
.L_2268:
        /*00a4*/ 	.word	0x00000000


	//----- nvinfo : EIATTR_CBANK_PARAM_SIZE
	.align		4
.L_2269:
        /*00a8*/ 	.byte	0x03, 0x19
        /*00aa*/ 	.short	0x0128


	//----- nvinfo : EIATTR_PARAM_CBANK
	.align		4
        /*00ac*/ 	.byte	0x04, 0x0a
        /*00ae*/ 	.short	(.L_2271 - .L_2270)
	.align		4
.L_2270:
        /*00b0*/ 	.word	index@(.nv.constant0._ZN10layer_norm13ln_bwd_kernelINS_13Kernel_traitsI13__nv_bfloat16S2_fS2_fjLj2048ELj1ELj1ELj4ELj16ENS_18Kernel_traits_baseILj2048ES2_S2_fS2_fjLj128EEEEELb0ELb0ELb0ELb0EEEvNS_9BwdParamsE)
        /*00b4*/ 	.short	0x0380
        /*00b6*/ 	.short	0x0128


	//----- nvinfo : EIATTR_SW_WAR
	.align		4
.L_2271:
        /*00b8*/ 	.byte	0x04, 0x36
        /*00ba*/ 	.short	(.L_2273 - .L_2272)
.L_2272:
        /*00bc*/ 	.word	0x00000008
.L_2273:


//--------------------- .nv.info._ZN10layer_norm13ln_bwd_kernelINS_13Kernel_traitsI13__nv_bfloat16S2_fS2_fjLj2048ELj1ELj1ELj4ELj16ENS_18Kernel_traits_baseILj2048ES2_S2_fS2_fjLj128EEEEELb0ELb0ELb0ELb1EEEvNS_9BwdParamsE --------------------------
	.section	.nv.info._ZN10layer_norm13ln_bwd_kernelINS_13Kernel_traitsI13__nv_bfloat16S2_fS2_fjLj2048ELj1ELj1ELj4ELj16ENS_18Kernel_traits_baseILj2048ES2_S2_fS2_fjLj128EEEEELb0ELb0ELb0ELb1EEEvNS_9BwdParamsE,"",@"SHT_CUDA_INFO"
	.sectionflags	@""
	.align	4


	//----- nvinfo : EIATTR_CUDA_API_VERSION
	.align		4
        /*0000*/ 	.byte	0x04, 0x37
        /*0002*/ 	.short	(.L_2275 - .L_2274)
.L_2274:
        /*0004*/ 	.word	0x00000082


	//----- nvinfo : EIATTR_KPARAM_INFO
	.align		4
.L_2275:
        /*0008*/ 	.byte	0x04, 0x17
        /*000a*/ 	.short	(.L_2277 - .L_2276)
.L_2276:
        /*000c*/ 	.word	0x00000000
        /*0010*/ 	.short	0x0000
        /*0012*/ 	.short	0x0000
        /*0014*/ 	.byte	0x00, 0xf0, 0xa1, 0x04


	//----- nvinfo : EIATTR_SPARSE_MMA_MASK
	.align		4
.L_2277:
        /*0018*/ 	.byte	0x03, 0x50
        /*001a*/ 	.short	0x0000


	//----- nvinfo : EIATTR_MAXREG_COUNT
	.align		4
        /*001c*/ 	.byte	0x03, 0x1b
        /*001e*/ 	.short	0x00ff


	//----- nvinfo : EIATTR_NUM_BARRIERS
	.align		4
        /*0020*/ 	.byte	0x02, 0x4c
        /*0022*/ 	.byte	0x01
	.zero		1


	//----- nvinfo : EIATTR_MERCURY_ISA_VERSION
	.align		4
        /*0024*/ 	.byte	0x03, 0x5f
        /*0026*/ 	.short	0x0101


	//----- nvinfo : EIATTR_COOP_GROUP_MASK_REGIDS
	.align		4
        /*0028*/ 	.byte	0x04, 0x29
        /*002a*/ 	.short	(.L_2279 - .L_2278)


	//   ....[0]....
.L_2278:
        /*002c*/ 	.word	0xffffffff


	//   ....[1]....
        /*0030*/ 	.word	0xffffffff


	//   ....[2]....
        /*0034*/ 	.word	0xffffffff


	//   ....[3]....
        /*0038*/ 	.word	0xffffffff


	//   ....[4]....
        /*003c*/ 	.word	0xffffffff


	//   ....[5]....
        /*0040*/ 	.word	0xffffffff


	//   ....[6]....
        /*0044*/ 	.word	0xffffffff


	//   ....[7]....
        /*0048*/ 	.word	0xffffffff


	//   ....[8]....
        /*004c*/ 	.word	0xffffffff


	//   ....[9]....
        /*0050*/ 	.word	0xffffffff


	//----- nvinfo : EIATTR_COOP_GROUP_INSTR_OFFSETS
	.align		4
.L_2279:
        /*0054*/ 	.byte	0x04, 0x28
        /*0056*/ 	.short	(.L_2281 - .L_2280)


	//   ....[0]....
.L_2280:
        /*0058*/ 	.word	0x00000e60


	//   ....[1]....
        /*005c*/ 	.word	0x00000f10


	//   ....[2]....
        /*0060*/ 	.word	0x00000f20


	//   ....[3]....
        /*0064*/ 	.word	0x00000f50


	//   ....[4]....
        /*0068*/ 	.word	0x00000f60


	//   ....[5]....
        /*006c*/ 	.word	0x00000f90


	//   ....[6]....
        /*0070*/ 	.word	0x00000fa0


	//   ....[7]....
        /*0074*/ 	.word	0x00000fd0


	//   ....[8]....
        /*0078*/ 	.word	0x00001000


	//   ....[9]....
        /*007c*/ 	.word	0x00001010


	//----- nvinfo : EIATTR_VRC_CTA_INIT_COUNT
	.align		4
.L_2281:
        /*0080*/ 	.byte	0x02, 0x4a
	.zero		1
	.zero		1


	//----- nvinfo : EIATTR_EXIT_INSTR_OFFSETS
	.align		4
        /*0084*/ 	.byte	0x04, 0x1c
        /*0086*/ 	.short	(.L_2283 - .L_2282)


	//   ....[0]....
.L_2282:
        /*0088*/ 	.word	0x00002b30


	//----- nvinfo : EIATTR_MAX_THREADS
	.align		4
.L_2283:
        /*008c*/ 	.byte	0x04, 0x05
        /*008e*/ 	.short	(.L_2285 - .L_2284)
.L_2284:
        /*0090*/ 	.word	0x00000080
        /*0094*/ 	.word	0x00000001
        /*0098*/ 	.word	0x00000001


	//----- nvinfo : EIATTR_CRS_STACK_SIZE
	.align		4
.L_2285:
        /*009c*/ 	.byte	0x04, 0x1e
        /*009e*/ 	.short	(.L_2287 - .L_2286)
.L_2286:
        /*00a0*/ 	.word	0x00000000


	//----- nvinfo : EIATTR_CBANK_PARAM_SIZE
	.align		4
.L_2287:
        /*00a4*/ 	.byte	0x03, 0x19
        /*00a6*/ 	.short	0x0128


	//----- nvinfo : EIATTR_PARAM_CBANK
	.align		4
        /*00a8*/ 	.byte	0x04, 0x0a
        /*00aa*/ 	.short	(.L_2289 - .L_2288)
	.align		4
.L_2288:
        /*00ac*/ 	.word	index@(.nv.constant0._ZN10layer_norm13ln_bwd_kernelINS_13Kernel_traitsI13__nv_bfloat16S2_fS2_fjLj2048ELj1ELj1ELj4ELj16ENS_18Kernel_traits_baseILj2048ES2_S2_fS2_fjLj128EEEEELb0ELb0ELb0ELb1EEEvNS_9BwdParamsE)
        /*00b0*/ 	.short	0x0380
        /*00b2*/ 	.short	0x0128


	//----- nvinfo : EIATTR_SW_WAR
	.align		4
.L_2289:
        /*00b4*/ 	.byte	0x04, 0x36
        /*00b6*/ 	.short	(.L_2291 - .L_2290)
.L_2290:
        /*00b8*/ 	.word	0x00000008
.L_2291:


//--------------------- .nv.info._ZN10layer_norm13ln_bwd_kernelINS_13Kernel_traitsI13__nv_bfloat16S2_fS2_fjLj2048ELj1ELj1ELj4ELj16ENS_18Kernel_traits_baseILj2048ES2_S2_fS2_fjLj128EEEEELb0ELb0ELb1ELb0EEEvNS_9BwdParamsE --------------------------
	.section	.nv.info._ZN10layer_norm13ln_bwd_kernelINS_13Kernel_traitsI13__nv_bfloat16S2_fS2_fjLj2048ELj1ELj1ELj4ELj16ENS_18Kernel_traits_baseILj2048ES2_S2_fS2_fjLj128EEEEELb0ELb0ELb1ELb0EEEvNS_9BwdParamsE,"",@"SHT_CUDA_INFO"
	.sectionflags	@""
	.align	4


	//----- nvinfo : EIATTR_CUDA_API_VERSION
	.align		4
        /*0000*/ 	.byte	0x04, 0x37
        /*0002*/ 	.short	(.L_2293 - .L_2292)
.L_2292:
        /*0004*/ 	.word	0x00000082


	//----- nvinfo : EIATTR_KPARAM_INFO
	.align		4
.L_2293:
        /*0008*/ 	.byte	0x04, 0x17
        /*000a*/ 	.short	(.L_2295 - .L_2294)
.L_2294:
        /*000c*/ 	.word	0x00000000
        /*0010*/ 	.short	0x0000
        /*0012*/ 	.short	0x0000
        /*0014*/ 	.byte	0x00, 0xf0, 0xa1, 0x04


	//----- nvinfo : EIATTR_SPARSE_MMA_MASK
	.align		4
.L_2295:
        /*0018*/ 	.byte	0x03, 0x50
        /*001a*/ 	.short	0x0000


	//----- nvinfo : EIATTR_MAXREG_COUNT
	.align		4
        /*001c*/ 	.byte	0x03, 0x1b
        /*001e*/ 	.short	0x00ff


	//----- nvinfo : EIATTR_NUM_BARRIERS
	.align		4
        /*0020*/ 	.byte	0x02, 0x4c
        /*0022*/ 	.byte	0x01
	.zero		1


	//----- nvinfo : EIATTR_MERCURY_ISA_VERSION
	.align		4
        /*0024*/ 	.byte	0x03, 0x5f
        /*0026*/ 	.short	0x0101


	//----- nvinfo : EIATTR_COOP_GROUP_MASK_REGIDS
	.align		4
        /*0028*/ 	.byte	0x04, 0x29
        /*002a*/ 	.short	(.L_2297 - .L_2296)


	//   ....[0]....
.L_2296:
        /*002c*/ 	.word	0xffffffff


	//   ....[1]....
        /*0030*/ 	.word	0xffffffff


	//   ....[2]....
        /*0034*/ 	.word	0xffffffff


	//   ....[3]....
        /*0038*/ 	.word	0xffffffff


	//   ....[4]....
        /*003c*/ 	.word	0xffffffff


	//   ....[5]....
        /*0040*/ 	.word	0xffffffff


	//   ....[6]....
        /*0044*/ 	.word	0xffffffff


	//   ....[7]....
        /*0048*/ 	.word	0xffffffff


	//   ....[8]....
        /*004c*/ 	.word	0xffffffff


	//   ....[9]....
        /*0050*/ 	.word	0xffffffff


	//----- nvinfo : EIATTR_COOP_GROUP_INSTR_OFFSETS
	.align		4
.L_2297:
        /*0054*/ 	.byte	0x04, 0x28
        /*0056*/ 	.short	(.L_2299 - .L_2298)


	//   ....[0]....
.L_2298:
        /*0058*/ 	.word	0x00001440


	//   ....[1]....
        /*005c*/ 	.word	0x00001460


	//   ....[2]....
        /*0060*/ 	.word	0x000014a0


	//   ....[3]....
        /*0064*/ 	.word	0x000014b0


	//   ....[4]....
        /*0068*/ 	.word	0x000014f0


	//   ....[5]....
        /*006c*/ 	.word	0x00001500


	//   ....[6]....
        /*0070*/ 	.word	0x00001530


	//   ....[7]....
        /*0074*/ 	.word	0x00001540


	//   ....[8]....
        /*0078*/ 	.word	0x00001570


	//   ....[9]....
        /*007c*/ 	.word	0x00001580


	//----- nvinfo : EIATTR_VRC_CTA_INIT_COUNT
	.align		4
.L_2299:
        /*0080*/ 	.byte	0x02, 0x4a
	.zero		1
	.zero		1


	//----- nvinfo : EIATTR_EXIT_INSTR_OFFSETS
	.align		4
        /*0084*/ 	.byte	0x04, 0x1c
        /*0086*/ 	.short	(.L_2301 - .L_2300)


	//   ....[0]....
.L_2300:
        /*0088*/ 	.word	0x00004270


	//   ....[1]....
        /*008c*/ 	.word	0x00004310


	//----- nvinfo : EIATTR_MAX_THREADS
	.align		4
.L_2301:
        /*0090*/ 	.byte	0x04, 0x05
        /*0092*/ 	.short	(.L_2303 - .L_2302)
.L_2302:
        /*0094*/ 	.word	0x00000080
        /*0098*/ 	.word	0x00000001
        /*009c*/ 	.word	0x00000001


	//----- nvinfo : EIATTR_CRS_STACK_SIZE
	.align		4
.L_2303:
        /*00a0*/ 	.byte	0x04, 0x1e
        /*00a2*/ 	.short	(.L_2305 - .L_2304)
.L_2304:
        /*00a4*/ 	.word	0x00000000


	//----- nvinfo : EIATTR_CBANK_PARAM_SIZE
	.align		4
.L_2305:
        /*00a8*/ 	.byte	0x03, 0x19
        /*00aa*/ 	.short	0x0128


	//----- nvinfo : EIATTR_PARAM_CBANK
	.align		4
        /*00ac*/ 	.byte	0x04, 0x0a
        /*00ae*/ 	.short	(.L_2307 - .L_2306)
	.align		4
.L_2306:
        /*00b0*/ 	.word	index@(.nv.constant0._ZN10layer_norm13ln_bwd_kernelINS_13Kernel_traitsI13__nv_bfloat16S2_fS2_fjLj2048ELj1ELj1ELj4ELj16ENS_18Kernel_traits_baseILj2048ES2_S2_fS2_fjLj128EEEEELb0ELb0ELb1ELb0EEEvNS_9BwdParamsE)
        /*00b4*/ 	.short	0x0380
        /*00b6*/ 	.short	0x0128


	//----- nvinfo : EIATTR_SW_WAR
	.align		4
.L_2307:
        /*00b8*/ 	.byte	0x04, 0x36
        /*00ba*/ 	.short	(.L_2309 - .L_2308)
.L_2308:
        /*00bc*/ 	.word	0x00000008
.L_2309:


//--------------------- .nv.info._ZN10layer_norm13ln_bwd_kernelINS_13Kernel_traitsI13__nv_bfloat16S2_fS2_fjLj2048ELj1ELj1ELj4ELj16ENS_18Kernel_traits_baseILj2048ES2_S2_fS2_fjLj128EEEEELb0ELb0ELb1ELb1EEEvNS_9BwdParamsE --------------------------
	.section	.nv.info._ZN10layer_norm13ln_bwd_kernelINS_13Kernel_traitsI13__nv_bfloat16S2_fS2_fjLj2048ELj1ELj1ELj4ELj16ENS_18Kernel_traits_baseILj2048ES2_S2_fS2_fjLj128EEEEELb0ELb0ELb1ELb1EEEvNS_9BwdParamsE,"",@"SHT_CUDA_INFO"
	.sectionflags	@""
	.align	4


	//----- nvinfo : EIATTR_CUDA_API_VERSION
	.align		4
        /*0000*/ 	.byte	0x04, 0x37
        /*0002*/ 	.short	(.L_2311 - .L_2310)
.L_2310:
        /*0004*/ 	.word	0x00000082


	//----- nvinfo : EIATTR_KPARAM_INFO
	.align		4
.L_2311:
        /*0008*/ 	.byte	0x04, 0x17
        /*000a*/ 	.short	(.L_2313 - .L_2312)
.L_2312:
        /*000c*/ 	.word	0x00000000
        /*0010*/ 	.short	0x0000
        /*0012*/ 	.short	0x0000
        /*0014*/ 	.byte	0x00, 0xf0, 0xa1, 0x04


	//----- nvinfo : EIATTR_SPARSE_MMA_MASK
	.align		4
.L_2313:
        /*0018*/ 	.byte	0x03, 0x50
        /*001a*/ 	.short	0x0000


	//----- nvinfo : EIATTR_MAXREG_COUNT
	.align		4
        /*001c*/ 	.byte	0x03, 0x1b
        /*001e*/ 	.short	0x00ff


	//----- nvinfo : EIATTR_NUM_BARRIERS
	.align		4
        /*0020*/ 	.byte	0x02, 0x4c
        /*0022*/ 	.byte	0x01
	.zero		1


	//----- nvinfo : EIATTR_MERCURY_ISA_VERSION
	.align		4
        /*0024*/ 	.byte	0x03, 0x5f
        /*0026*/ 	.short	0x0101


	//----- nvinfo : EIATTR_COOP_GROUP_MASK_REGIDS
	.align		4
        /*0028*/ 	.byte	0x04, 0x29
        /*002a*/ 	.short	(.L_2315 - .L_2314)


	//   ....[0]....
.L_2314:
        /*002c*/ 	.word	0xffffffff


	//   ....[1]....
        /*0030*/ 	.word	0xffffffff


	//   ....[2]....
        /*0034*/ 	.word	0xffffffff


	//   ....[3]....
        /*0038*/ 	.word	0xffffffff


	//   ....[4]....
        /*003c*/ 	.word	0xffffffff


	//   ....[5]....
        /*0040*/ 	.word	0xffffffff


	//   ....[6]....
        /*0044*/ 	.word	0xffffffff


	//   ....[7]....
        /*0048*/ 	.word	0xffffffff


	//   ....[8]....
        /*004c*/ 	.word	0xffffffff


	//   ....[9]....
        /*0050*/ 	.word	0xffffffff


	//----- nvinfo : EIATTR_COOP_GROUP_INSTR_OFFSETS
	.align		4
.L_2315:
        /*0054*/ 	.byte	0x04, 0x28
        /*0056*/ 	.short	(.L_2317 - .L_2316)


	//   ....[0]....
.L_2316:
        /*0058*/ 	.word	0x00001160


	//   ....[1]....
        /*005c*/ 	.word	0x00001180


	//   ....[2]....
        /*0060*/ 	.word	0x000011c0


	//   ....[3]....
        /*0064*/ 	.word	0x000011d0


	//   ....[4]....
        /*0068*/ 	.word	0x00001210


	//   ....[5]....
        /*006c*/ 	.word	0x00001220


	//   ....[6]....
        /*0070*/ 	.word	0x00001250


	//   ....[7]....
        /*0074*/ 	.word	0x00001260


	//   ....[8]....
        /*0078*/ 	.word	0x00001290


	//   ....[9]....
        /*007c*/ 	.word	0x000012a0


	//----- nvinfo : EIATTR_VRC_CTA_INIT_COUNT
	.align		4
.L_2317:
        /*0080*/ 	.byte	0x02, 0x4a
	.zero		1
	.zero		1


	//----- nvinfo : EIATTR_EXIT_INSTR_OFFSETS
	.align		4
        /*0084*/ 	.byte	0x04, 0x1c
        /*0086*/ 	.short	(.L_2319 - .L_2318)


	//   ....[0]....
.L_2318:
        /*0088*/ 	.word	0x00003ae0


	//----- nvinfo : EIATTR_MAX_THREADS
	.align		4
.L_2319:
        /*008c*/ 	.byte	0x04, 0x05
        /*008e*/ 	.short	(.L_2321 - .L_2320)
.L_2320:
        /*0090*/ 	.word	0x00000080
        /*0094*/ 	.word	0x00000001
        /*0098*/ 	.word	0x00000001


	//----- nvinfo : EIATTR_CRS_STACK_SIZE
	.align		4
.L_2321:
        /*009c*/ 	.byte	0x04, 0x1e
        /*009e*/ 	.short	(.L_2323 - .L_2322)
.L_2322:
        /*00a0*/ 	.word	0x00000000


	//----- nvinfo : EIATTR_CBANK_PARAM_SIZE
	.align		4
.L_2323:
        /*00a4*/ 	.byte	0x03, 0x19
        /*00a6*/ 	.short	0x0128


	//----- nvinfo : EIATTR_PARAM_CBANK
	.align		4
        /*00a8*/ 	.byte	0x04, 0x0a
        /*00aa*/ 	.short	(.L_2325 - .L_2324)
	.align		4
.L_2324:
        /*00ac*/ 	.word	index@(.nv.constant0._ZN10layer_norm13ln_bwd_kernelINS_13Kernel_traitsI13__nv_bfloat16S2_fS2_fjLj2048ELj1ELj1ELj4ELj16ENS_18Kernel_traits_baseILj2048ES2_S2_fS2_fjLj128EEEEELb0ELb0ELb1ELb1EEEvNS_9BwdParamsE)
        /*00b0*/ 	.short	0x0380
        /*00b2*/ 	.short	0x0128


	//----- nvinfo : EIATTR_SW_WAR
	.align		4
.L_2325:
        /*00b4*/ 	.byte	0x04, 0x36
        /*00b6*/ 	.short	(.L_2327 - .L_2326)
.L_2326:
        /*00b8*/ 	.word	0x00000008
.L_2327:


//--------------------- .nv.info._ZN10layer_norm13ln_bwd_kernelINS_13Kernel_traitsI13__nv_bfloat16S2_fS2_fjLj2048ELj1ELj1ELj4ELj16ENS_18Kernel_traits_baseILj2048ES2_S2_fS2_fjLj128EEEEELb0ELb1ELb0ELb0EEEvNS_9BwdParamsE --------------------------
	.section	.nv.info._ZN10layer_norm13ln_bwd_kernelINS_13Kernel_traitsI13__nv_bfloat16S2_fS2_fjLj2048ELj1ELj1ELj4ELj16ENS_18Kernel_traits_baseILj2048ES2_S2_fS2_fjLj128EEEEELb0ELb1ELb0ELb0EEEvNS_9BwdParamsE,"",@"SHT_CUDA_INFO"
	.sectionflags	@""
	.align	4


	//----- nvinfo : EIATTR_CUDA_API_VERSION
	.align		4
        /*0000*/ 	.byte	0x04, 0x37
        /*0002*/ 	.short	(.L_2329 - .L_2328)
.L_2328:
        /*0004*/ 	.word	0x00000082


	//----- nvinfo : EIATTR_KPARAM_INFO
	.align		4
.L_2329:
        /*0008*/ 	.byte	0x04, 0x17
        /*000a*/ 	.short	(.L_2331 - .L_2330)
.L_2330:
        /*000c*/ 	.word	0x00000000
        /*0010*/ 	.short	0x0000
        /*0012*/ 	.short	0x0000
        /*0014*/ 	.byte	0x00, 0xf0, 0xa1, 0x04


	//----- nvinfo : EIATTR_SPARSE_MMA_MASK
	.align		4
.L_2331:
        /*0018*/ 	.byte	0x03, 0x50
        /*001a*/ 	.short	0x0000


	//----- nvinfo : EIATTR_MAXREG_COUNT
	.align		4
        /*001c*/ 	.byte	0x03, 0x1b
        /*001e*/ 	.short	0x00ff


	//----- nvinfo : EIATTR_NUM_BARRIERS
	.align		4
        /*0020*/ 	.byte	0x02, 0x4c
        /*0022*/ 	.byte	0x01
	.zero		1


	//----- nvinfo : EIATTR_MERCURY_ISA_VERSION
	.align		4
        /*0024*/ 	.byte	0x03, 0x5f
        /*0026*/ 	.short	0x0101


	//----- nvinfo : EIATTR_COOP_GROUP_MASK_REGIDS
	.align		4
        /*0028*/ 	.byte	0x04, 0x29
        /*002a*/ 	.short	(.L_2333 - .L_2332)


	//   ....[0]....
.L_2332:
        /*002c*/ 	.word	0xffffffff


	//   ....[1]....
        /*0030*/ 	.word	0xffffffff


	//   ....[2]....
        /*0034*/ 	.word	0xffffffff


	//   ....[3]....
        /*0038*/ 	.word	0xffffffff


	//   ....[4]....
        /*003c*/ 	.word	0xffffffff


	//   ....[5]....
        /*0040*/ 	.word	0xffffffff


	//   ....[6]....
        /*0044*/ 	.word	0xffffffff


	//   ....[7]....
        /*0048*/ 	.word	0xffffffff


	//   ....[8]....
        /*004c*/ 	.word	0xffffffff


	//   ....[9]....
        /*0050*/ 	.word	0xffffffff


	//----- nvinfo : EIATTR_COOP_GROUP_INSTR_OFFSETS
	.align		4
.L_2333:
        /*0054*/ 	.byte	0x04, 0x28
        /*0056*/ 	.short	(.L_2335 - .L_2334)


	//   ....[0]....
.L_2334:
        /*0058*/ 	.word	0x00001400


	//   ....[1]....
        /*005c*/ 	.word	0x00001430


	//   ....[2]....
        /*0060*/ 	.word	0x00001460


	//   ....[3]....
        /*0064*/ 	.word	0x00001470


	//   ....[4]....
        /*0068*/ 	.word	0x000014a0


	//   ....[5]....
        /*006c*/ 	.word	0x000014b0


	//   ....[6]....
        /*0070*/ 	.word	0x000014e0


	//   ....[7]....
        /*0074*/ 	.word	0x000014f0


	//   ....[8]....
        /*0078*/ 	.word	0x00001520


	//   ....[9]....
        /*007c*/ 	.word	0x00001530


	//----- nvinfo : EIATTR_VRC_CTA_INIT_COUNT
	.align		4
.L_2335:
        /*0080*/ 	.byte	0x02, 0x4a
	.zero		1
	.zero		1


	//----- nvinfo : EIATTR_EXIT_INSTR_OFFSETS
	.align		4
        /*0084*/ 	.byte	0x04, 0x1c
        /*0086*/ 	.short	(.L_2337 - .L_2336)


	//   ....[0]....
.L_2336:
        /*0088*/ 	.word	0x00004110


	//   ....[1]....
        /*008c*/ 	.word	0x000041e0


	//----- nvinfo : EIATTR_MAX_THREADS
	.align		4
.L_2337:
        /*0090*/ 	.byte	0x04, 0x05
        /*0092*/ 	.short	(.L_2339 - .L_2338)
.L_2338:
        /*0094*/ 	.word	0x00000080
        /*0098*/ 	.word	0x00000001
        /*009c*/ 	.word	0x00000001


	//----- nvinfo : EIATTR_CRS_STACK_SIZE
	.align		4
.L_2339:
        /*00a0*/ 	.byte	0x04, 0x1e
        /*00a2*/ 	.short	(.L_2341 - .L_2340)
.L_2340:
        /*00a4*/ 	.word	0x00000000


	//----- nvinfo : EIATTR_CBANK_PARAM_SIZE
	.align		4
.L_2341:
        /*00a8*/ 	.byte	0x03, 0x19
        /*00aa*/ 	.short	0x0128


	//----- nvinfo : EIATTR_PARAM_CBANK
	.align		4
        /*00ac*/ 	.byte	0x04, 0x0a
        /*00ae*/ 	.short	(.L_2343 - .L_2342)
	.align		4
.L_2342:
        /*00b0*/ 	.word	index@(.nv.constant0._ZN10layer_norm13ln_bwd_kernelINS_13Kernel_traitsI13__nv_bfloat16S2_fS2_fjLj2048ELj1ELj1ELj4ELj16ENS_18Kernel_traits_baseILj2048ES2_S2_fS2_fjLj128EEEEELb0ELb1ELb0ELb0EEEvNS_9BwdParamsE)
        /*00b4*/ 	.short	0x0380
        /*00b6*/ 	.short	0x0128


	//----- nvinfo : EIATTR_SW_WAR
	.align		4
.L_2343:
        /*00b8*/ 	.byte	0x04, 0x36
        /*00ba*/ 	.short	(.L_2345 - .L_2344)
.L_2344:
        /*00bc*/ 	.word	0x00000008
.L_2345:


//--------------------- .nv.info._ZN10layer_norm13ln_bwd_kernelINS_13Kernel_traitsI13__nv_bfloat16S2_fS2_fjLj2048ELj1ELj1ELj4ELj16ENS_18Kernel_traits_baseILj2048ES2_S2_fS2_fjLj128EEEEELb0ELb1ELb0ELb1EEEvNS_9BwdParamsE --------------------------
	.section	.nv.info._ZN10layer_norm13ln_bwd_kernelINS_13Kernel_traitsI13__nv_bfloat16S2_fS2_fjLj2048ELj1ELj1ELj4ELj16ENS_18Kernel_traits_baseILj2048ES2_S2_fS2_fjLj128EEEEELb0ELb1ELb0ELb1EEEvNS_9BwdParamsE,"",@"SHT_CUDA_INFO"
	.sectionflags	@""
	.align	4


	//----- nvinfo : EIATTR_CUDA_API_VERSION
	.align		4
        /*0000*/ 	.byte	0x04, 0x37
        /*0002*/ 	.short	(.L_2347 - .L_2346)
.L_2346:
        /*0004*/ 	.word	0x00000082


	//----- nvinfo : EIATTR_KPARAM_INFO
	.align		4
.L_2347:
        /*0008*/ 	.byte	0x04, 0x17
        /*000a*/ 	.short	(.L_2349 - .L_2348)
.L_2348:
        /*000c*/ 	.word	0x00000000
        /*0010*/ 	.short	0x0000
        /*0012*/ 	.short	0x0000
        /*0014*/ 	.byte	0x00, 0xf0, 0xa1, 0x04


	//----- nvinfo : EIATTR_SPARSE_MMA_MASK
	.align		4
.L_2349:
        /*0018*/ 	.byte	0x03, 0x50
        /*001a*/ 	.short	0x0000


	//----- nvinfo : EIATTR_MAXREG_COUNT
	.align		4
        /*001c*/ 	.byte	0x03, 0x1b
        /*001e*/ 	.short	0x00ff


	//----- nvinfo : EIATTR_NUM_BARRIERS
	.align		4
        /*0020*/ 	.byte	0x02, 0x4c
        /*0022*/ 	.byte	0x01
	.zero		1


	//----- nvinfo : EIATTR_MERCURY_ISA_VERSION
	.align		4
        /*0024*/ 	.byte	0x03, 0x5f
        /*0026*/ 	.short	0x0101


	//----- nvinfo : EIATTR_COOP_GROUP_MASK_REGIDS
	.align		4
        /*0028*/ 	.byte	0x04, 0x29
        /*002a*/ 	.short	(.L_2351 - .L_2350)


	//   ....[0]....
.L_2350:
        /*002c*/ 	.word	0xffffffff


	//   ....[1]....
        /*0030*/ 	.word	0xffffffff


	//   ....[2]....
        /*0034*/ 	.word	0xffffffff


	//   ....[3]....
        /*0038*/ 	.word	0xffffffff


	//   ....[4]....
        /*003c*/ 	.word	0xffffffff


	//   ....[5]....
        /*0040*/ 	.word	0xffffffff


	//   ....[6]....
        /*0044*/ 	.word	0xffffffff


	//   ....[7]....
        /*0048*/ 	.word	0xffffffff


	//   ....[8]....
        /*004c*/ 	.word	0xffffffff


	//   ....[9]....
        /*0050*/ 	.word	0xffffffff


	//----- nvinfo : EIATTR_COOP_GROUP_INSTR_OFFSETS
	.align		4
.L_2351:
        /*0054*/ 	.byte	0x04, 0x28
        /*0056*/ 	.short	(.L_2353 - .L_2352)


	//   ....[0]....
.L_2352:
        /*0058*/ 	.word	0x00001020


	//   ....[1]....
        /*005c*/ 	.word	0x00001030


	//   ....[2]....
        /*0060*/ 	.word	0x00001060


	//   ....[3]....
        /*0064*/ 	.word	0x00001070


	//   ....[4]....
        /*0068*/ 	.word	0x000010a0


	//   ....[5]....
        /*006c*/ 	.word	0x000010b0


	//   ....[6]....
        /*0070*/ 	.word	0x000010e0


	//   ....[7]....
        /*0074*/ 	.word	0x000010f0


	//   ....[8]....
        /*0078*/ 	.word	0x00001140


	//   ....[9]....
        /*007c*/ 	.word	0x00001150


	//----- nvinfo : EIATTR_VRC_CTA_INIT_COUNT
	.align		4
.L_2353:
        /*0080*/ 	.byte	0x02, 0x4a
	.zero		1
	.zero		1


	//----- nvinfo : EIATTR_EXIT_INSTR_OFFSETS
	.align		4
        /*0084*/ 	.byte	0x04, 0x1c
        /*0086*/ 	.short	(.L_2355 - .L_2354)


	//   ....[0]....
.L_2354:
        /*0088*/ 	.word	0x000042b0


	//----- nvinfo : EIATTR_MAX_THREADS
	.align		4
.L_2355:
        /*008c*/ 	.byte	0x04, 0x05
        /*008e*/ 	.short	(.L_2357 - .L_2356)
.L_2356:
        /*0090*/ 	.word	0x00000080
        /*0094*/ 	.word	0x00000001
        /*0098*/ 	.word	0x00000001


	//----- nvinfo : EIATTR_CRS_STACK_SIZE
	.align		4
.L_2357:
        /*009c*/ 	.byte	0x04, 0x1e
        /*009e*/ 	.short	(.L_2359 - .L_2358)
.L_2358:
        /*00a0*/ 	.word	0x00000000


	//----- nvinfo : EIATTR_CBANK_PARAM_SIZE
	.align		4
.L_2359:
        /*00a4*/ 	.byte	0x03, 0x19
        /*00a6*/ 	.short	0x0128


	//----- nvinfo : EIATTR_PARAM_CBANK
	.align		4
        /*00a8*/ 	.byte	0x04, 0x0a
        /*00aa*/ 	.short	(.L_2361 - .L_2360)
	.align		4
.L_2360:
        /*00ac*/ 	.word	index@(.nv.constant0._ZN10layer_norm13ln_bwd_kernelINS_13Kernel_traitsI13__nv_bfloat16S2_fS2_fjLj2048ELj1ELj1ELj4ELj16ENS_18Kernel_traits_baseILj2048ES2_S2_fS2_fjLj128EEEEELb0ELb1ELb0ELb1EEEvNS_9BwdParamsE)
        /*00b0*/ 	.short	0x0380
        /*00b2*/ 	.short	0x0128


	//----- nvinfo : EIATTR_SW_WAR
	.align		4
.L_2361:
        /*00b4*/ 	.byte	0x04, 0x36
        /*00b6*/ 	.short	(.L_2363 - .L_2362)
.L_2362:
        /*00b8*/ 	.word	0x00000008
.L_2363:


//--------------------- .nv.info._ZN10layer_norm13ln_bwd_kernelINS_13Kernel_traitsI13__nv_bfloat16S2_fS2_fjLj2048ELj1ELj1ELj4ELj16ENS_18Kernel_traits_baseILj2048ES2_S2_fS2_fjLj128EEEEELb0ELb1ELb1ELb0EEEvNS_9BwdParamsE --------------------------
	.section	.nv.info._ZN10layer_norm13ln_bwd_kernelINS_13Kernel_traitsI13__nv_bfloat16S2_fS2_fjLj2048ELj1ELj1ELj4ELj16ENS_18Kernel_traits_baseILj2048ES2_S2_fS2_fjLj128EEEEELb0ELb1ELb1ELb0EEEvNS_9BwdParamsE,"",@"SHT_CUDA_INFO"
	.sectionflags	@""
	.align	4


	//----- nvinfo : EIATTR_CUDA_API_VERSION
	.align		4
        /*0000*/ 	.byte	0x04, 0x37
        /*0002*/ 	.short	(.L_2365 - .L_2364)
.L_2364:
        /*0004*/ 	.word	0x00000082


	//----- nvinfo : EIATTR_KPARAM_INFO
	.align		4
.L_2365:
        /*0008*/ 	.byte	0x04, 0x17
        /*000a*/ 	.short	(.L_2367 - .L_2366)
.L_2366:
        /*000c*/ 	.word	0x00000000
        /*0010*/ 	.short	0x0000
        /*0012*/ 	.short	0x0000
        /*0014*/ 	.byte	0x00, 0xf0, 0xa1, 0x04


	//----- nvinfo : EIATTR_SPARSE_MMA_MASK
	.align		4
.L_2367:
        /*0018*/ 	.byte	0x03, 0x50
        /*001a*/ 	.short	0x0000


	//----- nvinfo : EIATTR_MAXREG_COUNT
	.align		4
        /*001c*/ 	.byte	0x03, 0x1b
        /*001e*/ 	.short	0x00ff


	//----- nvinfo : EIATTR_NUM_BARRIERS
	.align		4
        /*0020*/ 	.byte	0x02, 0x4c
        /*0022*/ 	.byte	0x01
	.zero		1


	//----- nvinfo : EIATTR_MERCURY_ISA_VERSION
	.align		4
        /*0024*/ 	.byte	0x03, 0x5f
        /*0026*/ 	.short	0x0101


	//----- nvinfo : EIATTR_COOP_GROUP_MASK_REGIDS
	.align		4
        /*0028*/ 	.byte	0x04, 0x29
        /*002a*/ 	.short	(.L_2369 - .L_2368)


	//   ....[0]....
.L_2368:
        /*002c*/ 	.word	0xffffffff


	//   ....[1]....
        /*0030*/ 	.word	0xffffffff


	//   ....[2]....
        /*0034*/ 	.word	0xffffffff


	//   ....[3]....
        /*0038*/ 	.word	0xffffffff


	//   ....[4]....
        /*003c*/ 	.word	0xffffffff


	//   ....[5]....
        /*0040*/ 	.word	0xffffffff


	//   ....[6]....
        /*0044*/ 	.word	0xffffffff


	//   ....[7]....
        /*0048*/ 	.word	0xffffffff


	//   ....[8]....
        /*004c*/ 	.word	0xffffffff


	//   ....[9]....
        /*0050*/ 	.word	0xffffffff


	//----- nvinfo : EIATTR_COOP_GROUP_INSTR_OFFSETS
	.align		4
.L_2369:
        /*0054*/ 	.byte	0x04, 0x28
        /*0056*/ 	.short	(.L_2371 - .L_2370)


	//   ....[0]....
.L_2370:
        /*0058*/ 	.word	0x00001620


	//   ....[1]....
        /*005c*/ 	.word	0x00001650


	//   ....[2]....
        /*0060*/ 	.word	0x00001680


	//   ....[3]....
        /*0064*/ 	.word	0x00001690


	//   ....[4]....
        /*0068*/ 	.word	0x000016c0


	//   ....[5]....
        /*006c*/ 	.word	0x000016d0


	//   ....[6]....
        /*0070*/ 	.word	0x00001700


	//   ....[7]....
        /*0074*/ 	.word	0x00001710


	//   ....[8]....
        /*0078*/ 	.word	0x00001740


	//   ....[9]....
        /*007c*/ 	.word	0x00001750


	//----- nvinfo : EIATTR_VRC_CTA_INIT_COUNT
	.align		4
.L_2371:
        /*0080*/ 	.byte	0x02, 0x4a
	.zero		1
	.zero		1


	//----- nvinfo : EIATTR_EXIT_INSTR_OFFSETS
	.align		4
        /*0084*/ 	.byte	0x04, 0x1c
        /*0086*/ 	.short	(.L_2373 - .L_2372)


	//   ....[0]....
.L_2372:
        /*0088*/ 	.word	0x00005820


	//   ....[1]....
        /*008c*/ 	.word	0x000058f0


	//----- nvinfo : EIATTR_MAX_THREADS
	.align		4
.L_2373:
        /*0090*/ 	.byte	0x04, 0x05
        /*0092*/ 	.short	(.L_2375 - .L_2374)
.L_2374:
        /*0094*/ 	.word	0x00000080
        /*0098*/ 	.word	0x00000001
        /*009c*/ 	.word	0x00000001


	//----- nvinfo : EIATTR_CRS_STACK_SIZE
	.align		4
.L_2375:
        /*00a0*/ 	.byte	0x04, 0x1e
        /*00a2*/ 	.short	(.L_2377 - .L_2376)
.L_2376:
        /*00a4*/ 	.word	0x00000000


	//----- nvinfo : EIATTR_CBANK_PARAM_SIZE
	.align		4
.L_2377:
        /*00a8*/ 	.byte	0x03, 0x19
        /*00aa*/ 	.short	0x0128


	//----- nvinfo : EIATTR_PARAM_CBANK
	.align		4
        /*00ac*/ 	.byte	0x04, 0x0a
        /*00ae*/ 	.short	(.L_2379 - .L_2378)
	.align		4
.L_2378:
        /*00b0*/ 	.word	index@(.nv.constant0._ZN10layer_norm13ln_bwd_kernelINS_13Kernel_traitsI13__nv_bfloat16S2_fS2_fjLj2048ELj1ELj1ELj4ELj16ENS_18Kernel_traits_baseILj2048ES2_S2_fS2_fjLj128EEEEELb0ELb1ELb1ELb0EEEvNS_9BwdParamsE)
        /*00b4*/ 	.short	0x0380
        /*00b6*/ 	.short	0x0128


	//----- nvinfo : EIATTR_SW_WAR
	.align		4
.L_2379:
        /*00b8*/ 	.byte	0x04, 0x36
        /*00ba*/ 	.short	(.L_2381 - .L_2380)
.L_2380:
        /*00bc*/ 	.word	0x00000008
.L_2381:


//--------------------- .nv.info._ZN10layer_norm13ln_bwd_kernelINS_13Kernel_traitsI13__nv_bfloat16S2_fS2_fjLj2048ELj1ELj1ELj4ELj16ENS_18Kernel_traits_baseILj2048ES2_S2_fS2_fjLj128EEEEELb0ELb1ELb1ELb1EEEvNS_9BwdParamsE --------------------------
	.section	.nv.info._ZN10layer_norm13ln_bwd_kernelINS_13Kernel_traitsI13__nv_bfloat16S2_fS2_fjLj2048ELj1ELj1ELj4ELj16ENS_18Kernel_traits_baseILj2048ES2_S2_fS2_fjLj128EEEEELb0ELb1ELb1ELb1EEEvNS_9BwdParamsE,"",@"SHT_CUDA_INFO"
	.sectionflags	@""
	.align	4


	//----- nvinfo : EIATTR_CUDA_API_VERSION
	.align		4
        /*0000*/ 	.byte	0x04, 0x37
        /*0002*/ 	.short	(.L_2383 - .L_2382)
.L_2382:
        /*0004*/ 	.word	0x00000082


	//----- nvinfo : EIATTR_KPARAM_INFO
	.align		4
.L_2383:
        /*0008*/ 	.byte	0x04, 0x17
        /*000a*/ 	.short	(.L_2385 - .L_2384)
.L_2384:
        /*000c*/ 	.word	0x00000000
        /*0010*/ 	.short	0x0000
        /*0012*/ 	.short	0x0000
        /*0014*/ 	.byte	0x00, 0xf0, 0xa1, 0x04


	//----- nvinfo : EIATTR_SPARSE_MMA_MASK
	.align		4
.L_2385:
        /*0018*/ 	.byte	0x03, 0x50
        /*001a*/ 	.short	0x0000


	//----- nvinfo : EIATTR_MAXREG_COUNT
	.align		4
        /*001c*/ 	.byte	0x03, 0x1b
        /*001e*/ 	.short	0x00ff


	//----- nvinfo : EIATTR_NUM_BARRIERS
	.align		4
        /*0020*/ 	.byte	0x02, 0x4c
        /*0022*/ 	.byte	0x01
	.zero		1


	//----- nvinfo : EIATTR_MERCURY_ISA_VERSION
	.align		4
        /*0024*/ 	.byte	0x03, 0x5f
        /*0026*/ 	.short	0x0101


	//----- nvinfo : EIATTR_COOP_GROUP_MASK_REGIDS
	.align		4
        /*0028*/ 	.byte	0x04, 0x29
        /*002a*/ 	.short	(.L_2387 - .L_2386)


	//   ....[0]....
.L_2386:
        /*002c*/ 	.word	0xffffffff


	//   ....[1]....
        /*0030*/ 	.word	0xffffffff


	//   ....[2]....
        /*0034*/ 	.word	0xffffffff


	//   ....[3]....
        /*0038*/ 	.word	0xffffffff


	//   ....[4]....
        /*003c*/ 	.word	0xffffffff


	//   ....[5]....
        /*0040*/ 	.word	0xffffffff


	//   ....[6]....
        /*0044*/ 	.word	0xffffffff


	//   ....[7]....
        /*0048*/ 	.word	0xffffffff


	//   ....[8]....
        /*004c*/ 	.word	0xffffffff


	//   ....[9]....
        /*0050*/ 	.word	0xffffffff


	//----- nvinfo : EIATTR_COOP_GROUP_INSTR_OFFSETS
	.align		4
.L_2387:
        /*0054*/ 	.byte	0x04, 0x28
        /*0056*/ 	.short	(.L_2389 - .L_2388)


	//   ....[0]....
.L_2388:
        /*0058*/ 	.word	0x000012c0


	//   ....[1]....
        /*005c*/ 	.word	0x000012e0


	//   ....[2]....
        /*0060*/ 	.word	0x00001320


	//   ....[3]....
        /*0064*/ 	.word	0x00001330


	//   ....[4]....
        /*0068*/ 	.word	0x00001370


	//   ....[5]....
        /*006c*/ 	.word	0x00001380


	//   ....[6]....
        /*0070*/ 	.word	0x000013b0


	//   ....[7]....
        /*0074*/ 	.word	0x000013c0


	//   ....[8]....
        /*0078*/ 	.word	0x000013f0


	//   ....[9]....
        /*007c*/ 	.word	0x00001400


	//----- nvinfo : EIATTR_VRC_CTA_INIT_COUNT
	.align		4
.L_2389:
        /*0080*/ 	.byte	0x02, 0x4a
	.zero		1
	.zero		1


	//----- nvinfo : EIATTR_EXIT_INSTR_OFFSETS
	.align		4
        /*0084*/ 	.byte	0x04, 0x1c
        /*0086*/ 	.short	(.L_2391 - .L_2390)


	//   ....[0]....
.L_2390:
        /*0088*/ 	.word	0x00005440


	//----- nvinfo : EIATTR_MAX_THREADS
	.align		4
.L_2391:
        /*008c*/ 	.byte	0x04, 0x05
        /*008e*/ 	.short	(.L_2393 - .L_2392)
.L_2392:
        /*0090*/ 	.word	0x00000080
        /*0094*/ 	.word	0x00000001
        /*0098*/ 	.word	0x00000001


	//----- nvinfo : EIATTR_CRS_STACK_SIZE
	.align		4
.L_2393:
        /*009c*/ 	.byte	0x04, 0x1e
        /*009e*/ 	.short	(.L_2395 - .L_2394)
.L_2394:
        /*00a0*/ 	.word	0x00000000


	//----- nvinfo : EIATTR_CBANK_PARAM_SIZE
	.align		4
.L_2395:
        /*00a4*/ 	.byte	0x03, 0x19
        /*00a6*/ 	.short	0x0128


	//----- nvinfo : EIATTR_PARAM_CBANK
	.align		4
        /*00a8*/ 	.byte	0x04, 0x0a
        /*00aa*/ 	.short	(.L_2397 - .L_2396)
	.align		4
.L_2396:
        /*00ac*/ 	.word	index@(.nv.constant0._ZN10layer_norm13ln_bwd_kernelINS_13Kernel_traitsI13__nv_bfloat16S2_fS2_fjLj2048ELj1ELj1ELj4ELj16ENS_18Kernel_traits_baseILj2048ES2_S2_fS2_fjLj128EEEEELb0ELb1ELb1ELb1EEEvNS_9BwdParamsE)
        /*00b0*/ 	.short	0x0380
        /*00b2*/ 	.short	0x0128


	//----- nvinfo : EIATTR_SW_WAR
	.align		4
.L_2397:
        /*00b4*/ 	.byte	0x04, 0x36
        /*00b6*/ 	.short	(.L_2399 - .L_2398)
.L_2398:
        /*00b8*/ 	.word	0x00000008
.L_2399:


//--------------------- .nv.info._ZN10layer_norm13ln_bwd_kernelINS_13Kernel_traitsI13__nv_bfloat16S2_fS2_fjLj2048ELj1ELj1ELj4ELj16ENS_18Kernel_traits_baseILj2048ES2_S2_fS2_fjLj128EEEEELb1ELb0ELb0ELb0EEEvNS_9BwdParamsE --------------------------
	.section	.nv.info._ZN10layer_norm13ln_bwd_kernelINS_13Kernel_traitsI13__nv_bfloat16S2_fS2_fjLj2048ELj1ELj1ELj4ELj16ENS_18Kernel_traits_baseILj2048ES2_S2_fS2_fjLj128EEEEELb1ELb0ELb0ELb0EEEvNS_9BwdParamsE,"",@"SHT_CUDA_INFO"
	.sectionflags	@""
	.align	4


	//----- nvinfo : EIATTR_CUDA_API_VERSION
	.align		4
        /*0000*/ 	.byte	0x04, 0x37
        /*0002*/ 	.short	(.L_2401 - .L_2400)
.L_2400:
        /*0004*/ 	.word	0x00000082


	//----- nvinfo : EIATTR_KPARAM_INFO
	.align		4
.L_2401:
        /*0008*/ 	.byte	0x04, 0x17
        /*000a*/ 	.short	(.L_2403 - .L_2402)
.L_2402:
        /*000c*/ 	.word	0x00000000
        /*0010*/ 	.short	0x0000
        /*0012*/ 	.short	0x0000
        /*0014*/ 	.byte	0x00, 0xf0, 0xa1, 0x04


	//----- nvinfo : EIATTR_SPARSE_MMA_MASK
	.align		4
.L_2403:
        /*0018*/ 	.byte	0x03, 0x50
        /*001a*/ 	.short	0x0000


	//----- nvinfo : EIATTR_MAXREG_COUNT
	.align		4
        /*001c*/ 	.byte	0x03, 0x1b
        /*001e*/ 	.short	0x00ff


	//----- nvinfo : EIATTR_NUM_BARRIERS
	.align		4
        /*0020*/ 	.byte	0x02, 0x4c
        /*0022*/ 	.byte	0x01
	.zero		1


	//----- nvinfo : EIATTR_MERCURY_ISA_VERSION
	.align		4
        /*0024*/ 	.byte	0x03, 0x5f
        /*0026*/ 	.short	0x0101


	//----- nvinfo : EIATTR_COOP_GROUP_MASK_REGIDS
	.align		4
        /*0028*/ 	.byte	0x04, 0x29
        /*002a*/ 	.short	(.L_2405 - .L_2404)


	//   ....[0]....
.L_2404:
        /*002c*/ 	.word	0xffffffff


	//   ....[1]....
        /*0030*/ 	.word	0xffffffff


	//   ....[2]....
        /*0034*/ 	.word	0xffffffff


	//   ....[3]....
        /*0038*/ 	.word	0xffffffff


	//   ....[4]....
        /*003c*/ 	.word	0xffffffff


	//   ....[5]....
        /*0040*/ 	.word	0xffffffff


	//   ....[6]....
        /*0044*/ 	.word	0xffffffff


	//   ....[7]....
        /*0048*/ 	.word	0xffffffff


	//   ....[8]....
        /*004c*/ 	.word	0xffffffff


	//   ....[9]....
        /*0050*/ 	.word	0xffffffff


	//----- nvinfo : EIATTR_COOP_GROUP_INSTR_OFFSETS
	.align		4
.L_2405:
        /*0054*/ 	.byte	0x04, 0x28
        /*0056*/ 	.short	(.L_2407 - .L_2406)


	//   ....[0]....
.L_2406:
        /*0058*/ 	.word	0x00001270


	//   ....[1]....
        /*005c*/ 	.word	0x00001290


	//   ....[2]....
        /*0060*/ 	.word	0x000012d0


	//   ....[3]....
        /*0064*/ 	.word	0x000012e0


	//   ....[4]....
        /*0068*/ 	.word	0x00001320


	//   ....[5]....
        /*006c*/ 	.word	0x00001330


	//   ....[6]....
        /*0070*/ 	.word	0x00001360


	//   ....[7]....
        /*0074*/ 	.word	0x00001370


	//   ....[8]....
        /*0078*/ 	.word	0x000013a0


	//   ....[9]....
        /*007c*/ 	.word	0x000013b0


	//----- nvinfo : EIATTR_VRC_CTA_INIT_COUNT
	.align		4
.L_2407:
        /*0080*/ 	.byte	0x02, 0x4a
	.zero		1
	.zero		1


	//----- nvinfo : EIATTR_EXIT_INSTR_OFFSETS
	.align		4
        /*0084*/ 	.byte	0x04, 0x1c
        /*0086*/ 	.short	(.L_2409 - .L_2408)


	//   ....[0]....
.L_2408:
        /*0088*/ 	.word	0x00003940


	//   ....[1]....
        /*008c*/ 	.word	0x000039e0


	//----- nvinfo : EIATTR_MAX_THREADS
	.align		4
.L_2409:
        /*0090*/ 	.byte	0x04, 0x05
        /*0092*/ 	.short	(.L_2411 - .L_2410)
.L_2410:
        /*0094*/ 	.word	0x00000080
        /*0098*/ 	.word	0x00000001
        /*009c*/ 	.word	0x00000001


	//----- nvinfo : EIATTR_CRS_STACK_SIZE
	.align		4
.L_2411:
        /*00a0*/ 	.byte	0x04, 0x1e
        /*00a2*/ 	.short	(.L_2413 - .L_2412)
.L_2412:
        /*00a4*/ 	.word	0x00000000


	//----- nvinfo : EIATTR_CBANK_PARAM_SIZE
	.align		4
.L_2413:
        /*00a8*/ 	.byte	0x03, 0x19
        /*00aa*/ 	.short	0x0128


	//----- nvinfo : EIATTR_PARAM_CBANK
	.align		4
        /*00ac*/ 	.byte	0x04, 0x0a
        /*00ae*/ 	.short	(.L_2415 - .L_2414)
	.align		4
.L_2414:
        /*00b0*/ 	.word	index@(.nv.constant0._ZN10layer_norm13ln_bwd_kernelINS_13Kernel_traitsI13__nv_bfloat16S2_fS2_fjLj2048ELj1ELj1ELj4ELj16ENS_18Kernel_traits_baseILj2048ES2_S2_fS2_fjLj128EEEEELb1ELb0ELb0ELb0EEEvNS_9BwdParamsE)
        /*00b4*/ 	.short	0x0380
        /*00b6*/ 	.short	0x0128


	//----- nvinfo : EIATTR_SW_WAR
	.align		4
.L_2415:
        /*00b8*/ 	.byte	0x04, 0x36
        /*00ba*/ 	.short	(.L_2417 - .L_2416)
.L_2416:
        /*00bc*/ 	.word	0x00000008
.L_2417:


//--------------------- .nv.info._ZN10layer_norm13ln_bwd_kernelINS_13Kernel_traitsI13__nv_bfloat16S2_fS2_fjLj2048ELj1ELj1ELj4ELj16ENS_18Kernel_traits_baseILj2048ES2_S2_fS2_fjLj128EEEEELb1ELb0ELb0ELb1EEEvNS_9BwdParamsE --------------------------
	.section	.nv.info._ZN10layer_norm13ln_bwd_kernelINS_13Kernel_traitsI13__nv_bfloat16S2_fS2_fjLj2048ELj1ELj1ELj4ELj16ENS_18Kernel_traits_baseILj2048ES2_S2_fS2_fjLj128EEEEELb1ELb0ELb0ELb1EEEvNS_9BwdParamsE,"",@"SHT_CUDA_INFO"
	.sectionflags	@""
	.align	4


	//----- nvinfo : EIATTR_CUDA_API_VERSION
	.align		4
        /*0000*/ 	.byte	0x04, 0x37
        /*0002*/ 	.short	(.L_2419 - .L_2418)
.L_2418:
        /*0004*/ 	.word	0x00000082


	//----- nvinfo : EIATTR_KPARAM_INFO
	.align		4
.L_2419:
        /*0008*/ 	.byte	0x04, 0x17
        /*000a*/ 	.short	(.L_2421 - .L_2420)
.L_2420:
        /*000c*/ 	.word	0x00000000
        /*0010*/ 	.short	0x0000
        /*0012*/ 	.short	0x0000
        /*0014*/ 	.byte	0x00, 0xf0, 0xa1, 0x04


	//----- nvinfo : EIATTR_SPARSE_MMA_MASK
	.align		4
.L_2421:
        /*0018*/ 	.byte	0x03, 0x50
        /*001a*/ 	.short	0x0000


	//----- nvinfo : EIATTR_MAXREG_COUNT
	.align		4
        /*001c*/ 	.byte	0x03, 0x1b
        /*001e*/ 	.short	0x00ff


	//----- nvinfo : EIATTR_NUM_BARRIERS
	.align		4
        /*0020*/ 	.byte	0x02, 0x4c
        /*0022*/ 	.byte	0x01
	.zero		1


	//----- nvinfo : EIATTR_MERCURY_ISA_VERSION
	.align		4
        /*0024*/ 	.byte	0x03, 0x5f
        /*0026*/ 	.short	0x0101


	//----- nvinfo : EIATTR_COOP_GROUP_MASK_REGIDS
	.align		4
        /*0028*/ 	.byte	0x04, 0x29
        /*002a*/ 	.short	(.L_2423 - .L_2422)


	//   ....[0]....
.L_2422:
        /*002c*/ 	.word	0xffffffff


	//   ....[1]....
        /*0030*/ 	.word	0xffffffff


	//   ....[2]....
        /*0034*/ 	.word	0xffffffff


	//   ....[3]....
        /*0038*/ 	.word	0xffffffff


	//   ....[4]....
        /*003c*/ 	.word	0xffffffff


	//   ....[5]....
        /*0040*/ 	.word	0xffffffff


	//   ....[6]....
        /*0044*/ 	.word	0xffffffff


	//   ....[7]....
        /*0048*/ 	.word	0xffffffff


	//   ....[8]....
        /*004c*/ 	.word	0xffffffff


	//   ....[9]....
        /*0050*/ 	.word	0xffffffff


	//----- nvinfo : EIATTR_COOP_GROUP_INSTR_OFFSETS
	.align		4
.L_2423:
        /*0054*/ 	.byte	0x04, 0x28
        /*0056*/ 	.short	(.L_2425 - .L_2424)


	//   ....[0]....
.L_2424:
        /*0058*/ 	.word	0x00000ed0


	//   ....[1]....
        /*005c*/ 	.word	0x00000fa0


	//   ....[2]....
        /*0060*/ 	.word	0x00000fb0


	//   ....[3]....
        /*0064*/ 	.word	0x00000fe0


	//   ....[4]....
        /*0068*/ 	.word	0x00000ff0


	//   ....[5]....
        /*006c*/ 	.word	0x00001020


	//   ....[6]....
        /*0070*/ 	.word	0x00001030


	//   ....[7]....
        /*0074*/ 	.word	0x00001080


	//   ....[8]....
        /*0078*/ 	.word	0x000010a0


	//   ....[9]....
        /*007c*/ 	.word	0x00001100


	//----- nvinfo : EIATTR_VRC_CTA_INIT_COUNT
	.align		4
.L_2425:
        /*0080*/ 	.byte	0x02, 0x4a
	.zero		1
	.zero		1


	//----- nvinfo : EIATTR_EXIT_INSTR_OFFSETS
	.align		4
        /*0084*/ 	.byte	0x04, 0x1c
        /*0086*/ 	.short	(.L_2427 - .L_2426)


	//   ....[0]....
.L_2426:
        /*0088*/ 	.word	0x00003810


	//----- nvinfo : EIATTR_MAX_THREADS
	.align		4
.L_2427:
        /*008c*/ 	.byte	0x04, 0x05
        /*008e*/ 	.short	(.L_2429 - .L_2428)
.L_2428:
        /*0090*/ 	.word	0x00000080
        /*0094*/ 	.word	0x00000001
        /*0098*/ 	.word	0x00000001


	//----- nvinfo : EIATTR_CBANK_PARAM_SIZE
	.align		4
.L_2429:
        /*009c*/ 	.byte	0x03, 0x19
        /*009e*/ 	.short	0x0128


	//----- nvinfo : EIATTR_PARAM_CBANK
	.align		4
        /*00a0*/ 	.byte	0x04, 0x0a
        /*00a2*/ 	.short	(.L_2431 - .L_2430)
	.align		4
.L_2430:
        /*00a4*/ 	.word	index@(.nv.constant0._ZN10layer_norm13ln_bwd_kernelINS_13Kernel_traitsI13__nv_bfloat16S2_fS2_fjLj2048ELj1ELj1ELj4ELj16ENS_18Kernel_traits_baseILj2048ES2_S2_fS2_fjLj128EEEEELb1ELb0ELb0ELb1EEEvNS_9BwdParamsE)
        /*00a8*/ 	.short	0x0380
        /*00aa*/ 	.short	0x0128


	//----- nvinfo : EIATTR_SW_WAR
	.align		4
.L_2431:
        /*00ac*/ 	.byte	0x04, 0x36
        /*00ae*/ 	.short	(.L_2433 - .L_2432)
.L_2432:
        /*00b0*/ 	.word	0x00000008
.L_2433:


//--------------------- .nv.info._ZN10layer_norm22ln_bwd_finalize_kernelINS_22Kernel_traits_finalizeILj2048E13__nv_bfloat16S2_fS2_fjLb0ELj1024ELj4ENS_18Kernel_traits_baseILj2048ES2_S2_fS2_fjLj1024EEEEELb0ELb0EEEvNS_9BwdParamsE --------------------------
	.section	.nv.info._ZN10layer_norm22ln_bwd_finalize_kernelINS_22Kernel_traits_finalizeILj2048E13__nv_bfloat16S2_fS2_fjLb0ELj1024ELj4ENS_18Kernel_traits_baseILj2048ES2_S2_fS2_fjLj1024EEEEELb0ELb0EEEvNS_9BwdParamsE,"",@"SHT_CUDA_INFO"
	.sectionflags	@""
	.align	4


	//----- nvinfo : EIATTR_CUDA_API_VERSION
	.align		4
        /*0000*/ 	.byte	0x04, 0x37
        /*0002*/ 	.short	(.L_2435 - .L_2434)
.L_2434:
        /*0004*/ 	.word	0x00000082


	//----- nvinfo : EIATTR_KPARAM_INFO
	.align		4
.L_2435:
        /*0008*/ 	.byte	0x04, 0x17
        /*000a*/ 	.short	(.L_2437 - .L_2436)
.L_2436:
        /*000c*/ 	.word	0x00000000
        /*0010*/ 	.short	0x0000
        /*0012*/ 	.short	0x0000
        /*0014*/ 	.byte	0x00, 0xf0, 0xa1, 0x04


	//----- nvinfo : EIATTR_SPARSE_MMA_MASK
	.align		4
.L_2437:
        /*0018*/ 	.byte	0x03, 0x50
        /*001a*/ 	.short	0x0000


	//----- nvinfo : EIATTR_MAXREG_COUNT
	.align		4
        /*001c*/ 	.byte	0x03, 0x1b
        /*001e*/ 	.short	0x0040


	//----- nvinfo : EIATTR_NUM_BARRIERS
	.align		4
        /*0020*/ 	.byte	0x02, 0x4c
        /*0022*/ 	.byte	0x01
	.zero		1


	//----- nvinfo : EIATTR_MERCURY_ISA_VERSION
	.align		4
        /*0024*/ 	.byte	0x03, 0x5f
        /*0026*/ 	.short	0x0101


	//----- nvinfo : EIATTR_COOP_GROUP_MASK_REGIDS
	.align		4
        /*0028*/ 	.byte	0x04, 0x29
        /*002a*/ 	.short	(.L_2439 - .L_2438)


	//   ....[0]....
.L_2438:
        /*002c*/ 	.word	0xffffffff


	//   ....[1]....
        /*0030*/ 	.word	0xffffffff


	//   ....[2]....
        /*0034*/ 	.word	0xffffffff


	//   ....[3]....
        /*0038*/ 	.word	0xffffffff


	//   ....[4]....
        /*003c*/ 	.word	0xffffffff


	//   ....[5]....
        /*0040*/ 	.word	0xffffffff


	//   ....[6]....
        /*0044*/ 	.word	0xffffffff


	//   ....[7]....
        /*0048*/ 	.word	0xffffffff


	//   ....[8]....
        /*004c*/ 	.word	0xffffffff


	//   ....[9]....
        /*0050*/ 	.word	0xffffffff


	//----- nvinfo : EIATTR_COOP_GROUP_INSTR_OFFSETS
	.align		4
.L_2439:
        /*0054*/ 	.byte	0x04, 0x28
        /*0056*/ 	.short	(.L_2441 - .L_2440)


	//   ....[0]....
.L_2440:
        /*0058*/ 	.word	0x00001540


	//   ....[1]....
        /*005c*/ 	.word	0x00001550


	//   ....[2]....
        /*0060*/ 	.word	0x00001580


	//   ....[3]....
        /*0064*/ 	.word	0x00001590


	//   ....[4]....
        /*0068*/ 	.word	0x000015c0


	//   ....[5]....
        /*006c*/ 	.word	0x000015d0


	//   ....[6]....
        /*0070*/ 	.word	0x00001610


	//   ....[7]....
        /*0074*/ 	.word	0x00001630


	//   ....[8]....
        /*0078*/ 	.word	0x00001680


	//   ....[9]....
        /*007c*/ 	.word	0x00001690


	//----- nvinfo : EIATTR_VRC_CTA_INIT_COUNT
	.align		4
.L_2441:
        /*0080*/ 	.byte	0x02, 0x4a
	.zero		1
	.zero		1


	//----- nvinfo : EIATTR_EXIT_INSTR_OFFSETS
	.align		4
        /*0084*/ 	.byte	0x04, 0x1c
        /*0086*/ 	.short	(.L_2443 - .L_2442)


	//   ....[0]....
.L_2442:
        /*0088*/ 	.word	0x00000060


	//   ....[1]....
        /*008c*/ 	.word	0x000016f0


	//   ....[2]....
        /*0090*/ 	.word	0x00001720


	//   ....[3]....
        /*0094*/ 	.word	0x000017e0


	//----- nvinfo : EIATTR_MAX_THREADS
	.align		4
.L_2443:
        /*0098*/ 	.byte	0x04, 0x05
        /*009a*/ 	.short	(.L_2445 - .L_2444)
.L_2444:
        /*009c*/ 	.word	0x00000400
        /*00a0*/ 	.word	0x00000001
        /*00a4*/ 	.word	0x00000001


	//----- nvinfo : EIATTR_CRS_STACK_SIZE
	.align		4
.L_2445:
        /*00a8*/ 	.byte	0x04, 0x1e
        /*00aa*/ 	.short	(.L_2447 - .L_2446)
.L_2446:
        /*00ac*/ 	.word	0x00000000


	//----- nvinfo : EIATTR_CBANK_PARAM_SIZE
	.align		4
.L_2447:
        /*00b0*/ 	.byte	0x03, 0x19
        /*00b2*/ 	.short	0x0128


	//----- nvinfo : EIATTR_PARAM_CBANK
	.align		4
        /*00b4*/ 	.byte	0x04, 0x0a
        /*00b6*/ 	.short	(.L_2449 - .L_2448)
	.align		4
.L_2448:
        /*00b8*/ 	.word	index@(.nv.constant0._ZN10layer_norm22ln_bwd_finalize_kernelINS_22Kernel_traits_finalizeILj2048E13__nv_bfloat16S2_fS2_fjLb0ELj1024ELj4ENS_18Kernel_traits_baseILj2048ES2_S2_fS2_fjLj1024EEEEELb0ELb0EEEvNS_9BwdParamsE)
        /*00bc*/ 	.short	0x0380
        /*00be*/ 	.short	0x0128


	//----- nvinfo : EIATTR_SW_WAR
	.align		4
.L_2449:
        /*00c0*/ 	.byte	0x04, 0x36
        /*00c2*/ 	.short	(.L_2451 - .L_2450)
.L_2450:
        /*00c4*/ 	.word	0x00000008
.L_2451:


//--------------------- .nv.info._ZN10layer_norm13ln_bwd_kernelINS_13Kernel_traitsI13__nv_bfloat16S2_fS2_fjLj2048ELj1ELj1ELj4ELj16ENS_18Kernel_traits_baseILj2048ES2_S2_fS2_fjLj128EEEEELb1ELb0ELb1ELb0EEEvNS_9BwdParamsE --------------------------
	.section	.nv.info._ZN10layer_norm13ln_bwd_kernelINS_13Kernel_traitsI13__nv_bfloat16S2_fS2_fjLj2048ELj1ELj1ELj4ELj16ENS_18Kernel_traits_baseILj2048ES2_S2_fS2_fjLj128EEEEELb1ELb0ELb1ELb0EEEvNS_9BwdParamsE,"",@"SHT_CUDA_INFO"
	.sectionflags	@""
	.align	4


	//----- nvinfo : EIATTR_CUDA_API_VERSION
	.align		4
        /*0000*/ 	.byte	0x04, 0x37
        /*0002*/ 	.short	(.L_2453 - .L_2452)
.L_2452:
        /*0004*/ 	.word	0x00000082


	//----- nvinfo : EIATTR_KPARAM_INFO
	.align		4
.L_2453:
        /*0008*/ 	.byte	0x04, 0x17
        /*000a*/ 	.short	(.L_2455 - .L_2454)
.L_2454:
        /*000c*/ 	.word	0x00000000
        /*0010*/ 	.short	0x0000
        /*0012*/ 	.short	0x0000
        /*0014*/ 	.byte	0x00, 0xf0, 0xa1, 0x04


	//----- nvinfo : EIATTR_SPARSE_MMA_MASK
	.align		4
.L_2455:
        /*0018*/ 	.byte	0x03, 0x50
        /*001a*/ 	.short	0x0000


	//----- nvinfo : EIATTR_MAXREG_COUNT
	.align		4
        /*001c*/ 	.byte	0x03, 0x1b
        /*001e*/ 	.short	0x00ff


	//----- nvinfo : EIATTR_NUM_BARRIERS
	.align		4
        /*0020*/ 	.byte	0x02, 0x4c
        /*0022*/ 	.byte	0x01
	.zero		1


	//----- nvinfo : EIATTR_MERCURY_ISA_VERSION
	.align		4
        /*0024*/ 	.byte	0x03, 0x5f
        /*0026*/ 	.short	0x0101


	//----- nvinfo : EIATTR_COOP_GROUP_MASK_REGIDS
	.align		4
        /*0028*/ 	.byte	0x04, 0x29
        /*002a*/ 	.short	(.L_2457 - .L_2456)


	//   ....[0]....
.L_2456:
        /*002c*/ 	.word	0xffffffff


	//   ....[1]....
        /*0030*/ 	.word	0xffffffff


	//   ....[2]....
        /*0034*/ 	.word	0xffffffff


	//   ....[3]....
        /*0038*/ 	.word	0xffffffff


	//   ....[4]....
        /*003c*/ 	.word	0xffffffff


	//   ....[5]....
        /*0040*/ 	.word	0xffffffff


	//   ....[6]....
        /*0044*/ 	.word	0xffffffff


	//   ....[7]....
        /*0048*/ 	.word	0xffffffff


	//   ....[8]....
        /*004c*/ 	.word	0xffffffff


	//   ....[9]....
        /*0050*/ 	.word	0xffffffff


	//----- nvinfo : EIATTR_COOP_GROUP_INSTR_OFFSETS
	.align		4
.L_2457:
        /*0054*/ 	.byte	0x04, 0x28
        /*0056*/ 	.short	(.L_2459 - .L_2458)


	//   ....[0]....
.L_2458:
        /*0058*/ 	.word	0x00001730


	//   ....[1]....
        /*005c*/ 	.word	0x00001760


	//   ....[2]....
        /*0060*/ 	.word	0x00001790


	//   ....[3]....
        /*0064*/ 	.word	0x000017a0


	//   ....[4]....
        /*0068*/ 	.word	0x000017d0


	//   ....[5]....
        /*006c*/ 	.word	0x000017e0


	//   ....[6]....
        /*0070*/ 	.word	0x00001810


	//   ....[7]....
        /*0074*/ 	.word	0x00001820


	//   ....[8]....
        /*0078*/ 	.word	0x00001850


	//   ....[9]....
        /*007c*/ 	.word	0x00001860


	//----- nvinfo : EIATTR_VRC_CTA_INIT_COUNT
	.align		4
.L_2459:
        /*0080*/ 	.byte	0x02, 0x4a
	.zero		1
	.zero		1


	//----- nvinfo : EIATTR_EXIT_INSTR_OFFSETS
	.align		4
        /*0084*/ 	.byte	0x04, 0x1c
        /*0086*/ 	.short	(.L_2461 - .L_2460)


	//   ....[0]....
.L_2460:
        /*0088*/ 	.word	0x000052a0


	//   ....[1]....
        /*008c*/ 	.word	0x00005340


	//----- nvinfo : EIATTR_MAX_THREADS
	.align		4
.L_2461:
        /*0090*/ 	.byte	0x04, 0x05
        /*0092*/ 	.short	(.L_2463 - .L_2462)
.L_2462:
        /*0094*/ 	.word	0x00000080
        /*0098*/ 	.word	0x00000001
        /*009c*/ 	.word	0x00000001


	//----- nvinfo : EIATTR_CRS_STACK_SIZE
	.align		4
.L_2463:
        /*00a0*/ 	.byte	0x04, 0x1e
        /*00a2*/ 	.short	(.L_2465 - .L_2464)
.L_2464:
        /*00a4*/ 	.word	0x00000000


	//----- nvinfo : EIATTR_CBANK_PARAM_SIZE
	.align		4
.L_2465:
        /*00a8*/ 	.byte	0x03, 0x19
        /*00aa*/ 	.short	0x0128


	//----- nvinfo : EIATTR_PARAM_CBANK
	.align		4
        /*00ac*/ 	.byte	0x04, 0x0a
        /*00ae*/ 	.short	(.L_2467 - .L_2466)
	.align		4
.L_2466:
        /*00b0*/ 	.word	index@(.nv.constant0._ZN10layer_norm13ln_bwd_kernelINS_13Kernel_traitsI13__nv_bfloat16S2_fS2_fjLj2048ELj1ELj1ELj4ELj16ENS_18Kernel_traits_baseILj2048ES2_S2_fS2_fjLj128EEEEELb1ELb0ELb1ELb0EEEvNS_9BwdParamsE)
        /*00b4*/ 	.short	0x0380
        /*00b6*/ 	.short	0x0128


	//----- nvinfo : EIATTR_SW_WAR
	.align		4
.L_2467:
        /*00b8*/ 	.byte	0x04, 0x36
        /*00ba*/ 	.short	(.L_2469 - .L_2468)
.L_2468:
        /*00bc*/ 	.word	0x00000008
.L_2469:


//--------------------- .nv.info._ZN10layer_norm22ln_bwd_finalize_kernelINS_22Kernel_traits_finalizeILj2048E13__nv_bfloat16S2_fS2_fjLb0ELj1024ELj4ENS_18Kernel_traits_baseILj2048ES2_S2_fS2_fjLj1024EEEEELb0ELb1EEEvNS_9BwdParamsE --------------------------
	.section	.nv.info._ZN10layer_norm22ln_bwd_finalize_kernelINS_22Kernel_traits_finalizeILj2048E13__nv_bfloat16S2_fS2_fjLb0ELj1024ELj4ENS_18Kernel_traits_baseILj2048ES2_S2_fS2_fjLj1024EEEEELb0ELb1EEEvNS_9BwdParamsE,"",@"SHT_CUDA_INFO"
	.sectionflags	@""
	.align	4


	//----- nvinfo : EIATTR_CUDA_API_VERSION
	.align		4
        /*0000*/ 	.byte	0x04, 0x37
        /*0002*/ 	.short	(.L_2471 - .L_2470)
.L_2470:
        /*0004*/ 	.word	0x00000082


	//----- nvinfo : EIATTR_KPARAM_INFO
	.align		4
.L_2471:
        /*0008*/ 	.byte	0x04, 0x17
        /*000a*/ 	.short	(.L_2473 - .L_2472)
.L_2472:
        /*000c*/ 	.word	0x00000000
        /*0010*/ 	.short	0x0000
        /*0012*/ 	.short	0x0000
        /*0014*/ 	.byte	0x00, 0xf0, 0xa1, 0x04


	//----- nvinfo : EIATTR_SPARSE_MMA_MASK
	.align		4
.L_2473:
        /*0018*/ 	.byte	0x03, 0x50
        /*001a*/ 	.short	0x0000


	//----- nvinfo : EIATTR_MAXREG_COUNT
	.align		4
        /*001c*/ 	.byte	0x03, 0x1b
        /*001e*/ 	.short	0x0040


	//----- nvinfo : EIATTR_NUM_BARRIERS
	.align		4
        /*0020*/ 	.byte	0x02, 0x4c
        /*0022*/ 	.byte	0x01
	.zero		1


	//----- nvinfo : EIATTR_MERCURY_ISA_VERSION
	.align		4
        /*0024*/ 	.byte	0x03, 0x5f
        /*0026*/ 	.short	0x0101


	//----- nvinfo : EIATTR_COOP_GROUP_MASK_REGIDS
	.align		4
        /*0028*/ 	.byte	0x04, 0x29
        /*002a*/ 	.short	(.L_2475 - .L_2474)


	//   ....[0]....
.L_2474:
        /*002c*/ 	.word	0xffffffff


	//   ....[1]....
        /*0030*/ 	.word	0xffffffff


	//   ....[2]....
        /*0034*/ 	.word	0xffffffff


	//   ....[3]....
        /*0038*/ 	.word	0xffffffff


	//   ....[4]....
        /*003c*/ 	.word	0xffffffff


	//   ....[5]....
        /*0040*/ 	.word	0xffffffff


	//   ....[6]....
        /*0044*/ 	.word	0xffffffff


	//   ....[7]....
        /*0048*/ 	.word	0xffffffff


	//   ....[8]....
        /*004c*/ 	.word	0xffffffff


	//   ....[9]....
        /*0050*/ 	.word	0xffffffff


	//----- nvinfo : EIATTR_COOP_GROUP_INSTR_OFFSETS
	.align		4
.L_2475:
        /*0054*/ 	.byte	0x04, 0x28
        /*0056*/ 	.short	(.L_2477 - .L_2476)


	//   ....[0]....
.L_2476:
        /*0058*/ 	.word	0x00001560


	//   ....[1]....
        /*005c*/ 	.word	0x00001570


	//   ....[2]....
        /*0060*/ 	.word	0x000015a0


	//   ....[3]....
        /*0064*/ 	.word	0x000015b0


	//   ....[4]....
        /*0068*/ 	.word	0x000015e0


	//   ....[5]....
        /*006c*/ 	.word	0x000015f0


	//   ....[6]....
        /*0070*/ 	.word	0x00001620


	//   ....[7]....
        /*0074*/ 	.word	0x00001640


	//   ....[8]....
        /*0078*/ 	.word	0x00001670


	//   ....[9]....
        /*007c*/ 	.word	0x00001680


	//----- nvinfo : EIATTR_VRC_CTA_INIT_COUNT
	.align		4
.L_2477:
        /*0080*/ 	.byte	0x02, 0x4a
	.zero		1
	.zero		1


	//----- nvinfo : EIATTR_EXIT_INSTR_OFFSETS
	.align		4
        /*0084*/ 	.byte	0x04, 0x1c
        /*0086*/ 	.short	(.L_2479 - .L_2478)


	//   ....[0]....
.L_2478:
        /*0088*/ 	.word	0x00000060


	//   ....[1]....
        /*008c*/ 	.word	0x000016e0


	//   ....[2]....
        /*0090*/ 	.word	0x000017d0


	//----- nvinfo : EIATTR_MAX_THREADS
	.align		4
.L_2479:
        /*0094*/ 	.byte	0x04, 0x05
        /*0096*/ 	.short	(.L_2481 - .L_2480)
.L_2480:
        /*0098*/ 	.word	0x00000400
        /*009c*/ 	.word	0x00000001
        /*00a0*/ 	.word	0x00000001


	//----- nvinfo : EIATTR_CRS_STACK_SIZE
	.align		4
.L_2481:
        /*00a4*/ 	.byte	0x04, 0x1e
        /*00a6*/ 	.short	(.L_2483 - .L_2482)
.L_2482:
        /*00a8*/ 	.word	0x00000000


	//----- nvinfo : EIATTR_CBANK_PARAM_SIZE
	.align		4
.L_2483:
        /*00ac*/ 	.byte	0x03, 0x19
        /*00ae*/ 	.short	0x0128


	//----- nvinfo : EIATTR_PARAM_CBANK
	.align		4
        /*00b0*/ 	.byte	0x04, 0x0a
        /*00b2*/ 	.short	(.L_2485 - .L_2484)
	.align		4
.L_2484:
        /*00b4*/ 	.word	index@(.nv.constant0._ZN10layer_norm22ln_bwd_finalize_kernelINS_22Kernel_traits_finalizeILj2048E13__nv_bfloat16S2_fS2_fjLb0ELj1024ELj4ENS_18Kernel_traits_baseILj2048ES2_S2_fS2_fjLj1024EEEEELb0ELb1EEEvNS_9BwdParamsE)
        /*00b8*/ 	.short	0x0380
        /*00ba*/ 	.short	0x0128


	//----- nvinfo : EIATTR_SW_WAR
	.align		4
.L_2485:
        /*00bc*/ 	.byte	0x04, 0x36
        /*00be*/ 	.short	(.L_2487 - .L_2486)
.L_2486:
        /*00c0*/ 	.word	0x00000008
.L_2487:


//--------------------- .nv.info._ZN10layer_norm13ln_bwd_kernelINS_13Kernel_traitsI13__nv_bfloat16S2_fS2_fjLj2048ELj1ELj1ELj4ELj16ENS_18Kernel_traits_baseILj2048ES2_S2_fS2_fjLj128EEEEELb1ELb0ELb1ELb1EEEvNS_9BwdParamsE --------------------------
	.section	.nv.info._ZN10layer_norm13ln_bwd_kernelINS_13Kernel_traitsI13__nv_bfloat16S2_fS2_fjLj2048ELj1ELj1ELj4ELj16ENS_18Kernel_traits_baseILj2048ES2_S2_fS2_fjLj128EEEEELb1ELb0ELb1ELb1EEEvNS_9BwdParamsE,"",@"SHT_CUDA_INFO"
	.sectionflags	@""
	.align	4


	//----- nvinfo : EIATTR_CUDA_API_VERSION
	.align		4
        /*0000*/ 	.byte	0x04, 0x37
        /*0002*/ 	.short	(.L_2489 - .L_2488)
.L_2488:
        /*0004*/ 	.word	0x00000082


	//----- nvinfo : EIATTR_KPARAM_INFO
	.align		4
.L_2489:
        /*0008*/ 	.byte	0x04, 0x17
        /*000a*/ 	.short	(.L_2491 - .L_2490)
.L_2490:
        /*000c*/ 	.word	0x00000000
        /*0010*/ 	.short	0x0000
        /*0012*/ 	.short	0x0000
        /*0014*/ 	.byte	0x00, 0xf0, 0xa1, 0x04


	//----- nvinfo : EIATTR_SPARSE_MMA_MASK
	.align		4
.L_2491:
        /*0018*/ 	.byte	0x03, 0x50
        /*001a*/ 	.short	0x0000


	//----- nvinfo : EIATTR_MAXREG_COUNT
	.align		4
        /*001c*/ 	.byte	0x03, 0x1b
        /*001e*/ 	.short	0x00ff


	//----- nvinfo : EIATTR_NUM_BARRIERS
	.align		4
        /*0020*/ 	.byte	0x02, 0x4c
        /*0022*/ 	.byte	0x01
	.zero		1


	//----- nvinfo : EIATTR_MERCURY_ISA_VERSION
	.align		4
        /*0024*/ 	.byte	0x03, 0x5f
        /*0026*/ 	.short	0x0101


	//----- nvinfo : EIATTR_COOP_GROUP_MASK_REGIDS
	.align		4
        /*0028*/ 	.byte	0x04, 0x29
        /*002a*/ 	.short	(.L_2493 - .L_2492)


	//   ....[0]....
.L_2492:
        /*002c*/ 	.word	0xffffffff


	//   ....[1]....
        /*0030*/ 	.word	0xffffffff


	//   ....[2]....
        /*0034*/ 	.word	0xffffffff


	//   ....[3]....
        /*0038*/ 	.word	0xffffffff


	//   ....[4]....
        /*003c*/ 	.word	0xffffffff


	//   ....[5]....
        /*0040*/ 	.word	0xffffffff


	//   ....[6]....
        /*0044*/ 	.word	0xffffffff


	//   ....[7]....
        /*0048*/ 	.word	0xffffffff


	//   ....[8]....
        /*004c*/ 	.word	0xffffffff


	//   ....[9]....
        /*0050*/ 	.word	0xffffffff


	//----- nvinfo : EIATTR_COOP_GROUP_INSTR_OFFSETS
	.align		4
.L_2493:
        /*0054*/ 	.byte	0x04, 0x28
        /*0056*/ 	.short	(.L_2495 - .L_2494)


	//   ....[0]....
.L_2494:
        /*0058*/ 	.word	0x00001270


	//   ....[1]....
        /*005c*/ 	.word	0x00001290


	//   ....[2]....
        /*0060*/ 	.word	0x000012c0


	//   ....[3]....
        /*0064*/ 	.word	0x000012d0


	//   ....[4]....
        /*0068*/ 	.word	0x00001300


	//   ....[5]....
        /*006c*/ 	.word	0x00001310


	//   ....[6]....
        /*0070*/ 	.word	0x00001340


	//   ....[7]....
        /*0074*/ 	.word	0x00001350


	//   ....[8]....
        /*0078*/ 	.word	0x00001390


	//   ....[9]....
        /*007c*/ 	.word	0x000013a0


	//----- nvinfo : EIATTR_VRC_CTA_INIT_COUNT
	.align		4
.L_2495:
        /*0080*/ 	.byte	0x02, 0x4a
	.zero		1
	.zero		1


	//----- nvinfo : EIATTR_EXIT_INSTR_OFFSETS
	.align		4
        /*0084*/ 	.byte	0x04, 0x1c
        /*0086*/ 	.short	(.L_2497 - .L_2496)


	//   ....[0]....
.L_2496:
        /*0088*/ 	.word	0x00004c80


	//----- nvinfo : EIATTR_MAX_THREADS
	.align		4
.L_2497:
        /*008c*/ 	.byte	0x04, 0x05
        /*008e*/ 	.short	(.L_2499 - .L_2498)
.L_2498:
        /*0090*/ 	.word	0x00000080
        /*0094*/ 	.word	0x00000001
        /*0098*/ 	.word	0x00000001


	//----- nvinfo : EIATTR_CRS_STACK_SIZE
	.align		4
.L_2499:
        /*009c*/ 	.byte	0x04, 0x1e
        /*009e*/ 	.short	(.L_2501 - .L_2500)
.L_2500:
        /*00a0*/ 	.word	0x00000000


	//----- nvinfo : EIATTR_CBANK_PARAM_SIZE
	.align		4
.L_2501:
        /*00a4*/ 	.byte	0x03, 0x19
        /*00a6*/ 	.short	0x0128


	//----- nvinfo : EIATTR_PARAM_CBANK
	.align		4
        /*00a8*/ 	.byte	0x04, 0x0a
        /*00aa*/ 	.short	(.L_2503 - .L_2502)
	.align		4
.L_2502:
        /*00ac*/ 	.word	index@(.nv.constant0._ZN10layer_norm13ln_bwd_kernelINS_13Kernel_traitsI13__nv_bfloat16S2_fS2_fjLj2048ELj1ELj1ELj4ELj16ENS_18Kernel_traits_baseILj2048ES2_S2_fS2_fjLj128EEEEELb1ELb0ELb1ELb1EEEvNS_9BwdParamsE)
        /*00b0*/ 	.short	0x0380
        /*00b2*/ 	.short	0x0128


	//----- nvinfo : EIATTR_SW_WAR
	.align		4
.L_2503:
        /*00b4*/ 	.byte	0x04, 0x36
        /*00b6*/ 	.short	(.L_2505 - .L_2504)
.L_2504:
        /*00b8*/ 	.word	0x00000008
.L_2505:


//--------------------- .nv.info._ZN10layer_norm13ln_bwd_kernelINS_13Kernel_traitsI13__nv_bfloat16S2_fS2_fjLj2048ELj1ELj1ELj4ELj16ENS_18Kernel_traits_baseILj2048ES2_S2_fS2_fjLj128EEEEELb1ELb1ELb0ELb0EEEvNS_9BwdParamsE --------------------------
	.section	.nv.info._ZN10layer_norm13ln_bwd_kernelINS_13Kernel_traitsI13__nv_bfloat16S2_fS2_fjLj2048ELj1ELj1ELj4ELj16ENS_18Kernel_traits_baseILj2048ES2_S2_fS2_fjLj128EEEEELb1ELb1ELb0ELb0EEEvNS_9BwdParamsE,"",@"SHT_CUDA_INFO"
	.sectionflags	@""
	.align	4


	//----- nvinfo : EIATTR_CUDA_API_VERSION
	.align		4
        /*0000*/ 	.byte	0x04, 0x37
        /*0002*/ 	.short	(.L_2507 - .L_2506)
.L_2506:
        /*0004*/ 	.word	0x00000082


	//----- nvinfo : EIATTR_KPARAM_INFO
	.align		4
.L_2507:
        /*0008*/ 	.byte	0x04, 0x17
        /*000a*/ 	.short	(.L_2509 - .L_2508)
.L_2508:
        /*000c*/ 	.word	0x00000000
        /*0010*/ 	.short	0x0000
        /*0012*/ 	.short	0x0000
        /*0014*/ 	.byte	0x00, 0xf0, 0xa1, 0x04


	//----- nvinfo : EIATTR_SPARSE_MMA_MASK
	.align		4
.L_2509:
        /*0018*/ 	.byte	0x03, 0x50
        /*001a*/ 	.short	0x0000


	//----- nvinfo : EIATTR_MAXREG_COUNT
	.align		4
        /*001c*/ 	.byte	0x03, 0x1b
        /*001e*/ 	.short	0x00ff


	//----- nvinfo : EIATTR_NUM_BARRIERS
	.align		4
        /*0020*/ 	.byte	0x02, 0x4c
        /*0022*/ 	.byte	0x01
	.zero		1


	//----- nvinfo : EIATTR_MERCURY_ISA_VERSION
	.align		4
        /*0024*/ 	.byte	0x03, 0x5f
        /*0026*/ 	.short	0x0101


	//----- nvinfo : EIATTR_COOP_GROUP_MASK_REGIDS
	.align		4
        /*0028*/ 	.byte	0x04, 0x29
        /*002a*/ 	.short	(.L_2511 - .L_2510)


	//   ....[0]....
.L_2510:
        /*002c*/ 	.word	0xffffffff


	//   ....[1]....
        /*0030*/ 	.word	0xffffffff


	//   ....[2]....
        /*0034*/ 	.word	0xffffffff


	//   ....[3]....
        /*0038*/ 	.word	0xffffffff


	//   ....[4]....
        /*003c*/ 	.word	0xffffffff


	//   ....[5]....
        /*0040*/ 	.word	0xffffffff


	//   ....[6]....
        /*0044*/ 	.word	0xffffffff


	//   ....[7]....
        /*0048*/ 	.word	0xffffffff


	//   ....[8]....
        /*004c*/ 	.word	0xffffffff


	//   ....[9]....
        /*0050*/ 	.word	0xffffffff


	//----- nvinfo : EIATTR_COOP_GROUP_INSTR_OFFSETS
	.align		4
.L_2511:
        /*0054*/ 	.byte	0x04, 0x28
        /*0056*/ 	.short	(.L_2513 - .L_2512)


	//   ....[0]....
.L_2512:
        /*0058*/ 	.word	0x00001460


	//   ....[1]....
        /*005c*/ 	.word	0x00001480


	//   ....[2]....
        /*0060*/ 	.word	0x000014c0


	//   ....[3]....
        /*0064*/ 	.word	0x000014d0


	//   ....[4]....
        /*0068*/ 	.word	0x00001510


	//   ....[5]....
        /*006c*/ 	.word	0x00001520


	//   ....[6]....
        /*0070*/ 	.word	0x00001550


	//   ....[7]....
        /*0074*/ 	.word	0x00001560


	//   ....[8]....
        /*0078*/ 	.word	0x00001590


	//   ....[9]....
        /*007c*/ 	.word	0x000015a0


	//----- nvinfo : EIATTR_VRC_CTA_INIT_COUNT
	.align		4
.L_2513:
        /*0080*/ 	.byte	0x02, 0x4a
	.zero		1
	.zero		1


	//----- nvinfo : EIATTR_EXIT_INSTR_OFFSETS
	.align		4
        /*0084*/ 	.byte	0x04, 0x1c
        /*0086*/ 	.short	(.L_2515 - .L_2514)


	//   ....[0]....
.L_2514:
        /*0088*/ 	.word	0x000054c0


	//   ....[1]....
        /*008c*/ 	.word	0x00005590


	//----- nvinfo : EIATTR_MAX_THREADS
	.align		4
.L_2515:
        /*0090*/ 	.byte	0x04, 0x05
        /*0092*/ 	.short	(.L_2517 - .L_2516)
.L_2516:
        /*0094*/ 	.word	0x00000080
        /*0098*/ 	.word	0x00000001
        /*009c*/ 	.word	0x00000001


	//----- nvinfo : EIATTR_CRS_STACK_SIZE
	.align		4
.L_2517:
        /*00a0*/ 	.byte	0x04, 0x1e
        /*00a2*/ 	.short	(.L_2519 - .L_2518)
.L_2518:
        /*00a4*/ 	.word	0x00000000


	//----- nvinfo : EIATTR_CBANK_PARAM_SIZE
	.align		4
.L_2519:
        /*00a8*/ 	.byte	0x03, 0x19
        /*00aa*/ 	.short	0x0128


	//----- nvinfo : EIATTR_PARAM_CBANK
	.align		4
        /*00ac*/ 	.byte	0x04, 0x0a
        /*00ae*/ 	.short	(.L_2521 - .L_2520)
	.align		4
.L_2520:
        /*00b0*/ 	.word	index@(.nv.constant0._ZN10layer_norm13ln_bwd_kernelINS_13Kernel_traitsI13__nv_bfloat16S2_fS2_fjLj2048ELj1ELj1ELj4ELj16ENS_18Kernel_traits_baseILj2048ES2_S2_fS2_fjLj128EEEEELb1ELb1ELb0ELb0EEEvNS_9BwdParamsE)
        /*00b4*/ 	.short	0x0380
        /*00b6*/ 	.short	0x0128


	//----- nvinfo : EIATTR_SW_WAR
	.align		4
.L_2521:
        /*00b8*/ 	.byte	0x04, 0x36
        /*00ba*/ 	.short	(.L_2523 - .L_2522)
.L_2522:
        /*00bc*/ 	.word	0x00000008
.L_2523:


//--------------------- .nv.info._ZN10layer_norm13ln_bwd_kernelINS_13Kernel_traitsI13__nv_bfloat16S2_fS2_fjLj2048ELj1ELj1ELj4ELj16ENS_18Kernel_traits_baseILj2048ES2_S2_fS2_fjLj128EEEEELb1ELb1ELb0ELb1EEEvNS_9BwdParamsE --------------------------
	.section	.nv.info._ZN10layer_norm13ln_bwd_kernelINS_13Kernel_traitsI13__nv_bfloat16S2_fS2_fjLj2048ELj1ELj1ELj4ELj16ENS_18Kernel_traits_baseILj2048ES2_S2_fS2_fjLj128EEEEELb1ELb1ELb0ELb1EEEvNS_9BwdParamsE,"",@"SHT_CUDA_INFO"
	.sectionflags	@""
	.align	4


	//----- nvinfo : EIATTR_CUDA_API_VERSION
	.align		4
        /*0000*/ 	.byte	0x04, 0x37
        /*0002*/ 	.short	(.L_2525 - .L_2524)
.L_2524:
        /*0004*/ 	.word	0x00000082


	//----- nvinfo : EIATTR_KPARAM_INFO
	.align		4
.L_2525:
        /*0008*/ 	.byte	0x04, 0x17
        /*000a*/ 	.short	(.L_2527 - .L_2526)
.L_2526:
        /*000c*/ 	.word	0x00000000
        /*0010*/ 	.short	0x0000
        /*0012*/ 	.short	0x0000
        /*0014*/ 	.byte	0x00, 0xf0, 0xa1, 0x04


	//----- nvinfo : EIATTR_SPARSE_MMA_MASK
	.align		4
.L_2527:
        /*0018*/ 	.byte	0x03, 0x50
        /*001a*/ 	.short	0x0000


	//----- nvinfo : EIATTR_MAXREG_COUNT
	.align		4
        /*001c*/ 	.byte	0x03, 0x1b
        /*001e*/ 	.short	0x00ff


	//----- nvinfo : EIATTR_NUM_BARRIERS
	.align		4
        /*0020*/ 	.byte	0x02, 0x4c
        /*0022*/ 	.byte	0x01
	.zero		1


	//----- nvinfo : EIATTR_MERCURY_ISA_VERSION
	.align		4
        /*0024*/ 	.byte	0x03, 0x5f
        /*0026*/ 	.short	0x0101


	//----- nvinfo : EIATTR_COOP_GROUP_MASK_REGIDS
	.align		4
        /*0028*/ 	.byte	0x04, 0x29
        /*002a*/ 	.short	(.L_2529 - .L_2528)


	//   ....[0]....
.L_2528:
        /*002c*/ 	.word	0xffffffff


	//   ....[1]....
        /*0030*/ 	.word	0xffffffff


	//   ....[2]....
        /*0034*/ 	.word	0xffffffff


	//   ....[3]....
        /*0038*/ 	.word	0xffffffff


	//   ....[4]....
        /*003c*/ 	.word	0xffffffff


	//   ....[5]....
        /*0040*/ 	.word	0xffffffff


	//   ....[6]....
        /*0044*/ 	.word	0xffffffff


	//   ....[7]....
        /*0048*/ 	.word	0xffffffff


	//   ....[8]....
        /*004c*/ 	.word	0xffffffff


	//   ....[9]....
        /*0050*/ 	.word	0xffffffff


	//----- nvinfo : EIATTR_COOP_GROUP_INSTR_OFFSETS
	.align		4
.L_2529:
        /*0054*/ 	.byte	0x04, 0x28
        /*0056*/ 	.short	(.L_2531 - .L_2530)


	//   ....[0]....
.L_2530:
        /*0058*/ 	.word	0x00000f60


	//   ....[1]....
        /*005c*/ 	.word	0x00001010


	//   ....[2]....
        /*0060*/ 	.word	0x00001020


	//   ....[3]....
        /*0064*/ 	.word	0x00001050


	//   ....[4]....
        /*0068*/ 	.word	0x00001060


	//   ....[5]....
        /*006c*/ 	.word	0x00001080


	//   ....[6]....
        /*0070*/ 	.word	0x000010b0


	//   ....[7]....
        /*0074*/ 	.word	0x000010f0


	//   ....[8]....
        /*0078*/ 	.word	0x00001130


	//   ....[9]....
        /*007c*/ 	.word	0x00001140


	//----- nvinfo : EIATTR_VRC_CTA_INIT_COUNT
	.align		4
.L_2531:
        /*0080*/ 	.byte	0x02, 0x4a
	.zero		1
	.zero		1


	//----- nvinfo : EIATTR_EXIT_INSTR_OFFSETS
	.align		4
        /*0084*/ 	.byte	0x04, 0x1c
        /*0086*/ 	.short	(.L_2533 - .L_2532)


	//   ....[0]....
.L_2532:
        /*0088*/ 	.word	0x000050b0


	//----- nvinfo : EIATTR_MAX_THREADS
	.align		4
.L_2533:
        /*008c*/ 	.byte	0x04, 0x05
        /*008e*/ 	.short	(.L_2535 - .L_2534)
.L_2534:
        /*0090*/ 	.word	0x00000080
        /*0094*/ 	.word	0x00000001
        /*0098*/ 	.word	0x00000001


	//----- nvinfo : EIATTR_CBANK_PARAM_SIZE
	.align		4
.L_2535:
        /*009c*/ 	.byte	0x03, 0x19
        /*009e*/ 	.short	0x0128


	//----- nvinfo : EIATTR_PARAM_CBANK
	.align		4
        /*00a0*/ 	.byte	0x04, 0x0a
        /*00a2*/ 	.short	(.L_2537 - .L_2536)
	.align		4
.L_2536:
        /*00a4*/ 	.word	index@(.nv.constant0._ZN10layer_norm13ln_bwd_kernelINS_13Kernel_traitsI13__nv_bfloat16S2_fS2_fjLj2048ELj1ELj1ELj4ELj16ENS_18Kernel_traits_baseILj2048ES2_S2_fS2_fjLj128EEEEELb1ELb1ELb0ELb1EEEvNS_9BwdParamsE)
        /*00a8*/ 	.short	0x0380
        /*00aa*/ 	.short	0x0128


	//----- nvinfo : EIATTR_SW_WAR
	.align		4
.L_2537:
        /*00ac*/ 	.byte	0x04, 0x36
        /*00ae*/ 	.short	(.L_2539 - .L_2538)
.L_2538:
        /*00b0*/ 	.word	0x00000008
.L_2539:


//--------------------- .nv.info._ZN10layer_norm22ln_bwd_finalize_kernelINS_22Kernel_traits_finalizeILj2048E13__nv_bfloat16S2_fS2_fjLb1ELj1024ELj4ENS_18Kernel_traits_baseILj2048ES2_S2_fS2_fjLj1024EEEEELb1ELb0EEEvNS_9BwdParamsE --------------------------
	.section	.nv.info._ZN10layer_norm22ln_bwd_finalize_kernelINS_22Kernel_traits_finalizeILj2048E13__nv_bfloat16S2_fS2_fjLb1ELj1024ELj4ENS_18Kernel_traits_baseILj2048ES2_S2_fS2_fjLj1024EEEEELb1ELb0EEEvNS_9BwdParamsE,"",@"SHT_CUDA_INFO"
	.sectionflags	@""
	.align	4


	//----- nvinfo : EIATTR_CUDA_API_VERSION
	.align		4
        /*0000*/ 	.byte	0x04, 0x37
        /*0002*/ 	.short	(.L_2541 - .L_2540)
.L_2540:
        /*0004*/ 	.word	0x00000082


	//----- nvinfo : EIATTR_KPARAM_INFO
	.align		4
.L_2541:
        /*0008*/ 	.byte	0x04, 0x17
        /*000a*/ 	.short	(.L_2543 - .L_2542)
.L_2542:
        /*000c*/ 	.word	0x00000000
        /*0010*/ 	.short	0x0000
        /*0012*/ 	.short	0x0000
        /*0014*/ 	.byte	0x00, 0xf0, 0xa1, 0x04


	//----- nvinfo : EIATTR_SPARSE_MMA_MASK
	.align		4
.L_2543:
        /*0018*/ 	.byte	0x03, 0x50
        /*001a*/ 	.short	0x0000


	//----- nvinfo : EIATTR_MAXREG_COUNT
	.align		4
        /*001c*/ 	.byte	0x03, 0x1b
        /*001e*/ 	.short	0x0040


	//----- nvinfo : EIATTR_NUM_BARRIERS
	.align		4
        /*0020*/ 	.byte	0x02, 0x4c
        /*0022*/ 	.byte	0x01
	.zero		1


	//----- nvinfo : EIATTR_MERCURY_ISA_VERSION
	.align		4
        /*0024*/ 	.byte	0x03, 0x5f
        /*0026*/ 	.short	0x0101


	//----- nvinfo : EIATTR_COOP_GROUP_MASK_REGIDS
	.align		4
        /*0028*/ 	.byte	0x04, 0x29
        /*002a*/ 	.short	(.L_2545 - .L_2544)


	//   ....[0]....
.L_2544:
        /*002c*/ 	.word	0xffffffff


	//   ....[1]....
        /*0030*/ 	.word	0xffffffff


	//   ....[2]....
        /*0034*/ 	.word	0xffffffff


	//   ....[3]....
        /*0038*/ 	.word	0xffffffff


	//   ....[4]....
        /*003c*/ 	.word	0xffffffff


	//   ....[5]....
        /*0040*/ 	.word	0xffffffff


	//   ....[6]....
        /*0044*/ 	.word	0xffffffff


	//   ....[7]....
        /*0048*/ 	.word	0xffffffff


	//   ....[8]....
        /*004c*/ 	.word	0xffffffff


	//   ....[9]....
        /*0050*/ 	.word	0xffffffff


	//   ....[10]....
        /*0054*/ 	.word	0xffffffff


	//   ....[11]....
        /*0058*/ 	.word	0xffffffff


	//   ....[12]....
        /*005c*/ 	.word	0xffffffff


	//   ....[13]....
        /*0060*/ 	.word	0xffffffff


	//   ....[14]....
        /*0064*/ 	.word	0xffffffff


	//----- nvinfo : EIATTR_COOP_GROUP_INSTR_OFFSETS
	.align		4
.L_2545:
        /*0068*/ 	.byte	0x04, 0x28
        /*006a*/ 	.short	(.L_2547 - .L_2546)


	//   ....[0]....
.L_2546:
        /*006c*/ 	.word	0x00001030


	//   ....[1]....
        /*0070*/ 	.word	0x00001040


	//   ....[2]....
        /*0074*/ 	.word	0x00001050


	//   ....[3]....
        /*0078*/ 	.word	0x00001080


	//   ....[4]....
        /*007c*/ 	.word	0x000010a0


	//   ....[5]....
        /*0080*/ 	.word	0x000010b0


	//   ....[6]....
        /*0084*/ 	.word	0x000010f0


	//   ....[7]....
        /*0088*/ 	.word	0x00001100


	//   ....[8]....
        /*008c*/ 	.word	0x00001110


	//   ....[9]....
        /*0090*/ 	.word	0x00001140


	//   ....[10]....
        /*0094*/ 	.word	0x00001170


	//   ....[11]....
        /*0098*/ 	.word	0x00001190


	//   ....[12]....
        /*009c*/ 	.word	0x000011c0


	//   ....[13]....
        /*00a0*/ 	.word	0x000011f0


	//   ....[14]....
        /*00a4*/ 	.word	0x00001220


	//----- nvinfo : EIATTR_VRC_CTA_INIT_COUNT
	.align		4
.L_2547:
        /*00a8*/ 	.byte	0x02, 0x4a
	.zero		1
	.zero		1


	//----- nvinfo : EIATTR_EXIT_INSTR_OFFSETS
	.align		4
        /*00ac*/ 	.byte	0x04, 0x1c
        /*00ae*/ 	.short	(.L_2549 - .L_2548)


	//   ....[0]....
.L_2548:
        /*00b0*/ 	.word	0x00000060


	//   ....[1]....
        /*00b4*/ 	.word	0x000012a0


	//   ....[2]....
        /*00b8*/ 	.word	0x000012d0


	//   ....[3]....
        /*00bc*/ 	.word	0x000013e0


	//----- nvinfo : EIATTR_MAX_THREADS
	.align		4
.L_2549:
        /*00c0*/ 	.byte	0x04, 0x05
        /*00c2*/ 	.short	(.L_2551 - .L_2550)
.L_2550:
        /*00c4*/ 	.word	0x00000400
        /*00c8*/ 	.word	0x00000001
        /*00cc*/ 	.word	0x00000001


	//----- nvinfo : EIATTR_CRS_STACK_SIZE
	.align		4
.L_2551:
        /*00d0*/ 	.byte	0x04, 0x1e
        /*00d2*/ 	.short	(.L_2553 - .L_2552)
.L_2552:
        /*00d4*/ 	.word	0x00000000


	//----- nvinfo : EIATTR_CBANK_PARAM_SIZE
	.align		4
.L_2553:
        /*00d8*/ 	.byte	0x03, 0x19
        /*00da*/ 	.short	0x0128


	//----- nvinfo : EIATTR_PARAM_CBANK
	.align		4
        /*00dc*/ 	.byte	0x04, 0x0a
        /*00de*/ 	.short	(.L_2555 - .L_2554)
	.align		4
.L_2554:
        /*00e0*/ 	.word	index@(.nv.constant0._ZN10layer_norm22ln_bwd_finalize_kernelINS_22Kernel_traits_finalizeILj2048E13__nv_bfloat16S2_fS2_fjLb1ELj1024ELj4ENS_18Kernel_traits_baseILj2048ES2_S2_fS2_fjLj1024EEEEELb1ELb0EEEvNS_9BwdParamsE)
        /*00e4*/ 	.short	0x0380
        /*00e6*/ 	.short	0x0128


	//----- nvinfo : EIATTR_SW_WAR
	.align		4
.L_2555:
        /*00e8*/ 	.byte	0x04, 0x36
        /*00ea*/ 	.short	(.L_2557 - .L_2556)
.L_2556:
        /*00ec*/ 	.word	0x00000008
.L_2557:


//--------------------- .nv.info._ZN10layer_norm13ln_bwd_kernelINS_13Kernel_traitsI13__nv_bfloat16S2_fS2_fjLj2048ELj1ELj1ELj4ELj16ENS_18Kernel_traits_baseILj2048ES2_S2_fS2_fjLj128EEEEELb1ELb1ELb1ELb0EEEvNS_9BwdParamsE --------------------------
	.section	.nv.info._ZN10layer_norm13ln_bwd_kernelINS_13Kernel_traitsI13__nv_bfloat16S2_fS2_fjLj2048ELj1ELj1ELj4ELj16ENS_18Kernel_traits_baseILj2048ES2_S2_fS2_fjLj128EEEEELb1ELb1ELb1ELb0EEEvNS_9BwdParamsE,"",@"SHT_CUDA_INFO"
	.sectionflags	@""
	.align	4


	//----- nvinfo : EIATTR_CUDA_API_VERSION
	.align		4
        /*0000*/ 	.byte	0x04, 0x37
        /*0002*/ 	.short	(.L_2559 - .L_2558)
.L_2558:
        /*0004*/ 	.word	0x00000082


	//----- nvinfo : EIATTR_KPARAM_INFO
	.align		4
.L_2559:
        /*0008*/ 	.byte	0x04, 0x17
        /*000a*/ 	.short	(.L_2561 - .L_2560)
.L_2560:
        /*000c*/ 	.word	0x00000000
        /*0010*/ 	.short	0x0000
        /*0012*/ 	.short	0x0000
        /*0014*/ 	.byte	0x00, 0xf0, 0xa1, 0x04


	//----- nvinfo : EIATTR_SPARSE_MMA_MASK
	.align		4
.L_2561:
        /*0018*/ 	.byte	0x03, 0x50
        /*001a*/ 	.short	0x0000


	//----- nvinfo : EIATTR_MAXREG_COUNT
	.align		4
        /*001c*/ 	.byte	0x03, 0x1b
        /*001e*/ 	.short	0x00ff


	//----- nvinfo : EIATTR_NUM_BARRIERS
	.align		4
        /*0020*/ 	.byte	0x02, 0x4c
        /*0022*/ 	.byte	0x01
	.zero		1


	//----- nvinfo : EIATTR_MERCURY_ISA_VERSION
	.align		4
        /*0024*/ 	.byte	0x03, 0x5f
        /*0026*/ 	.short	0x0101


	//----- nvinfo : EIATTR_COOP_GROUP_MASK_REGIDS
	.align		4
        /*0028*/ 	.byte	0x04, 0x29
        /*002a*/ 	.short	(.L_2563 - .L_2562)


	//   ....[0]....
.L_2562:
        /*002c*/ 	.word	0xffffffff


	//   ....[1]....
        /*0030*/ 	.word	0xffffffff


	//   ....[2]....
        /*0034*/ 	.word	0xffffffff


	//   ....[3]....
        /*0038*/ 	.word	0xffffffff


	//   ....[4]....
        /*003c*/ 	.word	0xffffffff


	//   ....[5]....
        /*0040*/ 	.word	0xffffffff


	//   ....[6]....
        /*0044*/ 	.word	0xffffffff


	//   ....[7]....
        /*0048*/ 	.word	0xffffffff


	//   ....[8]....
        /*004c*/ 	.word	0xffffffff


	//   ....[9]....
        /*0050*/ 	.word	0xffffffff


	//----- nvinfo : EIATTR_COOP_GROUP_INSTR_OFFSETS
	.align		4
.L_2563:
        /*0054*/ 	.byte	0x04, 0x28
        /*0056*/ 	.short	(.L_2565 - .L_2564)


	//   ....[0]....
.L_2564:
        /*0058*/ 	.word	0x000018e0


	//   ....[1]....
        /*005c*/ 	.word	0x00001910


	//   ....[2]....
        /*0060*/ 	.word	0x00001940


	//   ....[3]....
        /*0064*/ 	.word	0x00001950


	//   ....[4]....
        /*0068*/ 	.word	0x00001980


	//   ....[5]....
        /*006c*/ 	.word	0x00001990


	//   ....[6]....
        /*0070*/ 	.word	0x000019c0


	//   ....[7]....
        /*0074*/ 	.word	0x000019d0


	//   ....[8]....
        /*0078*/ 	.word	0x00001a00


	//   ....[9]....
        /*007c*/ 	.word	0x00001a10


	//----- nvinfo : EIATTR_VRC_CTA_INIT_COUNT
	.align		4
.L_2565:
        /*0080*/ 	.byte	0x02, 0x4a
	.zero		1
	.zero		1


	//----- nvinfo : EIATTR_EXIT_INSTR_OFFSETS
	.align		4
        /*0084*/ 	.byte	0x04, 0x1c
        /*0086*/ 	.short	(.L_2567 - .L_2566)


	//   ....[0]....
.L_2566:
        /*0088*/ 	.word	0x00008c30


	//   ....[1]....
        /*008c*/ 	.word	0x00008d00


	//----- nvinfo : EIATTR_MAX_THREADS
	.align		4
.L_2567:
        /*0090*/ 	.byte	0x04, 0x05
        /*0092*/ 	.short	(.L_2569 - .L_2568)
.L_2568:
        /*0094*/ 	.word	0x00000080
        /*0098*/ 	.word	0x00000001
        /*009c*/ 	.word	0x00000001


	//----- nvinfo : EIATTR_CRS_STACK_SIZE
	.align		4
.L_2569:
        /*00a0*/ 	.byte	0x04, 0x1e
        /*00a2*/ 	.short	(.L_2571 - .L_2570)
.L_2570:
        /*00a4*/ 	.word	0x00000000


	//----- nvinfo : EIATTR_CBANK_PARAM_SIZE
	.align		4
.L_2571:
        /*00a8*/ 	.byte	0x03, 0x19
        /*00aa*/ 	.short	0x0128


	//----- nvinfo : EIATTR_PARAM_CBANK
	.align		4
        /*00ac*/ 	.byte	0x04, 0x0a
        /*00ae*/ 	.short	(.L_2573 - .L_2572)
	.align		4
.L_2572:
        /*00b0*/ 	.word	index@(.nv.constant0._ZN10layer_norm13ln_bwd_kernelINS_13Kernel_traitsI13__nv_bfloat16S2_fS2_fjLj2048ELj1ELj1ELj4ELj16ENS_18Kernel_traits_baseILj2048ES2_S2_fS2_fjLj128EEEEELb1ELb1ELb1ELb0EEEvNS_9BwdParamsE)
        /*00b4*/ 	.short	0x0380
        /*00b6*/ 	.short	0x0128


	//----- nvinfo : EIATTR_SW_WAR
	.align		4
.L_2573:
        /*00b8*/ 	.byte	0x04, 0x36
        /*00ba*/ 	.short	(.L_2575 - .L_2574)
.L_2574:
        /*00bc*/ 	.word	0x00000008
.L_2575:


//--------------------- .nv.info._ZN10layer_norm22ln_bwd_finalize_kernelINS_22Kernel_traits_finalizeILj2048E13__nv_bfloat16S2_fS2_fjLb1ELj1024ELj4ENS_18Kernel_traits_baseILj2048ES2_S2_fS2_fjLj1024EEEEELb1ELb1EEEvNS_9BwdParamsE --------------------------
	.section	.nv.info._ZN10layer_norm22ln_bwd_finalize_kernelINS_22Kernel_traits_finalizeILj2048E13__nv_bfloat16S2_fS2_fjLb1ELj1024ELj4ENS_18Kernel_traits_baseILj2048ES2_S2_fS2_fjLj1024EEEEELb1ELb1EEEvNS_9BwdParamsE,"",@"SHT_CUDA_INFO"
	.sectionflags	@""
	.align	4


	//----- nvinfo : EIATTR_CUDA_API_VERSION
	.align		4
        /*0000*/ 	.byte	0x04, 0x37
        /*0002*/ 	.short	(.L_2577 - .L_2576)
.L_2576:
        /*0004*/ 	.word	0x00000082


	//----- nvinfo : EIATTR_KPARAM_INFO
	.align		4
.L_2577:
        /*0008*/ 	.byte	0x04, 0x17
        /*000a*/ 	.short	(.L_2579 - .L_2578)
.L_2578:
        /*000c*/ 	.word	0x00000000
        /*0010*/ 	.short	0x0000
        /*0012*/ 	.short	0x0000
        /*0014*/ 	.byte	0x00, 0xf0, 0xa1, 0x04


	//----- nvinfo : EIATTR_SPARSE_MMA_MASK
	.align		4
.L_2579:
        /*0018*/ 	.byte	0x03, 0x50
        /*001a*/ 	.short	0x0000


	//----- nvinfo : EIATTR_MAXREG_COUNT
	.align		4
        /*001c*/ 	.byte	0x03, 0x1b
        /*001e*/ 	.short	0x0040


	//----- nvinfo : EIATTR_NUM_BARRIERS
	.align		4
        /*0020*/ 	.byte	0x02, 0x4c
        /*0022*/ 	.byte	0x01
	.zero		1


	//----- nvinfo : EIATTR_MERCURY_ISA_VERSION
	.align		4
        /*0024*/ 	.byte	0x03, 0x5f
        /*0026*/ 	.short	0x0101


	//----- nvinfo : EIATTR_COOP_GROUP_MASK_REGIDS
	.align		4
        /*0028*/ 	.byte	0x04, 0x29
        /*002a*/ 	.short	(.L_2581 - .L_2580)


	//   ....[0]....
.L_2580:
        /*002c*/ 	.word	0xffffffff


	//   ....[1]....
        /*0030*/ 	.word	0xffffffff


	//   ....[2]....
        /*0034*/ 	.word	0xffffffff


	//   ....[3]....
        /*0038*/ 	.word	0xffffffff


	//   ....[4]....
        /*003c*/ 	.word	0xffffffff


	//   ....[5]....
        /*0040*/ 	.word	0xffffffff


	//   ....[6]....
        /*0044*/ 	.word	0xffffffff


	//   ....[7]....
        /*0048*/ 	.word	0xffffffff


	//   ....[8]....
        /*004c*/ 	.word	0xffffffff


	//   ....[9]....
        /*0050*/ 	.word	0xffffffff


	//   ....[10]....
        /*0054*/ 	.word	0xffffffff


	//   ....[11]....
        /*0058*/ 	.word	0xffffffff


	//   ....[12]....
        /*005c*/ 	.word	0xffffffff


	//   ....[13]....
        /*0060*/ 	.word	0xffffffff


	//   ....[14]....
        /*0064*/ 	.word	0xffffffff


	//----- nvinfo : EIATTR_COOP_GROUP_INSTR_OFFSETS
	.align		4
.L_2581:
        /*0068*/ 	.byte	0x04, 0x28
        /*006a*/ 	.short	(.L_2583 - .L_2582)


	//   ....[0]....
.L_2582:
        /*006c*/ 	.word	0x00001060


	//   ....[1]....
        /*0070*/ 	.word	0x00001070


	//   ....[2]....
        /*0074*/ 	.word	0x00001080


	//   ....[3]....
        /*0078*/ 	.word	0x000010b0


	//   ....[4]....
        /*007c*/ 	.word	0x000010d0


	//   ....[5]....
        /*0080*/ 	.word	0x000010e0


	//   ....[6]....
        /*0084*/ 	.word	0x00001120


	//   ....[7]....
        /*0088*/ 	.word	0x00001140


	//   ....[8]....
        /*008c*/ 	.word	0x00001150


	//   ....[9]....
        /*0090*/ 	.word	0x00001180


	//   ....[10]....
        /*0094*/ 	.word	0x000011a0


	//   ....[11]....
        /*0098*/ 	.word	0x000011b0


	//   ....[12]....
        /*009c*/ 	.word	0x000011f0


	//   ....[13]....
        /*00a0*/ 	.word	0x00001200


	//   ....[14]....
        /*00a4*/ 	.word	0x00001210


	//----- nvinfo : EIATTR_VRC_CTA_INIT_COUNT
	.align		4
.L_2583:
        /*00a8*/ 	.byte	0x02, 0x4a
	.zero		1
	.zero		1


	//----- nvinfo : EIATTR_EXIT_INSTR_OFFSETS
	.align		4
        /*00ac*/ 	.byte	0x04, 0x1c
        /*00ae*/ 	.short	(.L_2585 - .L_2584)


	//   ....[0]....
.L_2584:
        /*00b0*/ 	.word	0x00000060


	//   ....[1]....
        /*00b4*/ 	.word	0x00001290


	//   ....[2]....
        /*00b8*/ 	.word	0x000013d0


	//----- nvinfo : EIATTR_MAX_THREADS
	.align		4
.L_2585:
        /*00bc*/ 	.byte	0x04, 0x05
        /*00be*/ 	.short	(.L_2587 - .L_2586)
.L_2586:
        /*00c0*/ 	.word	0x00000400
        /*00c4*/ 	.word	0x00000001
        /*00c8*/ 	.word	0x00000001


	//----- nvinfo : EIATTR_CRS_STACK_SIZE
	.align		4
.L_2587:
        /*00cc*/ 	.byte	0x04, 0x1e
        /*00ce*/ 	.short	(.L_2589 - .L_2588)
.L_2588:
        /*00d0*/ 	.word	0x00000000


	//----- nvinfo : EIATTR_CBANK_PARAM_SIZE
	.align		4
.L_2589:
        /*00d4*/ 	.byte	0x03, 0x19
        /*00d6*/ 	.short	0x0128


	//----- nvinfo : EIATTR_PARAM_CBANK
	.align		4
        /*00d8*/ 	.byte	0x04, 0x0a
        /*00da*/ 	.short	(.L_2591 - .L_2590)
	.align		4
.L_2590:
        /*00dc*/ 	.word	index@(.nv.constant0._ZN10layer_norm22ln_bwd_finalize_kernelINS_22Kernel_traits_finalizeILj2048E13__nv_bfloat16S2_fS2_fjLb1ELj1024ELj4ENS_18Kernel_traits_baseILj2048ES2_S2_fS2_fjLj1024EEEEELb1ELb1EEEvNS_9BwdParamsE)
        /*00e0*/ 	.short	0x0380
        /*00e2*/ 	.short	0x0128


	//----- nvinfo : EIATTR_SW_WAR
	.align		4
.L_2591:
        /*00e4*/ 	.byte	0x04, 0x36
        /*00e6*/ 	.short	(.L_2593 - .L_2592)
.L_2592:
        /*00e8*/ 	.word	0x00000008
.L_2593:


//--------------------- .nv.info._ZN10layer_norm13ln_bwd_kernelINS_13Kernel_traitsI13__nv_bfloat16S2_fS2_fjLj2048ELj1ELj1ELj4ELj16ENS_18Kernel_traits_baseILj2048ES2_S2_fS2_fjLj128EEEEELb1ELb1ELb1ELb1EEEvNS_9BwdParamsE --------------------------
	.section	.nv.info._ZN10layer_norm13ln_bwd_kernelINS_13Kernel_traitsI13__nv_bfloat16S2_fS2_fjLj2048ELj1ELj1ELj4ELj16ENS_18Kernel_traits_baseILj2048ES2_S2_fS2_fjLj128EEEEELb1ELb1ELb1ELb1EEEvNS_9BwdParamsE,"",@"SHT_CUDA_INFO"
	.sectionflags	@""
	.align	4


	//----- nvinfo : EIATTR_CUDA_API_VERSION
	.align		4
        /*0000*/ 	.byte	0x04, 0x37
        /*0002*/ 	.short	(.L_2595 - .L_2594)
.L_2594:
        /*0004*/ 	.word	0x00000082


	//----- nvinfo : EIATTR_KPARAM_INFO
	.align		4
.L_2595:
        /*0008*/ 	.byte	0x04, 0x17
        /*000a*/ 	.short	(.L_2597 - .L_2596)
.L_2596:
        /*000c*/ 	.word	0x00000000
        /*0010*/ 	.short	0x0000
        /*0012*/ 	.short	0x0000
        /*0014*/ 	.byte	0x00, 0xf0, 0xa1, 0x04


	//----- nvinfo : EIATTR_SPARSE_MMA_MASK
	.align		4
.L_2597:
        /*0018*/ 	.byte	0x03, 0x50
        /*001a*/ 	.short	0x0000


	//----- nvinfo : EIATTR_MAXREG_COUNT
	.align		4
        /*001c*/ 	.byte	0x03, 0x1b
        /*001e*/ 	.short	0x00ff


	//----- nvinfo : EIATTR_NUM_BARRIERS
	.align		4
        /*0020*/ 	.byte	0x02, 0x4c
        /*0022*/ 	.byte	0x01
	.zero		1


	//----- nvinfo : EIATTR_MERCURY_ISA_VERSION
	.align		4
        /*0024*/ 	.byte	0x03, 0x5f
        /*0026*/ 	.short	0x0101


	//----- nvinfo : EIATTR_COOP_GROUP_MASK_REGIDS
	.align		4
        /*0028*/ 	.byte	0x04, 0x29
        /*002a*/ 	.short	(.L_2599 - .L_2598)


	//   ....[0]....
.L_2598:
        /*002c*/ 	.word	0xffffffff


	//   ....[1]....
        /*0030*/ 	.word	0xffffffff


	//   ....[2]....
        /*0034*/ 	.word	0xffffffff


	//   ....[3]....
        /*0038*/ 	.word	0xffffffff


	//   ....[4]....
        /*003c*/ 	.word	0xffffffff


	//   ....[5]....
        /*0040*/ 	.word	0xffffffff


	//   ....[6]....
        /*0044*/ 	.word	0xffffffff


	//   ....[7]....
        /*0048*/ 	.word	0xffffffff


	//   ....[8]....
        /*004c*/ 	.word	0xffffffff


	//   ....[9]....
        /*0050*/ 	.word	0xffffffff


	//----- nvinfo : EIATTR_COOP_GROUP_INSTR_OFFSETS
	.align		4
.L_2599:
        /*0054*/ 	.byte	0x04, 0x28
        /*0056*/ 	.short	(.L_2601 - .L_2600)


	//   ....[0]....
.L_2600:
        /*0058*/ 	.word	0x000013c0


	//   ....[1]....
        /*005c*/ 	.word	0x000013e0


	//   ....[2]....
        /*0060*/ 	.word	0x00001420


	//   ....[3]....
        /*0064*/ 	.word	0x00001430


	//   ....[4]....
        /*0068*/ 	.word	0x00001460


	//   ....[5]....
        /*006c*/ 	.word	0x00001480


	//   ....[6]....
        /*0070*/ 	.word	0x000014b0


	//   ....[7]....
        /*0074*/ 	.word	0x000014c0


	//   ....[8]....
        /*0078*/ 	.word	0x000014f0


	//   ....[9]....
        /*007c*/ 	.word	0x00001500


	//----- nvinfo : EIATTR_VRC_CTA_INIT_COUNT
	.align		4
.L_2601:
        /*0080*/ 	.byte	0x02, 0x4a
	.zero		1
	.zero		1


	//----- nvinfo : EIATTR_EXIT_INSTR_OFFSETS
	.align		4
        /*0084*/ 	.byte	0x04, 0x1c
        /*0086*/ 	.short	(.L_2603 - .L_2602)


	//   ....[0]....
.L_2602:
        /*0088*/ 	.word	0x000085c0


	//----- nvinfo : EIATTR_MAX_THREADS
	.align		4
.L_2603:
        /*008c*/ 	.byte	0x04, 0x05
        /*008e*/ 	.short	(.L_2605 - .L_2604)
.L_2604:
        /*0090*/ 	.word	0x00000080
        /*0094*/ 	.word	0x00000001
        /*0098*/ 	.word	0x00000001


	//----- nvinfo : EIATTR_CRS_STACK_SIZE
	.align		4
.L_2605:
        /*009c*/ 	.byte	0x04, 0x1e
        /*009e*/ 	.short	(.L_2607 - .L_2606)
.L_2606:
        /*00a0*/ 	.word	0x00000000


	//----- nvinfo : EIATTR_CBANK_PARAM_SIZE
	.align		4
.L_2607:
        /*00a4*/ 	.byte	0x03, 0x19
        /*00a6*/ 	.short	0x0128


	//----- nvinfo : EIATTR_PARAM_CBANK
	.align		4
        /*00a8*/ 	.byte	0x04, 0x0a
        /*00aa*/ 	.short	(.L_2609 - .L_2608)
	.align		4
.L_2608:
        /*00ac*/ 	.word	index@(.nv.constant0._ZN10layer_norm13ln_bwd_kernelINS_13Kernel_traitsI13__nv_bfloat16S2_fS2_fjLj2048ELj1ELj1ELj4ELj16ENS_18Kernel_traits_baseILj2048ES2_S2_fS2_fjLj128EEEEELb1ELb1ELb1ELb1EEEvNS_9BwdParamsE)
        /*00b0*/ 	.short	0x0380
        /*00b2*/ 	.short	0x0128


	//----- nvinfo : EIATTR_SW_WAR
	.align		4
.L_2609:
        /*00b4*/ 	.byte	0x04, 0x36
        /*00b6*/ 	.short	(.L_2611 - .L_2610)
.L_2610:
        /*00b8*/ 	.word	0x00000008
.L_2611:


//--------------------- .nv.info._ZN10layer_norm13ln_bwd_kernelINS_13Kernel_traitsIf13__nv_bfloat16fS2_fjLj2048ELj1ELj1ELj4ELj16ENS_18Kernel_traits_baseILj2048EfS2_fS2_fjLj128EEEEELb0ELb0ELb0ELb0EEEvNS_9BwdParamsE --------------------------
	.section	.nv.info._ZN10layer_norm13ln_bwd_kernelINS_13Kernel_traitsIf13__nv_bfloat16fS2_fjLj2048ELj1ELj1ELj4ELj16ENS_18Kernel_traits_baseILj2048EfS2_fS2_fjLj128EEEEELb0ELb0ELb0ELb0EEEvNS_9BwdParamsE,"",@"SHT_CUDA_INFO"
	.sectionflags	@""
	.align	4


	//----- nvinfo : EIATTR_CUDA_API_VERSION
	.align		4
        /*0000*/ 	.byte	0x04, 0x37
        /*0002*/ 	.short	(.L_2613 - .L_2612)
.L_2612:
        /*0004*/ 	.word	0x00000082


	//----- nvinfo : EIATTR_KPARAM_INFO
	.align		4
.L_2613:
        /*0008*/ 	.byte	0x04, 0x17
        /*000a*/ 	.short	(.L_2615 - .L_2614)
.L_2614:
        /*000c*/ 	.word	0x00000000
        /*0010*/ 	.short	0x0000
        /*0012*/ 	.short	0x0000
        /*0014*/ 	.byte	0x00, 0xf0, 0xa1, 0x04


	//----- nvinfo : EIATTR_SPARSE_MMA_MASK
	.align		4
.L_2615:
        /*0018*/ 	.byte	0x03, 0x50
        /*001a*/ 	.short	0x0000


	//----- nvinfo : EIATTR_MAXREG_COUNT
	.align		4
        /*001c*/ 	.byte	0x03, 0x1b
        /*001e*/ 	.short	0x00ff


	//----- nvinfo : EIATTR_NUM_BARRIERS
	.align		4
        /*0020*/ 	.byte	0x02, 0x4c
        /*0022*/ 	.byte	0x01
	.zero		1


	//----- nvinfo : EIATTR_MERCURY_ISA_VERSION
	.align		4
        /*0024*/ 	.byte	0x03, 0x5f
        /*0026*/ 	.short	0x0101


	//----- nvinfo : EIATTR_COOP_GROUP_MASK_REGIDS
	.align		4
        /*0028*/ 	.byte	0x04, 0x29
        /*002a*/ 	.short	(.L_2617 - .L_2616)


	//   ....[0]....
.L_2616:
        /*002c*/ 	.word	0xffffffff


	//   ....[1]....
        /*0030*/ 	.word	0xffffffff


	//   ....[2]....
        /*0034*/ 	.word	0xffffffff


	//   ....[3]....
        /*0038*/ 	.word	0xffffffff


	//   ....[4]....
        /*003c*/ 	.word	0xffffffff


	//   ....[5]....
        /*0040*/ 	.word	0xffffffff


	//   ....[6]....
        /*0044*/ 	.word	0xffffffff


	//   ....[7]....
        /*0048*/ 	.word	0xffffffff


	//   ....[8]....
        /*004c*/ 	.word	0xffffffff


	//   ....[9]....
        /*0050*/ 	.word	0xffffffff


	//----- nvinfo : EIATTR_COOP_GROUP_INSTR_OFFSETS
	.align		4
.L_2617:
        /*0054*/ 	.byte	0x04, 0x28
        /*0056*/ 	.short	(.L_2619 - .L_2618)


	//   ....[0]....
.L_2618:
        /*0058*/ 	.word	0x000010a0


	//   ....[1]....
        /*005c*/ 	.word	0x000010c0


	//   ....[2]....
        /*0060*/ 	.word	0x00001100


	//   ....[3]....
        /*0064*/ 	.word	0x00001110


	//   ....[4]....
        /*0068*/ 	.word	0x00001150


	//   ....[5]....
        /*006c*/ 	.word	0x00001160


	//   ....[6]....
        /*0070*/ 	.word	0x00001190


	//   ....[7]....
        /*0074*/ 	.word	0x000011a0


	//   ....[8]....
        /*0078*/ 	.word	0x000011d0


	//   ....[9]....
        /*007c*/ 	.word	0x000011e0


	//----- nvinfo : EIATTR_VRC_CTA_INIT_COUNT
	.align		4
.L_2619:
        /*0080*/ 	.byte	0x02, 0x4a
	.zero		1
	.zero		1


	//----- nvinfo : EIATTR_EXIT_INSTR_OFFSETS
	.align		4
        /*0084*/ 	.byte	0x04, 0x1c
        /*0086*/ 	.short	(.L_2621 - .L_2620)


	//   ....[0]....
.L_2620:
        /*0088*/ 	.word	0x00002af0


	//   ....[1]....
        /*008c*/ 	.word	0x00002b90


	//----- nvinfo : EIATTR_MAX_THREADS
	.align		4
.L_2621:
        /*0090*/ 	.byte	0x04, 0x05
        /*0092*/ 	.short	(.L_2623 - .L_2622)
.L_2622:
        /*0094*/ 	.word	0x00000080
        /*0098*/ 	.word	0x00000001
        /*009c*/ 	.word	0x00000001


	//----- nvinfo : EIATTR_CRS_STACK_SIZE
	.align		4
.L_2623:
        /*00a0*/ 	.byte	0x04, 0x1e
        /*00a2*/ 	.short	(.L_2625 - .L_2624)
.L_2624:
        /*00a4*/ 	.word	0x00000000


	//----- nvinfo : EIATTR_CBANK_PARAM_SIZE
	.align		4
.L_2625:
        /*00a8*/ 	.byte	0x03, 0x19
        /*00aa*/ 	.short	0x0128


	//----- nvinfo : EIATTR_PARAM_CBANK
	.align		4
        /*00ac*/ 	.byte	0x04, 0x0a
        /*00ae*/ 	.short	(.L_2627 - .L_2626)
	.align		4
.L_2626:
        /*00b0*/ 	.word	index@(.nv.constant0._ZN10layer_norm13ln_bwd_kernelINS_13Kernel_traitsIf13__nv_bfloat16fS2_fjLj2048ELj1ELj1ELj4ELj16ENS_18Kernel_traits_baseILj2048EfS2_fS2_fjLj128EEEEELb0ELb0ELb0ELb0EEEvNS_9BwdParamsE)
        /*00b4*/ 	.short	0x0380
        /*00b6*/ 	.short	0x0128


	//----- nvinfo : EIATTR_SW_WAR
	.align		4
.L_2627:
        /*00b8*/ 	.byte	0x04, 0x36
        /*00ba*/ 	.short	(.L_2629 - .L_2628)
.L_2628:
        /*00bc*/ 	.word	0x00000008
.L_2629:


//--------------------- .nv.info._ZN10layer_norm13ln_bwd_kernelINS_13Kernel_traitsIf13__nv_bfloat16fS2_fjLj2048ELj1ELj1ELj4ELj16ENS_18Kernel_traits_baseILj2048EfS2_fS2_fjLj128EEEEELb0ELb0ELb0ELb1EEEvNS_9BwdParamsE --------------------------
	.section	.nv.info._ZN10layer_norm13ln_bwd_kernelINS_13Kernel_traitsIf13__nv_bfloat16fS2_fjLj2048ELj1ELj1ELj4ELj16ENS_18Kernel_traits_baseILj2048EfS2_fS2_fjLj128EEEEELb0ELb0ELb0ELb1EEEvNS_9BwdParamsE,"",@"SHT_CUDA_INFO"
	.sectionflags	@""
	.align	4


	//----- nvinfo : EIATTR_CUDA_API_VERSION
	.align		4
        /*0000*/ 	.byte	0x04, 0x37
        /*0002*/ 	.short	(.L_2631 - .L_2630)
.L_2630:
        /*0004*/ 	.word	0x00000082


	//----- nvinfo : EIATTR_KPARAM_INFO
	.align		4
.L_2631:
        /*0008*/ 	.byte	0x04, 0x17
        /*000a*/ 	.short	(.L_2633 - .L_2632)
.L_2632:
        /*000c*/ 	.word	0x00000000
        /*0010*/ 	.short	0x0000
        /*0012*/ 	.short	0x0000
        /*0014*/ 	.byte	0x00, 0xf0, 0xa1, 0x04


	//----- nvinfo : EIATTR_SPARSE_MMA_MASK
	.align		4
.L_2633:
        /*0018*/ 	.byte	0x03, 0x50
        /*001a*/ 	.short	0x0000


	//----- nvinfo : EIATTR_MAXREG_COUNT
	.align		4
        /*001c*/ 	.byte	0x03, 0x1b
        /*001e*/ 	.short	0x00ff


	//----- nvinfo : EIATTR_NUM_BARRIERS
	.align		4
        /*0020*/ 	.byte	0x02, 0x4c
        /*0022*/ 	.byte	0x01
	.zero		1


	//----- nvinfo : EIATTR_MERCURY_ISA_VERSION
	.align		4
        /*0024*/ 	.byte	0x03, 0x5f
        /*0026*/ 	.short	0x0101


	//----- nvinfo : EIATTR_COOP_GROUP_MASK_REGIDS
	.align		4
        /*0028*/ 	.byte	0x04, 0x29
        /*002a*/ 	.short	(.L_2635 - .L_2634)


	//   ....[0]....
.L_2634:
        /*002c*/ 	.word	0xffffffff


	//   ....[1]....
        /*0030*/ 	.word	0xffffffff


	//   ....[2]....
        /*0034*/ 	.word	0xffffffff


	//   ....[3]....
        /*0038*/ 	.word	0xffffffff


	//   ....[4]....
        /*003c*/ 	.word	0xffffffff


	//   ....[5]....
        /*0040*/ 	.word	0xffffffff


	//   ....[6]....
        /*0044*/ 	.word	0xffffffff


	//   ....[7]....
        /*0048*/ 	.word	0xffffffff


	//   ....[8]....
        /*004c*/ 	.word	0xffffffff


	//   ....[9]....
        /*0050*/ 	.word	0xffffffff


	//----- nvinfo : EIATTR_COOP_GROUP_INSTR_OFFSETS
	.align		4
.L_2635:
        /*0054*/ 	.byte	0x04, 0x28
        /*0056*/ 	.short	(.L_2637 - .L_2636)


	//   ....[0]....
.L_2636:
        /*0058*/ 	.word	0x00000cb0


	//   ....[1]....
        /*005c*/ 	.word	0x00000da0


	//   ....[2]....
        /*0060*/ 	.word	0x00000db0


	//   ....[3]....
        /*0064*/ 	.word	0x00000de0


	//   ....[4]....
        /*0068*/ 	.word	0x00000df0


	//   ....[5]....
        /*006c*/ 	.word	0x00000e20


	//   ....[6]....
        /*0070*/ 	.word	0x00000e30


	//   ....[7]....
        /*0074*/ 	.word	0x00000e60


	//   ....[8]....
        /*0078*/ 	.word	0x00000e70


	//   ....[9]....
        /*007c*/ 	.word	0x00000eb0


	//----- nvinfo : EIATTR_VRC_CTA_INIT_COUNT
	.align		4
.L_2637:
        /*0080*/ 	.byte	0x02, 0x4a
	.zero		1
	.zero		1


	//----- nvinfo : EIATTR_EXIT_INSTR_OFFSETS
	.align		4
        /*0084*/ 	.byte	0x04, 0x1c
        /*0086*/ 	.short	(.L_2639 - .L_2638)


	//   ....[0]....
.L_2638:
        /*0088*/ 	.word	0x000029c0


	//----- nvinfo : EIATTR_MAX_THREADS
	.align		4
.L_2639:
        /*008c*/ 	.byte	0x04, 0x05
        /*008e*/ 	.short	(.L_2641 - .L_2640)
.L_2640:
        /*0090*/ 	.word	0x00000080
        /*0094*/ 	.word	0x00000001
        /*0098*/ 	.word	0x00000001


	//----- nvinfo : EIATTR_CRS_STACK_SIZE
	.align		4
.L_2641:
        /*009c*/ 	.byte	0x04, 0x1e
        /*009e*/ 	.short	(.L_2643 - .L_2642)
.L_2642:
        /*00a0*/ 	.word	0x00000000


	//----- nvinfo : EIATTR_CBANK_PARAM_SIZE
	.align		4
.L_2643:
        /*00a4*/ 	.byte	0x03, 0x19
        /*00a6*/ 	.short	0x0128


	//----- nvinfo : EIATTR_PARAM_CBANK
	.align		4
        /*00a8*/ 	.byte	0x04, 0x0a
        /*00aa*/ 	.short	(.L_2645 - .L_2644)
	.align		4
.L_2644:
        /*00ac*/ 	.word	index@(.nv.constant0._ZN10layer_norm13ln_bwd_kernelINS_13Kernel_traitsIf13__nv_bfloat16fS2_fjLj2048ELj1ELj1ELj4ELj16ENS_18Kernel_traits_baseILj2048EfS2_fS2_fjLj128EEEEELb0ELb0ELb0ELb1EEEvNS_9BwdParamsE)
        /*00b0*/ 	.short	0x0380
        /*00b2*/ 	.short	0x0128


	//----- nvinfo : EIATTR_SW_WAR
	.align		4
.L_2645:
        /*00b4*/ 	.byte	0x04, 0x36
        /*00b6*/ 	.short	(.L_2647 - .L_2646)
.L_2646:
        /*00b8*/ 	.word	0x00000008
.L_2647:


//--------------------- .nv.info._ZN10layer_norm13ln_bwd_kernelINS_13Kernel_traitsIf13__nv_bfloat16fS2_fjLj2048ELj1ELj1ELj4ELj16ENS_18Kernel_traits_baseILj2048EfS2_fS2_fjLj128EEEEELb0ELb0ELb1ELb0EEEvNS_9BwdParamsE --------------------------
	.section	.nv.info._ZN10layer_norm13ln_bwd_kernelINS_13Kernel_traitsIf13__nv_bfloat16fS2_fjLj2048ELj1ELj1ELj4ELj16ENS_18Kernel_traits_baseILj2048EfS2_fS2_fjLj128EEEEELb0ELb0ELb1ELb0EEEvNS_9BwdParamsE,"",@"SHT_CUDA_INFO"
	.sectionflags	@""
	.align	4


	//----- nvinfo : EIATTR_CUDA_API_VERSION
	.align		4
        /*0000*/ 	.byte	0x04, 0x37
        /*0002*/ 	.short	(.L_2649 - .L_2648)
.L_2648:
        /*0004*/ 	.word	0x00000082


	//----- nvinfo : EIATTR_KPARAM_INFO
	.align		4
.L_2649:
        /*0008*/ 	.byte	0x04, 0x17
        /*000a*/ 	.short	(.L_2651 - .L_2650)
.L_2650:
        /*000c*/ 	.word	0x00000000
        /*0010*/ 	.short	0x0000
        /*0012*/ 	.short	0x0000
        /*0014*/ 	.byte	0x00, 0xf0, 0xa1, 0x04


	//----- nvinfo : EIATTR_SPARSE_MMA_MASK
	.align		4
.L_2651:
        /*0018*/ 	.byte	0x03, 0x50
        /*001a*/ 	.short	0x0000


	//----- nvinfo : EIATTR_MAXREG_COUNT
	.align		4
        /*001c*/ 	.byte	0x03, 0x1b
        /*001e*/ 	.short	0x00ff


	//----- nvinfo : EIATTR_NUM_BARRIERS
	.align		4
        /*0020*/ 	.byte	0x02, 0x4c
        /*0022*/ 	.byte	0x01
	.zero		1


	//----- nvinfo : EIATTR_MERCURY_ISA_VERSION
	.align		4
        /*0024*/ 	.byte	0x03, 0x5f
        /*0026*/ 	.short	0x0101


	//----- nvinfo : EIATTR_COOP_GROUP_MASK_REGIDS
	.align		4
        /*0028*/ 	.byte	0x04, 0x29
        /*002a*/ 	.short	(.L_2653 - .L_2652)


	//   ....[0]....
.L_2652:
        /*002c*/ 	.word	0xffffffff


	//   ....[1]....
        /*0030*/ 	.word	0xffffffff


	//   ....[2]....
        /*0034*/ 	.word	0xffffffff


	//   ....[3]....
        /*0038*/ 	.word	0xffffffff


	//   ....[4]....
        /*003c*/ 	.word	0xffffffff


	//   ....[5]....
        /*0040*/ 	.word	0xffffffff


	//   ....[6]....
        /*0044*/ 	.word	0xffffffff


	//   ....[7]....
        /*0048*/ 	.word	0xffffffff


	//   ....[8]....
        /*004c*/ 	.word	0xffffffff


	//   ....[9]....
        /*0050*/ 	.word	0xffffffff


	//----- nvinfo : EIATTR_COOP_GROUP_INSTR_OFFSETS
	.align		4
.L_2653:
        /*0054*/ 	.byte	0x04, 0x28
        /*0056*/ 	.short	(.L_2655 - .L_2654)


	//   ....[0]....
.L_2654:
        /*0058*/ 	.word	0x000012c0


	//   ....[1]....
        /*005c*/ 	.word	0x000012e0


	//   ....[2]....
        /*0060*/ 	.word	0x00001320


	//   ....[3]....
        /*0064*/ 	.word	0x00001330


	//   ....[4]....
        /*0068*/ 	.word	0x00001370


	//   ....[5]....
        /*006c*/ 	.word	0x00001380


	//   ....[6]....
        /*0070*/ 	.word	0x000013b0


	//   ....[7]....
        /*0074*/ 	.word	0x000013c0


	//   ....[8]....
        /*0078*/ 	.word	0x000013f0


	//   ....[9]....
        /*007c*/ 	.word	0x00001400


	//----- nvinfo : EIATTR_VRC_CTA_INIT_COUNT
	.align		4
.L_2655:
        /*0080*/ 	.byte	0x02, 0x4a
	.zero		1
	.zero		1


	//----- nvinfo : EIATTR_EXIT_INSTR_OFFSETS
	.align		4
        /*0084*/ 	.byte	0x04, 0x1c
        /*0086*/ 	.short	(.L_2657 - .L_2656)


	//   ....[0]....
.L_2656:
        /*0088*/ 	.word	0x000040f0


	//   ....[1]....
        /*008c*/ 	.word	0x00004190


	//----- nvinfo : EIATTR_MAX_THREADS
	.align		4
.L_2657:
        /*0090*/ 	.byte	0x04, 0x05
        /*0092*/ 	.short	(.L_2659 - .L_2658)
.L_2658:
        /*0094*/ 	.word	0x00000080
        /*0098*/ 	.word	0x00000001
        /*009c*/ 	.word	0x00000001


	//----- nvinfo : EIATTR_CRS_STACK_SIZE
	.align		4
.L_2659:
        /*00a0*/ 	.byte	0x04, 0x1e
        /*00a2*/ 	.short	(.L_2661 - .L_2660)
.L_2660:
        /*00a4*/ 	.word	0x00000000


	//----- nvinfo : EIATTR_CBANK_PARAM_SIZE
	.align		4
.L_2661:
        /*00a8*/ 	.byte	0x03, 0x19
        /*00aa*/ 	.short	0x0128


	//----- nvinfo : EIATTR_PARAM_CBANK
	.align		4
        /*00ac*/ 	.byte	0x04, 0x0a
        /*00ae*/ 	.short	(.L_2663 - .L_2662)
	.align		4
.L_2662:
        /*00b0*/ 	.word	index@(.nv.constant0._ZN10layer_norm13ln_bwd_kernelINS_13Kernel_traitsIf13__nv_bfloat16fS2_fjLj2048ELj1ELj1ELj4ELj16ENS_18Kernel_traits_baseILj2048EfS2_fS2_fjLj128EEEEELb0ELb0ELb1ELb0EEEvNS_9BwdParamsE)
        /*00b4*/ 	.short	0x0380
        /*00b6*/ 	.short	0x0128


	//----- nvinfo : EIATTR_SW_WAR
	.align		4
.L_2663:
        /*00b8*/ 	.byte	0x04, 0x36
        /*00ba*/ 	.short	(.L_2665 - .L_2664)
.L_2664:
        /*00bc*/ 	.word	0x00000008
.L_2665:


//--------------------- .nv.info._ZN10layer_norm13ln_bwd_kernelINS_13Kernel_traitsIf13__nv_bfloat16fS2_fjLj2048ELj1ELj1ELj4ELj16ENS_18Kernel_traits_baseILj2048EfS2_fS2_fjLj128EEEEELb0ELb0ELb1ELb1EEEvNS_9BwdParamsE --------------------------
	.section	.nv.info._ZN10layer_norm13ln_bwd_kernelINS_13Kernel_traitsIf13__nv_bfloat16fS2_fjLj2048ELj1ELj1ELj4ELj16ENS_18Kernel_traits_baseILj2048EfS2_fS2_fjLj128EEEEELb0ELb0ELb1ELb1EEEvNS_9BwdParamsE,"",@"SHT_CUDA_INFO"
	.sectionflags	@""
	.align	4


	//----- nvinfo : EIATTR_CUDA_API_VERSION
	.align		4
        /*0000*/ 	.byte	0x04, 0x37
        /*0002*/ 	.short	(.L_2667 - .L_2666)
.L_2666:
        /*0004*/ 	.word	0x00000082


	//----- nvinfo : EIATTR_KPARAM_INFO
	.align		4
.L_2667:
        /*0008*/ 	.byte	0x04, 0x17
        /*000a*/ 	.short	(.L_2669 - .L_2668)
.L_2668:
        /*000c*/ 	.word	0x00000000
        /*0010*/ 	.short	0x0000
        /*0012*/ 	.short	0x0000
        /*0014*/ 	.byte	0x00, 0xf0, 0xa1, 0x04


	//----- nvinfo : EIATTR_SPARSE_MMA_MASK
	.align		4
.L_2669:
        /*0018*/ 	.byte	0x03, 0x50
        /*001a*/ 	.short	0x0000


	//----- nvinfo : EIATTR_MAXREG_COUNT
	.align		4
        /*001c*/ 	.byte	0x03, 0x1b
        /*001e*/ 	.short	0x00ff


	//----- nvinfo : EIATTR_NUM_BARRIERS
	.align		4
        /*0020*/ 	.byte	0x02, 0x4c
        /*0022*/ 	.byte	0x01
	.zero		1


	//----- nvinfo : EIATTR_MERCURY_ISA_VERSION
	.align		4
        /*0024*/ 	.byte	0x03, 0x5f
        /*0026*/ 	.short	0x0101


	//----- nvinfo : EIATTR_COOP_GROUP_MASK_REGIDS
	.align		4
        /*0028*/ 	.byte	0x04, 0x29
        /*002a*/ 	.short	(.L_2671 - .L_2670)


	//   ....[0]....
.L_2670:
        /*002c*/ 	.word	0xffffffff


	//   ....[1]....
        /*0030*/ 	.word	0xffffffff


	//   ....[2]....
        /*0034*/ 	.word	0xffffffff


	//   ....[3]....
        /*0038*/ 	.word	0xffffffff


	//   ....[4]....
        /*003c*/ 	.word	0xffffffff


	//   ....[5]....
        /*0040*/ 	.word	0xffffffff


	//   ....[6]....
        /*0044*/ 	.word	0xffffffff


	//   ....[7]....
        /*0048*/ 	.word	0xffffffff


	//   ....[8]....
        /*004c*/ 	.word	0xffffffff


	//   ....[9]....
        /*0050*/ 	.word	0xffffffff


	//----- nvinfo : EIATTR_COOP_GROUP_INSTR_OFFSETS
	.align		4
.L_2671:
        /*0054*/ 	.byte	0x04, 0x28
        /*0056*/ 	.short	(.L_2673 - .L_2672)


	//   ....[0]....
.L_2672:
        /*0058*/ 	.word	0x00001000


	//   ....[1]....
        /*005c*/ 	.word	0x00001020


	//   ....[2]....
        /*0060*/ 	.word	0x00001060


	//   ....[3]....
        /*0064*/ 	.word	0x00001070


	//   ....[4]....
        /*0068*/ 	.word	0x000010b0


	//   ....[5]....
        /*006c*/ 	.word	0x000010c0


	//   ....[6]....
        /*0070*/ 	.word	0x000010f0


	//   ....[7]....
        /*0074*/ 	.word	0x00001100


	//   ....[8]....
        /*0078*/ 	.word	0x00001130


	//   ....[9]....
        /*007c*/ 	.word	0x00001140


	//----- nvinfo : EIATTR_VRC_CTA_INIT_COUNT
	.align		4
.L_2673:
        /*0080*/ 	.byte	0x02, 0x4a
	.zero		1
	.zero		1


	//----- nvinfo : EIATTR_EXIT_INSTR_OFFSETS
	.align		4
        /*0084*/ 	.byte	0x04, 0x1c
        /*0086*/ 	.short	(.L_2675 - .L_2674)


	//   ....[0]....
.L_2674:
        /*0088*/ 	.word	0x00003980


	//----- nvinfo : EIATTR_MAX_THREADS
	.align		4
.L_2675:
        /*008c*/ 	.byte	0x04, 0x05
        /*008e*/ 	.short	(.L_2677 - .L_2676)
.L_2676:
        /*0090*/ 	.word	0x00000080
        /*0094*/ 	.word	0x00000001
        /*0098*/ 	.word	0x00000001


	//----- nvinfo : EIATTR_CRS_STACK_SIZE
	.align		4
.L_2677:
        /*009c*/ 	.byte	0x04, 0x1e
        /*009e*/ 	.short	(.L_2679 - .L_2678)
.L_2678:
        /*00a0*/ 	.word	0x00000000


	//----- nvinfo : EIATTR_CBANK_PARAM_SIZE
	.align		4
.L_2679:
        /*00a4*/ 	.byte	0x03, 0x19
        /*00a6*/ 	.short	0x0128


	//----- nvinfo : EIATTR_PARAM_CBANK
	.align		4
        /*00a8*/ 	.byte	0x04, 0x0a
        /*00aa*/ 	.short	(.L_2681 - .L_2680)
	.align		4
.L_2680:
        /*00ac*/ 	.word	index@(.nv.constant0._ZN10layer_norm13ln_bwd_kernelINS_13Kernel_traitsIf13__nv_bfloat16fS2_fjLj2048ELj1ELj1ELj4ELj16ENS_18Kernel_traits_baseILj2048EfS2_fS2_fjLj128EEEEELb0ELb0ELb1ELb1EEEvNS_9BwdParamsE)
        /*00b0*/ 	.short	0x0380
        /*00b2*/ 	.short	0x0128


	//----- nvinfo : EIATTR_SW_WAR
	.align		4
.L_2681:
        /*00b4*/ 	.byte	0x04, 0x36
        /*00b6*/ 	.short	(.L_2683 - .L_2682)
.L_2682:
        /*00b8*/ 	.word	0x00000008
.L_2683:


//--------------------- .nv.info._ZN10layer_norm13ln_bwd_kernelINS_13Kernel_traitsIf13__nv_bfloat16fS2_fjLj2048ELj1ELj1ELj4ELj16ENS_18Kernel_traits_baseILj2048EfS2_fS2_fjLj128EEEEELb0ELb1ELb0ELb0EEEvNS_9BwdParamsE --------------------------
	.section	.nv.info._ZN10layer_norm13ln_bwd_kernelINS_13Kernel_traitsIf13__nv_bfloat16fS2_fjLj2048ELj1ELj1ELj4ELj16ENS_18Kernel_traits_baseILj2048EfS2_fS2_fjLj128EEEEELb0ELb1ELb0ELb0EEEvNS_9BwdParamsE,"",@"SHT_CUDA_INFO"
	.sectionflags	@""
	.align	4


	//----- nvinfo : EIATTR_CUDA_API_VERSION
	.align		4
        /*0000*/ 	.byte	0x04, 0x37
        /*0002*/ 	.short	(.L_2685 - .L_2684)
.L_2684:
        /*0004*/ 	.word	0x00000082


	//----- nvinfo : EIATTR_KPARAM_INFO
	.align		4
.L_2685:
        /*0008*/ 	.byte	0x04, 0x17
        /*000a*/ 	.short	(.L_2687 - .L_2686)
.L_2686:
        /*000c*/ 	.word	0x00000000
        /*0010*/ 	.short	0x0000
        /*0012*/ 	.short	0x0000
        /*0014*/ 	.byte	0x00, 0xf0, 0xa1, 0x04


	//----- nvinfo : EIATTR_SPARSE_MMA_MASK
	.align		4
.L_2687:
        /*0018*/ 	.byte	0x03, 0x50
        /*001a*/ 	.short	0x0000


	//----- nvinfo : EIATTR_MAXREG_COUNT
	.align		4
        /*001c*/ 	.byte	0x03, 0x1b
        /*001e*/ 	.short	0x00ff


	//----- nvinfo : EIATTR_NUM_BARRIERS
	.align		4
        /*0020*/ 	.byte	0x02, 0x4c
        /*0022*/ 	.byte	0x01
	.zero		1


	//----- nvinfo : EIATTR_MERCURY_ISA_VERSION
	.align		4
        /*0024*/ 	.byte	0x03, 0x5f
        /*0026*/ 	.short	0x0101


	//----- nvinfo : EIATTR_COOP_GROUP_MASK_REGIDS
	.align		4
        /*0028*/ 	.byte	0x04, 0x29
        /*002a*/ 	.short	(.L_2689 - .L_2688)


	//   ....[0]....
.L_2688:
        /*002c*/ 	.word	0xffffffff


	//   ....[1]....
        /*0030*/ 	.word	0xffffffff


	//   ....[2]....
        /*0034*/ 	.word	0xffffffff


	//   ....[3]....
        /*0038*/ 	.word	0xffffffff


	//   ....[4]....
        /*003c*/ 	.word	0xffffffff


	//   ....[5]....
        /*0040*/ 	.word	0xffffffff


	//   ....[6]....
        /*0044*/ 	.word	0xffffffff


	//   ....[7]....
        /*0048*/ 	.word	0xffffffff


	//   ....[8]....
        /*004c*/ 	.word	0xffffffff


	//   ....[9]....
        /*0050*/ 	.word	0xffffffff


	//----- nvinfo : EIATTR_COOP_GROUP_INSTR_OFFSETS
	.align		4
.L_2689:
        /*0054*/ 	.byte	0x04, 0x28
        /*0056*/ 	.short	(.L_2691 - .L_2690)


	//   ....[0]....
.L_2690:
        /*0058*/ 	.word	0x00001230


	//   ....[1]....
        /*005c*/ 	.word	0x00001260


	//   ....[2]....
        /*0060*/ 	.word	0x00001290


	//   ....[3]....
        /*0064*/ 	.word	0x000012a0


	//   ....[4]....
        /*0068*/ 	.word	0x000012d0


	//   ....[5]....
        /*006c*/ 	.word	0x000012e0


	//   ....[6]....
        /*0070*/ 	.word	0x00001310


	//   ....[7]....
        /*0074*/ 	.word	0x00001320


	//   ....[8]....
        /*0078*/ 	.word	0x00001350


	//   ....[9]....
        /*007c*/ 	.word	0x00001360


	//----- nvinfo : EIATTR_VRC_CTA_INIT_COUNT
	.align		4
.L_2691:
        /*0080*/ 	.byte	0x02, 0x4a
	.zero		1
	.zero		1


	//----- nvinfo : EIATTR_EXIT_INSTR_OFFSETS
	.align		4
        /*0084*/ 	.byte	0x04, 0x1c
        /*0086*/ 	.short	(.L_2693 - .L_2692)


	//   ....[0]....
.L_2692:
        /*0088*/ 	.word	0x00003b40


	//   ....[1]....
        /*008c*/ 	.word	0x00003c10


	//----- nvinfo : EIATTR_MAX_THREADS
	.align		4
.L_2693:
        /*0090*/ 	.byte	0x04, 0x05
        /*0092*/ 	.short	(.L_2695 - .L_2694)
.L_2694:
        /*0094*/ 	.word	0x00000080
        /*0098*/ 	.word	0x00000001
        /*009c*/ 	.word	0x00000001


	//----- nvinfo : EIATTR_CRS_STACK_SIZE
	.align		4
.L_2695:
        /*00a0*/ 	.byte	0x04, 0x1e
        /*00a2*/ 	.short	(.L_2697 - .L_2696)
.L_2696:
        /*00a4*/ 	.word	0x00000000


	//----- nvinfo : EIATTR_CBANK_PARAM_SIZE
	.align		4
.L_2697:
        /*00a8*/ 	.byte	0x03, 0x19
        /*00aa*/ 	.short	0x0128


	//----- nvinfo : EIATTR_PARAM_CBANK
	.align		4
        /*00ac*/ 	.byte	0x04, 0x0a
        /*00ae*/ 	.short	(.L_2699 - .L_2698)
	.align		4
.L_2698:
        /*00b0*/ 	.word	index@(.nv.constant0._ZN10layer_norm13ln_bwd_kernelINS_13Kernel_traitsIf13__nv_bfloat16fS2_fjLj2048ELj1ELj1ELj4ELj16ENS_18Kernel_traits_baseILj2048EfS2_fS2_fjLj128EEEEELb0ELb1ELb0ELb0EEEvNS_9BwdParamsE)
        /*00b4*/ 	.short	0x0380
        /*00b6*/ 	.short	0x0128


	//----- nvinfo : EIATTR_SW_WAR
	.align		4
.L_2699:
        /*00b8*/ 	.byte	0x04, 0x36
        /*00ba*/ 	.short	(.L_2701 - .L_2700)
.L_2700:
        /*00bc*/ 	.word	0x00000008
.L_2701:


//--------------------- .nv.info._ZN10layer_norm13ln_bwd_kernelINS_13Kernel_traitsIf13__nv_bfloat16fS2_fjLj2048ELj1ELj1ELj4ELj16ENS_18Kernel_traits_baseILj2048EfS2_fS2_fjLj128EEEEELb0ELb1ELb0ELb1EEEvNS_9BwdParamsE --------------------------
	.section	.nv.info._ZN10layer_norm13ln_bwd_kernelINS_13Kernel_traitsIf13__nv_bfloat16fS2_fjLj2048ELj1ELj1ELj4ELj16ENS_18Kernel_traits_baseILj2048EfS2_fS2_fjLj128EEEEELb0ELb1ELb0ELb1EEEvNS_9BwdParamsE,"",@"SHT_CUDA_INFO"
	.sectionflags	@""
	.align	4


	//----- nvinfo : EIATTR_CUDA_API_VERSION
	.align		4
        /*0000*/ 	.byte	0x04, 0x37
        /*0002*/ 	.short	(.L_2703 - .L_2702)
.L_2702:
        /*0004*/ 	.word	0x00000082


	//----- nvinfo : EIATTR_KPARAM_INFO
	.align		4
.L_2703:
        /*0008*/ 	.byte	0x04, 0x17
        /*000a*/ 	.short	(.L_2705 - .L_2704)
.L_2704:
        /*000c*/ 	.word	0x00000000
        /*0010*/ 	.short	0x0000
        /*0012*/ 	.short	0x0000
        /*0014*/ 	.byte	0x00, 0xf0, 0xa1, 0x04


	//----- nvinfo : EIATTR_SPARSE_MMA_MASK
	.align		4
.L_2705:
        /*0018*/ 	.byte	0x03, 0x50
        /*001a*/ 	.short	0x0000


	//----- nvinfo : EIATTR_MAXREG_COUNT
	.align		4
        /*001c*/ 	.byte	0x03, 0x1b
        /*001e*/ 	.short	0x00ff


	//----- nvinfo : EIATTR_NUM_BARRIERS
	.align		4
        /*0020*/ 	.byte	0x02, 0x4c
        /*0022*/ 	.byte	0x01
	.zero		1


	//----- nvinfo : EIATTR_MERCURY_ISA_VERSION
	.align		4
        /*0024*/ 	.byte	0x03, 0x5f
        /*0026*/ 	.short	0x0101


	//----- nvinfo : EIATTR_COOP_GROUP_MASK_REGIDS
	.align		4
        /*0028*/ 	.byte	0x04, 0x29
        /*002a*/ 	.short	(.L_2707 - .L_2706)


	//   ....[0]....
.L_2706:
        /*002c*/ 	.word	0xffffffff


	//   ....[1]....
        /*0030*/ 	.word	0xffffffff


	//   ....[2]....
        /*0034*/ 	.word	0xffffffff


	//   ....[3]....
        /*0038*/ 	.word	0xffffffff


	//   ....[4]....
        /*003c*/ 	.word	0xffffffff


	//   ....[5]....
        /*0040*/ 	.word	0xffffffff


	//   ....[6]....
        /*0044*/ 	.word	0xffffffff


	//   ....[7]....
        /*0048*/ 	.word	0xffffffff


	//   ....[8]....
        /*004c*/ 	.word	0xffffffff


	//   ....[9]....
        /*0050*/ 	.word	0xffffffff


	//----- nvinfo : EIATTR_COOP_GROUP_INSTR_OFFSETS
	.align		4
.L_2707:
        /*0054*/ 	.byte	0x04, 0x28
        /*0056*/ 	.short	(.L_2709 - .L_2708)


	//   ....[0]....
.L_2708:
        /*0058*/ 	.word	0x00000e50


	//   ....[1]....
        /*005c*/ 	.word	0x00000e60


	//   ....[2]....
        /*0060*/ 	.word	0x00000e90


	//   ....[3]....
        /*0064*/ 	.word	0x00000ea0


	//   ....[4]....
        /*0068*/ 	.word	0x00000ed0


	//   ....[5]....
        /*006c*/ 	.word	0x00000ee0


	//   ....[6]....
        /*0070*/ 	.word	0x00000f10


	//   ....[7]....
        /*0074*/ 	.word	0x00000f20


	//   ....[8]....
        /*0078*/ 	.word	0x00000f70


	//   ....[9]....
        /*007c*/ 	.word	0x00000f80


	//----- nvinfo : EIATTR_VRC_CTA_INIT_COUNT
	.align		4
.L_2709:
        /*0080*/ 	.byte	0x02, 0x4a
	.zero		1
	.zero		1


	//----- nvinfo : EIATTR_EXIT_INSTR_OFFSETS
	.align		4
        /*0084*/ 	.byte	0x04, 0x1c
        /*0086*/ 	.short	(.L_2711 - .L_2710)


	//   ....[0]....
.L_2710:
        /*0088*/ 	.word	0x00003ce0


	//----- nvinfo : EIATTR_MAX_THREADS
	.align		4
.L_2711:
        /*008c*/ 	.byte	0x04, 0x05
        /*008e*/ 	.short	(.L_2713 - .L_2712)
.L_2712:
        /*0090*/ 	.word	0x00000080
        /*0094*/ 	.word	0x00000001
        /*0098*/ 	.word	0x00000001


	//----- nvinfo : EIATTR_CRS_STACK_SIZE
	.align		4
.L_2713:
        /*009c*/ 	.byte	0x04, 0x1e
        /*009e*/ 	.short	(.L_2715 - .L_2714)
.L_2714:
        /*00a0*/ 	.word	0x00000000


	//----- nvinfo : EIATTR_CBANK_PARAM_SIZE
	.align		4
.L_2715:
        /*00a4*/ 	.byte	0x03, 0x19
        /*00a6*/ 	.short	0x0128


	//----- nvinfo : EIATTR_PARAM_CBANK
	.align		4
        /*00a8*/ 	.byte	0x04, 0x0a
        /*00aa*/ 	.short	(.L_2717 - .L_2716)
	.align		4
.L_2716:
        /*00ac*/ 	.word	index@(.nv.constant0._ZN10layer_norm13ln_bwd_kernelINS_13Kernel_traitsIf13__nv_bfloat16fS2_fjLj2048ELj1ELj1ELj4ELj16ENS_18Kernel_traits_baseILj2048EfS2_fS2_fjLj128EEEEELb0ELb1ELb0ELb1EEEvNS_9BwdParamsE)
        /*00b0*/ 	.short	0x0380
        /*00b2*/ 	.short	0x0128


	//----- nvinfo : EIATTR_SW_WAR
	.align		4
.L_2717:
        /*00b4*/ 	.byte	0x04, 0x36
        /*00b6*/ 	.short	(.L_2719 - .L_2718)
.L_2718:
        /*00b8*/ 	.word	0x00000008
.L_2719:


//--------------------- .nv.info._ZN10layer_norm13ln_bwd_kernelINS_13Kernel_traitsIf13__nv_bfloat16fS2_fjLj2048ELj1ELj1ELj4ELj16ENS_18Kernel_traits_baseILj2048EfS2_fS2_fjLj128EEEEELb0ELb1ELb1ELb0EEEvNS_9BwdParamsE --------------------------
	.section	.nv.info._ZN10layer_norm13ln_bwd_kernelINS_13Kernel_traitsIf13__nv_bfloat16fS2_fjLj2048ELj1ELj1ELj4ELj16ENS_18Kernel_traits_baseILj2048EfS2_fS2_fjLj128EEEEELb0ELb1ELb1ELb0EEEvNS_9BwdParamsE,"",@"SHT_CUDA_INFO"
	.sectionflags	@""
	.align	4


	//----- nvinfo : EIATTR_CUDA_API_VERSION
	.align		4
        /*0000*/ 	.byte	0x04, 0x37
        /*0002*/ 	.short	(.L_2721 - .L_2720)
.L_2720:
        /*0004*/ 	.word	0x00000082


	//----- nvinfo : EIATTR_KPARAM_INFO
	.align		4
.L_2721:
        /*0008*/ 	.byte	0x04, 0x17
        /*000a*/ 	.short	(.L_2723 - .L_2722)
.L_2722:
        /*000c*/ 	.word	0x00000000
        /*0010*/ 	.short	0x0000
        /*0012*/ 	.short	0x0000
        /*0014*/ 	.byte	0x00, 0xf0, 0xa1, 0x04


	//----- nvinfo : EIATTR_SPARSE_MMA_MASK
	.align		4
.L_2723:
        /*0018*/ 	.byte	0x03, 0x50
        /*001a*/ 	.short	0x0000


	//----- nvinfo : EIATTR_MAXREG_COUNT
	.align		4
        /*001c*/ 	.byte	0x03, 0x1b
        /*001e*/ 	.short	0x00ff


	//----- nvinfo : EIATTR_NUM_BARRIERS
	.align		4
        /*0020*/ 	.byte	0x02, 0x4c
        /*0022*/ 	.byte	0x01
	.zero		1


	//----- nvinfo : EIATTR_MERCURY_ISA_VERSION
	.align		4
        /*0024*/ 	.byte	0x03, 0x5f
        /*0026*/ 	.short	0x0101


	//----- nvinfo : EIATTR_COOP_GROUP_MASK_REGIDS
	.align		4
        /*0028*/ 	.byte	0x04, 0x29
        /*002a*/ 	.short	(.L_2725 - .L_2724)


	//   ....[0]....
.L_2724:
        /*002c*/ 	.word	0xffffffff


	//   ....[1]....
        /*0030*/ 	.word	0xffffffff


	//   ....[2]....
        /*0034*/ 	.word	0xffffffff


	//   ....[3]....
        /*0038*/ 	.word	0xffffffff


	//   ....[4]....
        /*003c*/ 	.word	0xffffffff


	//   ....[5]....
        /*0040*/ 	.word	0xffffffff


	//   ....[6]....
        /*0044*/ 	.word	0xffffffff


	//   ....[7]....
        /*0048*/ 	.word	0xffffffff


	//   ....[8]....
        /*004c*/ 	.word	0xffffffff


	//   ....[9]....
        /*0050*/ 	.word	0xffffffff


	//----- nvinfo : EIATTR_COOP_GROUP_INSTR_OFFSETS
	.align		4
.L_2725:
        /*0054*/ 	.byte	0x04, 0x28
        /*0056*/ 	.short	(.L_2727 - .L_2726)


	//   ....[0]....
.L_2726:
        /*0058*/ 	.word	0x00001440


	//   ....[1]....
        /*005c*/ 	.word	0x00001470


	//   ....[2]....
        /*0060*/ 	.word	0x000014a0


	//   ....[3]....
        /*0064*/ 	.word	0x000014b0


	//   ....[4]....
        /*0068*/ 	.word	0x000014e0


	//   ....[5]....
        /*006c*/ 	.word	0x000014f0


	//   ....[6]....
        /*0070*/ 	.word	0x00001520


	//   ....[7]....
        /*0074*/ 	.word	0x00001530


	//   ....[8]....
        /*0078*/ 	.word	0x00001560


	//   ....[9]....
        /*007c*/ 	.word	0x00001570


	//----- nvinfo : EIATTR_VRC_CTA_INIT_COUNT
	.align		4
.L_2727:
        /*0080*/ 	.byte	0x02, 0x4a
	.zero		1
	.zero		1


	//----- nvinfo : EIATTR_EXIT_INSTR_OFFSETS
	.align		4
        /*0084*/ 	.byte	0x04, 0x1c
        /*0086*/ 	.short	(.L_2729 - .L_2728)


	//   ....[0]....
.L_2728:
        /*0088*/ 	.word	0x00005240


	//   ....[1]....
        /*008c*/ 	.word	0x00005310


	//----- nvinfo : EIATTR_MAX_THREADS
	.align		4
.L_2729:
        /*0090*/ 	.byte	0x04, 0x05
        /*0092*/ 	.short	(.L_2731 - .L_2730)
.L_2730:
        /*0094*/ 	.word	0x00000080
        /*0098*/ 	.word	0x00000001
        /*009c*/ 	.word	0x00000001


	//----- nvinfo : EIATTR_CRS_STACK_SIZE
	.align		4
.L_2731:
        /*00a0*/ 	.byte	0x04, 0x1e
        /*00a2*/ 	.short	(.L_2733 - .L_2732)
.L_2732:
        /*00a4*/ 	.word	0x00000000


	//----- nvinfo : EIATTR_CBANK_PARAM_SIZE
	.align		4
.L_2733:
        /*00a8*/ 	.byte	0x03, 0x19
        /*00aa*/ 	.short	0x0128


	//----- nvinfo : EIATTR_PARAM_CBANK
	.align		4
        /*00ac*/ 	.byte	0x04, 0x0a
        /*00ae*/ 	.short	(.L_2735 - .L_2734)
	.align		4
.L_2734:
        /*00b0*/ 	.word	index@(.nv.constant0._ZN10layer_norm13ln_bwd_kernelINS_13Kernel_traitsIf13__nv_bfloat16fS2_fjLj2048ELj1ELj1ELj4ELj16ENS_18Kernel_traits_baseILj2048EfS2_fS2_fjLj128EEEEELb0ELb1ELb1ELb0EEEvNS_9BwdParamsE)
        /*00b4*/ 	.short	0x0380
        /*00b6*/ 	.short	0x0128


	//----- nvinfo : EIATTR_SW_WAR
	.align		4
.L_2735:
        /*00b8*/ 	.byte	0x04, 0x36
        /*00ba*/ 	.short	(.L_2737 - .L_2736)
.L_2736:
        /*00bc*/ 	.word	0x00000008
.L_2737:


//--------------------- .nv.info._ZN10layer_norm13ln_bwd_kernelINS_13Kernel_traitsIf13__nv_bfloat16fS2_fjLj2048ELj1ELj1ELj4ELj16ENS_18Kernel_traits_baseILj2048EfS2_fS2_fjLj128EEEEELb0ELb1ELb1ELb1EEEvNS_9BwdParamsE --------------------------
	.section	.nv.info._ZN10layer_norm13ln_bwd_kernelINS_13Kernel_traitsIf13__nv_bfloat16fS2_fjLj2048ELj1ELj1ELj4ELj16ENS_18Kernel_traits_baseILj2048EfS2_fS2_fjLj128EEEEELb0ELb1ELb1ELb1EEEvNS_9BwdParamsE,"",@"SHT_CUDA_INFO"
	.sectionflags	@""
	.align	4


	//----- nvinfo : EIATTR_CUDA_API_VERSION
	.align		4
        /*0000*/ 	.byte	0x04, 0x37
        /*0002*/ 	.short	(.L_2739 - .L_2738)
.L_2738:
        /*0004*/ 	.word	0x00000082


	//----- nvinfo : EIATTR_KPARAM_INFO
	.align		4
.L_2739:
        /*0008*/ 	.byte	0x04, 0x17
        /*000a*/ 	.short	(.L_2741 - .L_2740)
.L_2740:
        /*000c*/ 	.word	0x00000000
        /*0010*/ 	.short	0x0000
        /*0012*/ 	.short	0x0000
        /*0014*/ 	.byte	0x00, 0xf0, 0xa1, 0x04


	//----- nvinfo : EIATTR_SPARSE_MMA_MASK
	.align		4
.L_2741:
        /*0018*/ 	.byte	0x03, 0x50
        /*001a*/ 	.short	0x0000


	//----- nvinfo : EIATTR_MAXREG_COUNT
	.align		4
        /*001c*/ 	.byte	0x03, 0x1b
        /*001e*/ 	.short	0x00ff


	//----- nvinfo : EIATTR_NUM_BARRIERS
	.align		4
        /*0020*/ 	.byte	0x02, 0x4c
        /*0022*/ 	.byte	0x01
	.zero		1


	//----- nvinfo : EIATTR_MERCURY_ISA_VERSION
	.align		4
        /*0024*/ 	.byte	0x03, 0x5f
        /*0026*/ 	.short	0x0101


	//----- nvinfo : EIATTR_COOP_GROUP_MASK_REGIDS
	.align		4
        /*0028*/ 	.byte	0x04, 0x29
        /*002a*/ 	.short	(.L_2743 - .L_2742)


	//   ....[0]....
.L_2742:
        /*002c*/ 	.word	0xffffffff


	//   ....[1]....
        /*0030*/ 	.word	0xffffffff


	//   ....[2]....
        /*0034*/ 	.word	0xffffffff


	//   ....[3]....
        /*0038*/ 	.word	0xffffffff


	//   ....[4]....
        /*003c*/ 	.word	0xffffffff


	//   ....[5]....
        /*0040*/ 	.word	0xffffffff


	//   ....[6]....
        /*0044*/ 	.word	0xffffffff


	//   ....[7]....
        /*0048*/ 	.word	0xffffffff


	//   ....[8]....
        /*004c*/ 	.word	0xffffffff


	//   ....[9]....
        /*0050*/ 	.word	0xffffffff


	//----- nvinfo : EIATTR_COOP_GROUP_INSTR_OFFSETS
	.align		4
.L_2743:
        /*0054*/ 	.byte	0x04, 0x28
        /*0056*/ 	.short	(.L_2745 - .L_2744)


	//   ....[0]....
.L_2744:
        /*0058*/ 	.word	0x00001100


	//   ....[1]....
        /*005c*/ 	.word	0x00001120


	//   ....[2]....
        /*0060*/ 	.word	0x00001160


	//   ....[3]....
        /*0064*/ 	.word	0x00001170


	//   ....[4]....
        /*0068*/ 	.word	0x000011b0


	//   ....[5]....
        /*006c*/ 	.word	0x000011c0


	//   ....[6]....
        /*0070*/ 	.word	0x000011f0


	//   ....[7]....
        /*0074*/ 	.word	0x00001200


	//   ....[8]....
        /*0078*/ 	.word	0x00001230


	//   ....[9]....
        /*007c*/ 	.word	0x00001240


	//----- nvinfo : EIATTR_VRC_CTA_INIT_COUNT
	.align		4
.L_2745:
        /*0080*/ 	.byte	0x02, 0x4a
	.zero		1
	.zero		1


	//----- nvinfo : EIATTR_EXIT_INSTR_OFFSETS
	.align		4
        /*0084*/ 	.byte	0x04, 0x1c
        /*0086*/ 	.short	(.L_2747 - .L_2746)


	//   ....[0]....
.L_2746:
        /*0088*/ 	.word	0x00004e80


	//----- nvinfo : EIATTR_MAX_THREADS
	.align		4
.L_2747:
        /*008c*/ 	.byte	0x04, 0x05
        /*008e*/ 	.short	(.L_2749 - .L_2748)
.L_2748:
        /*0090*/ 	.word	0x00000080
        /*0094*/ 	.word	0x00000001
        /*0098*/ 	.word	0x00000001


	//----- nvinfo : EIATTR_CRS_STACK_SIZE
	.align		4
.L_2749:
        /*009c*/ 	.byte	0x04, 0x1e
        /*009e*/ 	.short	(.L_2751 - .L_2750)
.L_2750:
        /*00a0*/ 	.word	0x00000000


	//----- nvinfo : EIATTR_CBANK_PARAM_SIZE
	.align		4
.L_2751:
        /*00a4*/ 	.byte	0x03, 0x19
        /*00a6*/ 	.short	0x0128


	//----- nvinfo : EIATTR_PARAM_CBANK
	.align		4
        /*00a8*/ 	.byte	0x04, 0x0a
        /*00aa*/ 	.short	(.L_2753 - .L_2752)
	.align		4
.L_2752:
        /*00ac*/ 	.word	index@(.nv.constant0._ZN10layer_norm13ln_bwd_kernelINS_13Kernel_traitsIf13__nv_bfloat16fS2_fjLj2048ELj1ELj1ELj4ELj16ENS_18Kernel_traits_baseILj2048EfS2_fS2_fjLj128EEEEELb0ELb1ELb1ELb1EEEvNS_9BwdParamsE)
        /*00b0*/ 	.short	0x0380
        /*00b2*/ 	.short	0x0128


	//----- nvinfo : EIATTR_SW_WAR
	.align		4
.L_2753:
        /*00b4*/ 	.byte	0x04, 0x36
        /*00b6*/ 	.short	(.L_2755 - .L_2754)
.L_2754:
        /*00b8*/ 	.word	0x00000008
.L_2755:


//--------------------- .nv.info._ZN10layer_norm13ln_bwd_kernelINS_13Kernel_traitsIf13__nv_bfloat16fS2_fjLj2048ELj1ELj1ELj4ELj16ENS_18Kernel_traits_baseILj2048EfS2_fS2_fjLj128EEEEELb1ELb0ELb0ELb0EEEvNS_9BwdParamsE --------------------------
	.section	.nv.info._ZN10layer_norm13ln_bwd_kernelINS_13Kernel_traitsIf13__nv_bfloat16fS2_fjLj2048ELj1ELj1ELj4ELj16ENS_18Kernel_traits_baseILj2048EfS2_fS2_fjLj128EEEEELb1ELb0ELb0ELb0EEEvNS_9BwdParamsE,"",@"SHT_CUDA_INFO"
	.sectionflags	@""
	.align	4


	//----- nvinfo : EIATTR_CUDA_API_VERSION
	.align		4
        /*0000*/ 	.byte	0x04, 0x37
        /*0002*/ 	.short	(.L_2757 - .L_2756)
.L_2756:
        /*0004*/ 	.word	0x00000082


	//----- nvinfo : EIATTR_KPARAM_INFO
	.align		4
.L_2757:
        /*0008*/ 	.byte	0x04, 0x17
        /*000a*/ 	.short	(.L_2759 - .L_2758)
.L_2758:
        /*000c*/ 	.word	0x00000000
        /*0010*/ 	.short	0x0000
        /*0012*/ 	.short	0x0000
        /*0014*/ 	.byte	0x00, 0xf0, 0xa1, 0x04


	//----- nvinfo : EIATTR_SPARSE_MMA_MASK
	.align		4
.L_2759:
        /*0018*/ 	.byte	0x03, 0x50
        /*001a*/ 	.short	0x0000


	//----- nvinfo : EIATTR_MAXREG_COUNT
	.align		4
        /*001c*/ 	.byte	0x03, 0x1b
        /*001e*/ 	.short	0x00ff


	//----- nvinfo : EIATTR_NUM_BARRIERS
	.align		4
        /*0020*/ 	.byte	0x02, 0x4c
        /*0022*/ 	.byte	0x01
	.zero		1


	//----- nvinfo : EIATTR_MERCURY_ISA_VERSION
	.align		4
        /*0024*/ 	.byte	0x03, 0x5f
        /*0026*/ 	.short	0x0101


	//----- nvinfo : EIATTR_COOP_GROUP_MASK_REGIDS
	.align		4
        /*0028*/ 	.byte	0x04, 0x29
        /*002a*/ 	.short	(.L_2761 - .L_2760)


	//   ....[0]....
.L_2760:
        /*002c*/ 	.word	0xffffffff


	//   ....[1]....
        /*0030*/ 	.word	0xffffffff


	//   ....[2]....
        /*0034*/ 	.word	0xffffffff


	//   ....[3]....
        /*0038*/ 	.word	0xffffffff


	//   ....[4]....
        /*003c*/ 	.word	0xffffffff


	//   ....[5]....
        /*0040*/ 	.word	0xffffffff


	//   ....[6]....
        /*0044*/ 	.word	0xffffffff


	//   ....[7]....
        /*0048*/ 	.word	0xffffffff


	//   ....[8]....
        /*004c*/ 	.word	0xffffffff


	//   ....[9]....
        /*0050*/ 	.word	0xffffffff


	//----- nvinfo : EIATTR_COOP_GROUP_INSTR_OFFSETS
	.align		4
.L_2761:
        /*0054*/ 	.byte	0x04, 0x28
        /*0056*/ 	.short	(.L_2763 - .L_2762)


	//   ....[0]....
.L_2762:
        /*0058*/ 	.word	0x00001120


	//   ....[1]....
        /*005c*/ 	.word	0x00001140


	//   ....[2]....
        /*0060*/ 	.word	0x00001180


	//   ....[3]....
        /*0064*/ 	.word	0x00001190


	//   ....[4]....
        /*0068*/ 	.word	0x000011d0


	//   ....[5]....
        /*006c*/ 	.word	0x000011e0


	//   ....[6]....
        /*0070*/ 	.word	0x00001210


	//   ....[7]....
        /*0074*/ 	.word	0x00001220


	//   ....[8]....
        /*0078*/ 	.word	0x00001250


	//   ....[9]....
        /*007c*/ 	.word	0x00001260


	//----- nvinfo : EIATTR_VRC_CTA_INIT_COUNT
	.align		4
.L_2763:
        /*0080*/ 	.byte	0x02, 0x4a
	.zero		1
	.zero		1


	//----- nvinfo : EIATTR_EXIT_INSTR_OFFSETS
	.align		4
        /*0084*/ 	.byte	0x04, 0x1c
        /*0086*/ 	.short	(.L_2765 - .L_2764)


	//   ....[0]....
.L_2764:
        /*0088*/ 	.word	0x000037f0


	//   ....[1]....
        /*008c*/ 	.word	0x00003890


	//----- nvinfo : EIATTR_MAX_THREADS
	.align		4
.L_2765:
        /*0090*/ 	.byte	0x04, 0x05
        /*0092*/ 	.short	(.L_2767 - .L_2766)
.L_2766:
        /*0094*/ 	.word	0x00000080
        /*0098*/ 	.word	0x00000001
        /*009c*/ 	.word	0x00000001


	//----- nvinfo : EIATTR_CRS_STACK_SIZE
	.align		4
.L_2767:
        /*00a0*/ 	.byte	0x04, 0x1e
        /*00a2*/ 	.short	(.L_2769 - .L_2768)
.L_2768:
        /*00a4*/ 	.word	0x00000000


	//----- nvinfo : EIATTR_CBANK_PARAM_SIZE
	.align		4
.L_2769:
        /*00a8*/ 	.byte	0x03, 0x19
        /*00aa*/ 	.short	0x0128


	//----- nvinfo : EIATTR_PARAM_CBANK
	.align		4
        /*00ac*/ 	.byte	0x04, 0x0a
        /*00ae*/ 	.short	(.L_2771 - .L_2770)
	.align		4
.L_2770:
        /*00b0*/ 	.word	index@(.nv.constant0._ZN10layer_norm13ln_bwd_kernelINS_13Kernel_traitsIf13__nv_bfloat16fS2_fjLj2048ELj1ELj1ELj4ELj16ENS_18Kernel_traits_baseILj2048EfS2_fS2_fjLj128EEEEELb1ELb0ELb0ELb0EEEvNS_9BwdParamsE)
        /*00b4*/ 	.short	0x0380
        /*00b6*/ 	.short	0x0128


	//----- nvinfo : EIATTR_SW_WAR
	.align		4
.L_2771:
        /*00b8*/ 	.byte	0x04, 0x36
        /*00ba*/ 	.short	(.L_2773 - .L_2772)
.L_2772:
        /*00bc*/ 	.word	0x00000008
.L_2773:


//--------------------- .nv.info._ZN10layer_norm13ln_bwd_kernelINS_13Kernel_traitsIf13__nv_bfloat16fS2_fjLj2048ELj1ELj1ELj4ELj16ENS_18Kernel_traits_baseILj2048EfS2_fS2_fjLj128EEEEELb1ELb0ELb0ELb1EEEvNS_9BwdParamsE --------------------------
	.section	.nv.info._ZN10layer_norm13ln_bwd_kernelINS_13Kernel_traitsIf13__nv_bfloat16fS2_fjLj2048ELj1ELj1ELj4ELj16ENS_18Kernel_traits_baseILj2048EfS2_fS2_fjLj128EEEEELb1ELb0ELb0ELb1EEEvNS_9BwdParamsE,"",@"SHT_CUDA_INFO"
	.sectionflags	@""
	.align	4


	//----- nvinfo : EIATTR_CUDA_API_VERSION
	.align		4
        /*0000*/ 	.byte	0x04, 0x37
        /*0002*/ 	.short	(.L_2775 - .L_2774)
.L_2774:
        /*0004*/ 	.word	0x00000082


	//----- nvinfo : EIATTR_KPARAM_INFO
	.align		4
.L_2775:
        /*0008*/ 	.byte	0x04, 0x17
        /*000a*/ 	.short	(.L_2777 - .L_2776)
.L_2776:
        /*000c*/ 	.word	0x00000000
        /*0010*/ 	.short	0x0000
        /*0012*/ 	.short	0x0000
        /*0014*/ 	.byte	0x00, 0xf0, 0xa1, 0x04


	//----- nvinfo : EIATTR_SPARSE_MMA_MASK
	.align		4
.L_2777:
        /*0018*/ 	.byte	0x03, 0x50
        /*001a*/ 	.short	0x0000


	//----- nvinfo : EIATTR_MAXREG_COUNT
	.align		4
        /*001c*/ 	.byte	0x03, 0x1b
        /*001e*/ 	.short	0x00ff


	//----- nvinfo : EIATTR_NUM_BARRIERS
	.align		4
        /*0020*/ 	.byte	0x02, 0x4c
        /*0022*/ 	.byte	0x01
	.zero		1


	//----- nvinfo : EIATTR_MERCURY_ISA_VERSION
	.align		4
        /*0024*/ 	.byte	0x03, 0x5f
        /*0026*/ 	.short	0x0101


	//----- nvinfo : EIATTR_COOP_GROUP_MASK_REGIDS
	.align		4
        /*0028*/ 	.byte	0x04, 0x29
        /*002a*/ 	.short	(.L_2779 - .L_2778)


	//   ....[0]....
.L_2778:
        /*002c*/ 	.word	0xffffffff


	//   ....[1]....
        /*0030*/ 	.word	0xffffffff


	//   ....[2]....
        /*0034*/ 	.word	0xffffffff


	//   ....[3]....
        /*0038*/ 	.word	0xffffffff


	//   ....[4]....
        /*003c*/ 	.word	0xffffffff


	//   ....[5]....
        /*0040*/ 	.word	0xffffffff


	//   ....[6]....
        /*0044*/ 	.word	0xffffffff


	//   ....[7]....
        /*0048*/ 	.word	0xffffffff


	//   ....[8]....
        /*004c*/ 	.word	0xffffffff


	//   ....[9]....
        /*0050*/ 	.word	0xffffffff


	//----- nvinfo : EIATTR_COOP_GROUP_INSTR_OFFSETS
	.align		4
.L_2779:
        /*0054*/ 	.byte	0x04, 0x28
        /*0056*/ 	.short	(.L_2781 - .L_2780)


	//   ....[0]....
.L_2780:
        /*0058*/ 	.word	0x00000d70


	//   ....[1]....
        /*005c*/ 	.word	0x00000e20


	//   ....[2]....
        /*0060*/ 	.word	0x00000e30


	//   ....[3]....
        /*0064*/ 	.word	0x00000e60


	//   ....[4]....
        /*0068*/ 	.word	0x00000e70


	//   ....[5]....
        /*006c*/ 	.word	0x00000ea0


	//   ....[6]....
        /*0070*/ 	.word	0x00000eb0


	//   ....[7]....
        /*0074*/ 	.word	0x00000ee0


	//   ....[8]....
        /*0078*/ 	.word	0x00000ef0


	//   ....[9]....
        /*007c*/ 	.word	0x00000f50


	//----- nvinfo : EIATTR_VRC_CTA_INIT_COUNT
	.align		4
.L_2781:
        /*0080*/ 	.byte	0x02, 0x4a
	.zero		1
	.zero		1


	//----- nvinfo : EIATTR_EXIT_INSTR_OFFSETS
	.align		4
        /*0084*/ 	.byte	0x04, 0x1c
        /*0086*/ 	.short	(.L_2783 - .L_2782)


	//   ....[0]....
.L_2782:
        /*0088*/ 	.word	0x000036a0


	//----- nvinfo : EIATTR_MAX_THREADS
	.align		4
.L_2783:
        /*008c*/ 	.byte	0x04, 0x05
        /*008e*/ 	.short	(.L_2785 - .L_2784)
.L_2784:
        /*0090*/ 	.word	0x00000080
        /*0094*/ 	.word	0x00000001
        /*0098*/ 	.word	0x00000001


	//----- nvinfo : EIATTR_CBANK_PARAM_SIZE
	.align		4
.L_2785:
        /*009c*/ 	.byte	0x03, 0x19
        /*009e*/ 	.short	0x0128


	//----- nvinfo : EIATTR_PARAM_CBANK
	.align		4
        /*00a0*/ 	.byte	0x04, 0x0a
        /*00a2*/ 	.short	(.L_2787 - .L_2786)
	.align		4
.L_2786:
        /*00a4*/ 	.word	index@(.nv.constant0._ZN10layer_norm13ln_bwd_kernelINS_13Kernel_traitsIf13__nv_bfloat16fS2_fjLj2048ELj1ELj1ELj4ELj16ENS_18Kernel_traits_baseILj2048EfS2_fS2_fjLj128EEEEELb1ELb0ELb0ELb1EEEvNS_9BwdParamsE)
        /*00a8*/ 	.short	0x0380
        /*00aa*/ 	.short	0x0128


	//----- nvinfo : EIATTR_SW_WAR
	.align		4
.L_2787:
        /*00ac*/ 	.byte	0x04, 0x36
        /*00ae*/ 	.short	(.L_2789 - .L_2788)
.L_2788:
        /*00b0*/ 	.word	0x00000008
.L_2789:


//--------------------- .nv.info._ZN10layer_norm22ln_bwd_finalize_kernelINS_22Kernel_traits_finalizeILj2048Ef13__nv_bfloat16fS2_fjLb0ELj1024ELj4ENS_18Kernel_traits_baseILj2048EfS2_fS2_fjLj1024EEEEELb0ELb0EEEvNS_9BwdParamsE --------------------------
	.section	.nv.info._ZN10layer_norm22ln_bwd_finalize_kernelINS_22Kernel_traits_finalizeILj2048Ef13__nv_bfloat16fS2_fjLb0ELj1024ELj4ENS_18Kernel_traits_baseILj2048EfS2_fS2_fjLj1024EEEEELb0ELb0EEEvNS_9BwdParamsE,"",@"SHT_CUDA_INFO"
	.sectionflags	@""
	.align	4


	//----- nvinfo : EIATTR_CUDA_API_VERSION
	.align		4
        /*0000*/ 	.byte	0x04, 0x37
        /*0002*/ 	.short	(.L_2791 - .L_2790)
.L_2790:
        /*0004*/ 	.word	0x00000082


	//----- nvinfo : EIATTR_KPARAM_INFO
	.align		4
.L_2791:
        /*0008*/ 	.byte	0x04, 0x17
        /*000a*/ 	.short	(.L_2793 - .L_2792)
.L_2792:
        /*000c*/ 	.word	0x00000000
        /*0010*/ 	.short	0x0000
        /*0012*/ 	.short	0x0000
        /*0014*/ 	.byte	0x00, 0xf0, 0xa1, 0x04


	//----- nvinfo : EIATTR_SPARSE_MMA_MASK
	.align		4
.L_2793:
        /*0018*/ 	.byte	0x03, 0x50
        /*001a*/ 	.short	0x0000


	//----- nvinfo : EIATTR_MAXREG_COUNT
	.align		4
        /*001c*/ 	.byte	0x03, 0x1b
        /*001e*/ 	.short	0x0040


	//----- nvinfo : EIATTR_NUM_BARRIERS
	.align		4
        /*0020*/ 	.byte	0x02, 0x4c
        /*0022*/ 	.byte	0x01
	.zero		1


	//----- nvinfo : EIATTR_MERCURY_ISA_VERSION
	.align		4
        /*0024*/ 	.byte	0x03, 0x5f
        /*0026*/ 	.short	0x0101


	//----- nvinfo : EIATTR_COOP_GROUP_MASK_REGIDS
	.align		4
        /*0028*/ 	.byte	0x04, 0x29
        /*002a*/ 	.short	(.L_2795 - .L_2794)


	//   ....[0]....
.L_2794:
        /*002c*/ 	.word	0xffffffff


	//   ....[1]....
        /*0030*/ 	.word	0xffffffff


	//   ....[2]....
        /*0034*/ 	.word	0xffffffff


	//   ....[3]....
        /*0038*/ 	.word	0xffffffff


	//   ....[4]....
        /*003c*/ 	.word	0xffffffff


	//   ....[5]....
        /*0040*/ 	.word	0xffffffff


	//   ....[6]....
        /*0044*/ 	.word	0xffffffff


	//   ....[7]....
        /*0048*/ 	.word	0xffffffff


	//   ....[8]....
        /*004c*/ 	.word	0xffffffff


	//   ....[9]....
        /*0050*/ 	.word	0xffffffff


	//----- nvinfo : EIATTR_COOP_GROUP_INSTR_OFFSETS
	.align		4
.L_2795:
        /*0054*/ 	.byte	0x04, 0x28
        /*0056*/ 	.short	(.L_2797 - .L_2796)


	//   ....[0]....
.L_2796:
        /*0058*/ 	.word	0x00001550


	//   ....[1]....
        /*005c*/ 	.word	0x00001560


	//   ....[2]....
        /*0060*/ 	.word	0x00001590


	//   ....[3]....
        /*0064*/ 	.word	0x000015a0


	//   ....[4]....
        /*0068*/ 	.word	0x000015d0


	//   ....[5]....
        /*006c*/ 	.word	0x000015e0


	//   ....[6]....
        /*0070*/ 	.word	0x00001610


	//   ....[7]....
        /*0074*/ 	.word	0x00001630


	//   ....[8]....
        /*0078*/ 	.word	0x00001680


	//   ....[9]....
        /*007c*/ 	.word	0x00001690


	//----- nvinfo : EIATTR_VRC_CTA_INIT_COUNT
	.align		4
.L_2797:
        /*0080*/ 	.byte	0x02, 0x4a
	.zero		1
	.zero		1


	//----- nvinfo : EIATTR_EXIT_INSTR_OFFSETS
	.align		4
        /*0084*/ 	.byte	0x04, 0x1c
        /*0086*/ 	.short	(.L_2799 - .L_2798)


	//   ....[0]....
.L_2798:
        /*0088*/ 	.word	0x00000060


	//   ....[1]....
        /*008c*/ 	.word	0x000016f0


	//   ....[2]....
        /*0090*/ 	.word	0x00001720


	//   ....[3]....
        /*0094*/ 	.word	0x000017c0


	//----- nvinfo : EIATTR_MAX_THREADS
	.align		4
.L_2799:
        /*0098*/ 	.byte	0x04, 0x05
        /*009a*/ 	.short	(.L_2801 - .L_2800)
.L_2800:
        /*009c*/ 	.word	0x00000400
        /*00a0*/ 	.word	0x00000001
        /*00a4*/ 	.word	0x00000001


	//----- nvinfo : EIATTR_CRS_STACK_SIZE
	.align		4
.L_2801:
        /*00a8*/ 	.byte	0x04, 0x1e
        /*00aa*/ 	.short	(.L_2803 - .L_2802)
.L_2802:
        /*00ac*/ 	.word	0x00000000


	//----- nvinfo : EIATTR_CBANK_PARAM_SIZE
	.align		4
.L_2803:
        /*00b0*/ 	.byte	0x03, 0x19
        /*00b2*/ 	.short	0x0128


	//----- nvinfo : EIATTR_PARAM_CBANK
	.align		4
        /*00b4*/ 	.byte	0x04, 0x0a
        /*00b6*/ 	.short	(.L_2805 - .L_2804)
	.align		4
.L_2804:
        /*00b8*/ 	.word	index@(.nv.constant0._ZN10layer_norm22ln_bwd_finalize_kernelINS_22Kernel_traits_finalizeILj2048Ef13__nv_bfloat16fS2_fjLb0ELj1024ELj4ENS_18Kernel_traits_baseILj2048EfS2_fS2_fjLj1024EEEEELb0ELb0EEEvNS_9BwdParamsE)
        /*00bc*/ 	.short	0x0380
        /*00be*/ 	.short	0x0128


	//----- nvinfo : EIATTR_SW_WAR
	.align		4
.L_2805:
        /*00c0*/ 	.byte	0x04, 0x36
        /*00c2*/ 	.short	(.L_2807 - .L_2806)
.L_2806:
        /*00c4*/ 	.word	0x00000008
.L_2807:


//--------------------- .nv.info._ZN10layer_norm13ln_bwd_kernelINS_13Kernel_traitsIf13__nv_bfloat16fS2_fjLj2048ELj1ELj1ELj4ELj16ENS_18Kernel_traits_baseILj2048EfS2_fS2_fjLj128EEEEELb1ELb0ELb1ELb0EEEvNS_9BwdParamsE --------------------------
	.section	.nv.info._ZN10layer_norm13ln_bwd_kernelINS_13Kernel_traitsIf13__nv_bfloat16fS2_fjLj2048ELj1ELj1ELj4ELj16ENS_18Kernel_traits_baseILj2048EfS2_fS2_fjLj128EEEEELb1ELb0ELb1ELb0EEEvNS_9BwdParamsE,"",@"SHT_CUDA_INFO"
	.sectionflags	@""
	.align	4


	//----- nvinfo : EIATTR_CUDA_API_VERSION
	.align		4
        /*0000*/ 	.byte	0x04, 0x37
        /*0002*/ 	.short	(.L_2809 - .L_2808)
.L_2808:
        /*0004*/ 	.word	0x00000082


	//----- nvinfo : EIATTR_KPARAM_INFO
	.align		4
.L_2809:
        /*0008*/ 	.byte	0x04, 0x17
        /*000a*/ 	.short	(.L_2811 - .L_2810)
.L_2810:
        /*000c*/ 	.word	0x00000000
        /*0010*/ 	.short	0x0000
        /*0012*/ 	.short	0x0000
        /*0014*/ 	.byte	0x00, 0xf0, 0xa1, 0x04


	//----- nvinfo : EIATTR_SPARSE_MMA_MASK
	.align		4
.L_2811:
        /*0018*/ 	.byte	0x03, 0x50
        /*001a*/ 	.short	0x0000


	//----- nvinfo : EIATTR_MAXREG_COUNT
	.align		4
        /*001c*/ 	.byte	0x03, 0x1b
        /*001e*/ 	.short	0x00ff


	//----- nvinfo : EIATTR_NUM_BARRIERS
	.align		4
        /*0020*/ 	.byte	0x02, 0x4c
        /*0022*/ 	.byte	0x01
	.zero		1


	//----- nvinfo : EIATTR_MERCURY_ISA_VERSION
	.align		4
        /*0024*/ 	.byte	0x03, 0x5f
        /*0026*/ 	.short	0x0101


	//----- nvinfo : EIATTR_COOP_GROUP_MASK_REGIDS
	.align		4
        /*0028*/ 	.byte	0x04, 0x29
        /*002a*/ 	.short	(.L_2813 - .L_2812)


	//   ....[0]....
.L_2812:
        /*002c*/ 	.word	0xffffffff


	//   ....[1]....
        /*0030*/ 	.word	0xffffffff


	//   ....[2]....
        /*0034*/ 	.word	0xffffffff


	//   ....[3]....
        /*0038*/ 	.word	0xffffffff


	//   ....[4]....
        /*003c*/ 	.word	0xffffffff


	//   ....[5]....
        /*0040*/ 	.word	0xffffffff


	//   ....[6]....
        /*0044*/ 	.word	0xffffffff


	//   ....[7]....
        /*0048*/ 	.word	0xffffffff


	//   ....[8]....
        /*004c*/ 	.word	0xffffffff


	//   ....[9]....
        /*0050*/ 	.word	0xffffffff


	//----- nvinfo : EIATTR_COOP_GROUP_INSTR_OFFSETS
	.align		4
.L_2813:
        /*0054*/ 	.byte	0x04, 0x28
        /*0056*/ 	.short	(.L_2815 - .L_2814)


	//   ....[0]....
.L_2814:
        /*0058*/ 	.word	0x000015a0


	//   ....[1]....
        /*005c*/ 	.word	0x000015d0


	//   ....[2]....
        /*0060*/ 	.word	0x00001600


	//   ....[3]....
        /*0064*/ 	.word	0x00001610


	//   ....[4]....
        /*0068*/ 	.word	0x00001640


	//   ....[5]....
        /*006c*/ 	.word	0x00001650


	//   ....[6]....
        /*0070*/ 	.word	0x00001680


	//   ....[7]....
        /*0074*/ 	.word	0x00001690


	//   ....[8]....
        /*0078*/ 	.word	0x000016c0


	//   ....[9]....
        /*007c*/ 	.word	0x000016d0


	//----- nvinfo : EIATTR_VRC_CTA_INIT_COUNT
	.align		4
.L_2815:
        /*0080*/ 	.byte	0x02, 0x4a
	.zero		1
	.zero		1


	//----- nvinfo : EIATTR_EXIT_INSTR_OFFSETS
	.align		4
        /*0084*/ 	.byte	0x04, 0x1c
        /*0086*/ 	.short	(.L_2817 - .L_2816)


	//   ....[0]....
.L_2816:
        /*0088*/ 	.word	0x00005110


	//   ....[1]....
        /*008c*/ 	.word	0x000051b0


	//----- nvinfo : EIATTR_MAX_THREADS
	.align		4
.L_2817:
        /*0090*/ 	.byte	0x04, 0x05
        /*0092*/ 	.short	(.L_2819 - .L_2818)
.L_2818:
        /*0094*/ 	.word	0x00000080
        /*0098*/ 	.word	0x00000001
        /*009c*/ 	.word	0x00000001


	//----- nvinfo : EIATTR_CRS_STACK_SIZE
	.align		4
.L_2819:
        /*00a0*/ 	.byte	0x04, 0x1e
        /*00a2*/ 	.short	(.L_2821 - .L_2820)
.L_2820:
        /*00a4*/ 	.word	0x00000000


	//----- nvinfo : EIATTR_CBANK_PARAM_SIZE
	.align		4
.L_2821:
        /*00a8*/ 	.byte	0x03, 0x19
        /*00aa*/ 	.short	0x0128


	//----- nvinfo : EIATTR_PARAM_CBANK
	.align		4
        /*00ac*/ 	.byte	0x04, 0x0a
        /*00ae*/ 	.short	(.L_2823 - .L_2822)
	.align		4
.L_2822:
        /*00b0*/ 	.word	index@(.nv.constant0._ZN10layer_norm13ln_bwd_kernelINS_13Kernel_traitsIf13__nv_bfloat16fS2_fjLj2048ELj1ELj1ELj4ELj16ENS_18Kernel_traits_baseILj2048EfS2_fS2_fjLj128EEEEELb1ELb0ELb1ELb0EEEvNS_9BwdParamsE)
        /*00b4*/ 	.short	0x0380
        /*00b6*/ 	.short	0x0128


	//----- nvinfo : EIATTR_SW_WAR
	.align		4
.L_2823:
        /*00b8*/ 	.byte	0x04, 0x36
        /*00ba*/ 	.short	(.L_2825 - .L_2824)
.L_2824:
        /*00bc*/ 	.word	0x00000008
.L_2825:


//--------------------- .nv.info._ZN10layer_norm22ln_bwd_finalize_kernelINS_22Kernel_traits_finalizeILj2048Ef13__nv_bfloat16fS2_fjLb0ELj1024ELj4ENS_18Kernel_traits_baseILj2048EfS2_fS2_fjLj1024EEEEELb0ELb1EEEvNS_9BwdParamsE --------------------------
	.section	.nv.info._ZN10layer_norm22ln_bwd_finalize_kernelINS_22Kernel_traits_finalizeILj2048Ef13__nv_bfloat16fS2_fjLb0ELj1024ELj4ENS_18Kernel_traits_baseILj2048EfS2_fS2_fjLj1024EEEEELb0ELb1EEEvNS_9BwdParamsE,"",@"SHT_CUDA_INFO"
	.sectionflags	@""
	.align	4


	//----- nvinfo : EIATTR_CUDA_API_VERSION
	.align		4
        /*0000*/ 	.byte	0x04, 0x37
        /*0002*/ 	.short	(.L_2827 - .L_2826)
.L_2826:
        /*0004*/ 	.word	0x00000082


	//----- nvinfo : EIATTR_KPARAM_INFO
	.align		4
.L_2827:
        /*0008*/ 	.byte	0x04, 0x17
        /*000a*/ 	.short	(.L_2829 - .L_2828)
.L_2828:
        /*000c*/ 	.word	0x00000000
        /*0010*/ 	.short	0x0000
        /*0012*/ 	.short	0x0000
        /*0014*/ 	.byte	0x00, 0xf0, 0xa1, 0x04


	//----- nvinfo : EIATTR_SPARSE_MMA_MASK
	.align		4
.L_2829:
        /*0018*/ 	.byte	0x03, 0x50
        /*001a*/ 	.short	0x0000


	//----- nvinfo : EIATTR_MAXREG_COUNT
	.align		4
        /*001c*/ 	.byte	0x03, 0x1b
        /*001e*/ 	.short	0x0040


	//----- nvinfo : EIATTR_NUM_BARRIERS
	.align		4
        /*0020*/ 	.byte	0x02, 0x4c
        /*0022*/ 	.byte	0x01
	.zero		1


	//----- nvinfo : EIATTR_MERCURY_ISA_VERSION
	.align		4
        /*0024*/ 	.byte	0x03, 0x5f
        /*0026*/ 	.short	0x0101


	//----- nvinfo : EIATTR_COOP_GROUP_MASK_REGIDS
	.align		4
        /*0028*/ 	.byte	0x04, 0x29
        /*002a*/ 	.short	(.L_2831 - .L_2830)


	//   ....[0]....
.L_2830:
        /*002c*/ 	.word	0xffffffff


	//   ....[1]....
        /*0030*/ 	.word	0xffffffff


	//   ....[2]....
        /*0034*/ 	.word	0xffffffff


	//   ....[3]....
        /*0038*/ 	.word	0xffffffff


	//   ....[4]....
        /*003c*/ 	.word	0xffffffff


	//   ....[5]....
        /*0040*/ 	.word	0xffffffff


	//   ....[6]....
        /*0044*/ 	.word	0xffffffff


	//   ....[7]....
        /*0048*/ 	.word	0xffffffff


	//   ....[8]....
        /*004c*/ 	.word	0xffffffff


	//   ....[9]....
        /*0050*/ 	.word	0xffffffff


	//----- nvinfo : EIATTR_COOP_GROUP_INSTR_OFFSETS
	.align		4
.L_2831:
        /*0054*/ 	.byte	0x04, 0x28
        /*0056*/ 	.short	(.L_2833 - .L_2832)


	//   ....[0]....
.L_2832:
        /*0058*/ 	.word	0x00001560


	//   ....[1]....
        /*005c*/ 	.word	0x00001570


	//   ....[2]....
        /*0060*/ 	.word	0x000015a0


	//   ....[3]....
        /*0064*/ 	.word	0x000015b0


	//   ....[4]....
        /*0068*/ 	.word	0x000015e0


	//   ....[5]....
        /*006c*/ 	.word	0x000015f0


	//   ....[6]....
        /*0070*/ 	.word	0x00001620


	//   ....[7]....
        /*0074*/ 	.word	0x00001640


	//   ....[8]....
        /*0078*/ 	.word	0x00001670


	//   ....[9]....
        /*007c*/ 	.word	0x00001680


	//----- nvinfo : EIATTR_VRC_CTA_INIT_COUNT
	.align		4
.L_2833:
        /*0080*/ 	.byte	0x02, 0x4a
	.zero		1
	.zero		1


	//----- nvinfo : EIATTR_EXIT_INSTR_OFFSETS
	.align		4
        /*0084*/ 	.byte	0x04, 0x1c
        /*0086*/ 	.short	(.L_2835 - .L_2834)


	//   ....[0]....
.L_2834:
        /*0088*/ 	.word	0x00000060


	//   ....[1]....
        /*008c*/ 	.word	0x000016e0


	//   ....[2]....
        /*0090*/ 	.word	0x000017b0


	//----- nvinfo : EIATTR_MAX_THREADS
	.align		4
.L_2835:
        /*0094*/ 	.byte	0x04, 0x05
        /*0096*/ 	.short	(.L_2837 - .L_2836)
.L_2836:
        /*0098*/ 	.word	0x00000400
        /*009c*/ 	.word	0x00000001
        /*00a0*/ 	.word	0x00000001


	//----- nvinfo : EIATTR_CRS_STACK_SIZE
	.align		4
.L_2837:
        /*00a4*/ 	.byte	0x04, 0x1e
        /*00a6*/ 	.short	(.L_2839 - .L_2838)
.L_2838:
        /*00a8*/ 	.word	0x00000000


	//----- nvinfo : EIATTR_CBANK_PARAM_SIZE
	.align		4
.L_2839:
        /*00ac*/ 	.byte	0x03, 0x19
        /*00ae*/ 	.short	0x0128


	//----- nvinfo : EIATTR_PARAM_CBANK
	.align		4
        /*00b0*/ 	.byte	0x04, 0x0a
        /*00b2*/ 	.short	(.L_2841 - .L_2840)
	.align		4
.L_2840:
        /*00b4*/ 	.word	index@(.nv.constant0._ZN10layer_norm22ln_bwd_finalize_kernelINS_22Kernel_traits_finalizeILj2048Ef13__nv_bfloat16fS2_fjLb0ELj1024ELj4ENS_18Kernel_traits_baseILj2048EfS2_fS2_fjLj1024EEEEELb0ELb1EEEvNS_9BwdParamsE)
        /*00b8*/ 	.short	0x0380
        /*00ba*/ 	.short	0x0128


	//----- nvinfo : EIATTR_SW_WAR
	.align		4
.L_2841:
        /*00bc*/ 	.byte	0x04, 0x36
        /*00be*/ 	.short	(.L_2843 - .L_2842)
.L_2842:
        /*00c0*/ 	.word	0x00000008
.L_2843:


//--------------------- .nv.info._ZN10layer_norm13ln_bwd_kernelINS_13Kernel_traitsIf13__nv_bfloat16fS2_fjLj2048ELj1ELj1ELj4ELj16ENS_18Kernel_traits_baseILj2048EfS2_fS2_fjLj128EEEEELb1ELb0ELb1ELb1EEEvNS_9BwdParamsE --------------------------
	.section	.nv.info._ZN10layer_norm13ln_bwd_kernelINS_13Kernel_traitsIf13__nv_bfloat16fS2_fjLj2048ELj1ELj1ELj4ELj16ENS_18Kernel_traits_baseILj2048EfS2_fS2_fjLj128EEEEELb1ELb0ELb1ELb1EEEvNS_9BwdParamsE,"",@"SHT_CUDA_INFO"
	.sectionflags	@""
	.align	4


	//----- nvinfo : EIATTR_CUDA_API_VERSION
	.align		4
        /*0000*/ 	.byte	0x04, 0x37
        /*0002*/ 	.short	(.L_2845 - .L_2844)
.L_2844:
        /*0004*/ 	.word	0x00000082


	//----- nvinfo : EIATTR_KPARAM_INFO
	.align		4
.L_2845:
        /*0008*/ 	.byte	0x04, 0x17
        /*000a*/ 	.short	(.L_2847 - .L_2846)
.L_2846:
        /*000c*/ 	.word	0x00000000
        /*0010*/ 	.short	0x0000
        /*0012*/ 	.short	0x0000
        /*0014*/ 	.byte	0x00, 0xf0, 0xa1, 0x04


	//----- nvinfo : EIATTR_SPARSE_MMA_MASK
	.align		4
.L_2847:
        /*0018*/ 	.byte	0x03, 0x50
        /*001a*/ 	.short	0x0000


	//----- nvinfo : EIATTR_MAXREG_COUNT
	.align		4
        /*001c*/ 	.byte	0x03, 0x1b
        /*001e*/ 	.short	0x00ff


	//----- nvinfo : EIATTR_NUM_BARRIERS
	.align		4
        /*0020*/ 	.byte	0x02, 0x4c
        /*0022*/ 	.byte	0x01
	.zero		1


	//----- nvinfo : EIATTR_MERCURY_ISA_VERSION
	.align		4
        /*0024*/ 	.byte	0x03, 0x5f
        /*0026*/ 	.short	0x0101


	//----- nvinfo : EIATTR_COOP_GROUP_MASK_REGIDS
	.align		4
        /*0028*/ 	.byte	0x04, 0x29
        /*002a*/ 	.short	(.L_2849 - .L_2848)


	//   ....[0]....
.L_2848:
        /*002c*/ 	.word	0xffffffff


	//   ....[1]....
        /*0030*/ 	.word	0xffffffff


	//   ....[2]....
        /*0034*/ 	.word	0xffffffff


	//   ....[3]....
        /*0038*/ 	.word	0xffffffff


	//   ....[4]....
        /*003c*/ 	.word	0xffffffff


	//   ....[5]....
        /*0040*/ 	.word	0xffffffff


	//   ....[6]....
        /*0044*/ 	.word	0xffffffff


	//   ....[7]....
        /*0048*/ 	.word	0xffffffff


	//   ....[8]....
        /*004c*/ 	.word	0xffffffff


	//   ....[9]....
        /*0050*/ 	.word	0xffffffff


	//----- nvinfo : EIATTR_COOP_GROUP_INSTR_OFFSETS
	.align		4
.L_2849:
        /*0054*/ 	.byte	0x04, 0x28
        /*0056*/ 	.short	(.L_2851 - .L_2850)


	//   ....[0]....
.L_2850:
        /*0058*/ 	.word	0x00001110


	//   ....[1]....
        /*005c*/ 	.word	0x00001130


	//   ....[2]....
        /*0060*/ 	.word	0x00001160


	//   ....[3]....
        /*0064*/ 	.word	0x00001170


	//   ....[4]....
        /*0068*/ 	.word	0x000011a0


	//   ....[5]....
        /*006c*/ 	.word	0x000011b0


	//   ....[6]....
        /*0070*/ 	.word	0x000011e0


	//   ....[7]....
        /*0074*/ 	.word	0x000011f0


	//   ....[8]....
        /*0078*/ 	.word	0x00001230


	//   ....[9]....
        /*007c*/ 	.word	0x00001240


	//----- nvinfo : EIATTR_VRC_CTA_INIT_COUNT
	.align		4
.L_2851:
        /*0080*/ 	.byte	0x02, 0x4a
	.zero		1
	.zero		1


	//----- nvinfo : EIATTR_EXIT_INSTR_OFFSETS
	.align		4
        /*0084*/ 	.byte	0x04, 0x1c
        /*0086*/ 	.short	(.L_2853 - .L_2852)


	//   ....[0]....
.L_2852:
        /*0088*/ 	.word	0x00004b20


	//----- nvinfo : EIATTR_MAX_THREADS
	.align		4
.L_2853:
        /*008c*/ 	.byte	0x04, 0x05
        /*008e*/ 	.short	(.L_2855 - .L_2854)
.L_2854:
        /*0090*/ 	.word	0x00000080
        /*0094*/ 	.word	0x00000001
        /*0098*/ 	.word	0x00000001


	//----- nvinfo : EIATTR_CRS_STACK_SIZE
	.align		4
.L_2855:
        /*009c*/ 	.byte	0x04, 0x1e
        /*009e*/ 	.short	(.L_2857 - .L_2856)
.L_2856:
        /*00a0*/ 	.word	0x00000000


	//----- nvinfo : EIATTR_CBANK_PARAM_SIZE
	.align		4
.L_2857:
        /*00a4*/ 	.byte	0x03, 0x19
        /*00a6*/ 	.short	0x0128


	//----- nvinfo : EIATTR_PARAM_CBANK
	.align		4
        /*00a8*/ 	.byte	0x04, 0x0a
        /*00aa*/ 	.short	(.L_2859 - .L_2858)
	.align		4
.L_2858:
        /*00ac*/ 	.word	index@(.nv.constant0._ZN10layer_norm13ln_bwd_kernelINS_13Kernel_traitsIf13__nv_bfloat16fS2_fjLj2048ELj1ELj1ELj4ELj16ENS_18Kernel_traits_baseILj2048EfS2_fS2_fjLj128EEEEELb1ELb0ELb1ELb1EEEvNS_9BwdParamsE)
        /*00b0*/ 	.short	0x0380
        /*00b2*/ 	.short	0x0128


	//----- nvinfo : EIATTR_SW_WAR
	.align		4
.L_2859:
        /*00b4*/ 	.byte	0x04, 0x36
        /*00b6*/ 	.short	(.L_2861 - .L_2860)
.L_2860:
        /*00b8*/ 	.word	0x00000008
.L_2861:


//--------------------- .nv.info._ZN10layer_norm13ln_bwd_kernelINS_13Kernel_traitsIf13__nv_bfloat16fS2_fjLj2048ELj1ELj1ELj4ELj16ENS_18Kernel_traits_baseILj2048EfS2_fS2_fjLj128EEEEELb1ELb1ELb0ELb0EEEvNS_9BwdParamsE --------------------------
	.section	.nv.info._ZN10layer_norm13ln_bwd_kernelINS_13Kernel_traitsIf13__nv_bfloat16fS2_fjLj2048ELj1ELj1ELj4ELj16ENS_18Kernel_traits_baseILj2048EfS2_fS2_fjLj128EEEEELb1ELb1ELb0ELb0EEEvNS_9BwdParamsE,"",@"SHT_CUDA_INFO"
	.sectionflags	@""
	.align	4


	//----- nvinfo : EIATTR_CUDA_API_VERSION
	.align		4
        /*0000*/ 	.byte	0x04, 0x37
        /*0002*/ 	.short	(.L_2863 - .L_2862)
.L_2862:
        /*0004*/ 	.word	0x00000082


	//----- nvinfo : EIATTR_KPARAM_INFO
	.align		4
.L_2863:
        /*0008*/ 	.byte	0x04, 0x17
        /*000a*/ 	.short	(.L_2865 - .L_2864)
.L_2864:
        /*000c*/ 	.word	0x00000000
        /*0010*/ 	.short	0x0000
        /*0012*/ 	.short	0x0000
        /*0014*/ 	.byte	0x00, 0xf0, 0xa1, 0x04


	//----- nvinfo : EIATTR_SPARSE_MMA_MASK
	.align		4
.L_2865:
        /*0018*/ 	.byte	0x03, 0x50
        /*001a*/ 	.short	0x0000


	//----- nvinfo : EIATTR_MAXREG_COUNT
	.align		4
        /*001c*/ 	.byte	0x03, 0x1b
        /*001e*/ 	.short	0x00ff


	//----- nvinfo : EIATTR_NUM_BARRIERS
	.align		4
        /*0020*/ 	.byte	0x02, 0x4c
        /*0022*/ 	.byte	0x01
	.zero		1


	//----- nvinfo : EIATTR_MERCURY_ISA_VERSION
	.align		4
        /*0024*/ 	.byte	0x03, 0x5f
        /*0026*/ 	.short	0x0101


	//----- nvinfo : EIATTR_COOP_GROUP_MASK_REGIDS
	.align		4
        /*0028*/ 	.byte	0x04, 0x29
        /*002a*/ 	.short	(.L_2867 - .L_2866)


	//   ....[0]....
.L_2866:
        /*002c*/ 	.word	0xffffffff


	//   ....[1]....
        /*0030*/ 	.word	0xffffffff


	//   ....[2]....
        /*0034*/ 	.word	0xffffffff


	//   ....[3]....
        /*0038*/ 	.word	0xffffffff


	//   ....[4]....
        /*003c*/ 	.word	0xffffffff


	//   ....[5]....
        /*0040*/ 	.word	0xffffffff


	//   ....[6]....
        /*0044*/ 	.word	0xffffffff


	//   ....[7]....
        /*0048*/ 	.word	0xffffffff


	//   ....[8]....
        /*004c*/ 	.word	0xffffffff


	//   ....[9]....
        /*0050*/ 	.word	0xffffffff


	//----- nvinfo : EIATTR_COOP_GROUP_INSTR_OFFSETS
	.align		4
.L_2867:
        /*0054*/ 	.byte	0x04, 0x28
        /*0056*/ 	.short	(.L_2869 - .L_2868)


	//   ....[0]....
.L_2868:
        /*0058*/ 	.word	0x000012a0


	//   ....[1]....
        /*005c*/ 	.word	0x000012c0


	//   ....[2]....
        /*0060*/ 	.word	0x00001300


	//   ....[3]....
        /*0064*/ 	.word	0x00001310


	//   ....[4]....
        /*0068*/ 	.word	0x00001350


	//   ....[5]....
        /*006c*/ 	.word	0x00001360


	//   ....[6]....
        /*0070*/ 	.word	0x00001390


	//   ....[7]....
        /*0074*/ 	.word	0x000013a0


	//   ....[8]....
        /*0078*/ 	.word	0x000013d0


	//   ....[9]....
        /*007c*/ 	.word	0x000013e0


	//----- nvinfo : EIATTR_VRC_CTA_INIT_COUNT
	.align		4
.L_2869:
        /*0080*/ 	.byte	0x02, 0x4a
	.zero		1
	.zero		1


	//----- nvinfo : EIATTR_EXIT_INSTR_OFFSETS
	.align		4
        /*0084*/ 	.byte	0x04, 0x1c
        /*0086*/ 	.short	(.L_2871 - .L_2870)


	//   ....[0]....
.L_2870:
        /*0088*/ 	.word	0x00004f80


	//   ....[1]....
        /*008c*/ 	.word	0x00005050


	//----- nvinfo : EIATTR_MAX_THREADS
	.align		4
.L_2871:
        /*0090*/ 	.byte	0x04, 0x05
        /*0092*/ 	.short	(.L_2873 - .L_2872)
.L_2872:
        /*0094*/ 	.word	0x00000080
        /*0098*/ 	.word	0x00000001
        /*009c*/ 	.word	0x00000001


	//----- nvinfo : EIATTR_CRS_STACK_SIZE
	.align		4
.L_2873:
        /*00a0*/ 	.byte	0x04, 0x1e
        /*00a2*/ 	.short	(.L_2875 - .L_2874)
.L_2874:
        /*00a4*/ 	.word	0x00000000


	//----- nvinfo : EIATTR_CBANK_PARAM_SIZE
	.align		4
.L_2875:
        /*00a8*/ 	.byte	0x03, 0x19
        /*00aa*/ 	.short	0x0128


	//----- nvinfo : EIATTR_PARAM_CBANK
	.align		4
        /*00ac*/ 	.byte	0x04, 0x0a
        /*00ae*/ 	.short	(.L_2877 - .L_2876)
	.align		4
.L_2876:
        /*00b0*/ 	.word	index@(.nv.constant0._ZN10layer_norm13ln_bwd_kernelINS_13Kernel_traitsIf13__nv_bfloat16fS2_fjLj2048ELj1ELj1ELj4ELj16ENS_18Kernel_traits_baseILj2048EfS2_fS2_fjLj128EEEEELb1ELb1ELb0ELb0EEEvNS_9BwdParamsE)
        /*00b4*/ 	.short	0x0380
        /*00b6*/ 	.short	0x0128


	//----- nvinfo : EIATTR_SW_WAR
	.align		4
.L_2877:
        /*00b8*/ 	.byte	0x04, 0x36
        /*00ba*/ 	.short	(.L_2879 - .L_2878)
.L_2878:
        /*00bc*/ 	.word	0x00000008
.L_2879:


//--------------------- .nv.info._ZN10layer_norm13ln_bwd_kernelINS_13Kernel_traitsIf13__nv_bfloat16fS2_fjLj2048ELj1ELj1ELj4ELj16ENS_18Kernel_traits_baseILj2048EfS2_fS2_fjLj128EEEEELb1ELb1ELb0ELb1EEEvNS_9BwdParamsE --------------------------
	.section	.nv.info._ZN10layer_norm13ln_bwd_kernelINS_13Kernel_traitsIf13__nv_bfloat16fS2_fjLj2048ELj1ELj1ELj4ELj16ENS_18Kernel_traits_baseILj2048EfS2_fS2_fjLj128EEEEELb1ELb1ELb0ELb1EEEvNS_9BwdParamsE,"",@"SHT_CUDA_INFO"
	.sectionflags	@""
	.align	4


	//----- nvinfo : EIATTR_CUDA_API_VERSION
	.align		4
        /*0000*/ 	.byte	0x04, 0x37
        /*0002*/ 	.short	(.L_2881 - .L_2880)
.L_2880:
        /*0004*/ 	.word	0x00000082


	//----- nvinfo : EIATTR_KPARAM_INFO
	.align		4
.L_2881:
        /*0008*/ 	.byte	0x04, 0x17
        /*000a*/ 	.short	(.L_2883 - .L_2882)
.L_2882:
        /*000c*/ 	.word	0x00000000
        /*0010*/ 	.short	0x0000
        /*0012*/ 	.short	0x0000
        /*0014*/ 	.byte	0x00, 0xf0, 0xa1, 0x04


	//----- nvinfo : EIATTR_SPARSE_MMA_MASK
	.align		4
.L_2883:
        /*0018*/ 	.byte	0x03, 0x50
        /*001a*/ 	.short	0x0000


	//----- nvinfo : EIATTR_MAXREG_COUNT
	.align		4
        /*001c*/ 	.byte	0x03, 0x1b
        /*001e*/ 	.short	0x00ff


	//----- nvinfo : EIATTR_NUM_BARRIERS
	.align		4
        /*0020*/ 	.byte	0x02, 0x4c
        /*0022*/ 	.byte	0x01
	.zero		1


	//----- nvinfo : EIATTR_MERCURY_ISA_VERSION
	.align		4
        /*0024*/ 	.byte	0x03, 0x5f
        /*0026*/ 	.short	0x0101


	//----- nvinfo : EIATTR_COOP_GROUP_MASK_REGIDS
	.align		4
        /*0028*/ 	.byte	0x04, 0x29
        /*002a*/ 	.short	(.L_2885 - .L_2884)


	//   ....[0]....
.L_2884:
        /*002c*/ 	.word	0xffffffff


	//   ....[1]....
        /*0030*/ 	.word	0xffffffff


	//   ....[2]....
        /*0034*/ 	.word	0xffffffff


	//   ....[3]....
        /*0038*/ 	.word	0xffffffff


	//   ....[4]....
        /*003c*/ 	.word	0xffffffff


	//   ....[5]....
        /*0040*/ 	.word	0xffffffff


	//   ....[6]....
        /*0044*/ 	.word	0xffffffff


	//   ....[7]....
        /*0048*/ 	.word	0xffffffff


	//   ....[8]....
        /*004c*/ 	.word	0xffffffff


	//   ....[9]....
        /*0050*/ 	.word	0xffffffff


	//----- nvinfo : EIATTR_COOP_GROUP_INSTR_OFFSETS
	.align		4
.L_2885:
        /*0054*/ 	.byte	0x04, 0x28
        /*0056*/ 	.short	(.L_2887 - .L_2886)


	//   ....[0]....
.L_2886:
        /*0058*/ 	.word	0x00000da0


	//   ....[1]....
        /*005c*/ 	.word	0x00000e50


	//   ....[2]....
        /*0060*/ 	.word	0x00000e60


	//   ....[3]....
        /*0064*/ 	.word	0x00000e90


	//   ....[4]....
        /*0068*/ 	.word	0x00000ea0


	//   ....[5]....
        /*006c*/ 	.word	0x00000ec0


	//   ....[6]....
        /*0070*/ 	.word	0x00000ef0


	//   ....[7]....
        /*0074*/ 	.word	0x00000f30


	//   ....[8]....
        /*0078*/ 	.word	0x00000f70


	//   ....[9]....
        /*007c*/ 	.word	0x00000f80


	//----- nvinfo : EIATTR_VRC_CTA_INIT_COUNT
	.align		4
.L_2887:
        /*0080*/ 	.byte	0x02, 0x4a
	.zero		1
	.zero		1


	//----- nvinfo : EIATTR_EXIT_INSTR_OFFSETS
	.align		4
        /*0084*/ 	.byte	0x04, 0x1c
        /*0086*/ 	.short	(.L_2889 - .L_2888)


	//   ....[0]....
.L_2888:
        /*0088*/ 	.word	0x00004c80


	//----- nvinfo : EIATTR_MAX_THREADS
	.align		4
.L_2889:
        /*008c*/ 	.byte	0x04, 0x05
        /*008e*/ 	.short	(.L_2891 - .L_2890)
.L_2890:
        /*0090*/ 	.word	0x00000080
        /*0094*/ 	.word	0x00000001
        /*0098*/ 	.word	0x00000001


	//----- nvinfo : EIATTR_CBANK_PARAM_SIZE
	.align		4
.L_2891:
        /*009c*/ 	.byte	0x03, 0x19
        /*009e*/ 	.short	0x0128


	//----- nvinfo : EIATTR_PARAM_CBANK
	.align		4
        /*00a0*/ 	.byte	0x04, 0x0a
        /*00a2*/ 	.short	(.L_2893 - .L_2892)
	.align		4
.L_2892:
        /*00a4*/ 	.word	index@(.nv.constant0._ZN10layer_norm13ln_bwd_kernelINS_13Kernel_traitsIf13__nv_bfloat16fS2_fjLj2048ELj1ELj1ELj4ELj16ENS_18Kernel_traits_baseILj2048EfS2_fS2_fjLj128EEEEELb1ELb1ELb0ELb1EEEvNS_9BwdParamsE)
        /*00a8*/ 	.short	0x0380
        /*00aa*/ 	.short	0x0128


	//----- nvinfo : EIATTR_SW_WAR
	.align		4
.L_2893:
        /*00ac*/ 	.byte	0x04, 0x36
        /*00ae*/ 	.short	(.L_2895 - .L_2894)
.L_2894:
        /*00b0*/ 	.word	0x00000008
.L_2895:


//--------------------- .nv.info._ZN10layer_norm22ln_bwd_finalize_kernelINS_22Kernel_traits_finalizeILj2048Ef13__nv_bfloat16fS2_fjLb1ELj1024ELj4ENS_18Kernel_traits_baseILj2048EfS2_fS2_fjLj1024EEEEELb1ELb0EEEvNS_9BwdParamsE --------------------------
	.section	.nv.info._ZN10layer_norm22ln_bwd_finalize_kernelINS_22Kernel_traits_finalizeILj2048Ef13__nv_bfloat16fS2_fjLb1ELj1024ELj4ENS_18Kernel_traits_baseILj2048EfS2_fS2_fjLj1024EEEEELb1ELb0EEEvNS_9BwdParamsE,"",@"SHT_CUDA_INFO"
	.sectionflags	@""
	.align	4


	//----- nvinfo : EIATTR_CUDA_API_VERSION
	.align		4
        /*0000*/ 	.byte	0x04, 0x37
        /*0002*/ 	.short	(.L_2897 - .L_2896)
.L_2896:
        /*0004*/ 	.word	0x00000082


	//----- nvinfo : EIATTR_KPARAM_INFO
	.align		4
.L_2897:
        /*0008*/ 	.byte	0x04, 0x17
        /*000a*/ 	.short	(.L_2899 - .L_2898)
.L_2898:
        /*000c*/ 	.word	0x00000000
        /*0010*/ 	.short	0x0000
        /*0012*/ 	.short	0x0000
        /*0014*/ 	.byte	0x00, 0xf0, 0xa1, 0x04


	//----- nvinfo : EIATTR_SPARSE_MMA_MASK
	.align		4
.L_2899:
        /*0018*/ 	.byte	0x03, 0x50
        /*001a*/ 	.short	0x0000


	//----- nvinfo : EIATTR_MAXREG_COUNT
	.align		4
        /*001c*/ 	.byte	0x03, 0x1b
        /*001e*/ 	.short	0x0040


	//----- nvinfo : EIATTR_NUM_BARRIERS
	.align		4
        /*0020*/ 	.byte	0x02, 0x4c
        /*0022*/ 	.byte	0x01
	.zero		1


	//----- nvinfo : EIATTR_MERCURY_ISA_VERSION
	.align		4
        /*0024*/ 	.byte	0x03, 0x5f
        /*0026*/ 	.short	0x0101


	//----- nvinfo : EIATTR_COOP_GROUP_MASK_REGIDS
	.align		4
        /*0028*/ 	.byte	0x04, 0x29
        /*002a*/ 	.short	(.L_2901 - .L_2900)


	//   ....[0]....
.L_2900:
        /*002c*/ 	.word	0xffffffff


	//   ....[1]....
        /*0030*/ 	.word	0xffffffff


	//   ....[2]....
        /*0034*/ 	.word	0xffffffff


	//   ....[3]....
        /*0038*/ 	.word	0xffffffff


	//   ....[4]....
        /*003c*/ 	.word	0xffffffff


	//   ....[5]....
        /*0040*/ 	.word	0xffffffff


	//   ....[6]....
        /*0044*/ 	.word	0xffffffff


	//   ....[7]....
        /*0048*/ 	.word	0xffffffff


	//   ....[8]....
        /*004c*/ 	.word	0xffffffff


	//   ....[9]....
        /*0050*/ 	.word	0xffffffff


	//   ....[10]....
        /*0054*/ 	.word	0xffffffff


	//   ....[11]....
        /*0058*/ 	.word	0xffffffff


	//   ....[12]....
        /*005c*/ 	.word	0xffffffff


	//   ....[13]....
        /*0060*/ 	.word	0xffffffff


	//   ....[14]....
        /*0064*/ 	.word	0xffffffff


	//----- nvinfo : EIATTR_COOP_GROUP_INSTR_OFFSETS
	.align		4
.L_2901:
        /*0068*/ 	.byte	0x04, 0x28
        /*006a*/ 	.short	(.L_2903 - .L_2902)


	//   ....[0]....
.L_2902:
        /*006c*/ 	.word	0x00001030


	//   ....[1]....
        /*0070*/ 	.word	0x00001040


	//   ....[2]....
        /*0074*/ 	.word	0x00001050


	//   ....[3]....
        /*0078*/ 	.word	0x00001090


	//   ....[4]....
        /*007c*/ 	.word	0x000010a0


	//   ....[5]....
        /*0080*/ 	.word	0x000010b0


	//   ....[6]....
        /*0084*/ 	.word	0x000010e0


	//   ....[7]....
        /*0088*/ 	.word	0x00001100


	//   ....[8]....
        /*008c*/ 	.word	0x00001120


	//   ....[9]....
        /*0090*/ 	.word	0x00001160


	//   ....[10]....
        /*0094*/ 	.word	0x00001180


	//   ....[11]....
        /*0098*/ 	.word	0x00001190


	//   ....[12]....
        /*009c*/ 	.word	0x000011e0


	//   ....[13]....
        /*00a0*/ 	.word	0x00001210


	//   ....[14]....
        /*00a4*/ 	.word	0x00001220


	//----- nvinfo : EIATTR_VRC_CTA_INIT_COUNT
	.align		4
.L_2903:
        /*00a8*/ 	.byte	0x02, 0x4a
	.zero		1
	.zero		1


	//----- nvinfo : EIATTR_EXIT_INSTR_OFFSETS
	.align		4
        /*00ac*/ 	.byte	0x04, 0x1c
        /*00ae*/ 	.short	(.L_2905 - .L_2904)


	//   ....[0]....
.L_2904:
        /*00b0*/ 	.word	0x00000060


	//   ....[1]....
        /*00b4*/ 	.word	0x000012a0


	//   ....[2]....
        /*00b8*/ 	.word	0x000012d0


	//   ....[3]....
        /*00bc*/ 	.word	0x000013b0


	//----- nvinfo : EIATTR_MAX_THREADS
	.align		4
.L_2905:
        /*00c0*/ 	.byte	0x04, 0x05
        /*00c2*/ 	.short	(.L_2907 - .L_2906)
.L_2906:
        /*00c4*/ 	.word	0x00000400
        /*00c8*/ 	.word	0x00000001
        /*00cc*/ 	.word	0x00000001


	//----- nvinfo : EIATTR_CRS_STACK_SIZE
	.align		4
.L_2907:
        /*00d0*/ 	.byte	0x04, 0x1e
        /*00d2*/ 	.short	(.L_2909 - .L_2908)
.L_2908:
        /*00d4*/ 	.word	0x00000000


	//----- nvinfo : EIATTR_CBANK_PARAM_SIZE
	.align		4
.L_2909:
        /*00d8*/ 	.byte	0x03, 0x19
        /*00da*/ 	.short	0x0128


	//----- nvinfo : EIATTR_PARAM_CBANK
	.align		4
        /*00dc*/ 	.byte	0x04, 0x0a
        /*00de*/ 	.short	(.L_2911 - .L_2910)
	.align		4
.L_2910:
        /*00e0*/ 	.word	index@(.nv.constant0._ZN10layer_norm22ln_bwd_finalize_kernelINS_22Kernel_traits_finalizeILj2048Ef13__nv_bfloat16fS2_fjLb1ELj1024ELj4ENS_18Kernel_traits_baseILj2048EfS2_fS2_fjLj1024EEEEELb1ELb0EEEvNS_9BwdParamsE)
        /*00e4*/ 	.short	0x0380
        /*00e6*/ 	.short	0x0128


	//----- nvinfo : EIATTR_SW_WAR
	.align		4
.L_2911:
        /*00e8*/ 	.byte	0x04, 0x36
        /*00ea*/ 	.short	(.L_2913 - .L_2912)
.L_2912:
        /*00ec*/ 	.word	0x00000008
.L_2913:


//--------------------- .nv.info._ZN10layer_norm13ln_bwd_kernelINS_13Kernel_traitsIf13__nv_bfloat16fS2_fjLj2048ELj1ELj1ELj4ELj16ENS_18Kernel_traits_baseILj2048EfS2_fS2_fjLj128EEEEELb1ELb1ELb1ELb0EEEvNS_9BwdParamsE --------------------------
	.section	.nv.info._ZN10layer_norm13ln_bwd_kernelINS_13Kernel_traitsIf13__nv_bfloat16fS2_fjLj2048ELj1ELj1ELj4ELj16ENS_18Kernel_traits_baseILj2048EfS2_fS2_fjLj128EEEEELb1ELb1ELb1ELb0EEEvNS_9BwdParamsE,"",@"SHT_CUDA_INFO"
	.sectionflags	@""
	.align	4


	//----- nvinfo : EIATTR_CUDA_API_VERSION
	.align		4
        /*0000*/ 	.byte	0x04, 0x37
        /*0002*/ 	.short	(.L_2915 - .L_2914)
.L_2914:
        /*0004*/ 	.word	0x00000082


	//----- nvinfo : EIATTR_KPARAM_INFO
	.align		4
.L_2915:
        /*0008*/ 	.byte	0x04, 0x17
        /*000a*/ 	.short	(.L_2917 - .L_2916)
.L_2916:
        /*000c*/ 	.word	0x00000000
        /*0010*/ 	.short	0x0000
        /*0012*/ 	.short	0x0000
        /*0014*/ 	.byte	0x00, 0xf0, 0xa1, 0x04


	//----- nvinfo : EIATTR_SPARSE_MMA_MASK
	.align		4
.L_2917:
        /*0018*/ 	.byte	0x03, 0x50
        /*001a*/ 	.short	0x0000


	//----- nvinfo : EIATTR_MAXREG_COUNT
	.align		4
        /*001c*/ 	.byte	0x03, 0x1b
        /*001e*/ 	.short	0x00ff


	//----- nvinfo : EIATTR_NUM_BARRIERS
	.align		4
        /*0020*/ 	.byte	0x02, 0x4c
        /*0022*/ 	.byte	0x01
	.zero		1


	//----- nvinfo : EIATTR_MERCURY_ISA_VERSION
	.align		4
        /*0024*/ 	.byte	0x03, 0x5f
        /*0026*/ 	.short	0x0101


	//----- nvinfo : EIATTR_COOP_GROUP_MASK_REGIDS
	.align		4
        /*0028*/ 	.byte	0x04, 0x29
        /*002a*/ 	.short	(.L_2919 - .L_2918)


	//   ....[0]....
.L_2918:
        /*002c*/ 	.word	0xffffffff


	//   ....[1]....
        /*0030*/ 	.word	0xffffffff


	//   ....[2]....
        /*0034*/ 	.word	0xffffffff


	//   ....[3]....
        /*0038*/ 	.word	0xffffffff


	//   ....[4]....
        /*003c*/ 	.word	0xffffffff


	//   ....[5]....
        /*0040*/ 	.word	0xffffffff


	//   ....[6]....
        /*0044*/ 	.word	0xffffffff


	//   ....[7]....
        /*0048*/ 	.word	0xffffffff


	//   ....[8]....
        /*004c*/ 	.word	0xffffffff


	//   ....[9]....
        /*0050*/ 	.word	0xffffffff


	//----- nvinfo : EIATTR_COOP_GROUP_INSTR_OFFSETS
	.align		4
.L_2919:
        /*0054*/ 	.byte	0x04, 0x28
        /*0056*/ 	.short	(.L_2921 - .L_2920)


	//   ....[0]....
.L_2920:
        /*0058*/ 	.word	0x00001720


	//   ....[1]....
        /*005c*/ 	.word	0x00001750


	//   ....[2]....
        /*0060*/ 	.word	0x00001780


	//   ....[3]....
        /*0064*/ 	.word	0x00001790


	//   ....[4]....
        /*0068*/ 	.word	0x000017c0


	//   ....[5]....
        /*006c*/ 	.word	0x000017d0


	//   ....[6]....
        /*0070*/ 	.word	0x00001800


	//   ....[7]....
        /*0074*/ 	.word	0x00001810


	//   ....[8]....
        /*0078*/ 	.word	0x00001840


	//   ....[9]....
        /*007c*/ 	.word	0x00001850


	//----- nvinfo : EIATTR_VRC_CTA_INIT_COUNT
	.align		4
.L_2921:
        /*0080*/ 	.byte	0x02, 0x4a
	.zero		1
	.zero		1


	//----- nvinfo : EIATTR_EXIT_INSTR_OFFSETS
	.align		4
        /*0084*/ 	.byte	0x04, 0x1c
        /*0086*/ 	.short	(.L_2923 - .L_2922)


	//   ....[0]....
.L_2922:
        /*0088*/ 	.word	0x00007bf0


	//   ....[1]....
        /*008c*/ 	.word	0x00007cc0


	//----- nvinfo : EIATTR_MAX_THREADS
	.align		4
.L_2923:
        /*0090*/ 	.byte	0x04, 0x05
        /*0092*/ 	.short	(.L_2925 - .L_2924)
.L_2924:
        /*0094*/ 	.word	0x00000080
        /*0098*/ 	.word	0x00000001
        /*009c*/ 	.word	0x00000001


	//----- nvinfo : EIATTR_CRS_STACK_SIZE
	.align		4
.L_2925:
        /*00a0*/ 	.byte	0x04, 0x1e
        /*00a2*/ 	.short	(.L_2927 - .L_2926)
.L_2926:
        /*00a4*/ 	.word	0x00000000


	//----- nvinfo : EIATTR_CBANK_PARAM_SIZE
	.align		4
.L_2927:
        /*00a8*/ 	.byte	0x03, 0x19
        /*00aa*/ 	.short	0x0128


	//----- nvinfo : EIATTR_PARAM_CBANK
	.align		4
        /*00ac*/ 	.byte	0x04, 0x0a
        /*00ae*/ 	.short	(.L_2929 - .L_2928)
	.align		4
.L_2928:
        /*00b0*/ 	.word	index@(.nv.constant0._ZN10layer_norm13ln_bwd_kernelINS_13Kernel_traitsIf13__nv_bfloat16fS2_fjLj2048ELj1ELj1ELj4ELj16ENS_18Kernel_traits_baseILj2048EfS2_fS2_fjLj128EEEEELb1ELb1ELb1ELb0EEEvNS_9BwdParamsE)
        /*00b4*/ 	.short	0x0380
        /*00b6*/ 	.short	0x0128


	//----- nvinfo : EIATTR_SW_WAR
	.align		4
.L_2929:
        /*00b8*/ 	.byte	0x04, 0x36
        /*00ba*/ 	.short	(.L_2931 - .L_2930)
.L_2930:
        /*00bc*/ 	.word	0x00000008
.L_2931:


//--------------------- .nv.info._ZN10layer_norm22ln_bwd_finalize_kernelINS_22Kernel_traits_finalizeILj2048Ef13__nv_bfloat16fS2_fjLb1ELj1024ELj4ENS_18Kernel_traits_baseILj2048EfS2_fS2_fjLj1024EEEEELb1ELb1EEEvNS_9BwdParamsE --------------------------
	.section	.nv.info._ZN10layer_norm22ln_bwd_finalize_kernelINS_22Kernel_traits_finalizeILj2048Ef13__nv_bfloat16fS2_fjLb1ELj1024ELj4ENS_18Kernel_traits_baseILj2048EfS2_fS2_fjLj1024EEEEELb1ELb1EEEvNS_9BwdParamsE,"",@"SHT_CUDA_INFO"
	.sectionflags	@""
	.align	4


	//----- nvinfo : EIATTR_CUDA_API_VERSION
	.align		4
        /*0000*/ 	.byte	0x04, 0x37
        /*0002*/ 	.short	(.L_2933 - .L_2932)
.L_2932:
        /*0004*/ 	.word	0x00000082


	//----- nvinfo : EIATTR_KPARAM_INFO
	.align		4
.L_2933:
        /*0008*/ 	.byte	0x04, 0x17
        /*000a*/ 	.short	(.L_2935 - .L_2934)
.L_2934:
        /*000c*/ 	.word	0x00000000
        /*0010*/ 	.short	0x0000
        /*0012*/ 	.short	0x0000
        /*0014*/ 	.byte	0x00, 0xf0, 0xa1, 0x04


	//----- nvinfo : EIATTR_SPARSE_MMA_MASK
	.align		4
.L_2935:
        /*0018*/ 	.byte	0x03, 0x50
        /*001a*/ 	.short	0x0000


	//----- nvinfo : EIATTR_MAXREG_COUNT
	.align		4
        /*001c*/ 	.byte	0x03, 0x1b
        /*001e*/ 	.short	0x0040


	//----- nvinfo : EIATTR_NUM_BARRIERS
	.align		4
        /*0020*/ 	.byte	0x02, 0x4c
        /*0022*/ 	.byte	0x01
	.zero		1


	//----- nvinfo : EIATTR_MERCURY_ISA_VERSION
	.align		4
        /*0024*/ 	.byte	0x03, 0x5f
        /*0026*/ 	.short	0x0101


	//----- nvinfo : EIATTR_COOP_GROUP_MASK_REGIDS
	.align		4
        /*0028*/ 	.byte	0x04, 0x29
        /*002a*/ 	.short	(.L_2937 - .L_2936)


	//   ....[0]....
.L_2936:
        /*002c*/ 	.word	0xffffffff


	//   ....[1]....
        /*0030*/ 	.word	0xffffffff


	//   ....[2]....
        /*0034*/ 	.word	0xffffffff


	//   ....[3]....
        /*0038*/ 	.word	0xffffffff


	//   ....[4]....
        /*003c*/ 	.word	0xffffffff


	//   ....[5]....
        /*0040*/ 	.word	0xffffffff


	//   ....[6]....
        /*0044*/ 	.word	0xffffffff


	//   ....[7]....
        /*0048*/ 	.word	0xffffffff


	//   ....[8]....
        /*004c*/ 	.word	0xffffffff


	//   ....[9]....
        /*0050*/ 	.word	0xffffffff


	//   ....[10]....
        /*0054*/ 	.word	0xffffffff


	//   ....[11]....
        /*0058*/ 	.word	0xffffffff


	//   ....[12]....
        /*005c*/ 	.word	0xffffffff


	//   ....[13]....
        /*0060*/ 	.word	0xffffffff


	//   ....[14]....
        /*0064*/ 	.word	0xffffffff


	//----- nvinfo : EIATTR_COOP_GROUP_INSTR_OFFSETS
	.align		4
.L_2937:
        /*0068*/ 	.byte	0x04, 0x28
        /*006a*/ 	.short	(.L_2939 - .L_2938)


	//   ....[0]....
.L_2938:
        /*006c*/ 	.word	0x00001070


	//   ....[1]....
        /*0070*/ 	.word	0x00001080


	//   ....[2]....
        /*0074*/ 	.word	0x00001090


	//   ....[3]....
        /*0078*/ 	.word	0x000010c0


	//   ....[4]....
        /*007c*/ 	.word	0x000010e0


	//   ....[5]....
        /*0080*/ 	.word	0x000010f0


	//   ....[6]....
        /*0084*/ 	.word	0x00001120


	//   ....[7]....
        /*0088*/ 	.word	0x00001140


	//   ....[8]....
        /*008c*/ 	.word	0x00001150


	//   ....[9]....
        /*0090*/ 	.word	0x00001180


	//   ....[10]....
        /*0094*/ 	.word	0x000011a0


	//   ....[11]....
        /*0098*/ 	.word	0x000011b0


	//   ....[12]....
        /*009c*/ 	.word	0x000011e0


	//   ....[13]....
        /*00a0*/ 	.word	0x00001200


	//   ....[14]....
        /*00a4*/ 	.word	0x00001210


	//----- nvinfo : EIATTR_VRC_CTA_INIT_COUNT
	.align		4
.L_2939:
        /*00a8*/ 	.byte	0x02, 0x4a
	.zero		1
	.zero		1


	//----- nvinfo : EIATTR_EXIT_INSTR_OFFSETS
	.align		4
        /*00ac*/ 	.byte	0x04, 0x1c
        /*00ae*/ 	.short	(.L_2941 - .L_2940)


	//   ....[0]....
.L_2940:
        /*00b0*/ 	.word	0x00000060


	//   ....[1]....
        /*00b4*/ 	.word	0x00001290


	//   ....[2]....
        /*00b8*/ 	.word	0x000013a0


	//----- nvinfo : EIATTR_MAX_THREADS
	.align		4
.L_2941:
        /*00bc*/ 	.byte	0x04, 0x05
        /*00be*/ 	.short	(.L_2943 - .L_2942)
.L_2942:
        /*00c0*/ 	.word	0x00000400
        /*00c4*/ 	.word	0x00000001
        /*00c8*/ 	.word	0x00000001


	//----- nvinfo : EIATTR_CRS_STACK_SIZE
	.align		4
.L_2943:
        /*00cc*/ 	.byte	0x04, 0x1e
        /*00ce*/ 	.short	(.L_2945 - .L_2944)
.L_2944:
        /*00d0*/ 	.word	0x00000000


	//----- nvinfo : EIATTR_CBANK_PARAM_SIZE
	.align		4
.L_2945:
        /*00d4*/ 	.byte	0x03, 0x19
        /*00d6*/ 	.short	0x0128


	//----- nvinfo : EIATTR_PARAM_CBANK
	.align		4
        /*00d8*/ 	.byte	0x04, 0x0a
        /*00da*/ 	.short	(.L_2947 - .L_2946)
	.align		4
.L_2946:
        /*00dc*/ 	.word	index@(.nv.constant0._ZN10layer_norm22ln_bwd_finalize_kernelINS_22Kernel_traits_finalizeILj2048Ef13__nv_bfloat16fS2_fjLb1ELj1024ELj4ENS_18Kernel_traits_baseILj2048EfS2_fS2_fjLj1024EEEEELb1ELb1EEEvNS_9BwdParamsE)
        /*00e0*/ 	.short	0x0380
        /*00e2*/ 	.short	0x0128


	//----- nvinfo : EIATTR_SW_WAR
	.align		4
.L_2947:
        /*00e4*/ 	.byte	0x04, 0x36
        /*00e6*/ 	.short	(.L_2949 - .L_2948)
.L_2948:
        /*00e8*/ 	.word	0x00000008
.L_2949:


//--------------------- .nv.info._ZN10layer_norm13ln_bwd_kernelINS_13Kernel_traitsIf13__nv_bfloat16fS2_fjLj2048ELj1ELj1ELj4ELj16ENS_18Kernel_traits_baseILj2048EfS2_fS2_fjLj128EEEEELb1ELb1ELb1ELb1EEEvNS_9BwdParamsE --------------------------
	.section	.nv.info._ZN10layer_norm13ln_bwd_kernelINS_13Kernel_traitsIf13__nv_bfloat16fS2_fjLj2048ELj1ELj1ELj4ELj16ENS_18Kernel_traits_baseILj2048EfS2_fS2_fjLj128EEEEELb1ELb1ELb1ELb1EEEvNS_9BwdParamsE,"",@"SHT_CUDA_INFO"
	.sectionflags	@""
	.align	4


	//----- nvinfo : EIATTR_CUDA_API_VERSION
	.align		4
        /*0000*/ 	.byte	0x04, 0x37
        /*0002*/ 	.short	(.L_2951 - .L_2950)
.L_2950:
        /*0004*/ 	.word	0x00000082


	//----- nvinfo : EIATTR_KPARAM_INFO
	.align		4
.L_2951:
        /*0008*/ 	.byte	0x04, 0x17
        /*000a*/ 	.short	(.L_2953 - .L_2952)
.L_2952:
        /*000c*/ 	.word	0x00000000
        /*0010*/ 	.short	0x0000
        /*0012*/ 	.short	0x0000
        /*0014*/ 	.byte	0x00, 0xf0, 0xa1, 0x04


	//----- nvinfo : EIATTR_SPARSE_MMA_MASK
	.align		4
.L_2953:
        /*0018*/ 	.byte	0x03, 0x50
        /*001a*/ 	.short	0x0000


	//----- nvinfo : EIATTR_MAXREG_COUNT
	.align		4
        /*001c*/ 	.byte	0x03, 0x1b
        /*001e*/ 	.short	0x00ff


	//----- nvinfo : EIATTR_NUM_BARRIERS
	.align		4
        /*0020*/ 	.byte	0x02, 0x4c
        /*0022*/ 	.byte	0x01
	.zero		1


	//----- nvinfo : EIATTR_MERCURY_ISA_VERSION
	.align		4
        /*0024*/ 	.byte	0x03, 0x5f
        /*0026*/ 	.short	0x0101


	//----- nvinfo : EIATTR_COOP_GROUP_MASK_REGIDS
	.align		4
        /*0028*/ 	.byte	0x04, 0x29
        /*002a*/ 	.short	(.L_2955 - .L_2954)


	//   ....[0]....
.L_2954:
        /*002c*/ 	.word	0xffffffff


	//   ....[1]....
        /*0030*/ 	.word	0xffffffff


	//   ....[2]....
        /*0034*/ 	.word	0xffffffff


	//   ....[3]....
        /*0038*/ 	.word	0xffffffff


	//   ....[4]....
        /*003c*/ 	.word	0xffffffff


	//   ....[5]....
        /*0040*/ 	.word	0xffffffff


	//   ....[6]....
        /*0044*/ 	.word	0xffffffff


	//   ....[7]....
        /*0048*/ 	.word	0xffffffff


	//   ....[8]....
        /*004c*/ 	.word	0xffffffff


	//   ....[9]....
        /*0050*/ 	.word	0xffffffff


	//----- nvinfo : EIATTR_COOP_GROUP_INSTR_OFFSETS
	.align		4
.L_2955:
        /*0054*/ 	.byte	0x04, 0x28
        /*0056*/ 	.short	(.L_2957 - .L_2956)


	//   ....[0]....
.L_2956:
        /*0058*/ 	.word	0x00001200


	//   ....[1]....
        /*005c*/ 	.word	0x00001220


	//   ....[2]....
        /*0060*/ 	.word	0x00001260


	//   ....[3]....
        /*0064*/ 	.word	0x00001270


	//   ....[4]....
        /*0068*/ 	.word	0x000012a0


	//   ....[5]....
        /*006c*/ 	.word	0x000012c0


	//   ....[6]....
        /*0070*/ 	.word	0x000012f0


	//   ....[7]....
        /*0074*/ 	.word	0x00001300


	//   ....[8]....
        /*0078*/ 	.word	0x00001330


	//   ....[9]....
        /*007c*/ 	.word	0x00001340


	//----- nvinfo : EIATTR_VRC_CTA_INIT_COUNT
	.align		4
.L_2957:
        /*0080*/ 	.byte	0x02, 0x4a
	.zero		1
	.zero		1


	//----- nvinfo : EIATTR_EXIT_INSTR_OFFSETS
	.align		4
        /*0084*/ 	.byte	0x04, 0x1c
        /*0086*/ 	.short	(.L_2959 - .L_2958)


	//   ....[0]....
.L_2958:
        /*0088*/ 	.word	0x00007500


	//----- nvinfo : EIATTR_MAX_THREADS
	.align		4
.L_2959:
        /*008c*/ 	.byte	0x04, 0x05
        /*008e*/ 	.short	(.L_2961 - .L_2960)
.L_2960:
        /*0090*/ 	.word	0x00000080
        /*0094*/ 	.word	0x00000001
        /*0098*/ 	.word	0x00000001


	//----- nvinfo : EIATTR_CRS_STACK_SIZE
	.align		4
.L_2961:
        /*009c*/ 	.byte	0x04, 0x1e
        /*009e*/ 	.short	(.L_2963 - .L_2962)
.L_2962:
        /*00a0*/ 	.word	0x00000000


	//----- nvinfo : EIATTR_CBANK_PARAM_SIZE
	.align		4
.L_2963:
        /*00a4*/ 	.byte	0x03, 0x19
        /*00a6*/ 	.short	0x0128


	//----- nvinfo : EIATTR_PARAM_CBANK
	.align		4
        /*00a8*/ 	.byte	0x04, 0x0a
        /*00aa*/ 	.short	(.L_2965 - .L_2964)
	.align		4
.L_2964:
        /*00ac*/ 	.word	index@(.nv.constant0._ZN10layer_norm13ln_bwd_kernelINS_13Kernel_traitsIf13__nv_bfloat16fS2_fjLj2048ELj1ELj1ELj4ELj16ENS_18Kernel_traits_baseILj2048EfS2_fS2_fjLj128EEEEELb1ELb1ELb1ELb1EEEvNS_9BwdParamsE)
        /*00b0*/ 	.short	0x0380
        /*00b2*/ 	.short	0x0128


	//----- nvinfo : EIATTR_SW_WAR
	.align		4
.L_2965:
        /*00b4*/ 	.byte	0x04, 0x36
        /*00b6*/ 	.short	(.L_2967 - .L_2966)
.L_2966:
        /*00b8*/ 	.word	0x00000008
.L_2967:


//--------------------- .nv.info._ZN10layer_norm13ln_bwd_kernelINS_13Kernel_traitsIf6__halfS2_S2_fjLj2048ELj1ELj1ELj4ELj16ENS_18Kernel_traits_baseILj2048EfS2_S2_S2_fjLj128EEEEELb0ELb0ELb0ELb0EEEvNS_9BwdParamsE --------------------------
	.section	.nv.info._ZN10layer_norm13ln_bwd_kernelINS_13Kernel_traitsIf6__halfS2_S2_fjLj2048ELj1ELj1ELj4ELj16ENS_18Kernel_traits_baseILj2048EfS2_S2_S2_fjLj128EEEEELb0ELb0ELb0ELb0EEEvNS_9BwdParamsE,"",@"SHT_CUDA_INFO"
	.sectionflags	@""
	.align	4


	//----- nvinfo : EIATTR_CUDA_API_VERSION
	.align		4
        /*0000*/ 	.byte	0x04, 0x37
        /*0002*/ 	.short	(.L_2969 - .L_2968)
.L_2968:
        /*0004*/ 	.word	0x00000082


	//----- nvinfo : EIATTR_KPARAM_INFO
	.align		4
.L_2969:
        /*0008*/ 	.byte	0x04, 0x17
        /*000a*/ 	.short	(.L_2971 - .L_2970)
.L_2970:
        /*000c*/ 	.word	0x00000000
        /*0010*/ 	.short	0x0000
        /*0012*/ 	.short	0x0000
        /*0014*/ 	.byte	0x00, 0xf0, 0xa1, 0x04


	//----- nvinfo : EIATTR_SPARSE_MMA_MASK
	.align		4
.L_2971:
        /*0018*/ 	.byte	0x03, 0x50
        /*001a*/ 	.short	0x0000


	//----- nvinfo : EIATTR_MAXREG_COUNT
	.align		4
        /*001c*/ 	.byte	0x03, 0x1b
        /*001e*/ 	.short	0x00ff


	//----- nvinfo : EIATTR_NUM_BARRIERS
	.align		4
        /*0020*/ 	.byte	0x02, 0x4c
        /*0022*/ 	.byte	0x01
	.zero		1


	//----- nvinfo : EIATTR_MERCURY_ISA_VERSION
	.align		4
        /*0024*/ 	.byte	0x03, 0x5f
        /*0026*/ 	.short	0x0101


	//----- nvinfo : EIATTR_COOP_GROUP_MASK_REGIDS
	.align		4
        /*0028*/ 	.byte	0x04, 0x29
        /*002a*/ 	.short	(.L_2973 - .L_2972)


	//   ....[0]....
.L_2972:
        /*002c*/ 	.word	0xffffffff


	//   ....[1]....
        /*0030*/ 	.word	0xffffffff


	//   ....[2]....
        /*0034*/ 	.word	0xffffffff


	//   ....[3]....
        /*0038*/ 	.word	0xffffffff


	//   ....[4]....
        /*003c*/ 	.word	0xffffffff


	//   ....[5]....
        /*0040*/ 	.word	0xffffffff


	//   ....[6]....
        /*0044*/ 	.word	0xffffffff


	//   ....[7]....
        /*0048*/ 	.word	0xffffffff


	//   ....[8]....
        /*004c*/ 	.word	0xffffffff


	//   ....[9]....
        /*0050*/ 	.word	0xffffffff


	//----- nvinfo : EIATTR_COOP_GROUP_INSTR_OFFSETS
	.align		4
.L_2973:
        /*0054*/ 	.byte	0x04, 0x28
        /*0056*/ 	.short	(.L_2975 - .L_2974)


	//   ....[0]....
.L_2974:
        /*0058*/ 	.word	0x000010f0


	//   ....[1]....
        /*005c*/ 	.word	0x00001120


	//   ....[2]....
        /*0060*/ 	.word	0x00001150


	//   ....[3]....
        /*0064*/ 	.word	0x00001160


	//   ....[4]....
        /*0068*/ 	.word	0x00001190


	//   ....[5]....
        /*006c*/ 	.word	0x000011a0


	//   ....[6]....
        /*0070*/ 	.word	0x000011d0


	//   ....[7]....
        /*0074*/ 	.word	0x000011e0


	//   ....[8]....
        /*0078*/ 	.word	0x00001210


	//   ....[9]....
        /*007c*/ 	.word	0x00001220


	//----- nvinfo : EIATTR_VRC_CTA_INIT_COUNT
	.align		4
.L_2975:
        /*0080*/ 	.byte	0x02, 0x4a
	.zero		1
	.zero		1


	//----- nvinfo : EIATTR_EXIT_INSTR_OFFSETS
	.align		4
        /*0084*/ 	.byte	0x04, 0x1c
        /*0086*/ 	.short	(.L_2977 - .L_2976)


	//   ....[0]....
.L_2976:
        /*0088*/ 	.word	0x00002e60


	//   ....[1]....
        /*008c*/ 	.word	0x00002f00


	//----- nvinfo : EIATTR_MAX_THREADS
	.align		4
.L_2977:
        /*0090*/ 	.byte	0x04, 0x05
        /*0092*/ 	.short	(.L_2979 - .L_2978)
.L_2978:
        /*0094*/ 	.word	0x00000080
        /*0098*/ 	.word	0x00000001
        /*009c*/ 	.word	0x00000001


	//----- nvinfo : EIATTR_CRS_STACK_SIZE
	.align		4
.L_2979:
        /*00a0*/ 	.byte	0x04, 0x1e
        /*00a2*/ 	.short	(.L_2981 - .L_2980)
.L_2980:
        /*00a4*/ 	.word	0x00000000


	//----- nvinfo : EIATTR_CBANK_PARAM_SIZE
	.align		4
.L_2981:
        /*00a8*/ 	.byte	0x03, 0x19
        /*00aa*/ 	.short	0x0128


	//----- nvinfo : EIATTR_PARAM_CBANK
	.align		4
        /*00ac*/ 	.byte	0x04, 0x0a
        /*00ae*/ 	.short	(.L_2983 - .L_2982)
	.align		4
.L_2982:
        /*00b0*/ 	.word	index@(.nv.constant0._ZN10layer_norm13ln_bwd_kernelINS_13Kernel_traitsIf6__halfS2_S2_fjLj2048ELj1ELj1ELj4ELj16ENS_18Kernel_traits_baseILj2048EfS2_S2_S2_fjLj128EEEEELb0ELb0ELb0ELb0EEEvNS_9BwdParamsE)
        /*00b4*/ 	.short	0x0380
        /*00b6*/ 	.short	0x0128


	//----- nvinfo : EIATTR_SW_WAR
	.align		4
.L_2983:
        /*00b8*/ 	.byte	0x04, 0x36
        /*00ba*/ 	.short	(.L_2985 - .L_2984)
.L_2984:
        /*00bc*/ 	.word	0x00000008
.L_2985:


//--------------------- .nv.info._ZN10layer_norm13ln_bwd_kernelINS_13Kernel_traitsIf6__halfS2_S2_fjLj2048ELj1ELj1ELj4ELj16ENS_18Kernel_traits_baseILj2048EfS2_S2_S2_fjLj128EEEEELb0ELb0ELb0ELb1EEEvNS_9BwdParamsE --------------------------
	.section	.nv.info._ZN10layer_norm13ln_bwd_kernelINS_13Kernel_traitsIf6__halfS2_S2_fjLj2048ELj1ELj1ELj4ELj16ENS_18Kernel_traits_baseILj2048EfS2_S2_S2_fjLj128EEEEELb0ELb0ELb0ELb1EEEvNS_9BwdParamsE,"",@"SHT_CUDA_INFO"
	.sectionflags	@""
	.align	4


	//----- nvinfo : EIATTR_CUDA_API_VERSION
	.align		4
        /*0000*/ 	.byte	0x04, 0x37
        /*0002*/ 	.short	(.L_2987 - .L_2986)
.L_2986:
        /*0004*/ 	.word	0x00000082


	//----- nvinfo : EIATTR_KPARAM_INFO
	.align		4
.L_2987:
        /*0008*/ 	.byte	0x04, 0x17
        /*000a*/ 	.short	(.L_2989 - .L_2988)
.L_2988:
        /*000c*/ 	.word	0x00000000
        /*0010*/ 	.short	0x0000
        /*0012*/ 	.short	0x0000
        /*0014*/ 	.byte	0x00, 0xf0, 0xa1, 0x04


	//----- nvinfo : EIATTR_SPARSE_MMA_MASK
	.align		4
.L_2989:
        /*0018*/ 	.byte	0x03, 0x50
        /*001a*/ 	.short	0x0000


	//----- nvinfo : EIATTR_MAXREG_COUNT
	.align		4
        /*001c*/ 	.byte	0x03, 0x1b
        /*001e*/ 	.short	0x00ff


	//----- nvinfo : EIATTR_NUM_BARRIERS
	.align		4
        /*0020*/ 	.byte	0x02, 0x4c
        /*0022*/ 	.byte	0x01
	.zero		1


	//----- nvinfo : EIATTR_MERCURY_ISA_VERSION
	.align		4
        /*0024*/ 	.byte	0x03, 0x5f
        /*0026*/ 	.short	0x0101


	//----- nvinfo : EIATTR_COOP_GROUP_MASK_REGIDS
	.align		4
        /*0028*/ 	.byte	0x04, 0x29
        /*002a*/ 	.short	(.L_2991 - .L_2990)


	//   ....[0]....
.L_2990:
        /*002c*/ 	.word	0xffffffff


	//   ....[1]....
        /*0030*/ 	.word	0xffffffff


	//   ....[2]....
        /*0034*/ 	.word	0xffffffff


	//   ....[3]....
        /*0038*/ 	.word	0xffffffff


	//   ....[4]....
        /*003c*/ 	.word	0xffffffff


	//   ....[5]....
        /*0040*/ 	.word	0xffffffff


	//   ....[6]....
        /*0044*/ 	.word	0xffffffff


	//   ....[7]....
        /*0048*/ 	.word	0xffffffff


	//   ....[8]....
        /*004c*/ 	.word	0xffffffff


	//   ....[9]....
        /*0050*/ 	.word	0xffffffff


	//----- nvinfo : EIATTR_COOP_GROUP_INSTR_OFFSETS
	.align		4
.L_2991:
        /*0054*/ 	.byte	0x04, 0x28
        /*0056*/ 	.short	(.L_2993 - .L_2992)


	//   ....[0]....
.L_2992:
        /*0058*/ 	.word	0x00000d20


	//   ....[1]....
        /*005c*/ 	.word	0x00000d30


	//   ....[2]....
        /*0060*/ 	.word	0x00000d60


	//   ....[3]....
        /*0064*/ 	.word	0x00000d70


	//   ....[4]....
        /*0068*/ 	.word	0x00000da0


	//   ....[5]....
        /*006c*/ 	.word	0x00000db0


	//   ....[6]....
        /*0070*/ 	.word	0x00000de0


	//   ....[7]....
        /*0074*/ 	.word	0x00000df0


	//   ....[8]....
        /*0078*/ 	.word	0x00000e40


	//   ....[9]....
        /*007c*/ 	.word	0x00000e50


	//----- nvinfo : EIATTR_VRC_CTA_INIT_COUNT
	.align		4
.L_2993:
        /*0080*/ 	.byte	0x02, 0x4a
	.zero		1
	.zero		1


	//----- nvinfo : EIATTR_EXIT_INSTR_OFFSETS
	.align		4
        /*0084*/ 	.byte	0x04, 0x1c
        /*0086*/ 	.short	(.L_2995 - .L_2994)


	//   ....[0]....
.L_2994:
        /*0088*/ 	.word	0x00002d90


	//----- nvinfo : EIATTR_MAX_THREADS
	.align		4
.L_2995:
        /*008c*/ 	.byte	0x04, 0x05
        /*008e*/ 	.short	(.L_2997 - .L_2996)
.L_2996:
        /*0090*/ 	.word	0x00000080
        /*0094*/ 	.word	0x00000001
        /*0098*/ 	.word	0x00000001


	//----- nvinfo : EIATTR_CRS_STACK_SIZE
	.align		4
.L_2997:
        /*009c*/ 	.byte	0x04, 0x1e
        /*009e*/ 	.short	(.L_2999 - .L_2998)
.L_2998:
        /*00a0*/ 	.word	0x00000000


	//----- nvinfo : EIATTR_CBANK_PARAM_SIZE
	.align		4
.L_2999:
        /*00a4*/ 	.byte	0x03, 0x19
        /*00a6*/ 	.short	0x0128


	//----- nvinfo : EIATTR_PARAM_CBANK
	.align		4
        /*00a8*/ 	.byte	0x04, 0x0a
        /*00aa*/ 	.short	(.L_3001 - .L_3000)
	.align		4
.L_3000:
        /*00ac*/ 	.word	index@(.nv.constant0._ZN10layer_norm13ln_bwd_kernelINS_13Kernel_traitsIf6__halfS2_S2_fjLj2048ELj1ELj1ELj4ELj16ENS_18Kernel_traits_baseILj2048EfS2_S2_S2_fjLj128EEEEELb0ELb0ELb0ELb1EEEvNS_9BwdParamsE)
        /*00b0*/ 	.short	0x0380
        /*00b2*/ 	.short	0x0128


	//----- nvinfo : EIATTR_SW_WAR
	.align		4
.L_3001:
        /*00b4*/ 	.byte	0x04, 0x36
        /*00b6*/ 	.short	(.L_3003 - .L_3002)
.L_3002:
        /*00b8*/ 	.word	0x00000008
.L_3003:


//--------------------- .nv.info._ZN10layer_norm13ln_bwd_kernelINS_13Kernel_traitsIf6__halfS2_S2_fjLj2048ELj1ELj1ELj4ELj16ENS_18Kernel_traits_baseILj2048EfS2_S2_S2_fjLj128EEEEELb0ELb0ELb1ELb0EEEvNS_9BwdParamsE --------------------------
	.section	.nv.info._ZN10layer_norm13ln_bwd_kernelINS_13Kernel_traitsIf6__halfS2_S2_fjLj2048ELj1ELj1ELj4ELj16ENS_18Kernel_traits_baseILj2048EfS2_S2_S2_fjLj128EEEEELb0ELb0ELb1ELb0EEEvNS_9BwdParamsE,"",@"SHT_CUDA_INFO"
	.sectionflags	@""
	.align	4


	//----- nvinfo : EIATTR_CUDA_API_VERSION
	.align		4
        /*0000*/ 	.byte	0x04, 0x37
        /*0002*/ 	.short	(.L_3005 - .L_3004)
.L_3004:
        /*0004*/ 	.word	0x00000082


	//----- nvinfo : EIATTR_KPARAM_INFO
	.align		4
.L_3005:
        /*0008*/ 	.byte	0x04, 0x17
        /*000a*/ 	.short	(.L_3007 - .L_3006)
.L_3006:
        /*000c*/ 	.word	0x00000000
        /*0010*/ 	.short	0x0000
        /*0012*/ 	.short	0x0000
        /*0014*/ 	.byte	0x00, 0xf0, 0xa1, 0x04


	//----- nvinfo : EIATTR_SPARSE_MMA_MASK
	.align		4
.L_3007:
        /*0018*/ 	.byte	0x03, 0x50
        /*001a*/ 	.short	0x0000


	//----- nvinfo : EIATTR_MAXREG_COUNT
	.align		4
        /*001c*/ 	.byte	0x03, 0x1b
        /*001e*/ 	.short	0x00ff


	//----- nvinfo : EIATTR_NUM_BARRIERS
	.align		4
        /*0020*/ 	.byte	0x02, 0x4c
        /*0022*/ 	.byte	0x01
	.zero		1


	//----- nvinfo : EIATTR_MERCURY_ISA_VERSION
	.align		4
        /*0024*/ 	.byte	0x03, 0x5f
        /*0026*/ 	.short	0x0101


	//----- nvinfo : EIATTR_COOP_GROUP_MASK_REGIDS
	.align		4
        /*0028*/ 	.byte	0x04, 0x29
        /*002a*/ 	.short	(.L_3009 - .L_3008)


	//   ....[0]....
.L_3008:
        /*002c*/ 	.word	0xffffffff


	//   ....[1]....
        /*0030*/ 	.word	0xffffffff


	//   ....[2]....
        /*0034*/ 	.word	0xffffffff


	//   ....[3]....
        /*0038*/ 	.word	0xffffffff


	//   ....[4]....
        /*003c*/ 	.word	0xffffffff


	//   ....[5]....
        /*0040*/ 	.word	0xffffffff


	//   ....[6]....
        /*0044*/ 	.word	0xffffffff


	//   ....[7]....
        /*0048*/ 	.word	0xffffffff


	//   ....[8]....
        /*004c*/ 	.word	0xffffffff


	//   ....[9]....
        /*0050*/ 	.word	0xffffffff


	//----- nvinfo : EIATTR_COOP_GROUP_INSTR_OFFSETS
	.align		4
.L_3009:
        /*0054*/ 	.byte	0x04, 0x28
        /*0056*/ 	.short	(.L_3011 - .L_3010)


	//   ....[0]....
.L_3010:
        /*0058*/ 	.word	0x00001240


	//   ....[1]....
        /*005c*/ 	.word	0x00001260


	//   ....[2]....
        /*0060*/ 	.word	0x000012a0


	//   ....[3]....
        /*0064*/ 	.word	0x000012b0


	//   ....[4]....
        /*0068*/ 	.word	0x000012f0


	//   ....[5]....
        /*006c*/ 	.word	0x00001300


	//   ....[6]....
        /*0070*/ 	.word	0x00001330


	//   ....[7]....
        /*0074*/ 	.word	0x00001340


	//   ....[8]....
        /*0078*/ 	.word	0x00001370


	//   ....[9]....
        /*007c*/ 	.word	0x00001380


	//----- nvinfo : EIATTR_VRC_CTA_INIT_COUNT
	.align		4
.L_3011:
        /*0080*/ 	.byte	0x02, 0x4a
	.zero		1
	.zero		1


	//----- nvinfo : EIATTR_EXIT_INSTR_OFFSETS
	.align		4
        /*0084*/ 	.byte	0x04, 0x1c
        /*0086*/ 	.short	(.L_3013 - .L_3012)


	//   ....[0]....
.L_3012:
        /*0088*/ 	.word	0x00003d00


	//   ....[1]....
        /*008c*/ 	.word	0x00003da0


	//----- nvinfo : EIATTR_MAX_THREADS
	.align		4
.L_3013:
        /*0090*/ 	.byte	0x04, 0x05
        /*0092*/ 	.short	(.L_3015 - .L_3014)
.L_3014:
        /*0094*/ 	.word	0x00000080
        /*0098*/ 	.word	0x00000001
        /*009c*/ 	.word	0x00000001


	//----- nvinfo : EIATTR_CRS_STACK_SIZE
	.align		4
.L_3015:
        /*00a0*/ 	.byte	0x04, 0x1e
        /*00a2*/ 	.short	(.L_3017 - .L_3016)
.L_3016:
        /*00a4*/ 	.word	0x00000000


	//----- nvinfo : EIATTR_CBANK_PARAM_SIZE
	.align		4
.L_3017:
        /*00a8*/ 	.byte	0x03, 0x19
        /*00aa*/ 	.short	0x0128


	//----- nvinfo : EIATTR_PARAM_CBANK
	.align		4
        /*00ac*/ 	.byte	0x04, 0x0a
        /*00ae*/ 	.short	(.L_3019 - .L_3018)
	.align		4
.L_3018:
        /*00b0*/ 	.word	index@(.nv.constant0._ZN10layer_norm13ln_bwd_kernelINS_13Kernel_traitsIf6__halfS2_S2_fjLj2048ELj1ELj1ELj4ELj16ENS_18Kernel_traits_baseILj2048EfS2_S2_S2_fjLj128EEEEELb0ELb0ELb1ELb0EEEvNS_9BwdParamsE)
        /*00b4*/ 	.short	0x0380
        /*00b6*/ 	.short	0x0128


	//----- nvinfo : EIATTR_SW_WAR
	.align		4
.L_3019:
        /*00b8*/ 	.byte	0x04, 0x36
        /*00ba*/ 	.short	(.L_3021 - .L_3020)
.L_3020:
        /*00bc*/ 	.word	0x00000008
.L_3021:


//--------------------- .nv.info._ZN10layer_norm13ln_bwd_kernelINS_13Kernel_traitsIf6__halfS2_S2_fjLj2048ELj1ELj1ELj4ELj16ENS_18Kernel_traits_baseILj2048EfS2_S2_S2_fjLj128EEEEELb0ELb0ELb1ELb1EEEvNS_9BwdParamsE --------------------------
	.section	.nv.info._ZN10layer_norm13ln_bwd_kernelINS_13Kernel_traitsIf6__halfS2_S2_fjLj2048ELj1ELj1ELj4ELj16ENS_18Kernel_traits_baseILj2048EfS2_S2_S2_fjLj128EEEEELb0ELb0ELb1ELb1EEEvNS_9BwdParamsE,"",@"SHT_CUDA_INFO"
	.sectionflags	@""
	.align	4


	//----- nvinfo : EIATTR_CUDA_API_VERSION
	.align		4
        /*0000*/ 	.byte	0x04, 0x37
        /*0002*/ 	.short	(.L_3023 - .L_3022)
.L_3022:
        /*0004*/ 	.word	0x00000082


	//----- nvinfo : EIATTR_KPARAM_INFO
	.align		4
.L_3023:
        /*0008*/ 	.byte	0x04, 0x17
        /*000a*/ 	.short	(.L_3025 - .L_3024)
.L_3024:
        /*000c*/ 	.word	0x00000000
        /*0010*/ 	.short	0x0000
        /*0012*/ 	.short	0x0000
        /*0014*/ 	.byte	0x00, 0xf0, 0xa1, 0x04


	//----- nvinfo : EIATTR_SPARSE_MMA_MASK
	.align		4
.L_3025:
        /*0018*/ 	.byte	0x03, 0x50
        /*001a*/ 	.short	0x0000


	//----- nvinfo : EIATTR_MAXREG_COUNT
	.align		4
        /*001c*/ 	.byte	0x03, 0x1b
        /*001e*/ 	.short	0x00ff


	//----- nvinfo : EIATTR_NUM_BARRIERS
	.align		4
        /*0020*/ 	.byte	0x02, 0x4c
        /*0022*/ 	.byte	0x01
	.zero		1


	//----- nvinfo : EIATTR_MERCURY_ISA_VERSION
	.align		4
        /*0024*/ 	.byte	0x03, 0x5f
        /*0026*/ 	.short	0x0101


	//----- nvinfo : EIATTR_COOP_GROUP_MASK_REGIDS
	.align		4
        /*0028*/ 	.byte	0x04, 0x29
        /*002a*/ 	.short	(.L_3027 - .L_3026)


	//   ....[0]....
.L_3026:
        /*002c*/ 	.word	0xffffffff


	//   ....[1]....
        /*0030*/ 	.word	0xffffffff


	//   ....[2]....
        /*0034*/ 	.word	0xffffffff


	//   ....[3]....
        /*0038*/ 	.word	0xffffffff


	//   ....[4]....
        /*003c*/ 	.word	0xffffffff


	//   ....[5]....
        /*0040*/ 	.word	0xffffffff


	//   ....[6]....
        /*0044*/ 	.word	0xffffffff


	//   ....[7]....
        /*0048*/ 	.word	0xffffffff


	//   ....[8]....
        /*004c*/ 	.word	0xffffffff


	//   ....[9]....
        /*0050*/ 	.word	0xffffffff


	//----- nvinfo : EIATTR_COOP_GROUP_INSTR_OFFSETS
	.align		4
.L_3027:
        /*0054*/ 	.byte	0x04, 0x28
        /*0056*/ 	.short	(.L_3029 - .L_3028)


	//   ....[0]....
.L_3028:
        /*0058*/ 	.word	0x00000f50


	//   ....[1]....
        /*005c*/ 	.word	0x00000f70


	//   ....[2]....
        /*0060*/ 	.word	0x00000fa0


	//   ....[3]....
        /*0064*/ 	.word	0x00000fb0


	//   ....[4]....
        /*0068*/ 	.word	0x00000fe0


	//   ....[5]....
        /*006c*/ 	.word	0x00000ff0


	//   ....[6]....
        /*0070*/ 	.word	0x00001020


	//   ....[7]....
        /*0074*/ 	.word	0x00001030


	//   ....[8]....
        /*0078*/ 	.word	0x00001070


	//   ....[9]....
        /*007c*/ 	.word	0x00001080


	//----- nvinfo : EIATTR_VRC_CTA_INIT_COUNT
	.align		4
.L_3029:
        /*0080*/ 	.byte	0x02, 0x4a
	.zero		1
	.zero		1


	//----- nvinfo : EIATTR_EXIT_INSTR_OFFSETS
	.align		4
        /*0084*/ 	.byte	0x04, 0x1c
        /*0086*/ 	.short	(.L_3031 - .L_3030)


	//   ....[0]....
.L_3030:
        /*0088*/ 	.word	0x00003990


	//----- nvinfo : EIATTR_MAX_THREADS
	.align		4
.L_3031:
        /*008c*/ 	.byte	0x04, 0x05
        /*008e*/ 	.short	(.L_3033 - .L_3032)
.L_3032:
        /*0090*/ 	.word	0x00000080
        /*0094*/ 	.word	0x00000001
        /*0098*/ 	.word	0x00000001


	//----- nvinfo : EIATTR_CRS_STACK_SIZE
	.align		4
.L_3033:
        /*009c*/ 	.byte	0x04, 0x1e
        /*009e*/ 	.short	(.L_3035 - .L_3034)
.L_3034:
        /*00a0*/ 	.word	0x00000000


	//----- nvinfo : EIATTR_CBANK_PARAM_SIZE
	.align		4
.L_3035:
        /*00a4*/ 	.byte	0x03, 0x19
        /*00a6*/ 	.short	0x0128


	//----- nvinfo : EIATTR_PARAM_CBANK
	.align		4
        /*00a8*/ 	.byte	0x04, 0x0a
        /*00aa*/ 	.short	(.L_3037 - .L_3036)
	.align		4
.L_3036:
        /*00ac*/ 	.word	index@(.nv.constant0._ZN10layer_norm13ln_bwd_kernelINS_13Kernel_traitsIf6__halfS2_S2_fjLj2048ELj1ELj1ELj4ELj16ENS_18Kernel_traits_baseILj2048EfS2_S2_S2_fjLj128EEEEELb0ELb0ELb1ELb1EEEvNS_9BwdParamsE)
        /*00b0*/ 	.short	0x0380
        /*00b2*/ 	.short	0x0128


	//----- nvinfo : EIATTR_SW_WAR
	.align		4
.L_3037:
        /*00b4*/ 	.byte	0x04, 0x36
        /*00b6*/ 	.short	(.L_3039 - .L_3038)
.L_3038:
        /*00b8*/ 	.word	0x00000008
.L_3039:


//--------------------- .nv.info._ZN10layer_norm13ln_bwd_kernelINS_13Kernel_traitsIf6__halfS2_S2_fjLj2048ELj1ELj1ELj4ELj16ENS_18Kernel_traits_baseILj2048EfS2_S2_S2_fjLj128EEEEELb0ELb1ELb0ELb0EEEvNS_9BwdParamsE --------------------------
	.section	.nv.info._ZN10layer_norm13ln_bwd_kernelINS_13Kernel_traitsIf6__halfS2_S2_fjLj2048ELj1ELj1ELj4ELj16ENS_18Kernel_traits_baseILj2048EfS2_S2_S2_fjLj128EEEEELb0ELb1ELb0ELb0EEEvNS_9BwdParamsE,"",@"SHT_CUDA_INFO"
	.sectionflags	@""
	.align	4


	//----- nvinfo : EIATTR_CUDA_API_VERSION
	.align		4
        /*0000*/ 	.byte	0x04, 0x37
        /*0002*/ 	.short	(.L_3041 - .L_3040)
.L_3040:
        /*0004*/ 	.word	0x00000082


	//----- nvinfo : EIATTR_KPARAM_INFO
	.align		4
.L_3041:
        /*0008*/ 	.byte	0x04, 0x17
        /*000a*/ 	.short	(.L_3043 - .L_3042)
.L_3042:
        /*000c*/ 	.word	0x00000000
        /*0010*/ 	.short	0x0000
        /*0012*/ 	.short	0x0000
        /*0014*/ 	.byte	0x00, 0xf0, 0xa1, 0x04


	//----- nvinfo : EIATTR_SPARSE_MMA_MASK
	.align		4
.L_3043:
        /*0018*/ 	.byte	0x03, 0x50
        /*001a*/ 	.short	0x0000


	//----- nvinfo : EIATTR_MAXREG_COUNT
	.align		4
        /*001c*/ 	.byte	0x03, 0x1b
        /*001e*/ 	.short	0x00ff


	//----- nvinfo : EIATTR_NUM_BARRIERS
	.align		4
        /*0020*/ 	.byte	0x02, 0x4c
        /*0022*/ 	.byte	0x01
	.zero		1


	//----- nvinfo : EIATTR_MERCURY_ISA_VERSION
	.align		4
        /*0024*/ 	.byte	0x03, 0x5f
        /*0026*/ 	.short	0x0101


	//----- nvinfo : EIATTR_COOP_GROUP_MASK_REGIDS
	.align		4
        /*0028*/ 	.byte	0x04, 0x29
        /*002a*/ 	.short	(.L_3045 - .L_3044)


	//   ....[0]....
.L_3044:
        /*002c*/ 	.word	0xffffffff


	//   ....[1]....
        /*0030*/ 	.word	0xffffffff


	//   ....[2]....
        /*0034*/ 	.word	0xffffffff


	//   ....[3]....
        /*0038*/ 	.word	0xffffffff


	//   ....[4]....
        /*003c*/ 	.word	0xffffffff


	//   ....[5]....
        /*0040*/ 	.word	0xffffffff


	//   ....[6]....
        /*0044*/ 	.word	0xffffffff


	//   ....[7]....
        /*0048*/ 	.word	0xffffffff


	//   ....[8]....
        /*004c*/ 	.word	0xffffffff


	//   ....[9]....
        /*0050*/ 	.word	0xffffffff


	//----- nvinfo : EIATTR_COOP_GROUP_INSTR_OFFSETS
	.align		4
.L_3045:
        /*0054*/ 	.byte	0x04, 0x28
        /*0056*/ 	.short	(.L_3047 - .L_3046)


	//   ....[0]....
.L_3046:
        /*0058*/ 	.word	0x000011b0


	//   ....[1]....
        /*005c*/ 	.word	0x000011e0


	//   ....[2]....
        /*0060*/ 	.word	0x00001210


	//   ....[3]....
        /*0064*/ 	.word	0x00001220


	//   ....[4]....
        /*0068*/ 	.word	0x00001250


	//   ....[5]....
        /*006c*/ 	.word	0x00001260


	//   ....[6]....
        /*0070*/ 	.word	0x00001290


	//   ....[7]....
        /*0074*/ 	.word	0x000012a0


	//   ....[8]....
        /*0078*/ 	.word	0x000012d0


	//   ....[9]....
        /*007c*/ 	.word	0x000012e0


	//----- nvinfo : EIATTR_VRC_CTA_INIT_COUNT
	.align		4
.L_3047:
        /*0080*/ 	.byte	0x02, 0x4a
	.zero		1
	.zero		1


	//----- nvinfo : EIATTR_EXIT_INSTR_OFFSETS
	.align		4
        /*0084*/ 	.byte	0x04, 0x1c
        /*0086*/ 	.short	(.L_3049 - .L_3048)


	//   ....[0]....
.L_3048:
        /*0088*/ 	.word	0x00003cc0


	//   ....[1]....
        /*008c*/ 	.word	0x00003d90


	//----- nvinfo : EIATTR_MAX_THREADS
	.align		4
.L_3049:
        /*0090*/ 	.byte	0x04, 0x05
        /*0092*/ 	.short	(.L_3051 - .L_3050)
.L_3050:
        /*0094*/ 	.word	0x00000080
        /*0098*/ 	.word	0x00000001
        /*009c*/ 	.word	0x00000001


	//----- nvinfo : EIATTR_CRS_STACK_SIZE
	.align		4
.L_3051:
        /*00a0*/ 	.byte	0x04, 0x1e
        /*00a2*/ 	.short	(.L_3053 - .L_3052)
.L_3052:
        /*00a4*/ 	.word	0x00000000


	//----- nvinfo : EIATTR_CBANK_PARAM_SIZE
	.align		4
.L_3053:
        /*00a8*/ 	.byte	0x03, 0x19
        /*00aa*/ 	.short	0x0128


	//----- nvinfo : EIATTR_PARAM_CBANK
	.align		4
        /*00ac*/ 	.byte	0x04, 0x0a
        /*00ae*/ 	.short	(.L_3055 - .L_3054)
	.align		4
.L_3054:
        /*00b0*/ 	.word	index@(.nv.constant0._ZN10layer_norm13ln_bwd_kernelINS_13Kernel_traitsIf6__halfS2_S2_fjLj2048ELj1ELj1ELj4ELj16ENS_18Kernel_traits_baseILj2048EfS2_S2_S2_fjLj128EEEEELb0ELb1ELb0ELb0EEEvNS_9BwdParamsE)
        /*00b4*/ 	.short	0x0380
        /*00b6*/ 	.short	0x0128


	//----- nvinfo : EIATTR_SW_WAR
	.align		4
.L_3055:
        /*00b8*/ 	.byte	0x04, 0x36
        /*00ba*/ 	.short	(.L_3057 - .L_3056)
.L_3056:
        /*00bc*/ 	.word	0x00000008
.L_3057:


//--------------------- .nv.info._ZN10layer_norm13ln_bwd_kernelINS_13Kernel_traitsIf6__halfS2_S2_fjLj2048ELj1ELj1ELj4ELj16ENS_18Kernel_traits_baseILj2048EfS2_S2_S2_fjLj128EEEEELb0ELb1ELb0ELb1EEEvNS_9BwdParamsE --------------------------
	.section	.nv.info._ZN10layer_norm13ln_bwd_kernelINS_13Kernel_traitsIf6__halfS2_S2_fjLj2048ELj1ELj1ELj4ELj16ENS_18Kernel_traits_baseILj2048EfS2_S2_S2_fjLj128EEEEELb0ELb1ELb0ELb1EEEvNS_9BwdParamsE,"",@"SHT_CUDA_INFO"
	.sectionflags	@""
	.align	4


	//----- nvinfo : EIATTR_CUDA_API_VERSION
	.align		4
        /*0000*/ 	.byte	0x04, 0x37
        /*0002*/ 	.short	(.L_3059 - .L_3058)
.L_3058:
        /*0004*/ 	.word	0x00000082


	//----- nvinfo : EIATTR_KPARAM_INFO
	.align		4
.L_3059:
        /*0008*/ 	.byte	0x04, 0x17
        /*000a*/ 	.short	(.L_3061 - .L_3060)
.L_3060:
        /*000c*/ 	.word	0x00000000
        /*0010*/ 	.short	0x0000
        /*0012*/ 	.short	0x0000
        /*0014*/ 	.byte	0x00, 0xf0, 0xa1, 0x04


	//----- nvinfo : EIATTR_SPARSE_MMA_MASK
	.align		4
.L_3061:
        /*0018*/ 	.byte	0x03, 0x50
        /*001a*/ 	.short	0x0000


	//----- nvinfo : EIATTR_MAXREG_COUNT
	.align		4
        /*001c*/ 	.byte	0x03, 0x1b
        /*001e*/ 	.short	0x00ff


	//----- nvinfo : EIATTR_NUM_BARRIERS
	.align		4
        /*0020*/ 	.byte	0x02, 0x4c
        /*0022*/ 	.byte	0x01
	.zero		1


	//----- nvinfo : EIATTR_MERCURY_ISA_VERSION
	.align		4
        /*0024*/ 	.byte	0x03, 0x5f
        /*0026*/ 	.short	0x0101


	//----- nvinfo : EIATTR_COOP_GROUP_MASK_REGIDS
	.align		4
        /*0028*/ 	.byte	0x04, 0x29
        /*002a*/ 	.short	(.L_3063 - .L_3062)


	//   ....[0]....
.L_3062:
        /*002c*/ 	.word	0xffffffff


	//   ....[1]....
        /*0030*/ 	.word	0xffffffff


	//   ....[2]....
        /*0034*/ 	.word	0xffffffff


	//   ....[3]....
        /*0038*/ 	.word	0xffffffff


	//   ....[4]....
        /*003c*/ 	.word	0xffffffff


	//   ....[5]....
        /*0040*/ 	.word	0xffffffff


	//   ....[6]....
        /*0044*/ 	.word	0xffffffff


	//   ....[7]....
        /*0048*/ 	.word	0xffffffff


	//   ....[8]....
        /*004c*/ 	.word	0xffffffff


	//   ....[9]....
        /*0050*/ 	.word	0xffffffff


	//----- nvinfo : EIATTR_COOP_GROUP_INSTR_OFFSETS
	.align		4
.L_3063:
        /*0054*/ 	.byte	0x04, 0x28
        /*0056*/ 	.short	(.L_3065 - .L_3064)


	//   ....[0]....
.L_3064:
        /*0058*/ 	.word	0x00000e20


	//   ....[1]....
        /*005c*/ 	.word	0x00000e30


	//   ....[2]....
        /*0060*/ 	.word	0x00000e60


	//   ....[3]....
        /*0064*/ 	.word	0x00000e70


	//   ....[4]....
        /*0068*/ 	.word	0x00000ea0


	//   ....[5]....
        /*006c*/ 	.word	0x00000eb0


	//   ....[6]....
        /*0070*/ 	.word	0x00000ee0


	//   ....[7]....
        /*0074*/ 	.word	0x00000ef0


	//   ....[8]....
        /*0078*/ 	.word	0x00000f20


	//   ....[9]....
        /*007c*/ 	.word	0x00000f30


	//----- nvinfo : EIATTR_VRC_CTA_INIT_COUNT
	.align		4
.L_3065:
        /*0080*/ 	.byte	0x02, 0x4a
	.zero		1
	.zero		1


	//----- nvinfo : EIATTR_EXIT_INSTR_OFFSETS
	.align		4
        /*0084*/ 	.byte	0x04, 0x1c
        /*0086*/ 	.short	(.L_3067 - .L_3066)


	//   ....[0]....
.L_3066:
        /*0088*/ 	.word	0x00003d40


	//----- nvinfo : EIATTR_MAX_THREADS
	.align		4
.L_3067:
        /*008c*/ 	.byte	0x04, 0x05
        /*008e*/ 	.short	(.L_3069 - .L_3068)
.L_3068:
        /*0090*/ 	.word	0x00000080
        /*0094*/ 	.word	0x00000001
        /*0098*/ 	.word	0x00000001


	//----- nvinfo : EIATTR_CRS_STACK_SIZE
	.align		4
.L_3069:
        /*009c*/ 	.byte	0x04, 0x1e
        /*009e*/ 	.short	(.L_3071 - .L_3070)
.L_3070:
        /*00a0*/ 	.word	0x00000000


	//----- nvinfo : EIATTR_CBANK_PARAM_SIZE
	.align		4
.L_3071:
        /*00a4*/ 	.byte	0x03, 0x19
        /*00a6*/ 	.short	0x0128


	//----- nvinfo : EIATTR_PARAM_CBANK
	.align		4
        /*00a8*/ 	.byte	0x04, 0x0a
        /*00aa*/ 	.short	(.L_3073 - .L_3072)
	.align		4
.L_3072:
        /*00ac*/ 	.word	index@(.nv.constant0._ZN10layer_norm13ln_bwd_kernelINS_13Kernel_traitsIf6__halfS2_S2_fjLj2048ELj1ELj1ELj4ELj16ENS_18Kernel_traits_baseILj2048EfS2_S2_S2_fjLj128EEEEELb0ELb1ELb0ELb1EEEvNS_9BwdParamsE)
        /*00b0*/ 	.short	0x0380
        /*00b2*/ 	.short	0x0128


	//----- nvinfo : EIATTR_SW_WAR
	.align		4
.L_3073:
        /*00b4*/ 	.byte	0x04, 0x36
        /*00b6*/ 	.short	(.L_3075 - .L_3074)
.L_3074:
        /*00b8*/ 	.word	0x00000008
.L_3075:


//--------------------- .nv.info._ZN10layer_norm13ln_bwd_kernelINS_13Kernel_traitsIf6__halfS2_S2_fjLj2048ELj1ELj1ELj4ELj16ENS_18Kernel_traits_baseILj2048EfS2_S2_S2_fjLj128EEEEELb0ELb1ELb1ELb0EEEvNS_9BwdParamsE --------------------------
	.section	.nv.info._ZN10layer_norm13ln_bwd_kernelINS_13Kernel_traitsIf6__halfS2_S2_fjLj2048ELj1ELj1ELj4ELj16ENS_18Kernel_traits_baseILj2048EfS2_S2_S2_fjLj128EEEEELb0ELb1ELb1ELb0EEEvNS_9BwdParamsE,"",@"SHT_CUDA_INFO"
	.sectionflags	@""
	.align	4


	//----- nvinfo : EIATTR_CUDA_API_VERSION
	.align		4
        /*0000*/ 	.byte	0x04, 0x37
        /*0002*/ 	.short	(.L_3077 - .L_3076)
.L_3076:
        /*0004*/ 	.word	0x00000082


	//----- nvinfo : EIATTR_KPARAM_INFO
	.align		4
.L_3077:
        /*0008*/ 	.byte	0x04, 0x17
        /*000a*/ 	.short	(.L_3079 - .L_3078)
.L_3078:
        /*000c*/ 	.word	0x00000000
        /*0010*/ 	.short	0x0000
        /*0012*/ 	.short	0x0000
        /*0014*/ 	.byte	0x00, 0xf0, 0xa1, 0x04


	//----- nvinfo : EIATTR_SPARSE_MMA_MASK
	.align		4
.L_3079:
        /*0018*/ 	.byte	0x03, 0x50
        /*001a*/ 	.short	0x0000


	//----- nvinfo : EIATTR_MAXREG_COUNT
	.align		4
        /*001c*/ 	.byte	0x03, 0x1b
        /*001e*/ 	.short	0x00ff


	//----- nvinfo : EIATTR_NUM_BARRIERS
	.align		4
        /*0020*/ 	.byte	0x02, 0x4c
        /*0022*/ 	.byte	0x01
	.zero		1


	//----- nvinfo : EIATTR_MERCURY_ISA_VERSION
	.align		4
        /*0024*/ 	.byte	0x03, 0x5f
        /*0026*/ 	.short	0x0101


	//----- nvinfo : EIATTR_COOP_GROUP_MASK_REGIDS
	.align		4
        /*0028*/ 	.byte	0x04, 0x29
        /*002a*/ 	.short	(.L_3081 - .L_3080)


	//   ....[0]....
.L_3080:
        /*002c*/ 	.word	0xffffffff


	//   ....[1]....
        /*0030*/ 	.word	0xffffffff


	//   ....[2]....
        /*0034*/ 	.word	0xffffffff


	//   ....[3]....
        /*0038*/ 	.word	0xffffffff


	//   ....[4]....
        /*003c*/ 	.word	0xffffffff


	//   ....[5]....
        /*0040*/ 	.word	0xffffffff


	//   ....[6]....
        /*0044*/ 	.word	0xffffffff


	//   ....[7]....
        /*0048*/ 	.word	0xffffffff


	//   ....[8]....
        /*004c*/ 	.word	0xffffffff


	//   ....[9]....
        /*0050*/ 	.word	0xffffffff


	//----- nvinfo : EIATTR_COOP_GROUP_INSTR_OFFSETS
	.align		4
.L_3081:
        /*0054*/ 	.byte	0x04, 0x28
        /*0056*/ 	.short	(.L_3083 - .L_3082)


	//   ....[0]....
.L_3082:
        /*0058*/ 	.word	0x000013d0


	//   ....[1]....
        /*005c*/ 	.word	0x00001410


	//   ....[2]....
        /*0060*/ 	.word	0x00001480


	//   ....[3]....
        /*0064*/ 	.word	0x00001490


	//   ....[4]....
        /*0068*/ 	.word	0x000014e0


	//   ....[5]....
        /*006c*/ 	.word	0x00001500


	//   ....[6]....
        /*0070*/ 	.word	0x00001590


	//   ....[7]....
        /*0074*/ 	.word	0x000015a0


	//   ....[8]....
        /*0078*/ 	.word	0x000015f0


	//   ....[9]....
        /*007c*/ 	.word	0x00001600


	//----- nvinfo : EIATTR_VRC_CTA_INIT_COUNT
	.align		4
.L_3083:
        /*0080*/ 	.byte	0x02, 0x4a
	.zero		1
	.zero		1


	//----- nvinfo : EIATTR_EXIT_INSTR_OFFSETS
	.align		4
        /*0084*/ 	.byte	0x04, 0x1c
        /*0086*/ 	.short	(.L_3085 - .L_3084)


	//   ....[0]....
.L_3084:
        /*0088*/ 	.word	0x00004ac0


	//   ....[1]....
        /*008c*/ 	.word	0x00004b90


	//----- nvinfo : EIATTR_MAX_THREADS
	.align		4
.L_3085:
        /*0090*/ 	.byte	0x04, 0x05
        /*0092*/ 	.short	(.L_3087 - .L_3086)
.L_3086:
        /*0094*/ 	.word	0x00000080
        /*0098*/ 	.word	0x00000001
        /*009c*/ 	.word	0x00000001


	//----- nvinfo : EIATTR_CRS_STACK_SIZE
	.align		4
.L_3087:
        /*00a0*/ 	.byte	0x04, 0x1e
        /*00a2*/ 	.short	(.L_3089 - .L_3088)
.L_3088:
        /*00a4*/ 	.word	0x00000000


	//----- nvinfo : EIATTR_CBANK_PARAM_SIZE
	.align		4
.L_3089:
        /*00a8*/ 	.byte	0x03, 0x19
        /*00aa*/ 	.short	0x0128


	//----- nvinfo : EIATTR_PARAM_CBANK
	.align		4
        /*00ac*/ 	.byte	0x04, 0x0a
        /*00ae*/ 	.short	(.L_3091 - .L_3090)
	.align		4
.L_3090:
        /*00b0*/ 	.word	index@(.nv.constant0._ZN10layer_norm13ln_bwd_kernelINS_13Kernel_traitsIf6__halfS2_S2_fjLj2048ELj1ELj1ELj4ELj16ENS_18Kernel_traits_baseILj2048EfS2_S2_S2_fjLj128EEEEELb0ELb1ELb1ELb0EEEvNS_9BwdParamsE)
        /*00b4*/ 	.short	0x0380
        /*00b6*/ 	.short	0x0128


	//----- nvinfo : EIATTR_SW_WAR
	.align		4
.L_3091:
        /*00b8*/ 	.byte	0x04, 0x36
        /*00ba*/ 	.short	(.L_3093 - .L_3092)
.L_3092:
        /*00bc*/ 	.word	0x00000008
.L_3093:


//--------------------- .nv.info._ZN10layer_norm13ln_bwd_kernelINS_13Kernel_traitsIf6__halfS2_S2_fjLj2048ELj1ELj1ELj4ELj16ENS_18Kernel_traits_baseILj2048EfS2_S2_S2_fjLj128EEEEELb0ELb1ELb1ELb1EEEvNS_9BwdParamsE --------------------------
	.section	.nv.info._ZN10layer_norm13ln_bwd_kernelINS_13Kernel_traitsIf6__halfS2_S2_fjLj2048ELj1ELj1ELj4ELj16ENS_18Kernel_traits_baseILj2048EfS2_S2_S2_fjLj128EEEEELb0ELb1ELb1ELb1EEEvNS_9BwdParamsE,"",@"SHT_CUDA_INFO"
	.sectionflags	@""
	.align	4


	//----- nvinfo : EIATTR_CUDA_API_VERSION
	.align		4
        /*0000*/ 	.byte	0x04, 0x37
        /*0002*/ 	.short	(.L_3095 - .L_3094)
.L_3094:
        /*0004*/ 	.word	0x00000082


	//----- nvinfo : EIATTR_KPARAM_INFO
	.align		4
.L_3095:
        /*0008*/ 	.byte	0x04, 0x17
        /*000a*/ 	.short	(.L_3097 - .L_3096)
.L_3096:
        /*000c*/ 	.word	0x00000000
        /*0010*/ 	.short	0x0000
        /*0012*/ 	.short	0x0000
        /*0014*/ 	.byte	0x00, 0xf0, 0xa1, 0x04


	//----- nvinfo : EIATTR_SPARSE_MMA_MASK
	.align		4
.L_3097:
        /*0018*/ 	.byte	0x03, 0x50
        /*001a*/ 	.short	0x0000


	//----- nvinfo : EIATTR_MAXREG_COUNT
	.align		4
        /*001c*/ 	.byte	0x03, 0x1b
        /*001e*/ 	.short	0x00ff


	//----- nvinfo : EIATTR_NUM_BARRIERS
	.align		4
        /*0020*/ 	.byte	0x02, 0x4c
        /*0022*/ 	.byte	0x01
	.zero		1


	//----- nvinfo : EIATTR_MERCURY_ISA_VERSION
	.align		4
        /*0024*/ 	.byte	0x03, 0x5f
        /*0026*/ 	.short	0x0101


	//----- nvinfo : EIATTR_COOP_GROUP_MASK_REGIDS
	.align		4
        /*0028*/ 	.byte	0x04, 0x29
        /*002a*/ 	.short	(.L_3099 - .L_3098)


	//   ....[0]....
.L_3098:
        /*002c*/ 	.word	0xffffffff


	//   ....[1]....
        /*0030*/ 	.word	0xffffffff


	//   ....[2]....
        /*0034*/ 	.word	0xffffffff


	//   ....[3]....
        /*0038*/ 	.word	0xffffffff


	//   ....[4]....
        /*003c*/ 	.word	0xffffffff


	//   ....[5]....
        /*0040*/ 	.word	0xffffffff


	//   ....[6]....
        /*0044*/ 	.word	0xffffffff


	//   ....[7]....
        /*0048*/ 	.word	0xffffffff


	//   ....[8]....
        /*004c*/ 	.word	0xffffffff


	//   ....[9]....
        /*0050*/ 	.word	0xffffffff


	//----- nvinfo : EIATTR_COOP_GROUP_INSTR_OFFSETS
	.align		4
.L_3099:
        /*0054*/ 	.byte	0x04, 0x28
        /*0056*/ 	.short	(.L_3101 - .L_3100)


	//   ....[0]....
.L_3100:
        /*0058*/ 	.word	0x00001080


	//   ....[1]....
        /*005c*/ 	.word	0x000010c0


	//   ....[2]....
        /*0060*/ 	.word	0x00001140


	//   ....[3]....
        /*0064*/ 	.word	0x00001150


	//   ....[4]....
        /*0068*/ 	.word	0x00001180


	//   ....[5]....
        /*006c*/ 	.word	0x000011a0


	//   ....[6]....
        /*0070*/ 	.word	0x000011d0


	//   ....[7]....
        /*0074*/ 	.word	0x000011e0


	//   ....[8]....
        /*0078*/ 	.word	0x00001220


	//   ....[9]....
        /*007c*/ 	.word	0x00001250


	//----- nvinfo : EIATTR_VRC_CTA_INIT_COUNT
	.align		4
.L_3101:
        /*0080*/ 	.byte	0x02, 0x4a
	.zero		1
	.zero		1


	//----- nvinfo : EIATTR_EXIT_INSTR_OFFSETS
	.align		4
        /*0084*/ 	.byte	0x04, 0x1c
        /*0086*/ 	.short	(.L_3103 - .L_3102)


	//   ....[0]....
.L_3102:
        /*0088*/ 	.word	0x00004720


	//----- nvinfo : EIATTR_MAX_THREADS
	.align		4
.L_3103:
        /*008c*/ 	.byte	0x04, 0x05
        /*008e*/ 	.short	(.L_3105 - .L_3104)
.L_3104:
        /*0090*/ 	.word	0x00000080
        /*0094*/ 	.word	0x00000001
        /*0098*/ 	.word	0x00000001


	//----- nvinfo : EIATTR_CBANK_PARAM_SIZE
	.align		4
.L_3105:
        /*009c*/ 	.byte	0x03, 0x19
        /*009e*/ 	.short	0x0128


	//----- nvinfo : EIATTR_PARAM_CBANK
	.align		4
        /*00a0*/ 	.byte	0x04, 0x0a
        /*00a2*/ 	.short	(.L_3107 - .L_3106)
	.align		4
.L_3106:
        /*00a4*/ 	.word	index@(.nv.constant0._ZN10layer_norm13ln_bwd_kernelINS_13Kernel_traitsIf6__halfS2_S2_fjLj2048ELj1ELj1ELj4ELj16ENS_18Kernel_traits_baseILj2048EfS2_S2_S2_fjLj128EEEEELb0ELb1ELb1ELb1EEEvNS_9BwdParamsE)
        /*00a8*/ 	.short	0x0380
        /*00aa*/ 	.short	0x0128


	//----- nvinfo : EIATTR_SW_WAR
	.align		4
.L_3107:
        /*00ac*/ 	.byte	0x04, 0x36
        /*00ae*/ 	.short	(.L_3109 - .L_3108)
.L_3108:
        /*00b0*/ 	.word	0x00000008
.L_3109:


//--------------------- .nv.info._ZN10layer_norm13ln_bwd_kernelINS_13Kernel_traitsIf6__halfS2_S2_fjLj2048ELj1ELj1ELj4ELj16ENS_18Kernel_traits_baseILj2048EfS2_S2_S2_fjLj128EEEEELb1ELb0ELb0ELb0EEEvNS_9BwdParamsE --------------------------
	.section	.nv.info._ZN10layer_norm13ln_bwd_kernelINS_13Kernel_traitsIf6__halfS2_S2_fjLj2048ELj1ELj1ELj4ELj16ENS_18Kernel_traits_baseILj2048EfS2_S2_S2_fjLj128EEEEELb1ELb0ELb0ELb0EEEvNS_9BwdParamsE,"",@"SHT_CUDA_INFO"
	.sectionflags	@""
	.align	4


	//----- nvinfo : EIATTR_CUDA_API_VERSION
	.align		4
        /*0000*/ 	.byte	0x04, 0x37
        /*0002*/ 	.short	(.L_3111 - .L_3110)
.L_3110:
        /*0004*/ 	.word	0x00000082


	//----- nvinfo : EIATTR_KPARAM_INFO
	.align		4
.L_3111:
        /*0008*/ 	.byte	0x04, 0x17
        /*000a*/ 	.short	(.L_3113 - .L_3112)
.L_3112:
        /*000c*/ 	.word	0x00000000
        /*0010*/ 	.short	0x0000
        /*0012*/ 	.short	0x0000
        /*0014*/ 	.byte	0x00, 0xf0, 0xa1, 0x04


	//----- nvinfo : EIATTR_SPARSE_MMA_MASK
	.align		4
.L_3113:
        /*0018*/ 	.byte	0x03, 0x50
        /*001a*/ 	.short	0x0000


	//----- nvinfo : EIATTR_MAXREG_COUNT
	.align		4
        /*001c*/ 	.byte	0x03, 0x1b
        /*001e*/ 	.short	0x00ff


	//----- nvinfo : EIATTR_NUM_BARRIERS
	.align		4
        /*0020*/ 	.byte	0x02, 0x4c
        /*0022*/ 	.byte	0x01
	.zero		1


	//----- nvinfo : EIATTR_MERCURY_ISA_VERSION
	.align		4
        /*0024*/ 	.byte	0x03, 0x5f
        /*0026*/ 	.short	0x0101


	//----- nvinfo : EIATTR_COOP_GROUP_MASK_REGIDS
	.align		4
        /*0028*/ 	.byte	0x04, 0x29
        /*002a*/ 	.short	(.L_3115 - .L_3114)


	//   ....[0]....
.L_3114:
        /*002c*/ 	.word	0xffffffff


	//   ....[1]....
        /*0030*/ 	.word	0xffffffff


	//   ....[2]....
        /*0034*/ 	.word	0xffffffff


	//   ....[3]....
        /*0038*/ 	.word	0xffffffff


	//   ....[4]....
        /*003c*/ 	.word	0xffffffff


	//   ....[5]....
        /*0040*/ 	.word	0xffffffff


	//   ....[6]....
        /*0044*/ 	.word	0xffffffff


	//   ....[7]....
        /*0048*/ 	.word	0xffffffff


	//   ....[8]....
        /*004c*/ 	.word	0xffffffff


	//   ....[9]....
        /*0050*/ 	.word	0xffffffff


	//----- nvinfo : EIATTR_COOP_GROUP_INSTR_OFFSETS
	.align		4
.L_3115:
        /*0054*/ 	.byte	0x04, 0x28
        /*0056*/ 	.short	(.L_3117 - .L_3116)


	//   ....[0]....
.L_3116:
        /*0058*/ 	.word	0x00001180


	//   ....[1]....
        /*005c*/ 	.word	0x000011c0


	//   ....[2]....
        /*0060*/ 	.word	0x00001230


	//   ....[3]....
        /*0064*/ 	.word	0x00001240


	//   ....[4]....
        /*0068*/ 	.word	0x00001280


	//   ....[5]....
        /*006c*/ 	.word	0x00001290


	//   ....[6]....
        /*0070*/ 	.word	0x000012c0


	//   ....[7]....
        /*0074*/ 	.word	0x000012e0


	//   ....[8]....
        /*0078*/ 	.word	0x00001380


	//   ....[9]....
        /*007c*/ 	.word	0x00001390


	//----- nvinfo : EIATTR_VRC_CTA_INIT_COUNT
	.align		4
.L_3117:
        /*0080*/ 	.byte	0x02, 0x4a
	.zero		1
	.zero		1


	//----- nvinfo : EIATTR_EXIT_INSTR_OFFSETS
	.align		4
        /*0084*/ 	.byte	0x04, 0x1c
        /*0086*/ 	.short	(.L_3119 - .L_3118)


	//   ....[0]....
.L_3118:
        /*0088*/ 	.word	0x00003b00


	//   ....[1]....
        /*008c*/ 	.word	0x00003ba0


	//----- nvinfo : EIATTR_MAX_THREADS
	.align		4
.L_3119:
        /*0090*/ 	.byte	0x04, 0x05
        /*0092*/ 	.short	(.L_3121 - .L_3120)
.L_3120:
        /*0094*/ 	.word	0x00000080
        /*0098*/ 	.word	0x00000001
        /*009c*/ 	.word	0x00000001


	//----- nvinfo : EIATTR_CRS_STACK_SIZE
	.align		4
.L_3121:
        /*00a0*/ 	.byte	0x04, 0x1e
        /*00a2*/ 	.short	(.L_3123 - .L_3122)
.L_3122:
        /*00a4*/ 	.word	0x00000000


	//----- nvinfo : EIATTR_CBANK_PARAM_SIZE
	.align		4
.L_3123:
        /*00a8*/ 	.byte	0x03, 0x19
        /*00aa*/ 	.short	0x0128


	//----- nvinfo : EIATTR_PARAM_CBANK
	.align		4
        /*00ac*/ 	.byte	0x04, 0x0a
        /*00ae*/ 	.short	(.L_3125 - .L_3124)
	.align		4
.L_3124:
        /*00b0*/ 	.word	index@(.nv.constant0._ZN10layer_norm13ln_bwd_kernelINS_13Kernel_traitsIf6__halfS2_S2_fjLj2048ELj1ELj1ELj4ELj16ENS_18Kernel_traits_baseILj2048EfS2_S2_S2_fjLj128EEEEELb1ELb0ELb0ELb0EEEvNS_9BwdParamsE)
        /*00b4*/ 	.short	0x0380
        /*00b6*/ 	.short	0x0128


	//----- nvinfo : EIATTR_SW_WAR
	.align		4
.L_3125:
        /*00b8*/ 	.byte	0x04, 0x36
        /*00ba*/ 	.short	(.L_3127 - .L_3126)
.L_3126:
        /*00bc*/ 	.word	0x00000008
.L_3127:


//--------------------- .nv.info._ZN10layer_norm13ln_bwd_kernelINS_13Kernel_traitsIf6__halfS2_S2_fjLj2048ELj1ELj1ELj4ELj16ENS_18Kernel_traits_baseILj2048EfS2_S2_S2_fjLj128EEEEELb1ELb0ELb0ELb1EEEvNS_9BwdParamsE --------------------------
	.section	.nv.info._ZN10layer_norm13ln_bwd_kernelINS_13Kernel_traitsIf6__halfS2_S2_fjLj2048ELj1ELj1ELj4ELj16ENS_18Kernel_traits_baseILj2048EfS2_S2_S2_fjLj128EEEEELb1ELb0ELb0ELb1EEEvNS_9BwdParamsE,"",@"SHT_CUDA_INFO"
	.sectionflags	@""
	.align	4


	//----- nvinfo : EIATTR_CUDA_API_VERSION
	.align		4
        /*0000*/ 	.byte	0x04, 0x37
        /*0002*/ 	.short	(.L_3129 - .L_3128)
.L_3128:
        /*0004*/ 	.word	0x00000082


	//----- nvinfo : EIATTR_KPARAM_INFO
	.align		4
.L_3129:
        /*0008*/ 	.byte	0x04, 0x17
        /*000a*/ 	.short	(.L_3131 - .L_3130)
.L_3130:
        /*000c*/ 	.word	0x00000000
        /*0010*/ 	.short	0x0000
        /*0012*/ 	.short	0x0000
        /*0014*/ 	.byte	0x00, 0xf0, 0xa1, 0x04


	//----- nvinfo : EIATTR_SPARSE_MMA_MASK
	.align		4
.L_3131:
        /*0018*/ 	.byte	0x03, 0x50
        /*001a*/ 	.short	0x0000


	//----- nvinfo : EIATTR_MAXREG_COUNT
	.align		4
        /*001c*/ 	.byte	0x03, 0x1b
        /*001e*/ 	.short	0x00ff


	//----- nvinfo : EIATTR_NUM_BARRIERS
	.align		4
        /*0020*/ 	.byte	0x02, 0x4c
        /*0022*/ 	.byte	0x01
	.zero		1


	//----- nvinfo : EIATTR_MERCURY_ISA_VERSION
	.align		4
        /*0024*/ 	.byte	0x03, 0x5f
        /*0026*/ 	.short	0x0101


	//----- nvinfo : EIATTR_COOP_GROUP_MASK_REGIDS
	.align		4
        /*0028*/ 	.byte	0x04, 0x29
        /*002a*/ 	.short	(.L_3133 - .L_3132)


	//   ....[0]....
.L_3132:
        /*002c*/ 	.word	0xffffffff


	//   ....[1]....
        /*0030*/ 	.word	0xffffffff


	//   ....[2]....
        /*0034*/ 	.word	0xffffffff


	//   ....[3]....
        /*0038*/ 	.word	0xffffffff


	//   ....[4]....
        /*003c*/ 	.word	0xffffffff


	//   ....[5]....
        /*0040*/ 	.word	0xffffffff


	//   ....[6]....
        /*0044*/ 	.word	0xffffffff


	//   ....[7]....
        /*0048*/ 	.word	0xffffffff


	//   ....[8]....
        /*004c*/ 	.word	0xffffffff


	//   ....[9]....
        /*0050*/ 	.word	0xffffffff


	//----- nvinfo : EIATTR_COOP_GROUP_INSTR_OFFSETS
	.align		4
.L_3133:
        /*0054*/ 	.byte	0x04, 0x28
        /*0056*/ 	.short	(.L_3135 - .L_3134)


	//   ....[0]....
.L_3134:
        /*0058*/ 	.word	0x00000c60


	//   ....[1]....
        /*005c*/ 	.word	0x00000c70


	//   ....[2]....
        /*0060*/ 	.word	0x00000ca0


	//   ....[3]....
        /*0064*/ 	.word	0x00000cb0


	//   ....[4]....
        /*0068*/ 	.word	0x00000ce0


	//   ....[5]....
        /*006c*/ 	.word	0x00000cf0


	//   ....[6]....
        /*0070*/ 	.word	0x00000d20


	//   ....[7]....
        /*0074*/ 	.word	0x00000d30


	//   ....[8]....
        /*0078*/ 	.word	0x00000d70


	//   ....[9]....
        /*007c*/ 	.word	0x00000d80


	//----- nvinfo : EIATTR_VRC_CTA_INIT_COUNT
	.align		4
.L_3135:
        /*0080*/ 	.byte	0x02, 0x4a
	.zero		1
	.zero		1


	//----- nvinfo : EIATTR_EXIT_INSTR_OFFSETS
	.align		4
        /*0084*/ 	.byte	0x04, 0x1c
        /*0086*/ 	.short	(.L_3137 - .L_3136)


	//   ....[0]....
.L_3136:
        /*0088*/ 	.word	0x00003950


	//----- nvinfo : EIATTR_MAX_THREADS
	.align		4
.L_3137:
        /*008c*/ 	.byte	0x04, 0x05
        /*008e*/ 	.short	(.L_3139 - .L_3138)
.L_3138:
        /*0090*/ 	.word	0x00000080
        /*0094*/ 	.word	0x00000001
        /*0098*/ 	.word	0x00000001


	//----- nvinfo : EIATTR_CBANK_PARAM_SIZE
	.align		4
.L_3139:
        /*009c*/ 	.byte	0x03, 0x19
        /*009e*/ 	.short	0x0128


	//----- nvinfo : EIATTR_PARAM_CBANK
	.align		4
        /*00a0*/ 	.byte	0x04, 0x0a
        /*00a2*/ 	.short	(.L_3141 - .L_3140)
	.align		4
.L_3140:
        /*00a4*/ 	.word	index@(.nv.constant0._ZN10layer_norm13ln_bwd_kernelINS_13Kernel_traitsIf6__halfS2_S2_fjLj2048ELj1ELj1ELj4ELj16ENS_18Kernel_traits_baseILj2048EfS2_S2_S2_fjLj128EEEEELb1ELb0ELb0ELb1EEEvNS_9BwdParamsE)
        /*00a8*/ 	.short	0x0380
        /*00aa*/ 	.short	0x0128


	//----- nvinfo : EIATTR_SW_WAR
	.align		4
.L_3141:
        /*00ac*/ 	.byte	0x04, 0x36
        /*00ae*/ 	.short	(.L_3143 - .L_3142)
.L_3142:
        /*00b0*/ 	.word	0x00000008
.L_3143:


//--------------------- .nv.info._ZN10layer_norm22ln_bwd_finalize_kernelINS_22Kernel_traits_finalizeILj2048Ef6__halfS2_S2_fjLb0ELj1024ELj4ENS_18Kernel_traits_baseILj2048EfS2_S2_S2_fjLj1024EEEEELb0ELb0EEEvNS_9BwdParamsE --------------------------
	.section	.nv.info._ZN10layer_norm22ln_bwd_finalize_kernelINS_22Kernel_traits_finalizeILj2048Ef6__halfS2_S2_fjLb0ELj1024ELj4ENS_18Kernel_traits_baseILj2048EfS2_S2_S2_fjLj1024EEEEELb0ELb0EEEvNS_9BwdParamsE,"",@"SHT_CUDA_INFO"
	.sectionflags	@""
	.align	4


	//----- nvinfo : EIATTR_CUDA_API_VERSION
	.align		4
        /*0000*/ 	.byte	0x04, 0x37
        /*0002*/ 	.short	(.L_3145 - .L_3144)
.L_3144:
        /*0004*/ 	.word	0x00000082


	//----- nvinfo : EIATTR_KPARAM_INFO
	.align		4
.L_3145:
        /*0008*/ 	.byte	0x04, 0x17
        /*000a*/ 	.short	(.L_3147 - .L_3146)
.L_3146:
        /*000c*/ 	.word	0x00000000
        /*0010*/ 	.short	0x0000
        /*0012*/ 	.short	0x0000
        /*0014*/ 	.byte	0x00, 0xf0, 0xa1, 0x04


	//----- nvinfo : EIATTR_SPARSE_MMA_MASK
	.align		4
.L_3147:
        /*0018*/ 	.byte	0x03, 0x50
        /*001a*/ 	.short	0x0000


	//----- nvinfo : EIATTR_MAXREG_COUNT
	.align		4
        /*001c*/ 	.byte	0x03, 0x1b
        /*001e*/ 	.short	0x0040


	//----- nvinfo : EIATTR_NUM_BARRIERS
	.align		4
        /*0020*/ 	.byte	0x02, 0x4c
        /*0022*/ 	.byte	0x01
	.zero		1


	//----- nvinfo : EIATTR_MERCURY_ISA_VERSION
	.align		4
        /*0024*/ 	.byte	0x03, 0x5f
        /*0026*/ 	.short	0x0101


	//----- nvinfo : EIATTR_COOP_GROUP_MASK_REGIDS
	.align		4
        /*0028*/ 	.byte	0x04, 0x29
        /*002a*/ 	.short	(.L_3149 - .L_3148)


	//   ....[0]....
.L_3148:
        /*002c*/ 	.word	0xffffffff


	//   ....[1]....
        /*0030*/ 	.word	0xffffffff


	//   ....[2]....
        /*0034*/ 	.word	0xffffffff


	//   ....[3]....
        /*0038*/ 	.word	0xffffffff


	//   ....[4]....
        /*003c*/ 	.word	0xffffffff


	//   ....[5]....
        /*0040*/ 	.word	0xffffffff


	//   ....[6]....
        /*0044*/ 	.word	0xffffffff


	//   ....[7]....
        /*0048*/ 	.word	0xffffffff


	//   ....[8]....
        /*004c*/ 	.word	0xffffffff


	//   ....[9]....
        /*0050*/ 	.word	0xffffffff


	//----- nvinfo : EIATTR_COOP_GROUP_INSTR_OFFSETS
	.align		4
.L_3149:
        /*0054*/ 	.byte	0x04, 0x28
        /*0056*/ 	.short	(.L_3151 - .L_3150)


	//   ....[0]....
.L_3150:
        /*0058*/ 	.word	0x00001550


	//   ....[1]....
        /*005c*/ 	.word	0x00001560


	//   ....[2]....
        /*0060*/ 	.word	0x00001590


	//   ....[3]....
        /*0064*/ 	.word	0x000015a0


	//   ....[4]....
        /*0068*/ 	.word	0x000015d0


	//   ....[5]....
        /*006c*/ 	.word	0x000015e0


	//   ....[6]....
        /*0070*/ 	.word	0x00001610


	//   ....[7]....
        /*0074*/ 	.word	0x00001630


	//   ....[8]....
        /*0078*/ 	.word	0x00001680


	//   ....[9]....
        /*007c*/ 	.word	0x00001690


	//----- nvinfo : EIATTR_VRC_CTA_INIT_COUNT
	.align		4
.L_3151:
        /*0080*/ 	.byte	0x02, 0x4a
	.zero		1
	.zero		1


	//----- nvinfo : EIATTR_EXIT_INSTR_OFFSETS
	.align		4
        /*0084*/ 	.byte	0x04, 0x1c
        /*0086*/ 	.short	(.L_3153 - .L_3152)


	//   ....[0]....
.L_3152:
        /*0088*/ 	.word	0x00000060


	//   ....[1]....
        /*008c*/ 	.word	0x000016f0


	//   ....[2]....
        /*0090*/ 	.word	0x00001720


	//   ....[3]....
        /*0094*/ 	.word	0x000017c0


	//----- nvinfo : EIATTR_MAX_THREADS
	.align		4
.L_3153:
        /*0098*/ 	.byte	0x04, 0x05
        /*009a*/ 	.short	(.L_3155 - .L_3154)
.L_3154:
        /*009c*/ 	.word	0x00000400
        /*00a0*/ 	.word	0x00000001
        /*00a4*/ 	.word	0x00000001


	//----- nvinfo : EIATTR_CRS_STACK_SIZE
	.align		4
.L_3155:
        /*00a8*/ 	.byte	0x04, 0x1e
        /*00aa*/ 	.short	(.L_3157 - .L_3156)
.L_3156:
        /*00ac*/ 	.word	0x00000000


	//----- nvinfo : EIATTR_CBANK_PARAM_SIZE
	.align		4
.L_3157:
        /*00b0*/ 	.byte	0x03, 0x19
        /*00b2*/ 	.short	0x0128


	//----- nvinfo : EIATTR_PARAM_CBANK
	.align		4
        /*00b4*/ 	.byte	0x04, 0x0a
        /*00b6*/ 	.short	(.L_3159 - .L_3158)
	.align		4
.L_3158:
        /*00b8*/ 	.word	index@(.nv.constant0._ZN10layer_norm22ln_bwd_finalize_kernelINS_22Kernel_traits_finalizeILj2048Ef6__halfS2_S2_fjLb0ELj1024ELj4ENS_18Kernel_traits_baseILj2048EfS2_S2_S2_fjLj1024EEEEELb0ELb0EEEvNS_9BwdParamsE)
        /*00bc*/ 	.short	0x0380
        /*00be*/ 	.short	0x0128


	//----- nvinfo : EIATTR_SW_WAR
	.align		4
.L_3159:
        /*00c0*/ 	.byte	0x04, 0x36
        /*00c2*/ 	.short	(.L_3161 - .L_3160)
.L_3160:
        /*00c4*/ 	.word	0x00000008
.L_3161:


//--------------------- .nv.info._ZN10layer_norm13ln_bwd_kernelINS_13Kernel_traitsIf6__halfS2_S2_fjLj2048ELj1ELj1ELj4ELj16ENS_18Kernel_traits_baseILj2048EfS2_S2_S2_fjLj128EEEEELb1ELb0ELb1ELb0EEEvNS_9BwdParamsE --------------------------
	.section	.nv.info._ZN10layer_norm13ln_bwd_kernelINS_13Kernel_traitsIf6__halfS2_S2_fjLj2048ELj1ELj1ELj4ELj16ENS_18Kernel_traits_baseILj2048EfS2_S2_S2_fjLj128EEEEELb1ELb0ELb1ELb0EEEvNS_9BwdParamsE,"",@"SHT_CUDA_INFO"
	.sectionflags	@""
	.align	4


	//----- nvinfo : EIATTR_CUDA_API_VERSION
	.align		4
        /*0000*/ 	.byte	0x04, 0x37
        /*0002*/ 	.short	(.L_3163 - .L_3162)
.L_3162:
        /*0004*/ 	.word	0x00000082


	//----- nvinfo : EIATTR_KPARAM_INFO
	.align		4
.L_3163:
        /*0008*/ 	.byte	0x04, 0x17
        /*000a*/ 	.short	(.L_3165 - .L_3164)
.L_3164:
        /*000c*/ 	.word	0x00000000
        /*0010*/ 	.short	0x0000
        /*0012*/ 	.short	0x0000
        /*0014*/ 	.byte	0x00, 0xf0, 0xa1, 0x04


	//----- nvinfo : EIATTR_SPARSE_MMA_MASK
	.align		4
.L_3165:
        /*0018*/ 	.byte	0x03, 0x50
        /*001a*/ 	.short	0x0000


	//----- nvinfo : EIATTR_MAXREG_COUNT
	.align		4
        /*001c*/ 	.byte	0x03, 0x1b
        /*001e*/ 	.short	0x00ff


	//----- nvinfo : EIATTR_NUM_BARRIERS
	.align		4
        /*0020*/ 	.byte	0x02, 0x4c
        /*0022*/ 	.byte	0x01
	.zero		1


	//----- nvinfo : EIATTR_MERCURY_ISA_VERSION
	.align		4
        /*0024*/ 	.byte	0x03, 0x5f
        /*0026*/ 	.short	0x0101


	//----- nvinfo : EIATTR_COOP_GROUP_MASK_REGIDS
	.align		4
        /*0028*/ 	.byte	0x04, 0x29
        /*002a*/ 	.short	(.L_3167 - .L_3166)


	//   ....[0]....
.L_3166:
        /*002c*/ 	.word	0xffffffff


	//   ....[1]....
        /*0030*/ 	.word	0xffffffff


	//   ....[2]....
        /*0034*/ 	.word	0xffffffff


	//   ....[3]....
        /*0038*/ 	.word	0xffffffff


	//   ....[4]....
        /*003c*/ 	.word	0xffffffff


	//   ....[5]....
        /*0040*/ 	.word	0xffffffff


	//   ....[6]....
        /*0044*/ 	.word	0xffffffff


	//   ....[7]....
        /*0048*/ 	.word	0xffffffff


	//   ....[8]....
        /*004c*/ 	.word	0xffffffff


	//   ....[9]....
        /*0050*/ 	.word	0xffffffff


	//----- nvinfo : EIATTR_COOP_GROUP_INSTR_OFFSETS
	.align		4
.L_3167:
        /*0054*/ 	.byte	0x04, 0x28
        /*0056*/ 	.short	(.L_3169 - .L_3168)


	//   ....[0]....
.L_3168:
        /*0058*/ 	.word	0x000015a0


	//   ....[1]....
        /*005c*/ 	.word	0x000015c0


	//   ....[2]....
        /*0060*/ 	.word	0x00001600


	//   ....[3]....
        /*0064*/ 	.word	0x00001610


	//   ....[4]....
        /*0068*/ 	.word	0x00001650


	//   ....[5]....
        /*006c*/ 	.word	0x00001660


	//   ....[6]....
        /*0070*/ 	.word	0x00001690


	//   ....[7]....
        /*0074*/ 	.word	0x000016a0


	//   ....[8]....
        /*0078*/ 	.word	0x000016d0


	//   ....[9]....
        /*007c*/ 	.word	0x000016e0


	//----- nvinfo : EIATTR_VRC_CTA_INIT_COUNT
	.align		4
.L_3169:
        /*0080*/ 	.byte	0x02, 0x4a
	.zero		1
	.zero		1


	//----- nvinfo : EIATTR_EXIT_INSTR_OFFSETS
	.align		4
        /*0084*/ 	.byte	0x04, 0x1c
        /*0086*/ 	.short	(.L_3171 - .L_3170)


	//   ....[0]....
.L_3170:
        /*0088*/ 	.word	0x00004d90


	//   ....[1]....
        /*008c*/ 	.word	0x00004e30


	//----- nvinfo : EIATTR_MAX_THREADS
	.align		4
.L_3171:
        /*0090*/ 	.byte	0x04, 0x05
        /*0092*/ 	.short	(.L_3173 - .L_3172)
.L_3172:
        /*0094*/ 	.word	0x00000080
        /*0098*/ 	.word	0x00000001
        /*009c*/ 	.word	0x00000001


	//----- nvinfo : EIATTR_CRS_STACK_SIZE
	.align		4
.L_3173:
        /*00a0*/ 	.byte	0x04, 0x1e
        /*00a2*/ 	.short	(.L_3175 - .L_3174)
.L_3174:
        /*00a4*/ 	.word	0x00000000


	//----- nvinfo : EIATTR_CBANK_PARAM_SIZE
	.align		4
.L_3175:
        /*00a8*/ 	.byte	0x03, 0x19
        /*00aa*/ 	.short	0x0128


	//----- nvinfo : EIATTR_PARAM_CBANK
	.align		4
        /*00ac*/ 	.byte	0x04, 0x0a
        /*00ae*/ 	.short	(.L_3177 - .L_3176)
	.align		4
.L_3176:
        /*00b0*/ 	.word	index@(.nv.constant0._ZN10layer_norm13ln_bwd_kernelINS_13Kernel_traitsIf6__halfS2_S2_fjLj2048ELj1ELj1ELj4ELj16ENS_18Kernel_traits_baseILj2048EfS2_S2_S2_fjLj128EEEEELb1ELb0ELb1ELb0EEEvNS_9BwdParamsE)
        /*00b4*/ 	.short	0x0380
        /*00b6*/ 	.short	0x0128


	//----- nvinfo : EIATTR_SW_WAR
	.align		4
.L_3177:
        /*00b8*/ 	.byte	0x04, 0x36
        /*00ba*/ 	.short	(.L_3179 - .L_3178)
.L_3178:
        /*00bc*/ 	.word	0x00000008
.L_3179:


//--------------------- .nv.info._ZN10layer_norm22ln_bwd_finalize_kernelINS_22Kernel_traits_finalizeILj2048Ef6__halfS2_S2_fjLb0ELj1024ELj4ENS_18Kernel_traits_baseILj2048EfS2_S2_S2_fjLj1024EEEEELb0ELb1EEEvNS_9BwdParamsE --------------------------
	.section	.nv.info._ZN10layer_norm22ln_bwd_finalize_kernelINS_22Kernel_traits_finalizeILj2048Ef6__halfS2_S2_fjLb0ELj1024ELj4ENS_18Kernel_traits_baseILj2048EfS2_S2_S2_fjLj1024EEEEELb0ELb1EEEvNS_9BwdParamsE,"",@"SHT_CUDA_INFO"
	.sectionflags	@""
	.align	4


	//----- nvinfo : EIATTR_CUDA_API_VERSION
	.align		4
        /*0000*/ 	.byte	0x04, 0x37
        /*0002*/ 	.short	(.L_3181 - .L_3180)
.L_3180:
        /*0004*/ 	.word	0x00000082


	//----- nvinfo : EIATTR_KPARAM_INFO
	.align		4
.L_3181:
        /*0008*/ 	.byte	0x04, 0x17
        /*000a*/ 	.short	(.L_3183 - .L_3182)
.L_3182:
        /*000c*/ 	.word	0x00000000
        /*0010*/ 	.short	0x0000
        /*0012*/ 	.short	0x0000
        /*0014*/ 	.byte	0x00, 0xf0, 0xa1, 0x04


	//----- nvinfo : EIATTR_SPARSE_MMA_MASK
	.align		4
.L_3183:
        /*0018*/ 	.byte	0x03, 0x50
        /*001a*/ 	.short	0x0000


	//----- nvinfo : EIATTR_MAXREG_COUNT
	.align		4
        /*001c*/ 	.byte	0x03, 0x1b
        /*001e*/ 	.short	0x0040


	//----- nvinfo : EIATTR_NUM_BARRIERS
	.align		4
        /*0020*/ 	.byte	0x02, 0x4c
        /*0022*/ 	.byte	0x01
	.zero		1


	//----- nvinfo : EIATTR_MERCURY_ISA_VERSION
	.align		4
        /*0024*/ 	.byte	0x03, 0x5f
        /*0026*/ 	.short	0x0101


	//----- nvinfo : EIATTR_COOP_GROUP_MASK_REGIDS
	.align		4
        /*0028*/ 	.byte	0x04, 0x29
        /*002a*/ 	.short	(.L_3185 - .L_3184)


	//   ....[0]....
.L_3184:
        /*002c*/ 	.word	0xffffffff


	//   ....[1]....
        /*0030*/ 	.word	0xffffffff


	//   ....[2]....
        /*0034*/ 	.word	0xffffffff


	//   ....[3]....
        /*0038*/ 	.word	0xffffffff


	//   ....[4]....
        /*003c*/ 	.word	0xffffffff


	//   ....[5]....
        /*0040*/ 	.word	0xffffffff


	//   ....[6]....
        /*0044*/ 	.word	0xffffffff


	//   ....[7]....
        /*0048*/ 	.word	0xffffffff


	//   ....[8]....
        /*004c*/ 	.word	0xffffffff


	//   ....[9]....
        /*0050*/ 	.word	0xffffffff


	//----- nvinfo : EIATTR_COOP_GROUP_INSTR_OFFSETS
	.align		4
.L_3185:
        /*0054*/ 	.byte	0x04, 0x28
        /*0056*/ 	.short	(.L_3187 - .L_3186)


	//   ....[0]....
.L_3186:
        /*0058*/ 	.word	0x00001560


	//   ....[1]....
        /*005c*/ 	.word	0x00001570


	//   ....[2]....
        /*0060*/ 	.word	0x000015a0


	//   ....[3]....
        /*0064*/ 	.word	0x000015b0


	//   ....[4]....
        /*0068*/ 	.word	0x000015e0


	//   ....[5]....
        /*006c*/ 	.word	0x000015f0


	//   ....[6]....
        /*0070*/ 	.word	0x00001620


	//   ....[7]....
        /*0074*/ 	.word	0x00001640


	//   ....[8]....
        /*0078*/ 	.word	0x00001670


	//   ....[9]....
        /*007c*/ 	.word	0x00001680


	//----- nvinfo : EIATTR_VRC_CTA_INIT_COUNT
	.align		4
.L_3187:
        /*0080*/ 	.byte	0x02, 0x4a
	.zero		1
	.zero		1


	//----- nvinfo : EIATTR_EXIT_INSTR_OFFSETS
	.align		4
        /*0084*/ 	.byte	0x04, 0x1c
        /*0086*/ 	.short	(.L_3189 - .L_3188)


	//   ....[0]....
.L_3188:
        /*0088*/ 	.word	0x00000060


	//   ....[1]....
        /*008c*/ 	.word	0x000016e0


	//   ....[2]....
        /*0090*/ 	.word	0x000017b0


	//----- nvinfo : EIATTR_MAX_THREADS
	.align		4
.L_3189:
        /*0094*/ 	.byte	0x04, 0x05
        /*0096*/ 	.short	(.L_3191 - .L_3190)
.L_3190:
        /*0098*/ 	.word	0x00000400
        /*009c*/ 	.word	0x00000001
        /*00a0*/ 	.word	0x00000001


	//----- nvinfo : EIATTR_CRS_STACK_SIZE
	.align		4
.L_3191:
        /*00a4*/ 	.byte	0x04, 0x1e
        /*00a6*/ 	.short	(.L_3193 - .L_3192)
.L_3192:
        /*00a8*/ 	.word	0x00000000


	//----- nvinfo : EIATTR_CBANK_PARAM_SIZE
	.align		4
.L_3193:
        /*00ac*/ 	.byte	0x03, 0x19
        /*00ae*/ 	.short	0x0128


	//----- nvinfo : EIATTR_PARAM_CBANK
	.align		4
        /*00b0*/ 	.byte	0x04, 0x0a
        /*00b2*/ 	.short	(.L_3195 - .L_3194)
	.align		4
.L_3194:
        /*00b4*/ 	.word	index@(.nv.constant0._ZN10layer_norm22ln_bwd_finalize_kernelINS_22Kernel_traits_finalizeILj2048Ef6__halfS2_S2_fjLb0ELj1024ELj4ENS_18Kernel_traits_baseILj2048EfS2_S2_S2_fjLj1024EEEEELb0ELb1EEEvNS_9BwdParamsE)
        /*00b8*/ 	.short	0x0380
        /*00ba*/ 	.short	0x0128


	//----- nvinfo : EIATTR_SW_WAR
	.align		4
.L_3195:
        /*00bc*/ 	.byte	0x04, 0x36
        /*00be*/ 	.short	(.L_3197 - .L_3196)
.L_3196:
        /*00c0*/ 	.word	0x00000008
.L_3197:


//--------------------- .nv.info._ZN10layer_norm13ln_bwd_kernelINS_13Kernel_traitsIf6__halfS2_S2_fjLj2048ELj1ELj1ELj4ELj16ENS_18Kernel_traits_baseILj2048EfS2_S2_S2_fjLj128EEEEELb1ELb0ELb1ELb1EEEvNS_9BwdParamsE --------------------------
	.section	.nv.info._ZN10layer_norm13ln_bwd_kernelINS_13Kernel_traitsIf6__halfS2_S2_fjLj2048ELj1ELj1ELj4ELj16ENS_18Kernel_traits_baseILj2048EfS2_S2_S2_fjLj128EEEEELb1ELb0ELb1ELb1EEEvNS_9BwdParamsE,"",@"SHT_CUDA_INFO"
	.sectionflags	@""
	.align	4


	//----- nvinfo : EIATTR_CUDA_API_VERSION
	.align		4
        /*0000*/ 	.byte	0x04, 0x37
        /*0002*/ 	.short	(.L_3199 - .L_3198)
.L_3198:
        /*0004*/ 	.word	0x00000082


	//----- nvinfo : EIATTR_KPARAM_INFO
	.align		4
.L_3199:
        /*0008*/ 	.byte	0x04, 0x17
        /*000a*/ 	.short	(.L_3201 - .L_3200)
.L_3200:
        /*000c*/ 	.word	0x00000000
        /*0010*/ 	.short	0x0000
        /*0012*/ 	.short	0x0000
        /*0014*/ 	.byte	0x00, 0xf0, 0xa1, 0x04


	//----- nvinfo : EIATTR_SPARSE_MMA_MASK
	.align		4
.L_3201:
        /*0018*/ 	.byte	0x03, 0x50
        /*001a*/ 	.short	0x0000


	//----- nvinfo : EIATTR_MAXREG_COUNT
	.align		4
        /*001c*/ 	.byte	0x03, 0x1b
        /*001e*/ 	.short	0x00ff


	//----- nvinfo : EIATTR_NUM_BARRIERS
	.align		4
        /*0020*/ 	.byte	0x02, 0x4c
        /*0022*/ 	.byte	0x01
	.zero		1


	//----- nvinfo : EIATTR_MERCURY_ISA_VERSION
	.align		4
        /*0024*/ 	.byte	0x03, 0x5f
        /*0026*/ 	.short	0x0101


	//----- nvinfo : EIATTR_COOP_GROUP_MASK_REGIDS
	.align		4
        /*0028*/ 	.byte	0x04, 0x29
        /*002a*/ 	.short	(.L_3203 - .L_3202)


	//   ....[0]....
.L_3202:
        /*002c*/ 	.word	0xffffffff


	//   ....[1]....
        /*0030*/ 	.word	0xffffffff


	//   ....[2]....
        /*0034*/ 	.word	0xffffffff


	//   ....[3]....
        /*0038*/ 	.word	0xffffffff


	//   ....[4]....
        /*003c*/ 	.word	0xffffffff


	//   ....[5]....
        /*0040*/ 	.word	0xffffffff


	//   ....[6]....
        /*0044*/ 	.word	0xffffffff


	//   ....[7]....
        /*0048*/ 	.word	0xffffffff


	//   ....[8]....
        /*004c*/ 	.word	0xffffffff


	//   ....[9]....
        /*0050*/ 	.word	0xffffffff


	//----- nvinfo : EIATTR_COOP_GROUP_INSTR_OFFSETS
	.align		4
.L_3203:
        /*0054*/ 	.byte	0x04, 0x28
        /*0056*/ 	.short	(.L_3205 - .L_3204)


	//   ....[0]....
.L_3204:
        /*0058*/ 	.word	0x000011a0


	//   ....[1]....
        /*005c*/ 	.word	0x000011c0


	//   ....[2]....
        /*0060*/ 	.word	0x00001200


	//   ....[3]....
        /*0064*/ 	.word	0x00001210


	//   ....[4]....
        /*0068*/ 	.word	0x00001250


	//   ....[5]....
        /*006c*/ 	.word	0x00001260


	//   ....[6]....
        /*0070*/ 	.word	0x00001290


	//   ....[7]....
        /*0074*/ 	.word	0x000012a0


	//   ....[8]....
        /*0078*/ 	.word	0x000012d0


	//   ....[9]....
        /*007c*/ 	.word	0x000012e0


	//----- nvinfo : EIATTR_VRC_CTA_INIT_COUNT
	.align		4
.L_3205:
        /*0080*/ 	.byte	0x02, 0x4a
	.zero		1
	.zero		1


	//----- nvinfo : EIATTR_EXIT_INSTR_OFFSETS
	.align		4
        /*0084*/ 	.byte	0x04, 0x1c
        /*0086*/ 	.short	(.L_3207 - .L_3206)


	//   ....[0]....
.L_3206:
        /*0088*/ 	.word	0x00004920


	//----- nvinfo : EIATTR_MAX_THREADS
	.align		4
.L_3207:
        /*008c*/ 	.byte	0x04, 0x05
        /*008e*/ 	.short	(.L_3209 - .L_3208)
.L_3208:
        /*0090*/ 	.word	0x00000080
        /*0094*/ 	.word	0x00000001
        /*0098*/ 	.word	0x00000001


	//----- nvinfo : EIATTR_CRS_STACK_SIZE
	.align		4
.L_3209:
        /*009c*/ 	.byte	0x04, 0x1e
        /*009e*/ 	.short	(.L_3211 - .L_3210)
.L_3210:
        /*00a0*/ 	.word	0x00000000


	//----- nvinfo : EIATTR_CBANK_PARAM_SIZE
	.align		4
.L_3211:
        /*00a4*/ 	.byte	0x03, 0x19
        /*00a6*/ 	.short	0x0128


	//----- nvinfo : EIATTR_PARAM_CBANK
	.align		4
        /*00a8*/ 	.byte	0x04, 0x0a
        /*00aa*/ 	.short	(.L_3213 - .L_3212)
	.align		4
.L_3212:
        /*00ac*/ 	.word	index@(.nv.constant0._ZN10layer_norm13ln_bwd_kernelINS_13Kernel_traitsIf6__halfS2_S2_fjLj2048ELj1ELj1ELj4ELj16ENS_18Kernel_traits_baseILj2048EfS2_S2_S2_fjLj128EEEEELb1ELb0ELb1ELb1EEEvNS_9BwdParamsE)
        /*00b0*/ 	.short	0x0380
        /*00b2*/ 	.short	0x0128


	//----- nvinfo : EIATTR_SW_WAR
	.align		4
.L_3213:
        /*00b4*/ 	.byte	0x04, 0x36
        /*00b6*/ 	.short	(.L_3215 - .L_3214)
.L_3214:
        /*00b8*/ 	.word	0x00000008
.L_3215:


//--------------------- .nv.info._ZN10layer_norm13ln_bwd_kernelINS_13Kernel_traitsIf6__halfS2_S2_fjLj2048ELj1ELj1ELj4ELj16ENS_18Kernel_traits_baseILj2048EfS2_S2_S2_fjLj128EEEEELb1ELb1ELb0ELb0EEEvNS_9BwdParamsE --------------------------
	.section	.nv.info._ZN10layer_norm13ln_bwd_kernelINS_13Kernel_traitsIf6__halfS2_S2_fjLj2048ELj1ELj1ELj4ELj16ENS_18Kernel_traits_baseILj2048EfS2_S2_S2_fjLj128EEEEELb1ELb1ELb0ELb0EEEvNS_9BwdParamsE,"",@"SHT_CUDA_INFO"
	.sectionflags	@""
	.align	4


	//----- nvinfo : EIATTR_CUDA_API_VERSION
	.align		4
        /*0000*/ 	.byte	0x04, 0x37
        /*0002*/ 	.short	(.L_3217 - .L_3216)
.L_3216:
        /*0004*/ 	.word	0x00000082


	//----- nvinfo : EIATTR_KPARAM_INFO
	.align		4
.L_3217:
        /*0008*/ 	.byte	0x04, 0x17
        /*000a*/ 	.short	(.L_3219 - .L_3218)
.L_3218:
        /*000c*/ 	.word	0x00000000
        /*0010*/ 	.short	0x0000
        /*0012*/ 	.short	0x0000
        /*0014*/ 	.byte	0x00, 0xf0, 0xa1, 0x04


	//----- nvinfo : EIATTR_SPARSE_MMA_MASK
	.align		4
.L_3219:
        /*0018*/ 	.byte	0x03, 0x50
        /*001a*/ 	.short	0x0000


	//----- nvinfo : EIATTR_MAXREG_COUNT
	.align		4
        /*001c*/ 	.byte	0x03, 0x1b
        /*001e*/ 	.short	0x00ff


	//----- nvinfo : EIATTR_NUM_BARRIERS
	.align		4
        /*0020*/ 	.byte	0x02, 0x4c
        /*0022*/ 	.byte	0x01
	.zero		1


	//----- nvinfo : EIATTR_MERCURY_ISA_VERSION
	.align		4
        /*0024*/ 	.byte	0x03, 0x5f
        /*0026*/ 	.short	0x0101


	//----- nvinfo : EIATTR_COOP_GROUP_MASK_REGIDS
	.align		4
        /*0028*/ 	.byte	0x04, 0x29
        /*002a*/ 	.short	(.L_3221 - .L_3220)


	//   ....[0]....
.L_3220:
        /*002c*/ 	.word	0xffffffff


	//   ....[1]....
        /*0030*/ 	.word	0xffffffff


	//   ....[2]....
        /*0034*/ 	.word	0xffffffff


	//   ....[3]....
        /*0038*/ 	.word	0xffffffff


	//   ....[4]....
        /*003c*/ 	.word	0xffffffff


	//   ....[5]....
        /*0040*/ 	.word	0xffffffff


	//   ....[6]....
        /*0044*/ 	.word	0xffffffff


	//   ....[7]....
        /*0048*/ 	.word	0xffffffff


	//   ....[8]....
        /*004c*/ 	.word	0xffffffff


	//   ....[9]....
        /*0050*/ 	.word	0xffffffff


	//----- nvinfo : EIATTR_COOP_GROUP_INSTR_OFFSETS
	.align		4
.L_3221:
        /*0054*/ 	.byte	0x04, 0x28
        /*0056*/ 	.short	(.L_3223 - .L_3222)


	//   ....[0]....
.L_3222:
        /*0058*/ 	.word	0x000012f0


	//   ....[1]....
        /*005c*/ 	.word	0x00001310


	//   ....[2]....
        /*0060*/ 	.word	0x00001350


	//   ....[3]....
        /*0064*/ 	.word	0x00001360


	//   ....[4]....
        /*0068*/ 	.word	0x000013a0


	//   ....[5]....
        /*006c*/ 	.word	0x000013b0


	//   ....[6]....
        /*0070*/ 	.word	0x000013e0


	//   ....[7]....
        /*0074*/ 	.word	0x000013f0


	//   ....[8]....
        /*0078*/ 	.word	0x00001420


	//   ....[9]....
        /*007c*/ 	.word	0x00001430


	//----- nvinfo : EIATTR_VRC_CTA_INIT_COUNT
	.align		4
.L_3223:
        /*0080*/ 	.byte	0x02, 0x4a
	.zero		1
	.zero		1


	//----- nvinfo : EIATTR_EXIT_INSTR_OFFSETS
	.align		4
        /*0084*/ 	.byte	0x04, 0x1c
        /*0086*/ 	.short	(.L_3225 - .L_3224)


	//   ....[0]....
.L_3224:
        /*0088*/ 	.word	0x000051d0


	//   ....[1]....
        /*008c*/ 	.word	0x000052a0


	//----- nvinfo : EIATTR_MAX_THREADS
	.align		4
.L_3225:
        /*0090*/ 	.byte	0x04, 0x05
        /*0092*/ 	.short	(.L_3227 - .L_3226)
.L_3226:
        /*0094*/ 	.word	0x00000080
        /*0098*/ 	.word	0x00000001
        /*009c*/ 	.word	0x00000001


	//----- nvinfo : EIATTR_CRS_STACK_SIZE
	.align		4
.L_3227:
        /*00a0*/ 	.byte	0x04, 0x1e
        /*00a2*/ 	.short	(.L_3229 - .L_3228)
.L_3228:
        /*00a4*/ 	.word	0x00000000


	//----- nvinfo : EIATTR_CBANK_PARAM_SIZE
	.align		4
.L_3229:
        /*00a8*/ 	.byte	0x03, 0x19
        /*00aa*/ 	.short	0x0128


	//----- nvinfo : EIATTR_PARAM_CBANK
	.align		4
        /*00ac*/ 	.byte	0x04, 0x0a
        /*00ae*/ 	.short	(.L_3231 - .L_3230)
	.align		4
.L_3230:
        /*00b0*/ 	.word	index@(.nv.constant0._ZN10layer_norm13ln_bwd_kernelINS_13Kernel_traitsIf6__halfS2_S2_fjLj2048ELj1ELj1ELj4ELj16ENS_18Kernel_traits_baseILj2048EfS2_S2_S2_fjLj128EEEEELb1ELb1ELb0ELb0EEEvNS_9BwdParamsE)
        /*00b4*/ 	.short	0x0380
        /*00b6*/ 	.short	0x0128


	//----- nvinfo : EIATTR_SW_WAR
	.align		4
.L_3231:
        /*00b8*/ 	.byte	0x04, 0x36
        /*00ba*/ 	.short	(.L_3233 - .L_3232)
.L_3232:
        /*00bc*/ 	.word	0x00000008
.L_3233:


//--------------------- .nv.info._ZN10layer_norm13ln_bwd_kernelINS_13Kernel_traitsIf6__halfS2_S2_fjLj2048ELj1ELj1ELj4ELj16ENS_18Kernel_traits_baseILj2048EfS2_S2_S2_fjLj128EEEEELb1ELb1ELb0ELb1EEEvNS_9BwdParamsE --------------------------
	.section	.nv.info._ZN10layer_norm13ln_bwd_kernelINS_13Kernel_traitsIf6__halfS2_S2_fjLj2048ELj1ELj1ELj4ELj16ENS_18Kernel_traits_baseILj2048EfS2_S2_S2_fjLj128EEEEELb1ELb1ELb0ELb1EEEvNS_9BwdParamsE,"",@"SHT_CUDA_INFO"
	.sectionflags	@""
	.align	4


	//----- nvinfo : EIATTR_CUDA_API_VERSION
	.align		4
        /*0000*/ 	.byte	0x04, 0x37
        /*0002*/ 	.short	(.L_3235 - .L_3234)
.L_3234:
        /*0004*/ 	.word	0x00000082


	//----- nvinfo : EIATTR_KPARAM_INFO
	.align		4
.L_3235:
        /*0008*/ 	.byte	0x04, 0x17
        /*000a*/ 	.short	(.L_3237 - .L_3236)
.L_3236:
        /*000c*/ 	.word	0x00000000
        /*0010*/ 	.short	0x0000
        /*0012*/ 	.short	0x0000
        /*0014*/ 	.byte	0x00, 0xf0, 0xa1, 0x04


	//----- nvinfo : EIATTR_SPARSE_MMA_MASK
	.align		4
.L_3237:
        /*0018*/ 	.byte	0x03, 0x50
        /*001a*/ 	.short	0x0000


	//----- nvinfo : EIATTR_MAXREG_COUNT
	.align		4
        /*001c*/ 	.byte	0x03, 0x1b
        /*001e*/ 	.short	0x00ff


	//----- nvinfo : EIATTR_NUM_BARRIERS
	.align		4
        /*0020*/ 	.byte	0x02, 0x4c
        /*0022*/ 	.byte	0x01
	.zero		1


	//----- nvinfo : EIATTR_MERCURY_ISA_VERSION
	.align		4
        /*0024*/ 	.byte	0x03, 0x5f
        /*0026*/ 	.short	0x0101


	//----- nvinfo : EIATTR_COOP_GROUP_MASK_REGIDS
	.align		4
        /*0028*/ 	.byte	0x04, 0x29
        /*002a*/ 	.short	(.L_3239 - .L_3238)


	//   ....[0]....
.L_3238:
        /*002c*/ 	.word	0xffffffff


	//   ....[1]....
        /*0030*/ 	.word	0xffffffff


	//   ....[2]....
        /*0034*/ 	.word	0xffffffff


	//   ....[3]....
        /*0038*/ 	.word	0xffffffff


	//   ....[4]....
        /*003c*/ 	.word	0xffffffff


	//   ....[5]....
        /*0040*/ 	.word	0xffffffff


	//   ....[6]....
        /*0044*/ 	.word	0xffffffff


	//   ....[7]....
        /*0048*/ 	.word	0xffffffff


	//   ....[8]....
        /*004c*/ 	.word	0xffffffff


	//   ....[9]....
        /*0050*/ 	.word	0xffffffff


	//----- nvinfo : EIATTR_COOP_GROUP_INSTR_OFFSETS
	.align		4
.L_3239:
        /*0054*/ 	.byte	0x04, 0x28
        /*0056*/ 	.short	(.L_3241 - .L_3240)


	//   ....[0]....
.L_3240:
        /*0058*/ 	.word	0x00000e70


	//   ....[1]....
        /*005c*/ 	.word	0x00000e80


	//   ....[2]....
        /*0060*/ 	.word	0x00000ed0


	//   ....[3]....
        /*0064*/ 	.word	0x00000ee0


	//   ....[4]....
        /*0068*/ 	.word	0x00000f10


	//   ....[5]....
        /*006c*/ 	.word	0x00000f20


	//   ....[6]....
        /*0070*/ 	.word	0x00000f60


	//   ....[7]....
        /*0074*/ 	.word	0x00000f70


	//   ....[8]....
        /*0078*/ 	.word	0x00000fd0


	//   ....[9]....
        /*007c*/ 	.word	0x00000fe0


	//----- nvinfo : EIATTR_VRC_CTA_INIT_COUNT
	.align		4
.L_3241:
        /*0080*/ 	.byte	0x02, 0x4a
	.zero		1
	.zero		1


	//----- nvinfo : EIATTR_EXIT_INSTR_OFFSETS
	.align		4
        /*0084*/ 	.byte	0x04, 0x1c
        /*0086*/ 	.short	(.L_3243 - .L_3242)


	//   ....[0]....
.L_3242:
        /*0088*/ 	.word	0x00004d60


	//----- nvinfo : EIATTR_MAX_THREADS
	.align		4
.L_3243:
        /*008c*/ 	.byte	0x04, 0x05
        /*008e*/ 	.short	(.L_3245 - .L_3244)
.L_3244:
        /*0090*/ 	.word	0x00000080
        /*0094*/ 	.word	0x00000001
        /*0098*/ 	.word	0x00000001


	//----- nvinfo : EIATTR_CBANK_PARAM_SIZE
	.align		4
.L_3245:
        /*009c*/ 	.byte	0x03, 0x19
        /*009e*/ 	.short	0x0128


	//----- nvinfo : EIATTR_PARAM_CBANK
	.align		4
        /*00a0*/ 	.byte	0x04, 0x0a
        /*00a2*/ 	.short	(.L_3247 - .L_3246)
	.align		4
.L_3246:
        /*00a4*/ 	.word	index@(.nv.constant0._ZN10layer_norm13ln_bwd_kernelINS_13Kernel_traitsIf6__halfS2_S2_fjLj2048ELj1ELj1ELj4ELj16ENS_18Kernel_traits_baseILj2048EfS2_S2_S2_fjLj128EEEEELb1ELb1ELb0ELb1EEEvNS_9BwdParamsE)
        /*00a8*/ 	.short	0x0380
        /*00aa*/ 	.short	0x0128


	//----- nvinfo : EIATTR_SW_WAR
	.align		4
.L_3247:
        /*00ac*/ 	.byte	0x04, 0x36
        /*00ae*/ 	.short	(.L_3249 - .L_3248)
.L_3248:
        /*00b0*/ 	.word	0x00000008
.L_3249:


//--------------------- .nv.info._ZN10layer_norm22ln_bwd_finalize_kernelINS_22Kernel_traits_finalizeILj2048Ef6__halfS2_S2_fjLb1ELj1024ELj4ENS_18Kernel_traits_baseILj2048EfS2_S2_S2_fjLj1024EEEEELb1ELb0EEEvNS_9BwdParamsE --------------------------
	.section	.nv.info._ZN10layer_norm22ln_bwd_finalize_kernelINS_22Kernel_traits_finalizeILj2048Ef6__halfS2_S2_fjLb1ELj1024ELj4ENS_18Kernel_traits_baseILj2048EfS2_S2_S2_fjLj1024EEEEELb1ELb0EEEvNS_9BwdParamsE,"",@"SHT_CUDA_INFO"
	.sectionflags	@""
	.align	4


	//----- nvinfo : EIATTR_CUDA_API_VERSION
	.align		4
        /*0000*/ 	.byte	0x04, 0x37
        /*0002*/ 	.short	(.L_3251 - .L_3250)
.L_3250:
        /*0004*/ 	.word	0x00000082


	//----- nvinfo : EIATTR_KPARAM_INFO
	.align		4
.L_3251:
        /*0008*/ 	.byte	0x04, 0x17
        /*000a*/ 	.short	(.L_3253 - .L_3252)
.L_3252:
        /*000c*/ 	.word	0x00000000
        /*0010*/ 	.short	0x0000
        /*0012*/ 	.short	0x0000
        /*0014*/ 	.byte	0x00, 0xf0, 0xa1, 0x04


	//----- nvinfo : EIATTR_SPARSE_MMA_MASK
	.align		4
.L_3253:
        /*0018*/ 	.byte	0x03, 0x50
        /*001a*/ 	.short	0x0000


	//----- nvinfo : EIATTR_MAXREG_COUNT
	.align		4
        /*001c*/ 	.byte	0x03, 0x1b
        /*001e*/ 	.short	0x0040


	//----- nvinfo : EIATTR_NUM_BARRIERS
	.align		4
        /*0020*/ 	.byte	0x02, 0x4c
        /*0022*/ 	.byte	0x01
	.zero		1


	//----- nvinfo : EIATTR_MERCURY_ISA_VERSION
	.align		4
        /*0024*/ 	.byte	0x03, 0x5f
        /*0026*/ 	.short	0x0101


	//----- nvinfo : EIATTR_COOP_GROUP_MASK_REGIDS
	.align		4
        /*0028*/ 	.byte	0x04, 0x29
        /*002a*/ 	.short	(.L_3255 - .L_3254)


	//   ....[0]....
.L_3254:
        /*002c*/ 	.word	0xffffffff


	//   ....[1]....
        /*0030*/ 	.word	0xffffffff


	//   ....[2]....
        /*0034*/ 	.word	0xffffffff


	//   ....[3]....
        /*0038*/ 	.word	0xffffffff


	//   ....[4]....
        /*003c*/ 	.word	0xffffffff


	//   ....[5]....
        /*0040*/ 	.word	0xffffffff


	//   ....[6]....
        /*0044*/ 	.word	0xffffffff


	//   ....[7]....
        /*0048*/ 	.word	0xffffffff


	//   ....[8]....
        /*004c*/ 	.word	0xffffffff


	//   ....[9]....
        /*0050*/ 	.word	0xffffffff


	//   ....[10]....
        /*0054*/ 	.word	0xffffffff


	//   ....[11]....
        /*0058*/ 	.word	0xffffffff


	//   ....[12]....
        /*005c*/ 	.word	0xffffffff


	//   ....[13]....
        /*0060*/ 	.word	0xffffffff


	//   ....[14]....
        /*0064*/ 	.word	0xffffffff


	//----- nvinfo : EIATTR_COOP_GROUP_INSTR_OFFSETS
	.align		4
.L_3255:
        /*0068*/ 	.byte	0x04, 0x28
        /*006a*/ 	.short	(.L_3257 - .L_3256)


	//   ....[0]....
.L_3256:
        /*006c*/ 	.word	0x00001030


	//   ....[1]....
        /*0070*/ 	.word	0x00001040


	//   ....[2]....
        /*0074*/ 	.word	0x00001050


	//   ....[3]....
        /*0078*/ 	.word	0x00001090


	//   ....[4]....
        /*007c*/ 	.word	0x000010a0


	//   ....[5]....
        /*0080*/ 	.word	0x000010b0


	//   ....[6]....
        /*0084*/ 	.word	0x000010e0


	//   ....[7]....
        /*0088*/ 	.word	0x00001100


	//   ....[8]....
        /*008c*/ 	.word	0x00001120


	//   ....[9]....
        /*0090*/ 	.word	0x00001160


	//   ....[10]....
        /*0094*/ 	.word	0x00001180


	//   ....[11]....
        /*0098*/ 	.word	0x00001190


	//   ....[12]....
        /*009c*/ 	.word	0x000011e0


	//   ....[13]....
        /*00a0*/ 	.word	0x00001210


	//   ....[14]....
        /*00a4*/ 	.word	0x00001220


	//----- nvinfo : EIATTR_VRC_CTA_INIT_COUNT
	.align		4
.L_3257:
        /*00a8*/ 	.byte	0x02, 0x4a
	.zero		1
	.zero		1


	//----- nvinfo : EIATTR_EXIT_INSTR_OFFSETS
	.align		4
        /*00ac*/ 	.byte	0x04, 0x1c
        /*00ae*/ 	.short	(.L_3259 - .L_3258)


	//   ....[0]....
.L_3258:
        /*00b0*/ 	.word	0x00000060


	//   ....[1]....
        /*00b4*/ 	.word	0x000012a0


	//   ....[2]....
        /*00b8*/ 	.word	0x000012d0


	//   ....[3]....
        /*00bc*/ 	.word	0x000013b0


	//----- nvinfo : EIATTR_MAX_THREADS
	.align		4
.L_3259:
        /*00c0*/ 	.byte	0x04, 0x05
        /*00c2*/ 	.short	(.L_3261 - .L_3260)
.L_3260:
        /*00c4*/ 	.word	0x00000400
        /*00c8*/ 	.word	0x00000001
        /*00cc*/ 	.word	0x00000001


	//----- nvinfo : EIATTR_CRS_STACK_SIZE
	.align		4
.L_3261:
        /*00d0*/ 	.byte	0x04, 0x1e
        /*00d2*/ 	.short	(.L_3263 - .L_3262)
.L_3262:
        /*00d4*/ 	.word	0x00000000


	//----- nvinfo : EIATTR_CBANK_PARAM_SIZE
	.align		4
.L_3263:
        /*00d8*/ 	.byte	0x03, 0x19
        /*00da*/ 	.short	0x0128


	//----- nvinfo : EIATTR_PARAM_CBANK
	.align		4
        /*00dc*/ 	.byte	0x04, 0x0a
        /*00de*/ 	.short	(.L_3265 - .L_3264)
	.align		4
.L_3264:
        /*00e0*/ 	.word	index@(.nv.constant0._ZN10layer_norm22ln_bwd_finalize_kernelINS_22Kernel_traits_finalizeILj2048Ef6__halfS2_S2_fjLb1ELj1024ELj4ENS_18Kernel_traits_baseILj2048EfS2_S2_S2_fjLj1024EEEEELb1ELb0EEEvNS_9BwdParamsE)
        /*00e4*/ 	.short	0x0380
        /*00e6*/ 	.short	0x0128


	//----- nvinfo : EIATTR_SW_WAR
	.align		4
.L_3265:
        /*00e8*/ 	.byte	0x04, 0x36
        /*00ea*/ 	.short	(.L_3267 - .L_3266)
.L_3266:
        /*00ec*/ 	.word	0x00000008
.L_3267:


//--------------------- .nv.info._ZN10layer_norm13ln_bwd_kernelINS_13Kernel_traitsIf6__halfS2_S2_fjLj2048ELj1ELj1ELj4ELj16ENS_18Kernel_traits_baseILj2048EfS2_S2_S2_fjLj128EEEEELb1ELb1ELb1ELb0EEEvNS_9BwdParamsE --------------------------
	.section	.nv.info._ZN10layer_norm13ln_bwd_kernelINS_13Kernel_traitsIf6__halfS2_S2_fjLj2048ELj1ELj1ELj4ELj16ENS_18Kernel_traits_baseILj2048EfS2_S2_S2_fjLj128EEEEELb1ELb1ELb1ELb0EEEvNS_9BwdParamsE,"",@"SHT_CUDA_INFO"
	.sectionflags	@""
	.align	4


	//----- nvinfo : EIATTR_CUDA_API_VERSION
	.align		4
        /*0000*/ 	.byte	0x04, 0x37
        /*0002*/ 	.short	(.L_3269 - .L_3268)
.L_3268:
        /*0004*/ 	.word	0x00000082


	//----- nvinfo : EIATTR_KPARAM_INFO
	.align		4
.L_3269:
        /*0008*/ 	.byte	0x04, 0x17
        /*000a*/ 	.short	(.L_3271 - .L_3270)
.L_3270:
        /*000c*/ 	.word	0x00000000
        /*0010*/ 	.short	0x0000
        /*0012*/ 	.short	0x0000
        /*0014*/ 	.byte	0x00, 0xf0, 0xa1, 0x04


	//----- nvinfo : EIATTR_SPARSE_MMA_MASK
	.align		4
.L_3271:
        /*0018*/ 	.byte	0x03, 0x50
        /*001a*/ 	.short	0x0000


	//----- nvinfo : EIATTR_MAXREG_COUNT
	.align		4
        /*001c*/ 	.byte	0x03, 0x1b
        /*001e*/ 	.short	0x00ff


	//----- nvinfo : EIATTR_NUM_BARRIERS
	.align		4
        /*0020*/ 	.byte	0x02, 0x4c
        /*0022*/ 	.byte	0x01
	.zero		1


	//----- nvinfo : EIATTR_MERCURY_ISA_VERSION
	.align		4
        /*0024*/ 	.byte	0x03, 0x5f
        /*0026*/ 	.short	0x0101


	//----- nvinfo : EIATTR_COOP_GROUP_MASK_REGIDS
	.align		4
        /*0028*/ 	.byte	0x04, 0x29
        /*002a*/ 	.short	(.L_3273 - .L_3272)


	//   ....[0]....
.L_3272:
        /*002c*/ 	.word	0xffffffff


	//   ....[1]....
        /*0030*/ 	.word	0xffffffff


	//   ....[2]....
        /*0034*/ 	.word	0xffffffff


	//   ....[3]....
        /*0038*/ 	.word	0xffffffff


	//   ....[4]....
        /*003c*/ 	.word	0xffffffff


	//   ....[5]....
        /*0040*/ 	.word	0xffffffff


	//   ....[6]....
        /*0044*/ 	.word	0xffffffff


	//   ....[7]....
        /*0048*/ 	.word	0xffffffff


	//   ....[8]....
        /*004c*/ 	.word	0xffffffff


	//   ....[9]....
        /*0050*/ 	.word	0xffffffff


	//----- nvinfo : EIATTR_COOP_GROUP_INSTR_OFFSETS
	.align		4
.L_3273:
        /*0054*/ 	.byte	0x04, 0x28
        /*0056*/ 	.short	(.L_3275 - .L_3274)


	//   ....[0]....
.L_3274:
        /*0058*/ 	.word	0x00001740


	//   ....[1]....
        /*005c*/ 	.word	0x00001780


	//   ....[2]....
        /*0060*/ 	.word	0x00001810


	//   ....[3]....
        /*0064*/ 	.word	0x00001820


	//   ....[4]....
        /*0068*/ 	.word	0x00001860


	//   ....[5]....
        /*006c*/ 	.word	0x00001880


	//   ....[6]....
        /*0070*/ 	.word	0x00001910


	//   ....[7]....
        /*0074*/ 	.word	0x00001920


	//   ....[8]....
        /*0078*/ 	.word	0x00001970


	//   ....[9]....
        /*007c*/ 	.word	0x00001980


	//----- nvinfo : EIATTR_VRC_CTA_INIT_COUNT
	.align		4
.L_3275:
        /*0080*/ 	.byte	0x02, 0x4a
	.zero		1
	.zero		1


	//----- nvinfo : EIATTR_EXIT_INSTR_OFFSETS
	.align		4
        /*0084*/ 	.byte	0x04, 0x1c
        /*0086*/ 	.short	(.L_3277 - .L_3276)


	//   ....[0]....
.L_3276:
        /*0088*/ 	.word	0x00006300


	//   ....[1]....
        /*008c*/ 	.word	0x000063d0


	//----- nvinfo : EIATTR_MAX_THREADS
	.align		4
.L_3277:
        /*0090*/ 	.byte	0x04, 0x05
        /*0092*/ 	.short	(.L_3279 - .L_3278)
.L_3278:
        /*0094*/ 	.word	0x00000080
        /*0098*/ 	.word	0x00000001
        /*009c*/ 	.word	0x00000001


	//----- nvinfo : EIATTR_CRS_STACK_SIZE
	.align		4
.L_3279:
        /*00a0*/ 	.byte	0x04, 0x1e
        /*00a2*/ 	.short	(.L_3281 - .L_3280)
.L_3280:
        /*00a4*/ 	.word	0x00000000


	//----- nvinfo : EIATTR_CBANK_PARAM_SIZE
	.align		4
.L_3281:
        /*00a8*/ 	.byte	0x03, 0x19
        /*00aa*/ 	.short	0x0128


	//----- nvinfo : EIATTR_PARAM_CBANK
	.align		4
        /*00ac*/ 	.byte	0x04, 0x0a
        /*00ae*/ 	.short	(.L_3283 - .L_3282)
	.align		4
.L_3282:
        /*00b0*/ 	.word	index@(.nv.constant0._ZN10layer_norm13ln_bwd_kernelINS_13Kernel_traitsIf6__halfS2_S2_fjLj2048ELj1ELj1ELj4ELj16ENS_18Kernel_traits_baseILj2048EfS2_S2_S2_fjLj128EEEEELb1ELb1ELb1ELb0EEEvNS_9BwdParamsE)
        /*00b4*/ 	.short	0x0380
        /*00b6*/ 	.short	0x0128


	//----- nvinfo : EIATTR_SW_WAR
	.align		4
.L_3283:
        /*00b8*/ 	.byte	0x04, 0x36
        /*00ba*/ 	.short	(.L_3285 - .L_3284)
.L_3284:
        /*00bc*/ 	.word	0x00000008
.L_3285:


//--------------------- .nv.info._ZN10layer_norm22ln_bwd_finalize_kernelINS_22Kernel_traits_finalizeILj2048Ef6__halfS2_S2_fjLb1ELj1024ELj4ENS_18Kernel_traits_baseILj2048EfS2_S2_S2_fjLj1024EEEEELb1ELb1EEEvNS_9BwdParamsE --------------------------
	.section	.nv.info._ZN10layer_norm22ln_bwd_finalize_kernelINS_22Kernel_traits_finalizeILj2048Ef6__halfS2_S2_fjLb1ELj1024ELj4ENS_18Kernel_traits_baseILj2048EfS2_S2_S2_fjLj1024EEEEELb1ELb1EEEvNS_9BwdParamsE,"",@"SHT_CUDA_INFO"
	.sectionflags	@""
	.align	4


	//----- nvinfo : EIATTR_CUDA_API_VERSION
	.align		4
        /*0000*/ 	.byte	0x04, 0x37
        /*0002*/ 	.short	(.L_3287 - .L_3286)
.L_3286:
        /*0004*/ 	.word	0x00000082


	//----- nvinfo : EIATTR_KPARAM_INFO
	.align		4
.L_3287:
        /*0008*/ 	.byte	0x04, 0x17
        /*000a*/ 	.short	(.L_3289 - .L_3288)
.L_3288:
        /*000c*/ 	.word	0x00000000
        /*0010*/ 	.short	0x0000
        /*0012*/ 	.short	0x0000
        /*0014*/ 	.byte	0x00, 0xf0, 0xa1, 0x04


	//----- nvinfo : EIATTR_SPARSE_MMA_MASK
	.align		4
.L_3289:
        /*0018*/ 	.byte	0x03, 0x50
        /*001a*/ 	.short	0x0000


	//----- nvinfo : EIATTR_MAXREG_COUNT
	.align		4
        /*001c*/ 	.byte	0x03, 0x1b
        /*001e*/ 	.short	0x0040


	//----- nvinfo : EIATTR_NUM_BARRIERS
	.align		4
        /*0020*/ 	.byte	0x02, 0x4c
        /*0022*/ 	.byte	0x01
	.zero		1


	//----- nvinfo : EIATTR_MERCURY_ISA_VERSION
	.align		4
        /*0024*/ 	.byte	0x03, 0x5f
        /*0026*/ 	.short	0x0101


	//----- nvinfo : EIATTR_COOP_GROUP_MASK_REGIDS
	.align		4
        /*0028*/ 	.byte	0x04, 0x29
        /*002a*/ 	.short	(.L_3291 - .L_3290)


	//   ....[0]....
.L_3290:
        /*002c*/ 	.word	0xffffffff


	//   ....[1]....
        /*0030*/ 	.word	0xffffffff


	//   ....[2]....
        /*0034*/ 	.word	0xffffffff


	//   ....[3]....
        /*0038*/ 	.word	0xffffffff


	//   ....[4]....
        /*003c*/ 	.word	0xffffffff


	//   ....[5]....
        /*0040*/ 	.word	0xffffffff


	//   ....[6]....
        /*0044*/ 	.word	0xffffffff


	//   ....[7]....
        /*0048*/ 	.word	0xffffffff


	//   ....[8]....
        /*004c*/ 	.word	0xffffffff


	//   ....[9]....
        /*0050*/ 	.word	0xffffffff


	//   ....[10]....
        /*0054*/ 	.word	0xffffffff


	//   ....[11]....
        /*0058*/ 	.word	0xffffffff


	//   ....[12]....
        /*005c*/ 	.word	0xffffffff


	//   ....[13]....
        /*0060*/ 	.word	0xffffffff


	//   ....[14]....
        /*0064*/ 	.word	0xffffffff


	//----- nvinfo : EIATTR_COOP_GROUP_INSTR_OFFSETS
	.align		4
.L_3291:
        /*0068*/ 	.byte	0x04, 0x28
        /*006a*/ 	.short	(.L_3293 - .L_3292)


	//   ....[0]....
.L_3292:
        /*006c*/ 	.word	0x00001070


	//   ....[1]....
        /*0070*/ 	.word	0x00001080


	//   ....[2]....
        /*0074*/ 	.word	0x00001090


	//   ....[3]....
        /*0078*/ 	.word	0x000010c0


	//   ....[4]....
        /*007c*/ 	.word	0x000010e0


	//   ....[5]....
        /*0080*/ 	.word	0x000010f0


	//   ....[6]....
        /*0084*/ 	.word	0x00001120


	//   ....[7]....
        /*0088*/ 	.word	0x00001140


	//   ....[8]....
        /*008c*/ 	.word	0x00001150


	//   ....[9]....
        /*0090*/ 	.word	0x00001180


	//   ....[10]....
        /*0094*/ 	.word	0x000011a0


	//   ....[11]....
        /*0098*/ 	.word	0x000011b0


	//   ....[12]....
        /*009c*/ 	.word	0x000011e0


	//   ....[13]....
        /*00a0*/ 	.word	0x00001200


	//   ....[14]....
        /*00a4*/ 	.word	0x00001210


	//----- nvinfo : EIATTR_VRC_CTA_INIT_COUNT
	.align		4
.L_3293:
        /*00a8*/ 	.byte	0x02, 0x4a
	.zero		1
	.zero		1


	//----- nvinfo : EIATTR_EXIT_INSTR_OFFSETS
	.align		4
        /*00ac*/ 	.byte	0x04, 0x1c
        /*00ae*/ 	.short	(.L_3295 - .L_3294)


	//   ....[0]....
.L_3294:
        /*00b0*/ 	.word	0x00000060


	//   ....[1]....
        /*00b4*/ 	.word	0x00001290


	//   ....[2]....
        /*00b8*/ 	.word	0x000013a0


	//----- nvinfo : EIATTR_MAX_THREADS
	.align		4
.L_3295:
        /*00bc*/ 	.byte	0x04, 0x05
        /*00be*/ 	.short	(.L_3297 - .L_3296)
.L_3296:
        /*00c0*/ 	.word	0x00000400
        /*00c4*/ 	.word	0x00000001
        /*00c8*/ 	.word	0x00000001


	//----- nvinfo : EIATTR_CRS_STACK_SIZE
	.align		4
.L_3297:
        /*00cc*/ 	.byte	0x04, 0x1e
        /*00ce*/ 	.short	(.L_3299 - .L_3298)
.L_3298:
        /*00d0*/ 	.word	0x00000000


	//----- nvinfo : EIATTR_CBANK_PARAM_SIZE
	.align		4
.L_3299:
        /*00d4*/ 	.byte	0x03, 0x19
        /*00d6*/ 	.short	0x0128


	//----- nvinfo : EIATTR_PARAM_CBANK
	.align		4
        /*00d8*/ 	.byte	0x04, 0x0a
        /*00da*/ 	.short	(.L_3301 - .L_3300)
	.align		4
.L_3300:
        /*00dc*/ 	.word	index@(.nv.constant0._ZN10layer_norm22ln_bwd_finalize_kernelINS_22Kernel_traits_finalizeILj2048Ef6__halfS2_S2_fjLb1ELj1024ELj4ENS_18Kernel_traits_baseILj2048EfS2_S2_S2_fjLj1024EEEEELb1ELb1EEEvNS_9BwdParamsE)
        /*00e0*/ 	.short	0x0380
        /*00e2*/ 	.short	0x0128


	//----- nvinfo : EIATTR_SW_WAR
	.align		4
.L_3301:
        /*00e4*/ 	.byte	0x04, 0x36
        /*00e6*/ 	.short	(.L_3303 - .L_3302)
.L_3302:
        /*00e8*/ 	.word	0x00000008
.L_3303:


//--------------------- .nv.info._ZN10layer_norm13ln_bwd_kernelINS_13Kernel_traitsIf6__halfS2_S2_fjLj2048ELj1ELj1ELj4ELj16ENS_18Kernel_traits_baseILj2048EfS2_S2_S2_fjLj128EEEEELb1ELb1ELb1ELb1EEEvNS_9BwdParamsE --------------------------
	.section	.nv.info._ZN10layer_norm13ln_bwd_kernelINS_13Kernel_traitsIf6__halfS2_S2_fjLj2048ELj1ELj1ELj4ELj16ENS_18Kernel_traits_baseILj2048EfS2_S2_S2_fjLj128EEEEELb1ELb1ELb1ELb1EEEvNS_9BwdParamsE,"",@"SHT_CUDA_INFO"
	.sectionflags	@""
	.align	4


	//----- nvinfo : EIATTR_CUDA_API_VERSION
	.align		4
        /*0000*/ 	.byte	0x04, 0x37
        /*0002*/ 	.short	(.L_3305 - .L_3304)
.L_3304:
        /*0004*/ 	.word	0x00000082


	//----- nvinfo : EIATTR_KPARAM_INFO
	.align		4
.L_3305:
        /*0008*/ 	.byte	0x04, 0x17
        /*000a*/ 	.short	(.L_3307 - .L_3306)
.L_3306:
        /*000c*/ 	.word	0x00000000
        /*0010*/ 	.short	0x0000
        /*0012*/ 	.short	0x0000
        /*0014*/ 	.byte	0x00, 0xf0, 0xa1, 0x04


	//----- nvinfo : EIATTR_SPARSE_MMA_MASK
	.align		4
.L_3307:
        /*0018*/ 	.byte	0x03, 0x50
        /*001a*/ 	.short	0x0000


	//----- nvinfo : EIATTR_MAXREG_COUNT
	.align		4
        /*001c*/ 	.byte	0x03, 0x1b
        /*001e*/ 	.short	0x00ff


	//----- nvinfo : EIATTR_NUM_BARRIERS
	.align		4
        /*0020*/ 	.byte	0x02, 0x4c
        /*0022*/ 	.byte	0x01
	.zero		1


	//----- nvinfo : EIATTR_MERCURY_ISA_VERSION
	.align		4
        /*0024*/ 	.byte	0x03, 0x5f
        /*0026*/ 	.short	0x0101


	//----- nvinfo : EIATTR_COOP_GROUP_MASK_REGIDS
	.align		4
        /*0028*/ 	.byte	0x04, 0x29
        /*002a*/ 	.short	(.L_3309 - .L_3308)


	//   ....[0]....
.L_3308:
        /*002c*/ 	.word	0xffffffff


	//   ....[1]....
        /*0030*/ 	.word	0xffffffff


	//   ....[2]....
        /*0034*/ 	.word	0xffffffff


	//   ....[3]....
        /*0038*/ 	.word	0xffffffff


	//   ....[4]....
        /*003c*/ 	.word	0xffffffff


	//   ....[5]....
        /*0040*/ 	.word	0xffffffff


	//   ....[6]....
        /*0044*/ 	.word	0xffffffff


	//   ....[7]....
        /*0048*/ 	.word	0xffffffff


	//   ....[8]....
        /*004c*/ 	.word	0xffffffff


	//   ....[9]....
        /*0050*/ 	.word	0xffffffff


	//----- nvinfo : EIATTR_COOP_GROUP_INSTR_OFFSETS
	.align		4
.L_3309:
        /*0054*/ 	.byte	0x04, 0x28
        /*0056*/ 	.short	(.L_3311 - .L_3310)


	//   ....[0]....
.L_3310:
        /*0058*/ 	.word	0x00001260


	//   ....[1]....
        /*005c*/ 	.word	0x00001290


	//   ....[2]....
        /*0060*/ 	.word	0x00001310


	//   ....[3]....
        /*0064*/ 	.word	0x00001330


	//   ....[4]....
        /*0068*/ 	.word	0x00001360


	//   ....[5]....
        /*006c*/ 	.word	0x00001370


	//   ....[6]....
        /*0070*/ 	.word	0x000013b0


	//   ....[7]....
        /*0074*/ 	.word	0x000013d0


	//   ....[8]....
        /*0078*/ 	.word	0x00001410


	//   ....[9]....
        /*007c*/ 	.word	0x00001440


	//----- nvinfo : EIATTR_VRC_CTA_INIT_COUNT
	.align		4
.L_3311:
        /*0080*/ 	.byte	0x02, 0x4a
	.zero		1
	.zero		1


	//----- nvinfo : EIATTR_EXIT_INSTR_OFFSETS
	.align		4
        /*0084*/ 	.byte	0x04, 0x1c
        /*0086*/ 	.short	(.L_3313 - .L_3312)


	//   ....[0]....
.L_3312:
        /*0088*/ 	.word	0x00005d60


	//----- nvinfo : EIATTR_MAX_THREADS
	.align		4
.L_3313:
        /*008c*/ 	.byte	0x04, 0x05
        /*008e*/ 	.short	(.L_3315 - .L_3314)
.L_3314:
        /*0090*/ 	.word	0x00000080
        /*0094*/ 	.word	0x00000001
        /*0098*/ 	.word	0x00000001


	//----- nvinfo : EIATTR_CBANK_PARAM_SIZE
	.align		4
.L_3315:
        /*009c*/ 	.byte	0x03, 0x19
        /*009e*/ 	.short	0x0128


	//----- nvinfo : EIATTR_PARAM_CBANK
	.align		4
        /*00a0*/ 	.byte	0x04, 0x0a
        /*00a2*/ 	.short	(.L_3317 - .L_3316)
	.align		4
.L_3316:
        /*00a4*/ 	.word	index@(.nv.constant0._ZN10layer_norm13ln_bwd_kernelINS_13Kernel_traitsIf6__halfS2_S2_fjLj2048ELj1ELj1ELj4ELj16ENS_18Kernel_traits_baseILj2048EfS2_S2_S2_fjLj128EEEEELb1ELb1ELb1ELb1EEEvNS_9BwdParamsE)
        /*00a8*/ 	.short	0x0380
        /*00aa*/ 	.short	0x0128


	//----- nvinfo : EIATTR_SW_WAR
	.align		4
.L_3317:
        /*00ac*/ 	.byte	0x04, 0x36
        /*00ae*/ 	.short	(.L_3319 - .L_3318)
.L_3318:
        /*00b0*/ 	.word	0x00000008
.L_3319:


//--------------------- .nv.info._ZN10layer_norm13ln_bwd_kernelINS_13Kernel_traitsI6__halfS2_fS2_fjLj2048ELj1ELj1ELj4ELj16ENS_18Kernel_traits_baseILj2048ES2_S2_fS2_fjLj128EEEEELb0ELb0ELb0ELb0EEEvNS_9BwdParamsE --------------------------
	.section	.nv.info._ZN10layer_norm13ln_bwd_kernelINS_13Kernel_traitsI6__halfS2_fS2_fjLj2048ELj1ELj1ELj4ELj16ENS_18Kernel_traits_baseILj2048ES2_S2_fS2_fjLj128EEEEELb0ELb0ELb0ELb0EEEvNS_9BwdParamsE,"",@"SHT_CUDA_INFO"
	.sectionflags	@""
	.align	4


	//----- nvinfo : EIATTR_CUDA_API_VERSION
	.align		4
        /*0000*/ 	.byte	0x04, 0x37
        /*0002*/ 	.short	(.L_3321 - .L_3320)
.L_3320:
        /*0004*/ 	.word	0x00000082


	//----- nvinfo : EIATTR_KPARAM_INFO
	.align		4
.L_3321:
        /*0008*/ 	.byte	0x04, 0x17
        /*000a*/ 	.short	(.L_3323 - .L_3322)
.L_3322:
        /*000c*/ 	.word	0x00000000
        /*0010*/ 	.short	0x0000
        /*0012*/ 	.short	0x0000
        /*0014*/ 	.byte	0x00, 0xf0, 0xa1, 0x04


	//----- nvinfo : EIATTR_SPARSE_MMA_MASK
	.align		4
.L_3323:
        /*0018*/ 	.byte	0x03, 0x50
        /*001a*/ 	.short	0x0000


	//----- nvinfo : EIATTR_MAXREG_COUNT
	.align		4
        /*001c*/ 	.byte	0x03, 0x1b
        /*001e*/ 	.short	0x00ff


	//----- nvinfo : EIATTR_NUM_BARRIERS
	.align		4
        /*0020*/ 	.byte	0x02, 0x4c
        /*0022*/ 	.byte	0x01
	.zero		1


	//----- nvinfo : EIATTR_MERCURY_ISA_VERSION
	.align		4
        /*0024*/ 	.byte	0x03, 0x5f
        /*0026*/ 	.short	0x0101


	//----- nvinfo : EIATTR_COOP_GROUP_MASK_REGIDS
	.align		4
        /*0028*/ 	.byte	0x04, 0x29
        /*002a*/ 	.short	(.L_3325 - .L_3324)


	//   ....[0]....
.L_3324:
        /*002c*/ 	.word	0xffffffff


	//   ....[1]....
        /*0030*/ 	.word	0xffffffff


	//   ....[2]....
        /*0034*/ 	.word	0xffffffff


	//   ....[3]....
        /*0038*/ 	.word	0xffffffff


	//   ....[4]....
        /*003c*/ 	.word	0xffffffff


	//   ....[5]....
        /*0040*/ 	.word	0xffffffff


	//   ....[6]....
        /*0044*/ 	.word	0xffffffff


	//   ....[7]....
        /*0048*/ 	.word	0xffffffff


	//   ....[8]....
        /*004c*/ 	.word	0xffffffff


	//   ....[9]....
        /*0050*/ 	.word	0xffffffff


	//----- nvinfo : EIATTR_COOP_GROUP_INSTR_OFFSETS
	.align		4
.L_3325:
        /*0054*/ 	.byte	0x04, 0x28
        /*0056*/ 	.short	(.L_3327 - .L_3326)


	//   ....[0]....
.L_3326:
        /*0058*/ 	.word	0x00001110


	//   ....[1]....
        /*005c*/ 	.word	0x00001130


	//   ....[2]....
        /*0060*/ 	.word	0x00001170


	//   ....[3]....
        /*0064*/ 	.word	0x00001180


	//   ....[4]....
        /*0068*/ 	.word	0x000011c0


	//   ....[5]....
        /*006c*/ 	.word	0x000011d0


	//   ....[6]....
        /*0070*/ 	.word	0x00001200


	//   ....[7]....
        /*0074*/ 	.word	0x00001210


	//   ....[8]....
        /*0078*/ 	.word	0x00001240


	//   ....[9]....
        /*007c*/ 	.word	0x00001250


	//----- nvinfo : EIATTR_VRC_CTA_INIT_COUNT
	.align		4
.L_3327:
        /*0080*/ 	.byte	0x02, 0x4a
	.zero		1
	.zero		1


	//----- nvinfo : EIATTR_EXIT_INSTR_OFFSETS
	.align		4
        /*0084*/ 	.byte	0x04, 0x1c
        /*0086*/ 	.short	(.L_3329 - .L_3328)


	//   ....[0]....
.L_3328:
        /*0088*/ 	.word	0x00002b60


	//   ....[1]....
        /*008c*/ 	.word	0x00002c00


	//----- nvinfo : EIATTR_MAX_THREADS
	.align		4
.L_3329:
        /*0090*/ 	.byte	0x04, 0x05
        /*0092*/ 	.short	(.L_3331 - .L_3330)
.L_3330:
        /*0094*/ 	.word	0x00000080
        /*0098*/ 	.word	0x00000001
        /*009c*/ 	.word	0x00000001


	//----- nvinfo : EIATTR_CRS_STACK_SIZE
	.align		4
.L_3331:
        /*00a0*/ 	.byte	0x04, 0x1e
        /*00a2*/ 	.short	(.L_3333 - .L_3332)
.L_3332:
        /*00a4*/ 	.word	0x00000000


	//----- nvinfo : EIATTR_CBANK_PARAM_SIZE
	.align		4
.L_3333:
        /*00a8*/ 	.byte	0x03, 0x19
        /*00aa*/ 	.short	0x0128


	//----- nvinfo : EIATTR_PARAM_CBANK
	.align		4
        /*00ac*/ 	.byte	0x04, 0x0a
        /*00ae*/ 	.short	(.L_3335 - .L_3334)
	.align		4
.L_3334:
        /*00b0*/ 	.word	index@(.nv.constant0._ZN10layer_norm13ln_bwd_kernelINS_13Kernel_traitsI6__halfS2_fS2_fjLj2048ELj1ELj1ELj4ELj16ENS_18Kernel_traits_baseILj2048ES2_S2_fS2_fjLj128EEEEELb0ELb0ELb0ELb0EEEvNS_9BwdParamsE)
        /*00b4*/ 	.short	0x0380
        /*00b6*/ 	.short	0x0128


	//----- nvinfo : EIATTR_SW_WAR
	.align		4
.L_3335:
        /*00b8*/ 	.byte	0x04, 0x36
        /*00ba*/ 	.short	(.L_3337 - .L_3336)
.L_3336:
        /*00bc*/ 	.word	0x00000008
.L_3337:


//--------------------- .nv.info._ZN10layer_norm13ln_bwd_kernelINS_13Kernel_traitsI6__halfS2_fS2_fjLj2048ELj1ELj1ELj4ELj16ENS_18Kernel_traits_baseILj2048ES2_S2_fS2_fjLj128EEEEELb0ELb0ELb0ELb1EEEvNS_9BwdParamsE --------------------------
	.section	.nv.info._ZN10layer_norm13ln_bwd_kernelINS_13Kernel_traitsI6__halfS2_fS2_fjLj2048ELj1ELj1ELj4ELj16ENS_18Kernel_traits_baseILj2048ES2_S2_fS2_fjLj128EEEEELb0ELb0ELb0ELb1EEEvNS_9BwdParamsE,"",@"SHT_CUDA_INFO"
	.sectionflags	@""
	.align	4


	//----- nvinfo : EIATTR_CUDA_API_VERSION
	.align		4
        /*0000*/ 	.byte	0x04, 0x37
        /*0002*/ 	.short	(.L_3339 - .L_3338)
.L_3338:
        /*0004*/ 	.word	0x00000082


	//----- nvinfo : EIATTR_KPARAM_INFO
	.align		4
.L_3339:
        /*0008*/ 	.byte	0x04, 0x17
        /*000a*/ 	.short	(.L_3341 - .L_3340)
.L_3340:
        /*000c*/ 	.word	0x00000000
        /*0010*/ 	.short	0x0000
        /*0012*/ 	.short	0x0000
        /*0014*/ 	.byte	0x00, 0xf0, 0xa1, 0x04


	//----- nvinfo : EIATTR_SPARSE_MMA_MASK
	.align		4
.L_3341:
        /*0018*/ 	.byte	0x03, 0x50
        /*001a*/ 	.short	0x0000


	//----- nvinfo : EIATTR_MAXREG_COUNT
	.align		4
        /*001c*/ 	.byte	0x03, 0x1b
        /*001e*/ 	.short	0x00ff


	//----- nvinfo : EIATTR_NUM_BARRIERS
	.align		4
        /*0020*/ 	.byte	0x02, 0x4c
        /*0022*/ 	.byte	0x01
	.zero		1


	//----- nvinfo : EIATTR_MERCURY_ISA_VERSION
	.align		4
        /*0024*/ 	.byte	0x03, 0x5f
        /*0026*/ 	.short	0x0101


	//----- nvinfo : EIATTR_COOP_GROUP_MASK_REGIDS
	.align		4
        /*0028*/ 	.byte	0x04, 0x29
        /*002a*/ 	.short	(.L_3343 - .L_3342)


	//   ....[0]....
.L_3342:
        /*002c*/ 	.word	0xffffffff


	//   ....[1]....
        /*0030*/ 	.word	0xffffffff


	//   ....[2]....
        /*0034*/ 	.word	0xffffffff


	//   ....[3]....
        /*0038*/ 	.word	0xffffffff


	//   ....[4]....
        /*003c*/ 	.word	0xffffffff


	//   ....[5]....
        /*0040*/ 	.word	0xffffffff


	//   ....[6]....
        /*0044*/ 	.word	0xffffffff


	//   ....[7]....
        /*0048*/ 	.word	0xffffffff


	//   ....[8]....
        /*004c*/ 	.word	0xffffffff


	//   ....[9]....
        /*0050*/ 	.word	0xffffffff


	//----- nvinfo : EIATTR_COOP_GROUP_INSTR_OFFSETS
	.align		4
.L_3343:
        /*0054*/ 	.byte	0x04, 0x28
        /*0056*/ 	.short	(.L_3345 - .L_3344)


	//   ....[0]....
.L_3344:
        /*0058*/ 	.word	0x00000d50


	//   ....[1]....
        /*005c*/ 	.word	0x00000e00


	//   ....[2]....
        /*0060*/ 	.word	0x00000e10


	//   ....[3]....
        /*0064*/ 	.word	0x00000e40


	//   ....[4]....
        /*0068*/ 	.word	0x00000e50


	//   ....[5]....
        /*006c*/ 	.word	0x00000e80


	//   ....[6]....
        /*0070*/ 	.word	0x00000e90


	//   ....[7]....
        /*0074*/ 	.word	0x00000ec0


	//   ....[8]....
        /*0078*/ 	.word	0x00000ef0


	//   ....[9]....
        /*007c*/ 	.word	0x00000f00


	//----- nvinfo : EIATTR_VRC_CTA_INIT_COUNT
	.align		4
.L_3345:
        /*0080*/ 	.byte	0x02, 0x4a
	.zero		1
	.zero		1


	//----- nvinfo : EIATTR_EXIT_INSTR_OFFSETS
	.align		4
        /*0084*/ 	.byte	0x04, 0x1c
        /*0086*/ 	.short	(.L_3347 - .L_3346)


	//   ....[0]....
.L_3346:
        /*0088*/ 	.word	0x00002a20


	//----- nvinfo : EIATTR_MAX_THREADS
	.align		4
.L_3347:
        /*008c*/ 	.byte	0x04, 0x05
        /*008e*/ 	.short	(.L_3349 - .L_3348)
.L_3348:
        /*0090*/ 	.word	0x00000080
        /*0094*/ 	.word	0x00000001
        /*0098*/ 	.word	0x00000001


	//----- nvinfo : EIATTR_CRS_STACK_SIZE
	.align		4
.L_3349:
        /*009c*/ 	.byte	0x04, 0x1e
        /*009e*/ 	.short	(.L_3351 - .L_3350)
.L_3350:
        /*00a0*/ 	.word	0x00000000


	//----- nvinfo : EIATTR_CBANK_PARAM_SIZE
	.align		4
.L_3351:
        /*00a4*/ 	.byte	0x03, 0x19
        /*00a6*/ 	.short	0x0128


	//----- nvinfo : EIATTR_PARAM_CBANK
	.align		4
        /*00a8*/ 	.byte	0x04, 0x0a
        /*00aa*/ 	.short	(.L_3353 - .L_3352)
	.align		4
.L_3352:
        /*00ac*/ 	.word	index@(.nv.constant0._ZN10layer_norm13ln_bwd_kernelINS_13Kernel_traitsI6__halfS2_fS2_fjLj2048ELj1ELj1ELj4ELj16ENS_18Kernel_traits_baseILj2048ES2_S2_fS2_fjLj128EEEEELb0ELb0ELb0ELb1EEEvNS_9BwdParamsE)
        /*00b0*/ 	.short	0x0380
        /*00b2*/ 	.short	0x0128


	//----- nvinfo : EIATTR_SW_WAR
	.align		4
.L_3353:
        /*00b4*/ 	.byte	0x04, 0x36
        /*00b6*/ 	.short	(.L_3355 - .L_3354)
.L_3354:
        /*00b8*/ 	.word	0x00000008
.L_3355:


//--------------------- .nv.info._ZN10layer_norm13ln_bwd_kernelINS_13Kernel_traitsI6__halfS2_fS2_fjLj2048ELj1ELj1ELj4ELj16ENS_18Kernel_traits_baseILj2048ES2_S2_fS2_fjLj128EEEEELb0ELb0ELb1ELb0EEEvNS_9BwdParamsE --------------------------
	.section	.nv.info._ZN10layer_norm13ln_bwd_kernelINS_13Kernel_traitsI6__halfS2_fS2_fjLj2048ELj1ELj1ELj4ELj16ENS_18Kernel_traits_baseILj2048ES2_S2_fS2_fjLj128EEEEELb0ELb0ELb1ELb0EEEvNS_9BwdParamsE,"",@"SHT_CUDA_INFO"
	.sectionflags	@""
	.align	4


	//----- nvinfo : EIATTR_CUDA_API_VERSION
	.align		4
        /*0000*/ 	.byte	0x04, 0x37
        /*0002*/ 	.short	(.L_3357 - .L_3356)
.L_3356:
        /*0004*/ 	.word	0x00000082


	//----- nvinfo : EIATTR_KPARAM_INFO
	.align		4
.L_3357:
        /*0008*/ 	.byte	0x04, 0x17
        /*000a*/ 	.short	(.L_3359 - .L_3358)
.L_3358:
        /*000c*/ 	.word	0x00000000
        /*0010*/ 	.short	0x0000
        /*0012*/ 	.short	0x0000
        /*0014*/ 	.byte	0x00, 0xf0, 0xa1, 0x04


	//----- nvinfo : EIATTR_SPARSE_MMA_MASK
	.align		4
.L_3359:
        /*0018*/ 	.byte	0x03, 0x50
        /*001a*/ 	.short	0x0000


	//----- nvinfo : EIATTR_MAXREG_COUNT
	.align		4
        /*001c*/ 	.byte	0x03, 0x1b
        /*001e*/ 	.short	0x00ff


	//----- nvinfo : EIATTR_NUM_BARRIERS
	.align		4
        /*0020*/ 	.byte	0x02, 0x4c
        /*0022*/ 	.byte	0x01
	.zero		1


	//----- nvinfo : EIATTR_MERCURY_ISA_VERSION
	.align		4
        /*0024*/ 	.byte	0x03, 0x5f
        /*0026*/ 	.short	0x0101


	//----- nvinfo : EIATTR_COOP_GROUP_MASK_REGIDS
	.align		4
        /*0028*/ 	.byte	0x04, 0x29
        /*002a*/ 	.short	(.L_3361 - .L_3360)


	//   ....[0]....
.L_3360:
        /*002c*/ 	.word	0xffffffff


	//   ....[1]....
        /*0030*/ 	.word	0xffffffff


	//   ....[2]....
        /*0034*/ 	.word	0xffffffff


	//   ....[3]....
        /*0038*/ 	.word	0xffffffff


	//   ....[4]....
        /*003c*/ 	.word	0xffffffff


	//   ....[5]....
        /*0040*/ 	.word	0xffffffff


	//   ....[6]....
        /*0044*/ 	.word	0xffffffff


	//   ....[7]....
        /*0048*/ 	.word	0xffffffff


	//   ....[8]....
        /*004c*/ 	.word	0xffffffff


	//   ....[9]....
        /*0050*/ 	.word	0xffffffff


	//----- nvinfo : EIATTR_COOP_GROUP_INSTR_OFFSETS
	.align		4
.L_3361:
        /*0054*/ 	.byte	0x04, 0x28
        /*0056*/ 	.short	(.L_3363 - .L_3362)


	//   ....[0]....
.L_3362:
        /*0058*/ 	.word	0x00001340


	//   ....[1]....
        /*005c*/ 	.word	0x00001360


	//   ....[2]....
        /*0060*/ 	.word	0x000013a0


	//   ....[3]....
        /*0064*/ 	.word	0x000013b0


	//   ....[4]....
        /*0068*/ 	.word	0x000013f0


	//   ....[5]....
        /*006c*/ 	.word	0x00001400


	//   ....[6]....
        /*0070*/ 	.word	0x00001430


	//   ....[7]....
        /*0074*/ 	.word	0x00001440


	//   ....[8]....
        /*0078*/ 	.word	0x00001470


	//   ....[9]....
        /*007c*/ 	.word	0x00001480


	//----- nvinfo : EIATTR_VRC_CTA_INIT_COUNT
	.align		4
.L_3363:
        /*0080*/ 	.byte	0x02, 0x4a
	.zero		1
	.zero		1


	//----- nvinfo : EIATTR_EXIT_INSTR_OFFSETS
	.align		4
        /*0084*/ 	.byte	0x04, 0x1c
        /*0086*/ 	.short	(.L_3365 - .L_3364)


	//   ....[0]....
.L_3364:
        /*0088*/ 	.word	0x00004170


	//   ....[1]....
        /*008c*/ 	.word	0x00004210


	//----- nvinfo : EIATTR_MAX_THREADS
	.align		4
.L_3365:
        /*0090*/ 	.byte	0x04, 0x05
        /*0092*/ 	.short	(.L_3367 - .L_3366)
.L_3366:
        /*0094*/ 	.word	0x00000080
        /*0098*/ 	.word	0x00000001
        /*009c*/ 	.word	0x00000001


	//----- nvinfo : EIATTR_CRS_STACK_SIZE
	.align		4
.L_3367:
        /*00a0*/ 	.byte	0x04, 0x1e
        /*00a2*/ 	.short	(.L_3369 - .L_3368)
.L_3368:
        /*00a4*/ 	.word	0x00000000


	//----- nvinfo : EIATTR_CBANK_PARAM_SIZE
	.align		4
.L_3369:
        /*00a8*/ 	.byte	0x03, 0x19
        /*00aa*/ 	.short	0x0128


	//----- nvinfo : EIATTR_PARAM_CBANK
	.align		4
        /*00ac*/ 	.byte	0x04, 0x0a
        /*00ae*/ 	.short	(.L_3371 - .L_3370)
	.align		4
.L_3370:
        /*00b0*/ 	.word	index@(.nv.constant0._ZN10layer_norm13ln_bwd_kernelINS_13Kernel_traitsI6__halfS2_fS2_fjLj2048ELj1ELj1ELj4ELj16ENS_18Kernel_traits_baseILj2048ES2_S2_fS2_fjLj128EEEEELb0ELb0ELb1ELb0EEEvNS_9BwdParamsE)
        /*00b4*/ 	.short	0x0380
        /*00b6*/ 	.short	0x0128


	//----- nvinfo : EIATTR_SW_WAR
	.align		4
.L_3371:
        /*00b8*/ 	.byte	0x04, 0x36
        /*00ba*/ 	.short	(.L_3373 - .L_3372)
.L_3372:
        /*00bc*/ 	.word	0x00000008
.L_3373:


//--------------------- .nv.info._ZN10layer_norm13ln_bwd_kernelINS_13Kernel_traitsI6__halfS2_fS2_fjLj2048ELj1ELj1ELj4ELj16ENS_18Kernel_traits_baseILj2048ES2_S2_fS2_fjLj128EEEEELb0ELb0ELb1ELb1EEEvNS_9BwdParamsE --------------------------
	.section	.nv.info._ZN10layer_norm13ln_bwd_kernelINS_13Kernel_traitsI6__halfS2_fS2_fjLj2048ELj1ELj1ELj4ELj16ENS_18Kernel_traits_baseILj2048ES2_S2_fS2_fjLj128EEEEELb0ELb0ELb1ELb1EEEvNS_9BwdParamsE,"",@"SHT_CUDA_INFO"
	.sectionflags	@""
	.align	4


	//----- nvinfo : EIATTR_CUDA_API_VERSION
	.align		4
        /*0000*/ 	.byte	0x04, 0x37
        /*0002*/ 	.short	(.L_3375 - .L_3374)
.L_3374:
        /*0004*/ 	.word	0x00000082


	//----- nvinfo : EIATTR_KPARAM_INFO
	.align		4
.L_3375:
        /*0008*/ 	.byte	0x04, 0x17
        /*000a*/ 	.short	(.L_3377 - .L_3376)
.L_3376:
        /*000c*/ 	.word	0x00000000
        /*0010*/ 	.short	0x0000
        /*0012*/ 	.short	0x0000
        /*0014*/ 	.byte	0x00, 0xf0, 0xa1, 0x04


	//----- nvinfo : EIATTR_SPARSE_MMA_MASK
	.align		4
.L_3377:
        /*0018*/ 	.byte	0x03, 0x50
        /*001a*/ 	.short	0x0000


	//----- nvinfo : EIATTR_MAXREG_COUNT
	.align		4
        /*001c*/ 	.byte	0x03, 0x1b
        /*001e*/ 	.short	0x00ff


	//----- nvinfo : EIATTR_NUM_BARRIERS
	.align		4
        /*0020*/ 	.byte	0x02, 0x4c
        /*0022*/ 	.byte	0x01
	.zero		1


	//----- nvinfo : EIATTR_MERCURY_ISA_VERSION
	.align		4
        /*0024*/ 	.byte	0x03, 0x5f
        /*0026*/ 	.short	0x0101


	//----- nvinfo : EIATTR_COOP_GROUP_MASK_REGIDS
	.align		4
        /*0028*/ 	.byte	0x04, 0x29
        /*002a*/ 	.short	(.L_3379 - .L_3378)


	//   ....[0]....
.L_3378:
        /*002c*/ 	.word	0xffffffff


	//   ....[1]....
        /*0030*/ 	.word	0xffffffff


	//   ....[2]....
        /*0034*/ 	.word	0xffffffff


	//   ....[3]....
        /*0038*/ 	.word	0xffffffff


	//   ....[4]....
        /*003c*/ 	.word	0xffffffff


	//   ....[5]....
        /*0040*/ 	.word	0xffffffff


	//   ....[6]....
        /*0044*/ 	.word	0xffffffff


	//   ....[7]....
        /*0048*/ 	.word	0xffffffff


	//   ....[8]....
        /*004c*/ 	.word	0xffffffff


	//   ....[9]....
        /*0050*/ 	.word	0xffffffff


	//----- nvinfo : EIATTR_COOP_GROUP_INSTR_OFFSETS
	.align		4
.L_3379:
        /*0054*/ 	.byte	0x04, 0x28
        /*0056*/ 	.short	(.L_3381 - .L_3380)


	//   ....[0]....
.L_3380:
        /*0058*/ 	.word	0x00000f90


	//   ....[1]....
        /*005c*/ 	.word	0x00000fb0


	//   ....[2]....
        /*0060*/ 	.word	0x00000fe0


	//   ....[3]....
        /*0064*/ 	.word	0x00000ff0


	//   ....[4]....
        /*0068*/ 	.word	0x00001020


	//   ....[5]....
        /*006c*/ 	.word	0x00001030


	//   ....[6]....
        /*0070*/ 	.word	0x00001060


	//   ....[7]....
        /*0074*/ 	.word	0x00001070


	//   ....[8]....
        /*0078*/ 	.word	0x000010b0


	//   ....[9]....
        /*007c*/ 	.word	0x000010c0


	//----- nvinfo : EIATTR_VRC_CTA_INIT_COUNT
	.align		4
.L_3381:
        /*0080*/ 	.byte	0x02, 0x4a
	.zero		1
	.zero		1


	//----- nvinfo : EIATTR_EXIT_INSTR_OFFSETS
	.align		4
        /*0084*/ 	.byte	0x04, 0x1c
        /*0086*/ 	.short	(.L_3383 - .L_3382)


	//   ....[0]....
.L_3382:
        /*0088*/ 	.word	0x000038d0


	//----- nvinfo : EIATTR_MAX_THREADS
	.align		4
.L_3383:
        /*008c*/ 	.byte	0x04, 0x05
        /*008e*/ 	.short	(.L_3385 - .L_3384)
.L_3384:
        /*0090*/ 	.word	0x00000080
        /*0094*/ 	.word	0x00000001
        /*0098*/ 	.word	0x00000001


	//----- nvinfo : EIATTR_CRS_STACK_SIZE
	.align		4
.L_3385:
        /*009c*/ 	.byte	0x04, 0x1e
        /*009e*/ 	.short	(.L_3387 - .L_3386)
.L_3386:
        /*00a0*/ 	.word	0x00000000


	//----- nvinfo : EIATTR_CBANK_PARAM_SIZE
	.align		4
.L_3387:
        /*00a4*/ 	.byte	0x03, 0x19
        /*00a6*/ 	.short	0x0128


	//----- nvinfo : EIATTR_PARAM_CBANK
	.align		4
        /*00a8*/ 	.byte	0x04, 0x0a
        /*00aa*/ 	.short	(.L_3389 - .L_3388)
	.align		4
.L_3388:
        /*00ac*/ 	.word	index@(.nv.constant0._ZN10layer_norm13ln_bwd_kernelINS_13Kernel_traitsI6__halfS2_fS2_fjLj2048ELj1ELj1ELj4ELj16ENS_18Kernel_traits_baseILj2048ES2_S2_fS2_fjLj128EEEEELb0ELb0ELb1ELb1EEEvNS_9BwdParamsE)
        /*00b0*/ 	.short	0x0380
        /*00b2*/ 	.short	0x0128


	//----- nvinfo : EIATTR_SW_WAR
	.align		4
.L_3389:
        /*00b4*/ 	.byte	0x04, 0x36
        /*00b6*/ 	.short	(.L_3391 - .L_3390)
.L_3390:
        /*00b8*/ 	.word	0x00000008
.L_3391:


//--------------------- .nv.info._ZN10layer_norm13ln_bwd_kernelINS_13Kernel_traitsI6__halfS2_fS2_fjLj2048ELj1ELj1ELj4ELj16ENS_18Kernel_traits_baseILj2048ES2_S2_fS2_fjLj128EEEEELb0ELb1ELb0ELb0EEEvNS_9BwdParamsE --------------------------
	.section	.nv.info._ZN10layer_norm13ln_bwd_kernelINS_13Kernel_traitsI6__halfS2_fS2_fjLj2048ELj1ELj1ELj4ELj16ENS_18Kernel_traits_baseILj2048ES2_S2_fS2_fjLj128EEEEELb0ELb1ELb0ELb0EEEvNS_9BwdParamsE,"",@"SHT_CUDA_INFO"
	.sectionflags	@""
	.align	4


	//----- nvinfo : EIATTR_CUDA_API_VERSION
	.align		4
        /*0000*/ 	.byte	0x04, 0x37
        /*0002*/ 	.short	(.L_3393 - .L_3392)
.L_3392:
        /*0004*/ 	.word	0x00000082


	//----- nvinfo : EIATTR_KPARAM_INFO
	.align		4
.L_3393:
        /*0008*/ 	.byte	0x04, 0x17
        /*000a*/ 	.short	(.L_3395 - .L_3394)
.L_3394:
        /*000c*/ 	.word	0x00000000
        /*0010*/ 	.short	0x0000
        /*0012*/ 	.short	0x0000
        /*0014*/ 	.byte	0x00, 0xf0, 0xa1, 0x04


	//----- nvinfo : EIATTR_SPARSE_MMA_MASK
	.align		4
.L_3395:
        /*0018*/ 	.byte	0x03, 0x50
        /*001a*/ 	.short	0x0000


	//----- nvinfo : EIATTR_MAXREG_COUNT
	.align		4
        /*001c*/ 	.byte	0x03, 0x1b
        /*001e*/ 	.short	0x00ff


	//----- nvinfo : EIATTR_NUM_BARRIERS
	.align		4
        /*0020*/ 	.byte	0x02, 0x4c
        /*0022*/ 	.byte	0x01
	.zero		1


	//----- nvinfo : EIATTR_MERCURY_ISA_VERSION
	.align		4
        /*0024*/ 	.byte	0x03, 0x5f
        /*0026*/ 	.short	0x0101


	//----- nvinfo : EIATTR_COOP_GROUP_MASK_REGIDS
	.align		4
        /*0028*/ 	.byte	0x04, 0x29
        /*002a*/ 	.short	(.L_3397 - .L_3396)


	//   ....[0]....
.L_3396:
        /*002c*/ 	.word	0xffffffff


	//   ....[1]....
        /*0030*/ 	.word	0xffffffff


	//   ....[2]....
        /*0034*/ 	.word	0xffffffff


	//   ....[3]....
        /*0038*/ 	.word	0xffffffff


	//   ....[4]....
        /*003c*/ 	.word	0xffffffff


	//   ....[5]....
        /*0040*/ 	.word	0xffffffff


	//   ....[6]....
        /*0044*/ 	.word	0xffffffff


	//   ....[7]....
        /*0048*/ 	.word	0xffffffff


	//   ....[8]....
        /*004c*/ 	.word	0xffffffff


	//   ....[9]....
        /*0050*/ 	.word	0xffffffff


	//----- nvinfo : EIATTR_COOP_GROUP_INSTR_OFFSETS
	.align		4
.L_3397:
        /*0054*/ 	.byte	0x04, 0x28
        /*0056*/ 	.short	(.L_3399 - .L_3398)


	//   ....[0]....
.L_3398:
        /*0058*/ 	.word	0x000011c0


	//   ....[1]....
        /*005c*/ 	.word	0x000011f0


	//   ....[2]....
        /*0060*/ 	.word	0x00001220


	//   ....[3]....
        /*0064*/ 	.word	0x00001230


	//   ....[4]....
        /*0068*/ 	.word	0x00001260


	//   ....[5]....
        /*006c*/ 	.word	0x00001270


	//   ....[6]....
        /*0070*/ 	.word	0x000012a0


	//   ....[7]....
        /*0074*/ 	.word	0x000012b0


	//   ....[8]....
        /*0078*/ 	.word	0x000012e0


	//   ....[9]....
        /*007c*/ 	.word	0x000012f0


	//----- nvinfo : EIATTR_VRC_CTA_INIT_COUNT
	.align		4
.L_3399:
        /*0080*/ 	.byte	0x02, 0x4a
	.zero		1
	.zero		1


	//----- nvinfo : EIATTR_EXIT_INSTR_OFFSETS
	.align		4
        /*0084*/ 	.byte	0x04, 0x1c
        /*0086*/ 	.short	(.L_3401 - .L_3400)


	//   ....[0]....
.L_3400:
        /*0088*/ 	.word	0x00003ca0


	//   ....[1]....
        /*008c*/ 	.word	0x00003d70


	//----- nvinfo : EIATTR_MAX_THREADS
	.align		4
.L_3401:
        /*0090*/ 	.byte	0x04, 0x05
        /*0092*/ 	.short	(.L_3403 - .L_3402)
.L_3402:
        /*0094*/ 	.word	0x00000080
        /*0098*/ 	.word	0x00000001
        /*009c*/ 	.word	0x00000001


	//----- nvinfo : EIATTR_CRS_STACK_SIZE
	.align		4
.L_3403:
        /*00a0*/ 	.byte	0x04, 0x1e
        /*00a2*/ 	.short	(.L_3405 - .L_3404)
.L_3404:
        /*00a4*/ 	.word	0x00000000


	//----- nvinfo : EIATTR_CBANK_PARAM_SIZE
	.align		4
.L_3405:
        /*00a8*/ 	.byte	0x03, 0x19
        /*00aa*/ 	.short	0x0128


	//----- nvinfo : EIATTR_PARAM_CBANK
	.align		4
        /*00ac*/ 	.byte	0x04, 0x0a
        /*00ae*/ 	.short	(.L_3407 - .L_3406)
	.align		4
.L_3406:
        /*00b0*/ 	.word	index@(.nv.constant0._ZN10layer_norm13ln_bwd_kernelINS_13Kernel_traitsI6__halfS2_fS2_fjLj2048ELj1ELj1ELj4ELj16ENS_18Kernel_traits_baseILj2048ES2_S2_fS2_fjLj128EEEEELb0ELb1ELb0ELb0EEEvNS_9BwdParamsE)
        /*00b4*/ 	.short	0x0380
        /*00b6*/ 	.short	0x0128


	//----- nvinfo : EIATTR_SW_WAR
	.align		4
.L_3407:
        /*00b8*/ 	.byte	0x04, 0x36
        /*00ba*/ 	.short	(.L_3409 - .L_3408)
.L_3408:
        /*00bc*/ 	.word	0x00000008
.L_3409:


//--------------------- .nv.info._ZN10layer_norm13ln_bwd_kernelINS_13Kernel_traitsI6__halfS2_fS2_fjLj2048ELj1ELj1ELj4ELj16ENS_18Kernel_traits_baseILj2048ES2_S2_fS2_fjLj128EEEEELb0ELb1ELb0ELb1EEEvNS_9BwdParamsE --------------------------
	.section	.nv.info._ZN10layer_norm13ln_bwd_kernelINS_13Kernel_traitsI6__halfS2_fS2_fjLj2048ELj1ELj1ELj4ELj16ENS_18Kernel_traits_baseILj2048ES2_S2_fS2_fjLj128EEEEELb0ELb1ELb0ELb1EEEvNS_9BwdParamsE,"",@"SHT_CUDA_INFO"
	.sectionflags	@""
	.align	4


	//----- nvinfo : EIATTR_CUDA_API_VERSION
	.align		4
        /*0000*/ 	.byte	0x04, 0x37
        /*0002*/ 	.short	(.L_3411 - .L_3410)
.L_3410:
        /*0004*/ 	.word	0x00000082


	//----- nvinfo : EIATTR_KPARAM_INFO
	.align		4
.L_3411:
        /*0008*/ 	.byte	0x04, 0x17
        /*000a*/ 	.short	(.L_3413 - .L_3412)
.L_3412:
        /*000c*/ 	.word	0x00000000
        /*0010*/ 	.short	0x0000
        /*0012*/ 	.short	0x0000
        /*0014*/ 	.byte	0x00, 0xf0, 0xa1, 0x04


	//----- nvinfo : EIATTR_SPARSE_MMA_MASK
	.align		4
.L_3413:
        /*0018*/ 	.byte	0x03, 0x50
        /*001a*/ 	.short	0x0000


	//----- nvinfo : EIATTR_MAXREG_COUNT
	.align		4
        /*001c*/ 	.byte	0x03, 0x1b
        /*001e*/ 	.short	0x00ff


	//----- nvinfo : EIATTR_NUM_BARRIERS
	.align		4
        /*0020*/ 	.byte	0x02, 0x4c
        /*0022*/ 	.byte	0x01
	.zero		1


	//----- nvinfo : EIATTR_MERCURY_ISA_VERSION
	.align		4
        /*0024*/ 	.byte	0x03, 0x5f
        /*0026*/ 	.short	0x0101


	//----- nvinfo : EIATTR_COOP_GROUP_MASK_REGIDS
	.align		4
        /*0028*/ 	.byte	0x04, 0x29
        /*002a*/ 	.short	(.L_3415 - .L_3414)


	//   ....[0]....
.L_3414:
        /*002c*/ 	.word	0xffffffff


	//   ....[1]....
        /*0030*/ 	.word	0xffffffff


	//   ....[2]....
        /*0034*/ 	.word	0xffffffff


	//   ....[3]....
        /*0038*/ 	.word	0xffffffff


	//   ....[4]....
        /*003c*/ 	.word	0xffffffff


	//   ....[5]....
        /*0040*/ 	.word	0xffffffff


	//   ....[6]....
        /*0044*/ 	.word	0xffffffff


	//   ....[7]....
        /*0048*/ 	.word	0xffffffff


	//   ....[8]....
        /*004c*/ 	.word	0xffffffff


	//   ....[9]....
        /*0050*/ 	.word	0xffffffff


	//----- nvinfo : EIATTR_COOP_GROUP_INSTR_OFFSETS
	.align		4
.L_3415:
        /*0054*/ 	.byte	0x04, 0x28
        /*0056*/ 	.short	(.L_3417 - .L_3416)


	//   ....[0]....
.L_3416:
        /*0058*/ 	.word	0x00000e00


	//   ....[1]....
        /*005c*/ 	.word	0x00000e10


	//   ....[2]....
        /*0060*/ 	.word	0x00000e40


	//   ....[3]....
        /*0064*/ 	.word	0x00000e50


	//   ....[4]....
        /*0068*/ 	.word	0x00000e80


	//   ....[5]....
        /*006c*/ 	.word	0x00000e90


	//   ....[6]....
        /*0070*/ 	.word	0x00000ec0


	//   ....[7]....
        /*0074*/ 	.word	0x00000ed0


	//   ....[8]....
        /*0078*/ 	.word	0x00000f10


	//   ....[9]....
        /*007c*/ 	.word	0x00000f20


	//----- nvinfo : EIATTR_VRC_CTA_INIT_COUNT
	.align		4
.L_3417:
        /*0080*/ 	.byte	0x02, 0x4a
	.zero		1
	.zero		1


	//----- nvinfo : EIATTR_EXIT_INSTR_OFFSETS
	.align		4
        /*0084*/ 	.byte	0x04, 0x1c
        /*0086*/ 	.short	(.L_3419 - .L_3418)


	//   ....[0]....
.L_3418:
        /*0088*/ 	.word	0x00003e80


	//----- nvinfo : EIATTR_MAX_THREADS
	.align		4
.L_3419:
        /*008c*/ 	.byte	0x04, 0x05
        /*008e*/ 	.short	(.L_3421 - .L_3420)
.L_3420:
        /*0090*/ 	.word	0x00000080
        /*0094*/ 	.word	0x00000001
        /*0098*/ 	.word	0x00000001


	//----- nvinfo : EIATTR_CRS_STACK_SIZE
	.align		4
.L_3421:
        /*009c*/ 	.byte	0x04, 0x1e
        /*009e*/ 	.short	(.L_3423 - .L_3422)
.L_3422:
        /*00a0*/ 	.word	0x00000000


	//----- nvinfo : EIATTR_CBANK_PARAM_SIZE
	.align		4
.L_3423:
        /*00a4*/ 	.byte	0x03, 0x19
        /*00a6*/ 	.short	0x0128


	//----- nvinfo : EIATTR_PARAM_CBANK
	.align		4
        /*00a8*/ 	.byte	0x04, 0x0a
        /*00aa*/ 	.short	(.L_3425 - .L_3424)
	.align		4
.L_3424:
        /*00ac*/ 	.word	index@(.nv.constant0._ZN10layer_norm13ln_bwd_kernelINS_13Kernel_traitsI6__halfS2_fS2_fjLj2048ELj1ELj1ELj4ELj16ENS_18Kernel_traits_baseILj2048ES2_S2_fS2_fjLj128EEEEELb0ELb1ELb0ELb1EEEvNS_9BwdParamsE)
        /*00b0*/ 	.short	0x0380
        /*00b2*/ 	.short	0x0128


	//----- nvinfo : EIATTR_SW_WAR
	.align		4
.L_3425:
        /*00b4*/ 	.byte	0x04, 0x36
        /*00b6*/ 	.short	(.L_3427 - .L_3426)
.L_3426:
        /*00b8*/ 	.word	0x00000008
.L_3427:


//--------------------- .nv.info._ZN10layer_norm13ln_bwd_kernelINS_13Kernel_traitsI6__halfS2_fS2_fjLj2048ELj1ELj1ELj4ELj16ENS_18Kernel_traits_baseILj2048ES2_S2_fS2_fjLj128EEEEELb0ELb1ELb1ELb0EEEvNS_9BwdParamsE --------------------------
	.section	.nv.info._ZN10layer_norm13ln_bwd_kernelINS_13Kernel_traitsI6__halfS2_fS2_fjLj2048ELj1ELj1ELj4ELj16ENS_18Kernel_traits_baseILj2048ES2_S2_fS2_fjLj128EEEEELb0ELb1ELb1ELb0EEEvNS_9BwdParamsE,"",@"SHT_CUDA_INFO"
	.sectionflags	@""
	.align	4


	//----- nvinfo : EIATTR_CUDA_API_VERSION
	.align		4
        /*0000*/ 	.byte	0x04, 0x37
        /*0002*/ 	.short	(.L_3429 - .L_3428)
.L_3428:
        /*0004*/ 	.word	0x00000082


	//----- nvinfo : EIATTR_KPARAM_INFO
	.align		4
.L_3429:
        /*0008*/ 	.byte	0x04, 0x17
        /*000a*/ 	.short	(.L_3431 - .L_3430)
.L_3430:
        /*000c*/ 	.word	0x00000000
        /*0010*/ 	.short	0x0000
        /*0012*/ 	.short	0x0000
        /*0014*/ 	.byte	0x00, 0xf0, 0xa1, 0x04


	//----- nvinfo : EIATTR_SPARSE_MMA_MASK
	.align		4
.L_3431:
        /*0018*/ 	.byte	0x03, 0x50
        /*001a*/ 	.short	0x0000


	//----- nvinfo : EIATTR_MAXREG_COUNT
	.align		4
        /*001c*/ 	.byte	0x03, 0x1b
        /*001e*/ 	.short	0x00ff


	//----- nvinfo : EIATTR_NUM_BARRIERS
	.align		4
        /*0020*/ 	.byte	0x02, 0x4c
        /*0022*/ 	.byte	0x01
	.zero		1


	//----- nvinfo : EIATTR_MERCURY_ISA_VERSION
	.align		4
        /*0024*/ 	.byte	0x03, 0x5f
        /*0026*/ 	.short	0x0101


	//----- nvinfo : EIATTR_COOP_GROUP_MASK_REGIDS
	.align		4
        /*0028*/ 	.byte	0x04, 0x29
        /*002a*/ 	.short	(.L_3433 - .L_3432)


	//   ....[0]....
.L_3432:
        /*002c*/ 	.word	0xffffffff


	//   ....[1]....
        /*0030*/ 	.word	0xffffffff


	//   ....[2]....
        /*0034*/ 	.word	0xffffffff


	//   ....[3]....
        /*0038*/ 	.word	0xffffffff


	//   ....[4]....
        /*003c*/ 	.word	0xffffffff


	//   ....[5]....
        /*0040*/ 	.word	0xffffffff


	//   ....[6]....
        /*0044*/ 	.word	0xffffffff


	//   ....[7]....
        /*0048*/ 	.word	0xffffffff


	//   ....[8]....
        /*004c*/ 	.word	0xffffffff


	//   ....[9]....
        /*0050*/ 	.word	0xffffffff


	//----- nvinfo : EIATTR_COOP_GROUP_INSTR_OFFSETS
	.align		4
.L_3433:
        /*0054*/ 	.byte	0x04, 0x28
        /*0056*/ 	.short	(.L_3435 - .L_3434)


	//   ....[0]....
.L_3434:
        /*0058*/ 	.word	0x000013e0


	//   ....[1]....
        /*005c*/ 	.word	0x00001410


	//   ....[2]....
        /*0060*/ 	.word	0x00001440


	//   ....[3]....
        /*0064*/ 	.word	0x00001450


	//   ....[4]....
        /*0068*/ 	.word	0x00001480


	//   ....[5]....
        /*006c*/ 	.word	0x00001490


	//   ....[6]....
        /*0070*/ 	.word	0x000014c0


	//   ....[7]....
        /*0074*/ 	.word	0x000014d0


	//   ....[8]....
        /*0078*/ 	.word	0x00001500


	//   ....[9]....
        /*007c*/ 	.word	0x00001510


	//----- nvinfo : EIATTR_VRC_CTA_INIT_COUNT
	.align		4
.L_3435:
        /*0080*/ 	.byte	0x02, 0x4a
	.zero		1
	.zero		1


	//----- nvinfo : EIATTR_EXIT_INSTR_OFFSETS
	.align		4
        /*0084*/ 	.byte	0x04, 0x1c
        /*0086*/ 	.short	(.L_3437 - .L_3436)


	//   ....[0]....
.L_3436:
        /*0088*/ 	.word	0x000052c0


	//   ....[1]....
        /*008c*/ 	.word	0x00005390


	//----- nvinfo : EIATTR_MAX_THREADS
	.align		4
.L_3437:
        /*0090*/ 	.byte	0x04, 0x05
        /*0092*/ 	.short	(.L_3439 - .L_3438)
.L_3438:
        /*0094*/ 	.word	0x00000080
        /*0098*/ 	.word	0x00000001
        /*009c*/ 	.word	0x00000001


	//----- nvinfo : EIATTR_CRS_STACK_SIZE
	.align		4
.L_3439:
        /*00a0*/ 	.byte	0x04, 0x1e
        /*00a2*/ 	.short	(.L_3441 - .L_3440)
.L_3440:
        /*00a4*/ 	.word	0x00000000


	//----- nvinfo : EIATTR_CBANK_PARAM_SIZE
	.align		4
.L_3441:
        /*00a8*/ 	.byte	0x03, 0x19
        /*00aa*/ 	.short	0x0128


	//----- nvinfo : EIATTR_PARAM_CBANK
	.align		4
        /*00ac*/ 	.byte	0x04, 0x0a
        /*00ae*/ 	.short	(.L_3443 - .L_3442)
	.align		4
.L_3442:
        /*00b0*/ 	.word	index@(.nv.constant0._ZN10layer_norm13ln_bwd_kernelINS_13Kernel_traitsI6__halfS2_fS2_fjLj2048ELj1ELj1ELj4ELj16ENS_18Kernel_traits_baseILj2048ES2_S2_fS2_fjLj128EEEEELb0ELb1ELb1ELb0EEEvNS_9BwdParamsE)
        /*00b4*/ 	.short	0x0380
        /*00b6*/ 	.short	0x0128


	//----- nvinfo : EIATTR_SW_WAR
	.align		4
.L_3443:
        /*00b8*/ 	.byte	0x04, 0x36
        /*00ba*/ 	.short	(.L_3445 - .L_3444)
.L_3444:
        /*00bc*/ 	.word	0x00000008
.L_3445:


//--------------------- .nv.info._ZN10layer_norm13ln_bwd_kernelINS_13Kernel_traitsI6__halfS2_fS2_fjLj2048ELj1ELj1ELj4ELj16ENS_18Kernel_traits_baseILj2048ES2_S2_fS2_fjLj128EEEEELb0ELb1ELb1ELb1EEEvNS_9BwdParamsE --------------------------
	.section	.nv.info._ZN10layer_norm13ln_bwd_kernelINS_13Kernel_traitsI6__halfS2_fS2_fjLj2048ELj1ELj1ELj4ELj16ENS_18Kernel_traits_baseILj2048ES2_S2_fS2_fjLj128EEEEELb0ELb1ELb1ELb1EEEvNS_9BwdParamsE,"",@"SHT_CUDA_INFO"
	.sectionflags	@""
	.align	4


	//----- nvinfo : EIATTR_CUDA_API_VERSION
	.align		4
        /*0000*/ 	.byte	0x04, 0x37
        /*0002*/ 	.short	(.L_3447 - .L_3446)
.L_3446:
        /*0004*/ 	.word	0x00000082


	//----- nvinfo : EIATTR_KPARAM_INFO
	.align		4
.L_3447:
        /*0008*/ 	.byte	0x04, 0x17
        /*000a*/ 	.short	(.L_3449 - .L_3448)
.L_3448:
        /*000c*/ 	.word	0x00000000
        /*0010*/ 	.short	0x0000
        /*0012*/ 	.short	0x0000
        /*0014*/ 	.byte	0x00, 0xf0, 0xa1, 0x04


	//----- nvinfo : EIATTR_SPARSE_MMA_MASK
	.align		4
.L_3449:
        /*0018*/ 	.byte	0x03, 0x50
        /*001a*/ 	.short	0x0000


	//----- nvinfo : EIATTR_MAXREG_COUNT
	.align		4
        /*001c*/ 	.byte	0x03, 0x1b
        /*001e*/ 	.short	0x00ff


	//----- nvinfo : EIATTR_NUM_BARRIERS
	.align		4
        /*0020*/ 	.byte	0x02, 0x4c
        /*0022*/ 	.byte	0x01
	.zero		1


	//----- nvinfo : EIATTR_MERCURY_ISA_VERSION
	.align		4
        /*0024*/ 	.byte	0x03, 0x5f
        /*0026*/ 	.short	0x0101


	//----- nvinfo : EIATTR_COOP_GROUP_MASK_REGIDS
	.align		4
        /*0028*/ 	.byte	0x04, 0x29
        /*002a*/ 	.short	(.L_3451 - .L_3450)


	//   ....[0]....
.L_3450:
        /*002c*/ 	.word	0xffffffff


	//   ....[1]....
        /*0030*/ 	.word	0xffffffff


	//   ....[2]....
        /*0034*/ 	.word	0xffffffff


	//   ....[3]....
        /*0038*/ 	.word	0xffffffff


	//   ....[4]....
        /*003c*/ 	.word	0xffffffff


	//   ....[5]....
        /*0040*/ 	.word	0xffffffff


	//   ....[6]....
        /*0044*/ 	.word	0xffffffff


	//   ....[7]....
        /*0048*/ 	.word	0xffffffff


	//   ....[8]....
        /*004c*/ 	.word	0xffffffff


	//   ....[9]....
        /*0050*/ 	.word	0xffffffff


	//----- nvinfo : EIATTR_COOP_GROUP_INSTR_OFFSETS
	.align		4
.L_3451:
        /*0054*/ 	.byte	0x04, 0x28
        /*0056*/ 	.short	(.L_3453 - .L_3452)


	//   ....[0]....
.L_3452:
        /*0058*/ 	.word	0x00001070


	//   ....[1]....
        /*005c*/ 	.word	0x000010b0


	//   ....[2]....
        /*0060*/ 	.word	0x00001100


	//   ....[3]....
        /*0064*/ 	.word	0x00001110


	//   ....[4]....
        /*0068*/ 	.word	0x00001150


	//   ....[5]....
        /*006c*/ 	.word	0x00001170


	//   ....[6]....
        /*0070*/ 	.word	0x000011b0


	//   ....[7]....
        /*0074*/ 	.word	0x000011d0


	//   ....[8]....
        /*0078*/ 	.word	0x00001210


	//   ....[9]....
        /*007c*/ 	.word	0x00001230


	//----- nvinfo : EIATTR_VRC_CTA_INIT_COUNT
	.align		4
.L_3453:
        /*0080*/ 	.byte	0x02, 0x4a
	.zero		1
	.zero		1


	//----- nvinfo : EIATTR_EXIT_INSTR_OFFSETS
	.align		4
        /*0084*/ 	.byte	0x04, 0x1c
        /*0086*/ 	.short	(.L_3455 - .L_3454)


	//   ....[0]....
.L_3454:
        /*0088*/ 	.word	0x00004ed0


	//----- nvinfo : EIATTR_MAX_THREADS
	.align		4
.L_3455:
        /*008c*/ 	.byte	0x04, 0x05
        /*008e*/ 	.short	(.L_3457 - .L_3456)
.L_3456:
        /*0090*/ 	.word	0x00000080
        /*0094*/ 	.word	0x00000001
        /*0098*/ 	.word	0x00000001


	//----- nvinfo : EIATTR_CRS_STACK_SIZE
	.align		4
.L_3457:
        /*009c*/ 	.byte	0x04, 0x1e
        /*009e*/ 	.short	(.L_3459 - .L_3458)
.L_3458:
        /*00a0*/ 	.word	0x00000000


	//----- nvinfo : EIATTR_CBANK_PARAM_SIZE
	.align		4
.L_3459:
        /*00a4*/ 	.byte	0x03, 0x19
        /*00a6*/ 	.short	0x0128


	//----- nvinfo : EIATTR_PARAM_CBANK
	.align		4
        /*00a8*/ 	.byte	0x04, 0x0a
        /*00aa*/ 	.short	(.L_3461 - .L_3460)
	.align		4
.L_3460:
        /*00ac*/ 	.word	index@(.nv.constant0._ZN10layer_norm13ln_bwd_kernelINS_13Kernel_traitsI6__halfS2_fS2_fjLj2048ELj1ELj1ELj4ELj16ENS_18Kernel_traits_baseILj2048ES2_S2_fS2_fjLj128EEEEELb0ELb1ELb1ELb1EEEvNS_9BwdParamsE)
        /*00b0*/ 	.short	0x0380
        /*00b2*/ 	.short	0x0128


	//----- nvinfo : EIATTR_SW_WAR
	.align		4
.L_3461:
        /*00b4*/ 	.byte	0x04, 0x36
        /*00b6*/ 	.short	(.L_3463 - .L_3462)
.L_3462:
        /*00b8*/ 	.word	0x00000008
.L_3463:


//--------------------- .nv.info._ZN10layer_norm13ln_bwd_kernelINS_13Kernel_traitsI6__halfS2_fS2_fjLj2048ELj1ELj1ELj4ELj16ENS_18Kernel_traits_baseILj2048ES2_S2_fS2_fjLj128EEEEELb1ELb0ELb0ELb0EEEvNS_9BwdParamsE --------------------------
	.section	.nv.info._ZN10layer_norm13ln_bwd_kernelINS_13Kernel_traitsI6__halfS2_fS2_fjLj2048ELj1ELj1ELj4ELj16ENS_18Kernel_traits_baseILj2048ES2_S2_fS2_fjLj128EEEEELb1ELb0ELb0ELb0EEEvNS_9BwdParamsE,"",@"SHT_CUDA_INFO"
	.sectionflags	@""
	.align	4


	//----- nvinfo : EIATTR_CUDA_API_VERSION
	.align		4
        /*0000*/ 	.byte	0x04, 0x37
        /*0002*/ 	.short	(.L_3465 - .L_3464)
.L_3464:
        /*0004*/ 	.word	0x00000082


	//----- nvinfo : EIATTR_KPARAM_INFO
	.align		4
.L_3465:
        /*0008*/ 	.byte	0x04, 0x17
        /*000a*/ 	.short	(.L_3467 - .L_3466)
.L_3466:
        /*000c*/ 	.word	0x00000000
        /*0010*/ 	.short	0x0000
        /*0012*/ 	.short	0x0000
        /*0014*/ 	.byte	0x00, 0xf0, 0xa1, 0x04


	//----- nvinfo : EIATTR_SPARSE_MMA_MASK
	.align		4
.L_3467:
        /*0018*/ 	.byte	0x03, 0x50
        /*001a*/ 	.short	0x0000


	//----- nvinfo : EIATTR_MAXREG_COUNT
	.align		4
        /*001c*/ 	.byte	0x03, 0x1b
        /*001e*/ 	.short	0x00ff


	//----- nvinfo : EIATTR_NUM_BARRIERS
	.align		4
        /*0020*/ 	.byte	0x02, 0x4c
        /*0022*/ 	.byte	0x01
	.zero		1


	//----- nvinfo : EIATTR_MERCURY_ISA_VERSION
	.align		4
        /*0024*/ 	.byte	0x03, 0x5f
        /*0026*/ 	.short	0x0101


	//----- nvinfo : EIATTR_COOP_GROUP_MASK_REGIDS
	.align		4
        /*0028*/ 	.byte	0x04, 0x29
        /*002a*/ 	.short	(.L_3469 - .L_3468)


	//   ....[0]....
.L_3468:
        /*002c*/ 	.word	0xffffffff


	//   ....[1]....
        /*0030*/ 	.word	0xffffffff


	//   ....[2]....
        /*0034*/ 	.word	0xffffffff


	//   ....[3]....
        /*0038*/ 	.word	0xffffffff


	//   ....[4]....
        /*003c*/ 	.word	0xffffffff


	//   ....[5]....
        /*0040*/ 	.word	0xffffffff


	//   ....[6]....
        /*0044*/ 	.word	0xffffffff


	//   ....[7]....
        /*0048*/ 	.word	0xffffffff


	//   ....[8]....
        /*004c*/ 	.word	0xffffffff


	//   ....[9]....
        /*0050*/ 	.word	0xffffffff


	//----- nvinfo : EIATTR_COOP_GROUP_INSTR_OFFSETS
	.align		4
.L_3469:
        /*0054*/ 	.byte	0x04, 0x28
        /*0056*/ 	.short	(.L_3471 - .L_3470)


	//   ....[0]....
.L_3470:
        /*0058*/ 	.word	0x00001180


	//   ....[1]....
        /*005c*/ 	.word	0x000011a0


	//   ....[2]....
        /*0060*/ 	.word	0x000011e0


	//   ....[3]....
        /*0064*/ 	.word	0x000011f0


	//   ....[4]....
        /*0068*/ 	.word	0x00001230


	//   ....[5]....
        /*006c*/ 	.word	0x00001240


	//   ....[6]....
        /*0070*/ 	.word	0x00001270


	//   ....[7]....
        /*0074*/ 	.word	0x00001280


	//   ....[8]....
        /*0078*/ 	.word	0x000012b0


	//   ....[9]....
        /*007c*/ 	.word	0x000012c0


	//----- nvinfo : EIATTR_VRC_CTA_INIT_COUNT
	.align		4
.L_3471:
        /*0080*/ 	.byte	0x02, 0x4a
	.zero		1
	.zero		1


	//----- nvinfo : EIATTR_EXIT_INSTR_OFFSETS
	.align		4
        /*0084*/ 	.byte	0x04, 0x1c
        /*0086*/ 	.short	(.L_3473 - .L_3472)


	//   ....[0]....
.L_3472:
        /*0088*/ 	.word	0x00003850


	//   ....[1]....
        /*008c*/ 	.word	0x000038f0


	//----- nvinfo : EIATTR_MAX_THREADS
	.align		4
.L_3473:
        /*0090*/ 	.byte	0x04, 0x05
        /*0092*/ 	.short	(.L_3475 - .L_3474)
.L_3474:
        /*0094*/ 	.word	0x00000080
        /*0098*/ 	.word	0x00000001
        /*009c*/ 	.word	0x00000001


	//----- nvinfo : EIATTR_CRS_STACK_SIZE
	.align		4
.L_3475:
        /*00a0*/ 	.byte	0x04, 0x1e
        /*00a2*/ 	.short	(.L_3477 - .L_3476)
.L_3476:
        /*00a4*/ 	.word	0x00000000


	//----- nvinfo : EIATTR_CBANK_PARAM_SIZE
	.align		4
.L_3477:
        /*00a8*/ 	.byte	0x03, 0x19
        /*00aa*/ 	.short	0x0128


	//----- nvinfo : EIATTR_PARAM_CBANK
	.align		4
        /*00ac*/ 	.byte	0x04, 0x0a
        /*00ae*/ 	.short	(.L_3479 - .L_3478)
	.align		4
.L_3478:
        /*00b0*/ 	.word	index@(.nv.constant0._ZN10layer_norm13ln_bwd_kernelINS_13Kernel_traitsI6__halfS2_fS2_fjLj2048ELj1ELj1ELj4ELj16ENS_18Kernel_traits_baseILj2048ES2_S2_fS2_fjLj128EEEEELb1ELb0ELb0ELb0EEEvNS_9BwdParamsE)
        /*00b4*/ 	.short	0x0380
        /*00b6*/ 	.short	0x0128


	//----- nvinfo : EIATTR_SW_WAR
	.align		4
.L_3479:
        /*00b8*/ 	.byte	0x04, 0x36
        /*00ba*/ 	.short	(.L_3481 - .L_3480)
.L_3480:
        /*00bc*/ 	.word	0x00000008
.L_3481:


//--------------------- .nv.info._ZN10layer_norm13ln_bwd_kernelINS_13Kernel_traitsI6__halfS2_fS2_fjLj2048ELj1ELj1ELj4ELj16ENS_18Kernel_traits_baseILj2048ES2_S2_fS2_fjLj128EEEEELb1ELb0ELb0ELb1EEEvNS_9BwdParamsE --------------------------
	.section	.nv.info._ZN10layer_norm13ln_bwd_kernelINS_13Kernel_traitsI6__halfS2_fS2_fjLj2048ELj1ELj1ELj4ELj16ENS_18Kernel_traits_baseILj2048ES2_S2_fS2_fjLj128EEEEELb1ELb0ELb0ELb1EEEvNS_9BwdParamsE,"",@"SHT_CUDA_INFO"
	.sectionflags	@""
	.align	4


	//----- nvinfo : EIATTR_CUDA_API_VERSION
	.align		4
        /*0000*/ 	.byte	0x04, 0x37
        /*0002*/ 	.short	(.L_3483 - .L_3482)
.L_3482:
        /*0004*/ 	.word	0x00000082


	//----- nvinfo : EIATTR_KPARAM_INFO
	.align		4
.L_3483:
        /*0008*/ 	.byte	0x04, 0x17
        /*000a*/ 	.short	(.L_3485 - .L_3484)
.L_3484:
        /*000c*/ 	.word	0x00000000
        /*0010*/ 	.short	0x0000
        /*0012*/ 	.short	0x0000
        /*0014*/ 	.byte	0x00, 0xf0, 0xa1, 0x04


	//----- nvinfo : EIATTR_SPARSE_MMA_MASK
	.align		4
.L_3485:
        /*0018*/ 	.byte	0x03, 0x50
        /*001a*/ 	.short	0x0000


	//----- nvinfo : EIATTR_MAXREG_COUNT
	.align		4
        /*001c*/ 	.byte	0x03, 0x1b
        /*001e*/ 	.short	0x00ff


	//----- nvinfo : EIATTR_NUM_BARRIERS
	.align		4
        /*0020*/ 	.byte	0x02, 0x4c
        /*0022*/ 	.byte	0x01
	.zero		1


	//----- nvinfo : EIATTR_MERCURY_ISA_VERSION
	.align		4
        /*0024*/ 	.byte	0x03, 0x5f
        /*0026*/ 	.short	0x0101


	//----- nvinfo : EIATTR_COOP_GROUP_MASK_REGIDS
	.align		4
        /*0028*/ 	.byte	0x04, 0x29
        /*002a*/ 	.short	(.L_3487 - .L_3486)


	//   ....[0]....
.L_3486:
        /*002c*/ 	.word	0xffffffff


	//   ....[1]....
        /*0030*/ 	.word	0xffffffff


	//   ....[2]....
        /*0034*/ 	.word	0xffffffff


	//   ....[3]....
        /*0038*/ 	.word	0xffffffff


	//   ....[4]....
        /*003c*/ 	.word	0xffffffff


	//   ....[5]....
        /*0040*/ 	.word	0xffffffff


	//   ....[6]....
        /*0044*/ 	.word	0xffffffff


	//   ....[7]....
        /*0048*/ 	.word	0xffffffff


	//   ....[8]....
        /*004c*/ 	.word	0xffffffff


	//   ....[9]....
        /*0050*/ 	.word	0xffffffff


	//----- nvinfo : EIATTR_COOP_GROUP_INSTR_OFFSETS
	.align		4
.L_3487:
        /*0054*/ 	.byte	0x04, 0x28
        /*0056*/ 	.short	(.L_3489 - .L_3488)


	//   ....[0]....
.L_3488:
        /*0058*/ 	.word	0x00000dd0


	//   ....[1]....
        /*005c*/ 	.word	0x00000e70


	//   ....[2]....
        /*0060*/ 	.word	0x00000e90


	//   ....[3]....
        /*0064*/ 	.word	0x00000ec0


	//   ....[4]....
        /*0068*/ 	.word	0x00000ee0


	//   ....[5]....
        /*006c*/ 	.word	0x00000ef0


	//   ....[6]....
        /*0070*/ 	.word	0x00000f20


	//   ....[7]....
        /*0074*/ 	.word	0x00000f30


	//   ....[8]....
        /*0078*/ 	.word	0x00000f80


	//   ....[9]....
        /*007c*/ 	.word	0x00000fa0


	//----- nvinfo : EIATTR_VRC_CTA_INIT_COUNT
	.align		4
.L_3489:
        /*0080*/ 	.byte	0x02, 0x4a
	.zero		1
	.zero		1


	//----- nvinfo : EIATTR_EXIT_INSTR_OFFSETS
	.align		4
        /*0084*/ 	.byte	0x04, 0x1c
        /*0086*/ 	.short	(.L_3491 - .L_3490)


	//   ....[0]....
.L_3490:
        /*0088*/ 	.word	0x00003700


	//----- nvinfo : EIATTR_MAX_THREADS
	.align		4
.L_3491:
        /*008c*/ 	.byte	0x04, 0x05
        /*008e*/ 	.short	(.L_3493 - .L_3492)
.L_3492:
        /*0090*/ 	.word	0x00000080
        /*0094*/ 	.word	0x00000001
        /*0098*/ 	.word	0x00000001


	//----- nvinfo : EIATTR_CBANK_PARAM_SIZE
	.align		4
.L_3493:
        /*009c*/ 	.byte	0x03, 0x19
        /*009e*/ 	.short	0x0128


	//----- nvinfo : EIATTR_PARAM_CBANK
	.align		4
        /*00a0*/ 	.byte	0x04, 0x0a
        /*00a2*/ 	.short	(.L_3495 - .L_3494)
	.align		4
.L_3494:
        /*00a4*/ 	.word	index@(.nv.constant0._ZN10layer_norm13ln_bwd_kernelINS_13Kernel_traitsI6__halfS2_fS2_fjLj2048ELj1ELj1ELj4ELj16ENS_18Kernel_traits_baseILj2048ES2_S2_fS2_fjLj128EEEEELb1ELb0ELb0ELb1EEEvNS_9BwdParamsE)
        /*00a8*/ 	.short	0x0380
        /*00aa*/ 	.short	0x0128


	//----- nvinfo : EIATTR_SW_WAR
	.align		4
.L_3495:
        /*00ac*/ 	.byte	0x04, 0x36
        /*00ae*/ 	.short	(.L_3497 - .L_3496)
.L_3496:
        /*00b0*/ 	.word	0x00000008
.L_3497:


//--------------------- .nv.info._ZN10layer_norm22ln_bwd_finalize_kernelINS_22Kernel_traits_finalizeILj2048E6__halfS2_fS2_fjLb0ELj1024ELj4ENS_18Kernel_traits_baseILj2048ES2_S2_fS2_fjLj1024EEEEELb0ELb0EEEvNS_9BwdParamsE --------------------------
	.section	.nv.info._ZN10layer_norm22ln_bwd_finalize_kernelINS_22Kernel_traits_finalizeILj2048E6__halfS2_fS2_fjLb0ELj1024ELj4ENS_18Kernel_traits_baseILj2048ES2_S2_fS2_fjLj1024EEEEELb0ELb0EEEvNS_9BwdParamsE,"",@"SHT_CUDA_INFO"
	.sectionflags	@""
	.align	4


	//----- nvinfo : EIATTR_CUDA_API_VERSION
	.align		4
        /*0000*/ 	.byte	0x04, 0x37
        /*0002*/ 	.short	(.L_3499 - .L_3498)
.L_3498:
        /*0004*/ 	.word	0x00000082


	//----- nvinfo : EIATTR_KPARAM_INFO
	.align		4
.L_3499:
        /*0008*/ 	.byte	0x04, 0x17
        /*000a*/ 	.short	(.L_3501 - .L_3500)
.L_3500:
        /*000c*/ 	.word	0x00000000
        /*0010*/ 	.short	0x0000
        /*0012*/ 	.short	0x0000
        /*0014*/ 	.byte	0x00, 0xf0, 0xa1, 0x04


	//----- nvinfo : EIATTR_SPARSE_MMA_MASK
	.align		4
.L_3501:
        /*0018*/ 	.byte	0x03, 0x50
        /*001a*/ 	.short	0x0000


	//----- nvinfo : EIATTR_MAXREG_COUNT
	.align		4
        /*001c*/ 	.byte	0x03, 0x1b
        /*001e*/ 	.short	0x0040


	//----- nvinfo : EIATTR_NUM_BARRIERS
	.align		4
        /*0020*/ 	.byte	0x02, 0x4c
        /*0022*/ 	.byte	0x01
	.zero		1


	//----- nvinfo : EIATTR_MERCURY_ISA_VERSION
	.align		4
        /*0024*/ 	.byte	0x03, 0x5f
        /*0026*/ 	.short	0x0101


	//----- nvinfo : EIATTR_COOP_GROUP_MASK_REGIDS
	.align		4
        /*0028*/ 	.byte	0x04, 0x29
        /*002a*/ 	.short	(.L_3503 - .L_3502)


	//   ....[0]....
.L_3502:
        /*002c*/ 	.word	0xffffffff


	//   ....[1]....
        /*0030*/ 	.word	0xffffffff


	//   ....[2]....
        /*0034*/ 	.word	0xffffffff


	//   ....[3]....
        /*0038*/ 	.word	0xffffffff


	//   ....[4]....
        /*003c*/ 	.word	0xffffffff


	//   ....[5]....
        /*0040*/ 	.word	0xffffffff


	//   ....[6]....
        /*0044*/ 	.word	0xffffffff


	//   ....[7]....
        /*0048*/ 	.word	0xffffffff


	//   ....[8]....
        /*004c*/ 	.word	0xffffffff


	//   ....[9]....
        /*0050*/ 	.word	0xffffffff


	//----- nvinfo : EIATTR_COOP_GROUP_INSTR_OFFSETS
	.align		4
.L_3503:
        /*0054*/ 	.byte	0x04, 0x28
        /*0056*/ 	.short	(.L_3505 - .L_3504)


	//   ....[0]....
.L_3504:
        /*0058*/ 	.word	0x00001540


	//   ....[1]....
        /*005c*/ 	.word	0x00001550


	//   ....[2]....
        /*0060*/ 	.word	0x00001580


	//   ....[3]....
        /*0064*/ 	.word	0x00001590


	//   ....[4]....
        /*0068*/ 	.word	0x000015c0


	//   ....[5]....
        /*006c*/ 	.word	0x000015d0


	//   ....[6]....
        /*0070*/ 	.word	0x00001610


	//   ....[7]....
        /*0074*/ 	.word	0x00001630


	//   ....[8]....
        /*0078*/ 	.word	0x00001680


	//   ....[9]....
        /*007c*/ 	.word	0x00001690


	//----- nvinfo : EIATTR_VRC_CTA_INIT_COUNT
	.align		4
.L_3505:
        /*0080*/ 	.byte	0x02, 0x4a
	.zero		1
	.zero		1


	//----- nvinfo : EIATTR_EXIT_INSTR_OFFSETS
	.align		4
        /*0084*/ 	.byte	0x04, 0x1c
        /*0086*/ 	.short	(.L_3507 - .L_3506)


	//   ....[0]....
.L_3506:
        /*0088*/ 	.word	0x00000060


	//   ....[1]....
        /*008c*/ 	.word	0x000016f0


	//   ....[2]....
        /*0090*/ 	.word	0x00001720


	//   ....[3]....
        /*0094*/ 	.word	0x000017e0


	//----- nvinfo : EIATTR_MAX_THREADS
	.align		4
.L_3507:
        /*0098*/ 	.byte	0x04, 0x05
        /*009a*/ 	.short	(.L_3509 - .L_3508)
.L_3508:
        /*009c*/ 	.word	0x00000400
        /*00a0*/ 	.word	0x00000001
        /*00a4*/ 	.word	0x00000001


	//----- nvinfo : EIATTR_CRS_STACK_SIZE
	.align		4
.L_3509:
        /*00a8*/ 	.byte	0x04, 0x1e
        /*00aa*/ 	.short	(.L_3511 - .L_3510)
.L_3510:
        /*00ac*/ 	.word	0x00000000


	//----- nvinfo : EIATTR_CBANK_PARAM_SIZE
	.align		4
.L_3511:
        /*00b0*/ 	.byte	0x03, 0x19
        /*00b2*/ 	.short	0x0128


	//----- nvinfo : EIATTR_PARAM_CBANK
	.align		4
        /*00b4*/ 	.byte	0x04, 0x0a
        /*00b6*/ 	.short	(.L_3513 - .L_3512)
	.align		4
.L_3512:
        /*00b8*/ 	.word	index@(.nv.constant0._ZN10layer_norm22ln_bwd_finalize_kernelINS_22Kernel_traits_finalizeILj2048E6__halfS2_fS2_fjLb0ELj1024ELj4ENS_18Kernel_traits_baseILj2048ES2_S2_fS2_fjLj1024EEEEELb0ELb0EEEvNS_9BwdParamsE)
        /*00bc*/ 	.short	0x0380
        /*00be*/ 	.short	0x0128


	//----- nvinfo : EIATTR_SW_WAR
	.align		4
.L_3513:
        /*00c0*/ 	.byte	0x04, 0x36
        /*00c2*/ 	.short	(.L_3515 - .L_3514)
.L_3514:
        /*00c4*/ 	.word	0x00000008
.L_3515:


//--------------------- .nv.info._ZN10layer_norm13ln_bwd_kernelINS_13Kernel_traitsI6__halfS2_fS2_fjLj2048ELj1ELj1ELj4ELj16ENS_18Kernel_traits_baseILj2048ES2_S2_fS2_fjLj128EEEEELb1ELb0ELb1ELb0EEEvNS_9BwdParamsE --------------------------
	.section	.nv.info._ZN10layer_norm13ln_bwd_kernelINS_13Kernel_traitsI6__halfS2_fS2_fjLj2048ELj1ELj1ELj4ELj16ENS_18Kernel_traits_baseILj2048ES2_S2_fS2_fjLj128EEEEELb1ELb0ELb1ELb0EEEvNS_9BwdParamsE,"",@"SHT_CUDA_INFO"
	.sectionflags	@""
	.align	4


	//----- nvinfo : EIATTR_CUDA_API_VERSION
	.align		4
        /*0000*/ 	.byte	0x04, 0x37
        /*0002*/ 	.short	(.L_3517 - .L_3516)
.L_3516:
        /*0004*/ 	.word	0x00000082


	//----- nvinfo : EIATTR_KPARAM_INFO
	.align		4
.L_3517:
        /*0008*/ 	.byte	0x04, 0x17
        /*000a*/ 	.short	(.L_3519 - .L_3518)
.L_3518:
        /*000c*/ 	.word	0x00000000
        /*0010*/ 	.short	0x0000
        /*0012*/ 	.short	0x0000
        /*0014*/ 	.byte	0x00, 0xf0, 0xa1, 0x04


	//----- nvinfo : EIATTR_SPARSE_MMA_MASK
	.align		4
.L_3519:
        /*0018*/ 	.byte	0x03, 0x50
        /*001a*/ 	.short	0x0000


	//----- nvinfo : EIATTR_MAXREG_COUNT
	.align		4
        /*001c*/ 	.byte	0x03, 0x1b
        /*001e*/ 	.short	0x00ff


	//----- nvinfo : EIATTR_NUM_BARRIERS
	.align		4
        /*0020*/ 	.byte	0x02, 0x4c
        /*0022*/ 	.byte	0x01
	.zero		1


	//----- nvinfo : EIATTR_MERCURY_ISA_VERSION
	.align		4
        /*0024*/ 	.byte	0x03, 0x5f
        /*0026*/ 	.short	0x0101


	//----- nvinfo : EIATTR_COOP_GROUP_MASK_REGIDS
	.align		4
        /*0028*/ 	.byte	0x04, 0x29
        /*002a*/ 	.short	(.L_3521 - .L_3520)


	//   ....[0]....
.L_3520:
        /*002c*/ 	.word	0xffffffff


	//   ....[1]....
        /*0030*/ 	.word	0xffffffff


	//   ....[2]....
        /*0034*/ 	.word	0xffffffff


	//   ....[3]....
        /*0038*/ 	.word	0xffffffff


	//   ....[4]....
        /*003c*/ 	.word	0xffffffff


	//   ....[5]....
        /*0040*/ 	.word	0xffffffff


	//   ....[6]....
        /*0044*/ 	.word	0xffffffff


	//   ....[7]....
        /*0048*/ 	.word	0xffffffff


	//   ....[8]....
        /*004c*/ 	.word	0xffffffff


	//   ....[9]....
        /*0050*/ 	.word	0xffffffff


	//----- nvinfo : EIATTR_COOP_GROUP_INSTR_OFFSETS
	.align		4
.L_3521:
        /*0054*/ 	.byte	0x04, 0x28
        /*0056*/ 	.short	(.L_3523 - .L_3522)


	//   ....[0]....
.L_3522:
        /*0058*/ 	.word	0x00001630


	//   ....[1]....
        /*005c*/ 	.word	0x00001660


	//   ....[2]....
        /*0060*/ 	.word	0x00001690


	//   ....[3]....
        /*0064*/ 	.word	0x000016a0


	//   ....[4]....
        /*0068*/ 	.word	0x000016d0


	//   ....[5]....
        /*006c*/ 	.word	0x000016e0


	//   ....[6]....
        /*0070*/ 	.word	0x00001710


	//   ....[7]....
        /*0074*/ 	.word	0x00001720


	//   ....[8]....
        /*0078*/ 	.word	0x00001750


	//   ....[9]....
        /*007c*/ 	.word	0x00001760


	//----- nvinfo : EIATTR_VRC_CTA_INIT_COUNT
	.align		4
.L_3523:
        /*0080*/ 	.byte	0x02, 0x4a
	.zero		1
	.zero		1


	//----- nvinfo : EIATTR_EXIT_INSTR_OFFSETS
	.align		4
        /*0084*/ 	.byte	0x04, 0x1c
        /*0086*/ 	.short	(.L_3525 - .L_3524)


	//   ....[0]....
.L_3524:
        /*0088*/ 	.word	0x000051a0


	//   ....[1]....
        /*008c*/ 	.word	0x00005240


	//----- nvinfo : EIATTR_MAX_THREADS
	.align		4
.L_3525:
        /*0090*/ 	.byte	0x04, 0x05
        /*0092*/ 	.short	(.L_3527 - .L_3526)
.L_3526:
        /*0094*/ 	.word	0x00000080
        /*0098*/ 	.word	0x00000001
        /*009c*/ 	.word	0x00000001


	//----- nvinfo : EIATTR_CRS_STACK_SIZE
	.align		4
.L_3527:
        /*00a0*/ 	.byte	0x04, 0x1e
        /*00a2*/ 	.short	(.L_3529 - .L_3528)
.L_3528:
        /*00a4*/ 	.word	0x00000000


	//----- nvinfo : EIATTR_CBANK_PARAM_SIZE
	.align		4
.L_3529:
        /*00a8*/ 	.byte	0x03, 0x19
        /*00aa*/ 	.short	0x0128


	//----- nvinfo : EIATTR_PARAM_CBANK
	.align		4
        /*00ac*/ 	.byte	0x04, 0x0a
        /*00ae*/ 	.short	(.L_3531 - .L_3530)
	.align		4
.L_3530:
        /*00b0*/ 	.word	index@(.nv.constant0._ZN10layer_norm13ln_bwd_kernelINS_13Kernel_traitsI6__halfS2_fS2_fjLj2048ELj1ELj1ELj4ELj16ENS_18Kernel_traits_baseILj2048ES2_S2_fS2_fjLj128EEEEELb1ELb0ELb1ELb0EEEvNS_9BwdParamsE)
        /*00b4*/ 	.short	0x0380
        /*00b6*/ 	.short	0x0128


	//----- nvinfo : EIATTR_SW_WAR
	.align		4
.L_3531:
        /*00b8*/ 	.byte	0x04, 0x36
        /*00ba*/ 	.short	(.L_3533 - .L_3532)
.L_3532:
        /*00bc*/ 	.word	0x00000008
.L_3533:


//--------------------- .nv.info._ZN10layer_norm22ln_bwd_finalize_kernelINS_22Kernel_traits_finalizeILj2048E6__halfS2_fS2_fjLb0ELj1024ELj4ENS_18Kernel_traits_baseILj2048ES2_S2_fS2_fjLj1024EEEEELb0ELb1EEEvNS_9BwdParamsE --------------------------
	.section	.nv.info._ZN10layer_norm22ln_bwd_finalize_kernelINS_22Kernel_traits_finalizeILj2048E6__halfS2_fS2_fjLb0ELj1024ELj4ENS_18Kernel_traits_baseILj2048ES2_S2_fS2_fjLj1024EEEEELb0ELb1EEEvNS_9BwdParamsE,"",@"SHT_CUDA_INFO"
	.sectionflags	@""
	.align	4


	//----- nvinfo : EIATTR_CUDA_API_VERSION
	.align		4
        /*0000*/ 	.byte	0x04, 0x37
        /*0002*/ 	.short	(.L_3535 - .L_3534)
.L_3534:
        /*0004*/ 	.word	0x00000082


	//----- nvinfo : EIATTR_KPARAM_INFO
	.align		4
.L_3535:
        /*0008*/ 	.byte	0x04, 0x17
        /*000a*/ 	.short	(.L_3537 - .L_3536)
.L_3536:
        /*000c*/ 	.word	0x00000000
        /*0010*/ 	.short	0x0000
        /*0012*/ 	.short	0x0000
        /*0014*/ 	.byte	0x00, 0xf0, 0xa1, 0x04


	//----- nvinfo : EIATTR_SPARSE_MMA_MASK
	.align		4
.L_3537:
        /*0018*/ 	.byte	0x03, 0x50
        /*001a*/ 	.short	0x0000


	//----- nvinfo : EIATTR_MAXREG_COUNT
	.align		4
        /*001c*/ 	.byte	0x03, 0x1b
        /*001e*/ 	.short	0x0040


	//----- nvinfo : EIATTR_NUM_BARRIERS
	.align		4
        /*0020*/ 	.byte	0x02, 0x4c
        /*0022*/ 	.byte	0x01
	.zero		1


	//----- nvinfo : EIATTR_MERCURY_ISA_VERSION
	.align		4
        /*0024*/ 	.byte	0x03, 0x5f
        /*0026*/ 	.short	0x0101


	//----- nvinfo : EIATTR_COOP_GROUP_MASK_REGIDS
	.align		4
        /*0028*/ 	.byte	0x04, 0x29
        /*002a*/ 	.short	(.L_3539 - .L_3538)


	//   ....[0]....
.L_3538:
        /*002c*/ 	.word	0xffffffff


	//   ....[1]....
        /*0030*/ 	.word	0xffffffff


	//   ....[2]....
        /*0034*/ 	.word	0xffffffff


	//   ....[3]....
        /*0038*/ 	.word	0xffffffff


	//   ....[4]....
        /*003c*/ 	.word	0xffffffff


	//   ....[5]....
        /*0040*/ 	.word	0xffffffff


	//   ....[6]....
        /*0044*/ 	.word	0xffffffff


	//   ....[7]....
        /*0048*/ 	.word	0xffffffff


	//   ....[8]....
        /*004c*/ 	.word	0xffffffff


	//   ....[9]....
        /*0050*/ 	.word	0xffffffff


	//----- nvinfo : EIATTR_COOP_GROUP_INSTR_OFFSETS
	.align		4
.L_3539:
        /*0054*/ 	.byte	0x04, 0x28
        /*0056*/ 	.short	(.L_3541 - .L_3540)


	//   ....[0]....
.L_3540:
        /*0058*/ 	.word	0x00001560


	//   ....[1]....
        /*005c*/ 	.word	0x00001570


	//   ....[2]....
        /*0060*/ 	.word	0x000015a0


	//   ....[3]....
        /*0064*/ 	.word	0x000015b0


	//   ....[4]....
        /*0068*/ 	.word	0x000015e0


	//   ....[5]....
        /*006c*/ 	.word	0x000015f0


	//   ....[6]....
        /*0070*/ 	.word	0x00001620


	//   ....[7]....
        /*0074*/ 	.word	0x00001640


	//   ....[8]....
        /*0078*/ 	.word	0x00001670


	//   ....[9]....
        /*007c*/ 	.word	0x00001680


	//----- nvinfo : EIATTR_VRC_CTA_INIT_COUNT
	.align		4
.L_3541:
        /*0080*/ 	.byte	0x02, 0x4a
	.zero		1
	.zero		1


	//----- nvinfo : EIATTR_EXIT_INSTR_OFFSETS
	.align		4
        /*0084*/ 	.byte	0x04, 0x1c
        /*0086*/ 	.short	(.L_3543 - .L_3542)


	//   ....[0]....
.L_3542:
        /*0088*/ 	.word	0x00000060


	//   ....[1]....
        /*008c*/ 	.word	0x000016e0


	//   ....[2]....
        /*0090*/ 	.word	0x000017d0


	//----- nvinfo : EIATTR_MAX_THREADS
	.align		4
.L_3543:
        /*0094*/ 	.byte	0x04, 0x05
        /*0096*/ 	.short	(.L_3545 - .L_3544)
.L_3544:
        /*0098*/ 	.word	0x00000400
        /*009c*/ 	.word	0x00000001
        /*00a0*/ 	.word	0x00000001


	//----- nvinfo : EIATTR_CRS_STACK_SIZE
	.align		4
.L_3545:
        /*00a4*/ 	.byte	0x04, 0x1e
        /*00a6*/ 	.short	(.L_3547 - .L_3546)
.L_3546:
        /*00a8*/ 	.word	0x00000000


	//----- nvinfo : EIATTR_CBANK_PARAM_SIZE
	.align		4
.L_3547:
        /*00ac*/ 	.byte	0x03, 0x19
        /*00ae*/ 	.short	0x0128


	//----- nvinfo : EIATTR_PARAM_CBANK
	.align		4
        /*00b0*/ 	.byte	0x04, 0x0a
        /*00b2*/ 	.short	(.L_3549 - .L_3548)
	.align		4
.L_3548:
        /*00b4*/ 	.word	index@(.nv.constant0._ZN10layer_norm22ln_bwd_finalize_kernelINS_22Kernel_traits_finalizeILj2048E6__halfS2_fS2_fjLb0ELj1024ELj4ENS_18Kernel_traits_baseILj2048ES2_S2_fS2_fjLj1024EEEEELb0ELb1EEEvNS_9BwdParamsE)
        /*00b8*/ 	.short	0x0380
        /*00ba*/ 	.short	0x0128


	//----- nvinfo : EIATTR_SW_WAR
	.align		4
.L_3549:
        /*00bc*/ 	.byte	0x04, 0x36
        /*00be*/ 	.short	(.L_3551 - .L_3550)
.L_3550:
        /*00c0*/ 	.word	0x00000008
.L_3551:


//--------------------- .nv.info._ZN10layer_norm13ln_bwd_kernelINS_13Kernel_traitsI6__halfS2_fS2_fjLj2048ELj1ELj1ELj4ELj16ENS_18Kernel_traits_baseILj2048ES2_S2_fS2_fjLj128EEEEELb1ELb0ELb1ELb1EEEvNS_9BwdParamsE --------------------------
	.section	.nv.info._ZN10layer_norm13ln_bwd_kernelINS_13Kernel_traitsI6__halfS2_fS2_fjLj2048ELj1ELj1ELj4ELj16ENS_18Kernel_traits_baseILj2048ES2_S2_fS2_fjLj128EEEEELb1ELb0ELb1ELb1EEEvNS_9BwdParamsE,"",@"SHT_CUDA_INFO"
	.sectionflags	@""
	.align	4


	//----- nvinfo : EIATTR_CUDA_API_VERSION
	.align		4
        /*0000*/ 	.byte	0x04, 0x37
        /*0002*/ 	.short	(.L_3553 - .L_3552)
.L_3552:
        /*0004*/ 	.word	0x00000082


	//----- nvinfo : EIATTR_KPARAM_INFO
	.align		4
.L_3553:
        /*0008*/ 	.byte	0x04, 0x17
        /*000a*/ 	.short	(.L_3555 - .L_3554)
.L_3554:
        /*000c*/ 	.word	0x00000000
        /*0010*/ 	.short	0x0000
        /*0012*/ 	.short	0x0000
        /*0014*/ 	.byte	0x00, 0xf0, 0xa1, 0x04


	//----- nvinfo : EIATTR_SPARSE_MMA_MASK
	.align		4
.L_3555:
        /*0018*/ 	.byte	0x03, 0x50
        /*001a*/ 	.short	0x0000


	//----- nvinfo : EIATTR_MAXREG_COUNT
	.align		4
        /*001c*/ 	.byte	0x03, 0x1b
        /*001e*/ 	.short	0x00ff


	//----- nvinfo : EIATTR_NUM_BARRIERS
	.align		4
        /*0020*/ 	.byte	0x02, 0x4c
        /*0022*/ 	.byte	0x01
	.zero		1


	//----- nvinfo : EIATTR_MERCURY_ISA_VERSION
	.align		4
        /*0024*/ 	.byte	0x03, 0x5f
        /*0026*/ 	.short	0x0101


	//----- nvinfo : EIATTR_COOP_GROUP_MASK_REGIDS
	.align		4
        /*0028*/ 	.byte	0x04, 0x29
        /*002a*/ 	.short	(.L_3557 - .L_3556)


	//   ....[0]....
.L_3556:
        /*002c*/ 	.word	0xffffffff


	//   ....[1]....
        /*0030*/ 	.word	0xffffffff


	//   ....[2]....
        /*0034*/ 	.word	0xffffffff


	//   ....[3]....
        /*0038*/ 	.word	0xffffffff


	//   ....[4]....
        /*003c*/ 	.word	0xffffffff


	//   ....[5]....
        /*0040*/ 	.word	0xffffffff


	//   ....[6]....
        /*0044*/ 	.word	0xffffffff


	//   ....[7]....
        /*0048*/ 	.word	0xffffffff


	//   ....[8]....
        /*004c*/ 	.word	0xffffffff


	//   ....[9]....
        /*0050*/ 	.word	0xffffffff


	//----- nvinfo : EIATTR_COOP_GROUP_INSTR_OFFSETS
	.align		4
.L_3557:
        /*0054*/ 	.byte	0x04, 0x28
        /*0056*/ 	.short	(.L_3559 - .L_3558)


	//   ....[0]....
.L_3558:
        /*0058*/ 	.word	0x00001170


	//   ....[1]....
        /*005c*/ 	.word	0x00001190


	//   ....[2]....
        /*0060*/ 	.word	0x000011d0


	//   ....[3]....
        /*0064*/ 	.word	0x000011e0


	//   ....[4]....
        /*0068*/ 	.word	0x00001220


	//   ....[5]....
        /*006c*/ 	.word	0x00001230


	//   ....[6]....
        /*0070*/ 	.word	0x00001260


	//   ....[7]....
        /*0074*/ 	.word	0x00001270


	//   ....[8]....
        /*0078*/ 	.word	0x000012a0


	//   ....[9]....
        /*007c*/ 	.word	0x000012b0


	//----- nvinfo : EIATTR_VRC_CTA_INIT_COUNT
	.align		4
.L_3559:
        /*0080*/ 	.byte	0x02, 0x4a
	.zero		1
	.zero		1


	//----- nvinfo : EIATTR_EXIT_INSTR_OFFSETS
	.align		4
        /*0084*/ 	.byte	0x04, 0x1c
        /*0086*/ 	.short	(.L_3561 - .L_3560)


	//   ....[0]....
.L_3560:
        /*0088*/ 	.word	0x00004b80


	//----- nvinfo : EIATTR_MAX_THREADS
	.align		4
.L_3561:
        /*008c*/ 	.byte	0x04, 0x05
        /*008e*/ 	.short	(.L_3563 - .L_3562)
.L_3562:
        /*0090*/ 	.word	0x00000080
        /*0094*/ 	.word	0x00000001
        /*0098*/ 	.word	0x00000001


	//----- nvinfo : EIATTR_CRS_STACK_SIZE
	.align		4
.L_3563:
        /*009c*/ 	.byte	0x04, 0x1e
        /*009e*/ 	.short	(.L_3565 - .L_3564)
.L_3564:
        /*00a0*/ 	.word	0x00000000


	//----- nvinfo : EIATTR_CBANK_PARAM_SIZE
	.align		4
.L_3565:
        /*00a4*/ 	.byte	0x03, 0x19
        /*00a6*/ 	.short	0x0128


	//----- nvinfo : EIATTR_PARAM_CBANK
	.align		4
        /*00a8*/ 	.byte	0x04, 0x0a
        /*00aa*/ 	.short	(.L_3567 - .L_3566)
	.align		4
.L_3566:
        /*00ac*/ 	.word	index@(.nv.constant0._ZN10layer_norm13ln_bwd_kernelINS_13Kernel_traitsI6__halfS2_fS2_fjLj2048ELj1ELj1ELj4ELj16ENS_18Kernel_traits_baseILj2048ES2_S2_fS2_fjLj128EEEEELb1ELb0ELb1ELb1EEEvNS_9BwdParamsE)
        /*00b0*/ 	.short	0x0380
        /*00b2*/ 	.short	0x0128


	//----- nvinfo : EIATTR_SW_WAR
	.align		4
.L_3567:
        /*00b4*/ 	.byte	0x04, 0x36
        /*00b6*/ 	.short	(.L_3569 - .L_3568)
.L_3568:
        /*00b8*/ 	.word	0x00000008
.L_3569:


//--------------------- .nv.info._ZN10layer_norm13ln_bwd_kernelINS_13Kernel_traitsI6__halfS2_fS2_fjLj2048ELj1ELj1ELj4ELj16ENS_18Kernel_traits_baseILj2048ES2_S2_fS2_fjLj128EEEEELb1ELb1ELb0ELb0EEEvNS_9BwdParamsE --------------------------
	.section	.nv.info._ZN10layer_norm13ln_bwd_kernelINS_13Kernel_traitsI6__halfS2_fS2_fjLj2048ELj1ELj1ELj4ELj16ENS_18Kernel_traits_baseILj2048ES2_S2_fS2_fjLj128EEEEELb1ELb1ELb0ELb0EEEvNS_9BwdParamsE,"",@"SHT_CUDA_INFO"
	.sectionflags	@""
	.align	4


	//----- nvinfo : EIATTR_CUDA_API_VERSION
	.align		4
        /*0000*/ 	.byte	0x04, 0x37
        /*0002*/ 	.short	(.L_3571 - .L_3570)
.L_3570:
        /*0004*/ 	.word	0x00000082


	//----- nvinfo : EIATTR_KPARAM_INFO
	.align		4
.L_3571:
        /*0008*/ 	.byte	0x04, 0x17
        /*000a*/ 	.short	(.L_3573 - .L_3572)
.L_3572:
        /*000c*/ 	.word	0x00000000
        /*0010*/ 	.short	0x0000
        /*0012*/ 	.short	0x0000
        /*0014*/ 	.byte	0x00, 0xf0, 0xa1, 0x04


	//----- nvinfo : EIATTR_SPARSE_MMA_MASK
	.align		4
.L_3573:
        /*0018*/ 	.byte	0x03, 0x50
        /*001a*/ 	.short	0x0000


	//----- nvinfo : EIATTR_MAXREG_COUNT
	.align		4
        /*001c*/ 	.byte	0x03, 0x1b
        /*001e*/ 	.short	0x00ff


	//----- nvinfo : EIATTR_NUM_BARRIERS
	.align		4
        /*0020*/ 	.byte	0x02, 0x4c
        /*0022*/ 	.byte	0x01
	.zero		1


	//----- nvinfo : EIATTR_MERCURY_ISA_VERSION
	.align		4
        /*0024*/ 	.byte	0x03, 0x5f
        /*0026*/ 	.short	0x0101


	//----- nvinfo : EIATTR_COOP_GROUP_MASK_REGIDS
	.align		4
        /*0028*/ 	.byte	0x04, 0x29
        /*002a*/ 	.short	(.L_3575 - .L_3574)


	//   ....[0]....
.L_3574:
        /*002c*/ 	.word	0xffffffff


	//   ....[1]....
        /*0030*/ 	.word	0xffffffff


	//   ....[2]....
        /*0034*/ 	.word	0xffffffff


	//   ....[3]....
        /*0038*/ 	.word	0xffffffff


	//   ....[4]....
        /*003c*/ 	.word	0xffffffff


	//   ....[5]....
        /*0040*/ 	.word	0xffffffff


	//   ....[6]....
        /*0044*/ 	.word	0xffffffff


	//   ....[7]....
        /*0048*/ 	.word	0xffffffff


	//   ....[8]....
        /*004c*/ 	.word	0xffffffff


	//   ....[9]....
        /*0050*/ 	.word	0xffffffff


	//----- nvinfo : EIATTR_COOP_GROUP_INSTR_OFFSETS
	.align		4
.L_3575:
        /*0054*/ 	.byte	0x04, 0x28
        /*0056*/ 	.short	(.L_3577 - .L_3576)


	//   ....[0]....
.L_3576:
        /*0058*/ 	.word	0x00001230


	//   ....[1]....
        /*005c*/ 	.word	0x00001250


	//   ....[2]....
        /*0060*/ 	.word	0x00001290


	//   ....[3]....
        /*0064*/ 	.word	0x000012a0


	//   ....[4]....
        /*0068*/ 	.word	0x000012e0


	//   ....[5]....
        /*006c*/ 	.word	0x000012f0


	//   ....[6]....
        /*0070*/ 	.word	0x00001320


	//   ....[7]....
        /*0074*/ 	.word	0x00001330


	//   ....[8]....
        /*0078*/ 	.word	0x00001360


	//   ....[9]....
        /*007c*/ 	.word	0x00001370


	//----- nvinfo : EIATTR_VRC_CTA_INIT_COUNT
	.align		4
.L_3577:
        /*0080*/ 	.byte	0x02, 0x4a
	.zero		1
	.zero		1


	//----- nvinfo : EIATTR_EXIT_INSTR_OFFSETS
	.align		4
        /*0084*/ 	.byte	0x04, 0x1c
        /*0086*/ 	.short	(.L_3579 - .L_3578)


	//   ....[0]....
.L_3578:
        /*0088*/ 	.word	0x00005120


	//   ....[1]....
        /*008c*/ 	.word	0x000051f0


	//----- nvinfo : EIATTR_MAX_THREADS
	.align		4
.L_3579:
        /*0090*/ 	.byte	0x04, 0x05
        /*0092*/ 	.short	(.L_3581 - .L_3580)
.L_3580:
        /*0094*/ 	.word	0x00000080
        /*0098*/ 	.word	0x00000001
        /*009c*/ 	.word	0x00000001


	//----- nvinfo : EIATTR_CRS_STACK_SIZE
	.align		4
.L_3581:
        /*00a0*/ 	.byte	0x04, 0x1e
        /*00a2*/ 	.short	(.L_3583 - .L_3582)
.L_3582:
        /*00a4*/ 	.word	0x00000000


	//----- nvinfo : EIATTR_CBANK_PARAM_SIZE
	.align		4
.L_3583:
        /*00a8*/ 	.byte	0x03, 0x19
        /*00aa*/ 	.short	0x0128


	//----- nvinfo : EIATTR_PARAM_CBANK
	.align		4
        /*00ac*/ 	.byte	0x04, 0x0a
        /*00ae*/ 	.short	(.L_3585 - .L_3584)
	.align		4
.L_3584:
        /*00b0*/ 	.word	index@(.nv.constant0._ZN10layer_norm13ln_bwd_kernelINS_13Kernel_traitsI6__halfS2_fS2_fjLj2048ELj1ELj1ELj4ELj16ENS_18Kernel_traits_baseILj2048ES2_S2_fS2_fjLj128EEEEELb1ELb1ELb0ELb0EEEvNS_9BwdParamsE)
        /*00b4*/ 	.short	0x0380
        /*00b6*/ 	.short	0x0128


	//----- nvinfo : EIATTR_SW_WAR
	.align		4
.L_3585:
        /*00b8*/ 	.byte	0x04, 0x36
        /*00ba*/ 	.short	(.L_3587 - .L_3586)
.L_3586:
        /*00bc*/ 	.word	0x00000008
.L_3587:


//--------------------- .nv.info._ZN10layer_norm13ln_bwd_kernelINS_13Kernel_traitsI6__halfS2_fS2_fjLj2048ELj1ELj1ELj4ELj16ENS_18Kernel_traits_baseILj2048ES2_S2_fS2_fjLj128EEEEELb1ELb1ELb0ELb1EEEvNS_9BwdParamsE --------------------------
	.section	.nv.info._ZN10layer_norm13ln_bwd_kernelINS_13Kernel_traitsI6__halfS2_fS2_fjLj2048ELj1ELj1ELj4ELj16ENS_18Kernel_traits_baseILj2048ES2_S2_fS2_fjLj128EEEEELb1ELb1ELb0ELb1EEEvNS_9BwdParamsE,"",@"SHT_CUDA_INFO"
	.sectionflags	@""
	.align	4


	//----- nvinfo : EIATTR_CUDA_API_VERSION
	.align		4
        /*0000*/ 	.byte	0x04, 0x37
        /*0002*/ 	.short	(.L_3589 - .L_3588)
.L_3588:
        /*0004*/ 	.word	0x00000082


	//----- nvinfo : EIATTR_KPARAM_INFO
	.align		4
.L_3589:
        /*0008*/ 	.byte	0x04, 0x17
        /*000a*/ 	.short	(.L_3591 - .L_3590)
.L_3590:
        /*000c*/ 	.word	0x00000000
        /*0010*/ 	.short	0x0000
        /*0012*/ 	.short	0x0000
        /*0014*/ 	.byte	0x00, 0xf0, 0xa1, 0x04


	//----- nvinfo : EIATTR_SPARSE_MMA_MASK
	.align		4
.L_3591:
        /*0018*/ 	.byte	0x03, 0x50
        /*001a*/ 	.short	0x0000


	//----- nvinfo : EIATTR_MAXREG_COUNT
	.align		4
        /*001c*/ 	.byte	0x03, 0x1b
        /*001e*/ 	.short	0x00ff


	//----- nvinfo : EIATTR_NUM_BARRIERS
	.align		4
        /*0020*/ 	.byte	0x02, 0x4c
        /*0022*/ 	.byte	0x01
	.zero		1


	//----- nvinfo : EIATTR_MERCURY_ISA_VERSION
	.align		4
        /*0024*/ 	.byte	0x03, 0x5f
        /*0026*/ 	.short	0x0101


	//----- nvinfo : EIATTR_COOP_GROUP_MASK_REGIDS
	.align		4
        /*0028*/ 	.byte	0x04, 0x29
        /*002a*/ 	.short	(.L_3593 - .L_3592)


	//   ....[0]....
.L_3592:
        /*002c*/ 	.word	0xffffffff


	//   ....[1]....
        /*0030*/ 	.word	0xffffffff


	//   ....[2]....
        /*0034*/ 	.word	0xffffffff


	//   ....[3]....
        /*0038*/ 	.word	0xffffffff


	//   ....[4]....
        /*003c*/ 	.word	0xffffffff


	//   ....[5]....
        /*0040*/ 	.word	0xffffffff


	//   ....[6]....
        /*0044*/ 	.word	0xffffffff


	//   ....[7]....
        /*0048*/ 	.word	0xffffffff


	//   ....[8]....
        /*004c*/ 	.word	0xffffffff


	//   ....[9]....
        /*0050*/ 	.word	0xffffffff


	//----- nvinfo : EIATTR_COOP_GROUP_INSTR_OFFSETS
	.align		4
.L_3593:
        /*0054*/ 	.byte	0x04, 0x28
        /*0056*/ 	.short	(.L_3595 - .L_3594)


	//   ....[0]....
.L_3594:
        /*0058*/ 	.word	0x00000da0


	//   ....[1]....
        /*005c*/ 	.word	0x00000db0


	//   ....[2]....
        /*0060*/ 	.word	0x00000de0


	//   ....[3]....
        /*0064*/ 	.word	0x00000df0


	//   ....[4]....
        /*0068*/ 	.word	0x00000e30


	//   ....[5]....
        /*006c*/ 	.word	0x00000e40


	//   ....[6]....
        /*0070*/ 	.word	0x00000e80


	//   ....[7]....
        /*0074*/ 	.word	0x00000e90


	//   ....[8]....
        /*0078*/ 	.word	0x00000f50


	//   ....[9]....
        /*007c*/ 	.word	0x00000f60


	//----- nvinfo : EIATTR_VRC_CTA_INIT_COUNT
	.align		4
.L_3595:
        /*0080*/ 	.byte	0x02, 0x4a
	.zero		1
	.zero		1


	//----- nvinfo : EIATTR_EXIT_INSTR_OFFSETS
	.align		4
        /*0084*/ 	.byte	0x04, 0x1c
        /*0086*/ 	.short	(.L_3597 - .L_3596)


	//   ....[0]....
.L_3596:
        /*0088*/ 	.word	0x00004c90


	//----- nvinfo : EIATTR_MAX_THREADS
	.align		4
.L_3597:
        /*008c*/ 	.byte	0x04, 0x05
        /*008e*/ 	.short	(.L_3599 - .L_3598)
.L_3598:
        /*0090*/ 	.word	0x00000080
        /*0094*/ 	.word	0x00000001
        /*0098*/ 	.word	0x00000001


	//----- nvinfo : EIATTR_CBANK_PARAM_SIZE
	.align		4
.L_3599:
        /*009c*/ 	.byte	0x03, 0x19
        /*009e*/ 	.short	0x0128


	//----- nvinfo : EIATTR_PARAM_CBANK
	.align		4
        /*00a0*/ 	.byte	0x04, 0x0a
        /*00a2*/ 	.short	(.L_3601 - .L_3600)
	.align		4
.L_3600:
        /*00a4*/ 	.word	index@(.nv.constant0._ZN10layer_norm13ln_bwd_kernelINS_13Kernel_traitsI6__halfS2_fS2_fjLj2048ELj1ELj1ELj4ELj16ENS_18Kernel_traits_baseILj2048ES2_S2_fS2_fjLj128EEEEELb1ELb1ELb0ELb1EEEvNS_9BwdParamsE)
        /*00a8*/ 	.short	0x0380
        /*00aa*/ 	.short	0x0128


	//----- nvinfo : EIATTR_SW_WAR
	.align		4
.L_3601:
        /*00ac*/ 	.byte	0x04, 0x36
        /*00ae*/ 	.short	(.L_3603 - .L_3602)
.L_3602:
        /*00b0*/ 	.word	0x00000008
.L_3603:


//--------------------- .nv.info._ZN10layer_norm22ln_bwd_finalize_kernelINS_22Kernel_traits_finalizeILj2048E6__halfS2_fS2_fjLb1ELj1024ELj4ENS_18Kernel_traits_baseILj2048ES2_S2_fS2_fjLj1024EEEEELb1ELb0EEEvNS_9BwdParamsE --------------------------
	.section	.nv.info._ZN10layer_norm22ln_bwd_finalize_kernelINS_22Kernel_traits_finalizeILj2048E6__halfS2_fS2_fjLb1ELj1024ELj4ENS_18Kernel_traits_baseILj2048ES2_S2_fS2_fjLj1024EEEEELb1ELb0EEEvNS_9BwdParamsE,"",@"SHT_CUDA_INFO"
	.sectionflags	@""
	.align	4


	//----- nvinfo : EIATTR_CUDA_API_VERSION
	.align		4
        /*0000*/ 	.byte	0x04, 0x37
        /*0002*/ 	.short	(.L_3605 - .L_3604)
.L_3604:
        /*0004*/ 	.word	0x00000082


	//----- nvinfo : EIATTR_KPARAM_INFO
	.align		4
.L_3605:
        /*0008*/ 	.byte	0x04, 0x17
        /*000a*/ 	.short	(.L_3607 - .L_3606)
.L_3606:
        /*000c*/ 	.word	0x00000000
        /*0010*/ 	.short	0x0000
        /*0012*/ 	.short	0x0000
        /*0014*/ 	.byte	0x00, 0xf0, 0xa1, 0x04


	//----- nvinfo : EIATTR_SPARSE_MMA_MASK
	.align		4
.L_3607:
        /*0018*/ 	.byte	0x03, 0x50
        /*001a*/ 	.short	0x0000


	//----- nvinfo : EIATTR_MAXREG_COUNT
	.align		4
        /*001c*/ 	.byte	0x03, 0x1b
        /*001e*/ 	.short	0x0040


	//----- nvinfo : EIATTR_NUM_BARRIERS
	.align		4
        /*0020*/ 	.byte	0x02, 0x4c
        /*0022*/ 	.byte	0x01
	.zero		1


	//----- nvinfo : EIATTR_MERCURY_ISA_VERSION
	.align		4
        /*0024*/ 	.byte	0x03, 0x5f
        /*0026*/ 	.short	0x0101


	//----- nvinfo : EIATTR_COOP_GROUP_MASK_REGIDS
	.align		4
        /*0028*/ 	.byte	0x04, 0x29
        /*002a*/ 	.short	(.L_3609 - .L_3608)


	//   ....[0]....
.L_3608:
        /*002c*/ 	.word	0xffffffff


	//   ....[1]....
        /*0030*/ 	.word	0xffffffff


	//   ....[2]....
        /*0034*/ 	.word	0xffffffff


	//   ....[3]....
        /*0038*/ 	.word	0xffffffff


	//   ....[4]....
        /*003c*/ 	.word	0xffffffff


	//   ....[5]....
        /*0040*/ 	.word	0xffffffff


	//   ....[6]....
        /*0044*/ 	.word	0xffffffff


	//   ....[7]....
        /*0048*/ 	.word	0xffffffff


	//   ....[8]....
        /*004c*/ 	.word	0xffffffff


	//   ....[9]....
        /*0050*/ 	.word	0xffffffff


	//   ....[10]....
        /*0054*/ 	.word	0xffffffff


	//   ....[11]....
        /*0058*/ 	.word	0xffffffff


	//   ....[12]....
        /*005c*/ 	.word	0xffffffff


	//   ....[13]....
        /*0060*/ 	.word	0xffffffff


	//   ....[14]....
        /*0064*/ 	.word	0xffffffff


	//----- nvinfo : EIATTR_COOP_GROUP_INSTR_OFFSETS
	.align		4
.L_3609:
        /*0068*/ 	.byte	0x04, 0x28
        /*006a*/ 	.short	(.L_3611 - .L_3610)


	//   ....[0]....
.L_3610:
        /*006c*/ 	.word	0x00001030


	//   ....[1]....
        /*0070*/ 	.word	0x00001040


	//   ....[2]....
        /*0074*/ 	.word	0x00001050


	//   ....[3]....
        /*0078*/ 	.word	0x00001080


	//   ....[4]....
        /*007c*/ 	.word	0x000010a0


	//   ....[5]....
        /*0080*/ 	.word	0x000010b0


	//   ....[6]....
        /*0084*/ 	.word	0x000010f0


	//   ....[7]....
        /*0088*/ 	.word	0x00001100


	//   ....[8]....
        /*008c*/ 	.word	0x00001110


	//   ....[9]....
        /*0090*/ 	.word	0x00001140


	//   ....[10]....
        /*0094*/ 	.word	0x00001170


	//   ....[11]....
        /*0098*/ 	.word	0x00001190


	//   ....[12]....
        /*009c*/ 	.word	0x000011c0


	//   ....[13]....
        /*00a0*/ 	.word	0x000011f0


	//   ....[14]....
        /*00a4*/ 	.word	0x00001220


	//----- nvinfo : EIATTR_VRC_CTA_INIT_COUNT
	.align		4
.L_3611:
        /*00a8*/ 	.byte	0x02, 0x4a
	.zero		1
	.zero		1


	//----- nvinfo : EIATTR_EXIT_INSTR_OFFSETS
	.align		4
        /*00ac*/ 	.byte	0x04, 0x1c
        /*00ae*/ 	.short	(.L_3613 - .L_3612)


	//   ....[0]....
.L_3612:
        /*00b0*/ 	.word	0x00000060


	//   ....[1]....
        /*00b4*/ 	.word	0x000012a0


	//   ....[2]....
        /*00b8*/ 	.word	0x000012d0


	//   ....[3]....
        /*00bc*/ 	.word	0x000013e0


	//----- nvinfo : EIATTR_MAX_THREADS
	.align		4
.L_3613:
        /*00c0*/ 	.byte	0x04, 0x05
        /*00c2*/ 	.short	(.L_3615 - .L_3614)
.L_3614:
        /*00c4*/ 	.word	0x00000400
        /*00c8*/ 	.word	0x00000001
        /*00cc*/ 	.word	0x00000001


	//----- nvinfo : EIATTR_CRS_STACK_SIZE
	.align		4
.L_3615:
        /*00d0*/ 	.byte	0x04, 0x1e
        /*00d2*/ 	.short	(.L_3617 - .L_3616)
.L_3616:
        /*00d4*/ 	.word	0x00000000


	//----- nvinfo : EIATTR_CBANK_PARAM_SIZE
	.align		4
.L_3617:
        /*00d8*/ 	.byte	0x03, 0x19
        /*00da*/ 	.short	0x0128


	//----- nvinfo : EIATTR_PARAM_CBANK
	.align		4
        /*00dc*/ 	.byte	0x04, 0x0a
        /*00de*/ 	.short	(.L_3619 - .L_3618)
	.align		4
.L_3618:
        /*00e0*/ 	.word	index@(.nv.constant0._ZN10layer_norm22ln_bwd_finalize_kernelINS_22Kernel_traits_finalizeILj2048E6__halfS2_fS2_fjLb1ELj1024ELj4ENS_18Kernel_traits_baseILj2048ES2_S2_fS2_fjLj1024EEEEELb1ELb0EEEvNS_9BwdParamsE)
        /*00e4*/ 	.short	0x0380
        /*00e6*/ 	.short	0x0128


	//----- nvinfo : EIATTR_SW_WAR
	.align		4
.L_3619:
        /*00e8*/ 	.byte	0x04, 0x36
        /*00ea*/ 	.short	(.L_3621 - .L_3620)
.L_3620:
        /*00ec*/ 	.word	0x00000008
.L_3621:


//--------------------- .nv.info._ZN10layer_norm13ln_bwd_kernelINS_13Kernel_traitsI6__halfS2_fS2_fjLj2048ELj1ELj1ELj4ELj16ENS_18Kernel_traits_baseILj2048ES2_S2_fS2_fjLj128EEEEELb1ELb1ELb1ELb0EEEvNS_9BwdParamsE --------------------------
	.section	.nv.info._ZN10layer_norm13ln_bwd_kernelINS_13Kernel_traitsI6__halfS2_fS2_fjLj2048ELj1ELj1ELj4ELj16ENS_18Kernel_traits_baseILj2048ES2_S2_fS2_fjLj128EEEEELb1ELb1ELb1ELb0EEEvNS_9BwdParamsE,"",@"SHT_CUDA_INFO"
	.sectionflags	@""
	.align	4


	//----- nvinfo : EIATTR_CUDA_API_VERSION
	.align		4
        /*0000*/ 	.byte	0x04, 0x37
        /*0002*/ 	.short	(.L_3623 - .L_3622)
.L_3622:
        /*0004*/ 	.word	0x00000082


	//----- nvinfo : EIATTR_KPARAM_INFO
	.align		4
.L_3623:
        /*0008*/ 	.byte	0x04, 0x17
        /*000a*/ 	.short	(.L_3625 - .L_3624)
.L_3624:
        /*000c*/ 	.word	0x00000000
        /*0010*/ 	.short	0x0000
        /*0012*/ 	.short	0x0000
        /*0014*/ 	.byte	0x00, 0xf0, 0xa1, 0x04


	//----- nvinfo : EIATTR_SPARSE_MMA_MASK
	.align		4
.L_3625:
        /*0018*/ 	.byte	0x03, 0x50
        /*001a*/ 	.short	0x0000


	//----- nvinfo : EIATTR_MAXREG_COUNT
	.align		4
        /*001c*/ 	.byte	0x03, 0x1b
        /*001e*/ 	.short	0x00ff


	//----- nvinfo : EIATTR_NUM_BARRIERS
	.align		4
        /*0020*/ 	.byte	0x02, 0x4c
        /*0022*/ 	.byte	0x01
	.zero		1


	//----- nvinfo : EIATTR_MERCURY_ISA_VERSION
	.align		4
        /*0024*/ 	.byte	0x03, 0x5f
        /*0026*/ 	.short	0x0101


	//----- nvinfo : EIATTR_COOP_GROUP_MASK_REGIDS
	.align		4
        /*0028*/ 	.byte	0x04, 0x29
        /*002a*/ 	.short	(.L_3627 - .L_3626)


	//   ....[0]....
.L_3626:
        /*002c*/ 	.word	0xffffffff


	//   ....[1]....
        /*0030*/ 	.word	0xffffffff


	//   ....[2]....
        /*0034*/ 	.word	0xffffffff


	//   ....[3]....
        /*0038*/ 	.word	0xffffffff


	//   ....[4]....
        /*003c*/ 	.word	0xffffffff


	//   ....[5]....
        /*0040*/ 	.word	0xffffffff


	//   ....[6]....
        /*0044*/ 	.word	0xffffffff


	//   ....[7]....
        /*0048*/ 	.word	0xffffffff


	//   ....[8]....
        /*004c*/ 	.word	0xffffffff


	//   ....[9]....
        /*0050*/ 	.word	0xffffffff


	//----- nvinfo : EIATTR_COOP_GROUP_INSTR_OFFSETS
	.align		4
.L_3627:
        /*0054*/ 	.byte	0x04, 0x28
        /*0056*/ 	.short	(.L_3629 - .L_3628)


	//   ....[0]....
.L_3628:
        /*0058*/ 	.word	0x00001790


	//   ....[1]....
        /*005c*/ 	.word	0x000017c0


	//   ....[2]....
        /*0060*/ 	.word	0x000017f0


	//   ....[3]....
        /*0064*/ 	.word	0x00001800


	//   ....[4]....
        /*0068*/ 	.word	0x00001830


	//   ....[5]....
        /*006c*/ 	.word	0x00001840


	//   ....[6]....
        /*0070*/ 	.word	0x00001870


	//   ....[7]....
        /*0074*/ 	.word	0x00001880


	//   ....[8]....
        /*0078*/ 	.word	0x000018b0


	//   ....[9]....
        /*007c*/ 	.word	0x000018c0


	//----- nvinfo : EIATTR_VRC_CTA_INIT_COUNT
	.align		4
.L_3629:
        /*0080*/ 	.byte	0x02, 0x4a
	.zero		1
	.zero		1


	//----- nvinfo : EIATTR_EXIT_INSTR_OFFSETS
	.align		4
        /*0084*/ 	.byte	0x04, 0x1c
        /*0086*/ 	.short	(.L_3631 - .L_3630)


	//   ....[0]....
.L_3630:
        /*0088*/ 	.word	0x00008710


	//   ....[1]....
        /*008c*/ 	.word	0x000087e0


	//----- nvinfo : EIATTR_MAX_THREADS
	.align		4
.L_3631:
        /*0090*/ 	.byte	0x04, 0x05
        /*0092*/ 	.short	(.L_3633 - .L_3632)
.L_3632:
        /*0094*/ 	.word	0x00000080
        /*0098*/ 	.word	0x00000001
        /*009c*/ 	.word	0x00000001


	//----- nvinfo : EIATTR_CRS_STACK_SIZE
	.align		4
.L_3633:
        /*00a0*/ 	.byte	0x04, 0x1e
        /*00a2*/ 	.short	(.L_3635 - .L_3634)
.L_3634:
        /*00a4*/ 	.word	0x00000000


	//----- nvinfo : EIATTR_CBANK_PARAM_SIZE
	.align		4
.L_3635:
        /*00a8*/ 	.byte	0x03, 0x19
        /*00aa*/ 	.short	0x0128


	//----- nvinfo : EIATTR_PARAM_CBANK
	.align		4
        /*00ac*/ 	.byte	0x04, 0x0a
        /*00ae*/ 	.short	(.L_3637 - .L_3636)
	.align		4
.L_3636:
        /*00b0*/ 	.word	index@(.nv.constant0._ZN10layer_norm13ln_bwd_kernelINS_13Kernel_traitsI6__halfS2_fS2_fjLj2048ELj1ELj1ELj4ELj16ENS_18Kernel_traits_baseILj2048ES2_S2_fS2_fjLj128EEEEELb1ELb1ELb1ELb0EEEvNS_9BwdParamsE)
        /*00b4*/ 	.short	0x0380
        /*00b6*/ 	.short	0x0128


	//----- nvinfo : EIATTR_SW_WAR
	.align		4
.L_3637:
        /*00b8*/ 	.byte	0x04, 0x36
        /*00ba*/ 	.short	(.L_3639 - .L_3638)
.L_3638:
        /*00bc*/ 	.word	0x00000008
.L_3639:


//--------------------- .nv.info._ZN10layer_norm22ln_bwd_finalize_kernelINS_22Kernel_traits_finalizeILj2048E6__halfS2_fS2_fjLb1ELj1024ELj4ENS_18Kernel_traits_baseILj2048ES2_S2_fS2_fjLj1024EEEEELb1ELb1EEEvNS_9BwdParamsE --------------------------
	.section	.nv.info._ZN10layer_norm22ln_bwd_finalize_kernelINS_22Kernel_traits_finalizeILj2048E6__halfS2_fS2_fjLb1ELj1024ELj4ENS_18Kernel_traits_baseILj2048ES2_S2_fS2_fjLj1024EEEEELb1ELb1EEEvNS_9BwdParamsE,"",@"SHT_CUDA_INFO"
	.sectionflags	@""
	.align	4


	//----- nvinfo : EIATTR_CUDA_API_VERSION
	.align		4
        /*0000*/ 	.byte	0x04, 0x37
        /*0002*/ 	.short	(.L_3641 - .L_3640)
.L_3640:
        /*0004*/ 	.word	0x00000082


	//----- nvinfo : EIATTR_KPARAM_INFO
	.align		4
.L_3641:
        /*0008*/ 	.byte	0x04, 0x17
        /*000a*/ 	.short	(.L_3643 - .L_3642)
.L_3642:
        /*000c*/ 	.word	0x00000000
        /*0010*/ 	.short	0x0000
        /*0012*/ 	.short	0x0000
        /*0014*/ 	.byte	0x00, 0xf0, 0xa1, 0x04


	//----- nvinfo : EIATTR_SPARSE_MMA_MASK
	.align		4
.L_3643:
        /*0018*/ 	.byte	0x03, 0x50
        /*001a*/ 	.short	0x0000


	//----- nvinfo : EIATTR_MAXREG_COUNT
	.align		4
        /*001c*/ 	.byte	0x03, 0x1b
        /*001e*/ 	.short	0x0040


	//----- nvinfo : EIATTR_NUM_BARRIERS
	.align		4
        /*0020*/ 	.byte	0x02, 0x4c
        /*0022*/ 	.byte	0x01
	.zero		1


	//----- nvinfo : EIATTR_MERCURY_ISA_VERSION
	.align		4
        /*0024*/ 	.byte	0x03, 0x5f
        /*0026*/ 	.short	0x0101


	//----- nvinfo : EIATTR_COOP_GROUP_MASK_REGIDS
	.align		4
        /*0028*/ 	.byte	0x04, 0x29
        /*002a*/ 	.short	(.L_3645 - .L_3644)


	//   ....[0]....
.L_3644:
        /*002c*/ 	.word	0xffffffff


	//   ....[1]....
        /*0030*/ 	.word	0xffffffff


	//   ....[2]....
        /*0034*/ 	.word	0xffffffff


	//   ....[3]....
        /*0038*/ 	.word	0xffffffff


	//   ....[4]....
        /*003c*/ 	.word	0xffffffff


	//   ....[5]....
        /*0040*/ 	.word	0xffffffff


	//   ....[6]....
        /*0044*/ 	.word	0xffffffff


	//   ....[7]....
        /*0048*/ 	.word	0xffffffff


	//   ....[8]....
        /*004c*/ 	.word	0xffffffff


	//   ....[9]....
        /*0050*/ 	.word	0xffffffff


	//   ....[10]....
        /*0054*/ 	.word	0xffffffff


	//   ....[11]....
        /*0058*/ 	.word	0xffffffff


	//   ....[12]....
        /*005c*/ 	.word	0xffffffff


	//   ....[13]....
        /*0060*/ 	.word	0xffffffff


	//   ....[14]....
        /*0064*/ 	.word	0xffffffff


	//----- nvinfo : EIATTR_COOP_GROUP_INSTR_OFFSETS
	.align		4
.L_3645:
        /*0068*/ 	.byte	0x04, 0x28
        /*006a*/ 	.short	(.L_3647 - .L_3646)


	//   ....[0]....
.L_3646:
        /*006c*/ 	.word	0x00001060


	//   ....[1]....
        /*0070*/ 	.word	0x00001070


	//   ....[2]....
        /*0074*/ 	.word	0x00001080


	//   ....[3]....
        /*0078*/ 	.word	0x000010b0


	//   ....[4]....
        /*007c*/ 	.word	0x000010d0


	//   ....[5]....
        /*0080*/ 	.word	0x000010e0


	//   ....[6]....
        /*0084*/ 	.word	0x00001120


	//   ....[7]....
        /*0088*/ 	.word	0x00001140


	//   ....[8]....
        /*008c*/ 	.word	0x00001150


	//   ....[9]....
        /*0090*/ 	.word	0x00001180


	//   ....[10]....
        /*0094*/ 	.word	0x000011a0


	//   ....[11]....
        /*0098*/ 	.word	0x000011b0


	//   ....[12]....
        /*009c*/ 	.word	0x000011f0


	//   ....[13]....
        /*00a0*/ 	.word	0x00001200


	//   ....[14]....
        /*00a4*/ 	.word	0x00001210


	//----- nvinfo : EIATTR_VRC_CTA_INIT_COUNT
	.align		4
.L_3647:
        /*00a8*/ 	.byte	0x02, 0x4a
	.zero		1
	.zero		1


	//----- nvinfo : EIATTR_EXIT_INSTR_OFFSETS
	.align		4
        /*00ac*/ 	.byte	0x04, 0x1c
        /*00ae*/ 	.short	(.L_3649 - .L_3648)


	//   ....[0]....
.L_3648:
        /*00b0*/ 	.word	0x00000060


	//   ....[1]....
        /*00b4*/ 	.word	0x00001290


	//   ....[2]....
        /*00b8*/ 	.word	0x000013d0


	//----- nvinfo : EIATTR_MAX_THREADS
	.align		4
.L_3649:
        /*00bc*/ 	.byte	0x04, 0x05
        /*00be*/ 	.short	(.L_3651 - .L_3650)
.L_3650:
        /*00c0*/ 	.word	0x00000400
        /*00c4*/ 	.word	0x00000001
        /*00c8*/ 	.word	0x00000001


	//----- nvinfo : EIATTR_CRS_STACK_SIZE
	.align		4
.L_3651:
        /*00cc*/ 	.byte	0x04, 0x1e
        /*00ce*/ 	.short	(.L_3653 - .L_3652)
.L_3652:
        /*00d0*/ 	.word	0x00000000


	//----- nvinfo : EIATTR_CBANK_PARAM_SIZE
	.align		4
.L_3653:
        /*00d4*/ 	.byte	0x03, 0x19
        /*00d6*/ 	.short	0x0128


	//----- nvinfo : EIATTR_PARAM_CBANK
	.align		4
        /*00d8*/ 	.byte	0x04, 0x0a
        /*00da*/ 	.short	(.L_3655 - .L_3654)
	.align		4
.L_3654:
        /*00dc*/ 	.word	index@(.nv.constant0._ZN10layer_norm22ln_bwd_finalize_kernelINS_22Kernel_traits_finalizeILj2048E6__halfS2_fS2_fjLb1ELj1024ELj4ENS_18Kernel_traits_baseILj2048ES2_S2_fS2_fjLj1024EEEEELb1ELb1EEEvNS_9BwdParamsE)
        /*00e0*/ 	.short	0x0380
        /*00e2*/ 	.short	0x0128


	//----- nvinfo : EIATTR_SW_WAR
	.align		4
.L_3655:
        /*00e4*/ 	.byte	0x04, 0x36
        /*00e6*/ 	.short	(.L_3657 - .L_3656)
.L_3656:
        /*00e8*/ 	.word	0x00000008
.L_3657:


//--------------------- .nv.info._ZN10layer_norm13ln_bwd_kernelINS_13Kernel_traitsI6__halfS2_fS2_fjLj2048ELj1ELj1ELj4ELj16ENS_18Kernel_traits_baseILj2048ES2_S2_fS2_fjLj128EEEEELb1ELb1ELb1ELb1EEEvNS_9BwdParamsE --------------------------
	.section	.nv.info._ZN10layer_norm13ln_bwd_kernelINS_13Kernel_traitsI6__halfS2_fS2_fjLj2048ELj1ELj1ELj4ELj16ENS_18Kernel_traits_baseILj2048ES2_S2_fS2_fjLj128EEEEELb1ELb1ELb1ELb1EEEvNS_9BwdParamsE,"",@"SHT_CUDA_INFO"
	.sectionflags	@""
	.align	4


	//----- nvinfo : EIATTR_CUDA_API_VERSION
	.align		4
        /*0000*/ 	.byte	0x04, 0x37
        /*0002*/ 	.short	(.L_3659 - .L_3658)
.L_3658:
        /*0004*/ 	.word	0x00000082


	//----- nvinfo : EIATTR_KPARAM_INFO
	.align		4
.L_3659:
        /*0008*/ 	.byte	0x04, 0x17
        /*000a*/ 	.short	(.L_3661 - .L_3660)
.L_3660:
        /*000c*/ 	.word	0x00000000
        /*0010*/ 	.short	0x0000
        /*0012*/ 	.short	0x0000
        /*0014*/ 	.byte	0x00, 0xf0, 0xa1, 0x04


	//----- nvinfo : EIATTR_SPARSE_MMA_MASK
	.align		4
.L_3661:
        /*0018*/ 	.byte	0x03, 0x50
        /*001a*/ 	.short	0x0000


	//----- nvinfo : EIATTR_MAXREG_COUNT
	.align		4
        /*001c*/ 	.byte	0x03, 0x1b
        /*001e*/ 	.short	0x00ff


	//----- nvinfo : EIATTR_NUM_BARRIERS
	.align		4
        /*0020*/ 	.byte	0x02, 0x4c
        /*0022*/ 	.byte	0x01
	.zero		1


	//----- nvinfo : EIATTR_MERCURY_ISA_VERSION
	.align		4
        /*0024*/ 	.byte	0x03, 0x5f
        /*0026*/ 	.short	0x0101


	//----- nvinfo : EIATTR_COOP_GROUP_MASK_REGIDS
	.align		4
        /*0028*/ 	.byte	0x04, 0x29
        /*002a*/ 	.short	(.L_3663 - .L_3662)


	//   ....[0]....
.L_3662:
        /*002c*/ 	.word	0xffffffff


	//   ....[1]....
        /*0030*/ 	.word	0xffffffff


	//   ....[2]....
        /*0034*/ 	.word	0xffffffff


	//   ....[3]....
        /*0038*/ 	.word	0xffffffff


	//   ....[4]....
        /*003c*/ 	.word	0xffffffff


	//   ....[5]....
        /*0040*/ 	.word	0xffffffff


	//   ....[6]....
        /*0044*/ 	.word	0xffffffff


	//   ....[7]....
        /*0048*/ 	.word	0xffffffff


	//   ....[8]....
        /*004c*/ 	.word	0xffffffff


	//   ....[9]....
        /*0050*/ 	.word	0xffffffff


	//----- nvinfo : EIATTR_COOP_GROUP_INSTR_OFFSETS
	.align		4
.L_3663:
        /*0054*/ 	.byte	0x04, 0x28
        /*0056*/ 	.short	(.L_3665 - .L_3664)


	//   ....[0]....
.L_3664:
        /*0058*/ 	.word	0x00001240


	//   ....[1]....
        /*005c*/ 	.word	0x00001280


	//   ....[2]....
        /*0060*/ 	.word	0x000012c0


	//   ....[3]....
        /*0064*/ 	.word	0x000012d0


	//   ....[4]....
        /*0068*/ 	.word	0x00001310


	//   ....[5]....
        /*006c*/ 	.word	0x00001320


	//   ....[6]....
        /*0070*/ 	.word	0x00001360


	//   ....[7]....
        /*0074*/ 	.word	0x00001380


	//   ....[8]....
        /*0078*/ 	.word	0x000013c0


	//   ....[9]....
        /*007c*/ 	.word	0x000013f0


	//----- nvinfo : EIATTR_VRC_CTA_INIT_COUNT
	.align		4
.L_3665:
        /*0080*/ 	.byte	0x02, 0x4a
	.zero		1
	.zero		1


	//----- nvinfo : EIATTR_EXIT_INSTR_OFFSETS
	.align		4
        /*0084*/ 	.byte	0x04, 0x1c
        /*0086*/ 	.short	(.L_3667 - .L_3666)


	//   ....[0]....
.L_3666:
        /*0088*/ 	.word	0x00007ff0


	//----- nvinfo : EIATTR_MAX_THREADS
	.align		4
.L_3667:
        /*008c*/ 	.byte	0x04, 0x05
        /*008e*/ 	.short	(.L_3669 - .L_3668)
.L_3668:
        /*0090*/ 	.word	0x00000080
        /*0094*/ 	.word	0x00000001
        /*0098*/ 	.word	0x00000001


	//----- nvinfo : EIATTR_CRS_STACK_SIZE
	.align		4
.L_3669:
        /*009c*/ 	.byte	0x04, 0x1e
        /*009e*/ 	.short	(.L_3671 - .L_3670)
.L_3670:
        /*00a0*/ 	.word	0x00000000


	//----- nvinfo : EIATTR_CBANK_PARAM_SIZE
	.align		4
.L_3671:
        /*00a4*/ 	.byte	0x03, 0x19
        /*00a6*/ 	.short	0x0128


	//----- nvinfo : EIATTR_PARAM_CBANK
	.align		4
        /*00a8*/ 	.byte	0x04, 0x0a
        /*00aa*/ 	.short	(.L_3673 - .L_3672)
	.align		4
.L_3672:
        /*00ac*/ 	.word	index@(.nv.constant0._ZN10layer_norm13ln_bwd_kernelINS_13Kernel_traitsI6__halfS2_fS2_fjLj2048ELj1ELj1ELj4ELj16ENS_18Kernel_traits_baseILj2048ES2_S2_fS2_fjLj128EEEEELb1ELb1ELb1ELb1EEEvNS_9BwdParamsE)
        /*00b0*/ 	.short	0x0380
        /*00b2*/ 	.short	0x0128


	//----- nvinfo : EIATTR_SW_WAR
	.align		4
.L_3673:
        /*00b4*/ 	.byte	0x04, 0x36
        /*00b6*/ 	.short	(.L_3675 - .L_3674)
.L_3674:
        /*00b8*/ 	.word	0x00000008
.L_3675:


//--------------------- .nv.info._ZN10layer_norm13ln_bwd_kernelINS_13Kernel_traitsIf6__halffS2_fjLj2048ELj1ELj1ELj4ELj16ENS_18Kernel_traits_baseILj2048EfS2_fS2_fjLj128EEEEELb0ELb0ELb0ELb0EEEvNS_9BwdParamsE --------------------------
	.section	.nv.info._ZN10layer_norm13ln_bwd_kernelINS_13Kernel_traitsIf6__halffS2_fjLj2048ELj1ELj1ELj4ELj16ENS_18Kernel_traits_baseILj2048EfS2_fS2_fjLj128EEEEELb0ELb0ELb0ELb0EEEvNS_9BwdParamsE,"",@"SHT_CUDA_INFO"
	.sectionflags	@""
	.align	4


	//----- nvinfo : EIATTR_CUDA_API_VERSION
	.align		4
        /*0000*/ 	.byte	0x04, 0x37
        /*0002*/ 	.short	(.L_3677 - .L_3676)
.L_3676:
        /*0004*/ 	.word	0x00000082


	//----- nvinfo : EIATTR_KPARAM_INFO
	.align		4
.L_3677:
        /*0008*/ 	.byte	0x04, 0x17
        /*000a*/ 	.short	(.L_3679 - .L_3678)
.L_3678:
        /*000c*/ 	.word	0x00000000
        /*0010*/ 	.short	0x0000
        /*0012*/ 	.short	0x0000
        /*0014*/ 	.byte	0x00, 0xf0, 0xa1, 0x04


	//----- nvinfo : EIATTR_SPARSE_MMA_MASK
	.align		4
.L_3679:
        /*0018*/ 	.byte	0x03, 0x50
        /*001a*/ 	.short	0x0000


	//----- nvinfo : EIATTR_MAXREG_COUNT
	.align		4
        /*001c*/ 	.byte	0x03, 0x1b
        /*001e*/ 	.short	0x00ff


	//----- nvinfo : EIATTR_NUM_BARRIERS
	.align		4
        /*0020*/ 	.byte	0x02, 0x4c
        /*0022*/ 	.byte	0x01
	.zero		1


	//----- nvinfo : EIATTR_MERCURY_ISA_VERSION
	.align		4
        /*0024*/ 	.byte	0x03, 0x5f
        /*0026*/ 	.short	0x0101


	//----- nvinfo : EIATTR_COOP_GROUP_MASK_REGIDS
	.align		4
        /*0028*/ 	.byte	0x04, 0x29
        /*002a*/ 	.short	(.L_3681 - .L_3680)


	//   ....[0]....
.L_3680:
        /*002c*/ 	.word	0xffffffff


	//   ....[1]....
        /*0030*/ 	.word	0xffffffff


	//   ....[2]....
        /*0034*/ 	.word	0xffffffff


	//   ....[3]....
        /*0038*/ 	.word	0xffffffff


	//   ....[4]....
        /*003c*/ 	.word	0xffffffff


	//   ....[5]....
        /*0040*/ 	.word	0xffffffff


	//   ....[6]....
        /*0044*/ 	.word	0xffffffff


	//   ....[7]....
        /*0048*/ 	.word	0xffffffff


	//   ....[8]....
        /*004c*/ 	.word	0xffffffff


	//   ....[9]....
        /*0050*/ 	.word	0xffffffff


	//----- nvinfo : EIATTR_COOP_GROUP_INSTR_OFFSETS
	.align		4
.L_3681:
        /*0054*/ 	.byte	0x04, 0x28
        /*0056*/ 	.short	(.L_3683 - .L_3682)


	//   ....[0]....
.L_3682:
        /*0058*/ 	.word	0x00001030


	//   ....[1]....
        /*005c*/ 	.word	0x00001050


	//   ....[2]....
        /*0060*/ 	.word	0x00001090


	//   ....[3]....
        /*0064*/ 	.word	0x000010a0


	//   ....[4]....
        /*0068*/ 	.word	0x000010e0


	//   ....[5]....
        /*006c*/ 	.word	0x000010f0


	//   ....[6]....
        /*0070*/ 	.word	0x00001120


	//   ....[7]....
        /*0074*/ 	.word	0x00001130


	//   ....[8]....
        /*0078*/ 	.word	0x00001160


	//   ....[9]....
        /*007c*/ 	.word	0x00001170


	//----- nvinfo : EIATTR_VRC_CTA_INIT_COUNT
	.align		4
.L_3683:
        /*0080*/ 	.byte	0x02, 0x4a
	.zero		1
	.zero		1


	//----- nvinfo : EIATTR_EXIT_INSTR_OFFSETS
	.align		4
        /*0084*/ 	.byte	0x04, 0x1c
        /*0086*/ 	.short	(.L_3685 - .L_3684)


	//   ....[0]....
.L_3684:
        /*0088*/ 	.word	0x00002a80


	//   ....[1]....
        /*008c*/ 	.word	0x00002b20


	//----- nvinfo : EIATTR_MAX_THREADS
	.align		4
.L_3685:
        /*0090*/ 	.byte	0x04, 0x05
        /*0092*/ 	.short	(.L_3687 - .L_3686)
.L_3686:
        /*0094*/ 	.word	0x00000080
        /*0098*/ 	.word	0x00000001
        /*009c*/ 	.word	0x00000001


	//----- nvinfo : EIATTR_CRS_STACK_SIZE
	.align		4
.L_3687:
        /*00a0*/ 	.byte	0x04, 0x1e
        /*00a2*/ 	.short	(.L_3689 - .L_3688)
.L_3688:
        /*00a4*/ 	.word	0x00000000


	//----- nvinfo : EIATTR_CBANK_PARAM_SIZE
	.align		4
.L_3689:
        /*00a8*/ 	.byte	0x03, 0x19
        /*00aa*/ 	.short	0x0128


	//----- nvinfo : EIATTR_PARAM_CBANK
	.align		4
        /*00ac*/ 	.byte	0x04, 0x0a
        /*00ae*/ 	.short	(.L_3691 - .L_3690)
	.align		4
.L_3690:
        /*00b0*/ 	.word	index@(.nv.constant0._ZN10layer_norm13ln_bwd_kernelINS_13Kernel_traitsIf6__halffS2_fjLj2048ELj1ELj1ELj4ELj16ENS_18Kernel_traits_baseILj2048EfS2_fS2_fjLj128EEEEELb0ELb0ELb0ELb0EEEvNS_9BwdParamsE)
        /*00b4*/ 	.short	0x0380
        /*00b6*/ 	.short	0x0128


	//----- nvinfo : EIATTR_SW_WAR
	.align		4
.L_3691:
        /*00b8*/ 	.byte	0x04, 0x36
        /*00ba*/ 	.short	(.L_3693 - .L_3692)
.L_3692:
        /*00bc*/ 	.word	0x00000008
.L_3693:


//--------------------- .nv.info._ZN10layer_norm13ln_bwd_kernelINS_13Kernel_traitsIf6__halffS2_fjLj2048ELj1ELj1ELj4ELj16ENS_18Kernel_traits_baseILj2048EfS2_fS2_fjLj128EEEEELb0ELb0ELb0ELb1EEEvNS_9BwdParamsE --------------------------
	.section	.nv.info._ZN10layer_norm13ln_bwd_kernelINS_13Kernel_traitsIf6__halffS2_fjLj2048ELj1ELj1ELj4ELj16ENS_18Kernel_traits_baseILj2048EfS2_fS2_fjLj128EEEEELb0ELb0ELb0ELb1EEEvNS_9BwdParamsE,"",@"SHT_CUDA_INFO"
	.sectionflags	@""
	.align	4


	//----- nvinfo : EIATTR_CUDA_API_VERSION
	.align		4
        /*0000*/ 	.byte	0x04, 0x37
        /*0002*/ 	.short	(.L_3695 - .L_3694)
.L_3694:
        /*0004*/ 	.word	0x00000082


	//----- nvinfo : EIATTR_KPARAM_INFO
	.align		4
.L_3695:
        /*0008*/ 	.byte	0x04, 0x17
        /*000a*/ 	.short	(.L_3697 - .L_3696)
.L_3696:
        /*000c*/ 	.word	0x00000000
        /*0010*/ 	.short	0x0000
        /*0012*/ 	.short	0x0000
        /*0014*/ 	.byte	0x00, 0xf0, 0xa1, 0x04


	//----- nvinfo : EIATTR_SPARSE_MMA_MASK
	.align		4
.L_3697:
        /*0018*/ 	.byte	0x03, 0x50
        /*001a*/ 	.short	0x0000


	//----- nvinfo : EIATTR_MAXREG_COUNT
	.align		4
        /*001c*/ 	.byte	0x03, 0x1b
        /*001e*/ 	.short	0x00ff


	//----- nvinfo : EIATTR_NUM_BARRIERS
	.align		4
        /*0020*/ 	.byte	0x02, 0x4c
        /*0022*/ 	.byte	0x01
	.zero		1


	//----- nvinfo : EIATTR_MERCURY_ISA_VERSION
	.align		4
        /*0024*/ 	.byte	0x03, 0x5f
        /*0026*/ 	.short	0x0101


	//----- nvinfo : EIATTR_COOP_GROUP_MASK_REGIDS
	.align		4
        /*0028*/ 	.byte	0x04, 0x29
        /*002a*/ 	.short	(.L_3699 - .L_3698)


	//   ....[0]....
.L_3698:
        /*002c*/ 	.word	0xffffffff


	//   ....[1]....
        /*0030*/ 	.word	0xffffffff


	//   ....[2]....
        /*0034*/ 	.word	0xffffffff


	//   ....[3]....
        /*0038*/ 	.word	0xffffffff


	//   ....[4]....
        /*003c*/ 	.word	0xffffffff


	//   ....[5]....
        /*0040*/ 	.word	0xffffffff


	//   ....[6]....
        /*0044*/ 	.word	0xffffffff


	//   ....[7]....
        /*0048*/ 	.word	0xffffffff


	//   ....[8]....
        /*004c*/ 	.word	0xffffffff


	//   ....[9]....
        /*0050*/ 	.word	0xffffffff


	//----- nvinfo : EIATTR_COOP_GROUP_INSTR_OFFSETS
	.align		4
.L_3699:
        /*0054*/ 	.byte	0x04, 0x28
        /*0056*/ 	.short	(.L_3701 - .L_3700)


	//   ....[0]....
.L_3700:
        /*0058*/ 	.word	0x00000c70


	//   ....[1]....
        /*005c*/ 	.word	0x00000d10


	//   ....[2]....
        /*0060*/ 	.word	0x00000d30


	//   ....[3]....
        /*0064*/ 	.word	0x00000d60


	//   ....[4]....
        /*0068*/ 	.word	0x00000d70


	//   ....[5]....
        /*006c*/ 	.word	0x00000d90


	//   ....[6]....
        /*0070*/ 	.word	0x00000db0


	//   ....[7]....
        /*0074*/ 	.word	0x00000dd0


	//   ....[8]....
        /*0078*/ 	.word	0x00000e10


	//   ....[9]....
        /*007c*/ 	.word	0x00000e20


	//----- nvinfo : EIATTR_VRC_CTA_INIT_COUNT
	.align		4
.L_3701:
        /*0080*/ 	.byte	0x02, 0x4a
	.zero		1
	.zero		1


	//----- nvinfo : EIATTR_EXIT_INSTR_OFFSETS
	.align		4
        /*0084*/ 	.byte	0x04, 0x1c
        /*0086*/ 	.short	(.L_3703 - .L_3702)


	//   ....[0]....
.L_3702:
        /*0088*/ 	.word	0x00002940


	//----- nvinfo : EIATTR_MAX_THREADS
	.align		4
.L_3703:
        /*008c*/ 	.byte	0x04, 0x05
        /*008e*/ 	.short	(.L_3705 - .L_3704)
.L_3704:
        /*0090*/ 	.word	0x00000080
        /*0094*/ 	.word	0x00000001
        /*0098*/ 	.word	0x00000001


	//----- nvinfo : EIATTR_CRS_STACK_SIZE
	.align		4
.L_3705:
        /*009c*/ 	.byte	0x04, 0x1e
        /*009e*/ 	.short	(.L_3707 - .L_3706)
.L_3706:
        /*00a0*/ 	.word	0x00000000


	//----- nvinfo : EIATTR_CBANK_PARAM_SIZE
	.align		4
.L_3707:
        /*00a4*/ 	.byte	0x03, 0x19
        /*00a6*/ 	.short	0x0128


	//----- nvinfo : EIATTR_PARAM_CBANK
	.align		4
        /*00a8*/ 	.byte	0x04, 0x0a
        /*00aa*/ 	.short	(.L_3709 - .L_3708)
	.align		4
.L_3708:
        /*00ac*/ 	.word	index@(.nv.constant0._ZN10layer_norm13ln_bwd_kernelINS_13Kernel_traitsIf6__halffS2_fjLj2048ELj1ELj1ELj4ELj16ENS_18Kernel_traits_baseILj2048EfS2_fS2_fjLj128EEEEELb0ELb0ELb0ELb1EEEvNS_9BwdParamsE)
        /*00b0*/ 	.short	0x0380
        /*00b2*/ 	.short	0x0128


	//----- nvinfo : EIATTR_SW_WAR
	.align		4
.L_3709:
        /*00b4*/ 	.byte	0x04, 0x36
        /*00b6*/ 	.short	(.L_3711 - .L_3710)
.L_3710:
        /*00b8*/ 	.word	0x00000008
.L_3711:


//--------------------- .nv.info._ZN10layer_norm13ln_bwd_kernelINS_13Kernel_traitsIf6__halffS2_fjLj2048ELj1ELj1ELj4ELj16ENS_18Kernel_traits_baseILj2048EfS2_fS2_fjLj128EEEEELb0ELb0ELb1ELb0EEEvNS_9BwdParamsE --------------------------
	.section	.nv.info._ZN10layer_norm13ln_bwd_kernelINS_13Kernel_traitsIf6__halffS2_fjLj2048ELj1ELj1ELj4ELj16ENS_18Kernel_traits_baseILj2048EfS2_fS2_fjLj128EEEEELb0ELb0ELb1ELb0EEEvNS_9BwdParamsE,"",@"SHT_CUDA_INFO"
	.sectionflags	@""
	.align	4


	//----- nvinfo : EIATTR_CUDA_API_VERSION
	.align		4
        /*0000*/ 	.byte	0x04, 0x37
        /*0002*/ 	.short	(.L_3713 - .L_3712)
.L_3712:
        /*0004*/ 	.word	0x00000082


	//----- nvinfo : EIATTR_KPARAM_INFO
	.align		4
.L_3713:
        /*0008*/ 	.byte	0x04, 0x17
        /*000a*/ 	.short	(.L_3715 - .L_3714)
.L_3714:
        /*000c*/ 	.word	0x00000000
        /*0010*/ 	.short	0x0000
        /*0012*/ 	.short	0x0000
        /*0014*/ 	.byte	0x00, 0xf0, 0xa1, 0x04


	//----- nvinfo : EIATTR_SPARSE_MMA_MASK
	.align		4
.L_3715:
        /*0018*/ 	.byte	0x03, 0x50
        /*001a*/ 	.short	0x0000


	//----- nvinfo : EIATTR_MAXREG_COUNT
	.align		4
        /*001c*/ 	.byte	0x03, 0x1b
        /*001e*/ 	.short	0x00ff


	//----- nvinfo : EIATTR_NUM_BARRIERS
	.align		4
        /*0020*/ 	.byte	0x02, 0x4c
        /*0022*/ 	.byte	0x01
	.zero		1


	//----- nvinfo : EIATTR_MERCURY_ISA_VERSION
	.align		4
        /*0024*/ 	.byte	0x03, 0x5f
        /*0026*/ 	.short	0x0101


	//----- nvinfo : EIATTR_COOP_GROUP_MASK_REGIDS
	.align		4
        /*0028*/ 	.byte	0x04, 0x29
        /*002a*/ 	.short	(.L_3717 - .L_3716)


	//   ....[0]....
.L_3716:
        /*002c*/ 	.word	0xffffffff


	//   ....[1]....
        /*0030*/ 	.word	0xffffffff


	//   ....[2]....
        /*0034*/ 	.word	0xffffffff


	//   ....[3]....
        /*0038*/ 	.word	0xffffffff


	//   ....[4]....
        /*003c*/ 	.word	0xffffffff


	//   ....[5]....
        /*0040*/ 	.word	0xffffffff


	//   ....[6]....
        /*0044*/ 	.word	0xffffffff


	//   ....[7]....
        /*0048*/ 	.word	0xffffffff


	//   ....[8]....
        /*004c*/ 	.word	0xffffffff


	//   ....[9]....
        /*0050*/ 	.word	0xffffffff


	//----- nvinfo : EIATTR_COOP_GROUP_INSTR_OFFSETS
	.align		4
.L_3717:
        /*0054*/ 	.byte	0x04, 0x28
        /*0056*/ 	.short	(.L_3719 - .L_3718)


	//   ....[0]....
.L_3718:
        /*0058*/ 	.word	0x00001240


	//   ....[1]....
        /*005c*/ 	.word	0x00001260


	//   ....[2]....
        /*0060*/ 	.word	0x000012a0


	//   ....[3]....
        /*0064*/ 	.word	0x000012b0


	//   ....[4]....
        /*0068*/ 	.word	0x000012f0


	//   ....[5]....
        /*006c*/ 	.word	0x00001300


	//   ....[6]....
        /*0070*/ 	.word	0x00001330


	//   ....[7]....
        /*0074*/ 	.word	0x00001340


	//   ....[8]....
        /*0078*/ 	.word	0x00001370


	//   ....[9]....
        /*007c*/ 	.word	0x00001380


	//----- nvinfo : EIATTR_VRC_CTA_INIT_COUNT
	.align		4
.L_3719:
        /*0080*/ 	.byte	0x02, 0x4a
	.zero		1
	.zero		1


	//----- nvinfo : EIATTR_EXIT_INSTR_OFFSETS
	.align		4
        /*0084*/ 	.byte	0x04, 0x1c
        /*0086*/ 	.short	(.L_3721 - .L_3720)


	//   ....[0]....
.L_3720:
        /*0088*/ 	.word	0x00004070


	//   ....[1]....
        /*008c*/ 	.word	0x00004110


	//----- nvinfo : EIATTR_MAX_THREADS
	.align		4
.L_3721:
        /*0090*/ 	.byte	0x04, 0x05
        /*0092*/ 	.short	(.L_3723 - .L_3722)
.L_3722:
        /*0094*/ 	.word	0x00000080
        /*0098*/ 	.word	0x00000001
        /*009c*/ 	.word	0x00000001


	//----- nvinfo : EIATTR_CRS_STACK_SIZE
	.align		4
.L_3723:
        /*00a0*/ 	.byte	0x04, 0x1e
        /*00a2*/ 	.short	(.L_3725 - .L_3724)
.L_3724:
        /*00a4*/ 	.word	0x00000000


	//----- nvinfo : EIATTR_CBANK_PARAM_SIZE
	.align		4
.L_3725:
        /*00a8*/ 	.byte	0x03, 0x19
        /*00aa*/ 	.short	0x0128


	//----- nvinfo : EIATTR_PARAM_CBANK
	.align		4
        /*00ac*/ 	.byte	0x04, 0x0a
        /*00ae*/ 	.short	(.L_3727 - .L_3726)
	.align		4
.L_3726:
        /*00b0*/ 	.word	index@(.nv.constant0._ZN10layer_norm13ln_bwd_kernelINS_13Kernel_traitsIf6__halffS2_fjLj2048ELj1ELj1ELj4ELj16ENS_18Kernel_traits_baseILj2048EfS2_fS2_fjLj128EEEEELb0ELb0ELb1ELb0EEEvNS_9BwdParamsE)
        /*00b4*/ 	.short	0x0380
        /*00b6*/ 	.short	0x0128


	//----- nvinfo : EIATTR_SW_WAR
	.align		4
.L_3727:
        /*00b8*/ 	.byte	0x04, 0x36
        /*00ba*/ 	.short	(.L_3729 - .L_3728)
.L_3728:
        /*00bc*/ 	.word	0x00000008
.L_3729:


//--------------------- .nv.info._ZN10layer_norm13ln_bwd_kernelINS_13Kernel_traitsIf6__halffS2_fjLj2048ELj1ELj1ELj4ELj16ENS_18Kernel_traits_baseILj2048EfS2_fS2_fjLj128EEEEELb0ELb0ELb1ELb1EEEvNS_9BwdParamsE --------------------------
	.section	.nv.info._ZN10layer_norm13ln_bwd_kernelINS_13Kernel_traitsIf6__halffS2_fjLj2048ELj1ELj1ELj4ELj16ENS_18Kernel_traits_baseILj2048EfS2_fS2_fjLj128EEEEELb0ELb0ELb1ELb1EEEvNS_9BwdParamsE,"",@"SHT_CUDA_INFO"
	.sectionflags	@""
	.align	4


	//----- nvinfo : EIATTR_CUDA_API_VERSION
	.align		4
        /*0000*/ 	.byte	0x04, 0x37
        /*0002*/ 	.short	(.L_3731 - .L_3730)
.L_3730:
        /*0004*/ 	.word	0x00000082


	//----- nvinfo : EIATTR_KPARAM_INFO
	.align		4
.L_3731:
        /*0008*/ 	.byte	0x04, 0x17
        /*000a*/ 	.short	(.L_3733 - .L_3732)
.L_3732:
        /*000c*/ 	.word	0x00000000
        /*0010*/ 	.short	0x0000
        /*0012*/ 	.short	0x0000
        /*0014*/ 	.byte	0x00, 0xf0, 0xa1, 0x04


	//----- nvinfo : EIATTR_SPARSE_MMA_MASK
	.align		4
.L_3733:
        /*0018*/ 	.byte	0x03, 0x50
        /*001a*/ 	.short	0x0000


	//----- nvinfo : EIATTR_MAXREG_COUNT
	.align		4
        /*001c*/ 	.byte	0x03, 0x1b
        /*001e*/ 	.short	0x00ff


	//----- nvinfo : EIATTR_NUM_BARRIERS
	.align		4
        /*0020*/ 	.byte	0x02, 0x4c
        /*0022*/ 	.byte	0x01
	.zero		1


	//----- nvinfo : EIATTR_MERCURY_ISA_VERSION
	.align		4
        /*0024*/ 	.byte	0x03, 0x5f
        /*0026*/ 	.short	0x0101


	//----- nvinfo : EIATTR_COOP_GROUP_MASK_REGIDS
	.align		4
        /*0028*/ 	.byte	0x04, 0x29
        /*002a*/ 	.short	(.L_3735 - .L_3734)


	//   ....[0]....
.L_3734:
        /*002c*/ 	.word	0xffffffff


	//   ....[1]....
        /*0030*/ 	.word	0xffffffff


	//   ....[2]....
        /*0034*/ 	.word	0xffffffff


	//   ....[3]....
        /*0038*/ 	.word	0xffffffff


	//   ....[4]....
        /*003c*/ 	.word	0xffffffff


	//   ....[5]....
        /*0040*/ 	.word	0xffffffff


	//   ....[6]....
        /*0044*/ 	.word	0xffffffff


	//   ....[7]....
        /*0048*/ 	.word	0xffffffff


	//   ....[8]....
        /*004c*/ 	.word	0xffffffff


	//   ....[9]....
        /*0050*/ 	.word	0xffffffff


	//----- nvinfo : EIATTR_COOP_GROUP_INSTR_OFFSETS
	.align		4
.L_3735:
        /*0054*/ 	.byte	0x04, 0x28
        /*0056*/ 	.short	(.L_3737 - .L_3736)


	//   ....[0]....
.L_3736:
        /*0058*/ 	.word	0x00000f80


	//   ....[1]....
        /*005c*/ 	.word	0x00000fa0


	//   ....[2]....
        /*0060*/ 	.word	0x00000fe0


	//   ....[3]....
        /*0064*/ 	.word	0x00000ff0


	//   ....[4]....
        /*0068*/ 	.word	0x00001030


	//   ....[5]....
        /*006c*/ 	.word	0x00001040


	//   ....[6]....
        /*0070*/ 	.word	0x00001070


	//   ....[7]....
        /*0074*/ 	.word	0x00001080


	//   ....[8]....
        /*0078*/ 	.word	0x000010b0


	//   ....[9]....
        /*007c*/ 	.word	0x000010c0


	//----- nvinfo : EIATTR_VRC_CTA_INIT_COUNT
	.align		4
.L_3737:
        /*0080*/ 	.byte	0x02, 0x4a
	.zero		1
	.zero		1


	//----- nvinfo : EIATTR_EXIT_INSTR_OFFSETS
	.align		4
        /*0084*/ 	.byte	0x04, 0x1c
        /*0086*/ 	.short	(.L_3739 - .L_3738)


	//   ....[0]....
.L_3738:
        /*0088*/ 	.word	0x00003900


	//----- nvinfo : EIATTR_MAX_THREADS
	.align		4
.L_3739:
        /*008c*/ 	.byte	0x04, 0x05
        /*008e*/ 	.short	(.L_3741 - .L_3740)
.L_3740:
        /*0090*/ 	.word	0x00000080
        /*0094*/ 	.word	0x00000001
        /*0098*/ 	.word	0x00000001


	//----- nvinfo : EIATTR_CRS_STACK_SIZE
	.align		4
.L_3741:
        /*009c*/ 	.byte	0x04, 0x1e
        /*009e*/ 	.short	(.L_3743 - .L_3742)
.L_3742:
        /*00a0*/ 	.word	0x00000000


	//----- nvinfo : EIATTR_CBANK_PARAM_SIZE
	.align		4
.L_3743:
        /*00a4*/ 	.byte	0x03, 0x19
        /*00a6*/ 	.short	0x0128


	//----- nvinfo : EIATTR_PARAM_CBANK
	.align		4
        /*00a8*/ 	.byte	0x04, 0x0a
        /*00aa*/ 	.short	(.L_3745 - .L_3744)
	.align		4
.L_3744:
        /*00ac*/ 	.word	index@(.nv.constant0._ZN10layer_norm13ln_bwd_kernelINS_13Kernel_traitsIf6__halffS2_fjLj2048ELj1ELj1ELj4ELj16ENS_18Kernel_traits_baseILj2048EfS2_fS2_fjLj128EEEEELb0ELb0ELb1ELb1EEEvNS_9BwdParamsE)
        /*00b0*/ 	.short	0x0380
        /*00b2*/ 	.short	0x0128


	//----- nvinfo : EIATTR_SW_WAR
	.align		4
.L_3745:
        /*00b4*/ 	.byte	0x04, 0x36
        /*00b6*/ 	.short	(.L_3747 - .L_3746)
.L_3746:
        /*00b8*/ 	.word	0x00000008
.L_3747:


//--------------------- .nv.info._ZN10layer_norm13ln_bwd_kernelINS_13Kernel_traitsIf6__halffS2_fjLj2048ELj1ELj1ELj4ELj16ENS_18Kernel_traits_baseILj2048EfS2_fS2_fjLj128EEEEELb0ELb1ELb0ELb0EEEvNS_9BwdParamsE --------------------------
	.section	.nv.info._ZN10layer_norm13ln_bwd_kernelINS_13Kernel_traitsIf6__halffS2_fjLj2048ELj1ELj1ELj4ELj16ENS_18Kernel_traits_baseILj2048EfS2_fS2_fjLj128EEEEELb0ELb1ELb0ELb0EEEvNS_9BwdParamsE,"",@"SHT_CUDA_INFO"
	.sectionflags	@""
	.align	4


	//----- nvinfo : EIATTR_CUDA_API_VERSION
	.align		4
        /*0000*/ 	.byte	0x04, 0x37
        /*0002*/ 	.short	(.L_3749 - .L_3748)
.L_3748:
        /*0004*/ 	.word	0x00000082


	//----- nvinfo : EIATTR_KPARAM_INFO
	.align		4
.L_3749:
        /*0008*/ 	.byte	0x04, 0x17
        /*000a*/ 	.short	(.L_3751 - .L_3750)
.L_3750:
        /*000c*/ 	.word	0x00000000
        /*0010*/ 	.short	0x0000
        /*0012*/ 	.short	0x0000
        /*0014*/ 	.byte	0x00, 0xf0, 0xa1, 0x04


	//----- nvinfo : EIATTR_SPARSE_MMA_MASK
	.align		4
.L_3751:
        /*0018*/ 	.byte	0x03, 0x50
        /*001a*/ 	.short	0x0000


	//----- nvinfo : EIATTR_MAXREG_COUNT
	.align		4
        /*001c*/ 	.byte	0x03, 0x1b
        /*001e*/ 	.short	0x00ff


	//----- nvinfo : EIATTR_NUM_BARRIERS
	.align		4
        /*0020*/ 	.byte	0x02, 0x4c
        /*0022*/ 	.byte	0x01
	.zero		1


	//----- nvinfo : EIATTR_MERCURY_ISA_VERSION
	.align		4
        /*0024*/ 	.byte	0x03, 0x5f
        /*0026*/ 	.short	0x0101


	//----- nvinfo : EIATTR_COOP_GROUP_MASK_REGIDS
	.align		4
        /*0028*/ 	.byte	0x04, 0x29
        /*002a*/ 	.short	(.L_3753 - .L_3752)


	//   ....[0]....
.L_3752:
        /*002c*/ 	.word	0xffffffff


	//   ....[1]....
        /*0030*/ 	.word	0xffffffff


	//   ....[2]....
        /*0034*/ 	.word	0xffffffff


	//   ....[3]....
        /*0038*/ 	.word	0xffffffff


	//   ....[4]....
        /*003c*/ 	.word	0xffffffff


	//   ....[5]....
        /*0040*/ 	.word	0xffffffff


	//   ....[6]....
        /*0044*/ 	.word	0xffffffff


	//   ....[7]....
        /*0048*/ 	.word	0xffffffff


	//   ....[8]....
        /*004c*/ 	.word	0xffffffff


	//   ....[9]....
        /*0050*/ 	.word	0xffffffff


	//----- nvinfo : EIATTR_COOP_GROUP_INSTR_OFFSETS
	.align		4
.L_3753:
        /*0054*/ 	.byte	0x04, 0x28
        /*0056*/ 	.short	(.L_3755 - .L_3754)


	//   ....[0]....
.L_3754:
        /*0058*/ 	.word	0x000011c0


	//   ....[1]....
        /*005c*/ 	.word	0x000011f0


	//   ....[2]....
        /*0060*/ 	.word	0x00001220


	//   ....[3]....
        /*0064*/ 	.word	0x00001230


	//   ....[4]....
        /*0068*/ 	.word	0x00001260


	//   ....[5]....
        /*006c*/ 	.word	0x00001270


	//   ....[6]....
        /*0070*/ 	.word	0x000012a0


	//   ....[7]....
        /*0074*/ 	.word	0x000012b0


	//   ....[8]....
        /*0078*/ 	.word	0x000012e0


	//   ....[9]....
        /*007c*/ 	.word	0x000012f0


	//----- nvinfo : EIATTR_VRC_CTA_INIT_COUNT
	.align		4
.L_3755:
        /*0080*/ 	.byte	0x02, 0x4a
	.zero		1
	.zero		1


	//----- nvinfo : EIATTR_EXIT_INSTR_OFFSETS
	.align		4
        /*0084*/ 	.byte	0x04, 0x1c
        /*0086*/ 	.short	(.L_3757 - .L_3756)


	//   ....[0]....
.L_3756:
        /*0088*/ 	.word	0x000038d0


	//   ....[1]....
        /*008c*/ 	.word	0x000039a0


	//----- nvinfo : EIATTR_MAX_THREADS
	.align		4
.L_3757:
        /*0090*/ 	.byte	0x04, 0x05
        /*0092*/ 	.short	(.L_3759 - .L_3758)
.L_3758:
        /*0094*/ 	.word	0x00000080
        /*0098*/ 	.word	0x00000001
        /*009c*/ 	.word	0x00000001


	//----- nvinfo : EIATTR_CRS_STACK_SIZE
	.align		4
.L_3759:
        /*00a0*/ 	.byte	0x04, 0x1e
        /*00a2*/ 	.short	(.L_3761 - .L_3760)
.L_3760:
        /*00a4*/ 	.word	0x00000000


	//----- nvinfo : EIATTR_CBANK_PARAM_SIZE
	.align		4
.L_3761:
        /*00a8*/ 	.byte	0x03, 0x19
        /*00aa*/ 	.short	0x0128


	//----- nvinfo : EIATTR_PARAM_CBANK
	.align		4
        /*00ac*/ 	.byte	0x04, 0x0a
        /*00ae*/ 	.short	(.L_3763 - .L_3762)
	.align		4
.L_3762:
        /*00b0*/ 	.word	index@(.nv.constant0._ZN10layer_norm13ln_bwd_kernelINS_13Kernel_traitsIf6__halffS2_fjLj2048ELj1ELj1ELj4ELj16ENS_18Kernel_traits_baseILj2048EfS2_fS2_fjLj128EEEEELb0ELb1ELb0ELb0EEEvNS_9BwdParamsE)
        /*00b4*/ 	.short	0x0380
        /*00b6*/ 	.short	0x0128


	//----- nvinfo : EIATTR_SW_WAR
	.align		4
.L_3763:
        /*00b8*/ 	.byte	0x04, 0x36
        /*00ba*/ 	.short	(.L_3765 - .L_3764)
.L_3764:
        /*00bc*/ 	.word	0x00000008
.L_3765:


//--------------------- .nv.info._ZN10layer_norm13ln_bwd_kernelINS_13Kernel_traitsIf6__halffS2_fjLj2048ELj1ELj1ELj4ELj16ENS_18Kernel_traits_baseILj2048EfS2_fS2_fjLj128EEEEELb0ELb1ELb0ELb1EEEvNS_9BwdParamsE --------------------------
	.section	.nv.info._ZN10layer_norm13ln_bwd_kernelINS_13Kernel_traitsIf6__halffS2_fjLj2048ELj1ELj1ELj4ELj16ENS_18Kernel_traits_baseILj2048EfS2_fS2_fjLj128EEEEELb0ELb1ELb0ELb1EEEvNS_9BwdParamsE,"",@"SHT_CUDA_INFO"
	.sectionflags	@""
	.align	4


	//----- nvinfo : EIATTR_CUDA_API_VERSION
	.align		4
        /*0000*/ 	.byte	0x04, 0x37
        /*0002*/ 	.short	(.L_3767 - .L_3766)
.L_3766:
        /*0004*/ 	.word	0x00000082


	//----- nvinfo : EIATTR_KPARAM_INFO
	.align		4
.L_3767:
        /*0008*/ 	.byte	0x04, 0x17
        /*000a*/ 	.short	(.L_3769 - .L_3768)
.L_3768:
        /*000c*/ 	.word	0x00000000
        /*0010*/ 	.short	0x0000
        /*0012*/ 	.short	0x0000
        /*0014*/ 	.byte	0x00, 0xf0, 0xa1, 0x04


	//----- nvinfo : EIATTR_SPARSE_MMA_MASK
	.align		4
.L_3769:
        /*0018*/ 	.byte	0x03, 0x50
        /*001a*/ 	.short	0x0000


	//----- nvinfo : EIATTR_MAXREG_COUNT
	.align		4
        /*001c*/ 	.byte	0x03, 0x1b
        /*001e*/ 	.short	0x00ff


	//----- nvinfo : EIATTR_NUM_BARRIERS
	.align		4
        /*0020*/ 	.byte	0x02, 0x4c
        /*0022*/ 	.byte	0x01
	.zero		1


	//----- nvinfo : EIATTR_MERCURY_ISA_VERSION
	.align		4
        /*0024*/ 	.byte	0x03, 0x5f
        /*0026*/ 	.short	0x0101


	//----- nvinfo : EIATTR_COOP_GROUP_MASK_REGIDS
	.align		4
        /*0028*/ 	.byte	0x04, 0x29
        /*002a*/ 	.short	(.L_3771 - .L_3770)


	//   ....[0]....
.L_3770:
        /*002c*/ 	.word	0xffffffff


	//   ....[1]....
        /*0030*/ 	.word	0xffffffff


	//   ....[2]....
        /*0034*/ 	.word	0xffffffff


	//   ....[3]....
        /*0038*/ 	.word	0xffffffff


	//   ....[4]....
        /*003c*/ 	.word	0xffffffff


	//   ....[5]....
        /*0040*/ 	.word	0xffffffff


	//   ....[6]....
        /*0044*/ 	.word	0xffffffff


	//   ....[7]....
        /*0048*/ 	.word	0xffffffff


	//   ....[8]....
        /*004c*/ 	.word	0xffffffff


	//   ....[9]....
        /*0050*/ 	.word	0xffffffff


	//----- nvinfo : EIATTR_COOP_GROUP_INSTR_OFFSETS
	.align		4
.L_3771:
        /*0054*/ 	.byte	0x04, 0x28
        /*0056*/ 	.short	(.L_3773 - .L_3772)


	//   ....[0]....
.L_3772:
        /*0058*/ 	.word	0x00000cf0


	//   ....[1]....
        /*005c*/ 	.word	0x00000da0


	//   ....[2]....
        /*0060*/ 	.word	0x00000db0


	//   ....[3]....
        /*0064*/ 	.word	0x00000dd0


	//   ....[4]....
        /*0068*/ 	.word	0x00000df0


	//   ....[5]....
        /*006c*/ 	.word	0x00000e10


	//   ....[6]....
        /*0070*/ 	.word	0x00000e30


	//   ....[7]....
        /*0074*/ 	.word	0x00000e50


	//   ....[8]....
        /*0078*/ 	.word	0x00000e70


	//   ....[9]....
        /*007c*/ 	.word	0x00000ea0


	//----- nvinfo : EIATTR_VRC_CTA_INIT_COUNT
	.align		4
.L_3773:
        /*0080*/ 	.byte	0x02, 0x4a
	.zero		1
	.zero		1


	//----- nvinfo : EIATTR_EXIT_INSTR_OFFSETS
	.align		4
        /*0084*/ 	.byte	0x04, 0x1c
        /*0086*/ 	.short	(.L_3775 - .L_3774)


	//   ....[0]....
.L_3774:
        /*0088*/ 	.word	0x000039c0


	//----- nvinfo : EIATTR_MAX_THREADS
	.align		4
.L_3775:
        /*008c*/ 	.byte	0x04, 0x05
        /*008e*/ 	.short	(.L_3777 - .L_3776)
.L_3776:
        /*0090*/ 	.word	0x00000080
        /*0094*/ 	.word	0x00000001
        /*0098*/ 	.word	0x00000001


	//----- nvinfo : EIATTR_CRS_STACK_SIZE
	.align		4
.L_3777:
        /*009c*/ 	.byte	0x04, 0x1e
        /*009e*/ 	.short	(.L_3779 - .L_3778)
.L_3778:
        /*00a0*/ 	.word	0x00000000


	//----- nvinfo : EIATTR_CBANK_PARAM_SIZE
	.align		4
.L_3779:
        /*00a4*/ 	.byte	0x03, 0x19
        /*00a6*/ 	.short	0x0128


	//----- nvinfo : EIATTR_PARAM_CBANK
	.align		4
        /*00a8*/ 	.byte	0x04, 0x0a
        /*00aa*/ 	.short	(.L_3781 - .L_3780)
	.align		4
.L_3780:
        /*00ac*/ 	.word	index@(.nv.constant0._ZN10layer_norm13ln_bwd_kernelINS_13Kernel_traitsIf6__halffS2_fjLj2048ELj1ELj1ELj4ELj16ENS_18Kernel_traits_baseILj2048EfS2_fS2_fjLj128EEEEELb0ELb1ELb0ELb1EEEvNS_9BwdParamsE)
        /*00b0*/ 	.short	0x0380
        /*00b2*/ 	.short	0x0128


	//----- nvinfo : EIATTR_SW_WAR
	.align		4
.L_3781:
        /*00b4*/ 	.byte	0x04, 0x36
        /*00b6*/ 	.short	(.L_3783 - .L_3782)
.L_3782:
        /*00b8*/ 	.word	0x00000008
.L_3783:


//--------------------- .nv.info._ZN10layer_norm13ln_bwd_kernelINS_13Kernel_traitsIf6__halffS2_fjLj2048ELj1ELj1ELj4ELj16ENS_18Kernel_traits_baseILj2048EfS2_fS2_fjLj128EEEEELb0ELb1ELb1ELb0EEEvNS_9BwdParamsE --------------------------
	.section	.nv.info._ZN10layer_norm13ln_bwd_kernelINS_13Kernel_traitsIf6__halffS2_fjLj2048ELj1ELj1ELj4ELj16ENS_18Kernel_traits_baseILj2048EfS2_fS2_fjLj128EEEEELb0ELb1ELb1ELb0EEEvNS_9BwdParamsE,"",@"SHT_CUDA_INFO"
	.sectionflags	@""
	.align	4


	//----- nvinfo : EIATTR_CUDA_API_VERSION
	.align		4
        /*0000*/ 	.byte	0x04, 0x37
        /*0002*/ 	.short	(.L_3785 - .L_3784)
.L_3784:
        /*0004*/ 	.word	0x00000082


	//----- nvinfo : EIATTR_KPARAM_INFO
	.align		4
.L_3785:
        /*0008*/ 	.byte	0x04, 0x17
        /*000a*/ 	.short	(.L_3787 - .L_3786)
.L_3786:
        /*000c*/ 	.word	0x00000000
        /*0010*/ 	.short	0x0000
        /*0012*/ 	.short	0x0000
        /*0014*/ 	.byte	0x00, 0xf0, 0xa1, 0x04


	//----- nvinfo : EIATTR_SPARSE_MMA_MASK
	.align		4
.L_3787:
        /*0018*/ 	.byte	0x03, 0x50
        /*001a*/ 	.short	0x0000


	//----- nvinfo : EIATTR_MAXREG_COUNT
	.align		4
        /*001c*/ 	.byte	0x03, 0x1b
        /*001e*/ 	.short	0x00ff


	//----- nvinfo : EIATTR_NUM_BARRIERS
	.align		4
        /*0020*/ 	.byte	0x02, 0x4c
        /*0022*/ 	.byte	0x01
	.zero		1


	//----- nvinfo : EIATTR_MERCURY_ISA_VERSION
	.align		4
        /*0024*/ 	.byte	0x03, 0x5f
        /*0026*/ 	.short	0x0101


	//----- nvinfo : EIATTR_COOP_GROUP_MASK_REGIDS
	.align		4
        /*0028*/ 	.byte	0x04, 0x29
        /*002a*/ 	.short	(.L_3789 - .L_3788)


	//   ....[0]....
.L_3788:
        /*002c*/ 	.word	0xffffffff


	//   ....[1]....
        /*0030*/ 	.word	0xffffffff


	//   ....[2]....
        /*0034*/ 	.word	0xffffffff


	//   ....[3]....
        /*0038*/ 	.word	0xffffffff


	//   ....[4]....
        /*003c*/ 	.word	0xffffffff


	//   ....[5]....
        /*0040*/ 	.word	0xffffffff


	//   ....[6]....
        /*0044*/ 	.word	0xffffffff


	//   ....[7]....
        /*0048*/ 	.word	0xffffffff


	//   ....[8]....
        /*004c*/ 	.word	0xffffffff


	//   ....[9]....
        /*0050*/ 	.word	0xffffffff


	//----- nvinfo : EIATTR_COOP_GROUP_INSTR_OFFSETS
	.align		4
.L_3789:
        /*0054*/ 	.byte	0x04, 0x28
        /*0056*/ 	.short	(.L_3791 - .L_3790)


	//   ....[0]....
.L_3790:
        /*0058*/ 	.word	0x000013c0


	//   ....[1]....
        /*005c*/ 	.word	0x000013f0


	//   ....[2]....
        /*0060*/ 	.word	0x00001420


	//   ....[3]....
        /*0064*/ 	.word	0x00001430


	//   ....[4]....
        /*0068*/ 	.word	0x00001460


	//   ....[5]....
        /*006c*/ 	.word	0x00001470


	//   ....[6]....
        /*0070*/ 	.word	0x000014a0


	//   ....[7]....
        /*0074*/ 	.word	0x000014b0


	//   ....[8]....
        /*0078*/ 	.word	0x000014e0


	//   ....[9]....
        /*007c*/ 	.word	0x000014f0


	//----- nvinfo : EIATTR_VRC_CTA_INIT_COUNT
	.align		4
.L_3791:
        /*0080*/ 	.byte	0x02, 0x4a
	.zero		1
	.zero		1


	//----- nvinfo : EIATTR_EXIT_INSTR_OFFSETS
	.align		4
        /*0084*/ 	.byte	0x04, 0x1c
        /*0086*/ 	.short	(.L_3793 - .L_3792)


	//   ....[0]....
.L_3792:
        /*0088*/ 	.word	0x00004fc0


	//   ....[1]....
        /*008c*/ 	.word	0x00005090


	//----- nvinfo : EIATTR_MAX_THREADS
	.align		4
.L_3793:
        /*0090*/ 	.byte	0x04, 0x05
        /*0092*/ 	.short	(.L_3795 - .L_3794)
.L_3794:
        /*0094*/ 	.word	0x00000080
        /*0098*/ 	.word	0x00000001
        /*009c*/ 	.word	0x00000001


	//----- nvinfo : EIATTR_CRS_STACK_SIZE
	.align		4
.L_3795:
        /*00a0*/ 	.byte	0x04, 0x1e
        /*00a2*/ 	.short	(.L_3797 - .L_3796)
.L_3796:
        /*00a4*/ 	.word	0x00000000


	//----- nvinfo : EIATTR_CBANK_PARAM_SIZE
	.align		4
.L_3797:
        /*00a8*/ 	.byte	0x03, 0x19
        /*00aa*/ 	.short	0x0128


	//----- nvinfo : EIATTR_PARAM_CBANK
	.align		4
        /*00ac*/ 	.byte	0x04, 0x0a
        /*00ae*/ 	.short	(.L_3799 - .L_3798)
	.align		4
.L_3798:
        /*00b0*/ 	.word	index@(.nv.constant0._ZN10layer_norm13ln_bwd_kernelINS_13Kernel_traitsIf6__halffS2_fjLj2048ELj1ELj1ELj4ELj16ENS_18Kernel_traits_baseILj2048EfS2_fS2_fjLj128EEEEELb0ELb1ELb1ELb0EEEvNS_9BwdParamsE)
        /*00b4*/ 	.short	0x0380
        /*00b6*/ 	.short	0x0128


	//----- nvinfo : EIATTR_SW_WAR
	.align		4
.L_3799:
        /*00b8*/ 	.byte	0x04, 0x36
        /*00ba*/ 	.short	(.L_3801 - .L_3800)
.L_3800:
        /*00bc*/ 	.word	0x00000008
.L_3801:


//--------------------- .nv.info._ZN10layer_norm13ln_bwd_kernelINS_13Kernel_traitsIf6__halffS2_fjLj2048ELj1ELj1ELj4ELj16ENS_18Kernel_traits_baseILj2048EfS2_fS2_fjLj128EEEEELb0ELb1ELb1ELb1EEEvNS_9BwdParamsE --------------------------
	.section	.nv.info._ZN10layer_norm13ln_bwd_kernelINS_13Kernel_traitsIf6__halffS2_fjLj2048ELj1ELj1ELj4ELj16ENS_18Kernel_traits_baseILj2048EfS2_fS2_fjLj128EEEEELb0ELb1ELb1ELb1EEEvNS_9BwdParamsE,"",@"SHT_CUDA_INFO"
	.sectionflags	@""
	.align	4


	//----- nvinfo : EIATTR_CUDA_API_VERSION
	.align		4
        /*0000*/ 	.byte	0x04, 0x37
        /*0002*/ 	.short	(.L_3803 - .L_3802)
.L_3802:
        /*0004*/ 	.word	0x00000082


	//----- nvinfo : EIATTR_KPARAM_INFO
	.align		4
.L_3803:
        /*0008*/ 	.byte	0x04, 0x17
        /*000a*/ 	.short	(.L_3805 - .L_3804)
.L_3804:
        /*000c*/ 	.word	0x00000000
        /*0010*/ 	.short	0x0000
        /*0012*/ 	.short	0x0000
        /*0014*/ 	.byte	0x00, 0xf0, 0xa1, 0x04


	//----- nvinfo : EIATTR_SPARSE_MMA_MASK
	.align		4
.L_3805:
        /*0018*/ 	.byte	0x03, 0x50
        /*001a*/ 	.short	0x0000


	//----- nvinfo : EIATTR_MAXREG_COUNT
	.align		4
        /*001c*/ 	.byte	0x03, 0x1b
        /*001e*/ 	.short	0x00ff


	//----- nvinfo : EIATTR_NUM_BARRIERS
	.align		4
        /*0020*/ 	.byte	0x02, 0x4c
        /*0022*/ 	.byte	0x01
	.zero		1


	//----- nvinfo : EIATTR_MERCURY_ISA_VERSION
	.align		4
        /*0024*/ 	.byte	0x03, 0x5f
        /*0026*/ 	.short	0x0101


	//----- nvinfo : EIATTR_COOP_GROUP_MASK_REGIDS
	.align		4
        /*0028*/ 	.byte	0x04, 0x29
        /*002a*/ 	.short	(.L_3807 - .L_3806)


	//   ....[0]....
.L_3806:
        /*002c*/ 	.word	0xffffffff


	//   ....[1]....
        /*0030*/ 	.word	0xffffffff


	//   ....[2]....
        /*0034*/ 	.word	0xffffffff


	//   ....[3]....
        /*0038*/ 	.word	0xffffffff


	//   ....[4]....
        /*003c*/ 	.word	0xffffffff


	//   ....[5]....
        /*0040*/ 	.word	0xffffffff


	//   ....[6]....
        /*0044*/ 	.word	0xffffffff


	//   ....[7]....
        /*0048*/ 	.word	0xffffffff


	//   ....[8]....
        /*004c*/ 	.word	0xffffffff


	//   ....[9]....
        /*0050*/ 	.word	0xffffffff


	//----- nvinfo : EIATTR_COOP_GROUP_INSTR_OFFSETS
	.align		4
.L_3807:
        /*0054*/ 	.byte	0x04, 0x28
        /*0056*/ 	.short	(.L_3809 - .L_3808)


	//   ....[0]....
.L_3808:
        /*0058*/ 	.word	0x00001080


	//   ....[1]....
        /*005c*/ 	.word	0x000010a0


	//   ....[2]....
        /*0060*/ 	.word	0x000010e0


	//   ....[3]....
        /*0064*/ 	.word	0x000010f0


	//   ....[4]....
        /*0068*/ 	.word	0x00001130


	//   ....[5]....
        /*006c*/ 	.word	0x00001140


	//   ....[6]....
        /*0070*/ 	.word	0x00001170


	//   ....[7]....
        /*0074*/ 	.word	0x00001180


	//   ....[8]....
        /*0078*/ 	.word	0x000011b0


	//   ....[9]....
        /*007c*/ 	.word	0x000011c0


	//----- nvinfo : EIATTR_VRC_CTA_INIT_COUNT
	.align		4
.L_3809:
        /*0080*/ 	.byte	0x02, 0x4a
	.zero		1
	.zero		1


	//----- nvinfo : EIATTR_EXIT_INSTR_OFFSETS
	.align		4
        /*0084*/ 	.byte	0x04, 0x1c
        /*0086*/ 	.short	(.L_3811 - .L_3810)


	//   ....[0]....
.L_3810:
        /*0088*/ 	.word	0x00004c00


	//----- nvinfo : EIATTR_MAX_THREADS
	.align		4
.L_3811:
        /*008c*/ 	.byte	0x04, 0x05
        /*008e*/ 	.short	(.L_3813 - .L_3812)
.L_3812:
        /*0090*/ 	.word	0x00000080
        /*0094*/ 	.word	0x00000001
        /*0098*/ 	.word	0x00000001


	//----- nvinfo : EIATTR_CRS_STACK_SIZE
	.align		4
.L_3813:
        /*009c*/ 	.byte	0x04, 0x1e
        /*009e*/ 	.short	(.L_3815 - .L_3814)
.L_3814:
        /*00a0*/ 	.word	0x00000000


	//----- nvinfo : EIATTR_CBANK_PARAM_SIZE
	.align		4
.L_3815:
        /*00a4*/ 	.byte	0x03, 0x19
        /*00a6*/ 	.short	0x0128


	//----- nvinfo : EIATTR_PARAM_CBANK
	.align		4
        /*00a8*/ 	.byte	0x04, 0x0a
        /*00aa*/ 	.short	(.L_3817 - .L_3816)
	.align		4
.L_3816:
        /*00ac*/ 	.word	index@(.nv.constant0._ZN10layer_norm13ln_bwd_kernelINS_13Kernel_traitsIf6__halffS2_fjLj2048ELj1ELj1ELj4ELj16ENS_18Kernel_traits_baseILj2048EfS2_fS2_fjLj128EEEEELb0ELb1ELb1ELb1EEEvNS_9BwdParamsE)
        /*00b0*/ 	.short	0x0380
        /*00b2*/ 	.short	0x0128


	//----- nvinfo : EIATTR_SW_WAR
	.align		4
.L_3817:
        /*00b4*/ 	.byte	0x04, 0x36
        /*00b6*/ 	.short	(.L_3819 - .L_3818)
.L_3818:
        /*00b8*/ 	.word	0x00000008
.L_3819:


//--------------------- .nv.info._ZN10layer_norm13ln_bwd_kernelINS_13Kernel_traitsIf6__halffS2_fjLj2048ELj1ELj1ELj4ELj16ENS_18Kernel_traits_baseILj2048EfS2_fS2_fjLj128EEEEELb1ELb0ELb0ELb0EEEvNS_9BwdParamsE --------------------------
	.section	.nv.info._ZN10layer_norm13ln_bwd_kernelINS_13Kernel_traitsIf6__halffS2_fjLj2048ELj1ELj1ELj4ELj16ENS_18Kernel_traits_baseILj2048EfS2_fS2_fjLj128EEEEELb1ELb0ELb0ELb0EEEvNS_9BwdParamsE,"",@"SHT_CUDA_INFO"
	.sectionflags	@""
	.align	4


	//----- nvinfo : EIATTR_CUDA_API_VERSION
	.align		4
        /*0000*/ 	.byte	0x04, 0x37
        /*0002*/ 	.short	(.L_3821 - .L_3820)
.L_3820:
        /*0004*/ 	.word	0x00000082


	//----- nvinfo : EIATTR_KPARAM_INFO
	.align		4
.L_3821:
        /*0008*/ 	.byte	0x04, 0x17
        /*000a*/ 	.short	(.L_3823 - .L_3822)
.L_3822:
        /*000c*/ 	.word	0x00000000
        /*0010*/ 	.short	0x0000
        /*0012*/ 	.short	0x0000
        /*0014*/ 	.byte	0x00, 0xf0, 0xa1, 0x04


	//----- nvinfo : EIATTR_SPARSE_MMA_MASK
	.align		4
.L_3823:
        /*0018*/ 	.byte	0x03, 0x50
        /*001a*/ 	.short	0x0000


	//----- nvinfo : EIATTR_MAXREG_COUNT
	.align		4
        /*001c*/ 	.byte	0x03, 0x1b
        /*001e*/ 	.short	0x00ff


	//----- nvinfo : EIATTR_NUM_BARRIERS
	.align		4
        /*0020*/ 	.byte	0x02, 0x4c
        /*0022*/ 	.byte	0x01
	.zero		1


	//----- nvinfo : EIATTR_MERCURY_ISA_VERSION
	.align		4
        /*0024*/ 	.byte	0x03, 0x5f
        /*0026*/ 	.short	0x0101


	//----- nvinfo : EIATTR_COOP_GROUP_MASK_REGIDS
	.align		4
        /*0028*/ 	.byte	0x04, 0x29
        /*002a*/ 	.short	(.L_3825 - .L_3824)


	//   ....[0]....
.L_3824:
        /*002c*/ 	.word	0xffffffff


	//   ....[1]....
        /*0030*/ 	.word	0xffffffff


	//   ....[2]....
        /*0034*/ 	.word	0xffffffff


	//   ....[3]....
        /*0038*/ 	.word	0xffffffff


	//   ....[4]....
        /*003c*/ 	.word	0xffffffff


	//   ....[5]....
        /*0040*/ 	.word	0xffffffff


	//   ....[6]....
        /*0044*/ 	.word	0xffffffff


	//   ....[7]....
        /*0048*/ 	.word	0xffffffff


	//   ....[8]....
        /*004c*/ 	.word	0xffffffff


	//   ....[9]....
        /*0050*/ 	.word	0xffffffff


	//----- nvinfo : EIATTR_COOP_GROUP_INSTR_OFFSETS
	.align		4
.L_3825:
        /*0054*/ 	.byte	0x04, 0x28
        /*0056*/ 	.short	(.L_3827 - .L_3826)


	//   ....[0]....
.L_3826:
        /*0058*/ 	.word	0x000010b0


	//   ....[1]....
        /*005c*/ 	.word	0x000010d0


	//   ....[2]....
        /*0060*/ 	.word	0x00001110


	//   ....[3]....
        /*0064*/ 	.word	0x00001120


	//   ....[4]....
        /*0068*/ 	.word	0x00001160


	//   ....[5]....
        /*006c*/ 	.word	0x00001170


	//   ....[6]....
        /*0070*/ 	.word	0x000011a0


	//   ....[7]....
        /*0074*/ 	.word	0x000011b0


	//   ....[8]....
        /*0078*/ 	.word	0x000011e0


	//   ....[9]....
        /*007c*/ 	.word	0x000011f0


	//----- nvinfo : EIATTR_VRC_CTA_INIT_COUNT
	.align		4
.L_3827:
        /*0080*/ 	.byte	0x02, 0x4a
	.zero		1
	.zero		1


	//----- nvinfo : EIATTR_EXIT_INSTR_OFFSETS
	.align		4
        /*0084*/ 	.byte	0x04, 0x1c
        /*0086*/ 	.short	(.L_3829 - .L_3828)


	//   ....[0]....
.L_3828:
        /*0088*/ 	.word	0x00003780


	//   ....[1]....
        /*008c*/ 	.word	0x00003820


	//----- nvinfo : EIATTR_MAX_THREADS
	.align		4
.L_3829:
        /*0090*/ 	.byte	0x04, 0x05
        /*0092*/ 	.short	(.L_3831 - .L_3830)
.L_3830:
        /*0094*/ 	.word	0x00000080
        /*0098*/ 	.word	0x00000001
        /*009c*/ 	.word	0x00000001


	//----- nvinfo : EIATTR_CRS_STACK_SIZE
	.align		4
.L_3831:
        /*00a0*/ 	.byte	0x04, 0x1e
        /*00a2*/ 	.short	(.L_3833 - .L_3832)
.L_3832:
        /*00a4*/ 	.word	0x00000000


	//----- nvinfo : EIATTR_CBANK_PARAM_SIZE
	.align		4
.L_3833:
        /*00a8*/ 	.byte	0x03, 0x19
        /*00aa*/ 	.short	0x0128


	//----- nvinfo : EIATTR_PARAM_CBANK
	.align		4
        /*00ac*/ 	.byte	0x04, 0x0a
        /*00ae*/ 	.short	(.L_3835 - .L_3834)
	.align		4
.L_3834:
        /*00b0*/ 	.word	index@(.nv.constant0._ZN10layer_norm13ln_bwd_kernelINS_13Kernel_traitsIf6__halffS2_fjLj2048ELj1ELj1ELj4ELj16ENS_18Kernel_traits_baseILj2048EfS2_fS2_fjLj128EEEEELb1ELb0ELb0ELb0EEEvNS_9BwdParamsE)
        /*00b4*/ 	.short	0x0380
        /*00b6*/ 	.short	0x0128


	//----- nvinfo : EIATTR_SW_WAR
	.align		4
.L_3835:
        /*00b8*/ 	.byte	0x04, 0x36
        /*00ba*/ 	.short	(.L_3837 - .L_3836)
.L_3836:
        /*00bc*/ 	.word	0x00000008
.L_3837:


//--------------------- .nv.info._ZN10layer_norm13ln_bwd_kernelINS_13Kernel_traitsIf6__halffS2_fjLj2048ELj1ELj1ELj4ELj16ENS_18Kernel_traits_baseILj2048EfS2_fS2_fjLj128EEEEELb1ELb0ELb0ELb1EEEvNS_9BwdParamsE --------------------------
	.section	.nv.info._ZN10layer_norm13ln_bwd_kernelINS_13Kernel_traitsIf6__halffS2_fjLj2048ELj1ELj1ELj4ELj16ENS_18Kernel_traits_baseILj2048EfS2_fS2_fjLj128EEEEELb1ELb0ELb0ELb1EEEvNS_9BwdParamsE,"",@"SHT_CUDA_INFO"
	.sectionflags	@""
	.align	4


	//----- nvinfo : EIATTR_CUDA_API_VERSION
	.align		4
        /*0000*/ 	.byte	0x04, 0x37
        /*0002*/ 	.short	(.L_3839 - .L_3838)
.L_3838:
        /*0004*/ 	.word	0x00000082


	//----- nvinfo : EIATTR_KPARAM_INFO
	.align		4
.L_3839:
        /*0008*/ 	.byte	0x04, 0x17
        /*000a*/ 	.short	(.L_3841 - .L_3840)
.L_3840:
        /*000c*/ 	.word	0x00000000
        /*0010*/ 	.short	0x0000
        /*0012*/ 	.short	0x0000
        /*0014*/ 	.byte	0x00, 0xf0, 0xa1, 0x04


	//----- nvinfo : EIATTR_SPARSE_MMA_MASK
	.align		4
.L_3841:
        /*0018*/ 	.byte	0x03, 0x50
        /*001a*/ 	.short	0x0000


	//----- nvinfo : EIATTR_MAXREG_COUNT
	.align		4
        /*001c*/ 	.byte	0x03, 0x1b
        /*001e*/ 	.short	0x00ff


	//----- nvinfo : EIATTR_NUM_BARRIERS
	.align		4
        /*0020*/ 	.byte	0x02, 0x4c
        /*0022*/ 	.byte	0x01
	.zero		1


	//----- nvinfo : EIATTR_MERCURY_ISA_VERSION
	.align		4
        /*0024*/ 	.byte	0x03, 0x5f
        /*0026*/ 	.short	0x0101


	//----- nvinfo : EIATTR_COOP_GROUP_MASK_REGIDS
	.align		4
        /*0028*/ 	.byte	0x04, 0x29
        /*002a*/ 	.short	(.L_3843 - .L_3842)


	//   ....[0]....
.L_3842:
        /*002c*/ 	.word	0xffffffff


	//   ....[1]....
        /*0030*/ 	.word	0xffffffff


	//   ....[2]....
        /*0034*/ 	.word	0xffffffff


	//   ....[3]....
        /*0038*/ 	.word	0xffffffff


	//   ....[4]....
        /*003c*/ 	.word	0xffffffff


	//   ....[5]....
        /*0040*/ 	.word	0xffffffff


	//   ....[6]....
        /*0044*/ 	.word	0xffffffff


	//   ....[7]....
        /*0048*/ 	.word	0xffffffff


	//   ....[8]....
        /*004c*/ 	.word	0xffffffff


	//   ....[9]....
        /*0050*/ 	.word	0xffffffff


	//----- nvinfo : EIATTR_COOP_GROUP_INSTR_OFFSETS
	.align		4
.L_3843:
        /*0054*/ 	.byte	0x04, 0x28
        /*0056*/ 	.short	(.L_3845 - .L_3844)


	//   ....[0]....
.L_3844:
        /*0058*/ 	.word	0x00000d00


	//   ....[1]....
        /*005c*/ 	.word	0x00000da0


	//   ....[2]....
        /*0060*/ 	.word	0x00000dc0


	//   ....[3]....
        /*0064*/ 	.word	0x00000df0


	//   ....[4]....
        /*0068*/ 	.word	0x00000e10


	//   ....[5]....
        /*006c*/ 	.word	0x00000e20


	//   ....[6]....
        /*0070*/ 	.word	0x00000e50


	//   ....[7]....
        /*0074*/ 	.word	0x00000e60


	//   ....[8]....
        /*0078*/ 	.word	0x00000eb0


	//   ....[9]....
        /*007c*/ 	.word	0x00000ed0


	//----- nvinfo : EIATTR_VRC_CTA_INIT_COUNT
	.align		4
.L_3845:
        /*0080*/ 	.byte	0x02, 0x4a
	.zero		1
	.zero		1


	//----- nvinfo : EIATTR_EXIT_INSTR_OFFSETS
	.align		4
        /*0084*/ 	.byte	0x04, 0x1c
        /*0086*/ 	.short	(.L_3847 - .L_3846)


	//   ....[0]....
.L_3846:
        /*0088*/ 	.word	0x00003630


	//----- nvinfo : EIATTR_MAX_THREADS
	.align		4
.L_3847:
        /*008c*/ 	.byte	0x04, 0x05
        /*008e*/ 	.short	(.L_3849 - .L_3848)
.L_3848:
        /*0090*/ 	.word	0x00000080
        /*0094*/ 	.word	0x00000001
        /*0098*/ 	.word	0x00000001


	//----- nvinfo : EIATTR_CBANK_PARAM_SIZE
	.align		4
.L_3849:
        /*009c*/ 	.byte	0x03, 0x19
        /*009e*/ 	.short	0x0128


	//----- nvinfo : EIATTR_PARAM_CBANK
	.align		4
        /*00a0*/ 	.byte	0x04, 0x0a
        /*00a2*/ 	.short	(.L_3851 - .L_3850)
	.align		4
.L_3850:
        /*00a4*/ 	.word	index@(.nv.constant0._ZN10layer_norm13ln_bwd_kernelINS_13Kernel_traitsIf6__halffS2_fjLj2048ELj1ELj1ELj4ELj16ENS_18Kernel_traits_baseILj2048EfS2_fS2_fjLj128EEEEELb1ELb0ELb0ELb1EEEvNS_9BwdParamsE)
        /*00a8*/ 	.short	0x0380
        /*00aa*/ 	.short	0x0128


	//----- nvinfo : EIATTR_SW_WAR
	.align		4
.L_3851:
        /*00ac*/ 	.byte	0x04, 0x36
        /*00ae*/ 	.short	(.L_3853 - .L_3852)
.L_3852:
        /*00b0*/ 	.word	0x00000008
.L_3853:


//--------------------- .nv.info._ZN10layer_norm22ln_bwd_finalize_kernelINS_22Kernel_traits_finalizeILj2048Ef6__halffS2_fjLb0ELj1024ELj4ENS_18Kernel_traits_baseILj2048EfS2_fS2_fjLj1024EEEEELb0ELb0EEEvNS_9BwdParamsE --------------------------
	.section	.nv.info._ZN10layer_norm22ln_bwd_finalize_kernelINS_22Kernel_traits_finalizeILj2048Ef6__halffS2_fjLb0ELj1024ELj4ENS_18Kernel_traits_baseILj2048EfS2_fS2_fjLj1024EEEEELb0ELb0EEEvNS_9BwdParamsE,"",@"SHT_CUDA_INFO"
	.sectionflags	@""
	.align	4


	//----- nvinfo : EIATTR_CUDA_API_VERSION
	.align		4
        /*0000*/ 	.byte	0x04, 0x37
        /*0002*/ 	.short	(.L_3855 - .L_3854)
.L_3854:
        /*0004*/ 	.word	0x00000082


	//----- nvinfo : EIATTR_KPARAM_INFO
	.align		4
.L_3855:
        /*0008*/ 	.byte	0x04, 0x17
        /*000a*/ 	.short	(.L_3857 - .L_3856)
.L_3856:
        /*000c*/ 	.word	0x00000000
        /*0010*/ 	.short	0x0000
        /*0012*/ 	.short	0x0000
        /*0014*/ 	.byte	0x00, 0xf0, 0xa1, 0x04


	//----- nvinfo : EIATTR_SPARSE_MMA_MASK
	.align		4
.L_3857:
        /*0018*/ 	.byte	0x03, 0x50
        /*001a*/ 	.short	0x0000


	//----- nvinfo : EIATTR_MAXREG_COUNT
	.align		4
        /*001c*/ 	.byte	0x03, 0x1b
        /*001e*/ 	.short	0x0040


	//----- nvinfo : EIATTR_NUM_BARRIERS
	.align		4
        /*0020*/ 	.byte	0x02, 0x4c
        /*0022*/ 	.byte	0x01
	.zero		1


	//----- nvinfo : EIATTR_MERCURY_ISA_VERSION
	.align		4
        /*0024*/ 	.byte	0x03, 0x5f
        /*0026*/ 	.short	0x0101


	//----- nvinfo : EIATTR_COOP_GROUP_MASK_REGIDS
	.align		4
        /*0028*/ 	.byte	0x04, 0x29
        /*002a*/ 	.short	(.L_3859 - .L_3858)


	//   ....[0]....
.L_3858:
        /*002c*/ 	.word	0xffffffff


	//   ....[1]....
        /*0030*/ 	.word	0xffffffff


	//   ....[2]....
        /*0034*/ 	.word	0xffffffff


	//   ....[3]....
        /*0038*/ 	.word	0xffffffff


	//   ....[4]....
        /*003c*/ 	.word	0xffffffff


	//   ....[5]....
        /*0040*/ 	.word	0xffffffff


	//   ....[6]....
        /*0044*/ 	.word	0xffffffff


	//   ....[7]....
        /*0048*/ 	.word	0xffffffff


	//   ....[8]....
        /*004c*/ 	.word	0xffffffff


	//   ....[9]....
        /*0050*/ 	.word	0xffffffff


	//----- nvinfo : EIATTR_COOP_GROUP_INSTR_OFFSETS
	.align		4
.L_3859:
        /*0054*/ 	.byte	0x04, 0x28
        /*0056*/ 	.short	(.L_3861 - .L_3860)


	//   ....[0]....
.L_3860:
        /*0058*/ 	.word	0x00001550


	//   ....[1]....
        /*005c*/ 	.word	0x00001560


	//   ....[2]....
        /*0060*/ 	.word	0x00001590


	//   ....[3]....
        /*0064*/ 	.word	0x000015a0


	//   ....[4]....
        /*0068*/ 	.word	0x000015d0


	//   ....[5]....
        /*006c*/ 	.word	0x000015e0


	//   ....[6]....
        /*0070*/ 	.word	0x00001610


	//   ....[7]....
        /*0074*/ 	.word	0x00001630


	//   ....[8]....
        /*0078*/ 	.word	0x00001680


	//   ....[9]....
        /*007c*/ 	.word	0x00001690


	//----- nvinfo : EIATTR_VRC_CTA_INIT_COUNT
	.align		4
.L_3861:
        /*0080*/ 	.byte	0x02, 0x4a
	.zero		1
	.zero		1


	//----- nvinfo : EIATTR_EXIT_INSTR_OFFSETS
	.align		4
        /*0084*/ 	.byte	0x04, 0x1c
        /*0086*/ 	.short	(.L_3863 - .L_3862)


	//   ....[0]....
.L_3862:
        /*0088*/ 	.word	0x00000060


	//   ....[1]....
        /*008c*/ 	.word	0x000016f0


	//   ....[2]....
        /*0090*/ 	.word	0x00001720


	//   ....[3]....
        /*0094*/ 	.word	0x000017c0


	//----- nvinfo : EIATTR_MAX_THREADS
	.align		4
.L_3863:
        /*0098*/ 	.byte	0x04, 0x05
        /*009a*/ 	.short	(.L_3865 - .L_3864)
.L_3864:
        /*009c*/ 	.word	0x00000400
        /*00a0*/ 	.word	0x00000001
        /*00a4*/ 	.word	0x00000001


	//----- nvinfo : EIATTR_CRS_STACK_SIZE
	.align		4
.L_3865:
        /*00a8*/ 	.byte	0x04, 0x1e
        /*00aa*/ 	.short	(.L_3867 - .L_3866)
.L_3866:
        /*00ac*/ 	.word	0x00000000


	//----- nvinfo : EIATTR_CBANK_PARAM_SIZE
	.align		4
.L_3867:
        /*00b0*/ 	.byte	0x03, 0x19
        /*00b2*/ 	.short	0x0128


	//----- nvinfo : EIATTR_PARAM_CBANK
	.align		4
        /*00b4*/ 	.byte	0x04, 0x0a
        /*00b6*/ 	.short	(.L_3869 - .L_3868)
	.align		4
.L_3868:
        /*00b8*/ 	.word	index@(.nv.constant0._ZN10layer_norm22ln_bwd_finalize_kernelINS_22Kernel_traits_finalizeILj2048Ef6__halffS2_fjLb0ELj1024ELj4ENS_18Kernel_traits_baseILj2048EfS2_fS2_fjLj1024EEEEELb0ELb0EEEvNS_9BwdParamsE)
        /*00bc*/ 	.short	0x0380
        /*00be*/ 	.short	0x0128


	//----- nvinfo : EIATTR_SW_WAR
	.align		4
.L_3869:
        /*00c0*/ 	.byte	0x04, 0x36
        /*00c2*/ 	.short	(.L_3871 - .L_3870)
.L_3870:
        /*00c4*/ 	.word	0x00000008
.L_3871:


//--------------------- .nv.info._ZN10layer_norm13ln_bwd_kernelINS_13Kernel_traitsIf6__halffS2_fjLj2048ELj1ELj1ELj4ELj16ENS_18Kernel_traits_baseILj2048EfS2_fS2_fjLj128EEEEELb1ELb0ELb1ELb0EEEvNS_9BwdParamsE --------------------------
	.section	.nv.info._ZN10layer_norm13ln_bwd_kernelINS_13Kernel_traitsIf6__halffS2_fjLj2048ELj1ELj1ELj4ELj16ENS_18Kernel_traits_baseILj2048EfS2_fS2_fjLj128EEEEELb1ELb0ELb1ELb0EEEvNS_9BwdParamsE,"",@"SHT_CUDA_INFO"
	.sectionflags	@""
	.align	4


	//----- nvinfo : EIATTR_CUDA_API_VERSION
	.align		4
        /*0000*/ 	.byte	0x04, 0x37
        /*0002*/ 	.short	(.L_3873 - .L_3872)
.L_3872:
        /*0004*/ 	.word	0x00000082


	//----- nvinfo : EIATTR_KPARAM_INFO
	.align		4
.L_3873:
        /*0008*/ 	.byte	0x04, 0x17
        /*000a*/ 	.short	(.L_3875 - .L_3874)
.L_3874:
        /*000c*/ 	.word	0x00000000
        /*0010*/ 	.short	0x0000
        /*0012*/ 	.short	0x0000
        /*0014*/ 	.byte	0x00, 0xf0, 0xa1, 0x04


	//----- nvinfo : EIATTR_SPARSE_MMA_MASK
	.align		4
.L_3875:
        /*0018*/ 	.byte	0x03, 0x50
        /*001a*/ 	.short	0x0000


	//----- nvinfo : EIATTR_MAXREG_COUNT
	.align		4
        /*001c*/ 	.byte	0x03, 0x1b
        /*001e*/ 	.short	0x00ff


	//----- nvinfo : EIATTR_NUM_BARRIERS
	.align		4
        /*0020*/ 	.byte	0x02, 0x4c
        /*0022*/ 	.byte	0x01
	.zero		1


	//----- nvinfo : EIATTR_MERCURY_ISA_VERSION
	.align		4
        /*0024*/ 	.byte	0x03, 0x5f
        /*0026*/ 	.short	0x0101


	//----- nvinfo : EIATTR_COOP_GROUP_MASK_REGIDS
	.align		4
        /*0028*/ 	.byte	0x04, 0x29
        /*002a*/ 	.short	(.L_3877 - .L_3876)


	//   ....[0]....
.L_3876:
        /*002c*/ 	.word	0xffffffff


	//   ....[1]....
        /*0030*/ 	.word	0xffffffff


	//   ....[2]....
        /*0034*/ 	.word	0xffffffff


	//   ....[3]....
        /*0038*/ 	.word	0xffffffff


	//   ....[4]....
        /*003c*/ 	.word	0xffffffff


	//   ....[5]....
        /*0040*/ 	.word	0xffffffff


	//   ....[6]....
        /*0044*/ 	.word	0xffffffff


	//   ....[7]....
        /*0048*/ 	.word	0xffffffff


	//   ....[8]....
        /*004c*/ 	.word	0xffffffff


	//   ....[9]....
        /*0050*/ 	.word	0xffffffff


	//----- nvinfo : EIATTR_COOP_GROUP_INSTR_OFFSETS
	.align		4
.L_3877:
        /*0054*/ 	.byte	0x04, 0x28
        /*0056*/ 	.short	(.L_3879 - .L_3878)


	//   ....[0]....
.L_3878:
        /*0058*/ 	.word	0x00001520


	//   ....[1]....
        /*005c*/ 	.word	0x00001550


	//   ....[2]....
        /*0060*/ 	.word	0x00001580


	//   ....[3]....
        /*0064*/ 	.word	0x00001590


	//   ....[4]....
        /*0068*/ 	.word	0x000015c0


	//   ....[5]....
        /*006c*/ 	.word	0x000015d0


	//   ....[6]....
        /*0070*/ 	.word	0x00001600


	//   ....[7]....
        /*0074*/ 	.word	0x00001610


	//   ....[8]....
        /*0078*/ 	.word	0x00001640


	//   ....[9]....
        /*007c*/ 	.word	0x00001650


	//----- nvinfo : EIATTR_VRC_CTA_INIT_COUNT
	.align		4
.L_3879:
        /*0080*/ 	.byte	0x02, 0x4a
	.zero		1
	.zero		1


	//----- nvinfo : EIATTR_EXIT_INSTR_OFFSETS
	.align		4
        /*0084*/ 	.byte	0x04, 0x1c
        /*0086*/ 	.short	(.L_3881 - .L_3880)


	//   ....[0]....
.L_3880:
        /*0088*/ 	.word	0x00005090


	//   ....[1]....
        /*008c*/ 	.word	0x00005130


	//----- nvinfo : EIATTR_MAX_THREADS
	.align		4
.L_3881:
        /*0090*/ 	.byte	0x04, 0x05
        /*0092*/ 	.short	(.L_3883 - .L_3882)
.L_3882:
        /*0094*/ 	.word	0x00000080
        /*0098*/ 	.word	0x00000001
        /*009c*/ 	.word	0x00000001


	//----- nvinfo : EIATTR_CRS_STACK_SIZE
	.align		4
.L_3883:
        /*00a0*/ 	.byte	0x04, 0x1e
        /*00a2*/ 	.short	(.L_3885 - .L_3884)
.L_3884:
        /*00a4*/ 	.word	0x00000000


	//----- nvinfo : EIATTR_CBANK_PARAM_SIZE
	.align		4
.L_3885:
        /*00a8*/ 	.byte	0x03, 0x19
        /*00aa*/ 	.short	0x0128


	//----- nvinfo : EIATTR_PARAM_CBANK
	.align		4
        /*00ac*/ 	.byte	0x04, 0x0a
        /*00ae*/ 	.short	(.L_3887 - .L_3886)
	.align		4
.L_3886:
        /*00b0*/ 	.word	index@(.nv.constant0._ZN10layer_norm13ln_bwd_kernelINS_13Kernel_traitsIf6__halffS2_fjLj2048ELj1ELj1ELj4ELj16ENS_18Kernel_traits_baseILj2048EfS2_fS2_fjLj128EEEEELb1ELb0ELb1ELb0EEEvNS_9BwdParamsE)
        /*00b4*/ 	.short	0x0380
        /*00b6*/ 	.short	0x0128


	//----- nvinfo : EIATTR_SW_WAR
	.align		4
.L_3887:
        /*00b8*/ 	.byte	0x04, 0x36
        /*00ba*/ 	.short	(.L_3889 - .L_3888)
.L_3888:
        /*00bc*/ 	.word	0x00000008
.L_3889:


//--------------------- .nv.info._ZN10layer_norm22ln_bwd_finalize_kernelINS_22Kernel_traits_finalizeILj2048Ef6__halffS2_fjLb0ELj1024ELj4ENS_18Kernel_traits_baseILj2048EfS2_fS2_fjLj1024EEEEELb0ELb1EEEvNS_9BwdParamsE --------------------------
	.section	.nv.info._ZN10layer_norm22ln_bwd_finalize_kernelINS_22Kernel_traits_finalizeILj2048Ef6__halffS2_fjLb0ELj1024ELj4ENS_18Kernel_traits_baseILj2048EfS2_fS2_fjLj1024EEEEELb0ELb1EEEvNS_9BwdParamsE,"",@"SHT_CUDA_INFO"
	.sectionflags	@""
	.align	4


	//----- nvinfo : EIATTR_CUDA_API_VERSION
	.align		4
        /*0000*/ 	.byte	0x04, 0x37
        /*0002*/ 	.short	(.L_3891 - .L_3890)
.L_3890:
        /*0004*/ 	.word	0x00000082


	//----- nvinfo : EIATTR_KPARAM_INFO
	.align		4
.L_3891:
        /*0008*/ 	.byte	0x04, 0x17
        /*000a*/ 	.short	(.L_3893 - .L_3892)
.L_3892:
        /*000c*/ 	.word	0x00000000
        /*0010*/ 	.short	0x0000
        /*0012*/ 	.short	0x0000
        /*0014*/ 	.byte	0x00, 0xf0, 0xa1, 0x04


	//----- nvinfo : EIATTR_SPARSE_MMA_MASK
	.align		4
.L_3893:
        /*0018*/ 	.byte	0x03, 0x50
        /*001a*/ 	.short	0x0000


	//----- nvinfo : EIATTR_MAXREG_COUNT
	.align		4
        /*001c*/ 	.byte	0x03, 0x1b
        /*001e*/ 	.short	0x0040


	//----- nvinfo : EIATTR_NUM_BARRIERS
	.align		4
        /*0020*/ 	.byte	0x02, 0x4c
        /*0022*/ 	.byte	0x01
	.zero		1


	//----- nvinfo : EIATTR_MERCURY_ISA_VERSION
	.align		4
        /*0024*/ 	.byte	0x03, 0x5f
        /*0026*/ 	.short	0x0101


	//----- nvinfo : EIATTR_COOP_GROUP_MASK_REGIDS
	.align		4
        /*0028*/ 	.byte	0x04, 0x29
        /*002a*/ 	.short	(.L_3895 - .L_3894)


	//   ....[0]....
.L_3894:
        /*002c*/ 	.word	0xffffffff


	//   ....[1]....
        /*0030*/ 	.word	0xffffffff


	//   ....[2]....
        /*0034*/ 	.word	0xffffffff


	//   ....[3]....
        /*0038*/ 	.word	0xffffffff


	//   ....[4]....
        /*003c*/ 	.word	0xffffffff


	//   ....[5]....
        /*0040*/ 	.word	0xffffffff


	//   ....[6]....
        /*0044*/ 	.word	0xffffffff


	//   ....[7]....
        /*0048*/ 	.word	0xffffffff


	//   ....[8]....
        /*004c*/ 	.word	0xffffffff


	//   ....[9]....
        /*0050*/ 	.word	0xffffffff


	//----- nvinfo : EIATTR_COOP_GROUP_INSTR_OFFSETS
	.align		4
.L_3895:
        /*0054*/ 	.byte	0x04, 0x28
        /*0056*/ 	.short	(.L_3897 - .L_3896)


	//   ....[0]....
.L_3896:
        /*0058*/ 	.word	0x00001560


	//   ....[1]....
        /*005c*/ 	.word	0x00001570


	//   ....[2]....
        /*0060*/ 	.word	0x000015a0


	//   ....[3]....
        /*0064*/ 	.word	0x000015b0


	//   ....[4]....
        /*0068*/ 	.word	0x000015e0


	//   ....[5]....
        /*006c*/ 	.word	0x000015f0


	//   ....[6]....
        /*0070*/ 	.word	0x00001620


	//   ....[7]....
        /*0074*/ 	.word	0x00001640


	//   ....[8]....
        /*0078*/ 	.word	0x00001670


	//   ....[9]....
        /*007c*/ 	.word	0x00001680


	//----- nvinfo : EIATTR_VRC_CTA_INIT_COUNT
	.align		4
.L_3897:
        /*0080*/ 	.byte	0x02, 0x4a
	.zero		1
	.zero		1


	//----- nvinfo : EIATTR_EXIT_INSTR_OFFSETS
	.align		4
        /*0084*/ 	.byte	0x04, 0x1c
        /*0086*/ 	.short	(.L_3899 - .L_3898)


	//   ....[0]....
.L_3898:
        /*0088*/ 	.word	0x00000060


	//   ....[1]....
        /*008c*/ 	.word	0x000016e0


	//   ....[2]....
        /*0090*/ 	.word	0x000017b0


	//----- nvinfo : EIATTR_MAX_THREADS
	.align		4
.L_3899:
        /*0094*/ 	.byte	0x04, 0x05
        /*0096*/ 	.short	(.L_3901 - .L_3900)
.L_3900:
        /*0098*/ 	.word	0x00000400
        /*009c*/ 	.word	0x00000001
        /*00a0*/ 	.word	0x00000001


	//----- nvinfo : EIATTR_CRS_STACK_SIZE
	.align		4
.L_3901:
        /*00a4*/ 	.byte	0x04, 0x1e
        /*00a6*/ 	.short	(.L_3903 - .L_3902)
.L_3902:
        /*00a8*/ 	.word	0x00000000


	//----- nvinfo : EIATTR_CBANK_PARAM_SIZE
	.align		4
.L_3903:
        /*00ac*/ 	.byte	0x03, 0x19
        /*00ae*/ 	.short	0x0128


	//----- nvinfo : EIATTR_PARAM_CBANK
	.align		4
        /*00b0*/ 	.byte	0x04, 0x0a
        /*00b2*/ 	.short	(.L_3905 - .L_3904)
	.align		4
.L_3904:
        /*00b4*/ 	.word	index@(.nv.constant0._ZN10layer_norm22ln_bwd_finalize_kernelINS_22Kernel_traits_finalizeILj2048Ef6__halffS2_fjLb0ELj1024ELj4ENS_18Kernel_traits_baseILj2048EfS2_fS2_fjLj1024EEEEELb0ELb1EEEvNS_9BwdParamsE)
        /*00b8*/ 	.short	0x0380
        /*00ba*/ 	.short	0x0128


	//----- nvinfo : EIATTR_SW_WAR
	.align		4
.L_3905:
        /*00bc*/ 	.byte	0x04, 0x36
        /*00be*/ 	.short	(.L_3907 - .L_3906)
.L_3906:
        /*00c0*/ 	.word	0x00000008
.L_3907:


//--------------------- .nv.info._ZN10layer_norm13ln_bwd_kernelINS_13Kernel_traitsIf6__halffS2_fjLj2048ELj1ELj1ELj4ELj16ENS_18Kernel_traits_baseILj2048EfS2_fS2_fjLj128EEEEELb1ELb0ELb1ELb1EEEvNS_9BwdParamsE --------------------------
	.section	.nv.info._ZN10layer_norm13ln_bwd_kernelINS_13Kernel_traitsIf6__halffS2_fjLj2048ELj1ELj1ELj4ELj16ENS_18Kernel_traits_baseILj2048EfS2_fS2_fjLj128EEEEELb1ELb0ELb1ELb1EEEvNS_9BwdParamsE,"",@"SHT_CUDA_INFO"
	.sectionflags	@""
	.align	4


	//----- nvinfo : EIATTR_CUDA_API_VERSION
	.align		4
        /*0000*/ 	.byte	0x04, 0x37
        /*0002*/ 	.short	(.L_3909 - .L_3908)
.L_3908:
        /*0004*/ 	.word	0x00000082


	//----- nvinfo : EIATTR_KPARAM_INFO
	.align		4
.L_3909:
        /*0008*/ 	.byte	0x04, 0x17
        /*000a*/ 	.short	(.L_3911 - .L_3910)
.L_3910:
        /*000c*/ 	.word	0x00000000
        /*0010*/ 	.short	0x0000
        /*0012*/ 	.short	0x0000
        /*0014*/ 	.byte	0x00, 0xf0, 0xa1, 0x04


	//----- nvinfo : EIATTR_SPARSE_MMA_MASK
	.align		4
.L_3911:
        /*0018*/ 	.byte	0x03, 0x50
        /*001a*/ 	.short	0x0000


	//----- nvinfo : EIATTR_MAXREG_COUNT
	.align		4
        /*001c*/ 	.byte	0x03, 0x1b
        /*001e*/ 	.short	0x00ff


	//----- nvinfo : EIATTR_NUM_BARRIERS
	.align		4
        /*0020*/ 	.byte	0x02, 0x4c
        /*0022*/ 	.byte	0x01
	.zero		1


	//----- nvinfo : EIATTR_MERCURY_ISA_VERSION
	.align		4
        /*0024*/ 	.byte	0x03, 0x5f
        /*0026*/ 	.short	0x0101


	//----- nvinfo : EIATTR_COOP_GROUP_MASK_REGIDS
	.align		4
        /*0028*/ 	.byte	0x04, 0x29
        /*002a*/ 	.short	(.L_3913 - .L_3912)


	//   ....[0]....
.L_3912:
        /*002c*/ 	.word	0xffffffff


	//   ....[1]....
        /*0030*/ 	.word	0xffffffff


	//   ....[2]....
        /*0034*/ 	.word	0xffffffff


	//   ....[3]....
        /*0038*/ 	.word	0xffffffff


	//   ....[4]....
        /*003c*/ 	.word	0xffffffff


	//   ....[5]....
        /*0040*/ 	.word	0xffffffff


	//   ....[6]....
        /*0044*/ 	.word	0xffffffff


	//   ....[7]....
        /*0048*/ 	.word	0xffffffff


	//   ....[8]....
        /*004c*/ 	.word	0xffffffff


	//   ....[9]....
        /*0050*/ 	.word	0xffffffff


	//----- nvinfo : EIATTR_COOP_GROUP_INSTR_OFFSETS
	.align		4
.L_3913:
        /*0054*/ 	.byte	0x04, 0x28
        /*0056*/ 	.short	(.L_3915 - .L_3914)


	//   ....[0]....
.L_3914:
        /*0058*/ 	.word	0x00001090


	//   ....[1]....
        /*005c*/ 	.word	0x000010b0


	//   ....[2]....
        /*0060*/ 	.word	0x000010e0


	//   ....[3]....
        /*0064*/ 	.word	0x000010f0


	//   ....[4]....
        /*0068*/ 	.word	0x00001120


	//   ....[5]....
        /*006c*/ 	.word	0x00001130


	//   ....[6]....
        /*0070*/ 	.word	0x00001160


	//   ....[7]....
        /*0074*/ 	.word	0x00001170


	//   ....[8]....
        /*0078*/ 	.word	0x000011b0


	//   ....[9]....
        /*007c*/ 	.word	0x000011c0


	//----- nvinfo : EIATTR_VRC_CTA_INIT_COUNT
	.align		4
.L_3915:
        /*0080*/ 	.byte	0x02, 0x4a
	.zero		1
	.zero		1


	//----- nvinfo : EIATTR_EXIT_INSTR_OFFSETS
	.align		4
        /*0084*/ 	.byte	0x04, 0x1c
        /*0086*/ 	.short	(.L_3917 - .L_3916)


	//   ....[0]....
.L_3916:
        /*0088*/ 	.word	0x00004aa0


	//----- nvinfo : EIATTR_MAX_THREADS
	.align		4
.L_3917:
        /*008c*/ 	.byte	0x04, 0x05
        /*008e*/ 	.short	(.L_3919 - .L_3918)
.L_3918:
        /*0090*/ 	.word	0x00000080
        /*0094*/ 	.word	0x00000001
        /*0098*/ 	.word	0x00000001


	//----- nvinfo : EIATTR_CRS_STACK_SIZE
	.align		4
.L_3919:
        /*009c*/ 	.byte	0x04, 0x1e
        /*009e*/ 	.short	(.L_3921 - .L_3920)
.L_3920:
        /*00a0*/ 	.word	0x00000000


	//----- nvinfo : EIATTR_CBANK_PARAM_SIZE
	.align		4
.L_3921:
        /*00a4*/ 	.byte	0x03, 0x19
        /*00a6*/ 	.short	0x0128


	//----- nvinfo : EIATTR_PARAM_CBANK
	.align		4
        /*00a8*/ 	.byte	0x04, 0x0a
        /*00aa*/ 	.short	(.L_3923 - .L_3922)
	.align		4
.L_3922:
        /*00ac*/ 	.word	index@(.nv.constant0._ZN10layer_norm13ln_bwd_kernelINS_13Kernel_traitsIf6__halffS2_fjLj2048ELj1ELj1ELj4ELj16ENS_18Kernel_traits_baseILj2048EfS2_fS2_fjLj128EEEEELb1ELb0ELb1ELb1EEEvNS_9BwdParamsE)
        /*00b0*/ 	.short	0x0380
        /*00b2*/ 	.short	0x0128


	//----- nvinfo : EIATTR_SW_WAR
	.align		4
.L_3923:
        /*00b4*/ 	.byte	0x04, 0x36
        /*00b6*/ 	.short	(.L_3925 - .L_3924)
.L_3924:
        /*00b8*/ 	.word	0x00000008
.L_3925:


//--------------------- .nv.info._ZN10layer_norm13ln_bwd_kernelINS_13Kernel_traitsIf6__halffS2_fjLj2048ELj1ELj1ELj4ELj16ENS_18Kernel_traits_baseILj2048EfS2_fS2_fjLj128EEEEELb1ELb1ELb0ELb0EEEvNS_9BwdParamsE --------------------------
	.section	.nv.info._ZN10layer_norm13ln_bwd_kernelINS_13Kernel_traitsIf6__halffS2_fjLj2048ELj1ELj1ELj4ELj16ENS_18Kernel_traits_baseILj2048EfS2_fS2_fjLj128EEEEELb1ELb1ELb0ELb0EEEvNS_9BwdParamsE,"",@"SHT_CUDA_INFO"
	.sectionflags	@""
	.align	4


	//----- nvinfo : EIATTR_CUDA_API_VERSION
	.align		4
        /*0000*/ 	.byte	0x04, 0x37
        /*0002*/ 	.short	(.L_3927 - .L_3926)
.L_3926:
        /*0004*/ 	.word	0x00000082


	//----- nvinfo : EIATTR_KPARAM_INFO
	.align		4
.L_3927:
        /*0008*/ 	.byte	0x04, 0x17
        /*000a*/ 	.short	(.L_3929 - .L_3928)
.L_3928:
        /*000c*/ 	.word	0x00000000
        /*0010*/ 	.short	0x0000
        /*0012*/ 	.short	0x0000
        /*0014*/ 	.byte	0x00, 0xf0, 0xa1, 0x04


	//----- nvinfo : EIATTR_SPARSE_MMA_MASK
	.align		4
.L_3929:
        /*0018*/ 	.byte	0x03, 0x50
        /*001a*/ 	.short	0x0000


	//----- nvinfo : EIATTR_MAXREG_COUNT
	.align		4
        /*001c*/ 	.byte	0x03, 0x1b
        /*001e*/ 	.short	0x00ff


	//----- nvinfo : EIATTR_NUM_BARRIERS
	.align		4
        /*0020*/ 	.byte	0x02, 0x4c
        /*0022*/ 	.byte	0x01
	.zero		1


	//----- nvinfo : EIATTR_MERCURY_ISA_VERSION
	.align		4
        /*0024*/ 	.byte	0x03, 0x5f
        /*0026*/ 	.short	0x0101


	//----- nvinfo : EIATTR_COOP_GROUP_MASK_REGIDS
	.align		4
        /*0028*/ 	.byte	0x04, 0x29
        /*002a*/ 	.short	(.L_3931 - .L_3930)


	//   ....[0]....
.L_3930:
        /*002c*/ 	.word	0xffffffff


	//   ....[1]....
        /*0030*/ 	.word	0xffffffff


	//   ....[2]....
        /*0034*/ 	.word	0xffffffff


	//   ....[3]....
        /*0038*/ 	.word	0xffffffff


	//   ....[4]....
        /*003c*/ 	.word	0xffffffff


	//   ....[5]....
        /*0040*/ 	.word	0xffffffff


	//   ....[6]....
        /*0044*/ 	.word	0xffffffff


	//   ....[7]....
        /*0048*/ 	.word	0xffffffff


	//   ....[8]....
        /*004c*/ 	.word	0xffffffff


	//   ....[9]....
        /*0050*/ 	.word	0xffffffff


	//----- nvinfo : EIATTR_COOP_GROUP_INSTR_OFFSETS
	.align		4
.L_3931:
        /*0054*/ 	.byte	0x04, 0x28
        /*0056*/ 	.short	(.L_3933 - .L_3932)


	//   ....[0]....
.L_3932:
        /*0058*/ 	.word	0x00001230


	//   ....[1]....
        /*005c*/ 	.word	0x00001250


	//   ....[2]....
        /*0060*/ 	.word	0x00001290


	//   ....[3]....
        /*0064*/ 	.word	0x000012a0


	//   ....[4]....
        /*0068*/ 	.word	0x000012e0


	//   ....[5]....
        /*006c*/ 	.word	0x000012f0


	//   ....[6]....
        /*0070*/ 	.word	0x00001320


	//   ....[7]....
        /*0074*/ 	.word	0x00001330


	//   ....[8]....
        /*0078*/ 	.word	0x00001360


	//   ....[9]....
        /*007c*/ 	.word	0x00001370


	//----- nvinfo : EIATTR_VRC_CTA_INIT_COUNT
	.align		4
.L_3933:
        /*0080*/ 	.byte	0x02, 0x4a
	.zero		1
	.zero		1


	//----- nvinfo : EIATTR_EXIT_INSTR_OFFSETS
	.align		4
        /*0084*/ 	.byte	0x04, 0x1c
        /*0086*/ 	.short	(.L_3935 - .L_3934)


	//   ....[0]....
.L_3934:
        /*0088*/ 	.word	0x00004cf0


	//   ....[1]....
        /*008c*/ 	.word	0x00004dc0


	//----- nvinfo : EIATTR_MAX_THREADS
	.align		4
.L_3935:
        /*0090*/ 	.byte	0x04, 0x05
        /*0092*/ 	.short	(.L_3937 - .L_3936)
.L_3936:
        /*0094*/ 	.word	0x00000080
        /*0098*/ 	.word	0x00000001
        /*009c*/ 	.word	0x00000001


	//----- nvinfo : EIATTR_CRS_STACK_SIZE
	.align		4
.L_3937:
        /*00a0*/ 	.byte	0x04, 0x1e
        /*00a2*/ 	.short	(.L_3939 - .L_3938)
.L_3938:
        /*00a4*/ 	.word	0x00000000


	//----- nvinfo : EIATTR_CBANK_PARAM_SIZE
	.align		4
.L_3939:
        /*00a8*/ 	.byte	0x03, 0x19
        /*00aa*/ 	.short	0x0128


	//----- nvinfo : EIATTR_PARAM_CBANK
	.align		4
        /*00ac*/ 	.byte	0x04, 0x0a
        /*00ae*/ 	.short	(.L_3941 - .L_3940)
	.align		4
.L_3940:
        /*00b0*/ 	.word	index@(.nv.constant0._ZN10layer_norm13ln_bwd_kernelINS_13Kernel_traitsIf6__halffS2_fjLj2048ELj1ELj1ELj4ELj16ENS_18Kernel_traits_baseILj2048EfS2_fS2_fjLj128EEEEELb1ELb1ELb0ELb0EEEvNS_9BwdParamsE)
        /*00b4*/ 	.short	0x0380
        /*00b6*/ 	.short	0x0128


	//----- nvinfo : EIATTR_SW_WAR
	.align		4
.L_3941:
        /*00b8*/ 	.byte	0x04, 0x36
        /*00ba*/ 	.short	(.L_3943 - .L_3942)
.L_3942:
        /*00bc*/ 	.word	0x00000008
.L_3943:


//--------------------- .nv.info._ZN10layer_norm13ln_bwd_kernelINS_13Kernel_traitsIf6__halffS2_fjLj2048ELj1ELj1ELj4ELj16ENS_18Kernel_traits_baseILj2048EfS2_fS2_fjLj128EEEEELb1ELb1ELb0ELb1EEEvNS_9BwdParamsE --------------------------
	.section	.nv.info._ZN10layer_norm13ln_bwd_kernelINS_13Kernel_traitsIf6__halffS2_fjLj2048ELj1ELj1ELj4ELj16ENS_18Kernel_traits_baseILj2048EfS2_fS2_fjLj128EEEEELb1ELb1ELb0ELb1EEEvNS_9BwdParamsE,"",@"SHT_CUDA_INFO"
	.sectionflags	@""
	.align	4


	//----- nvinfo : EIATTR_CUDA_API_VERSION
	.align		4
        /*0000*/ 	.byte	0x04, 0x37
        /*0002*/ 	.short	(.L_3945 - .L_3944)
.L_3944:
        /*0004*/ 	.word	0x00000082


	//----- nvinfo : EIATTR_KPARAM_INFO
	.align		4
.L_3945:
        /*0008*/ 	.byte	0x04, 0x17
        /*000a*/ 	.short	(.L_3947 - .L_3946)
.L_3946:
        /*000c*/ 	.word	0x00000000
        /*0010*/ 	.short	0x0000
        /*0012*/ 	.short	0x0000
        /*0014*/ 	.byte	0x00, 0xf0, 0xa1, 0x04


	//----- nvinfo : EIATTR_SPARSE_MMA_MASK
	.align		4
.L_3947:
        /*0018*/ 	.byte	0x03, 0x50
        /*001a*/ 	.short	0x0000


	//----- nvinfo : EIATTR_MAXREG_COUNT
	.align		4
        /*001c*/ 	.byte	0x03, 0x1b
        /*001e*/ 	.short	0x00ff


	//----- nvinfo : EIATTR_NUM_BARRIERS
	.align		4
        /*0020*/ 	.byte	0x02, 0x4c
        /*0022*/ 	.byte	0x01
	.zero		1


	//----- nvinfo : EIATTR_MERCURY_ISA_VERSION
	.align		4
        /*0024*/ 	.byte	0x03, 0x5f
        /*0026*/ 	.short	0x0101


	//----- nvinfo : EIATTR_COOP_GROUP_MASK_REGIDS
	.align		4
        /*0028*/ 	.byte	0x04, 0x29
        /*002a*/ 	.short	(.L_3949 - .L_3948)


	//   ....[0]....
.L_3948:
        /*002c*/ 	.word	0xffffffff


	//   ....[1]....
        /*0030*/ 	.word	0xffffffff


	//   ....[2]....
        /*0034*/ 	.word	0xffffffff


	//   ....[3]....
        /*0038*/ 	.word	0xffffffff


	//   ....[4]....
        /*003c*/ 	.word	0xffffffff


	//   ....[5]....
        /*0040*/ 	.word	0xffffffff


	//   ....[6]....
        /*0044*/ 	.word	0xffffffff


	//   ....[7]....
        /*0048*/ 	.word	0xffffffff


	//   ....[8]....
        /*004c*/ 	.word	0xffffffff


	//   ....[9]....
        /*0050*/ 	.word	0xffffffff


	//----- nvinfo : EIATTR_COOP_GROUP_INSTR_OFFSETS
	.align		4
.L_3949:
        /*0054*/ 	.byte	0x04, 0x28
        /*0056*/ 	.short	(.L_3951 - .L_3950)


	//   ....[0]....
.L_3950:
        /*0058*/ 	.word	0x00000d30


	//   ....[1]....
        /*005c*/ 	.word	0x00000de0


	//   ....[2]....
        /*0060*/ 	.word	0x00000df0


	//   ....[3]....
        /*0064*/ 	.word	0x00000e20


	//   ....[4]....
        /*0068*/ 	.word	0x00000e30


	//   ....[5]....
        /*006c*/ 	.word	0x00000e50


	//   ....[6]....
        /*0070*/ 	.word	0x00000e80


	//   ....[7]....
        /*0074*/ 	.word	0x00000ea0


	//   ....[8]....
        /*0078*/ 	.word	0x00000ed0


	//   ....[9]....
        /*007c*/ 	.word	0x00000ee0


	//----- nvinfo : EIATTR_VRC_CTA_INIT_COUNT
	.align		4
.L_3951:
        /*0080*/ 	.byte	0x02, 0x4a
	.zero		1
	.zero		1


	//----- nvinfo : EIATTR_EXIT_INSTR_OFFSETS
	.align		4
        /*0084*/ 	.byte	0x04, 0x1c
        /*0086*/ 	.short	(.L_3953 - .L_3952)


	//   ....[0]....
.L_3952:
        /*0088*/ 	.word	0x00004a20


	//----- nvinfo : EIATTR_MAX_THREADS
	.align		4
.L_3953:
        /*008c*/ 	.byte	0x04, 0x05
        /*008e*/ 	.short	(.L_3955 - .L_3954)
.L_3954:
        /*0090*/ 	.word	0x00000080
        /*0094*/ 	.word	0x00000001
        /*0098*/ 	.word	0x00000001


	//----- nvinfo : EIATTR_CBANK_PARAM_SIZE
	.align		4
.L_3955:
        /*009c*/ 	.byte	0x03, 0x19
        /*009e*/ 	.short	0x0128


	//----- nvinfo : EIATTR_PARAM_CBANK
	.align		4
        /*00a0*/ 	.byte	0x04, 0x0a
        /*00a2*/ 	.short	(.L_3957 - .L_3956)
	.align		4
.L_3956:
        /*00a4*/ 	.word	index@(.nv.constant0._ZN10layer_norm13ln_bwd_kernelINS_13Kernel_traitsIf6__halffS2_fjLj2048ELj1ELj1ELj4ELj16ENS_18Kernel_traits_baseILj2048EfS2_fS2_fjLj128EEEEELb1ELb1ELb0ELb1EEEvNS_9BwdParamsE)
        /*00a8*/ 	.short	0x0380
        /*00aa*/ 	.short	0x0128


	//----- nvinfo : EIATTR_SW_WAR
	.align		4
.L_3957:
        /*00ac*/ 	.byte	0x04, 0x36
        /*00ae*/ 	.short	(.L_3959 - .L_3958)
.L_3958:
        /*00b0*/ 	.word	0x00000008
.L_3959:


//--------------------- .nv.info._ZN10layer_norm22ln_bwd_finalize_kernelINS_22Kernel_traits_finalizeILj2048Ef6__halffS2_fjLb1ELj1024ELj4ENS_18Kernel_traits_baseILj2048EfS2_fS2_fjLj1024EEEEELb1ELb0EEEvNS_9BwdParamsE --------------------------
	.section	.nv.info._ZN10layer_norm22ln_bwd_finalize_kernelINS_22Kernel_traits_finalizeILj2048Ef6__halffS2_fjLb1ELj1024ELj4ENS_18Kernel_traits_baseILj2048EfS2_fS2_fjLj1024EEEEELb1ELb0EEEvNS_9BwdParamsE,"",@"SHT_CUDA_INFO"
	.sectionflags	@""
	.align	4


	//----- nvinfo : EIATTR_CUDA_API_VERSION
	.align		4
        /*0000*/ 	.byte	0x04, 0x37
        /*0002*/ 	.short	(.L_3961 - .L_3960)
.L_3960:
        /*0004*/ 	.word	0x00000082


	//----- nvinfo : EIATTR_KPARAM_INFO
	.align		4
.L_3961:
        /*0008*/ 	.byte	0x04, 0x17
        /*000a*/ 	.short	(.L_3963 - .L_3962)
.L_3962:
        /*000c*/ 	.word	0x00000000
        /*0010*/ 	.short	0x0000
        /*0012*/ 	.short	0x0000
        /*0014*/ 	.byte	0x00, 0xf0, 0xa1, 0x04


	//----- nvinfo : EIATTR_SPARSE_MMA_MASK
	.align		4
.L_3963:
        /*0018*/ 	.byte	0x03, 0x50
        /*001a*/ 	.short	0x0000


	//----- nvinfo : EIATTR_MAXREG_COUNT
	.align		4
        /*001c*/ 	.byte	0x03, 0x1b
        /*001e*/ 	.short	0x0040


	//----- nvinfo : EIATTR_NUM_BARRIERS
	.align		4
        /*0020*/ 	.byte	0x02, 0x4c
        /*0022*/ 	.byte	0x01
	.zero		1


	//----- nvinfo : EIATTR_MERCURY_ISA_VERSION
	.align		4
        /*0024*/ 	.byte	0x03, 0x5f
        /*0026*/ 	.short	0x0101


	//----- nvinfo : EIATTR_COOP_GROUP_MASK_REGIDS
	.align		4
        /*0028*/ 	.byte	0x04, 0x29
        /*002a*/ 	.short	(.L_3965 - .L_3964)


	//   ....[0]....
.L_3964:
        /*002c*/ 	.word	0xffffffff


	//   ....[1]....
        /*0030*/ 	.word	0xffffffff


	//   ....[2]....
        /*0034*/ 	.word	0xffffffff


	//   ....[3]....
        /*0038*/ 	.word	0xffffffff


	//   ....[4]....
        /*003c*/ 	.word	0xffffffff


	//   ....[5]....
        /*0040*/ 	.word	0xffffffff


	//   ....[6]....
        /*0044*/ 	.word	0xffffffff


	//   ....[7]....
        /*0048*/ 	.word	0xffffffff


	//   ....[8]....
        /*004c*/ 	.word	0xffffffff


	//   ....[9]....
        /*0050*/ 	.word	0xffffffff


	//   ....[10]....
        /*0054*/ 	.word	0xffffffff


	//   ....[11]....
        /*0058*/ 	.word	0xffffffff


	//   ....[12]....
        /*005c*/ 	.word	0xffffffff


	//   ....[13]....
        /*0060*/ 	.word	0xffffffff


	//   ....[14]....
        /*0064*/ 	.word	0xffffffff


	//----- nvinfo : EIATTR_COOP_GROUP_INSTR_OFFSETS
	.align		4
.L_3965:
        /*0068*/ 	.byte	0x04, 0x28
        /*006a*/ 	.short	(.L_3967 - .L_3966)


	//   ....[0]....
.L_3966:
        /*006c*/ 	.word	0x00001030


	//   ....[1]....
        /*0070*/ 	.word	0x00001040


	//   ....[2]....
        /*0074*/ 	.word	0x00001050


	//   ....[3]....
        /*0078*/ 	.word	0x00001090


	//   ....[4]....
        /*007c*/ 	.word	0x000010a0


	//   ....[5]....
        /*0080*/ 	.word	0x000010b0


	//   ....[6]....
        /*0084*/ 	.word	0x000010e0


	//   ....[7]....
        /*0088*/ 	.word	0x00001100


	//   ....[8]....
        /*008c*/ 	.word	0x00001120


	//   ....[9]....
        /*0090*/ 	.word	0x00001160


	//   ....[10]....
        /*0094*/ 	.word	0x00001180


	//   ....[11]....
        /*0098*/ 	.word	0x00001190


	//   ....[12]....
        /*009c*/ 	.word	0x000011e0


	//   ....[13]....
        /*00a0*/ 	.word	0x00001210


	//   ....[14]....
        /*00a4*/ 	.word	0x00001220


	//----- nvinfo : EIATTR_VRC_CTA_INIT_COUNT
	.align		4
.L_3967:
        /*00a8*/ 	.byte	0x02, 0x4a
	.zero		1
	.zero		1


	//----- nvinfo : EIATTR_EXIT_INSTR_OFFSETS
	.align		4
        /*00ac*/ 	.byte	0x04, 0x1c
        /*00ae*/ 	.short	(.L_3969 - .L_3968)


	//   ....[0]....
.L_3968:
        /*00b0*/ 	.word	0x00000060


	//   ....[1]....
        /*00b4*/ 	.word	0x000012a0


	//   ....[2]....
        /*00b8*/ 	.word	0x000012d0


	//   ....[3]....
        /*00bc*/ 	.word	0x000013b0


	//----- nvinfo : EIATTR_MAX_THREADS
	.align		4
.L_3969:
        /*00c0*/ 	.byte	0x04, 0x05
        /*00c2*/ 	.short	(.L_3971 - .L_3970)
.L_3970:
        /*00c4*/ 	.word	0x00000400
        /*00c8*/ 	.word	0x00000001
        /*00cc*/ 	.word	0x00000001


	//----- nvinfo : EIATTR_CRS_STACK_SIZE
	.align		4
.L_3971:
        /*00d0*/ 	.byte	0x04, 0x1e
        /*00d2*/ 	.short	(.L_3973 - .L_3972)
.L_3972:
        /*00d4*/ 	.word	0x00000000


	//----- nvinfo : EIATTR_CBANK_PARAM_SIZE
	.align		4
.L_3973:
        /*00d8*/ 	.byte	0x03, 0x19
        /*00da*/ 	.short	0x0128


	//----- nvinfo : EIATTR_PARAM_CBANK
	.align		4
        /*00dc*/ 	.byte	0x04, 0x0a
        /*00de*/ 	.short	(.L_3975 - .L_3974)
	.align		4
.L_3974:
        /*00e0*/ 	.word	index@(.nv.constant0._ZN10layer_norm22ln_bwd_finalize_kernelINS_22Kernel_traits_finalizeILj2048Ef6__halffS2_fjLb1ELj1024ELj4ENS_18Kernel_traits_baseILj2048EfS2_fS2_fjLj1024EEEEELb1ELb0EEEvNS_9BwdParamsE)
        /*00e4*/ 	.short	0x0380
        /*00e6*/ 	.short	0x0128


	//----- nvinfo : EIATTR_SW_WAR
	.align		4
.L_3975:
        /*00e8*/ 	.byte	0x04, 0x36
        /*00ea*/ 	.short	(.L_3977 - .L_3976)
.L_3976:
        /*00ec*/ 	.word	0x00000008
.L_3977:


//--------------------- .nv.info._ZN10layer_norm13ln_bwd_kernelINS_13Kernel_traitsIf6__halffS2_fjLj2048ELj1ELj1ELj4ELj16ENS_18Kernel_traits_baseILj2048EfS2_fS2_fjLj128EEEEELb1ELb1ELb1ELb0EEEvNS_9BwdParamsE --------------------------
	.section	.nv.info._ZN10layer_norm13ln_bwd_kernelINS_13Kernel_traitsIf6__halffS2_fjLj2048ELj1ELj1ELj4ELj16ENS_18Kernel_traits_baseILj2048EfS2_fS2_fjLj128EEEEELb1ELb1ELb1ELb0EEEvNS_9BwdParamsE,"",@"SHT_CUDA_INFO"
	.sectionflags	@""
	.align	4


	//----- nvinfo : EIATTR_CUDA_API_VERSION
	.align		4
        /*0000*/ 	.byte	0x04, 0x37
        /*0002*/ 	.short	(.L_3979 - .L_3978)
.L_3978:
        /*0004*/ 	.word	0x00000082


	//----- nvinfo : EIATTR_KPARAM_INFO
	.align		4
.L_3979:
        /*0008*/ 	.byte	0x04, 0x17
        /*000a*/ 	.short	(.L_3981 - .L_3980)
.L_3980:
        /*000c*/ 	.word	0x00000000
        /*0010*/ 	.short	0x0000
        /*0012*/ 	.short	0x0000
        /*0014*/ 	.byte	0x00, 0xf0, 0xa1, 0x04


	//----- nvinfo : EIATTR_SPARSE_MMA_MASK
	.align		4
.L_3981:
        /*0018*/ 	.byte	0x03, 0x50
        /*001a*/ 	.short	0x0000


	//----- nvinfo : EIATTR_MAXREG_COUNT
	.align		4
        /*001c*/ 	.byte	0x03, 0x1b
        /*001e*/ 	.short	0x00ff


	//----- nvinfo : EIATTR_NUM_BARRIERS
	.align		4
        /*0020*/ 	.byte	0x02, 0x4c
        /*0022*/ 	.byte	0x01
	.zero		1


	//----- nvinfo : EIATTR_MERCURY_ISA_VERSION
	.align		4
        /*0024*/ 	.byte	0x03, 0x5f
        /*0026*/ 	.short	0x0101


	//----- nvinfo : EIATTR_COOP_GROUP_MASK_REGIDS
	.align		4
        /*0028*/ 	.byte	0x04, 0x29
        /*002a*/ 	.short	(.L_3983 - .L_3982)


	//   ....[0]....
.L_3982:
        /*002c*/ 	.word	0xffffffff


	//   ....[1]....
        /*0030*/ 	.word	0xffffffff


	//   ....[2]....
        /*0034*/ 	.word	0xffffffff


	//   ....[3]....
        /*0038*/ 	.word	0xffffffff


	//   ....[4]....
        /*003c*/ 	.word	0xffffffff


	//   ....[5]....
        /*0040*/ 	.word	0xffffffff


	//   ....[6]....
        /*0044*/ 	.word	0xffffffff


	//   ....[7]....
        /*0048*/ 	.word	0xffffffff


	//   ....[8]....
        /*004c*/ 	.word	0xffffffff


	//   ....[9]....
        /*0050*/ 	.word	0xffffffff


	//----- nvinfo : EIATTR_COOP_GROUP_INSTR_OFFSETS
	.align		4
.L_3983:
        /*0054*/ 	.byte	0x04, 0x28
        /*0056*/ 	.short	(.L_3985 - .L_3984)


	//   ....[0]....
.L_3984:
        /*0058*/ 	.word	0x000016a0


	//   ....[1]....
        /*005c*/ 	.word	0x000016d0


	//   ....[2]....
        /*0060*/ 	.word	0x00001700


	//   ....[3]....
        /*0064*/ 	.word	0x00001710


	//   ....[4]....
        /*0068*/ 	.word	0x00001740


	//   ....[5]....
        /*006c*/ 	.word	0x00001750


	//   ....[6]....
        /*0070*/ 	.word	0x00001780


	//   ....[7]....
        /*0074*/ 	.word	0x00001790


	//   ....[8]....
        /*0078*/ 	.word	0x000017c0


	//   ....[9]....
        /*007c*/ 	.word	0x000017d0


	//----- nvinfo : EIATTR_VRC_CTA_INIT_COUNT
	.align		4
.L_3985:
        /*0080*/ 	.byte	0x02, 0x4a
	.zero		1
	.zero		1


	//----- nvinfo : EIATTR_EXIT_INSTR_OFFSETS
	.align		4
        /*0084*/ 	.byte	0x04, 0x1c
        /*0086*/ 	.short	(.L_3987 - .L_3986)


	//   ....[0]....
.L_3986:
        /*0088*/ 	.word	0x00007970


	//   ....[1]....
        /*008c*/ 	.word	0x00007a40


	//----- nvinfo : EIATTR_MAX_THREADS
	.align		4
.L_3987:
        /*0090*/ 	.byte	0x04, 0x05
        /*0092*/ 	.short	(.L_3989 - .L_3988)
.L_3988:
        /*0094*/ 	.word	0x00000080
        /*0098*/ 	.word	0x00000001
        /*009c*/ 	.word	0x00000001


	//----- nvinfo : EIATTR_CRS_STACK_SIZE
	.align		4
.L_3989:
        /*00a0*/ 	.byte	0x04, 0x1e
        /*00a2*/ 	.short	(.L_3991 - .L_3990)
.L_3990:
        /*00a4*/ 	.word	0x00000000


	//----- nvinfo : EIATTR_CBANK_PARAM_SIZE
	.align		4
.L_3991:
        /*00a8*/ 	.byte	0x03, 0x19
        /*00aa*/ 	.short	0x0128


	//----- nvinfo : EIATTR_PARAM_CBANK
	.align		4
        /*00ac*/ 	.byte	0x04, 0x0a
        /*00ae*/ 	.short	(.L_3993 - .L_3992)
	.align		4
.L_3992:
        /*00b0*/ 	.word	index@(.nv.constant0._ZN10layer_norm13ln_bwd_kernelINS_13Kernel_traitsIf6__halffS2_fjLj2048ELj1ELj1ELj4ELj16ENS_18Kernel_traits_baseILj2048EfS2_fS2_fjLj128EEEEELb1ELb1ELb1ELb0EEEvNS_9BwdParamsE)
        /*00b4*/ 	.short	0x0380
        /*00b6*/ 	.short	0x0128


	//----- nvinfo : EIATTR_SW_WAR
	.align		4
.L_3993:
        /*00b8*/ 	.byte	0x04, 0x36
        /*00ba*/ 	.short	(.L_3995 - .L_3994)
.L_3994:
        /*00bc*/ 	.word	0x00000008
.L_3995:


//--------------------- .nv.info._ZN10layer_norm22ln_bwd_finalize_kernelINS_22Kernel_traits_finalizeILj2048Ef6__halffS2_fjLb1ELj1024ELj4ENS_18Kernel_traits_baseILj2048EfS2_fS2_fjLj1024EEEEELb1ELb1EEEvNS_9BwdParamsE --------------------------
	.section	.nv.info._ZN10layer_norm22ln_bwd_finalize_kernelINS_22Kernel_traits_finalizeILj2048Ef6__halffS2_fjLb1ELj1024ELj4ENS_18Kernel_traits_baseILj2048EfS2_fS2_fjLj1024EEEEELb1ELb1EEEvNS_9BwdParamsE,"",@"SHT_CUDA_INFO"
	.sectionflags	@""
	.align	4


	//----- nvinfo : EIATTR_CUDA_API_VERSION
	.align		4
        /*0000*/ 	.byte	0x04, 0x37
        /*0002*/ 	.short	(.L_3997 - .L_3996)
.L_3996:
        /*0004*/ 	.word	0x00000082


	//----- nvinfo : EIATTR_KPARAM_INFO
	.align		4
.L_3997:
        /*0008*/ 	.byte	0x04, 0x17
        /*000a*/ 	.short	(.L_3999 - .L_3998)
.L_3998:
        /*000c*/ 	.word	0x00000000
        /*0010*/ 	.short	0x0000
        /*0012*/ 	.short	0x0000
        /*0014*/ 	.byte	0x00, 0xf0, 0xa1, 0x04


	//----- nvinfo : EIATTR_SPARSE_MMA_MASK
	.align		4
.L_3999:
        /*0018*/ 	.byte	0x03, 0x50
        /*001a*/ 	.short	0x0000


	//----- nvinfo : EIATTR_MAXREG_COUNT
	.align		4
        /*001c*/ 	.byte	0x03, 0x1b
        /*001e*/ 	.short	0x0040


	//----- nvinfo : EIATTR_NUM_BARRIERS
	.align		4
        /*0020*/ 	.byte	0x02, 0x4c
        /*0022*/ 	.byte	0x01
	.zero		1


	//----- nvinfo : EIATTR_MERCURY_ISA_VERSION
	.align		4
        /*0024*/ 	.byte	0x03, 0x5f
        /*0026*/ 	.short	0x0101


	//----- nvinfo : EIATTR_COOP_GROUP_MASK_REGIDS
	.align		4
        /*0028*/ 	.byte	0x04, 0x29
        /*002a*/ 	.short	(.L_4001 - .L_4000)


	//   ....[0]....
.L_4000:
        /*002c*/ 	.word	0xffffffff


	//   ....[1]....
        /*0030*/ 	.word	0xffffffff


	//   ....[2]....
        /*0034*/ 	.word	0xffffffff


	//   ....[3]....
        /*0038*/ 	.word	0xffffffff


	//   ....[4]....
        /*003c*/ 	.word	0xffffffff


	//   ....[5]....
        /*0040*/ 	.word	0xffffffff


	//   ....[6]....
        /*0044*/ 	.word	0xffffffff


	//   ....[7]....
        /*0048*/ 	.word	0xffffffff


	//   ....[8]....
        /*004c*/ 	.word	0xffffffff


	//   ....[9]....
        /*0050*/ 	.word	0xffffffff


	//   ....[10]....
        /*0054*/ 	.word	0xffffffff


	//   ....[11]....
        /*0058*/ 	.word	0xffffffff


	//   ....[12]....
        /*005c*/ 	.word	0xffffffff


	//   ....[13]....
        /*0060*/ 	.word	0xffffffff


	//   ....[14]....
        /*0064*/ 	.word	0xffffffff


	//----- nvinfo : EIATTR_COOP_GROUP_INSTR_OFFSETS
	.align		4
.L_4001:
        /*0068*/ 	.byte	0x04, 0x28
        /*006a*/ 	.short	(.L_4003 - .L_4002)


	//   ....[0]....
.L_4002:
        /*006c*/ 	.word	0x00001070


	//   ....[1]....
        /*0070*/ 	.word	0x00001080


	//   ....[2]....
        /*0074*/ 	.word	0x00001090


	//   ....[3]....
        /*0078*/ 	.word	0x000010c0


	//   ....[4]....
        /*007c*/ 	.word	0x000010e0


	//   ....[5]....
        /*0080*/ 	.word	0x000010f0


	//   ....[6]....
        /*0084*/ 	.word	0x00001120


	//   ....[7]....
        /*0088*/ 	.word	0x00001140


	//   ....[8]....
        /*008c*/ 	.word	0x00001150


	//   ....[9]....
        /*0090*/ 	.word	0x00001180


	//   ....[10]....
        /*0094*/ 	.word	0x000011a0


	//   ....[11]....
        /*0098*/ 	.word	0x000011b0


	//   ....[12]....
        /*009c*/ 	.word	0x000011e0


	//   ....[13]....
        /*00a0*/ 	.word	0x00001200


	//   ....[14]....
        /*00a4*/ 	.word	0x00001210


	//----- nvinfo : EIATTR_VRC_CTA_INIT_COUNT
	.align		4
.L_4003:
        /*00a8*/ 	.byte	0x02, 0x4a
	.zero		1
	.zero		1


	//----- nvinfo : EIATTR_EXIT_INSTR_OFFSETS
	.align		4
        /*00ac*/ 	.byte	0x04, 0x1c
        /*00ae*/ 	.short	(.L_4005 - .L_4004)


	//   ....[0]....
.L_4004:
        /*00b0*/ 	.word	0x00000060


	//   ....[1]....
        /*00b4*/ 	.word	0x00001290


	//   ....[2]....
        /*00b8*/ 	.word	0x000013a0


	//----- nvinfo : EIATTR_MAX_THREADS
	.align		4
.L_4005:
        /*00bc*/ 	.byte	0x04, 0x05
        /*00be*/ 	.short	(.L_4007 - .L_4006)
.L_4006:
        /*00c0*/ 	.word	0x00000400
        /*00c4*/ 	.word	0x00000001
        /*00c8*/ 	.word	0x00000001


	//----- nvinfo : EIATTR_CRS_STACK_SIZE
	.align		4
.L_4007:
        /*00cc*/ 	.byte	0x04, 0x1e
        /*00ce*/ 	.short	(.L_4009 - .L_4008)
.L_4008:
        /*00d0*/ 	.word	0x00000000


	//----- nvinfo : EIATTR_CBANK_PARAM_SIZE
	.align		4
.L_4009:
        /*00d4*/ 	.byte	0x03, 0x19
        /*00d6*/ 	.short	0x0128


	//----- nvinfo : EIATTR_PARAM_CBANK
	.align		4
        /*00d8*/ 	.byte	0x04, 0x0a
        /*00da*/ 	.short	(.L_4011 - .L_4010)
	.align		4
.L_4010:
        /*00dc*/ 	.word	index@(.nv.constant0._ZN10layer_norm22ln_bwd_finalize_kernelINS_22Kernel_traits_finalizeILj2048Ef6__halffS2_fjLb1ELj1024ELj4ENS_18Kernel_traits_baseILj2048EfS2_fS2_fjLj1024EEEEELb1ELb1EEEvNS_9BwdParamsE)
        /*00e0*/ 	.short	0x0380
        /*00e2*/ 	.short	0x0128


	//----- nvinfo : EIATTR_SW_WAR
	.align		4
.L_4011:
        /*00e4*/ 	.byte	0x04, 0x36
        /*00e6*/ 	.short	(.L_4013 - .L_4012)
.L_4012:
        /*00e8*/ 	.word	0x00000008
.L_4013:


//--------------------- .nv.info._ZN10layer_norm13ln_bwd_kernelINS_13Kernel_traitsIf6__halffS2_fjLj2048ELj1ELj1ELj4ELj16ENS_18Kernel_traits_baseILj2048EfS2_fS2_fjLj128EEEEELb1ELb1ELb1ELb1EEEvNS_9BwdParamsE --------------------------
	.section	.nv.info._ZN10layer_norm13ln_bwd_kernelINS_13Kernel_traitsIf6__halffS2_fjLj2048ELj1ELj1ELj4ELj16ENS_18Kernel_traits_baseILj2048EfS2_fS2_fjLj128EEEEELb1ELb1ELb1ELb1EEEvNS_9BwdParamsE,"",@"SHT_CUDA_INFO"
	.sectionflags	@""
	.align	4


	//----- nvinfo : EIATTR_CUDA_API_VERSION
	.align		4
        /*0000*/ 	.byte	0x04, 0x37
        /*0002*/ 	.short	(.L_4015 - .L_4014)
.L_4014:
        /*0004*/ 	.word	0x00000082


	//----- nvinfo : EIATTR_KPARAM_INFO
	.align		4
.L_4015:
        /*0008*/ 	.byte	0x04, 0x17
        /*000a*/ 	.short	(.L_4017 - .L_4016)
.L_4016:
        /*000c*/ 	.word	0x00000000
        /*0010*/ 	.short	0x0000
        /*0012*/ 	.short	0x0000
        /*0014*/ 	.byte	0x00, 0xf0, 0xa1, 0x04


	//----- nvinfo : EIATTR_SPARSE_MMA_MASK
	.align		4
.L_4017:
        /*0018*/ 	.byte	0x03, 0x50
        /*001a*/ 	.short	0x0000


	//----- nvinfo : EIATTR_MAXREG_COUNT
	.align		4
        /*001c*/ 	.byte	0x03, 0x1b
        /*001e*/ 	.short	0x00ff


	//----- nvinfo : EIATTR_NUM_BARRIERS
	.align		4
        /*0020*/ 	.byte	0x02, 0x4c
        /*0022*/ 	.byte	0x01
	.zero		1


	//----- nvinfo : EIATTR_MERCURY_ISA_VERSION
	.align		4
        /*0024*/ 	.byte	0x03, 0x5f
        /*0026*/ 	.short	0x0101


	//----- nvinfo : EIATTR_COOP_GROUP_MASK_REGIDS
	.align		4
        /*0028*/ 	.byte	0x04, 0x29
        /*002a*/ 	.short	(.L_4019 - .L_4018)


	//   ....[0]....
.L_4018:
        /*002c*/ 	.word	0xffffffff


	//   ....[1]....
        /*0030*/ 	.word	0xffffffff


	//   ....[2]....
        /*0034*/ 	.word	0xffffffff


	//   ....[3]....
        /*0038*/ 	.word	0xffffffff


	//   ....[4]....
        /*003c*/ 	.word	0xffffffff


	//   ....[5]....
        /*0040*/ 	.word	0xffffffff


	//   ....[6]....
        /*0044*/ 	.word	0xffffffff


	//   ....[7]....
        /*0048*/ 	.word	0xffffffff


	//   ....[8]....
        /*004c*/ 	.word	0xffffffff


	//   ....[9]....
        /*0050*/ 	.word	0xffffffff


	//----- nvinfo : EIATTR_COOP_GROUP_INSTR_OFFSETS
	.align		4
.L_4019:
        /*0054*/ 	.byte	0x04, 0x28
        /*0056*/ 	.short	(.L_4021 - .L_4020)


	//   ....[0]....
.L_4020:
        /*0058*/ 	.word	0x00001180


	//   ....[1]....
        /*005c*/ 	.word	0x000011a0


	//   ....[2]....
        /*0060*/ 	.word	0x000011e0


	//   ....[3]....
        /*0064*/ 	.word	0x000011f0


	//   ....[4]....
        /*0068*/ 	.word	0x00001220


	//   ....[5]....
        /*006c*/ 	.word	0x00001240


	//   ....[6]....
        /*0070*/ 	.word	0x00001270


	//   ....[7]....
        /*0074*/ 	.word	0x00001280


	//   ....[8]....
        /*0078*/ 	.word	0x000012b0


	//   ....[9]....
        /*007c*/ 	.word	0x000012c0


	//----- nvinfo : EIATTR_VRC_CTA_INIT_COUNT
	.align		4
.L_4021:
        /*0080*/ 	.byte	0x02, 0x4a
	.zero		1
	.zero		1


	//----- nvinfo : EIATTR_EXIT_INSTR_OFFSETS
	.align		4
        /*0084*/ 	.byte	0x04, 0x1c
        /*0086*/ 	.short	(.L_4023 - .L_4022)


	//   ....[0]....
.L_4022:
        /*0088*/ 	.word	0x00007280


	//----- nvinfo : EIATTR_MAX_THREADS
	.align		4
.L_4023:
        /*008c*/ 	.byte	0x04, 0x05
        /*008e*/ 	.short	(.L_4025 - .L_4024)
.L_4024:
        /*0090*/ 	.word	0x00000080
        /*0094*/ 	.word	0x00000001
        /*0098*/ 	.word	0x00000001


	//----- nvinfo : EIATTR_CRS_STACK_SIZE
	.align		4
.L_4025:
        /*009c*/ 	.byte	0x04, 0x1e
        /*009e*/ 	.short	(.L_4027 - .L_4026)
.L_4026:
        /*00a0*/ 	.word	0x00000000


	//----- nvinfo : EIATTR_CBANK_PARAM_SIZE
	.align		4
.L_4027:
        /*00a4*/ 	.byte	0x03, 0x19
        /*00a6*/ 	.short	0x0128


	//----- nvinfo : EIATTR_PARAM_CBANK
	.align		4
        /*00a8*/ 	.byte	0x04, 0x0a
        /*00aa*/ 	.short	(.L_4029 - .L_4028)
	.align		4
.L_4028:
        /*00ac*/ 	.word	index@(.nv.constant0._ZN10layer_norm13ln_bwd_kernelINS_13Kernel_traitsIf6__halffS2_fjLj2048ELj1ELj1ELj4ELj16ENS_18Kernel_traits_baseILj2048EfS2_fS2_fjLj128EEEEELb1ELb1ELb1ELb1EEEvNS_9BwdParamsE)
        /*00b0*/ 	.short	0x0380
        /*00b2*/ 	.short	0x0128


	//----- nvinfo : EIATTR_SW_WAR
	.align		4
.L_4029:
        /*00b4*/ 	.byte	0x04, 0x36
        /*00b6*/ 	.short	(.L_4031 - .L_4030)
.L_4030:
        /*00b8*/ 	.word	0x00000008
.L_4031:


//--------------------- .nv.info._ZN10layer_norm13ln_bwd_kernelINS_13Kernel_traitsI6__halfffffjLj2048ELj1ELj1ELj4ELj16ENS_18Kernel_traits_baseILj2048ES2_ffffjLj128EEEEELb0ELb0ELb0ELb0EEEvNS_9BwdParamsE --------------------------
	.section	.nv.info._ZN10layer_norm13ln_bwd_kernelINS_13Kernel_traitsI6__halfffffjLj2048ELj1ELj1ELj4ELj16ENS_18Kernel_traits_baseILj2048ES2_ffffjLj128EEEEELb0ELb0ELb0ELb0EEEvNS_9BwdParamsE,"",@"SHT_CUDA_INFO"
	.sectionflags	@""
	.align	4


	//----- nvinfo : EIATTR_CUDA_API_VERSION
	.align		4
        /*0000*/ 	.byte	0x04, 0x37
        /*0002*/ 	.short	(.L_4033 - .L_4032)
.L_4032:
        /*0004*/ 	.word	0x00000082


	//----- nvinfo : EIATTR_KPARAM_INFO
	.align		4
.L_4033:
        /*0008*/ 	.byte	0x04, 0x17
        /*000a*/ 	.short	(.L_4035 - .L_4034)
.L_4034:
        /*000c*/ 	.word	0x00000000
        /*0010*/ 	.short	0x0000
        /*0012*/ 	.short	0x0000
        /*0014*/ 	.byte	0x00, 0xf0, 0xa1, 0x04


	//----- nvinfo : EIATTR_SPARSE_MMA_MASK
	.align		4
.L_4035:
        /*0018*/ 	.byte	0x03, 0x50
        /*001a*/ 	.short	0x0000


	//----- nvinfo : EIATTR_MAXREG_COUNT
	.align		4
        /*001c*/ 	.byte	0x03, 0x1b
        /*001e*/ 	.short	0x00ff


	//----- nvinfo : EIATTR_NUM_BARRIERS
	.align		4
        /*0020*/ 	.byte	0x02, 0x4c
        /*0022*/ 	.byte	0x01
	.zero		1


	//----- nvinfo : EIATTR_MERCURY_ISA_VERSION
	.align		4
        /*0024*/ 	.byte	0x03, 0x5f
        /*0026*/ 	.short	0x0101


	//----- nvinfo : EIATTR_COOP_GROUP_MASK_REGIDS
	.align		4
        /*0028*/ 	.byte	0x04, 0x29
        /*002a*/ 	.short	(.L_4037 - .L_4036)


	//   ....[0]....
.L_4036:
        /*002c*/ 	.word	0xffffffff


	//   ....[1]....
        /*0030*/ 	.word	0xffffffff


	//   ....[2]....
        /*0034*/ 	.word	0xffffffff


	//   ....[3]....
        /*0038*/ 	.word	0xffffffff


	//   ....[4]....
        /*003c*/ 	.word	0xffffffff


	//   ....[5]....
        /*0040*/ 	.word	0xffffffff


	//   ....[6]....
        /*0044*/ 	.word	0xffffffff


	//   ....[7]....
        /*0048*/ 	.word	0xffffffff


	//   ....[8]....
        /*004c*/ 	.word	0xffffffff


	//   ....[9]....
        /*0050*/ 	.word	0xffffffff


	//----- nvinfo : EIATTR_COOP_GROUP_INSTR_OFFSETS
	.align		4
.L_4037:
        /*0054*/ 	.byte	0x04, 0x28
        /*0056*/ 	.short	(.L_4039 - .L_4038)


	//   ....[0]....
.L_4038:
        /*0058*/ 	.word	0x00001390


	//   ....[1]....
        /*005c*/ 	.word	0x000013b0


	//   ....[2]....
        /*0060*/ 	.word	0x000013f0


	//   ....[3]....
        /*0064*/ 	.word	0x00001400


	//   ....[4]....
        /*0068*/ 	.word	0x00001440


	//   ....[5]....
        /*006c*/ 	.word	0x00001450


	//   ....[6]....
        /*0070*/ 	.word	0x00001480


	//   ....[7]....
        /*0074*/ 	.word	0x00001490


	//   ....[8]....
        /*0078*/ 	.word	0x000014c0


	//   ....[9]....
        /*007c*/ 	.word	0x000014d0


	//----- nvinfo : EIATTR_VRC_CTA_INIT_COUNT
	.align		4
.L_4039:
        /*0080*/ 	.byte	0x02, 0x4a
	.zero		1
	.zero		1


	//----- nvinfo : EIATTR_EXIT_INSTR_OFFSETS
	.align		4
        /*0084*/ 	.byte	0x04, 0x1c
        /*0086*/ 	.short	(.L_4041 - .L_4040)


	//   ....[0]....
.L_4040:
        /*0088*/ 	.word	0x000030c0


	//   ....[1]....
        /*008c*/ 	.word	0x00003140


	//----- nvinfo : EIATTR_MAX_THREADS
	.align		4
.L_4041:
        /*0090*/ 	.byte	0x04, 0x05
        /*0092*/ 	.short	(.L_4043 - .L_4042)
.L_4042:
        /*0094*/ 	.word	0x00000080
        /*0098*/ 	.word	0x00000001
        /*009c*/ 	.word	0x00000001


	//----- nvinfo : EIATTR_CRS_STACK_SIZE
	.align		4
.L_4043:
        /*00a0*/ 	.byte	0x04, 0x1e
        /*00a2*/ 	.short	(.L_4045 - .L_4044)
.L_4044:
        /*00a4*/ 	.word	0x00000000


	//----- nvinfo : EIATTR_CBANK_PARAM_SIZE
	.align		4
.L_4045:
        /*00a8*/ 	.byte	0x03, 0x19
        /*00aa*/ 	.short	0x0128


	//----- nvinfo : EIATTR_PARAM_CBANK
	.align		4
        /*00ac*/ 	.byte	0x04, 0x0a
        /*00ae*/ 	.short	(.L_4047 - .L_4046)
	.align		4
.L_4046:
        /*00b0*/ 	.word	index@(.nv.constant0._ZN10layer_norm13ln_bwd_kernelINS_13Kernel_traitsI6__halfffffjLj2048ELj1ELj1ELj4ELj16ENS_18Kernel_traits_baseILj2048ES2_ffffjLj128EEEEELb0ELb0ELb0ELb0EEEvNS_9BwdParamsE)
        /*00b4*/ 	.short	0x0380
        /*00b6*/ 	.short	0x0128


	//----- nvinfo : EIATTR_SW_WAR
	.align		4
.L_4047:
        /*00b8*/ 	.byte	0x04, 0x36
        /*00ba*/ 	.short	(.L_4049 - .L_4048)
.L_4048:
        /*00bc*/ 	.word	0x00000008
.L_4049:


//--------------------- .nv.info._ZN10layer_norm13ln_bwd_kernelINS_13Kernel_traitsI6__halfffffjLj2048ELj1ELj1ELj4ELj16ENS_18Kernel_traits_baseILj2048ES2_ffffjLj128EEEEELb0ELb0ELb0ELb1EEEvNS_9BwdParamsE --------------------------
	.section	.nv.info._ZN10layer_norm13ln_bwd_kernelINS_13Kernel_traitsI6__halfffffjLj2048ELj1ELj1ELj4ELj16ENS_18Kernel_traits_baseILj2048ES2_ffffjLj128EEEEELb0ELb0ELb0ELb1EEEvNS_9BwdParamsE,"",@"SHT_CUDA_INFO"
	.sectionflags	@""
	.align	4


	//----- nvinfo : EIATTR_CUDA_API_VERSION
	.align		4
        /*0000*/ 	.byte	0x04, 0x37
        /*0002*/ 	.short	(.L_4051 - .L_4050)
.L_4050:
        /*0004*/ 	.word	0x00000082


	//----- nvinfo : EIATTR_KPARAM_INFO
	.align		4
.L_4051:
        /*0008*/ 	.byte	0x04, 0x17
        /*000a*/ 	.short	(.L_4053 - .L_4052)
.L_4052:
        /*000c*/ 	.word	0x00000000
        /*0010*/ 	.short	0x0000
        /*0012*/ 	.short	0x0000
        /*0014*/ 	.byte	0x00, 0xf0, 0xa1, 0x04


	//----- nvinfo : EIATTR_SPARSE_MMA_MASK
	.align		4
.L_4053:
        /*0018*/ 	.byte	0x03, 0x50
        /*001a*/ 	.short	0x0000


	//----- nvinfo : EIATTR_MAXREG_COUNT
	.align		4
        /*001c*/ 	.byte	0x03, 0x1b
        /*001e*/ 	.short	0x00ff


	//----- nvinfo : EIATTR_NUM_BARRIERS
	.align		4
        /*0020*/ 	.byte	0x02, 0x4c
        /*0022*/ 	.byte	0x01
	.zero		1


	//----- nvinfo : EIATTR_MERCURY_ISA_VERSION
	.align		4
        /*0024*/ 	.byte	0x03, 0x5f
        /*0026*/ 	.short	0x0101


	//----- nvinfo : EIATTR_COOP_GROUP_MASK_REGIDS
	.align		4
        /*0028*/ 	.byte	0x04, 0x29
        /*002a*/ 	.short	(.L_4055 - .L_4054)


	//   ....[0]....
.L_4054:
        /*002c*/ 	.word	0xffffffff


	//   ....[1]....
        /*0030*/ 	.word	0xffffffff


	//   ....[2]....
        /*0034*/ 	.word	0xffffffff


	//   ....[3]....
        /*0038*/ 	.word	0xffffffff


	//   ....[4]....
        /*003c*/ 	.word	0xffffffff


	//   ....[5]....
        /*0040*/ 	.word	0xffffffff


	//   ....[6]....
        /*0044*/ 	.word	0xffffffff


	//   ....[7]....
        /*0048*/ 	.word	0xffffffff


	//   ....[8]....
        /*004c*/ 	.word	0xffffffff


	//   ....[9]....
        /*0050*/ 	.word	0xffffffff


	//----- nvinfo : EIATTR_COOP_GROUP_INSTR_OFFSETS
	.align		4
.L_4055:
        /*0054*/ 	.byte	0x04, 0x28
        /*0056*/ 	.short	(.L_4057 - .L_4056)


	//   ....[0]....
.L_4056:
        /*0058*/ 	.word	0x00000d10


	//   ....[1]....
        /*005c*/ 	.word	0x00000dc0


	//   ....[2]....
        /*0060*/ 	.word	0x00000dd0


	//   ....[3]....
        /*0064*/ 	.word	0x00000e00


	//   ....[4]....
        /*0068*/ 	.word	0x00000e10


	//   ....[5]....
        /*006c*/ 	.word	0x00000e30


	//   ....[6]....
        /*0070*/ 	.word	0x00000e60


	//   ....[7]....
        /*0074*/ 	.word	0x00000e90


	//   ....[8]....
        /*0078*/ 	.word	0x00000ec0


	//   ....[9]....
        /*007c*/ 	.word	0x00000ed0


	//----- nvinfo : EIATTR_VRC_CTA_INIT_COUNT
	.align		4
.L_4057:
        /*0080*/ 	.byte	0x02, 0x4a
	.zero		1
	.zero		1


	//----- nvinfo : EIATTR_EXIT_INSTR_OFFSETS
	.align		4
        /*0084*/ 	.byte	0x04, 0x1c
        /*0086*/ 	.short	(.L_4059 - .L_4058)


	//   ....[0]....
.L_4058:
        /*0088*/ 	.word	0x000029f0


	//----- nvinfo : EIATTR_MAX_THREADS
	.align		4
.L_4059:
        /*008c*/ 	.byte	0x04, 0x05
        /*008e*/ 	.short	(.L_4061 - .L_4060)
.L_4060:
        /*0090*/ 	.word	0x00000080
        /*0094*/ 	.word	0x00000001
        /*0098*/ 	.word	0x00000001


	//----- nvinfo : EIATTR_CRS_STACK_SIZE
	.align		4
.L_4061:
        /*009c*/ 	.byte	0x04, 0x1e
        /*009e*/ 	.short	(.L_4063 - .L_4062)
.L_4062:
        /*00a0*/ 	.word	0x00000000


	//----- nvinfo : EIATTR_CBANK_PARAM_SIZE
	.align		4
.L_4063:
        /*00a4*/ 	.byte	0x03, 0x19
        /*00a6*/ 	.short	0x0128


	//----- nvinfo : EIATTR_PARAM_CBANK
	.align		4
        /*00a8*/ 	.byte	0x04, 0x0a
        /*00aa*/ 	.short	(.L_4065 - .L_4064)
	.align		4
.L_4064:
        /*00ac*/ 	.word	index@(.nv.constant0._ZN10layer_norm13ln_bwd_kernelINS_13Kernel_traitsI6__halfffffjLj2048ELj1ELj1ELj4ELj16ENS_18Kernel_traits_baseILj2048ES2_ffffjLj128EEEEELb0ELb0ELb0ELb1EEEvNS_9BwdParamsE)
        /*00b0*/ 	.short	0x0380
        /*00b2*/ 	.short	0x0128


	//----- nvinfo : EIATTR_SW_WAR
	.align		4
.L_4065:
        /*00b4*/ 	.byte	0x04, 0x36
        /*00b6*/ 	.short	(.L_4067 - .L_4066)
.L_4066:
        /*00b8*/ 	.word	0x00000008
.L_4067:


//--------------------- .nv.info._ZN10layer_norm13ln_bwd_kernelINS_13Kernel_traitsI6__halfffffjLj2048ELj1ELj1ELj4ELj16ENS_18Kernel_traits_baseILj2048ES2_ffffjLj128EEEEELb0ELb0ELb1ELb0EEEvNS_9BwdParamsE --------------------------
	.section	.nv.info._ZN10layer_norm13ln_bwd_kernelINS_13Kernel_traitsI6__halfffffjLj2048ELj1ELj1ELj4ELj16ENS_18Kernel_traits_baseILj2048ES2_ffffjLj128EEEEELb0ELb0ELb1ELb0EEEvNS_9BwdParamsE,"",@"SHT_CUDA_INFO"
	.sectionflags	@""
	.align	4


	//----- nvinfo : EIATTR_CUDA_API_VERSION
	.align		4
        /*0000*/ 	.byte	0x04, 0x37
        /*0002*/ 	.short	(.L_4069 - .L_4068)
.L_4068:
        /*0004*/ 	.word	0x00000082


	//----- nvinfo : EIATTR_KPARAM_INFO
	.align		4
.L_4069:
        /*0008*/ 	.byte	0x04, 0x17
        /*000a*/ 	.short	(.L_4071 - .L_4070)
.L_4070:
        /*000c*/ 	.word	0x00000000
        /*0010*/ 	.short	0x0000
        /*0012*/ 	.short	0x0000
        /*0014*/ 	.byte	0x00, 0xf0, 0xa1, 0x04


	//----- nvinfo : EIATTR_SPARSE_MMA_MASK
	.align		4
.L_4071:
        /*0018*/ 	.byte	0x03, 0x50
        /*001a*/ 	.short	0x0000


	//----- nvinfo : EIATTR_MAXREG_COUNT
	.align		4
        /*001c*/ 	.byte	0x03, 0x1b
        /*001e*/ 	.short	0x00ff


	//----- nvinfo : EIATTR_NUM_BARRIERS
	.align		4
        /*0020*/ 	.byte	0x02, 0x4c
        /*0022*/ 	.byte	0x01
	.zero		1


	//----- nvinfo : EIATTR_MERCURY_ISA_VERSION
	.align		4
        /*0024*/ 	.byte	0x03, 0x5f
        /*0026*/ 	.short	0x0101


	//----- nvinfo : EIATTR_COOP_GROUP_MASK_REGIDS
	.align		4
        /*0028*/ 	.byte	0x04, 0x29
        /*002a*/ 	.short	(.L_4073 - .L_4072)


	//   ....[0]....
.L_4072:
        /*002c*/ 	.word	0xffffffff


	//   ....[1]....
        /*0030*/ 	.word	0xffffffff


	//   ....[2]....
        /*0034*/ 	.word	0xffffffff


	//   ....[3]....
        /*0038*/ 	.word	0xffffffff


	//   ....[4]....
        /*003c*/ 	.word	0xffffffff


	//   ....[5]....
        /*0040*/ 	.word	0xffffffff


	//   ....[6]....
        /*0044*/ 	.word	0xffffffff


	//   ....[7]....
        /*0048*/ 	.word	0xffffffff


	//   ....[8]....
        /*004c*/ 	.word	0xffffffff


	//   ....[9]....
        /*0050*/ 	.word	0xffffffff


	//----- nvinfo : EIATTR_COOP_GROUP_INSTR_OFFSETS
	.align		4
.L_4073:
        /*0054*/ 	.byte	0x04, 0x28
        /*0056*/ 	.short	(.L_4075 - .L_4074)


	//   ....[0]....
.L_4074:
        /*0058*/ 	.word	0x00001680


	//   ....[1]....
        /*005c*/ 	.word	0x000016a0


	//   ....[2]....
        /*0060*/ 	.word	0x000016e0


	//   ....[3]....
        /*0064*/ 	.word	0x000016f0


	//   ....[4]....
        /*0068*/ 	.word	0x00001730


	//   ....[5]....
        /*006c*/ 	.word	0x00001740


	//   ....[6]....
        /*0070*/ 	.word	0x00001770


	//   ....[7]....
        /*0074*/ 	.word	0x00001780


	//   ....[8]....
        /*0078*/ 	.word	0x000017b0


	//   ....[9]....
        /*007c*/ 	.word	0x000017c0


	//----- nvinfo : EIATTR_VRC_CTA_INIT_COUNT
	.align		4
.L_4075:
        /*0080*/ 	.byte	0x02, 0x4a
	.zero		1
	.zero		1


	//----- nvinfo : EIATTR_EXIT_INSTR_OFFSETS
	.align		4
        /*0084*/ 	.byte	0x04, 0x1c
        /*0086*/ 	.short	(.L_4077 - .L_4076)


	//   ....[0]....
.L_4076:
        /*0088*/ 	.word	0x000043f0


	//   ....[1]....
        /*008c*/ 	.word	0x00004470


	//----- nvinfo : EIATTR_MAX_THREADS
	.align		4
.L_4077:
        /*0090*/ 	.byte	0x04, 0x05
        /*0092*/ 	.short	(.L_4079 - .L_4078)
.L_4078:
        /*0094*/ 	.word	0x00000080
        /*0098*/ 	.word	0x00000001
        /*009c*/ 	.word	0x00000001


	//----- nvinfo : EIATTR_CRS_STACK_SIZE
	.align		4
.L_4079:
        /*00a0*/ 	.byte	0x04, 0x1e
        /*00a2*/ 	.short	(.L_4081 - .L_4080)
.L_4080:
        /*00a4*/ 	.word	0x00000000


	//----- nvinfo : EIATTR_CBANK_PARAM_SIZE
	.align		4
.L_4081:
        /*00a8*/ 	.byte	0x03, 0x19
        /*00aa*/ 	.short	0x0128


	//----- nvinfo : EIATTR_PARAM_CBANK
	.align		4
        /*00ac*/ 	.byte	0x04, 0x0a
        /*00ae*/ 	.short	(.L_4083 - .L_4082)
	.align		4
.L_4082:
        /*00b0*/ 	.word	index@(.nv.constant0._ZN10layer_norm13ln_bwd_kernelINS_13Kernel_traitsI6__halfffffjLj2048ELj1ELj1ELj4ELj16ENS_18Kernel_traits_baseILj2048ES2_ffffjLj128EEEEELb0ELb0ELb1ELb0EEEvNS_9BwdParamsE)
        /*00b4*/ 	.short	0x0380
        /*00b6*/ 	.short	0x0128


	//----- nvinfo : EIATTR_SW_WAR
	.align		4
.L_4083:
        /*00b8*/ 	.byte	0x04, 0x36
        /*00ba*/ 	.short	(.L_4085 - .L_4084)
.L_4084:
        /*00bc*/ 	.word	0x00000008
.L_4085:


//--------------------- .nv.info._ZN10layer_norm13ln_bwd_kernelINS_13Kernel_traitsI6__halfffffjLj2048ELj1ELj1ELj4ELj16ENS_18Kernel_traits_baseILj2048ES2_ffffjLj128EEEEELb0ELb0ELb1ELb1EEEvNS_9BwdParamsE --------------------------
	.section	.nv.info._ZN10layer_norm13ln_bwd_kernelINS_13Kernel_traitsI6__halfffffjLj2048ELj1ELj1ELj4ELj16ENS_18Kernel_traits_baseILj2048ES2_ffffjLj128EEEEELb0ELb0ELb1ELb1EEEvNS_9BwdParamsE,"",@"SHT_CUDA_INFO"
	.sectionflags	@""
	.align	4


	//----- nvinfo : EIATTR_CUDA_API_VERSION
	.align		4
        /*0000*/ 	.byte	0x04, 0x37
        /*0002*/ 	.short	(.L_4087 - .L_4086)
.L_4086:
        /*0004*/ 	.word	0x00000082


	//----- nvinfo : EIATTR_KPARAM_INFO
	.align		4
.L_4087:
        /*0008*/ 	.byte	0x04, 0x17
        /*000a*/ 	.short	(.L_4089 - .L_4088)
.L_4088:
        /*000c*/ 	.word	0x00000000
        /*0010*/ 	.short	0x0000
        /*0012*/ 	.short	0x0000
        /*0014*/ 	.byte	0x00, 0xf0, 0xa1, 0x04


	//----- nvinfo : EIATTR_SPARSE_MMA_MASK
	.align		4
.L_4089:
        /*0018*/ 	.byte	0x03, 0x50
        /*001a*/ 	.short	0x0000


	//----- nvinfo : EIATTR_MAXREG_COUNT
	.align		4
        /*001c*/ 	.byte	0x03, 0x1b
        /*001e*/ 	.short	0x00ff


	//----- nvinfo : EIATTR_NUM_BARRIERS
	.align		4
        /*0020*/ 	.byte	0x02, 0x4c
        /*0022*/ 	.byte	0x01
	.zero		1


	//----- nvinfo : EIATTR_MERCURY_ISA_VERSION
	.align		4
        /*0024*/ 	.byte	0x03, 0x5f
        /*0026*/ 	.short	0x0101


	//----- nvinfo : EIATTR_COOP_GROUP_MASK_REGIDS
	.align		4
        /*0028*/ 	.byte	0x04, 0x29
        /*002a*/ 	.short	(.L_4091 - .L_4090)


	//   ....[0]....
.L_4090:
        /*002c*/ 	.word	0xffffffff


	//   ....[1]....
        /*0030*/ 	.word	0xffffffff


	//   ....[2]....
        /*0034*/ 	.word	0xffffffff


	//   ....[3]....
        /*0038*/ 	.word	0xffffffff


	//   ....[4]....
        /*003c*/ 	.word	0xffffffff


	//   ....[5]....
        /*0040*/ 	.word	0xffffffff


	//   ....[6]....
        /*0044*/ 	.word	0xffffffff


	//   ....[7]....
        /*0048*/ 	.word	0xffffffff


	//   ....[8]....
        /*004c*/ 	.word	0xffffffff


	//   ....[9]....
        /*0050*/ 	.word	0xffffffff


	//----- nvinfo : EIATTR_COOP_GROUP_INSTR_OFFSETS
	.align		4
.L_4091:
        /*0054*/ 	.byte	0x04, 0x28
        /*0056*/ 	.short	(.L_4093 - .L_4092)


	//   ....[0]....
.L_4092:
        /*0058*/ 	.word	0x000010d0


	//   ....[1]....
        /*005c*/ 	.word	0x000010f0


	//   ....[2]....
        /*0060*/ 	.word	0x00001130


	//   ....[3]....
        /*0064*/ 	.word	0x00001140


	//   ....[4]....
        /*0068*/ 	.word	0x00001180


	//   ....[5]....
        /*006c*/ 	.word	0x00001190


	//   ....[6]....
        /*0070*/ 	.word	0x000011c0


	//   ....[7]....
        /*0074*/ 	.word	0x000011d0


	//   ....[8]....
        /*0078*/ 	.word	0x00001200


	//   ....[9]....
        /*007c*/ 	.word	0x00001210


	//----- nvinfo : EIATTR_VRC_CTA_INIT_COUNT
	.align		4
.L_4093:
        /*0080*/ 	.byte	0x02, 0x4a
	.zero		1
	.zero		1


	//----- nvinfo : EIATTR_EXIT_INSTR_OFFSETS
	.align		4
        /*0084*/ 	.byte	0x04, 0x1c
        /*0086*/ 	.short	(.L_4095 - .L_4094)


	//   ....[0]....
.L_4094:
        /*0088*/ 	.word	0x000032b0


	//----- nvinfo : EIATTR_MAX_THREADS
	.align		4
.L_4095:
        /*008c*/ 	.byte	0x04, 0x05
        /*008e*/ 	.short	(.L_4097 - .L_4096)
.L_4096:
        /*0090*/ 	.word	0x00000080
        /*0094*/ 	.word	0x00000001
        /*0098*/ 	.word	0x00000001


	//----- nvinfo : EIATTR_CRS_STACK_SIZE
	.align		4
.L_4097:
        /*009c*/ 	.byte	0x04, 0x1e
        /*009e*/ 	.short	(.L_4099 - .L_4098)
.L_4098:
        /*00a0*/ 	.word	0x00000000


	//----- nvinfo : EIATTR_CBANK_PARAM_SIZE
	.align		4
.L_4099:
        /*00a4*/ 	.byte	0x03, 0x19
        /*00a6*/ 	.short	0x0128


	//----- nvinfo : EIATTR_PARAM_CBANK
	.align		4
        /*00a8*/ 	.byte	0x04, 0x0a
        /*00aa*/ 	.short	(.L_4101 - .L_4100)
	.align		4
.L_4100:
        /*00ac*/ 	.word	index@(.nv.constant0._ZN10layer_norm13ln_bwd_kernelINS_13Kernel_traitsI6__halfffffjLj2048ELj1ELj1ELj4ELj16ENS_18Kernel_traits_baseILj2048ES2_ffffjLj128EEEEELb0ELb0ELb1ELb1EEEvNS_9BwdParamsE)
        /*00b0*/ 	.short	0x0380
        /*00b2*/ 	.short	0x0128


	//----- nvinfo : EIATTR_SW_WAR
	.align		4
.L_4101:
        /*00b4*/ 	.byte	0x04, 0x36
        /*00b6*/ 	.short	(.L_4103 - .L_4102)
.L_4102:
        /*00b8*/ 	.word	0x00000008
.L_4103:


//--------------------- .nv.info._ZN10layer_norm13ln_bwd_kernelINS_13Kernel_traitsI6__halfffffjLj2048ELj1ELj1ELj4ELj16ENS_18Kernel_traits_baseILj2048ES2_ffffjLj128EEEEELb0ELb1ELb0ELb0EEEvNS_9BwdParamsE --------------------------
	.section	.nv.info._ZN10layer_norm13ln_bwd_kernelINS_13Kernel_traitsI6__halfffffjLj2048ELj1ELj1ELj4ELj16ENS_18Kernel_traits_baseILj2048ES2_ffffjLj128EEEEELb0ELb1ELb0ELb0EEEvNS_9BwdParamsE,"",@"SHT_CUDA_INFO"
	.sectionflags	@""
	.align	4


	//----- nvinfo : EIATTR_CUDA_API_VERSION
	.align		4
        /*0000*/ 	.byte	0x04, 0x37
        /*0002*/ 	.short	(.L_4105 - .L_4104)
.L_4104:
        /*0004*/ 	.word	0x00000082


	//----- nvinfo : EIATTR_KPARAM_INFO
	.align		4
.L_4105:
        /*0008*/ 	.byte	0x04, 0x17
        /*000a*/ 	.short	(.L_4107 - .L_4106)
.L_4106:
        /*000c*/ 	.word	0x00000000
        /*0010*/ 	.short	0x0000
        /*0012*/ 	.short	0x0000
        /*0014*/ 	.byte	0x00, 0xf0, 0xa1, 0x04


	//----- nvinfo : EIATTR_SPARSE_MMA_MASK
	.align		4
.L_4107:
        /*0018*/ 	.byte	0x03, 0x50
        /*001a*/ 	.short	0x0000


	//----- nvinfo : EIATTR_MAXREG_COUNT
	.align		4
        /*001c*/ 	.byte	0x03, 0x1b
        /*001e*/ 	.short	0x00ff


	//----- nvinfo : EIATTR_NUM_BARRIERS
	.align		4
        /*0020*/ 	.byte	0x02, 0x4c
        /*0022*/ 	.byte	0x01
	.zero		1


	//----- nvinfo : EIATTR_MERCURY_ISA_VERSION
	.align		4
        /*0024*/ 	.byte	0x03, 0x5f
        /*0026*/ 	.short	0x0101


	//----- nvinfo : EIATTR_COOP_GROUP_MASK_REGIDS
	.align		4
        /*0028*/ 	.byte	0x04, 0x29
        /*002a*/ 	.short	(.L_4109 - .L_4108)


	//   ....[0]....
.L_4108:
        /*002c*/ 	.word	0xffffffff


	//   ....[1]....
        /*0030*/ 	.word	0xffffffff


	//   ....[2]....
        /*0034*/ 	.word	0xffffffff


	//   ....[3]....
        /*0038*/ 	.word	0xffffffff


	//   ....[4]....
        /*003c*/ 	.word	0xffffffff


	//   ....[5]....
        /*0040*/ 	.word	0xffffffff


	//   ....[6]....
        /*0044*/ 	.word	0xffffffff


	//   ....[7]....
        /*0048*/ 	.word	0xffffffff


	//   ....[8]....
        /*004c*/ 	.word	0xffffffff


	//   ....[9]....
        /*0050*/ 	.word	0xffffffff


	//----- nvinfo : EIATTR_COOP_GROUP_INSTR_OFFSETS
	.align		4
.L_4109:
        /*0054*/ 	.byte	0x04, 0x28
        /*0056*/ 	.short	(.L_4111 - .L_4110)


	//   ....[0]....
.L_4110:
        /*0058*/ 	.word	0x00001630


	//   ....[1]....
        /*005c*/ 	.word	0x00001660


	//   ....[2]....
        /*0060*/ 	.word	0x00001690


	//   ....[3]....
        /*0064*/ 	.word	0x000016a0


	//   ....[4]....
        /*0068*/ 	.word	0x000016d0


	//   ....[5]....
        /*006c*/ 	.word	0x000016e0


	//   ....[6]....
        /*0070*/ 	.word	0x00001710


	//   ....[7]....
        /*0074*/ 	.word	0x00001720


	//   ....[8]....
        /*0078*/ 	.word	0x00001750


	//   ....[9]....
        /*007c*/ 	.word	0x00001760


	//----- nvinfo : EIATTR_VRC_CTA_INIT_COUNT
	.align		4
.L_4111:
        /*0080*/ 	.byte	0x02, 0x4a
	.zero		1
	.zero		1


	//----- nvinfo : EIATTR_EXIT_INSTR_OFFSETS
	.align		4
        /*0084*/ 	.byte	0x04, 0x1c
        /*0086*/ 	.short	(.L_4113 - .L_4112)


	//   ....[0]....
.L_4112:
        /*0088*/ 	.word	0x00004250


	//   ....[1]....
        /*008c*/ 	.word	0x000042f0


	//----- nvinfo : EIATTR_MAX_THREADS
	.align		4
.L_4113:
        /*0090*/ 	.byte	0x04, 0x05
        /*0092*/ 	.short	(.L_4115 - .L_4114)
.L_4114:
        /*0094*/ 	.word	0x00000080
        /*0098*/ 	.word	0x00000001
        /*009c*/ 	.word	0x00000001


	//----- nvinfo : EIATTR_CRS_STACK_SIZE
	.align		4
.L_4115:
        /*00a0*/ 	.byte	0x04, 0x1e
        /*00a2*/ 	.short	(.L_4117 - .L_4116)
.L_4116:
        /*00a4*/ 	.word	0x00000000


	//----- nvinfo : EIATTR_CBANK_PARAM_SIZE
	.align		4
.L_4117:
        /*00a8*/ 	.byte	0x03, 0x19
        /*00aa*/ 	.short	0x0128


	//----- nvinfo : EIATTR_PARAM_CBANK
	.align		4
        /*00ac*/ 	.byte	0x04, 0x0a
        /*00ae*/ 	.short	(.L_4119 - .L_4118)
	.align		4
.L_4118:
        /*00b0*/ 	.word	index@(.nv.constant0._ZN10layer_norm13ln_bwd_kernelINS_13Kernel_traitsI6__halfffffjLj2048ELj1ELj1ELj4ELj16ENS_18Kernel_traits_baseILj2048ES2_ffffjLj128EEEEELb0ELb1ELb0ELb0EEEvNS_9BwdParamsE)
        /*00b4*/ 	.short	0x0380
        /*00b6*/ 	.short	0x0128


	//----- nvinfo : EIATTR_SW_WAR
	.align		4
.L_4119:
        /*00b8*/ 	.byte	0x04, 0x36
        /*00ba*/ 	.short	(.L_4121 - .L_4120)
.L_4120:
        /*00bc*/ 	.word	0x00000008
.L_4121:


//--------------------- .nv.info._ZN10layer_norm13ln_bwd_kernelINS_13Kernel_traitsI6__halfffffjLj2048ELj1ELj1ELj4ELj16ENS_18Kernel_traits_baseILj2048ES2_ffffjLj128EEEEELb0ELb1ELb0ELb1EEEvNS_9BwdParamsE --------------------------
	.section	.nv.info._ZN10layer_norm13ln_bwd_kernelINS_13Kernel_traitsI6__halfffffjLj2048ELj1ELj1ELj4ELj16ENS_18Kernel_traits_baseILj2048ES2_ffffjLj128EEEEELb0ELb1ELb0ELb1EEEvNS_9BwdParamsE,"",@"SHT_CUDA_INFO"
	.sectionflags	@""
	.align	4


	//----- nvinfo : EIATTR_CUDA_API_VERSION
	.align		4
        /*0000*/ 	.byte	0x04, 0x37
        /*0002*/ 	.short	(.L_4123 - .L_4122)
.L_4122:
        /*0004*/ 	.word	0x00000082


	//----- nvinfo : EIATTR_KPARAM_INFO
	.align		4
.L_4123:
        /*0008*/ 	.byte	0x04, 0x17
        /*000a*/ 	.short	(.L_4125 - .L_4124)
.L_4124:
        /*000c*/ 	.word	0x00000000
        /*0010*/ 	.short	0x0000
        /*0012*/ 	.short	0x0000
        /*0014*/ 	.byte	0x00, 0xf0, 0xa1, 0x04


	//----- nvinfo : EIATTR_SPARSE_MMA_MASK
	.align		4
.L_4125:
        /*0018*/ 	.byte	0x03, 0x50
        /*001a*/ 	.short	0x0000


	//----- nvinfo : EIATTR_MAXREG_COUNT
	.align		4
        /*001c*/ 	.byte	0x03, 0x1b
        /*001e*/ 	.short	0x00ff


	//----- nvinfo : EIATTR_NUM_BARRIERS
	.align		4
        /*0020*/ 	.byte	0x02, 0x4c
        /*0022*/ 	.byte	0x01
	.zero		1


	//----- nvinfo : EIATTR_MERCURY_ISA_VERSION
	.align		4
        /*0024*/ 	.byte	0x03, 0x5f
        /*0026*/ 	.short	0x0101


	//----- nvinfo : EIATTR_COOP_GROUP_MASK_REGIDS
	.align		4
        /*0028*/ 	.byte	0x04, 0x29
        /*002a*/ 	.short	(.L_4127 - .L_4126)


	//   ....[0]....
.L_4126:
        /*002c*/ 	.word	0xffffffff


	//   ....[1]....
        /*0030*/ 	.word	0xffffffff


	//   ....[2]....
        /*0034*/ 	.word	0xffffffff


	//   ....[3]....
        /*0038*/ 	.word	0xffffffff


	//   ....[4]....
        /*003c*/ 	.word	0xffffffff


	//   ....[5]....
        /*0040*/ 	.word	0xffffffff


	//   ....[6]....
        /*0044*/ 	.word	0xffffffff


	//   ....[7]....
        /*0048*/ 	.word	0xffffffff


	//   ....[8]....
        /*004c*/ 	.word	0xffffffff


	//   ....[9]....
        /*0050*/ 	.word	0xffffffff


	//----- nvinfo : EIATTR_COOP_GROUP_INSTR_OFFSETS
	.align		4
.L_4127:
        /*0054*/ 	.byte	0x04, 0x28
        /*0056*/ 	.short	(.L_4129 - .L_4128)


	//   ....[0]....
.L_4128:
        /*0058*/ 	.word	0x00000f50


	//   ....[1]....
        /*005c*/ 	.word	0x00000f60


	//   ....[2]....
        /*0060*/ 	.word	0x00000f90


	//   ....[3]....
        /*0064*/ 	.word	0x00000fa0


	//   ....[4]....
        /*0068*/ 	.word	0x00000fd0


	//   ....[5]....
        /*006c*/ 	.word	0x00000fe0


	//   ....[6]....
        /*0070*/ 	.word	0x00001010


	//   ....[7]....
        /*0074*/ 	.word	0x00001020


	//   ....[8]....
        /*0078*/ 	.word	0x00001060


	//   ....[9]....
        /*007c*/ 	.word	0x00001070


	//----- nvinfo : EIATTR_VRC_CTA_INIT_COUNT
	.align		4
.L_4129:
        /*0080*/ 	.byte	0x02, 0x4a
	.zero		1
	.zero		1


	//----- nvinfo : EIATTR_EXIT_INSTR_OFFSETS
	.align		4
        /*0084*/ 	.byte	0x04, 0x1c
        /*0086*/ 	.short	(.L_4131 - .L_4130)


	//   ....[0]....
.L_4130:
        /*0088*/ 	.word	0x00003bb0


	//----- nvinfo : EIATTR_MAX_THREADS
	.align		4
.L_4131:
        /*008c*/ 	.byte	0x04, 0x05
        /*008e*/ 	.short	(.L_4133 - .L_4132)
.L_4132:
        /*0090*/ 	.word	0x00000080
        /*0094*/ 	.word	0x00000001
        /*0098*/ 	.word	0x00000001


	//----- nvinfo : EIATTR_CRS_STACK_SIZE
	.align		4
.L_4133:
        /*009c*/ 	.byte	0x04, 0x1e
        /*009e*/ 	.short	(.L_4135 - .L_4134)
.L_4134:
        /*00a0*/ 	.word	0x00000000


	//----- nvinfo : EIATTR_CBANK_PARAM_SIZE
	.align		4
.L_4135:
        /*00a4*/ 	.byte	0x03, 0x19
        /*00a6*/ 	.short	0x0128


	//----- nvinfo : EIATTR_PARAM_CBANK
	.align		4
        /*00a8*/ 	.byte	0x04, 0x0a
        /*00aa*/ 	.short	(.L_4137 - .L_4136)
	.align		4
.L_4136:
        /*00ac*/ 	.word	index@(.nv.constant0._ZN10layer_norm13ln_bwd_kernelINS_13Kernel_traitsI6__halfffffjLj2048ELj1ELj1ELj4ELj16ENS_18Kernel_traits_baseILj2048ES2_ffffjLj128EEEEELb0ELb1ELb0ELb1EEEvNS_9BwdParamsE)
        /*00b0*/ 	.short	0x0380
        /*00b2*/ 	.short	0x0128


	//----- nvinfo : EIATTR_SW_WAR
	.align		4
.L_4137:
        /*00b4*/ 	.byte	0x04, 0x36
        /*00b6*/ 	.short	(.L_4139 - .L_4138)
.L_4138:
        /*00b8*/ 	.word	0x00000008
.L_4139:


//--------------------- .nv.info._ZN10layer_norm13ln_bwd_kernelINS_13Kernel_traitsI6__halfffffjLj2048ELj1ELj1ELj4ELj16ENS_18Kernel_traits_baseILj2048ES2_ffffjLj128EEEEELb0ELb1ELb1ELb0EEEvNS_9BwdParamsE --------------------------
	.section	.nv.info._ZN10layer_norm13ln_bwd_kernelINS_13Kernel_traitsI6__halfffffjLj2048ELj1ELj1ELj4ELj16ENS_18Kernel_traits_baseILj2048ES2_ffffjLj128EEEEELb0ELb1ELb1ELb0EEEvNS_9BwdParamsE,"",@"SHT_CUDA_INFO"
	.sectionflags	@""
	.align	4


	//----- nvinfo : EIATTR_CUDA_API_VERSION
	.align		4
        /*0000*/ 	.byte	0x04, 0x37
        /*0002*/ 	.short	(.L_4141 - .L_4140)
.L_4140:
        /*0004*/ 	.word	0x00000082


	//----- nvinfo : EIATTR_KPARAM_INFO
	.align		4
.L_4141:
        /*0008*/ 	.byte	0x04, 0x17
        /*000a*/ 	.short	(.L_4143 - .L_4142)
.L_4142:
        /*000c*/ 	.word	0x00000000
        /*0010*/ 	.short	0x0000
        /*0012*/ 	.short	0x0000
        /*0014*/ 	.byte	0x00, 0xf0, 0xa1, 0x04


	//----- nvinfo : EIATTR_SPARSE_MMA_MASK
	.align		4
.L_4143:
        /*0018*/ 	.byte	0x03, 0x50
        /*001a*/ 	.short	0x0000


	//----- nvinfo : EIATTR_MAXREG_COUNT
	.align		4
        /*001c*/ 	.byte	0x03, 0x1b
        /*001e*/ 	.short	0x00ff


	//----- nvinfo : EIATTR_NUM_BARRIERS
	.align		4
        /*0020*/ 	.byte	0x02, 0x4c
        /*0022*/ 	.byte	0x01
	.zero		1


	//----- nvinfo : EIATTR_MERCURY_ISA_VERSION
	.align		4
        /*0024*/ 	.byte	0x03, 0x5f
        /*0026*/ 	.short	0x0101


	//----- nvinfo : EIATTR_COOP_GROUP_MASK_REGIDS
	.align		4
        /*0028*/ 	.byte	0x04, 0x29
        /*002a*/ 	.short	(.L_4145 - .L_4144)


	//   ....[0]....
.L_4144:
        /*002c*/ 	.word	0xffffffff


	//   ....[1]....
        /*0030*/ 	.word	0xffffffff


	//   ....[2]....
        /*0034*/ 	.word	0xffffffff


	//   ....[3]....
        /*0038*/ 	.word	0xffffffff


	//   ....[4]....
        /*003c*/ 	.word	0xffffffff


	//   ....[5]....
        /*0040*/ 	.word	0xffffffff


	//   ....[6]....
        /*0044*/ 	.word	0xffffffff


	//   ....[7]....
        /*0048*/ 	.word	0xffffffff


	//   ....[8]....
        /*004c*/ 	.word	0xffffffff


	//   ....[9]....
        /*0050*/ 	.word	0xffffffff


	//----- nvinfo : EIATTR_COOP_GROUP_INSTR_OFFSETS
	.align		4
.L_4145:
        /*0054*/ 	.byte	0x04, 0x28
        /*0056*/ 	.short	(.L_4147 - .L_4146)


	//   ....[0]....
.L_4146:
        /*0058*/ 	.word	0x000018e0


	//   ....[1]....
        /*005c*/ 	.word	0x00001900


	//   ....[2]....
        /*0060*/ 	.word	0x00001930


	//   ....[3]....
        /*0064*/ 	.word	0x00001940


	//   ....[4]....
        /*0068*/ 	.word	0x00001970


	//   ....[5]....
        /*006c*/ 	.word	0x00001980


	//   ....[6]....
        /*0070*/ 	.word	0x000019b0


	//   ....[7]....
        /*0074*/ 	.word	0x000019c0


	//   ....[8]....
        /*0078*/ 	.word	0x00001a00


	//   ....[9]....
        /*007c*/ 	.word	0x00001a10


	//----- nvinfo : EIATTR_VRC_CTA_INIT_COUNT
	.align		4
.L_4147:
        /*0080*/ 	.byte	0x02, 0x4a
	.zero		1
	.zero		1


	//----- nvinfo : EIATTR_EXIT_INSTR_OFFSETS
	.align		4
        /*0084*/ 	.byte	0x04, 0x1c
        /*0086*/ 	.short	(.L_4149 - .L_4148)


	//   ....[0]....
.L_4148:
        /*0088*/ 	.word	0x00004d00


	//   ....[1]....
        /*008c*/ 	.word	0x00004da0


	//----- nvinfo : EIATTR_MAX_THREADS
	.align		4
.L_4149:
        /*0090*/ 	.byte	0x04, 0x05
        /*0092*/ 	.short	(.L_4151 - .L_4150)
.L_4150:
        /*0094*/ 	.word	0x00000080
        /*0098*/ 	.word	0x00000001
        /*009c*/ 	.word	0x00000001


	//----- nvinfo : EIATTR_CRS_STACK_SIZE
	.align		4
.L_4151:
        /*00a0*/ 	.byte	0x04, 0x1e
        /*00a2*/ 	.short	(.L_4153 - .L_4152)
.L_4152:
        /*00a4*/ 	.word	0x00000000


	//----- nvinfo : EIATTR_CBANK_PARAM_SIZE
	.align		4
.L_4153:
        /*00a8*/ 	.byte	0x03, 0x19
        /*00aa*/ 	.short	0x0128


	//----- nvinfo : EIATTR_PARAM_CBANK
	.align		4
        /*00ac*/ 	.byte	0x04, 0x0a
        /*00ae*/ 	.short	(.L_4155 - .L_4154)
	.align		4
.L_4154:
        /*00b0*/ 	.word	index@(.nv.constant0._ZN10layer_norm13ln_bwd_kernelINS_13Kernel_traitsI6__halfffffjLj2048ELj1ELj1ELj4ELj16ENS_18Kernel_traits_baseILj2048ES2_ffffjLj128EEEEELb0ELb1ELb1ELb0EEEvNS_9BwdParamsE)
        /*00b4*/ 	.short	0x0380
        /*00b6*/ 	.short	0x0128


	//----- nvinfo : EIATTR_SW_WAR
	.align		4
.L_4155:
        /*00b8*/ 	.byte	0x04, 0x36
        /*00ba*/ 	.short	(.L_4157 - .L_4156)
.L_4156:
        /*00bc*/ 	.word	0x00000008
.L_4157:


//--------------------- .nv.info._ZN10layer_norm13ln_bwd_kernelINS_13Kernel_traitsI6__halfffffjLj2048ELj1ELj1ELj4ELj16ENS_18Kernel_traits_baseILj2048ES2_ffffjLj128EEEEELb0ELb1ELb1ELb1EEEvNS_9BwdParamsE --------------------------
	.section	.nv.info._ZN10layer_norm13ln_bwd_kernelINS_13Kernel_traitsI6__halfffffjLj2048ELj1ELj1ELj4ELj16ENS_18Kernel_traits_baseILj2048ES2_ffffjLj128EEEEELb0ELb1ELb1ELb1EEEvNS_9BwdParamsE,"",@"SHT_CUDA_INFO"
	.sectionflags	@""
	.align	4


	//----- nvinfo : EIATTR_CUDA_API_VERSION
	.align		4
        /*0000*/ 	.byte	0x04, 0x37
        /*0002*/ 	.short	(.L_4159 - .L_4158)
.L_4158:
        /*0004*/ 	.word	0x00000082


	//----- nvinfo : EIATTR_KPARAM_INFO
	.align		4
.L_4159:
        /*0008*/ 	.byte	0x04, 0x17
        /*000a*/ 	.short	(.L_4161 - .L_4160)
.L_4160:
        /*000c*/ 	.word	0x00000000
        /*0010*/ 	.short	0x0000
        /*0012*/ 	.short	0x0000
        /*0014*/ 	.byte	0x00, 0xf0, 0xa1, 0x04


	//----- nvinfo : EIATTR_SPARSE_MMA_MASK
	.align		4
.L_4161:
        /*0018*/ 	.byte	0x03, 0x50
        /*001a*/ 	.short	0x0000


	//----- nvinfo : EIATTR_MAXREG_COUNT
	.align		4
        /*001c*/ 	.byte	0x03, 0x1b
        /*001e*/ 	.short	0x00ff


	//----- nvinfo : EIATTR_NUM_BARRIERS
	.align		4
        /*0020*/ 	.byte	0x02, 0x4c
        /*0022*/ 	.byte	0x01
	.zero		1


	//----- nvinfo : EIATTR_MERCURY_ISA_VERSION
	.align		4
        /*0024*/ 	.byte	0x03, 0x5f
        /*0026*/ 	.short	0x0101


	//----- nvinfo : EIATTR_COOP_GROUP_MASK_REGIDS
	.align		4
        /*0028*/ 	.byte	0x04, 0x29
        /*002a*/ 	.short	(.L_4163 - .L_4162)


	//   ....[0]....
.L_4162:
        /*002c*/ 	.word	0xffffffff


	//   ....[1]....
        /*0030*/ 	.word	0xffffffff


	//   ....[2]....
        /*0034*/ 	.word	0xffffffff


	//   ....[3]....
        /*0038*/ 	.word	0xffffffff


	//   ....[4]....
        /*003c*/ 	.word	0xffffffff


	//   ....[5]....
        /*0040*/ 	.word	0xffffffff


	//   ....[6]....
        /*0044*/ 	.word	0xffffffff


	//   ....[7]....
        /*0048*/ 	.word	0xffffffff


	//   ....[8]....
        /*004c*/ 	.word	0xffffffff


	//   ....[9]....
        /*0050*/ 	.word	0xffffffff


	//----- nvinfo : EIATTR_COOP_GROUP_INSTR_OFFSETS
	.align		4
.L_4163:
        /*0054*/ 	.byte	0x04, 0x28
        /*0056*/ 	.short	(.L_4165 - .L_4164)


	//   ....[0]....
.L_4164:
        /*0058*/ 	.word	0x00001230


	//   ....[1]....
        /*005c*/ 	.word	0x00001270


	//   ....[2]....
        /*0060*/ 	.word	0x000012e0


	//   ....[3]....
        /*0064*/ 	.word	0x000012f0


	//   ....[4]....
        /*0068*/ 	.word	0x00001330


	//   ....[5]....
        /*006c*/ 	.word	0x00001340


	//   ....[6]....
        /*0070*/ 	.word	0x00001370


	//   ....[7]....
        /*0074*/ 	.word	0x00001390


	//   ....[8]....
        /*0078*/ 	.word	0x000013c0


	//   ....[9]....
        /*007c*/ 	.word	0x000013e0


	//----- nvinfo : EIATTR_VRC_CTA_INIT_COUNT
	.align		4
.L_4165:
        /*0080*/ 	.byte	0x02, 0x4a
	.zero		1
	.zero		1


	//----- nvinfo : EIATTR_EXIT_INSTR_OFFSETS
	.align		4
        /*0084*/ 	.byte	0x04, 0x1c
        /*0086*/ 	.short	(.L_4167 - .L_4166)


	//   ....[0]....
.L_4166:
        /*0088*/ 	.word	0x000042f0


	//----- nvinfo : EIATTR_MAX_THREADS
	.align		4
.L_4167:
        /*008c*/ 	.byte	0x04, 0x05
        /*008e*/ 	.short	(.L_4169 - .L_4168)
.L_4168:
        /*0090*/ 	.word	0x00000080
        /*0094*/ 	.word	0x00000001
        /*0098*/ 	.word	0x00000001


	//----- nvinfo : EIATTR_CRS_STACK_SIZE
	.align		4
.L_4169:
        /*009c*/ 	.byte	0x04, 0x1e
        /*009e*/ 	.short	(.L_4171 - .L_4170)
.L_4170:
        /*00a0*/ 	.word	0x00000000


	//----- nvinfo : EIATTR_CBANK_PARAM_SIZE
	.align		4
.L_4171:
        /*00a4*/ 	.byte	0x03, 0x19
        /*00a6*/ 	.short	0x0128


	//----- nvinfo : EIATTR_PARAM_CBANK
	.align		4
        /*00a8*/ 	.byte	0x04, 0x0a
        /*00aa*/ 	.short	(.L_4173 - .L_4172)
	.align		4
.L_4172:
        /*00ac*/ 	.word	index@(.nv.constant0._ZN10layer_norm13ln_bwd_kernelINS_13Kernel_traitsI6__halfffffjLj2048ELj1ELj1ELj4ELj16ENS_18Kernel_traits_baseILj2048ES2_ffffjLj128EEEEELb0ELb1ELb1ELb1EEEvNS_9BwdParamsE)
        /*00b0*/ 	.short	0x0380
        /*00b2*/ 	.short	0x0128


	//----- nvinfo : EIATTR_SW_WAR
	.align		4
.L_4173:
        /*00b4*/ 	.byte	0x04, 0x36
        /*00b6*/ 	.short	(.L_4175 - .L_4174)
.L_4174:
        /*00b8*/ 	.word	0x00000008
.L_4175:


//--------------------- .nv.info._ZN10layer_norm13ln_bwd_kernelINS_13Kernel_traitsI6__halfffffjLj2048ELj1ELj1ELj4ELj16ENS_18Kernel_traits_baseILj2048ES2_ffffjLj128EEEEELb1ELb0ELb0ELb0EEEvNS_9BwdParamsE --------------------------
	.section	.nv.info._ZN10layer_norm13ln_bwd_kernelINS_13Kernel_traitsI6__halfffffjLj2048ELj1ELj1ELj4ELj16ENS_18Kernel_traits_baseILj2048ES2_ffffjLj128EEEEELb1ELb0ELb0ELb0EEEvNS_9BwdParamsE,"",@"SHT_CUDA_INFO"
	.sectionflags	@""
	.align	4


	//----- nvinfo : EIATTR_CUDA_API_VERSION
	.align		4
        /*0000*/ 	.byte	0x04, 0x37
        /*0002*/ 	.short	(.L_4177 - .L_4176)
.L_4176:
        /*0004*/ 	.word	0x00000082


	//----- nvinfo : EIATTR_KPARAM_INFO
	.align		4
.L_4177:
        /*0008*/ 	.byte	0x04, 0x17
        /*000a*/ 	.short	(.L_4179 - .L_4178)
.L_4178:
        /*000c*/ 	.word	0x00000000
        /*0010*/ 	.short	0x0000
        /*0012*/ 	.short	0x0000
        /*0014*/ 	.byte	0x00, 0xf0, 0xa1, 0x04


	//----- nvinfo : EIATTR_SPARSE_MMA_MASK
	.align		4
.L_4179:
        /*0018*/ 	.byte	0x03, 0x50
        /*001a*/ 	.short	0x0000


	//----- nvinfo : EIATTR_MAXREG_COUNT
	.align		4
        /*001c*/ 	.byte	0x03, 0x1b
        /*001e*/ 	.short	0x00ff


	//----- nvinfo : EIATTR_NUM_BARRIERS
	.align		4
        /*0020*/ 	.byte	0x02, 0x4c
        /*0022*/ 	.byte	0x01
	.zero		1


	//----- nvinfo : EIATTR_MERCURY_ISA_VERSION
	.align		4
        /*0024*/ 	.byte	0x03, 0x5f
        /*0026*/ 	.short	0x0101


	//----- nvinfo : EIATTR_COOP_GROUP_MASK_REGIDS
	.align		4
        /*0028*/ 	.byte	0x04, 0x29
        /*002a*/ 	.short	(.L_4181 - .L_4180)


	//   ....[0]....
.L_4180:
        /*002c*/ 	.word	0xffffffff


	//   ....[1]....
        /*0030*/ 	.word	0xffffffff


	//   ....[2]....
        /*0034*/ 	.word	0xffffffff


	//   ....[3]....
        /*0038*/ 	.word	0xffffffff


	//   ....[4]....
        /*003c*/ 	.word	0xffffffff


	//   ....[5]....
        /*0040*/ 	.word	0xffffffff


	//   ....[6]....
        /*0044*/ 	.word	0xffffffff


	//   ....[7]....
        /*0048*/ 	.word	0xffffffff


	//   ....[8]....
        /*004c*/ 	.word	0xffffffff


	//   ....[9]....
        /*0050*/ 	.word	0xffffffff


	//----- nvinfo : EIATTR_COOP_GROUP_INSTR_OFFSETS
	.align		4
.L_4181:
        /*0054*/ 	.byte	0x04, 0x28
        /*0056*/ 	.short	(.L_4183 - .L_4182)


	//   ....[0]....
.L_4182:
        /*0058*/ 	.word	0x00001490


	//   ....[1]....
        /*005c*/ 	.word	0x000014c0


	//   ....[2]....
        /*0060*/ 	.word	0x000014f0


	//   ....[3]....
        /*0064*/ 	.word	0x00001500


	//   ....[4]....
        /*0068*/ 	.word	0x00001530


	//   ....[5]....
        /*006c*/ 	.word	0x00001540


	//   ....[6]....
        /*0070*/ 	.word	0x00001570


	//   ....[7]....
        /*0074*/ 	.word	0x00001580


	//   ....[8]....
        /*0078*/ 	.word	0x000015b0


	//   ....[9]....
        /*007c*/ 	.word	0x000015c0


	//----- nvinfo : EIATTR_VRC_CTA_INIT_COUNT
	.align		4
.L_4183:
        /*0080*/ 	.byte	0x02, 0x4a
	.zero		1
	.zero		1


	//----- nvinfo : EIATTR_EXIT_INSTR_OFFSETS
	.align		4
        /*0084*/ 	.byte	0x04, 0x1c
        /*0086*/ 	.short	(.L_4185 - .L_4184)


	//   ....[0]....
.L_4184:
        /*0088*/ 	.word	0x00003db0


	//   ....[1]....
        /*008c*/ 	.word	0x00003e30


	//----- nvinfo : EIATTR_MAX_THREADS
	.align		4
.L_4185:
        /*0090*/ 	.byte	0x04, 0x05
        /*0092*/ 	.short	(.L_4187 - .L_4186)
.L_4186:
        /*0094*/ 	.word	0x00000080
        /*0098*/ 	.word	0x00000001
        /*009c*/ 	.word	0x00000001


	//----- nvinfo : EIATTR_CRS_STACK_SIZE
	.align		4
.L_4187:
        /*00a0*/ 	.byte	0x04, 0x1e
        /*00a2*/ 	.short	(.L_4189 - .L_4188)
.L_4188:
        /*00a4*/ 	.word	0x00000000


	//----- nvinfo : EIATTR_CBANK_PARAM_SIZE
	.align		4
.L_4189:
        /*00a8*/ 	.byte	0x03, 0x19
        /*00aa*/ 	.short	0x0128


	//----- nvinfo : EIATTR_PARAM_CBANK
	.align		4
        /*00ac*/ 	.byte	0x04, 0x0a
        /*00ae*/ 	.short	(.L_4191 - .L_4190)
	.align		4
.L_4190:
        /*00b0*/ 	.word	index@(.nv.constant0._ZN10layer_norm13ln_bwd_kernelINS_13Kernel_traitsI6__halfffffjLj2048ELj1ELj1ELj4ELj16ENS_18Kernel_traits_baseILj2048ES2_ffffjLj128EEEEELb1ELb0ELb0ELb0EEEvNS_9BwdParamsE)
        /*00b4*/ 	.short	0x0380
        /*00b6*/ 	.short	0x0128


	//----- nvinfo : EIATTR_SW_WAR
	.align		4
.L_4191:
        /*00b8*/ 	.byte	0x04, 0x36
        /*00ba*/ 	.short	(.L_4193 - .L_4192)
.L_4192:
        /*00bc*/ 	.word	0x00000008
.L_4193:


//--------------------- .nv.info._ZN10layer_norm13ln_bwd_kernelINS_13Kernel_traitsI6__halfffffjLj2048ELj1ELj1ELj4ELj16ENS_18Kernel_traits_baseILj2048ES2_ffffjLj128EEEEELb1ELb0ELb0ELb1EEEvNS_9BwdParamsE --------------------------
	.section	.nv.info._ZN10layer_norm13ln_bwd_kernelINS_13Kernel_traitsI6__halfffffjLj2048ELj1ELj1ELj4ELj16ENS_18Kernel_traits_baseILj2048ES2_ffffjLj128EEEEELb1ELb0ELb0ELb1EEEvNS_9BwdParamsE,"",@"SHT_CUDA_INFO"
	.sectionflags	@""
	.align	4


	//----- nvinfo : EIATTR_CUDA_API_VERSION
	.align		4
        /*0000*/ 	.byte	0x04, 0x37
        /*0002*/ 	.short	(.L_4195 - .L_4194)
.L_4194:
        /*0004*/ 	.word	0x00000082


	//----- nvinfo : EIATTR_KPARAM_INFO
	.align		4
.L_4195:
        /*0008*/ 	.byte	0x04, 0x17
        /*000a*/ 	.short	(.L_4197 - .L_4196)
.L_4196:
        /*000c*/ 	.word	0x00000000
        /*0010*/ 	.short	0x0000
        /*0012*/ 	.short	0x0000
        /*0014*/ 	.byte	0x00, 0xf0, 0xa1, 0x04


	//----- nvinfo : EIATTR_SPARSE_MMA_MASK
	.align		4
.L_4197:
        /*0018*/ 	.byte	0x03, 0x50
        /*001a*/ 	.short	0x0000


	//----- nvinfo : EIATTR_MAXREG_COUNT
	.align		4
        /*001c*/ 	.byte	0x03, 0x1b
        /*001e*/ 	.short	0x00ff


	//----- nvinfo : EIATTR_NUM_BARRIERS
	.align		4
        /*0020*/ 	.byte	0x02, 0x4c
        /*0022*/ 	.byte	0x01
	.zero		1


	//----- nvinfo : EIATTR_MERCURY_ISA_VERSION
	.align		4
        /*0024*/ 	.byte	0x03, 0x5f
        /*0026*/ 	.short	0x0101


	//----- nvinfo : EIATTR_COOP_GROUP_MASK_REGIDS
	.align		4
        /*0028*/ 	.byte	0x04, 0x29
        /*002a*/ 	.short	(.L_4199 - .L_4198)


	//   ....[0]....
.L_4198:
        /*002c*/ 	.word	0xffffffff


	//   ....[1]....
        /*0030*/ 	.word	0xffffffff


	//   ....[2]....
        /*0034*/ 	.word	0xffffffff


	//   ....[3]....
        /*0038*/ 	.word	0xffffffff


	//   ....[4]....
        /*003c*/ 	.word	0xffffffff


	//   ....[5]....
        /*0040*/ 	.word	0xffffffff


	//   ....[6]....
        /*0044*/ 	.word	0xffffffff


	//   ....[7]....
        /*0048*/ 	.word	0xffffffff


	//   ....[8]....
        /*004c*/ 	.word	0xffffffff


	//   ....[9]....
        /*0050*/ 	.word	0xffffffff


	//----- nvinfo : EIATTR_COOP_GROUP_INSTR_OFFSETS
	.align		4
.L_4199:
        /*0054*/ 	.byte	0x04, 0x28
        /*0056*/ 	.short	(.L_4201 - .L_4200)


	//   ....[0]....
.L_4200:
        /*0058*/ 	.word	0x00000de0


	//   ....[1]....
        /*005c*/ 	.word	0x00000e90


	//   ....[2]....
        /*0060*/ 	.word	0x00000ea0


	//   ....[3]....
        /*0064*/ 	.word	0x00000ed0


	//   ....[4]....
        /*0068*/ 	.word	0x00000ee0


	//   ....[5]....
        /*006c*/ 	.word	0x00000f10


	//   ....[6]....
        /*0070*/ 	.word	0x00000f40


	//   ....[7]....
        /*0074*/ 	.word	0x00000f60


	//   ....[8]....
        /*0078*/ 	.word	0x00000fa0


	//   ....[9]....
        /*007c*/ 	.word	0x00001020


	//----- nvinfo : EIATTR_VRC_CTA_INIT_COUNT
	.align		4
.L_4201:
        /*0080*/ 	.byte	0x02, 0x4a
	.zero		1
	.zero		1


	//----- nvinfo : EIATTR_EXIT_INSTR_OFFSETS
	.align		4
        /*0084*/ 	.byte	0x04, 0x1c
        /*0086*/ 	.short	(.L_4203 - .L_4202)


	//   ....[0]....
.L_4202:
        /*0088*/ 	.word	0x00003730


	//----- nvinfo : EIATTR_MAX_THREADS
	.align		4
.L_4203:
        /*008c*/ 	.byte	0x04, 0x05
        /*008e*/ 	.short	(.L_4205 - .L_4204)
.L_4204:
        /*0090*/ 	.word	0x00000080
        /*0094*/ 	.word	0x00000001
        /*0098*/ 	.word	0x00000001


	//----- nvinfo : EIATTR_CBANK_PARAM_SIZE
	.align		4
.L_4205:
        /*009c*/ 	.byte	0x03, 0x19
        /*009e*/ 	.short	0x0128


	//----- nvinfo : EIATTR_PARAM_CBANK
	.align		4
        /*00a0*/ 	.byte	0x04, 0x0a
        /*00a2*/ 	.short	(.L_4207 - .L_4206)
	.align		4
.L_4206:
        /*00a4*/ 	.word	index@(.nv.constant0._ZN10layer_norm13ln_bwd_kernelINS_13Kernel_traitsI6__halfffffjLj2048ELj1ELj1ELj4ELj16ENS_18Kernel_traits_baseILj2048ES2_ffffjLj128EEEEELb1ELb0ELb0ELb1EEEvNS_9BwdParamsE)
        /*00a8*/ 	.short	0x0380
        /*00aa*/ 	.short	0x0128


	//----- nvinfo : EIATTR_SW_WAR
	.align		4
.L_4207:
        /*00ac*/ 	.byte	0x04, 0x36
        /*00ae*/ 	.short	(.L_4209 - .L_4208)
.L_4208:
        /*00b0*/ 	.word	0x00000008
.L_4209:


//--------------------- .nv.info._ZN10layer_norm22ln_bwd_finalize_kernelINS_22Kernel_traits_finalizeILj2048E6__halfffffjLb0ELj1024ELj4ENS_18Kernel_traits_baseILj2048ES2_ffffjLj1024EEEEELb0ELb0EEEvNS_9BwdParamsE --------------------------
	.section	.nv.info._ZN10layer_norm22ln_bwd_finalize_kernelINS_22Kernel_traits_finalizeILj2048E6__halfffffjLb0ELj1024ELj4ENS_18Kernel_traits_baseILj2048ES2_ffffjLj1024EEEEELb0ELb0EEEvNS_9BwdParamsE,"",@"SHT_CUDA_INFO"
	.sectionflags	@""
	.align	4


	//----- nvinfo : EIATTR_CUDA_API_VERSION
	.align		4
        /*0000*/ 	.byte	0x04, 0x37
        /*0002*/ 	.short	(.L_4211 - .L_4210)
.L_4210:
        /*0004*/ 	.word	0x00000082


	//----- nvinfo : EIATTR_KPARAM_INFO
	.align		4
.L_4211:
        /*0008*/ 	.byte	0x04, 0x17
        /*000a*/ 	.short	(.L_4213 - .L_4212)
.L_4212:
        /*000c*/ 	.word	0x00000000
        /*0010*/ 	.short	0x0000
        /*0012*/ 	.short	0x0000
        /*0014*/ 	.byte	0x00, 0xf0, 0xa1, 0x04


	//----- nvinfo : EIATTR_SPARSE_MMA_MASK
	.align		4
.L_4213:
        /*0018*/ 	.byte	0x03, 0x50
        /*001a*/ 	.short	0x0000


	//----- nvinfo : EIATTR_MAXREG_COUNT
	.align		4
        /*001c*/ 	.byte	0x03, 0x1b
        /*001e*/ 	.short	0x0040


	//----- nvinfo : EIATTR_NUM_BARRIERS
	.align		4
        /*0020*/ 	.byte	0x02, 0x4c
        /*0022*/ 	.byte	0x01
	.zero		1


	//----- nvinfo : EIATTR_MERCURY_ISA_VERSION
	.align		4
        /*0024*/ 	.byte	0x03, 0x5f
        /*0026*/ 	.short	0x0101


	//----- nvinfo : EIATTR_COOP_GROUP_MASK_REGIDS
	.align		4
        /*0028*/ 	.byte	0x04, 0x29
        /*002a*/ 	.short	(.L_4215 - .L_4214)


	//   ....[0]....
.L_4214:
        /*002c*/ 	.word	0xffffffff


	//   ....[1]....
        /*0030*/ 	.word	0xffffffff


	//   ....[2]....
        /*0034*/ 	.word	0xffffffff


	//   ....[3]....
        /*0038*/ 	.word	0xffffffff


	//   ....[4]....
        /*003c*/ 	.word	0xffffffff


	//   ....[5]....
        /*0040*/ 	.word	0xffffffff


	//   ....[6]....
        /*0044*/ 	.word	0xffffffff


	//   ....[7]....
        /*0048*/ 	.word	0xffffffff


	//   ....[8]....
        /*004c*/ 	.word	0xffffffff


	//   ....[9]....
        /*0050*/ 	.word	0xffffffff


	//----- nvinfo : EIATTR_COOP_GROUP_INSTR_OFFSETS
	.align		4
.L_4215:
        /*0054*/ 	.byte	0x04, 0x28
        /*0056*/ 	.short	(.L_4217 - .L_4216)


	//   ....[0]....
.L_4216:
        /*0058*/ 	.word	0x00001540


	//   ....[1]....
        /*005c*/ 	.word	0x00001550


	//   ....[2]....
        /*0060*/ 	.word	0x00001580


	//   ....[3]....
        /*0064*/ 	.word	0x00001590


	//   ....[4]....
        /*0068*/ 	.word	0x000015c0


	//   ....[5]....
        /*006c*/ 	.word	0x000015d0


	//   ....[6]....
        /*0070*/ 	.word	0x00001610


	//   ....[7]....
        /*0074*/ 	.word	0x00001630


	//   ....[8]....
        /*0078*/ 	.word	0x00001680


	//   ....[9]....
        /*007c*/ 	.word	0x00001690


	//----- nvinfo : EIATTR_VRC_CTA_INIT_COUNT
	.align		4
.L_4217:
        /*0080*/ 	.byte	0x02, 0x4a
	.zero		1
	.zero		1


	//----- nvinfo : EIATTR_EXIT_INSTR_OFFSETS
	.align		4
        /*0084*/ 	.byte	0x04, 0x1c
        /*0086*/ 	.short	(.L_4219 - .L_4218)


	//   ....[0]....
.L_4218:
        /*0088*/ 	.word	0x00000060


	//   ....[1]....
        /*008c*/ 	.word	0x000016f0


	//   ....[2]....
        /*0090*/ 	.word	0x00001720


	//   ....[3]....
        /*0094*/ 	.word	0x000017e0


	//----- nvinfo : EIATTR_MAX_THREADS
	.align		4
.L_4219:
        /*0098*/ 	.byte	0x04, 0x05
        /*009a*/ 	.short	(.L_4221 - .L_4220)
.L_4220:
        /*009c*/ 	.word	0x00000400
        /*00a0*/ 	.word	0x00000001
        /*00a4*/ 	.word	0x00000001


	//----- nvinfo : EIATTR_CRS_STACK_SIZE
	.align		4
.L_4221:
        /*00a8*/ 	.byte	0x04, 0x1e
        /*00aa*/ 	.short	(.L_4223 - .L_4222)
.L_4222:
        /*00ac*/ 	.word	0x00000000


	//----- nvinfo : EIATTR_CBANK_PARAM_SIZE
	.align		4
.L_4223:
        /*00b0*/ 	.byte	0x03, 0x19
        /*00b2*/ 	.short	0x0128


	//----- nvinfo : EIATTR_PARAM_CBANK
	.align		4
        /*00b4*/ 	.byte	0x04, 0x0a
        /*00b6*/ 	.short	(.L_4225 - .L_4224)
	.align		4
.L_4224:
        /*00b8*/ 	.word	index@(.nv.constant0._ZN10layer_norm22ln_bwd_finalize_kernelINS_22Kernel_traits_finalizeILj2048E6__halfffffjLb0ELj1024ELj4ENS_18Kernel_traits_baseILj2048ES2_ffffjLj1024EEEEELb0ELb0EEEvNS_9BwdParamsE)
        /*00bc*/ 	.short	0x0380
        /*00be*/ 	.short	0x0128


	//----- nvinfo : EIATTR_SW_WAR
	.align		4
.L_4225:
        /*00c0*/ 	.byte	0x04, 0x36
        /*00c2*/ 	.short	(.L_4227 - .L_4226)
.L_4226:
        /*00c4*/ 	.word	0x00000008
.L_4227:


//--------------------- .nv.info._ZN10layer_norm13ln_bwd_kernelINS_13Kernel_traitsI6__halfffffjLj2048ELj1ELj1ELj4ELj16ENS_18Kernel_traits_baseILj2048ES2_ffffjLj128EEEEELb1ELb0ELb1ELb0EEEvNS_9BwdParamsE --------------------------
	.section	.nv.info._ZN10layer_norm13ln_bwd_kernelINS_13Kernel_traitsI6__halfffffjLj2048ELj1ELj1ELj4ELj16ENS_18Kernel_traits_baseILj2048ES2_ffffjLj128EEEEELb1ELb0ELb1ELb0EEEvNS_9BwdParamsE,"",@"SHT_CUDA_INFO"
	.sectionflags	@""
	.align	4


	//----- nvinfo : EIATTR_CUDA_API_VERSION
	.align		4
        /*0000*/ 	.byte	0x04, 0x37
        /*0002*/ 	.short	(.L_4229 - .L_4228)
.L_4228:
        /*0004*/ 	.word	0x00000082


	//----- nvinfo : EIATTR_KPARAM_INFO
	.align		4
.L_4229:
        /*0008*/ 	.byte	0x04, 0x17
        /*000a*/ 	.short	(.L_4231 - .L_4230)
.L_4230:
        /*000c*/ 	.word	0x00000000
        /*0010*/ 	.short	0x0000
        /*0012*/ 	.short	0x0000
        /*0014*/ 	.byte	0x00, 0xf0, 0xa1, 0x04


	//----- nvinfo : EIATTR_SPARSE_MMA_MASK
	.align		4
.L_4231:
        /*0018*/ 	.byte	0x03, 0x50
        /*001a*/ 	.short	0x0000


	//----- nvinfo : EIATTR_MAXREG_COUNT
	.align		4
        /*001c*/ 	.byte	0x03, 0x1b
        /*001e*/ 	.short	0x00ff


	//----- nvinfo : EIATTR_NUM_BARRIERS
	.align		4
        /*0020*/ 	.byte	0x02, 0x4c
        /*0022*/ 	.byte	0x01
	.zero		1


	//----- nvinfo : EIATTR_MERCURY_ISA_VERSION
	.align		4
        /*0024*/ 	.byte	0x03, 0x5f
        /*0026*/ 	.short	0x0101


	//----- nvinfo : EIATTR_COOP_GROUP_MASK_REGIDS
	.align		4
        /*0028*/ 	.byte	0x04, 0x29
        /*002a*/ 	.short	(.L_4233 - .L_4232)


	//   ....[0]....
.L_4232:
        /*002c*/ 	.word	0xffffffff


	//   ....[1]....
        /*0030*/ 	.word	0xffffffff


	//   ....[2]....
        /*0034*/ 	.word	0xffffffff


	//   ....[3]....
        /*0038*/ 	.word	0xffffffff


	//   ....[4]....
        /*003c*/ 	.word	0xffffffff


	//   ....[5]....
        /*0040*/ 	.word	0xffffffff


	//   ....[6]....
        /*0044*/ 	.word	0xffffffff


	//   ....[7]....
        /*0048*/ 	.word	0xffffffff


	//   ....[8]....
        /*004c*/ 	.word	0xffffffff


	//   ....[9]....
        /*0050*/ 	.word	0xffffffff


	//----- nvinfo : EIATTR_COOP_GROUP_INSTR_OFFSETS
	.align		4
.L_4233:
        /*0054*/ 	.byte	0x04, 0x28
        /*0056*/ 	.short	(.L_4235 - .L_4234)


	//   ....[0]....
.L_4234:
        /*0058*/ 	.word	0x00001ad0


	//   ....[1]....
        /*005c*/ 	.word	0x00001b00


	//   ....[2]....
        /*0060*/ 	.word	0x00001b30


	//   ....[3]....
        /*0064*/ 	.word	0x00001b40


	//   ....[4]....
        /*0068*/ 	.word	0x00001b70


	//   ....[5]....
        /*006c*/ 	.word	0x00001b80


	//   ....[6]....
        /*0070*/ 	.word	0x00001bb0


	//   ....[7]....
        /*0074*/ 	.word	0x00001bc0


	//   ....[8]....
        /*0078*/ 	.word	0x00001bf0


	//   ....[9]....
        /*007c*/ 	.word	0x00001c00


	//----- nvinfo : EIATTR_VRC_CTA_INIT_COUNT
	.align		4
.L_4235:
        /*0080*/ 	.byte	0x02, 0x4a
	.zero		1
	.zero		1


	//----- nvinfo : EIATTR_EXIT_INSTR_OFFSETS
	.align		4
        /*0084*/ 	.byte	0x04, 0x1c
        /*0086*/ 	.short	(.L_4237 - .L_4236)


	//   ....[0]....
.L_4236:
        /*0088*/ 	.word	0x00005590


	//   ....[1]....
        /*008c*/ 	.word	0x00005610


	//----- nvinfo : EIATTR_MAX_THREADS
	.align		4
.L_4237:
        /*0090*/ 	.byte	0x04, 0x05
        /*0092*/ 	.short	(.L_4239 - .L_4238)
.L_4238:
        /*0094*/ 	.word	0x00000080
        /*0098*/ 	.word	0x00000001
        /*009c*/ 	.word	0x00000001


	//----- nvinfo : EIATTR_CRS_STACK_SIZE
	.align		4
.L_4239:
        /*00a0*/ 	.byte	0x04, 0x1e
        /*00a2*/ 	.short	(.L_4241 - .L_4240)
.L_4240:
        /*00a4*/ 	.word	0x00000000


	//----- nvinfo : EIATTR_CBANK_PARAM_SIZE
	.align		4
.L_4241:
        /*00a8*/ 	.byte	0x03, 0x19
        /*00aa*/ 	.short	0x0128


	//----- nvinfo : EIATTR_PARAM_CBANK
	.align		4
        /*00ac*/ 	.byte	0x04, 0x0a
        /*00ae*/ 	.short	(.L_4243 - .L_4242)
	.align		4
.L_4242:
        /*00b0*/ 	.word	index@(.nv.constant0._ZN10layer_norm13ln_bwd_kernelINS_13Kernel_traitsI6__halfffffjLj2048ELj1ELj1ELj4ELj16ENS_18Kernel_traits_baseILj2048ES2_ffffjLj128EEEEELb1ELb0ELb1ELb0EEEvNS_9BwdParamsE)
        /*00b4*/ 	.short	0x0380
        /*00b6*/ 	.short	0x0128


	//----- nvinfo : EIATTR_SW_WAR
	.align		4
.L_4243:
        /*00b8*/ 	.byte	0x04, 0x36
        /*00ba*/ 	.short	(.L_4245 - .L_4244)
.L_4244:
        /*00bc*/ 	.word	0x00000008
.L_4245:


//--------------------- .nv.info._ZN10layer_norm22ln_bwd_finalize_kernelINS_22Kernel_traits_finalizeILj2048E6__halfffffjLb0ELj1024ELj4ENS_18Kernel_traits_baseILj2048ES2_ffffjLj1024EEEEELb0ELb1EEEvNS_9BwdParamsE --------------------------
	.section	.nv.info._ZN10layer_norm22ln_bwd_finalize_kernelINS_22Kernel_traits_finalizeILj2048E6__halfffffjLb0ELj1024ELj4ENS_18Kernel_traits_baseILj2048ES2_ffffjLj1024EEEEELb0ELb1EEEvNS_9BwdParamsE,"",@"SHT_CUDA_INFO"
	.sectionflags	@""
	.align	4


	//----- nvinfo : EIATTR_CUDA_API_VERSION
	.align		4
        /*0000*/ 	.byte	0x04, 0x37
        /*0002*/ 	.short	(.L_4247 - .L_4246)
.L_4246:
        /*0004*/ 	.word	0x00000082


	//----- nvinfo : EIATTR_KPARAM_INFO
	.align		4
.L_4247:
        /*0008*/ 	.byte	0x04, 0x17
        /*000a*/ 	.short	(.L_4249 - .L_4248)
.L_4248:
        /*000c*/ 	.word	0x00000000
        /*0010*/ 	.short	0x0000
        /*0012*/ 	.short	0x0000
        /*0014*/ 	.byte	0x00, 0xf0, 0xa1, 0x04


	//----- nvinfo : EIATTR_SPARSE_MMA_MASK
	.align		4
.L_4249:
        /*0018*/ 	.byte	0x03, 0x50
        /*001a*/ 	.short	0x0000


	//----- nvinfo : EIATTR_MAXREG_COUNT
	.align		4
        /*001c*/ 	.byte	0x03, 0x1b
        /*001e*/ 	.short	0x0040


	//----- nvinfo : EIATTR_NUM_BARRIERS
	.align		4
        /*0020*/ 	.byte	0x02, 0x4c
        /*0022*/ 	.byte	0x01
	.zero		1


	//----- nvinfo : EIATTR_MERCURY_ISA_VERSION
	.align		4
        /*0024*/ 	.byte	0x03, 0x5f
        /*0026*/ 	.short	0x0101


	//----- nvinfo : EIATTR_COOP_GROUP_MASK_REGIDS
	.align		4
        /*0028*/ 	.byte	0x04, 0x29
        /*002a*/ 	.short	(.L_4251 - .L_4250)


	//   ....[0]....
.L_4250:
        /*002c*/ 	.word	0xffffffff


	//   ....[1]....
        /*0030*/ 	.word	0xffffffff


	//   ....[2]....
        /*0034*/ 	.word	0xffffffff


	//   ....[3]....
        /*0038*/ 	.word	0xffffffff


	//   ....[4]....
        /*003c*/ 	.word	0xffffffff


	//   ....[5]....
        /*0040*/ 	.word	0xffffffff


	//   ....[6]....
        /*0044*/ 	.word	0xffffffff


	//   ....[7]....
        /*0048*/ 	.word	0xffffffff


	//   ....[8]....
        /*004c*/ 	.word	0xffffffff


	//   ....[9]....
        /*0050*/ 	.word	0xffffffff


	//----- nvinfo : EIATTR_COOP_GROUP_INSTR_OFFSETS
	.align		4
.L_4251:
        /*0054*/ 	.byte	0x04, 0x28
        /*0056*/ 	.short	(.L_4253 - .L_4252)


	//   ....[0]....
.L_4252:
        /*0058*/ 	.word	0x00001560


	//   ....[1]....
        /*005c*/ 	.word	0x00001570


	//   ....[2]....
        /*0060*/ 	.word	0x000015a0


	//   ....[3]....
        /*0064*/ 	.word	0x000015b0


	//   ....[4]....
        /*0068*/ 	.word	0x000015e0


	//   ....[5]....
        /*006c*/ 	.word	0x000015f0


	//   ....[6]....
        /*0070*/ 	.word	0x00001620


	//   ....[7]....
        /*0074*/ 	.word	0x00001640


	//   ....[8]....
        /*0078*/ 	.word	0x00001670


	//   ....[9]....
        /*007c*/ 	.word	0x00001680


	//----- nvinfo : EIATTR_VRC_CTA_INIT_COUNT
	.align		4
.L_4253:
        /*0080*/ 	.byte	0x02, 0x4a
	.zero		1
	.zero		1


	//----- nvinfo : EIATTR_EXIT_INSTR_OFFSETS
	.align		4
        /*0084*/ 	.byte	0x04, 0x1c
        /*0086*/ 	.short	(.L_4255 - .L_4254)


	//   ....[0]....
.L_4254:
        /*0088*/ 	.word	0x00000060


	//   ....[1]....
        /*008c*/ 	.word	0x000016e0


	//   ....[2]....
        /*0090*/ 	.word	0x000017d0


	//----- nvinfo : EIATTR_MAX_THREADS
	.align		4
.L_4255:
        /*0094*/ 	.byte	0x04, 0x05
        /*0096*/ 	.short	(.L_4257 - .L_4256)
.L_4256:
        /*0098*/ 	.word	0x00000400
        /*009c*/ 	.word	0x00000001
        /*00a0*/ 	.word	0x00000001


	//----- nvinfo : EIATTR_CRS_STACK_SIZE
	.align		4
.L_4257:
        /*00a4*/ 	.byte	0x04, 0x1e
        /*00a6*/ 	.short	(.L_4259 - .L_4258)
.L_4258:
        /*00a8*/ 	.word	0x00000000


	//----- nvinfo : EIATTR_CBANK_PARAM_SIZE
	.align		4
.L_4259:
        /*00ac*/ 	.byte	0x03, 0x19
        /*00ae*/ 	.short	0x0128


	//----- nvinfo : EIATTR_PARAM_CBANK
	.align		4
        /*00b0*/ 	.byte	0x04, 0x0a
        /*00b2*/ 	.short	(.L_4261 - .L_4260)
	.align		4
.L_4260:
        /*00b4*/ 	.word	index@(.nv.constant0._ZN10layer_norm22ln_bwd_finalize_kernelINS_22Kernel_traits_finalizeILj2048E6__halfffffjLb0ELj1024ELj4ENS_18Kernel_traits_baseILj2048ES2_ffffjLj1024EEEEELb0ELb1EEEvNS_9BwdParamsE)
        /*00b8*/ 	.short	0x0380
        /*00ba*/ 	.short	0x0128


	//----- nvinfo : EIATTR_SW_WAR
	.align		4
.L_4261:
        /*00bc*/ 	.byte	0x04, 0x36
        /*00be*/ 	.short	(.L_4263 - .L_4262)
.L_4262:
        /*00c0*/ 	.word	0x00000008
.L_4263:


//--------------------- .nv.info._ZN10layer_norm13ln_bwd_kernelINS_13Kernel_traitsI6__halfffffjLj2048ELj1ELj1ELj4ELj16ENS_18Kernel_traits_baseILj2048ES2_ffffjLj128EEEEELb1ELb0ELb1ELb1EEEvNS_9BwdParamsE --------------------------
	.section	.nv.info._ZN10layer_norm13ln_bwd_kernelINS_13Kernel_traitsI6__halfffffjLj2048ELj1ELj1ELj4ELj16ENS_18Kernel_traits_baseILj2048ES2_ffffjLj128EEEEELb1ELb0ELb1ELb1EEEvNS_9BwdParamsE,"",@"SHT_CUDA_INFO"
	.sectionflags	@""
	.align	4


	//----- nvinfo : EIATTR_CUDA_API_VERSION
	.align		4
        /*0000*/ 	.byte	0x04, 0x37
        /*0002*/ 	.short	(.L_4265 - .L_4264)
.L_4264:
        /*0004*/ 	.word	0x00000082


	//----- nvinfo : EIATTR_KPARAM_INFO
	.align		4
.L_4265:
        /*0008*/ 	.byte	0x04, 0x17
        /*000a*/ 	.short	(.L_4267 - .L_4266)
.L_4266:
        /*000c*/ 	.word	0x00000000
        /*0010*/ 	.short	0x0000
        /*0012*/ 	.short	0x0000
        /*0014*/ 	.byte	0x00, 0xf0, 0xa1, 0x04


	//----- nvinfo : EIATTR_SPARSE_MMA_MASK
	.align		4
.L_4267:
        /*0018*/ 	.byte	0x03, 0x50
        /*001a*/ 	.short	0x0000


	//----- nvinfo : EIATTR_MAXREG_COUNT
	.align		4
        /*001c*/ 	.byte	0x03, 0x1b
        /*001e*/ 	.short	0x00ff


	//----- nvinfo : EIATTR_NUM_BARRIERS
	.align		4
        /*0020*/ 	.byte	0x02, 0x4c
        /*0022*/ 	.byte	0x01
	.zero		1


	//----- nvinfo : EIATTR_MERCURY_ISA_VERSION
	.align		4
        /*0024*/ 	.byte	0x03, 0x5f
        /*0026*/ 	.short	0x0101


	//----- nvinfo : EIATTR_COOP_GROUP_MASK_REGIDS
	.align		4
        /*0028*/ 	.byte	0x04, 0x29
        /*002a*/ 	.short	(.L_4269 - .L_4268)


	//   ....[0]....
.L_4268:
        /*002c*/ 	.word	0xffffffff


	//   ....[1]....
        /*0030*/ 	.word	0xffffffff


	//   ....[2]....
        /*0034*/ 	.word	0xffffffff


	//   ....[3]....
        /*0038*/ 	.word	0xffffffff


	//   ....[4]....
        /*003c*/ 	.word	0xffffffff


	//   ....[5]....
        /*0040*/ 	.word	0xffffffff


	//   ....[6]....
        /*0044*/ 	.word	0xffffffff


	//   ....[7]....
        /*0048*/ 	.word	0xffffffff


	//   ....[8]....
        /*004c*/ 	.word	0xffffffff


	//   ....[9]....
        /*0050*/ 	.word	0xffffffff


	//----- nvinfo : EIATTR_COOP_GROUP_INSTR_OFFSETS
	.align		4
.L_4269:
        /*0054*/ 	.byte	0x04, 0x28
        /*0056*/ 	.short	(.L_4271 - .L_4270)


	//   ....[0]....
.L_4270:
        /*0058*/ 	.word	0x00001440


	//   ....[1]....
        /*005c*/ 	.word	0x00001460


	//   ....[2]....
        /*0060*/ 	.word	0x00001490


	//   ....[3]....
        /*0064*/ 	.word	0x000014a0


	//   ....[4]....
        /*0068*/ 	.word	0x000014d0


	//   ....[5]....
        /*006c*/ 	.word	0x000014e0


	//   ....[6]....
        /*0070*/ 	.word	0x00001510


	//   ....[7]....
        /*0074*/ 	.word	0x00001520


	//   ....[8]....
        /*0078*/ 	.word	0x00001560


	//   ....[9]....
        /*007c*/ 	.word	0x00001570


	//----- nvinfo : EIATTR_VRC_CTA_INIT_COUNT
	.align		4
.L_4271:
        /*0080*/ 	.byte	0x02, 0x4a
	.zero		1
	.zero		1


	//----- nvinfo : EIATTR_EXIT_INSTR_OFFSETS
	.align		4
        /*0084*/ 	.byte	0x04, 0x1c
        /*0086*/ 	.short	(.L_4273 - .L_4272)


	//   ....[0]....
.L_4272:
        /*0088*/ 	.word	0x00004730


	//----- nvinfo : EIATTR_MAX_THREADS
	.align		4
.L_4273:
        /*008c*/ 	.byte	0x04, 0x05
        /*008e*/ 	.short	(.L_4275 - .L_4274)
.L_4274:
        /*0090*/ 	.word	0x00000080
        /*0094*/ 	.word	0x00000001
        /*0098*/ 	.word	0x00000001


	//----- nvinfo : EIATTR_CRS_STACK_SIZE
	.align		4
.L_4275:
        /*009c*/ 	.byte	0x04, 0x1e
        /*009e*/ 	.short	(.L_4277 - .L_4276)
.L_4276:
        /*00a0*/ 	.word	0x00000000


	//----- nvinfo : EIATTR_CBANK_PARAM_SIZE
	.align		4
.L_4277:
        /*00a4*/ 	.byte	0x03, 0x19
        /*00a6*/ 	.short	0x0128


	//----- nvinfo : EIATTR_PARAM_CBANK
	.align		4
        /*00a8*/ 	.byte	0x04, 0x0a
        /*00aa*/ 	.short	(.L_4279 - .L_4278)
	.align		4
.L_4278:
        /*00ac*/ 	.word	index@(.nv.constant0._ZN10layer_norm13ln_bwd_kernelINS_13Kernel_traitsI6__halfffffjLj2048ELj1ELj1ELj4ELj16ENS_18Kernel_traits_baseILj2048ES2_ffffjLj128EEEEELb1ELb0ELb1ELb1EEEvNS_9BwdParamsE)
        /*00b0*/ 	.short	0x0380
        /*00b2*/ 	.short	0x0128


	//----- nvinfo : EIATTR_SW_WAR
	.align		4
.L_4279:
        /*00b4*/ 	.byte	0x04, 0x36
        /*00b6*/ 	.short	(.L_4281 - .L_4280)
.L_4280:
        /*00b8*/ 	.word	0x00000008
.L_4281:


//--------------------- .nv.info._ZN10layer_norm13ln_bwd_kernelINS_13Kernel_traitsI6__halfffffjLj2048ELj1ELj1ELj4ELj16ENS_18Kernel_traits_baseILj2048ES2_ffffjLj128EEEEELb1ELb1ELb0ELb0EEEvNS_9BwdParamsE --------------------------
	.section	.nv.info._ZN10layer_norm13ln_bwd_kernelINS_13Kernel_traitsI6__halfffffjLj2048ELj1ELj1ELj4ELj16ENS_18Kernel_traits_baseILj2048ES2_ffffjLj128EEEEELb1ELb1ELb0ELb0EEEvNS_9BwdParamsE,"",@"SHT_CUDA_INFO"
	.sectionflags	@""
	.align	4


	//----- nvinfo : EIATTR_CUDA_API_VERSION
	.align		4
        /*0000*/ 	.byte	0x04, 0x37
        /*0002*/ 	.short	(.L_4283 - .L_4282)
.L_4282:
        /*0004*/ 	.word	0x00000082


	//----- nvinfo : EIATTR_KPARAM_INFO
	.align		4
.L_4283:
        /*0008*/ 	.byte	0x04, 0x17
        /*000a*/ 	.short	(.L_4285 - .L_4284)
.L_4284:
        /*000c*/ 	.word	0x00000000
        /*0010*/ 	.short	0x0000
        /*0012*/ 	.short	0x0000
        /*0014*/ 	.byte	0x00, 0xf0, 0xa1, 0x04


	//----- nvinfo : EIATTR_SPARSE_MMA_MASK
	.align		4
.L_4285:
        /*0018*/ 	.byte	0x03, 0x50
        /*001a*/ 	.short	0x0000


	//----- nvinfo : EIATTR_MAXREG_COUNT
	.align		4
        /*001c*/ 	.byte	0x03, 0x1b
        /*001e*/ 	.short	0x00ff


	//----- nvinfo : EIATTR_NUM_BARRIERS
	.align		4
        /*0020*/ 	.byte	0x02, 0x4c
        /*0022*/ 	.byte	0x01
	.zero		1


	//----- nvinfo : EIATTR_MERCURY_ISA_VERSION
	.align		4
        /*0024*/ 	.byte	0x03, 0x5f
        /*0026*/ 	.short	0x0101


	//----- nvinfo : EIATTR_COOP_GROUP_MASK_REGIDS
	.align		4
        /*0028*/ 	.byte	0x04, 0x29
        /*002a*/ 	.short	(.L_4287 - .L_4286)


	//   ....[0]....
.L_4286:
        /*002c*/ 	.word	0xffffffff


	//   ....[1]....
        /*0030*/ 	.word	0xffffffff


	//   ....[2]....
        /*0034*/ 	.word	0xffffffff


	//   ....[3]....
        /*0038*/ 	.word	0xffffffff


	//   ....[4]....
        /*003c*/ 	.word	0xffffffff


	//   ....[5]....
        /*0040*/ 	.word	0xffffffff


	//   ....[6]....
        /*0044*/ 	.word	0xffffffff


	//   ....[7]....
        /*0048*/ 	.word	0xffffffff


	//   ....[8]....
        /*004c*/ 	.word	0xffffffff


	//   ....[9]....
        /*0050*/ 	.word	0xffffffff


	//----- nvinfo : EIATTR_COOP_GROUP_INSTR_OFFSETS
	.align		4
.L_4287:
        /*0054*/ 	.byte	0x04, 0x28
        /*0056*/ 	.short	(.L_4289 - .L_4288)


	//   ....[0]....
.L_4288:
        /*0058*/ 	.word	0x00001760


	//   ....[1]....
        /*005c*/ 	.word	0x00001790


	//   ....[2]....
        /*0060*/ 	.word	0x000017c0


	//   ....[3]....
        /*0064*/ 	.word	0x000017d0


	//   ....[4]....
        /*0068*/ 	.word	0x00001800


	//   ....[5]....
        /*006c*/ 	.word	0x00001810


	//   ....[6]....
        /*0070*/ 	.word	0x00001840


	//   ....[7]....
        /*0074*/ 	.word	0x00001850


	//   ....[8]....
        /*0078*/ 	.word	0x00001880


	//   ....[9]....
        /*007c*/ 	.word	0x00001890


	//----- nvinfo : EIATTR_VRC_CTA_INIT_COUNT
	.align		4
.L_4289:
        /*0080*/ 	.byte	0x02, 0x4a
	.zero		1
	.zero		1


	//----- nvinfo : EIATTR_EXIT_INSTR_OFFSETS
	.align		4
        /*0084*/ 	.byte	0x04, 0x1c
        /*0086*/ 	.short	(.L_4291 - .L_4290)


	//   ....[0]....
.L_4290:
        /*0088*/ 	.word	0x00005860


	//   ....[1]....
        /*008c*/ 	.word	0x00005900


	//----- nvinfo : EIATTR_MAX_THREADS
	.align		4
.L_4291:
        /*0090*/ 	.byte	0x04, 0x05
        /*0092*/ 	.short	(.L_4293 - .L_4292)
.L_4292:
        /*0094*/ 	.word	0x00000080
        /*0098*/ 	.word	0x00000001
        /*009c*/ 	.word	0x00000001


	//----- nvinfo : EIATTR_CRS_STACK_SIZE
	.align		4
.L_4293:
        /*00a0*/ 	.byte	0x04, 0x1e
        /*00a2*/ 	.short	(.L_4295 - .L_4294)
.L_4294:
        /*00a4*/ 	.word	0x00000000


	//----- nvinfo : EIATTR_CBANK_PARAM_SIZE
	.align		4
.L_4295:
        /*00a8*/ 	.byte	0x03, 0x19
        /*00aa*/ 	.short	0x0128


	//----- nvinfo : EIATTR_PARAM_CBANK
	.align		4
        /*00ac*/ 	.byte	0x04, 0x0a
        /*00ae*/ 	.short	(.L_4297 - .L_4296)
	.align		4
.L_4296:
        /*00b0*/ 	.word	index@(.nv.constant0._ZN10layer_norm13ln_bwd_kernelINS_13Kernel_traitsI6__halfffffjLj2048ELj1ELj1ELj4ELj16ENS_18Kernel_traits_baseILj2048ES2_ffffjLj128EEEEELb1ELb1ELb0ELb0EEEvNS_9BwdParamsE)
        /*00b4*/ 	.short	0x0380
        /*00b6*/ 	.short	0x0128


	//----- nvinfo : EIATTR_SW_WAR
	.align		4
.L_4297:
        /*00b8*/ 	.byte	0x04, 0x36
        /*00ba*/ 	.short	(.L_4299 - .L_4298)
.L_4298:
        /*00bc*/ 	.word	0x00000008
.L_4299:


//--------------------- .nv.info._ZN10layer_norm13ln_bwd_kernelINS_13Kernel_traitsI6__halfffffjLj2048ELj1ELj1ELj4ELj16ENS_18Kernel_traits_baseILj2048ES2_ffffjLj128EEEEELb1ELb1ELb0ELb1EEEvNS_9BwdParamsE --------------------------
	.section	.nv.info._ZN10layer_norm13ln_bwd_kernelINS_13Kernel_traitsI6__halfffffjLj2048ELj1ELj1ELj4ELj16ENS_18Kernel_traits_baseILj2048ES2_ffffjLj128EEEEELb1ELb1ELb0ELb1EEEvNS_9BwdParamsE,"",@"SHT_CUDA_INFO"
	.sectionflags	@""
	.align	4


	//----- nvinfo : EIATTR_CUDA_API_VERSION
	.align		4
        /*0000*/ 	.byte	0x04, 0x37
        /*0002*/ 	.short	(.L_4301 - .L_4300)
.L_4300:
        /*0004*/ 	.word	0x00000082


	//----- nvinfo : EIATTR_KPARAM_INFO
	.align		4
.L_4301:
        /*0008*/ 	.byte	0x04, 0x17
        /*000a*/ 	.short	(.L_4303 - .L_4302)
.L_4302:
        /*000c*/ 	.word	0x00000000
        /*0010*/ 	.short	0x0000
        /*0012*/ 	.short	0x0000
        /*0014*/ 	.byte	0x00, 0xf0, 0xa1, 0x04


	//----- nvinfo : EIATTR_SPARSE_MMA_MASK
	.align		4
.L_4303:
        /*0018*/ 	.byte	0x03, 0x50
        /*001a*/ 	.short	0x0000


	//----- nvinfo : EIATTR_MAXREG_COUNT
	.align		4
        /*001c*/ 	.byte	0x03, 0x1b
        /*001e*/ 	.short	0x00ff


	//----- nvinfo : EIATTR_NUM_BARRIERS
	.align		4
        /*0020*/ 	.byte	0x02, 0x4c
        /*0022*/ 	.byte	0x01
	.zero		1


	//----- nvinfo : EIATTR_MERCURY_ISA_VERSION
	.align		4
        /*0024*/ 	.byte	0x03, 0x5f
        /*0026*/ 	.short	0x0101


	//----- nvinfo : EIATTR_COOP_GROUP_MASK_REGIDS
	.align		4
        /*0028*/ 	.byte	0x04, 0x29
        /*002a*/ 	.short	(.L_4305 - .L_4304)


	//   ....[0]....
.L_4304:
        /*002c*/ 	.word	0xffffffff


	//   ....[1]....
        /*0030*/ 	.word	0xffffffff


	//   ....[2]....
        /*0034*/ 	.word	0xffffffff


	//   ....[3]....
        /*0038*/ 	.word	0xffffffff


	//   ....[4]....
        /*003c*/ 	.word	0xffffffff


	//   ....[5]....
        /*0040*/ 	.word	0xffffffff


	//   ....[6]....
        /*0044*/ 	.word	0xffffffff


	//   ....[7]....
        /*0048*/ 	.word	0xffffffff


	//   ....[8]....
        /*004c*/ 	.word	0xffffffff


	//   ....[9]....
        /*0050*/ 	.word	0xffffffff


	//----- nvinfo : EIATTR_COOP_GROUP_INSTR_OFFSETS
	.align		4
.L_4305:
        /*0054*/ 	.byte	0x04, 0x28
        /*0056*/ 	.short	(.L_4307 - .L_4306)


	//   ....[0]....
.L_4306:
        /*0058*/ 	.word	0x00000f30


	//   ....[1]....
        /*005c*/ 	.word	0x00000f40


	//   ....[2]....
        /*0060*/ 	.word	0x00000f70


	//   ....[3]....
        /*0064*/ 	.word	0x00000f80


	//   ....[4]....
        /*0068*/ 	.word	0x00000fb0


	//   ....[5]....
        /*006c*/ 	.word	0x00000fd0


	//   ....[6]....
        /*0070*/ 	.word	0x00001060


	//   ....[7]....
        /*0074*/ 	.word	0x00001080


	//   ....[8]....
        /*0078*/ 	.word	0x00001090


	//   ....[9]....
        /*007c*/ 	.word	0x000010c0


	//----- nvinfo : EIATTR_VRC_CTA_INIT_COUNT
	.align		4
.L_4307:
        /*0080*/ 	.byte	0x02, 0x4a
	.zero		1
	.zero		1


	//----- nvinfo : EIATTR_EXIT_INSTR_OFFSETS
	.align		4
        /*0084*/ 	.byte	0x04, 0x1c
        /*0086*/ 	.short	(.L_4309 - .L_4308)


	//   ....[0]....
.L_4308:
        /*0088*/ 	.word	0x00004d00


	//----- nvinfo : EIATTR_MAX_THREADS
	.align		4
.L_4309:
        /*008c*/ 	.byte	0x04, 0x05
        /*008e*/ 	.short	(.L_4311 - .L_4310)
.L_4310:
        /*0090*/ 	.word	0x00000080
        /*0094*/ 	.word	0x00000001
        /*0098*/ 	.word	0x00000001


	//----- nvinfo : EIATTR_CRS_STACK_SIZE
	.align		4
.L_4311:
        /*009c*/ 	.byte	0x04, 0x1e
        /*009e*/ 	.short	(.L_4313 - .L_4312)
.L_4312:
        /*00a0*/ 	.word	0x00000000


	//----- nvinfo : EIATTR_CBANK_PARAM_SIZE
	.align		4
.L_4313:
        /*00a4*/ 	.byte	0x03, 0x19
        /*00a6*/ 	.short	0x0128


	//----- nvinfo : EIATTR_PARAM_CBANK
	.align		4
        /*00a8*/ 	.byte	0x04, 0x0a
        /*00aa*/ 	.short	(.L_4315 - .L_4314)
	.align		4
.L_4314:
        /*00ac*/ 	.word	index@(.nv.constant0._ZN10layer_norm13ln_bwd_kernelINS_13Kernel_traitsI6__halfffffjLj2048ELj1ELj1ELj4ELj16ENS_18Kernel_traits_baseILj2048ES2_ffffjLj128EEEEELb1ELb1ELb0ELb1EEEvNS_9BwdParamsE)
        /*00b0*/ 	.short	0x0380
        /*00b2*/ 	.short	0x0128


	//----- nvinfo : EIATTR_SW_WAR
	.align		4
.L_4315:
        /*00b4*/ 	.byte	0x04, 0x36
        /*00b6*/ 	.short	(.L_4317 - .L_4316)
.L_4316:
        /*00b8*/ 	.word	0x00000008
.L_4317:


//--------------------- .nv.info._ZN10layer_norm22ln_bwd_finalize_kernelINS_22Kernel_traits_finalizeILj2048E6__halfffffjLb1ELj1024ELj4ENS_18Kernel_traits_baseILj2048ES2_ffffjLj1024EEEEELb1ELb0EEEvNS_9BwdParamsE --------------------------
	.section	.nv.info._ZN10layer_norm22ln_bwd_finalize_kernelINS_22Kernel_traits_finalizeILj2048E6__halfffffjLb1ELj1024ELj4ENS_18Kernel_traits_baseILj2048ES2_ffffjLj1024EEEEELb1ELb0EEEvNS_9BwdParamsE,"",@"SHT_CUDA_INFO"
	.sectionflags	@""
	.align	4


	//----- nvinfo : EIATTR_CUDA_API_VERSION
	.align		4
        /*0000*/ 	.byte	0x04, 0x37
        /*0002*/ 	.short	(.L_4319 - .L_4318)
.L_4318:
        /*0004*/ 	.word	0x00000082


	//----- nvinfo : EIATTR_KPARAM_INFO
	.align		4
.L_4319:
        /*0008*/ 	.byte	0x04, 0x17
        /*000a*/ 	.short	(.L_4321 - .L_4320)
.L_4320:
        /*000c*/ 	.word	0x00000000
        /*0010*/ 	.short	0x0000
        /*0012*/ 	.short	0x0000
        /*0014*/ 	.byte	0x00, 0xf0, 0xa1, 0x04


	//----- nvinfo : EIATTR_SPARSE_MMA_MASK
	.align		4
.L_4321:
        /*0018*/ 	.byte	0x03, 0x50
        /*001a*/ 	.short	0x0000


	//----- nvinfo : EIATTR_MAXREG_COUNT
	.align		4
        /*001c*/ 	.byte	0x03, 0x1b
        /*001e*/ 	.short	0x0040


	//----- nvinfo : EIATTR_NUM_BARRIERS
	.align		4
        /*0020*/ 	.byte	0x02, 0x4c
        /*0022*/ 	.byte	0x01
	.zero		1


	//----- nvinfo : EIATTR_MERCURY_ISA_VERSION
	.align		4
        /*0024*/ 	.byte	0x03, 0x5f
        /*0026*/ 	.short	0x0101


	//----- nvinfo : EIATTR_COOP_GROUP_MASK_REGIDS
	.align		4
        /*0028*/ 	.byte	0x04, 0x29
        /*002a*/ 	.short	(.L_4323 - .L_4322)


	//   ....[0]....
.L_4322:
        /*002c*/ 	.word	0xffffffff


	//   ....[1]....
        /*0030*/ 	.word	0xffffffff


	//   ....[2]....
        /*0034*/ 	.word	0xffffffff


	//   ....[3]....
        /*0038*/ 	.word	0xffffffff


	//   ....[4]....
        /*003c*/ 	.word	0xffffffff


	//   ....[5]....
        /*0040*/ 	.word	0xffffffff


	//   ....[6]....
        /*0044*/ 	.word	0xffffffff


	//   ....[7]....
        /*0048*/ 	.word	0xffffffff


	//   ....[8]....
        /*004c*/ 	.word	0xffffffff


	//   ....[9]....
        /*0050*/ 	.word	0xffffffff


	//   ....[10]....
        /*0054*/ 	.word	0xffffffff


	//   ....[11]....
        /*0058*/ 	.word	0xffffffff


	//   ....[12]....
        /*005c*/ 	.word	0xffffffff


	//   ....[13]....
        /*0060*/ 	.word	0xffffffff


	//   ....[14]....
        /*0064*/ 	.word	0xffffffff


	//----- nvinfo : EIATTR_COOP_GROUP_INSTR_OFFSETS
	.align		4
.L_4323:
        /*0068*/ 	.byte	0x04, 0x28
        /*006a*/ 	.short	(.L_4325 - .L_4324)


	//   ....[0]....
.L_4324:
        /*006c*/ 	.word	0x00001030


	//   ....[1]....
        /*0070*/ 	.word	0x00001040


	//   ....[2]....
        /*0074*/ 	.word	0x00001050


	//   ....[3]....
        /*0078*/ 	.word	0x00001080


	//   ....[4]....
        /*007c*/ 	.word	0x000010a0


	//   ....[5]....
        /*0080*/ 	.word	0x000010b0


	//   ....[6]....
        /*0084*/ 	.word	0x000010f0


	//   ....[7]....
        /*0088*/ 	.word	0x00001100


	//   ....[8]....
        /*008c*/ 	.word	0x00001110


	//   ....[9]....
        /*0090*/ 	.word	0x00001140


	//   ....[10]....
        /*0094*/ 	.word	0x00001170


	//   ....[11]....
        /*0098*/ 	.word	0x00001190


	//   ....[12]....
        /*009c*/ 	.word	0x000011c0


	//   ....[13]....
        /*00a0*/ 	.word	0x000011f0


	//   ....[14]....
        /*00a4*/ 	.word	0x00001220


	//----- nvinfo : EIATTR_VRC_CTA_INIT_COUNT
	.align		4
.L_4325:
        /*00a8*/ 	.byte	0x02, 0x4a
	.zero		1
	.zero		1


	//----- nvinfo : EIATTR_EXIT_INSTR_OFFSETS
	.align		4
        /*00ac*/ 	.byte	0x04, 0x1c
        /*00ae*/ 	.short	(.L_4327 - .L_4326)


	//   ....[0]....
.L_4326:
        /*00b0*/ 	.word	0x00000060


	//   ....[1]....
        /*00b4*/ 	.word	0x000012a0


	//   ....[2]....
        /*00b8*/ 	.word	0x000012d0


	//   ....[3]....
        /*00bc*/ 	.word	0x000013e0


	//----- nvinfo : EIATTR_MAX_THREADS
	.align		4
.L_4327:
        /*00c0*/ 	.byte	0x04, 0x05
        /*00c2*/ 	.short	(.L_4329 - .L_4328)
.L_4328:
        /*00c4*/ 	.word	0x00000400
        /*00c8*/ 	.word	0x00000001
        /*00cc*/ 	.word	0x00000001


	//----- nvinfo : EIATTR_CRS_STACK_SIZE
	.align		4
.L_4329:
        /*00d0*/ 	.byte	0x04, 0x1e
        /*00d2*/ 	.short	(.L_4331 - .L_4330)
.L_4330:
        /*00d4*/ 	.word	0x00000000


	//----- nvinfo : EIATTR_CBANK_PARAM_SIZE
	.align		4
.L_4331:
        /*00d8*/ 	.byte	0x03, 0x19
        /*00da*/ 	.short	0x0128


	//----- nvinfo : EIATTR_PARAM_CBANK
	.align		4
        /*00dc*/ 	.byte	0x04, 0x0a
        /*00de*/ 	.short	(.L_4333 - .L_4332)
	.align		4
.L_4332:
        /*00e0*/ 	.word	index@(.nv.constant0._ZN10layer_norm22ln_bwd_finalize_kernelINS_22Kernel_traits_finalizeILj2048E6__halfffffjLb1ELj1024ELj4ENS_18Kernel_traits_baseILj2048ES2_ffffjLj1024EEEEELb1ELb0EEEvNS_9BwdParamsE)
        /*00e4*/ 	.short	0x0380
        /*00e6*/ 	.short	0x0128


	//----- nvinfo : EIATTR_SW_WAR
	.align		4
.L_4333:
        /*00e8*/ 	.byte	0x04, 0x36
        /*00ea*/ 	.short	(.L_4335 - .L_4334)
.L_4334:
        /*00ec*/ 	.word	0x00000008
.L_4335:


//--------------------- .nv.info._ZN10layer_norm13ln_bwd_kernelINS_13Kernel_traitsI6__halfffffjLj2048ELj1ELj1ELj4ELj16ENS_18Kernel_traits_baseILj2048ES2_ffffjLj128EEEEELb1ELb1ELb1ELb0EEEvNS_9BwdParamsE --------------------------
	.section	.nv.info._ZN10layer_norm13ln_bwd_kernelINS_13Kernel_traitsI6__halfffffjLj2048ELj1ELj1ELj4ELj16ENS_18Kernel_traits_baseILj2048ES2_ffffjLj128EEEEELb1ELb1ELb1ELb0EEEvNS_9BwdParamsE,"",@"SHT_CUDA_INFO"
	.sectionflags	@""
	.align	4


	//----- nvinfo : EIATTR_CUDA_API_VERSION
	.align		4
        /*0000*/ 	.byte	0x04, 0x37
        /*0002*/ 	.short	(.L_4337 - .L_4336)
.L_4336:
        /*0004*/ 	.word	0x00000082


	//----- nvinfo : EIATTR_KPARAM_INFO
	.align		4
.L_4337:
        /*0008*/ 	.byte	0x04, 0x17
        /*000a*/ 	.short	(.L_4339 - .L_4338)
.L_4338:
        /*000c*/ 	.word	0x00000000
        /*0010*/ 	.short	0x0000
        /*0012*/ 	.short	0x0000
        /*0014*/ 	.byte	0x00, 0xf0, 0xa1, 0x04


	//----- nvinfo : EIATTR_SPARSE_MMA_MASK
	.align		4
.L_4339:
        /*0018*/ 	.byte	0x03, 0x50
        /*001a*/ 	.short	0x0000


	//----- nvinfo : EIATTR_MAXREG_COUNT
	.align		4
        /*001c*/ 	.byte	0x03, 0x1b
        /*001e*/ 	.short	0x00ff


	//----- nvinfo : EIATTR_NUM_BARRIERS
	.align		4
        /*0020*/ 	.byte	0x02, 0x4c
        /*0022*/ 	.byte	0x01
	.zero		1


	//----- nvinfo : EIATTR_MERCURY_ISA_VERSION
	.align		4
        /*0024*/ 	.byte	0x03, 0x5f
        /*0026*/ 	.short	0x0101


	//----- nvinfo : EIATTR_COOP_GROUP_MASK_REGIDS
	.align		4
        /*0028*/ 	.byte	0x04, 0x29
        /*002a*/ 	.short	(.L_4341 - .L_4340)


	//   ....[0]....
.L_4340:
        /*002c*/ 	.word	0xffffffff


	//   ....[1]....
        /*0030*/ 	.word	0xffffffff


	//   ....[2]....
        /*0034*/ 	.word	0xffffffff


	//   ....[3]....
        /*0038*/ 	.word	0xffffffff


	//   ....[4]....
        /*003c*/ 	.word	0xffffffff


	//   ....[5]....
        /*0040*/ 	.word	0xffffffff


	//   ....[6]....
        /*0044*/ 	.word	0xffffffff


	//   ....[7]....
        /*0048*/ 	.word	0xffffffff


	//   ....[8]....
        /*004c*/ 	.word	0xffffffff


	//   ....[9]....
        /*0050*/ 	.word	0xffffffff


	//----- nvinfo : EIATTR_COOP_GROUP_INSTR_OFFSETS
	.align		4
.L_4341:
        /*0054*/ 	.byte	0x04, 0x28
        /*0056*/ 	.short	(.L_4343 - .L_4342)


	//   ....[0]....
.L_4342:
        /*0058*/ 	.word	0x00001de0


	//   ....[1]....
        /*005c*/ 	.word	0x00001e00


	//   ....[2]....
        /*0060*/ 	.word	0x00001e40


	//   ....[3]....
        /*0064*/ 	.word	0x00001e50


	//   ....[4]....
        /*0068*/ 	.word	0x00001e90


	//   ....[5]....
        /*006c*/ 	.word	0x00001ea0


	//   ....[6]....
        /*0070*/ 	.word	0x00001ed0


	//   ....[7]....
        /*0074*/ 	.word	0x00001ee0


	//   ....[8]....
        /*0078*/ 	.word	0x00001f10


	//   ....[9]....
        /*007c*/ 	.word	0x00001f20


	//----- nvinfo : EIATTR_VRC_CTA_INIT_COUNT
	.align		4
.L_4343:
        /*0080*/ 	.byte	0x02, 0x4a
	.zero		1
	.zero		1


	//----- nvinfo : EIATTR_EXIT_INSTR_OFFSETS
	.align		4
        /*0084*/ 	.byte	0x04, 0x1c
        /*0086*/ 	.short	(.L_4345 - .L_4344)


	//   ....[0]....
.L_4344:
        /*0088*/ 	.word	0x00007430


	//   ....[1]....
        /*008c*/ 	.word	0x000074d0


	//----- nvinfo : EIATTR_MAX_THREADS
	.align		4
.L_4345:
        /*0090*/ 	.byte	0x04, 0x05
        /*0092*/ 	.short	(.L_4347 - .L_4346)
.L_4346:
        /*0094*/ 	.word	0x00000080
        /*0098*/ 	.word	0x00000001
        /*009c*/ 	.word	0x00000001


	//----- nvinfo : EIATTR_CRS_STACK_SIZE
	.align		4
.L_4347:
        /*00a0*/ 	.byte	0x04, 0x1e
        /*00a2*/ 	.short	(.L_4349 - .L_4348)
.L_4348:
        /*00a4*/ 	.word	0x00000000


	//----- nvinfo : EIATTR_CBANK_PARAM_SIZE
	.align		4
.L_4349:
        /*00a8*/ 	.byte	0x03, 0x19
        /*00aa*/ 	.short	0x0128


	//----- nvinfo : EIATTR_PARAM_CBANK
	.align		4
        /*00ac*/ 	.byte	0x04, 0x0a
        /*00ae*/ 	.short	(.L_4351 - .L_4350)
	.align		4
.L_4350:
        /*00b0*/ 	.word	index@(.nv.constant0._ZN10layer_norm13ln_bwd_kernelINS_13Kernel_traitsI6__halfffffjLj2048ELj1ELj1ELj4ELj16ENS_18Kernel_traits_baseILj2048ES2_ffffjLj128EEEEELb1ELb1ELb1ELb0EEEvNS_9BwdParamsE)
        /*00b4*/ 	.short	0x0380
        /*00b6*/ 	.short	0x0128


	//----- nvinfo : EIATTR_SW_WAR
	.align		4
.L_4351:
        /*00b8*/ 	.byte	0x04, 0x36
        /*00ba*/ 	.short	(.L_4353 - .L_4352)
.L_4352:
        /*00bc*/ 	.word	0x00000008
.L_4353:


//--------------------- .nv.info._ZN10layer_norm22ln_bwd_finalize_kernelINS_22Kernel_traits_finalizeILj2048E6__halfffffjLb1ELj1024ELj4ENS_18Kernel_traits_baseILj2048ES2_ffffjLj1024EEEEELb1ELb1EEEvNS_9BwdParamsE --------------------------
	.section	.nv.info._ZN10layer_norm22ln_bwd_finalize_kernelINS_22Kernel_traits_finalizeILj2048E6__halfffffjLb1ELj1024ELj4ENS_18Kernel_traits_baseILj2048ES2_ffffjLj1024EEEEELb1ELb1EEEvNS_9BwdParamsE,"",@"SHT_CUDA_INFO"
	.sectionflags	@""
	.align	4


	//----- nvinfo : EIATTR_CUDA_API_VERSION
	.align		4
        /*0000*/ 	.byte	0x04, 0x37
        /*0002*/ 	.short	(.L_4355 - .L_4354)
.L_4354:
        /*0004*/ 	.word	0x00000082


	//----- nvinfo : EIATTR_KPARAM_INFO
	.align		4
.L_4355:
        /*0008*/ 	.byte	0x04, 0x17
        /*000a*/ 	.short	(.L_4357 - .L_4356)
.L_4356:
        /*000c*/ 	.word	0x00000000
        /*0010*/ 	.short	0x0000
        /*0012*/ 	.short	0x0000
        /*0014*/ 	.byte	0x00, 0xf0, 0xa1, 0x04


	//----- nvinfo : EIATTR_SPARSE_MMA_MASK
	.align		4
.L_4357:
        /*0018*/ 	.byte	0x03, 0x50
        /*001a*/ 	.short	0x0000


	//----- nvinfo : EIATTR_MAXREG_COUNT
	.align		4
        /*001c*/ 	.byte	0x03, 0x1b
        /*001e*/ 	.short	0x0040


	//----- nvinfo : EIATTR_NUM_BARRIERS
	.align		4
        /*0020*/ 	.byte	0x02, 0x4c
        /*0022*/ 	.byte	0x01
	.zero		1


	//----- nvinfo : EIATTR_MERCURY_ISA_VERSION
	.align		4
        /*0024*/ 	.byte	0x03, 0x5f
        /*0026*/ 	.short	0x0101


	//----- nvinfo : EIATTR_COOP_GROUP_MASK_REGIDS
	.align		4
        /*0028*/ 	.byte	0x04, 0x29
        /*002a*/ 	.short	(.L_4359 - .L_4358)


	//   ....[0]....
.L_4358:
        /*002c*/ 	.word	0xffffffff


	//   ....[1]....
        /*0030*/ 	.word	0xffffffff


	//   ....[2]....
        /*0034*/ 	.word	0xffffffff


	//   ....[3]....
        /*0038*/ 	.word	0xffffffff


	//   ....[4]....
        /*003c*/ 	.word	0xffffffff


	//   ....[5]....
        /*0040*/ 	.word	0xffffffff


	//   ....[6]....
        /*0044*/ 	.word	0xffffffff


	//   ....[7]....
        /*0048*/ 	.word	0xffffffff


	//   ....[8]....
        /*004c*/ 	.word	0xffffffff


	//   ....[9]....
        /*0050*/ 	.word	0xffffffff


	//   ....[10]....
        /*0054*/ 	.word	0xffffffff


	//   ....[11]....
        /*0058*/ 	.word	0xffffffff


	//   ....[12]....
        /*005c*/ 	.word	0xffffffff


	//   ....[13]....
        /*0060*/ 	.word	0xffffffff


	//   ....[14]....
        /*0064*/ 	.word	0xffffffff


	//----- nvinfo : EIATTR_COOP_GROUP_INSTR_OFFSETS
	.align		4
.L_4359:
        /*0068*/ 	.byte	0x04, 0x28
        /*006a*/ 	.short	(.L_4361 - .L_4360)


	//   ....[0]....
.L_4360:
        /*006c*/ 	.word	0x00001060


	//   ....[1]....
        /*0070*/ 	.word	0x00001070


	//   ....[2]....
        /*0074*/ 	.word	0x00001080


	//   ....[3]....
        /*0078*/ 	.word	0x000010b0


	//   ....[4]....
        /*007c*/ 	.word	0x000010d0


	//   ....[5]....
        /*0080*/ 	.word	0x000010e0


	//   ....[6]....
        /*0084*/ 	.word	0x00001120


	//   ....[7]....
        /*0088*/ 	.word	0x00001140


	//   ....[8]....
        /*008c*/ 	.word	0x00001150


	//   ....[9]....
        /*0090*/ 	.word	0x00001180


	//   ....[10]....
        /*0094*/ 	.word	0x000011a0


	//   ....[11]....
        /*0098*/ 	.word	0x000011b0


	//   ....[12]....
        /*009c*/ 	.word	0x000011f0


	//   ....[13]....
        /*00a0*/ 	.word	0x00001200


	//   ....[14]....
        /*00a4*/ 	.word	0x00001210


	//----- nvinfo : EIATTR_VRC_CTA_INIT_COUNT
	.align		4
.L_4361:
        /*00a8*/ 	.byte	0x02, 0x4a
	.zero		1
	.zero		1


	//----- nvinfo : EIATTR_EXIT_INSTR_OFFSETS
	.align		4
        /*00ac*/ 	.byte	0x04, 0x1c
        /*00ae*/ 	.short	(.L_4363 - .L_4362)


	//   ....[0]....
.L_4362:
        /*00b0*/ 	.word	0x00000060


	//   ....[1]....
        /*00b4*/ 	.word	0x00001290


	//   ....[2]....
        /*00b8*/ 	.word	0x000013d0


	//----- nvinfo : EIATTR_MAX_THREADS
	.align		4
.L_4363:
        /*00bc*/ 	.byte	0x04, 0x05
        /*00be*/ 	.short	(.L_4365 - .L_4364)
.L_4364:
        /*00c0*/ 	.word	0x00000400
        /*00c4*/ 	.word	0x00000001
        /*00c8*/ 	.word	0x00000001


	//----- nvinfo : EIATTR_CRS_STACK_SIZE
	.align		4
.L_4365:
        /*00cc*/ 	.byte	0x04, 0x1e
        /*00ce*/ 	.short	(.L_4367 - .L_4366)
.L_4366:
        /*00d0*/ 	.word	0x00000000


	//----- nvinfo : EIATTR_CBANK_PARAM_SIZE
	.align		4
.L_4367:
        /*00d4*/ 	.byte	0x03, 0x19
        /*00d6*/ 	.short	0x0128


	//----- nvinfo : EIATTR_PARAM_CBANK
	.align		4
        /*00d8*/ 	.byte	0x04, 0x0a
        /*00da*/ 	.short	(.L_4369 - .L_4368)
	.align		4
.L_4368:
        /*00dc*/ 	.word	index@(.nv.constant0._ZN10layer_norm22ln_bwd_finalize_kernelINS_22Kernel_traits_finalizeILj2048E6__halfffffjLb1ELj1024ELj4ENS_18Kernel_traits_baseILj2048ES2_ffffjLj1024EEEEELb1ELb1EEEvNS_9BwdParamsE)
        /*00e0*/ 	.short	0x0380
        /*00e2*/ 	.short	0x0128


	//----- nvinfo : EIATTR_SW_WAR
	.align		4
.L_4369:
        /*00e4*/ 	.byte	0x04, 0x36
        /*00e6*/ 	.short	(.L_4371 - .L_4370)
.L_4370:
        /*00e8*/ 	.word	0x00000008
.L_4371:


//--------------------- .nv.info._ZN10layer_norm13ln_bwd_kernelINS_13Kernel_traitsI6__halfffffjLj2048ELj1ELj1ELj4ELj16ENS_18Kernel_traits_baseILj2048ES2_ffffjLj128EEEEELb1ELb1ELb1ELb1EEEvNS_9BwdParamsE --------------------------
	.section	.nv.info._ZN10layer_norm13ln_bwd_kernelINS_13Kernel_traitsI6__halfffffjLj2048ELj1ELj1ELj4ELj16ENS_18Kernel_traits_baseILj2048ES2_ffffjLj128EEEEELb1ELb1ELb1ELb1EEEvNS_9BwdParamsE,"",@"SHT_CUDA_INFO"
	.sectionflags	@""
	.align	4


	//----- nvinfo : EIATTR_CUDA_API_VERSION
	.align		4
        /*0000*/ 	.byte	0x04, 0x37
        /*0002*/ 	.short	(.L_4373 - .L_4372)
.L_4372:
        /*0004*/ 	.word	0x00000082


	//----- nvinfo : EIATTR_KPARAM_INFO
	.align		4
.L_4373:
        /*0008*/ 	.byte	0x04, 0x17
        /*000a*/ 	.short	(.L_4375 - .L_4374)
.L_4374:
        /*000c*/ 	.word	0x00000000
        /*0010*/ 	.short	0x0000
        /*0012*/ 	.short	0x0000
        /*0014*/ 	.byte	0x00, 0xf0, 0xa1, 0x04


	//----- nvinfo : EIATTR_SPARSE_MMA_MASK
	.align		4
.L_4375:
        /*0018*/ 	.byte	0x03, 0x50
        /*001a*/ 	.short	0x0000


	//----- nvinfo : EIATTR_MAXREG_COUNT
	.align		4
        /*001c*/ 	.byte	0x03, 0x1b
        /*001e*/ 	.short	0x00ff


	//----- nvinfo : EIATTR_NUM_BARRIERS
	.align		4
        /*0020*/ 	.byte	0x02, 0x4c
        /*0022*/ 	.byte	0x01
	.zero		1


	//----- nvinfo : EIATTR_MERCURY_ISA_VERSION
	.align		4
        /*0024*/ 	.byte	0x03, 0x5f
        /*0026*/ 	.short	0x0101


	//----- nvinfo : EIATTR_COOP_GROUP_MASK_REGIDS
	.align		4
        /*0028*/ 	.byte	0x04, 0x29
        /*002a*/ 	.short	(.L_4377 - .L_4376)


	//   ....[0]....
.L_4376:
        /*002c*/ 	.word	0xffffffff


	//   ....[1]....
        /*0030*/ 	.word	0xffffffff


	//   ....[2]....
        /*0034*/ 	.word	0xffffffff


	//   ....[3]....
        /*0038*/ 	.word	0xffffffff


	//   ....[4]....
        /*003c*/ 	.word	0xffffffff


	//   ....[5]....
        /*0040*/ 	.word	0xffffffff


	//   ....[6]....
        /*0044*/ 	.word	0xffffffff


	//   ....[7]....
        /*0048*/ 	.word	0xffffffff


	//   ....[8]....
        /*004c*/ 	.word	0xffffffff


	//   ....[9]....
        /*0050*/ 	.word	0xffffffff


	//----- nvinfo : EIATTR_COOP_GROUP_INSTR_OFFSETS
	.align		4
.L_4377:
        /*0054*/ 	.byte	0x04, 0x28
        /*0056*/ 	.short	(.L_4379 - .L_4378)


	//   ....[0]....
.L_4378:
        /*0058*/ 	.word	0x00001570


	//   ....[1]....
        /*005c*/ 	.word	0x000015b0


	//   ....[2]....
        /*0060*/ 	.word	0x00001600


	//   ....[3]....
        /*0064*/ 	.word	0x00001620


	//   ....[4]....
        /*0068*/ 	.word	0x00001660


	//   ....[5]....
        /*006c*/ 	.word	0x00001670


	//   ....[6]....
        /*0070*/ 	.word	0x000016a0


	//   ....[7]....
        /*0074*/ 	.word	0x000016d0


	//   ....[8]....
        /*0078*/ 	.word	0x00001730


	//   ....[9]....
        /*007c*/ 	.word	0x00001740


	//----- nvinfo : EIATTR_VRC_CTA_INIT_COUNT
	.align		4
.L_4379:
        /*0080*/ 	.byte	0x02, 0x4a
	.zero		1
	.zero		1


	//----- nvinfo : EIATTR_EXIT_INSTR_OFFSETS
	.align		4
        /*0084*/ 	.byte	0x04, 0x1c
        /*0086*/ 	.short	(.L_4381 - .L_4380)


	//   ....[0]....
.L_4380:
        /*0088*/ 	.word	0x00005ed0


	//----- nvinfo : EIATTR_MAX_THREADS
	.align		4
.L_4381:
        /*008c*/ 	.byte	0x04, 0x05
        /*008e*/ 	.short	(.L_4383 - .L_4382)
.L_4382:
        /*0090*/ 	.word	0x00000080
        /*0094*/ 	.word	0x00000001
        /*0098*/ 	.word	0x00000001


	//----- nvinfo : EIATTR_CRS_STACK_SIZE
	.align		4
.L_4383:
        /*009c*/ 	.byte	0x04, 0x1e
        /*009e*/ 	.short	(.L_4385 - .L_4384)
.L_4384:
        /*00a0*/ 	.word	0x00000000


	//----- nvinfo : EIATTR_CBANK_PARAM_SIZE
	.align		4
.L_4385:
        /*00a4*/ 	.byte	0x03, 0x19
        /*00a6*/ 	.short	0x0128


	//----- nvinfo : EIATTR_PARAM_CBANK
	.align		4
        /*00a8*/ 	.byte	0x04, 0x0a
        /*00aa*/ 	.short	(.L_4387 - .L_4386)
	.align		4
.L_4386:
        /*00ac*/ 	.word	index@(.nv.constant0._ZN10layer_norm13ln_bwd_kernelINS_13Kernel_traitsI6__halfffffjLj2048ELj1ELj1ELj4ELj16ENS_18Kernel_traits_baseILj2048ES2_ffffjLj128EEEEELb1ELb1ELb1ELb1EEEvNS_9BwdParamsE)
        /*00b0*/ 	.short	0x0380
        /*00b2*/ 	.short	0x0128


	//----- nvinfo : EIATTR_SW_WAR
	.align		4
.L_4387:
        /*00b4*/ 	.byte	0x04, 0x36
        /*00b6*/ 	.short	(.L_4389 - .L_4388)
.L_4388:
        /*00b8*/ 	.word	0x00000008
.L_4389:


//--------------------- .nv.info._ZN10layer_norm13ln_bwd_kernelINS_13Kernel_traitsIfffffjLj2048ELj1ELj1ELj4ELj16ENS_18Kernel_traits_baseILj2048EfffffjLj128EEEEELb0ELb0ELb0ELb0EEEvNS_9BwdParamsE --------------------------
	.section	.nv.info._ZN10layer_norm13ln_bwd_kernelINS_13Kernel_traitsIfffffjLj2048ELj1ELj1ELj4ELj16ENS_18Kernel_traits_baseILj2048EfffffjLj128EEEEELb0ELb0ELb0ELb0EEEvNS_9BwdParamsE,"",@"SHT_CUDA_INFO"
	.sectionflags	@""
	.align	4


	//----- nvinfo : EIATTR_CUDA_API_VERSION
	.align		4
        /*0000*/ 	.byte	0x04, 0x37
        /*0002*/ 	.short	(.L_4391 - .L_4390)
.L_4390:
        /*0004*/ 	.word	0x00000082


	//----- nvinfo : EIATTR_KPARAM_INFO
	.align		4
.L_4391:
        /*0008*/ 	.byte	0x04, 0x17
        /*000a*/ 	.short	(.L_4393 - .L_4392)
.L_4392:
        /*000c*/ 	.word	0x00000000
        /*0010*/ 	.short	0x0000
        /*0012*/ 	.short	0x0000
        /*0014*/ 	.byte	0x00, 0xf0, 0xa1, 0x04


	//----- nvinfo : EIATTR_SPARSE_MMA_MASK
	.align		4
.L_4393:
        /*0018*/ 	.byte	0x03, 0x50
        /*001a*/ 	.short	0x0000


	//----- nvinfo : EIATTR_MAXREG_COUNT
	.align		4
        /*001c*/ 	.byte	0x03, 0x1b
        /*001e*/ 	.short	0x00ff


	//----- nvinfo : EIATTR_NUM_BARRIERS
	.align		4
        /*0020*/ 	.byte	0x02, 0x4c
        /*0022*/ 	.byte	0x01
	.zero		1


	//----- nvinfo : EIATTR_MERCURY_ISA_VERSION
	.align		4
        /*0024*/ 	.byte	0x03, 0x5f
        /*0026*/ 	.short	0x0101


	//----- nvinfo : EIATTR_COOP_GROUP_MASK_REGIDS
	.align		4
        /*0028*/ 	.byte	0x04, 0x29
        /*002a*/ 	.short	(.L_4395 - .L_4394)


	//   ....[0]....
.L_4394:
        /*002c*/ 	.word	0xffffffff


	//   ....[1]....
        /*0030*/ 	.word	0xffffffff


	//   ....[2]....
        /*0034*/ 	.word	0xffffffff


	//   ....[3]....
        /*0038*/ 	.word	0xffffffff


	//   ....[4]....
        /*003c*/ 	.word	0xffffffff


	//   ....[5]....
        /*0040*/ 	.word	0xffffffff


	//   ....[6]....
        /*0044*/ 	.word	0xffffffff


	//   ....[7]....
        /*0048*/ 	.word	0xffffffff


	//   ....[8]....
        /*004c*/ 	.word	0xffffffff


	//   ....[9]....
        /*0050*/ 	.word	0xffffffff


	//----- nvinfo : EIATTR_COOP_GROUP_INSTR_OFFSETS
	.align		4
.L_4395:
        /*0054*/ 	.byte	0x04, 0x28
        /*0056*/ 	.short	(.L_4397 - .L_4396)


	//   ....[0]....
.L_4396:
        /*0058*/ 	.word	0x00001140


	//   ....[1]....
        /*005c*/ 	.word	0x00001160


	//   ....[2]....
        /*0060*/ 	.word	0x000011a0


	//   ....[3]....
        /*0064*/ 	.word	0x000011b0


	//   ....[4]....
        /*0068*/ 	.word	0x000011f0


	//   ....[5]....
        /*006c*/ 	.word	0x00001200


	//   ....[6]....
        /*0070*/ 	.word	0x00001230


	//   ....[7]....
        /*0074*/ 	.word	0x00001240


	//   ....[8]....
        /*0078*/ 	.word	0x00001270


	//   ....[9]....
        /*007c*/ 	.word	0x00001280


	//----- nvinfo : EIATTR_VRC_CTA_INIT_COUNT
	.align		4
.L_4397:
        /*0080*/ 	.byte	0x02, 0x4a
	.zero		1
	.zero		1


	//----- nvinfo : EIATTR_EXIT_INSTR_OFFSETS
	.align		4
        /*0084*/ 	.byte	0x04, 0x1c
        /*0086*/ 	.short	(.L_4399 - .L_4398)


	//   ....[0]....
.L_4398:
        /*0088*/ 	.word	0x00002e70


	//   ....[1]....
        /*008c*/ 	.word	0x00002ef0


	//----- nvinfo : EIATTR_MAX_THREADS
	.align		4
.L_4399:
        /*0090*/ 	.byte	0x04, 0x05
        /*0092*/ 	.short	(.L_4401 - .L_4400)
.L_4400:
        /*0094*/ 	.word	0x00000080
        /*0098*/ 	.word	0x00000001
        /*009c*/ 	.word	0x00000001


	//----- nvinfo : EIATTR_CRS_STACK_SIZE
	.align		4
.L_4401:
        /*00a0*/ 	.byte	0x04, 0x1e
        /*00a2*/ 	.short	(.L_4403 - .L_4402)
.L_4402:
        /*00a4*/ 	.word	0x00000000


	//----- nvinfo : EIATTR_CBANK_PARAM_SIZE
	.align		4
.L_4403:
        /*00a8*/ 	.byte	0x03, 0x19
        /*00aa*/ 	.short	0x0128


	//----- nvinfo : EIATTR_PARAM_CBANK
	.align		4
        /*00ac*/ 	.byte	0x04, 0x0a
        /*00ae*/ 	.short	(.L_4405 - .L_4404)
	.align		4
.L_4404:
        /*00b0*/ 	.word	index@(.nv.constant0._ZN10layer_norm13ln_bwd_kernelINS_13Kernel_traitsIfffffjLj2048ELj1ELj1ELj4ELj16ENS_18Kernel_traits_baseILj2048EfffffjLj128EEEEELb0ELb0ELb0ELb0EEEvNS_9BwdParamsE)
        /*00b4*/ 	.short	0x0380
        /*00b6*/ 	.short	0x0128


	//----- nvinfo : EIATTR_SW_WAR
	.align		4
.L_4405:
        /*00b8*/ 	.byte	0x04, 0x36
        /*00ba*/ 	.short	(.L_4407 - .L_4406)
.L_4406:
        /*00bc*/ 	.word	0x00000008
.L_4407:


//--------------------- .nv.info._ZN10layer_norm13ln_bwd_kernelINS_13Kernel_traitsIfffffjLj2048ELj1ELj1ELj4ELj16ENS_18Kernel_traits_baseILj2048EfffffjLj128EEEEELb0ELb0ELb0ELb1EEEvNS_9BwdParamsE --------------------------
	.section	.nv.info._ZN10layer_norm13ln_bwd_kernelINS_13Kernel_traitsIfffffjLj2048ELj1ELj1ELj4ELj16ENS_18Kernel_traits_baseILj2048EfffffjLj128EEEEELb0ELb0ELb0ELb1EEEvNS_9BwdParamsE,"",@"SHT_CUDA_INFO"
	.sectionflags	@""
	.align	4


	//----- nvinfo : EIATTR_CUDA_API_VERSION
	.align		4
        /*0000*/ 	.byte	0x04, 0x37
        /*0002*/ 	.short	(.L_4409 - .L_4408)
.L_4408:
        /*0004*/ 	.word	0x00000082


	//----- nvinfo : EIATTR_KPARAM_INFO
	.align		4
.L_4409:
        /*0008*/ 	.byte	0x04, 0x17
        /*000a*/ 	.short	(.L_4411 - .L_4410)
.L_4410:
        /*000c*/ 	.word	0x00000000
        /*0010*/ 	.short	0x0000
        /*0012*/ 	.short	0x0000
        /*0014*/ 	.byte	0x00, 0xf0, 0xa1, 0x04


	//----- nvinfo : EIATTR_SPARSE_MMA_MASK
	.align		4
.L_4411:
        /*0018*/ 	.byte	0x03, 0x50
        /*001a*/ 	.short	0x0000


	//----- nvinfo : EIATTR_MAXREG_COUNT
	.align		4
        /*001c*/ 	.byte	0x03, 0x1b
        /*001e*/ 	.short	0x00ff


	//----- nvinfo : EIATTR_NUM_BARRIERS
	.align		4
        /*0020*/ 	.byte	0x02, 0x4c
        /*0022*/ 	.byte	0x01
	.zero		1


	//----- nvinfo : EIATTR_MERCURY_ISA_VERSION
	.align		4
        /*0024*/ 	.byte	0x03, 0x5f
        /*0026*/ 	.short	0x0101


	//----- nvinfo : EIATTR_COOP_GROUP_MASK_REGIDS
	.align		4
        /*0028*/ 	.byte	0x04, 0x29
        /*002a*/ 	.short	(.L_4413 - .L_4412)


	//   ....[0]....
.L_4412:
        /*002c*/ 	.word	0xffffffff


	//   ....[1]....
        /*0030*/ 	.word	0xffffffff


	//   ....[2]....
        /*0034*/ 	.word	0xffffffff


	//   ....[3]....
        /*0038*/ 	.word	0xffffffff


	//   ....[4]....
        /*003c*/ 	.word	0xffffffff


	//   ....[5]....
        /*0040*/ 	.word	0xffffffff


	//   ....[6]....
        /*0044*/ 	.word	0xffffffff


	//   ....[7]....
        /*0048*/ 	.word	0xffffffff


	//   ....[8]....
        /*004c*/ 	.word	0xffffffff


	//   ....[9]....
        /*0050*/ 	.word	0xffffffff


	//----- nvinfo : EIATTR_COOP_GROUP_INSTR_OFFSETS
	.align		4
.L_4413:
        /*0054*/ 	.byte	0x04, 0x28
        /*0056*/ 	.short	(.L_4415 - .L_4414)


	//   ....[0]....
.L_4414:
        /*0058*/ 	.word	0x00000b80


	//   ....[1]....
        /*005c*/ 	.word	0x00000c30


	//   ....[2]....
        /*0060*/ 	.word	0x00000c40


	//   ....[3]....
        /*0064*/ 	.word	0x00000c70


	//   ....[4]....
        /*0068*/ 	.word	0x00000c80


	//   ....[5]....
        /*006c*/ 	.word	0x00000ca0


	//   ....[6]....
        /*0070*/ 	.word	0x00000cd0


	//   ....[7]....
        /*0074*/ 	.word	0x00000d00


	//   ....[8]....
        /*0078*/ 	.word	0x00000d30


	//   ....[9]....
        /*007c*/ 	.word	0x00000d40


	//----- nvinfo : EIATTR_VRC_CTA_INIT_COUNT
	.align		4
.L_4415:
        /*0080*/ 	.byte	0x02, 0x4a
	.zero		1
	.zero		1


	//----- nvinfo : EIATTR_EXIT_INSTR_OFFSETS
	.align		4
        /*0084*/ 	.byte	0x04, 0x1c
        /*0086*/ 	.short	(.L_4417 - .L_4416)


	//   ....[0]....
.L_4416:
        /*0088*/ 	.word	0x00002870


	//----- nvinfo : EIATTR_MAX_THREADS
	.align		4
.L_4417:
        /*008c*/ 	.byte	0x04, 0x05
        /*008e*/ 	.short	(.L_4419 - .L_4418)
.L_4418:
        /*0090*/ 	.word	0x00000080
        /*0094*/ 	.word	0x00000001
        /*0098*/ 	.word	0x00000001


	//----- nvinfo : EIATTR_CRS_STACK_SIZE
	.align		4
.L_4419:
        /*009c*/ 	.byte	0x04, 0x1e
        /*009e*/ 	.short	(.L_4421 - .L_4420)
.L_4420:
        /*00a0*/ 	.word	0x00000000


	//----- nvinfo : EIATTR_CBANK_PARAM_SIZE
	.align		4
.L_4421:
        /*00a4*/ 	.byte	0x03, 0x19
        /*00a6*/ 	.short	0x0128


	//----- nvinfo : EIATTR_PARAM_CBANK
	.align		4
        /*00a8*/ 	.byte	0x04, 0x0a
        /*00aa*/ 	.short	(.L_4423 - .L_4422)
	.align		4
.L_4422:
        /*00ac*/ 	.word	index@(.nv.constant0._ZN10layer_norm13ln_bwd_kernelINS_13Kernel_traitsIfffffjLj2048ELj1ELj1ELj4ELj16ENS_18Kernel_traits_baseILj2048EfffffjLj128EEEEELb0ELb0ELb0ELb1EEEvNS_9BwdParamsE)
        /*00b0*/ 	.short	0x0380
        /*00b2*/ 	.short	0x0128


	//----- nvinfo : EIATTR_SW_WAR
	.align		4
.L_4423:
        /*00b4*/ 	.byte	0x04, 0x36
        /*00b6*/ 	.short	(.L_4425 - .L_4424)
.L_4424:
        /*00b8*/ 	.word	0x00000008
.L_4425:


//--------------------- .nv.info._ZN10layer_norm13ln_bwd_kernelINS_13Kernel_traitsIfffffjLj2048ELj1ELj1ELj4ELj16ENS_18Kernel_traits_baseILj2048EfffffjLj128EEEEELb0ELb0ELb1ELb0EEEvNS_9BwdParamsE --------------------------
	.section	.nv.info._ZN10layer_norm13ln_bwd_kernelINS_13Kernel_traitsIfffffjLj2048ELj1ELj1ELj4ELj16ENS_18Kernel_traits_baseILj2048EfffffjLj128EEEEELb0ELb0ELb1ELb0EEEvNS_9BwdParamsE,"",@"SHT_CUDA_INFO"
	.sectionflags	@""
	.align	4


	//----- nvinfo : EIATTR_CUDA_API_VERSION
	.align		4
        /*0000*/ 	.byte	0x04, 0x37
        /*0002*/ 	.short	(.L_4427 - .L_4426)
.L_4426:
        /*0004*/ 	.word	0x00000082


	//----- nvinfo : EIATTR_KPARAM_INFO
	.align		4
.L_4427:
        /*0008*/ 	.byte	0x04, 0x17
        /*000a*/ 	.short	(.L_4429 - .L_4428)
.L_4428:
        /*000c*/ 	.word	0x00000000
        /*0010*/ 	.short	0x0000
        /*0012*/ 	.short	0x0000
        /*0014*/ 	.byte	0x00, 0xf0, 0xa1, 0x04


	//----- nvinfo : EIATTR_SPARSE_MMA_MASK
	.align		4
.L_4429:
        /*0018*/ 	.byte	0x03, 0x50
        /*001a*/ 	.short	0x0000


	//----- nvinfo : EIATTR_MAXREG_COUNT
	.align		4
        /*001c*/ 	.byte	0x03, 0x1b
        /*001e*/ 	.short	0x00ff


	//----- nvinfo : EIATTR_NUM_BARRIERS
	.align		4
        /*0020*/ 	.byte	0x02, 0x4c
        /*0022*/ 	.byte	0x01
	.zero		1


	//----- nvinfo : EIATTR_MERCURY_ISA_VERSION
	.align		4
        /*0024*/ 	.byte	0x03, 0x5f
        /*0026*/ 	.short	0x0101


	//----- nvinfo : EIATTR_COOP_GROUP_MASK_REGIDS
	.align		4
        /*0028*/ 	.byte	0x04, 0x29
        /*002a*/ 	.short	(.L_4431 - .L_4430)


	//   ....[0]....
.L_4430:
        /*002c*/ 	.word	0xffffffff


	//   ....[1]....
        /*0030*/ 	.word	0xffffffff


	//   ....[2]....
        /*0034*/ 	.word	0xffffffff


	//   ....[3]....
        /*0038*/ 	.word	0xffffffff


	//   ....[4]....
        /*003c*/ 	.word	0xffffffff


	//   ....[5]....
        /*0040*/ 	.word	0xffffffff


	//   ....[6]....
        /*0044*/ 	.word	0xffffffff


	//   ....[7]....
        /*0048*/ 	.word	0xffffffff


	//   ....[8]....
        /*004c*/ 	.word	0xffffffff


	//   ....[9]....
        /*0050*/ 	.word	0xffffffff


	//----- nvinfo : EIATTR_COOP_GROUP_INSTR_OFFSETS
	.align		4
.L_4431:
        /*0054*/ 	.byte	0x04, 0x28
        /*0056*/ 	.short	(.L_4433 - .L_4432)


	//   ....[0]....
.L_4432:
        /*0058*/ 	.word	0x00001420


	//   ....[1]....
        /*005c*/ 	.word	0x00001440


	//   ....[2]....
        /*0060*/ 	.word	0x00001480


	//   ....[3]....
        /*0064*/ 	.word	0x00001490


	//   ....[4]....
        /*0068*/ 	.word	0x000014d0


	//   ....[5]....
        /*006c*/ 	.word	0x000014e0


	//   ....[6]....
        /*0070*/ 	.word	0x00001510


	//   ....[7]....
        /*0074*/ 	.word	0x00001520


	//   ....[8]....
        /*0078*/ 	.word	0x00001550


	//   ....[9]....
        /*007c*/ 	.word	0x00001560


	//----- nvinfo : EIATTR_VRC_CTA_INIT_COUNT
	.align		4
.L_4433:
        /*0080*/ 	.byte	0x02, 0x4a
	.zero		1
	.zero		1


	//----- nvinfo : EIATTR_EXIT_INSTR_OFFSETS
	.align		4
        /*0084*/ 	.byte	0x04, 0x1c
        /*0086*/ 	.short	(.L_4435 - .L_4434)


	//   ....[0]....
.L_4434:
        /*0088*/ 	.word	0x00004190


	//   ....[1]....
        /*008c*/ 	.word	0x00004210


	//----- nvinfo : EIATTR_MAX_THREADS
	.align		4
.L_4435:
        /*0090*/ 	.byte	0x04, 0x05
        /*0092*/ 	.short	(.L_4437 - .L_4436)
.L_4436:
        /*0094*/ 	.word	0x00000080
        /*0098*/ 	.word	0x00000001
        /*009c*/ 	.word	0x00000001


	//----- nvinfo : EIATTR_CRS_STACK_SIZE
	.align		4
.L_4437:
        /*00a0*/ 	.byte	0x04, 0x1e
        /*00a2*/ 	.short	(.L_4439 - .L_4438)
.L_4438:
        /*00a4*/ 	.word	0x00000000


	//----- nvinfo : EIATTR_CBANK_PARAM_SIZE
	.align		4
.L_4439:
        /*00a8*/ 	.byte	0x03, 0x19
        /*00aa*/ 	.short	0x0128


	//----- nvinfo : EIATTR_PARAM_CBANK
	.align		4
        /*00ac*/ 	.byte	0x04, 0x0a
        /*00ae*/ 	.short	(.L_4441 - .L_4440)
	.align		4
.L_4440:
        /*00b0*/ 	.word	index@(.nv.constant0._ZN10layer_norm13ln_bwd_kernelINS_13Kernel_traitsIfffffjLj2048ELj1ELj1ELj4ELj16ENS_18Kernel_traits_baseILj2048EfffffjLj128EEEEELb0ELb0ELb1ELb0EEEvNS_9BwdParamsE)
        /*00b4*/ 	.short	0x0380
        /*00b6*/ 	.short	0x0128


	//----- nvinfo : EIATTR_SW_WAR
	.align		4
.L_4441:
        /*00b8*/ 	.byte	0x04, 0x36
        /*00ba*/ 	.short	(.L_4443 - .L_4442)
.L_4442:
        /*00bc*/ 	.word	0x00000008
.L_4443:


//--------------------- .nv.info._ZN10layer_norm13ln_bwd_kernelINS_13Kernel_traitsIfffffjLj2048ELj1ELj1ELj4ELj16ENS_18Kernel_traits_baseILj2048EfffffjLj128EEEEELb0ELb0ELb1ELb1EEEvNS_9BwdParamsE --------------------------
	.section	.nv.info._ZN10layer_norm13ln_bwd_kernelINS_13Kernel_traitsIfffffjLj2048ELj1ELj1ELj4ELj16ENS_18Kernel_traits_baseILj2048EfffffjLj128EEEEELb0ELb0ELb1ELb1EEEvNS_9BwdParamsE,"",@"SHT_CUDA_INFO"
	.sectionflags	@""
	.align	4


	//----- nvinfo : EIATTR_CUDA_API_VERSION
	.align		4
        /*0000*/ 	.byte	0x04, 0x37
        /*0002*/ 	.short	(.L_4445 - .L_4444)
.L_4444:
        /*0004*/ 	.word	0x00000082


	//----- nvinfo : EIATTR_KPARAM_INFO
	.align		4
.L_4445:
        /*0008*/ 	.byte	0x04, 0x17
        /*000a*/ 	.short	(.L_4447 - .L_4446)
.L_4446:
        /*000c*/ 	.word	0x00000000
        /*0010*/ 	.short	0x0000
        /*0012*/ 	.short	0x0000
        /*0014*/ 	.byte	0x00, 0xf0, 0xa1, 0x04


	//----- nvinfo : EIATTR_SPARSE_MMA_MASK
	.align		4
.L_4447:
        /*0018*/ 	.byte	0x03, 0x50
        /*001a*/ 	.short	0x0000


	//----- nvinfo : EIATTR_MAXREG_COUNT
	.align		4
        /*001c*/ 	.byte	0x03, 0x1b
        /*001e*/ 	.short	0x00ff


	//----- nvinfo : EIATTR_NUM_BARRIERS
	.align		4
        /*0020*/ 	.byte	0x02, 0x4c
        /*0022*/ 	.byte	0x01
	.zero		1


	//----- nvinfo : EIATTR_MERCURY_ISA_VERSION
	.align		4
        /*0024*/ 	.byte	0x03, 0x5f
        /*0026*/ 	.short	0x0101


	//----- nvinfo : EIATTR_COOP_GROUP_MASK_REGIDS
	.align		4
        /*0028*/ 	.byte	0x04, 0x29
        /*002a*/ 	.short	(.L_4449 - .L_4448)


	//   ....[0]....
.L_4448:
        /*002c*/ 	.word	0xffffffff


	//   ....[1]....
        /*0030*/ 	.word	0xffffffff


	//   ....[2]....
        /*0034*/ 	.word	0xffffffff


	//   ....[3]....
        /*0038*/ 	.word	0xffffffff


	//   ....[4]....
        /*003c*/ 	.word	0xffffffff


	//   ....[5]....
        /*0040*/ 	.word	0xffffffff


	//   ....[6]....
        /*0044*/ 	.word	0xffffffff


	//   ....[7]....
        /*0048*/ 	.word	0xffffffff


	//   ....[8]....
        /*004c*/ 	.word	0xffffffff


	//   ....[9]....
        /*0050*/ 	.word	0xffffffff


	//----- nvinfo : EIATTR_COOP_GROUP_INSTR_OFFSETS
	.align		4
.L_4449:
        /*0054*/ 	.byte	0x04, 0x28
        /*0056*/ 	.short	(.L_4451 - .L_4450)


	//   ....[0]....
.L_4450:
        /*0058*/ 	.word	0x00000f10


	//   ....[1]....
        /*005c*/ 	.word	0x00000f30


	//   ....[2]....
        /*0060*/ 	.word	0x00000f70


	//   ....[3]....
        /*0064*/ 	.word	0x00000f80


	//   ....[4]....
        /*0068*/ 	.word	0x00000fc0


	//   ....[5]....
        /*006c*/ 	.word	0x00000fd0


	//   ....[6]....
        /*0070*/ 	.word	0x00001000


	//   ....[7]....
        /*0074*/ 	.word	0x00001010


	//   ....[8]....
        /*0078*/ 	.word	0x00001040


	//   ....[9]....
        /*007c*/ 	.word	0x00001050


	//----- nvinfo : EIATTR_VRC_CTA_INIT_COUNT
	.align		4
.L_4451:
        /*0080*/ 	.byte	0x02, 0x4a
	.zero		1
	.zero		1


	//----- nvinfo : EIATTR_EXIT_INSTR_OFFSETS
	.align		4
        /*0084*/ 	.byte	0x04, 0x1c
        /*0086*/ 	.short	(.L_4453 - .L_4452)


	//   ....[0]....
.L_4452:
        /*0088*/ 	.word	0x000031d0


	//----- nvinfo : EIATTR_MAX_THREADS
	.align		4
.L_4453:
        /*008c*/ 	.byte	0x04, 0x05
        /*008e*/ 	.short	(.L_4455 - .L_4454)
.L_4454:
        /*0090*/ 	.word	0x00000080
        /*0094*/ 	.word	0x00000001
        /*0098*/ 	.word	0x00000001


	//----- nvinfo : EIATTR_CRS_STACK_SIZE
	.align		4
.L_4455:
        /*009c*/ 	.byte	0x04, 0x1e
        /*009e*/ 	.short	(.L_4457 - .L_4456)
.L_4456:
        /*00a0*/ 	.word	0x00000000


	//----- nvinfo : EIATTR_CBANK_PARAM_SIZE
	.align		4
.L_4457:
        /*00a4*/ 	.byte	0x03, 0x19
        /*00a6*/ 	.short	0x0128


	//----- nvinfo : EIATTR_PARAM_CBANK
	.align		4
        /*00a8*/ 	.byte	0x04, 0x0a
        /*00aa*/ 	.short	(.L_4459 - .L_4458)
	.align		4
.L_4458:
        /*00ac*/ 	.word	index@(.nv.constant0._ZN10layer_norm13ln_bwd_kernelINS_13Kernel_traitsIfffffjLj2048ELj1ELj1ELj4ELj16ENS_18Kernel_traits_baseILj2048EfffffjLj128EEEEELb0ELb0ELb1ELb1EEEvNS_9BwdParamsE)
        /*00b0*/ 	.short	0x0380
        /*00b2*/ 	.short	0x0128


	//----- nvinfo : EIATTR_SW_WAR
	.align		4
.L_4459:
        /*00b4*/ 	.byte	0x04, 0x36
        /*00b6*/ 	.short	(.L_4461 - .L_4460)
.L_4460:
        /*00b8*/ 	.word	0x00000008
.L_4461:


//--------------------- .nv.info._ZN10layer_norm13ln_bwd_kernelINS_13Kernel_traitsIfffffjLj2048ELj1ELj1ELj4ELj16ENS_18Kernel_traits_baseILj2048EfffffjLj128EEEEELb0ELb1ELb0ELb0EEEvNS_9BwdParamsE --------------------------
	.section	.nv.info._ZN10layer_norm13ln_bwd_kernelINS_13Kernel_traitsIfffffjLj2048ELj1ELj1ELj4ELj16ENS_18Kernel_traits_baseILj2048EfffffjLj128EEEEELb0ELb1ELb0ELb0EEEvNS_9BwdParamsE,"",@"SHT_CUDA_INFO"
	.sectionflags	@""
	.align	4


	//----- nvinfo : EIATTR_CUDA_API_VERSION
	.align		4
        /*0000*/ 	.byte	0x04, 0x37
        /*0002*/ 	.short	(.L_4463 - .L_4462)
.L_4462:
        /*0004*/ 	.word	0x00000082


	//----- nvinfo : EIATTR_KPARAM_INFO
	.align		4
.L_4463:
        /*0008*/ 	.byte	0x04, 0x17
        /*000a*/ 	.short	(.L_4465 - .L_4464)
.L_4464:
        /*000c*/ 	.word	0x00000000
        /*0010*/ 	.short	0x0000
        /*0012*/ 	.short	0x0000
        /*0014*/ 	.byte	0x00, 0xf0, 0xa1, 0x04


	//----- nvinfo : EIATTR_SPARSE_MMA_MASK
	.align		4
.L_4465:
        /*0018*/ 	.byte	0x03, 0x50
        /*001a*/ 	.short	0x0000


	//----- nvinfo : EIATTR_MAXREG_COUNT
	.align		4
        /*001c*/ 	.byte	0x03, 0x1b
        /*001e*/ 	.short	0x00ff


	//----- nvinfo : EIATTR_NUM_BARRIERS
	.align		4
        /*0020*/ 	.byte	0x02, 0x4c
        /*0022*/ 	.byte	0x01
	.zero		1


	//----- nvinfo : EIATTR_MERCURY_ISA_VERSION
	.align		4
        /*0024*/ 	.byte	0x03, 0x5f
        /*0026*/ 	.short	0x0101


	//----- nvinfo : EIATTR_COOP_GROUP_MASK_REGIDS
	.align		4
        /*0028*/ 	.byte	0x04, 0x29
        /*002a*/ 	.short	(.L_4467 - .L_4466)


	//   ....[0]....
.L_4466:
        /*002c*/ 	.word	0xffffffff


	//   ....[1]....
        /*0030*/ 	.word	0xffffffff


	//   ....[2]....
        /*0034*/ 	.word	0xffffffff


	//   ....[3]....
        /*0038*/ 	.word	0xffffffff


	//   ....[4]....
        /*003c*/ 	.word	0xffffffff


	//   ....[5]....
        /*0040*/ 	.word	0xffffffff


	//   ....[6]....
        /*0044*/ 	.word	0xffffffff


	//   ....[7]....
        /*0048*/ 	.word	0xffffffff


	//   ....[8]....
        /*004c*/ 	.word	0xffffffff


	//   ....[9]....
        /*0050*/ 	.word	0xffffffff


	//----- nvinfo : EIATTR_COOP_GROUP_INSTR_OFFSETS
	.align		4
.L_4467:
        /*0054*/ 	.byte	0x04, 0x28
        /*0056*/ 	.short	(.L_4469 - .L_4468)


	//   ....[0]....
.L_4468:
        /*0058*/ 	.word	0x00001290


	//   ....[1]....
        /*005c*/ 	.word	0x000012c0


	//   ....[2]....
        /*0060*/ 	.word	0x000012f0


	//   ....[3]....
        /*0064*/ 	.word	0x00001300


	//   ....[4]....
        /*0068*/ 	.word	0x00001330


	//   ....[5]....
        /*006c*/ 	.word	0x00001340


	//   ....[6]....
        /*0070*/ 	.word	0x00001370


	//   ....[7]....
        /*0074*/ 	.word	0x00001380


	//   ....[8]....
        /*0078*/ 	.word	0x000013b0


	//   ....[9]....
        /*007c*/ 	.word	0x000013c0


	//----- nvinfo : EIATTR_VRC_CTA_INIT_COUNT
	.align		4
.L_4469:
        /*0080*/ 	.byte	0x02, 0x4a
	.zero		1
	.zero		1


	//----- nvinfo : EIATTR_EXIT_INSTR_OFFSETS
	.align		4
        /*0084*/ 	.byte	0x04, 0x1c
        /*0086*/ 	.short	(.L_4471 - .L_4470)


	//   ....[0]....
.L_4470:
        /*0088*/ 	.word	0x000037f0


	//   ....[1]....
        /*008c*/ 	.word	0x00003890


	//----- nvinfo : EIATTR_MAX_THREADS
	.align		4
.L_4471:
        /*0090*/ 	.byte	0x04, 0x05
        /*0092*/ 	.short	(.L_4473 - .L_4472)
.L_4472:
        /*0094*/ 	.word	0x00000080
        /*0098*/ 	.word	0x00000001
        /*009c*/ 	.word	0x00000001


	//----- nvinfo : EIATTR_CRS_STACK_SIZE
	.align		4
.L_4473:
        /*00a0*/ 	.byte	0x04, 0x1e
        /*00a2*/ 	.short	(.L_4475 - .L_4474)
.L_4474:
        /*00a4*/ 	.word	0x00000000


	//----- nvinfo : EIATTR_CBANK_PARAM_SIZE
	.align		4
.L_4475:
        /*00a8*/ 	.byte	0x03, 0x19
        /*00aa*/ 	.short	0x0128


	//----- nvinfo : EIATTR_PARAM_CBANK
	.align		4
        /*00ac*/ 	.byte	0x04, 0x0a
        /*00ae*/ 	.short	(.L_4477 - .L_4476)
	.align		4
.L_4476:
        /*00b0*/ 	.word	index@(.nv.constant0._ZN10layer_norm13ln_bwd_kernelINS_13Kernel_traitsIfffffjLj2048ELj1ELj1ELj4ELj16ENS_18Kernel_traits_baseILj2048EfffffjLj128EEEEELb0ELb1ELb0ELb0EEEvNS_9BwdParamsE)
        /*00b4*/ 	.short	0x0380
        /*00b6*/ 	.short	0x0128


	//----- nvinfo : EIATTR_SW_WAR
	.align		4
.L_4477:
        /*00b8*/ 	.byte	0x04, 0x36
        /*00ba*/ 	.short	(.L_4479 - .L_4478)
.L_4478:
        /*00bc*/ 	.word	0x00000008
.L_4479:


//--------------------- .nv.info._ZN10layer_norm13ln_bwd_kernelINS_13Kernel_traitsIfffffjLj2048ELj1ELj1ELj4ELj16ENS_18Kernel_traits_baseILj2048EfffffjLj128EEEEELb0ELb1ELb0ELb1EEEvNS_9BwdParamsE --------------------------
	.section	.nv.info._ZN10layer_norm13ln_bwd_kernelINS_13Kernel_traitsIfffffjLj2048ELj1ELj1ELj4ELj16ENS_18Kernel_traits_baseILj2048EfffffjLj128EEEEELb0ELb1ELb0ELb1EEEvNS_9BwdParamsE,"",@"SHT_CUDA_INFO"
	.sectionflags	@""
	.align	4


	//----- nvinfo : EIATTR_CUDA_API_VERSION
	.align		4
        /*0000*/ 	.byte	0x04, 0x37
        /*0002*/ 	.short	(.L_4481 - .L_4480)
.L_4480:
        /*0004*/ 	.word	0x00000082


	//----- nvinfo : EIATTR_KPARAM_INFO
	.align		4
.L_4481:
        /*0008*/ 	.byte	0x04, 0x17
        /*000a*/ 	.short	(.L_4483 - .L_4482)
.L_4482:
        /*000c*/ 	.word	0x00000000
        /*0010*/ 	.short	0x0000
        /*0012*/ 	.short	0x0000
        /*0014*/ 	.byte	0x00, 0xf0, 0xa1, 0x04


	//----- nvinfo : EIATTR_SPARSE_MMA_MASK
	.align		4
.L_4483:
        /*0018*/ 	.byte	0x03, 0x50
        /*001a*/ 	.short	0x0000


	//----- nvinfo : EIATTR_MAXREG_COUNT
	.align		4
        /*001c*/ 	.byte	0x03, 0x1b
        /*001e*/ 	.short	0x00ff


	//----- nvinfo : EIATTR_NUM_BARRIERS
	.align		4
        /*0020*/ 	.byte	0x02, 0x4c
        /*0022*/ 	.byte	0x01
	.zero		1


	//----- nvinfo : EIATTR_MERCURY_ISA_VERSION
	.align		4
        /*0024*/ 	.byte	0x03, 0x5f
        /*0026*/ 	.short	0x0101


	//----- nvinfo : EIATTR_COOP_GROUP_MASK_REGIDS
	.align		4
        /*0028*/ 	.byte	0x04, 0x29
        /*002a*/ 	.short	(.L_4485 - .L_4484)


	//   ....[0]....
.L_4484:
        /*002c*/ 	.word	0xffffffff


	//   ....[1]....
        /*0030*/ 	.word	0xffffffff


	//   ....[2]....
        /*0034*/ 	.word	0xffffffff


	//   ....[3]....
        /*0038*/ 	.word	0xffffffff


	//   ....[4]....
        /*003c*/ 	.word	0xffffffff


	//   ....[5]....
        /*0040*/ 	.word	0xffffffff


	//   ....[6]....
        /*0044*/ 	.word	0xffffffff


	//   ....[7]....
        /*0048*/ 	.word	0xffffffff


	//   ....[8]....
        /*004c*/ 	.word	0xffffffff


	//   ....[9]....
        /*0050*/ 	.word	0xffffffff


	//----- nvinfo : EIATTR_COOP_GROUP_INSTR_OFFSETS
	.align		4
.L_4485:
        /*0054*/ 	.byte	0x04, 0x28
        /*0056*/ 	.short	(.L_4487 - .L_4486)


	//   ....[0]....
.L_4486:
        /*0058*/ 	.word	0x00000d20


	//   ....[1]....
        /*005c*/ 	.word	0x00000d30


	//   ....[2]....
        /*0060*/ 	.word	0x00000d60


	//   ....[3]....
        /*0064*/ 	.word	0x00000d70


	//   ....[4]....
        /*0068*/ 	.word	0x00000da0


	//   ....[5]....
        /*006c*/ 	.word	0x00000db0


	//   ....[6]....
        /*0070*/ 	.word	0x00000de0


	//   ....[7]....
        /*0074*/ 	.word	0x00000df0


	//   ....[8]....
        /*0078*/ 	.word	0x00000e30


	//   ....[9]....
        /*007c*/ 	.word	0x00000e40


	//----- nvinfo : EIATTR_VRC_CTA_INIT_COUNT
	.align		4
.L_4487:
        /*0080*/ 	.byte	0x02, 0x4a
	.zero		1
	.zero		1


	//----- nvinfo : EIATTR_EXIT_INSTR_OFFSETS
	.align		4
        /*0084*/ 	.byte	0x04, 0x1c
        /*0086*/ 	.short	(.L_4489 - .L_4488)


	//   ....[0]....
.L_4488:
        /*0088*/ 	.word	0x00003580


	//----- nvinfo : EIATTR_MAX_THREADS
	.align		4
.L_4489:
        /*008c*/ 	.byte	0x04, 0x05
        /*008e*/ 	.short	(.L_4491 - .L_4490)
.L_4490:
        /*0090*/ 	.word	0x00000080
        /*0094*/ 	.word	0x00000001
        /*0098*/ 	.word	0x00000001


	//----- nvinfo : EIATTR_CRS_STACK_SIZE
	.align		4
.L_4491:
        /*009c*/ 	.byte	0x04, 0x1e
        /*009e*/ 	.short	(.L_4493 - .L_4492)
.L_4492:
        /*00a0*/ 	.word	0x00000000


	//----- nvinfo : EIATTR_CBANK_PARAM_SIZE
	.align		4
.L_4493:
        /*00a4*/ 	.byte	0x03, 0x19
        /*00a6*/ 	.short	0x0128


	//----- nvinfo : EIATTR_PARAM_CBANK
	.align		4
        /*00a8*/ 	.byte	0x04, 0x0a
        /*00aa*/ 	.short	(.L_4495 - .L_4494)
	.align		4
.L_4494:
        /*00ac*/ 	.word	index@(.nv.constant0._ZN10layer_norm13ln_bwd_kernelINS_13Kernel_traitsIfffffjLj2048ELj1ELj1ELj4ELj16ENS_18Kernel_traits_baseILj2048EfffffjLj128EEEEELb0ELb1ELb0ELb1EEEvNS_9BwdParamsE)
        /*00b0*/ 	.short	0x0380
        /*00b2*/ 	.short	0x0128


	//----- nvinfo : EIATTR_SW_WAR
	.align		4
.L_4495:
        /*00b4*/ 	.byte	0x04, 0x36
        /*00b6*/ 	.short	(.L_4497 - .L_4496)
.L_4496:
        /*00b8*/ 	.word	0x00000008
.L_4497:


//--------------------- .nv.info._ZN10layer_norm13ln_bwd_kernelINS_13Kernel_traitsIfffffjLj2048ELj1ELj1ELj4ELj16ENS_18Kernel_traits_baseILj2048EfffffjLj128EEEEELb0ELb1ELb1ELb0EEEvNS_9BwdParamsE --------------------------
	.section	.nv.info._ZN10layer_norm13ln_bwd_kernelINS_13Kernel_traitsIfffffjLj2048ELj1ELj1ELj4ELj16ENS_18Kernel_traits_baseILj2048EfffffjLj128EEEEELb0ELb1ELb1ELb0EEEvNS_9BwdParamsE,"",@"SHT_CUDA_INFO"
	.sectionflags	@""
	.align	4


	//----- nvinfo : EIATTR_CUDA_API_VERSION
	.align		4
        /*0000*/ 	.byte	0x04, 0x37
        /*0002*/ 	.short	(.L_4499 - .L_4498)
.L_4498:
        /*0004*/ 	.word	0x00000082


	//----- nvinfo : EIATTR_KPARAM_INFO
	.align		4
.L_4499:
        /*0008*/ 	.byte	0x04, 0x17
        /*000a*/ 	.short	(.L_4501 - .L_4500)
.L_4500:
        /*000c*/ 	.word	0x00000000
        /*0010*/ 	.short	0x0000
        /*0012*/ 	.short	0x0000
        /*0014*/ 	.byte	0x00, 0xf0, 0xa1, 0x04


	//----- nvinfo : EIATTR_SPARSE_MMA_MASK
	.align		4
.L_4501:
        /*0018*/ 	.byte	0x03, 0x50
        /*001a*/ 	.short	0x0000


	//----- nvinfo : EIATTR_MAXREG_COUNT
	.align		4
        /*001c*/ 	.byte	0x03, 0x1b
        /*001e*/ 	.short	0x00ff


	//----- nvinfo : EIATTR_NUM_BARRIERS
	.align		4
        /*0020*/ 	.byte	0x02, 0x4c
        /*0022*/ 	.byte	0x01
	.zero		1


	//----- nvinfo : EIATTR_MERCURY_ISA_VERSION
	.align		4
        /*0024*/ 	.byte	0x03, 0x5f
        /*0026*/ 	.short	0x0101


	//----- nvinfo : EIATTR_COOP_GROUP_MASK_REGIDS
	.align		4
        /*0028*/ 	.byte	0x04, 0x29
        /*002a*/ 	.short	(.L_4503 - .L_4502)


	//   ....[0]....
.L_4502:
        /*002c*/ 	.word	0xffffffff


	//   ....[1]....
        /*0030*/ 	.word	0xffffffff


	//   ....[2]....
        /*0034*/ 	.word	0xffffffff


	//   ....[3]....
        /*0038*/ 	.word	0xffffffff


	//   ....[4]....
        /*003c*/ 	.word	0xffffffff


	//   ....[5]....
        /*0040*/ 	.word	0xffffffff


	//   ....[6]....
        /*0044*/ 	.word	0xffffffff


	//   ....[7]....
        /*0048*/ 	.word	0xffffffff


	//   ....[8]....
        /*004c*/ 	.word	0xffffffff


	//   ....[9]....
        /*0050*/ 	.word	0xffffffff


	//----- nvinfo : EIATTR_COOP_GROUP_INSTR_OFFSETS
	.align		4
.L_4503:
        /*0054*/ 	.byte	0x04, 0x28
        /*0056*/ 	.short	(.L_4505 - .L_4504)


	//   ....[0]....
.L_4504:
        /*0058*/ 	.word	0x00001540


	//   ....[1]....
        /*005c*/ 	.word	0x00001560


	//   ....[2]....
        /*0060*/ 	.word	0x000015a0


	//   ....[3]....
        /*0064*/ 	.word	0x000015b0


	//   ....[4]....
        /*0068*/ 	.word	0x000015f0


	//   ....[5]....
        /*006c*/ 	.word	0x00001600


	//   ....[6]....
        /*0070*/ 	.word	0x00001630


	//   ....[7]....
        /*0074*/ 	.word	0x00001640


	//   ....[8]....
        /*0078*/ 	.word	0x00001670


	//   ....[9]....
        /*007c*/ 	.word	0x00001680


	//----- nvinfo : EIATTR_VRC_CTA_INIT_COUNT
	.align		4
.L_4505:
        /*0080*/ 	.byte	0x02, 0x4a
	.zero		1
	.zero		1


	//----- nvinfo : EIATTR_EXIT_INSTR_OFFSETS
	.align		4
        /*0084*/ 	.byte	0x04, 0x1c
        /*0086*/ 	.short	(.L_4507 - .L_4506)


	//   ....[0]....
.L_4506:
        /*0088*/ 	.word	0x00004560


	//   ....[1]....
        /*008c*/ 	.word	0x00004600


	//----- nvinfo : EIATTR_MAX_THREADS
	.align		4
.L_4507:
        /*0090*/ 	.byte	0x04, 0x05
        /*0092*/ 	.short	(.L_4509 - .L_4508)
.L_4508:
        /*0094*/ 	.word	0x00000080
        /*0098*/ 	.word	0x00000001
        /*009c*/ 	.word	0x00000001


	//----- nvinfo : EIATTR_CRS_STACK_SIZE
	.align		4
.L_4509:
        /*00a0*/ 	.byte	0x04, 0x1e
        /*00a2*/ 	.short	(.L_4511 - .L_4510)
.L_4510:
        /*00a4*/ 	.word	0x00000000


	//----- nvinfo : EIATTR_CBANK_PARAM_SIZE
	.align		4
.L_4511:
        /*00a8*/ 	.byte	0x03, 0x19
        /*00aa*/ 	.short	0x0128


	//----- nvinfo : EIATTR_PARAM_CBANK
	.align		4
        /*00ac*/ 	.byte	0x04, 0x0a
        /*00ae*/ 	.short	(.L_4513 - .L_4512)
	.align		4
.L_4512:
        /*00b0*/ 	.word	index@(.nv.constant0._ZN10layer_norm13ln_bwd_kernelINS_13Kernel_traitsIfffffjLj2048ELj1ELj1ELj4ELj16ENS_18Kernel_traits_baseILj2048EfffffjLj128EEEEELb0ELb1ELb1ELb0EEEvNS_9BwdParamsE)
        /*00b4*/ 	.short	0x0380
        /*00b6*/ 	.short	0x0128


	//----- nvinfo : EIATTR_SW_WAR
	.align		4
.L_4513:
        /*00b8*/ 	.byte	0x04, 0x36
        /*00ba*/ 	.short	(.L_4515 - .L_4514)
.L_4514:
        /*00bc*/ 	.word	0x00000008
.L_4515:


//--------------------- .nv.info._ZN10layer_norm13ln_bwd_kernelINS_13Kernel_traitsIfffffjLj2048ELj1ELj1ELj4ELj16ENS_18Kernel_traits_baseILj2048EfffffjLj128EEEEELb0ELb1ELb1ELb1EEEvNS_9BwdParamsE --------------------------
	.section	.nv.info._ZN10layer_norm13ln_bwd_kernelINS_13Kernel_traitsIfffffjLj2048ELj1ELj1ELj4ELj16ENS_18Kernel_traits_baseILj2048EfffffjLj128EEEEELb0ELb1ELb1ELb1EEEvNS_9BwdParamsE,"",@"SHT_CUDA_INFO"
	.sectionflags	@""
	.align	4


	//----- nvinfo : EIATTR_CUDA_API_VERSION
	.align		4
        /*0000*/ 	.byte	0x04, 0x37
        /*0002*/ 	.short	(.L_4517 - .L_4516)
.L_4516:
        /*0004*/ 	.word	0x00000082


	//----- nvinfo : EIATTR_KPARAM_INFO
	.align		4
.L_4517:
        /*0008*/ 	.byte	0x04, 0x17
        /*000a*/ 	.short	(.L_4519 - .L_4518)
.L_4518:
        /*000c*/ 	.word	0x00000000
        /*0010*/ 	.short	0x0000
        /*0012*/ 	.short	0x0000
        /*0014*/ 	.byte	0x00, 0xf0, 0xa1, 0x04


	//----- nvinfo : EIATTR_SPARSE_MMA_MASK
	.align		4
.L_4519:
        /*0018*/ 	.byte	0x03, 0x50
        /*001a*/ 	.short	0x0000


	//----- nvinfo : EIATTR_MAXREG_COUNT
	.align		4
        /*001c*/ 	.byte	0x03, 0x1b
        /*001e*/ 	.short	0x00ff


	//----- nvinfo : EIATTR_NUM_BARRIERS
	.align		4
        /*0020*/ 	.byte	0x02, 0x4c
        /*0022*/ 	.byte	0x01
	.zero		1


	//----- nvinfo : EIATTR_MERCURY_ISA_VERSION
	.align		4
        /*0024*/ 	.byte	0x03, 0x5f
        /*0026*/ 	.short	0x0101


	//----- nvinfo : EIATTR_COOP_GROUP_MASK_REGIDS
	.align		4
        /*0028*/ 	.byte	0x04, 0x29
        /*002a*/ 	.short	(.L_4521 - .L_4520)


	//   ....[0]....
.L_4520:
        /*002c*/ 	.word	0xffffffff


	//   ....[1]....
        /*0030*/ 	.word	0xffffffff


	//   ....[2]....
        /*0034*/ 	.word	0xffffffff


	//   ....[3]....
        /*0038*/ 	.word	0xffffffff


	//   ....[4]....
        /*003c*/ 	.word	0xffffffff


	//   ....[5]....
        /*0040*/ 	.word	0xffffffff


	//   ....[6]....
        /*0044*/ 	.word	0xffffffff


	//   ....[7]....
        /*0048*/ 	.word	0xffffffff


	//   ....[8]....
        /*004c*/ 	.word	0xffffffff


	//   ....[9]....
        /*0050*/ 	.word	0xffffffff


	//----- nvinfo : EIATTR_COOP_GROUP_INSTR_OFFSETS
	.align		4
.L_4521:
        /*0054*/ 	.byte	0x04, 0x28
        /*0056*/ 	.short	(.L_4523 - .L_4522)


	//   ....[0]....
.L_4522:
        /*0058*/ 	.word	0x00000fb0


	//   ....[1]....
        /*005c*/ 	.word	0x00000ff0


	//   ....[2]....
        /*0060*/ 	.word	0x00001060


	//   ....[3]....
        /*0064*/ 	.word	0x00001070


	//   ....[4]....
        /*0068*/ 	.word	0x000010b0


	//   ....[5]....
        /*006c*/ 	.word	0x000010c0


	//   ....[6]....
        /*0070*/ 	.word	0x000010f0


	//   ....[7]....
        /*0074*/ 	.word	0x00001110


	//   ....[8]....
        /*0078*/ 	.word	0x00001140


	//   ....[9]....
        /*007c*/ 	.word	0x00001160


	//----- nvinfo : EIATTR_VRC_CTA_INIT_COUNT
	.align		4
.L_4523:
        /*0080*/ 	.byte	0x02, 0x4a
	.zero		1
	.zero		1


	//----- nvinfo : EIATTR_EXIT_INSTR_OFFSETS
	.align		4
        /*0084*/ 	.byte	0x04, 0x1c
        /*0086*/ 	.short	(.L_4525 - .L_4524)


	//   ....[0]....
.L_4524:
        /*0088*/ 	.word	0x00003c00


	//----- nvinfo : EIATTR_MAX_THREADS
	.align		4
.L_4525:
        /*008c*/ 	.byte	0x04, 0x05
        /*008e*/ 	.short	(.L_4527 - .L_4526)
.L_4526:
        /*0090*/ 	.word	0x00000080
        /*0094*/ 	.word	0x00000001
        /*0098*/ 	.word	0x00000001


	//----- nvinfo : EIATTR_CRS_STACK_SIZE
	.align		4
.L_4527:
        /*009c*/ 	.byte	0x04, 0x1e
        /*009e*/ 	.short	(.L_4529 - .L_4528)
.L_4528:
        /*00a0*/ 	.word	0x00000000


	//----- nvinfo : EIATTR_CBANK_PARAM_SIZE
	.align		4
.L_4529:
        /*00a4*/ 	.byte	0x03, 0x19
        /*00a6*/ 	.short	0x0128


	//----- nvinfo : EIATTR_PARAM_CBANK
	.align		4
        /*00a8*/ 	.byte	0x04, 0x0a
        /*00aa*/ 	.short	(.L_4531 - .L_4530)
	.align		4
.L_4530:
        /*00ac*/ 	.word	index@(.nv.constant0._ZN10layer_norm13ln_bwd_kernelINS_13Kernel_traitsIfffffjLj2048ELj1ELj1ELj4ELj16ENS_18Kernel_traits_baseILj2048EfffffjLj128EEEEELb0ELb1ELb1ELb1EEEvNS_9BwdParamsE)
        /*00b0*/ 	.short	0x0380
        /*00b2*/ 	.short	0x0128


	//----- nvinfo : EIATTR_SW_WAR
	.align		4
.L_4531:
        /*00b4*/ 	.byte	0x04, 0x36
        /*00b6*/ 	.short	(.L_4533 - .L_4532)
.L_4532:
        /*00b8*/ 	.word	0x00000008
.L_4533:


//--------------------- .nv.info._ZN10layer_norm13ln_bwd_kernelINS_13Kernel_traitsIfffffjLj2048ELj1ELj1ELj4ELj16ENS_18Kernel_traits_baseILj2048EfffffjLj128EEEEELb1ELb0ELb0ELb0EEEvNS_9BwdParamsE --------------------------
	.section	.nv.info._ZN10layer_norm13ln_bwd_kernelINS_13Kernel_traitsIfffffjLj2048ELj1ELj1ELj4ELj16ENS_18Kernel_traits_baseILj2048EfffffjLj128EEEEELb1ELb0ELb0ELb0EEEvNS_9BwdParamsE,"",@"SHT_CUDA_INFO"
	.sectionflags	@""
	.align	4


	//----- nvinfo : EIATTR_CUDA_API_VERSION
	.align		4
        /*0000*/ 	.byte	0x04, 0x37
        /*0002*/ 	.short	(.L_4535 - .L_4534)
.L_4534:
        /*0004*/ 	.word	0x00000082


	//----- nvinfo : EIATTR_KPARAM_INFO
	.align		4
.L_4535:
        /*0008*/ 	.byte	0x04, 0x17
        /*000a*/ 	.short	(.L_4537 - .L_4536)
.L_4536:
        /*000c*/ 	.word	0x00000000
        /*0010*/ 	.short	0x0000
        /*0012*/ 	.short	0x0000
        /*0014*/ 	.byte	0x00, 0xf0, 0xa1, 0x04


	//----- nvinfo : EIATTR_SPARSE_MMA_MASK
	.align		4
.L_4537:
        /*0018*/ 	.byte	0x03, 0x50
        /*001a*/ 	.short	0x0000


	//----- nvinfo : EIATTR_MAXREG_COUNT
	.align		4
        /*001c*/ 	.byte	0x03, 0x1b
        /*001e*/ 	.short	0x00ff


	//----- nvinfo : EIATTR_NUM_BARRIERS
	.align		4
        /*0020*/ 	.byte	0x02, 0x4c
        /*0022*/ 	.byte	0x01
	.zero		1


	//----- nvinfo : EIATTR_MERCURY_ISA_VERSION
	.align		4
        /*0024*/ 	.byte	0x03, 0x5f
        /*0026*/ 	.short	0x0101


	//----- nvinfo : EIATTR_COOP_GROUP_MASK_REGIDS
	.align		4
        /*0028*/ 	.byte	0x04, 0x29
        /*002a*/ 	.short	(.L_4539 - .L_4538)


	//   ....[0]....
.L_4538:
        /*002c*/ 	.word	0xffffffff


	//   ....[1]....
        /*0030*/ 	.word	0xffffffff


	//   ....[2]....
        /*0034*/ 	.word	0xffffffff


	//   ....[3]....
        /*0038*/ 	.word	0xffffffff


	//   ....[4]....
        /*003c*/ 	.word	0xffffffff


	//   ....[5]....
        /*0040*/ 	.word	0xffffffff


	//   ....[6]....
        /*0044*/ 	.word	0xffffffff


	//   ....[7]....
        /*0048*/ 	.word	0xffffffff


	//   ....[8]....
        /*004c*/ 	.word	0xffffffff


	//   ....[9]....
        /*0050*/ 	.word	0xffffffff


	//----- nvinfo : EIATTR_COOP_GROUP_INSTR_OFFSETS
	.align		4
.L_4539:
        /*0054*/ 	.byte	0x04, 0x28
        /*0056*/ 	.short	(.L_4541 - .L_4540)


	//   ....[0]....
.L_4540:
        /*0058*/ 	.word	0x00001220


	//   ....[1]....
        /*005c*/ 	.word	0x00001250


	//   ....[2]....
        /*0060*/ 	.word	0x00001280


	//   ....[3]....
        /*0064*/ 	.word	0x00001290


	//   ....[4]....
        /*0068*/ 	.word	0x000012c0


	//   ....[5]....
        /*006c*/ 	.word	0x000012d0


	//   ....[6]....
        /*0070*/ 	.word	0x00001300


	//   ....[7]....
        /*0074*/ 	.word	0x00001310


	//   ....[8]....
        /*0078*/ 	.word	0x00001340


	//   ....[9]....
        /*007c*/ 	.word	0x00001350


	//----- nvinfo : EIATTR_VRC_CTA_INIT_COUNT
	.align		4
.L_4541:
        /*0080*/ 	.byte	0x02, 0x4a
	.zero		1
	.zero		1


	//----- nvinfo : EIATTR_EXIT_INSTR_OFFSETS
	.align		4
        /*0084*/ 	.byte	0x04, 0x1c
        /*0086*/ 	.short	(.L_4543 - .L_4542)


	//   ....[0]....
.L_4542:
        /*0088*/ 	.word	0x00003b40


	//   ....[1]....
        /*008c*/ 	.word	0x00003bc0


	//----- nvinfo : EIATTR_MAX_THREADS
	.align		4
.L_4543:
        /*0090*/ 	.byte	0x04, 0x05
        /*0092*/ 	.short	(.L_4545 - .L_4544)
.L_4544:
        /*0094*/ 	.word	0x00000080
        /*0098*/ 	.word	0x00000001
        /*009c*/ 	.word	0x00000001


	//----- nvinfo : EIATTR_CRS_STACK_SIZE
	.align		4
.L_4545:
        /*00a0*/ 	.byte	0x04, 0x1e
        /*00a2*/ 	.short	(.L_4547 - .L_4546)
.L_4546:
        /*00a4*/ 	.word	0x00000000


	//----- nvinfo : EIATTR_CBANK_PARAM_SIZE
	.align		4
.L_4547:
        /*00a8*/ 	.byte	0x03, 0x19
        /*00aa*/ 	.short	0x0128


	//----- nvinfo : EIATTR_PARAM_CBANK
	.align		4
        /*00ac*/ 	.byte	0x04, 0x0a
        /*00ae*/ 	.short	(.L_4549 - .L_4548)
	.align		4
.L_4548:
        /*00b0*/ 	.word	index@(.nv.constant0._ZN10layer_norm13ln_bwd_kernelINS_13Kernel_traitsIfffffjLj2048ELj1ELj1ELj4ELj16ENS_18Kernel_traits_baseILj2048EfffffjLj128EEEEELb1ELb0ELb0ELb0EEEvNS_9BwdParamsE)
        /*00b4*/ 	.short	0x0380
        /*00b6*/ 	.short	0x0128


	//----- nvinfo : EIATTR_SW_WAR
	.align		4
.L_4549:
        /*00b8*/ 	.byte	0x04, 0x36
        /*00ba*/ 	.short	(.L_4551 - .L_4550)
.L_4550:
        /*00bc*/ 	.word	0x00000008
.L_4551:


//--------------------- .nv.info._ZN10layer_norm13ln_bwd_kernelINS_13Kernel_traitsIfffffjLj2048ELj1ELj1ELj4ELj16ENS_18Kernel_traits_baseILj2048EfffffjLj128EEEEELb1ELb0ELb0ELb1EEEvNS_9BwdParamsE --------------------------
	.section	.nv.info._ZN10layer_norm13ln_bwd_kernelINS_13Kernel_traitsIfffffjLj2048ELj1ELj1ELj4ELj16ENS_18Kernel_traits_baseILj2048EfffffjLj128EEEEELb1ELb0ELb0ELb1EEEvNS_9BwdParamsE,"",@"SHT_CUDA_INFO"
	.sectionflags	@""
	.align	4


	//----- nvinfo : EIATTR_CUDA_API_VERSION
	.align		4
        /*0000*/ 	.byte	0x04, 0x37
        /*0002*/ 	.short	(.L_4553 - .L_4552)
.L_4552:
        /*0004*/ 	.word	0x00000082


	//----- nvinfo : EIATTR_KPARAM_INFO
	.align		4
.L_4553:
        /*0008*/ 	.byte	0x04, 0x17
        /*000a*/ 	.short	(.L_4555 - .L_4554)
.L_4554:
        /*000c*/ 	.word	0x00000000
        /*0010*/ 	.short	0x0000
        /*0012*/ 	.short	0x0000
        /*0014*/ 	.byte	0x00, 0xf0, 0xa1, 0x04


	//----- nvinfo : EIATTR_SPARSE_MMA_MASK
	.align		4
.L_4555:
        /*0018*/ 	.byte	0x03, 0x50
        /*001a*/ 	.short	0x0000


	//----- nvinfo : EIATTR_MAXREG_COUNT
	.align		4
        /*001c*/ 	.byte	0x03, 0x1b
        /*001e*/ 	.short	0x00ff


	//----- nvinfo : EIATTR_NUM_BARRIERS
	.align		4
        /*0020*/ 	.byte	0x02, 0x4c
        /*0022*/ 	.byte	0x01
	.zero		1


	//----- nvinfo : EIATTR_MERCURY_ISA_VERSION
	.align		4
        /*0024*/ 	.byte	0x03, 0x5f
        /*0026*/ 	.short	0x0101


	//----- nvinfo : EIATTR_COOP_GROUP_MASK_REGIDS
	.align		4
        /*0028*/ 	.byte	0x04, 0x29
        /*002a*/ 	.short	(.L_4557 - .L_4556)


	//   ....[0]....
.L_4556:
        /*002c*/ 	.word	0xffffffff


	//   ....[1]....
        /*0030*/ 	.word	0xffffffff


	//   ....[2]....
        /*0034*/ 	.word	0xffffffff


	//   ....[3]....
        /*0038*/ 	.word	0xffffffff


	//   ....[4]....
        /*003c*/ 	.word	0xffffffff


	//   ....[5]....
        /*0040*/ 	.word	0xffffffff


	//   ....[6]....
        /*0044*/ 	.word	0xffffffff


	//   ....[7]....
        /*0048*/ 	.word	0xffffffff


	//   ....[8]....
        /*004c*/ 	.word	0xffffffff


	//   ....[9]....
        /*0050*/ 	.word	0xffffffff


	//----- nvinfo : EIATTR_COOP_GROUP_INSTR_OFFSETS
	.align		4
.L_4557:
        /*0054*/ 	.byte	0x04, 0x28
        /*0056*/ 	.short	(.L_4559 - .L_4558)


	//   ....[0]....
.L_4558:
        /*0058*/ 	.word	0x00000c50


	//   ....[1]....
        /*005c*/ 	.word	0x00000d00


	//   ....[2]....
        /*0060*/ 	.word	0x00000d10


	//   ....[3]....
        /*0064*/ 	.word	0x00000d40


	//   ....[4]....
        /*0068*/ 	.word	0x00000d50


	//   ....[5]....
        /*006c*/ 	.word	0x00000d80


	//   ....[6]....
        /*0070*/ 	.word	0x00000db0


	//   ....[7]....
        /*0074*/ 	.word	0x00000dd0


	//   ....[8]....
        /*0078*/ 	.word	0x00000e10


	//   ....[9]....
        /*007c*/ 	.word	0x00000e90


	//----- nvinfo : EIATTR_VRC_CTA_INIT_COUNT
	.align		4
.L_4559:
        /*0080*/ 	.byte	0x02, 0x4a
	.zero		1
	.zero		1


	//----- nvinfo : EIATTR_EXIT_INSTR_OFFSETS
	.align		4
        /*0084*/ 	.byte	0x04, 0x1c
        /*0086*/ 	.short	(.L_4561 - .L_4560)


	//   ....[0]....
.L_4560:
        /*0088*/ 	.word	0x000035a0


	//----- nvinfo : EIATTR_MAX_THREADS
	.align		4
.L_4561:
        /*008c*/ 	.byte	0x04, 0x05
        /*008e*/ 	.short	(.L_4563 - .L_4562)
.L_4562:
        /*0090*/ 	.word	0x00000080
        /*0094*/ 	.word	0x00000001
        /*0098*/ 	.word	0x00000001


	//----- nvinfo : EIATTR_CBANK_PARAM_SIZE
	.align		4
.L_4563:
        /*009c*/ 	.byte	0x03, 0x19
        /*009e*/ 	.short	0x0128


	//----- nvinfo : EIATTR_PARAM_CBANK
	.align		4
        /*00a0*/ 	.byte	0x04, 0x0a
        /*00a2*/ 	.short	(.L_4565 - .L_4564)
	.align		4
.L_4564:
        /*00a4*/ 	.word	index@(.nv.constant0._ZN10layer_norm13ln_bwd_kernelINS_13Kernel_traitsIfffffjLj2048ELj1ELj1ELj4ELj16ENS_18Kernel_traits_baseILj2048EfffffjLj128EEEEELb1ELb0ELb0ELb1EEEvNS_9BwdParamsE)
        /*00a8*/ 	.short	0x0380
        /*00aa*/ 	.short	0x0128


	//----- nvinfo : EIATTR_SW_WAR
	.align		4
.L_4565:
        /*00ac*/ 	.byte	0x04, 0x36
        /*00ae*/ 	.short	(.L_4567 - .L_4566)
.L_4566:
        /*00b0*/ 	.word	0x00000008
.L_4567:


//--------------------- .nv.info._ZN10layer_norm22ln_bwd_finalize_kernelINS_22Kernel_traits_finalizeILj2048EfffffjLb0ELj1024ELj4ENS_18Kernel_traits_baseILj2048EfffffjLj1024EEEEELb0ELb0EEEvNS_9BwdParamsE --------------------------
	.section	.nv.info._ZN10layer_norm22ln_bwd_finalize_kernelINS_22Kernel_traits_finalizeILj2048EfffffjLb0ELj1024ELj4ENS_18Kernel_traits_baseILj2048EfffffjLj1024EEEEELb0ELb0EEEvNS_9BwdParamsE,"",@"SHT_CUDA_INFO"
	.sectionflags	@""
	.align	4


	//----- nvinfo : EIATTR_CUDA_API_VERSION
	.align		4
        /*0000*/ 	.byte	0x04, 0x37
        /*0002*/ 	.short	(.L_4569 - .L_4568)
.L_4568:
        /*0004*/ 	.word	0x00000082


	//----- nvinfo : EIATTR_KPARAM_INFO
	.align		4
.L_4569:
        /*0008*/ 	.byte	0x04, 0x17
        /*000a*/ 	.short	(.L_4571 - .L_4570)
.L_4570:
        /*000c*/ 	.word	0x00000000
        /*0010*/ 	.short	0x0000
        /*0012*/ 	.short	0x0000
        /*0014*/ 	.byte	0x00, 0xf0, 0xa1, 0x04


	//----- nvinfo : EIATTR_SPARSE_MMA_MASK
	.align		4
.L_4571:
        /*0018*/ 	.byte	0x03, 0x50
        /*001a*/ 	.short	0x0000


	//----- nvinfo : EIATTR_MAXREG_COUNT
	.align		4
        /*001c*/ 	.byte	0x03, 0x1b
        /*001e*/ 	.short	0x0040


	//----- nvinfo : EIATTR_NUM_BARRIERS
	.align		4
        /*0020*/ 	.byte	0x02, 0x4c
        /*0022*/ 	.byte	0x01
	.zero		1


	//----- nvinfo : EIATTR_MERCURY_ISA_VERSION
	.align		4
        /*0024*/ 	.byte	0x03, 0x5f
        /*0026*/ 	.short	0x0101


	//----- nvinfo : EIATTR_COOP_GROUP_MASK_REGIDS
	.align		4
        /*0028*/ 	.byte	0x04, 0x29
        /*002a*/ 	.short	(.L_4573 - .L_4572)


	//   ....[0]....
.L_4572:
        /*002c*/ 	.word	0xffffffff


	//   ....[1]....
        /*0030*/ 	.word	0xffffffff


	//   ....[2]....
        /*0034*/ 	.word	0xffffffff


	//   ....[3]....
        /*0038*/ 	.word	0xffffffff


	//   ....[4]....
        /*003c*/ 	.word	0xffffffff


	//   ....[5]....
        /*0040*/ 	.word	0xffffffff


	//   ....[6]....
        /*0044*/ 	.word	0xffffffff


	//   ....[7]....
        /*0048*/ 	.word	0xffffffff


	//   ....[8]....
        /*004c*/ 	.word	0xffffffff


	//   ....[9]....
        /*0050*/ 	.word	0xffffffff


	//----- nvinfo : EIATTR_COOP_GROUP_INSTR_OFFSETS
	.align		4
.L_4573:
        /*0054*/ 	.byte	0x04, 0x28
        /*0056*/ 	.short	(.L_4575 - .L_4574)


	//   ....[0]....
.L_4574:
        /*0058*/ 	.word	0x00001550


	//   ....[1]....
        /*005c*/ 	.word	0x00001560


	//   ....[2]....
        /*0060*/ 	.word	0x00001590


	//   ....[3]....
        /*0064*/ 	.word	0x000015a0


	//   ....[4]....
        /*0068*/ 	.word	0x000015d0


	//   ....[5]....
        /*006c*/ 	.word	0x000015e0


	//   ....[6]....
        /*0070*/ 	.word	0x00001610


	//   ....[7]....
        /*0074*/ 	.word	0x00001630


	//   ....[8]....
        /*0078*/ 	.word	0x00001680


	//   ....[9]....
        /*007c*/ 	.word	0x00001690


	//----- nvinfo : EIATTR_VRC_CTA_INIT_COUNT
	.align		4
.L_4575:
        /*0080*/ 	.byte	0x02, 0x4a
	.zero		1
	.zero		1


	//----- nvinfo : EIATTR_EXIT_INSTR_OFFSETS
	.align		4
        /*0084*/ 	.byte	0x04, 0x1c
        /*0086*/ 	.short	(.L_4577 - .L_4576)


	//   ....[0]....
.L_4576:
        /*0088*/ 	.word	0x00000060


	//   ....[1]....
        /*008c*/ 	.word	0x000016f0


	//   ....[2]....
        /*0090*/ 	.word	0x00001720


	//   ....[3]....
        /*0094*/ 	.word	0x000017c0


	//----- nvinfo : EIATTR_MAX_THREADS
	.align		4
.L_4577:
        /*0098*/ 	.byte	0x04, 0x05
        /*009a*/ 	.short	(.L_4579 - .L_4578)
.L_4578:
        /*009c*/ 	.word	0x00000400
        /*00a0*/ 	.word	0x00000001
        /*00a4*/ 	.word	0x00000001


	//----- nvinfo : EIATTR_CRS_STACK_SIZE
	.align		4
.L_4579:
        /*00a8*/ 	.byte	0x04, 0x1e
        /*00aa*/ 	.short	(.L_4581 - .L_4580)
.L_4580:
        /*00ac*/ 	.word	0x00000000


	//----- nvinfo : EIATTR_CBANK_PARAM_SIZE
	.align		4
.L_4581:
        /*00b0*/ 	.byte	0x03, 0x19
        /*00b2*/ 	.short	0x0128


	//----- nvinfo : EIATTR_PARAM_CBANK
	.align		4
        /*00b4*/ 	.byte	0x04, 0x0a
        /*00b6*/ 	.short	(.L_4583 - .L_4582)
	.align		4
.L_4582:
        /*00b8*/ 	.word	index@(.nv.constant0._ZN10layer_norm22ln_bwd_finalize_kernelINS_22Kernel_traits_finalizeILj2048EfffffjLb0ELj1024ELj4ENS_18Kernel_traits_baseILj2048EfffffjLj1024EEEEELb0ELb0EEEvNS_9BwdParamsE)
        /*00bc*/ 	.short	0x0380
        /*00be*/ 	.short	0x0128


	//----- nvinfo : EIATTR_SW_WAR
	.align		4
.L_4583:
        /*00c0*/ 	.byte	0x04, 0x36
        /*00c2*/ 	.short	(.L_4585 - .L_4584)
.L_4584:
        /*00c4*/ 	.word	0x00000008
.L_4585:


//--------------------- .nv.info._ZN10layer_norm13ln_bwd_kernelINS_13Kernel_traitsIfffffjLj2048ELj1ELj1ELj4ELj16ENS_18Kernel_traits_baseILj2048EfffffjLj128EEEEELb1ELb0ELb1ELb0EEEvNS_9BwdParamsE --------------------------
	.section	.nv.info._ZN10layer_norm13ln_bwd_kernelINS_13Kernel_traitsIfffffjLj2048ELj1ELj1ELj4ELj16ENS_18Kernel_traits_baseILj2048EfffffjLj128EEEEELb1ELb0ELb1ELb0EEEvNS_9BwdParamsE,"",@"SHT_CUDA_INFO"
	.sectionflags	@""
	.align	4


	//----- nvinfo : EIATTR_CUDA_API_VERSION
	.align		4
        /*0000*/ 	.byte	0x04, 0x37
        /*0002*/ 	.short	(.L_4587 - .L_4586)
.L_4586:
        /*0004*/ 	.word	0x00000082


	//----- nvinfo : EIATTR_KPARAM_INFO
	.align		4
.L_4587:
        /*0008*/ 	.byte	0x04, 0x17
        /*000a*/ 	.short	(.L_4589 - .L_4588)
.L_4588:
        /*000c*/ 	.word	0x00000000
        /*0010*/ 	.short	0x0000
        /*0012*/ 	.short	0x0000
        /*0014*/ 	.byte	0x00, 0xf0, 0xa1, 0x04


	//----- nvinfo : EIATTR_SPARSE_MMA_MASK
	.align		4
.L_4589:
        /*0018*/ 	.byte	0x03, 0x50
        /*001a*/ 	.short	0x0000


	//----- nvinfo : EIATTR_MAXREG_COUNT
	.align		4
        /*001c*/ 	.byte	0x03, 0x1b
        /*001e*/ 	.short	0x00ff


	//----- nvinfo : EIATTR_NUM_BARRIERS
	.align		4
        /*0020*/ 	.byte	0x02, 0x4c
        /*0022*/ 	.byte	0x01
	.zero		1


	//----- nvinfo : EIATTR_MERCURY_ISA_VERSION
	.align		4
        /*0024*/ 	.byte	0x03, 0x5f
        /*0026*/ 	.short	0x0101


	//----- nvinfo : EIATTR_COOP_GROUP_MASK_REGIDS
	.align		4
        /*0028*/ 	.byte	0x04, 0x29
        /*002a*/ 	.short	(.L_4591 - .L_4590)


	//   ....[0]....
.L_4590:
        /*002c*/ 	.word	0xffffffff


	//   ....[1]....
        /*0030*/ 	.word	0xffffffff


	//   ....[2]....
        /*0034*/ 	.word	0xffffffff


	//   ....[3]....
        /*0038*/ 	.word	0xffffffff


	//   ....[4]....
        /*003c*/ 	.word	0xffffffff


	//   ....[5]....
        /*0040*/ 	.word	0xffffffff


	//   ....[6]....
        /*0044*/ 	.word	0xffffffff


	//   ....[7]....
        /*0048*/ 	.word	0xffffffff


	//   ....[8]....
        /*004c*/ 	.word	0xffffffff


	//   ....[9]....
        /*0050*/ 	.word	0xffffffff


	//----- nvinfo : EIATTR_COOP_GROUP_INSTR_OFFSETS
	.align		4
.L_4591:
        /*0054*/ 	.byte	0x04, 0x28
        /*0056*/ 	.short	(.L_4593 - .L_4592)


	//   ....[0]....
.L_4592:
        /*0058*/ 	.word	0x00001820


	//   ....[1]....
        /*005c*/ 	.word	0x00001850


	//   ....[2]....
        /*0060*/ 	.word	0x00001880


	//   ....[3]....
        /*0064*/ 	.word	0x00001890


	//   ....[4]....
        /*0068*/ 	.word	0x000018c0


	//   ....[5]....
        /*006c*/ 	.word	0x000018d0


	//   ....[6]....
        /*0070*/ 	.word	0x00001900


	//   ....[7]....
        /*0074*/ 	.word	0x00001910


	//   ....[8]....
        /*0078*/ 	.word	0x00001940


	//   ....[9]....
        /*007c*/ 	.word	0x00001950


	//----- nvinfo : EIATTR_VRC_CTA_INIT_COUNT
	.align		4
.L_4593:
        /*0080*/ 	.byte	0x02, 0x4a
	.zero		1
	.zero		1


	//----- nvinfo : EIATTR_EXIT_INSTR_OFFSETS
	.align		4
        /*0084*/ 	.byte	0x04, 0x1c
        /*0086*/ 	.short	(.L_4595 - .L_4594)


	//   ....[0]....
.L_4594:
        /*0088*/ 	.word	0x000052e0


	//   ....[1]....
        /*008c*/ 	.word	0x00005360


	//----- nvinfo : EIATTR_MAX_THREADS
	.align		4
.L_4595:
        /*0090*/ 	.byte	0x04, 0x05
        /*0092*/ 	.short	(.L_4597 - .L_4596)
.L_4596:
        /*0094*/ 	.word	0x00000080
        /*0098*/ 	.word	0x00000001
        /*009c*/ 	.word	0x00000001


	//----- nvinfo : EIATTR_CRS_STACK_SIZE
	.align		4
.L_4597:
        /*00a0*/ 	.byte	0x04, 0x1e
        /*00a2*/ 	.short	(.L_4599 - .L_4598)
.L_4598:
        /*00a4*/ 	.word	0x00000000


	//----- nvinfo : EIATTR_CBANK_PARAM_SIZE
	.align		4
.L_4599:
        /*00a8*/ 	.byte	0x03, 0x19
        /*00aa*/ 	.short	0x0128


	//----- nvinfo : EIATTR_PARAM_CBANK
	.align		4
        /*00ac*/ 	.byte	0x04, 0x0a
        /*00ae*/ 	.short	(.L_4601 - .L_4600)
	.align		4
.L_4600:
        /*00b0*/ 	.word	index@(.nv.constant0._ZN10layer_norm13ln_bwd_kernelINS_13Kernel_traitsIfffffjLj2048ELj1ELj1ELj4ELj16ENS_18Kernel_traits_baseILj2048EfffffjLj128EEEEELb1ELb0ELb1ELb0EEEvNS_9BwdParamsE)
        /*00b4*/ 	.short	0x0380
        /*00b6*/ 	.short	0x0128


	//----- nvinfo : EIATTR_SW_WAR
	.align		4
.L_4601:
        /*00b8*/ 	.byte	0x04, 0x36
        /*00ba*/ 	.short	(.L_4603 - .L_4602)
.L_4602:
        /*00bc*/ 	.word	0x00000008
.L_4603:


//--------------------- .nv.info._ZN10layer_norm22ln_bwd_finalize_kernelINS_22Kernel_traits_finalizeILj2048EfffffjLb0ELj1024ELj4ENS_18Kernel_traits_baseILj2048EfffffjLj1024EEEEELb0ELb1EEEvNS_9BwdParamsE --------------------------
	.section	.nv.info._ZN10layer_norm22ln_bwd_finalize_kernelINS_22Kernel_traits_finalizeILj2048EfffffjLb0ELj1024ELj4ENS_18Kernel_traits_baseILj2048EfffffjLj1024EEEEELb0ELb1EEEvNS_9BwdParamsE,"",@"SHT_CUDA_INFO"
	.sectionflags	@""
	.align	4


	//----- nvinfo : EIATTR_CUDA_API_VERSION
	.align		4
        /*0000*/ 	.byte	0x04, 0x37
        /*0002*/ 	.short	(.L_4605 - .L_4604)
.L_4604:
        /*0004*/ 	.word	0x00000082


	//----- nvinfo : EIATTR_KPARAM_INFO
	.align		4
.L_4605:
        /*0008*/ 	.byte	0x04, 0x17
        /*000a*/ 	.short	(.L_4607 - .L_4606)
.L_4606:
        /*000c*/ 	.word	0x00000000
        /*0010*/ 	.short	0x0000
        /*0012*/ 	.short	0x0000
        /*0014*/ 	.byte	0x00, 0xf0, 0xa1, 0x04


	//----- nvinfo : EIATTR_SPARSE_MMA_MASK
	.align		4
.L_4607:
        /*0018*/ 	.byte	0x03, 0x50
        /*001a*/ 	.short	0x0000


	//----- nvinfo : EIATTR_MAXREG_COUNT
	.align		4
        /*001c*/ 	.byte	0x03, 0x1b
        /*001e*/ 	.short	0x0040


	//----- nvinfo : EIATTR_NUM_BARRIERS
	.align		4
        /*0020*/ 	.byte	0x02, 0x4c
        /*0022*/ 	.byte	0x01
	.zero		1


	//----- nvinfo : EIATTR_MERCURY_ISA_VERSION
	.align		4
        /*0024*/ 	.byte	0x03, 0x5f
        /*0026*/ 	.short	0x0101


	//----- nvinfo : EIATTR_COOP_GROUP_MASK_REGIDS
	.align		4
        /*0028*/ 	.byte	0x04, 0x29
        /*002a*/ 	.short	(.L_4609 - .L_4608)


	//   ....[0]....
.L_4608:
        /*002c*/ 	.word	0xffffffff


	//   ....[1]....
        /*0030*/ 	.word	0xffffffff


	//   ....[2]....
        /*0034*/ 	.word	0xffffffff


	//   ....[3]....
        /*0038*/ 	.word	0xffffffff


	//   ....[4]....
        /*003c*/ 	.word	0xffffffff


	//   ....[5]....
        /*0040*/ 	.word	0xffffffff


	//   ....[6]....
        /*0044*/ 	.word	0xffffffff


	//   ....[7]....
        /*0048*/ 	.word	0xffffffff


	//   ....[8]....
        /*004c*/ 	.word	0xffffffff


	//   ....[9]....
        /*0050*/ 	.word	0xffffffff


	//----- nvinfo : EIATTR_COOP_GROUP_INSTR_OFFSETS
	.align		4
.L_4609:
        /*0054*/ 	.byte	0x04, 0x28
        /*0056*/ 	.short	(.L_4611 - .L_4610)


	//   ....[0]....
.L_4610:
        /*0058*/ 	.word	0x00001560


	//   ....[1]....
        /*005c*/ 	.word	0x00001570


	//   ....[2]....
        /*0060*/ 	.word	0x000015a0


	//   ....[3]....
        /*0064*/ 	.word	0x000015b0


	//   ....[4]....
        /*0068*/ 	.word	0x000015e0


	//   ....[5]....
        /*006c*/ 	.word	0x000015f0


	//   ....[6]....
        /*0070*/ 	.word	0x00001620


	//   ....[7]....
        /*0074*/ 	.word	0x00001640


	//   ....[8]....
        /*0078*/ 	.word	0x00001670


	//   ....[9]....
        /*007c*/ 	.word	0x00001680


	//----- nvinfo : EIATTR_VRC_CTA_INIT_COUNT
	.align		4
.L_4611:
        /*0080*/ 	.byte	0x02, 0x4a
	.zero		1
	.zero		1


	//----- nvinfo : EIATTR_EXIT_INSTR_OFFSETS
	.align		4
        /*0084*/ 	.byte	0x04, 0x1c
        /*0086*/ 	.short	(.L_4613 - .L_4612)


	//   ....[0]....
.L_4612:
        /*0088*/ 	.word	0x00000060


	//   ....[1]....
        /*008c*/ 	.word	0x000016e0


	//   ....[2]....
        /*0090*/ 	.word	0x000017b0


	//----- nvinfo : EIATTR_MAX_THREADS
	.align		4
.L_4613:
        /*0094*/ 	.byte	0x04, 0x05
        /*0096*/ 	.short	(.L_4615 - .L_4614)
.L_4614:
        /*0098*/ 	.word	0x00000400
        /*009c*/ 	.word	0x00000001
        /*00a0*/ 	.word	0x00000001


	//----- nvinfo : EIATTR_CRS_STACK_SIZE
	.align		4
.L_4615:
        /*00a4*/ 	.byte	0x04, 0x1e
        /*00a6*/ 	.short	(.L_4617 - .L_4616)
.L_4616:
        /*00a8*/ 	.word	0x00000000


	//----- nvinfo : EIATTR_CBANK_PARAM_SIZE
	.align		4
.L_4617:
        /*00ac*/ 	.byte	0x03, 0x19
        /*00ae*/ 	.short	0x0128


	//----- nvinfo : EIATTR_PARAM_CBANK
	.align		4
        /*00b0*/ 	.byte	0x04, 0x0a
        /*00b2*/ 	.short	(.L_4619 - .L_4618)
	.align		4
.L_4618:
        /*00b4*/ 	.word	index@(.nv.constant0._ZN10layer_norm22ln_bwd_finalize_kernelINS_22Kernel_traits_finalizeILj2048EfffffjLb0ELj1024ELj4ENS_18Kernel_traits_baseILj2048EfffffjLj1024EEEEELb0ELb1EEEvNS_9BwdParamsE)
        /*00b8*/ 	.short	0x0380
        /*00ba*/ 	.short	0x0128


	//----- nvinfo : EIATTR_SW_WAR
	.align		4
.L_4619:
        /*00bc*/ 	.byte	0x04, 0x36
        /*00be*/ 	.short	(.L_4621 - .L_4620)
.L_4620:
        /*00c0*/ 	.word	0x00000008
.L_4621:


//--------------------- .nv.info._ZN10layer_norm13ln_bwd_kernelINS_13Kernel_traitsIfffffjLj2048ELj1ELj1ELj4ELj16ENS_18Kernel_traits_baseILj2048EfffffjLj128EEEEELb1ELb0ELb1ELb1EEEvNS_9BwdParamsE --------------------------
	.section	.nv.info._ZN10layer_norm13ln_bwd_kernelINS_13Kernel_traitsIfffffjLj2048ELj1ELj1ELj4ELj16ENS_18Kernel_traits_baseILj2048EfffffjLj128EEEEELb1ELb0ELb1ELb1EEEvNS_9BwdParamsE,"",@"SHT_CUDA_INFO"
	.sectionflags	@""
	.align	4


	//----- nvinfo : EIATTR_CUDA_API_VERSION
	.align		4
        /*0000*/ 	.byte	0x04, 0x37
        /*0002*/ 	.short	(.L_4623 - .L_4622)
.L_4622:
        /*0004*/ 	.word	0x00000082


	//----- nvinfo : EIATTR_KPARAM_INFO
	.align		4
.L_4623:
        /*0008*/ 	.byte	0x04, 0x17
        /*000a*/ 	.short	(.L_4625 - .L_4624)
.L_4624:
        /*000c*/ 	.word	0x00000000
        /*0010*/ 	.short	0x0000
        /*0012*/ 	.short	0x0000
        /*0014*/ 	.byte	0x00, 0xf0, 0xa1, 0x04


	//----- nvinfo : EIATTR_SPARSE_MMA_MASK
	.align		4
.L_4625:
        /*0018*/ 	.byte	0x03, 0x50
        /*001a*/ 	.short	0x0000


	//----- nvinfo : EIATTR_MAXREG_COUNT
	.align		4
        /*001c*/ 	.byte	0x03, 0x1b
        /*001e*/ 	.short	0x00ff


	//----- nvinfo : EIATTR_NUM_BARRIERS
	.align		4
        /*0020*/ 	.byte	0x02, 0x4c
        /*0022*/ 	.byte	0x01
	.zero		1


	//----- nvinfo : EIATTR_MERCURY_ISA_VERSION
	.align		4
        /*0024*/ 	.byte	0x03, 0x5f
        /*0026*/ 	.short	0x0101


	//----- nvinfo : EIATTR_COOP_GROUP_MASK_REGIDS
	.align		4
        /*0028*/ 	.byte	0x04, 0x29
        /*002a*/ 	.short	(.L_4627 - .L_4626)


	//   ....[0]....
.L_4626:
        /*002c*/ 	.word	0xffffffff


	//   ....[1]....
        /*0030*/ 	.word	0xffffffff


	//   ....[2]....
        /*0034*/ 	.word	0xffffffff


	//   ....[3]....
        /*0038*/ 	.word	0xffffffff


	//   ....[4]....
        /*003c*/ 	.word	0xffffffff


	//   ....[5]....
        /*0040*/ 	.word	0xffffffff


	//   ....[6]....
        /*0044*/ 	.word	0xffffffff


	//   ....[7]....
        /*0048*/ 	.word	0xffffffff


	//   ....[8]....
        /*004c*/ 	.word	0xffffffff


	//   ....[9]....
        /*0050*/ 	.word	0xffffffff


	//----- nvinfo : EIATTR_COOP_GROUP_INSTR_OFFSETS
	.align		4
.L_4627:
        /*0054*/ 	.byte	0x04, 0x28
        /*0056*/ 	.short	(.L_4629 - .L_4628)


	//   ....[0]....
.L_4628:
        /*0058*/ 	.word	0x00001290


	//   ....[1]....
        /*005c*/ 	.word	0x000012b0


	//   ....[2]....
        /*0060*/ 	.word	0x000012f0


	//   ....[3]....
        /*0064*/ 	.word	0x00001300


	//   ....[4]....
        /*0068*/ 	.word	0x00001340


	//   ....[5]....
        /*006c*/ 	.word	0x00001350


	//   ....[6]....
        /*0070*/ 	.word	0x00001380


	//   ....[7]....
        /*0074*/ 	.word	0x00001390


	//   ....[8]....
        /*0078*/ 	.word	0x000013c0


	//   ....[9]....
        /*007c*/ 	.word	0x000013d0


	//----- nvinfo : EIATTR_VRC_CTA_INIT_COUNT
	.align		4
.L_4629:
        /*0080*/ 	.byte	0x02, 0x4a
	.zero		1
	.zero		1


	//----- nvinfo : EIATTR_EXIT_INSTR_OFFSETS
	.align		4
        /*0084*/ 	.byte	0x04, 0x1c
        /*0086*/ 	.short	(.L_4631 - .L_4630)


	//   ....[0]....
.L_4630:
        /*0088*/ 	.word	0x00004580


	//----- nvinfo : EIATTR_MAX_THREADS
	.align		4
.L_4631:
        /*008c*/ 	.byte	0x04, 0x05
        /*008e*/ 	.short	(.L_4633 - .L_4632)
.L_4632:
        /*0090*/ 	.word	0x00000080
        /*0094*/ 	.word	0x00000001
        /*0098*/ 	.word	0x00000001


	//----- nvinfo : EIATTR_CRS_STACK_SIZE
	.align		4
.L_4633:
        /*009c*/ 	.byte	0x04, 0x1e
        /*009e*/ 	.short	(.L_4635 - .L_4634)
.L_4634:
        /*00a0*/ 	.word	0x00000000


	//----- nvinfo : EIATTR_CBANK_PARAM_SIZE
	.align		4
.L_4635:
        /*00a4*/ 	.byte	0x03, 0x19
        /*00a6*/ 	.short	0x0128


	//----- nvinfo : EIATTR_PARAM_CBANK
	.align		4
        /*00a8*/ 	.byte	0x04, 0x0a
        /*00aa*/ 	.short	(.L_4637 - .L_4636)
	.align		4
.L_4636:
        /*00ac*/ 	.word	index@(.nv.constant0._ZN10layer_norm13ln_bwd_kernelINS_13Kernel_traitsIfffffjLj2048ELj1ELj1ELj4ELj16ENS_18Kernel_traits_baseILj2048EfffffjLj128EEEEELb1ELb0ELb1ELb1EEEvNS_9BwdParamsE)
        /*00b0*/ 	.short	0x0380
        /*00b2*/ 	.short	0x0128


	//----- nvinfo : EIATTR_SW_WAR
	.align		4
.L_4637:
        /*00b4*/ 	.byte	0x04, 0x36
        /*00b6*/ 	.short	(.L_4639 - .L_4638)
.L_4638:
        /*00b8*/ 	.word	0x00000008
.L_4639:


//--------------------- .nv.info._ZN10layer_norm13ln_bwd_kernelINS_13Kernel_traitsIfffffjLj2048ELj1ELj1ELj4ELj16ENS_18Kernel_traits_baseILj2048EfffffjLj128EEEEELb1ELb1ELb0ELb0EEEvNS_9BwdParamsE --------------------------
	.section	.nv.info._ZN10layer_norm13ln_bwd_kernelINS_13Kernel_traitsIfffffjLj2048ELj1ELj1ELj4ELj16ENS_18Kernel_traits_baseILj2048EfffffjLj128EEEEELb1ELb1ELb0ELb0EEEvNS_9BwdParamsE,"",@"SHT_CUDA_INFO"
	.sectionflags	@""
	.align	4


	//----- nvinfo : EIATTR_CUDA_API_VERSION
	.align		4
        /*0000*/ 	.byte	0x04, 0x37
        /*0002*/ 	.short	(.L_4641 - .L_4640)
.L_4640:
        /*0004*/ 	.word	0x00000082


	//----- nvinfo : EIATTR_KPARAM_INFO
	.align		4
.L_4641:
        /*0008*/ 	.byte	0x04, 0x17
        /*000a*/ 	.short	(.L_4643 - .L_4642)
.L_4642:
        /*000c*/ 	.word	0x00000000
        /*0010*/ 	.short	0x0000
        /*0012*/ 	.short	0x0000
        /*0014*/ 	.byte	0x00, 0xf0, 0xa1, 0x04


	//----- nvinfo : EIATTR_SPARSE_MMA_MASK
	.align		4
.L_4643:
        /*0018*/ 	.byte	0x03, 0x50
        /*001a*/ 	.short	0x0000


	//----- nvinfo : EIATTR_MAXREG_COUNT
	.align		4
        /*001c*/ 	.byte	0x03, 0x1b
        /*001e*/ 	.short	0x00ff


	//----- nvinfo : EIATTR_NUM_BARRIERS
	.align		4
        /*0020*/ 	.byte	0x02, 0x4c
        /*0022*/ 	.byte	0x01
	.zero		1


	//----- nvinfo : EIATTR_MERCURY_ISA_VERSION
	.align		4
        /*0024*/ 	.byte	0x03, 0x5f
        /*0026*/ 	.short	0x0101


	//----- nvinfo : EIATTR_COOP_GROUP_MASK_REGIDS
	.align		4
        /*0028*/ 	.byte	0x04, 0x29
        /*002a*/ 	.short	(.L_4645 - .L_4644)


	//   ....[0]....
.L_4644:
        /*002c*/ 	.word	0xffffffff


	//   ....[1]....
        /*0030*/ 	.word	0xffffffff


	//   ....[2]....
        /*0034*/ 	.word	0xffffffff


	//   ....[3]....
        /*0038*/ 	.word	0xffffffff


	//   ....[4]....
        /*003c*/ 	.word	0xffffffff


	//   ....[5]....
        /*0040*/ 	.word	0xffffffff


	//   ....[6]....
        /*0044*/ 	.word	0xffffffff


	//   ....[7]....
        /*0048*/ 	.word	0xffffffff


	//   ....[8]....
        /*004c*/ 	.word	0xffffffff


	//   ....[9]....
        /*0050*/ 	.word	0xffffffff


	//----- nvinfo : EIATTR_COOP_GROUP_INSTR_OFFSETS
	.align		4
.L_4645:
        /*0054*/ 	.byte	0x04, 0x28
        /*0056*/ 	.short	(.L_4647 - .L_4646)


	//   ....[0]....
.L_4646:
        /*0058*/ 	.word	0x00001360


	//   ....[1]....
        /*005c*/ 	.word	0x00001380


	//   ....[2]....
        /*0060*/ 	.word	0x000013c0


	//   ....[3]....
        /*0064*/ 	.word	0x000013d0


	//   ....[4]....
        /*0068*/ 	.word	0x00001410


	//   ....[5]....
        /*006c*/ 	.word	0x00001420


	//   ....[6]....
        /*0070*/ 	.word	0x00001450


	//   ....[7]....
        /*0074*/ 	.word	0x00001460


	//   ....[8]....
        /*0078*/ 	.word	0x00001490


	//   ....[9]....
        /*007c*/ 	.word	0x000014a0


	//----- nvinfo : EIATTR_VRC_CTA_INIT_COUNT
	.align		4
.L_4647:
        /*0080*/ 	.byte	0x02, 0x4a
	.zero		1
	.zero		1


	//----- nvinfo : EIATTR_EXIT_INSTR_OFFSETS
	.align		4
        /*0084*/ 	.byte	0x04, 0x1c
        /*0086*/ 	.short	(.L_4649 - .L_4648)


	//   ....[0]....
.L_4648:
        /*0088*/ 	.word	0x00004fb0


	//   ....[1]....
        /*008c*/ 	.word	0x00005050


	//----- nvinfo : EIATTR_MAX_THREADS
	.align		4
.L_4649:
        /*0090*/ 	.byte	0x04, 0x05
        /*0092*/ 	.short	(.L_4651 - .L_4650)
.L_4650:
        /*0094*/ 	.word	0x00000080
        /*0098*/ 	.word	0x00000001
        /*009c*/ 	.word	0x00000001


	//----- nvinfo : EIATTR_CRS_STACK_SIZE
	.align		4
.L_4651:
        /*00a0*/ 	.byte	0x04, 0x1e
        /*00a2*/ 	.short	(.L_4653 - .L_4652)
.L_4652:
        /*00a4*/ 	.word	0x00000000


	//----- nvinfo : EIATTR_CBANK_PARAM_SIZE
	.align		4
.L_4653:
        /*00a8*/ 	.byte	0x03, 0x19
        /*00aa*/ 	.short	0x0128


	//----- nvinfo : EIATTR_PARAM_CBANK
	.align		4
        /*00ac*/ 	.byte	0x04, 0x0a
        /*00ae*/ 	.short	(.L_4655 - .L_4654)
	.align		4
.L_4654:
        /*00b0*/ 	.word	index@(.nv.constant0._ZN10layer_norm13ln_bwd_kernelINS_13Kernel_traitsIfffffjLj2048ELj1ELj1ELj4ELj16ENS_18Kernel_traits_baseILj2048EfffffjLj128EEEEELb1ELb1ELb0ELb0EEEvNS_9BwdParamsE)
        /*00b4*/ 	.short	0x0380
        /*00b6*/ 	.short	0x0128


	//----- nvinfo : EIATTR_SW_WAR
	.align		4
.L_4655:
        /*00b8*/ 	.byte	0x04, 0x36
        /*00ba*/ 	.short	(.L_4657 - .L_4656)
.L_4656:
        /*00bc*/ 	.word	0x00000008
.L_4657:


//--------------------- .nv.info._ZN10layer_norm13ln_bwd_kernelINS_13Kernel_traitsIfffffjLj2048ELj1ELj1ELj4ELj16ENS_18Kernel_traits_baseILj2048EfffffjLj128EEEEELb1ELb1ELb0ELb1EEEvNS_9BwdParamsE --------------------------
	.section	.nv.info._ZN10layer_norm13ln_bwd_kernelINS_13Kernel_traitsIfffffjLj2048ELj1ELj1ELj4ELj16ENS_18Kernel_traits_baseILj2048EfffffjLj128EEEEELb1ELb1ELb0ELb1EEEvNS_9BwdParamsE,"",@"SHT_CUDA_INFO"
	.sectionflags	@""
	.align	4


	//----- nvinfo : EIATTR_CUDA_API_VERSION
	.align		4
        /*0000*/ 	.byte	0x04, 0x37
        /*0002*/ 	.short	(.L_4659 - .L_4658)
.L_4658:
        /*0004*/ 	.word	0x00000082


	//----- nvinfo : EIATTR_KPARAM_INFO
	.align		4
.L_4659:
        /*0008*/ 	.byte	0x04, 0x17
        /*000a*/ 	.short	(.L_4661 - .L_4660)
.L_4660:
        /*000c*/ 	.word	0x00000000
        /*0010*/ 	.short	0x0000
        /*0012*/ 	.short	0x0000
        /*0014*/ 	.byte	0x00, 0xf0, 0xa1, 0x04


	//----- nvinfo : EIATTR_SPARSE_MMA_MASK
	.align		4
.L_4661:
        /*0018*/ 	.byte	0x03, 0x50
        /*001a*/ 	.short	0x0000


	//----- nvinfo : EIATTR_MAXREG_COUNT
	.align		4
        /*001c*/ 	.byte	0x03, 0x1b
        /*001e*/ 	.short	0x00ff


	//----- nvinfo : EIATTR_NUM_BARRIERS
	.align		4
        /*0020*/ 	.byte	0x02, 0x4c
        /*0022*/ 	.byte	0x01
	.zero		1


	//----- nvinfo : EIATTR_MERCURY_ISA_VERSION
	.align		4
        /*0024*/ 	.byte	0x03, 0x5f
        /*0026*/ 	.short	0x0101


	//----- nvinfo : EIATTR_COOP_GROUP_MASK_REGIDS
	.align		4
        /*0028*/ 	.byte	0x04, 0x29
        /*002a*/ 	.short	(.L_4663 - .L_4662)


	//   ....[0]....
.L_4662:
        /*002c*/ 	.word	0xffffffff


	//   ....[1]....
        /*0030*/ 	.word	0xffffffff


	//   ....[2]....
        /*0034*/ 	.word	0xffffffff


	//   ....[3]....
        /*0038*/ 	.word	0xffffffff


	//   ....[4]....
        /*003c*/ 	.word	0xffffffff


	//   ....[5]....
        /*0040*/ 	.word	0xffffffff


	//   ....[6]....
        /*0044*/ 	.word	0xffffffff


	//   ....[7]....
        /*0048*/ 	.word	0xffffffff


	//   ....[8]....
        /*004c*/ 	.word	0xffffffff


	//   ....[9]....
        /*0050*/ 	.word	0xffffffff


	//----- nvinfo : EIATTR_COOP_GROUP_INSTR_OFFSETS
	.align		4
.L_4663:
        /*0054*/ 	.byte	0x04, 0x28
        /*0056*/ 	.short	(.L_4665 - .L_4664)


	//   ....[0]....
.L_4664:
        /*0058*/ 	.word	0x00000c90


	//   ....[1]....
        /*005c*/ 	.word	0x00000d30


	//   ....[2]....
        /*0060*/ 	.word	0x00000d50


	//   ....[3]....
        /*0064*/ 	.word	0x00000d80


	//   ....[4]....
        /*0068*/ 	.word	0x00000d90


	//   ....[5]....
        /*006c*/ 	.word	0x00000db0


	//   ....[6]....
        /*0070*/ 	.word	0x00000dd0


	//   ....[7]....
        /*0074*/ 	.word	0x00000df0


	//   ....[8]....
        /*0078*/ 	.word	0x00000e20


	//   ....[9]....
        /*007c*/ 	.word	0x00000e30


	//----- nvinfo : EIATTR_VRC_CTA_INIT_COUNT
	.align		4
.L_4665:
        /*0080*/ 	.byte	0x02, 0x4a
	.zero		1
	.zero		1


	//----- nvinfo : EIATTR_EXIT_INSTR_OFFSETS
	.align		4
        /*0084*/ 	.byte	0x04, 0x1c
        /*0086*/ 	.short	(.L_4667 - .L_4666)


	//   ....[0]....
.L_4666:
        /*0088*/ 	.word	0x000045e0


	//----- nvinfo : EIATTR_MAX_THREADS
	.align		4
.L_4667:
        /*008c*/ 	.byte	0x04, 0x05
        /*008e*/ 	.short	(.L_4669 - .L_4668)
.L_4668:
        /*0090*/ 	.word	0x00000080
        /*0094*/ 	.word	0x00000001
        /*0098*/ 	.word	0x00000001


	//----- nvinfo : EIATTR_CBANK_PARAM_SIZE
	.align		4
.L_4669:
        /*009c*/ 	.byte	0x03, 0x19
        /*009e*/ 	.short	0x0128


	//----- nvinfo : EIATTR_PARAM_CBANK
	.align		4
        /*00a0*/ 	.byte	0x04, 0x0a
        /*00a2*/ 	.short	(.L_4671 - .L_4670)
	.align		4
.L_4670:
        /*00a4*/ 	.word	index@(.nv.constant0._ZN10layer_norm13ln_bwd_kernelINS_13Kernel_traitsIfffffjLj2048ELj1ELj1ELj4ELj16ENS_18Kernel_traits_baseILj2048EfffffjLj128EEEEELb1ELb1ELb0ELb1EEEvNS_9BwdParamsE)
        /*00a8*/ 	.short	0x0380
        /*00aa*/ 	.short	0x0128


	//----- nvinfo : EIATTR_SW_WAR
	.align		4
.L_4671:
        /*00ac*/ 	.byte	0x04, 0x36
        /*00ae*/ 	.short	(.L_4673 - .L_4672)
.L_4672:
        /*00b0*/ 	.word	0x00000008
.L_4673:


//--------------------- .nv.info._ZN10layer_norm22ln_bwd_finalize_kernelINS_22Kernel_traits_finalizeILj2048EfffffjLb1ELj1024ELj4ENS_18Kernel_traits_baseILj2048EfffffjLj1024EEEEELb1ELb0EEEvNS_9BwdParamsE --------------------------
	.section	.nv.info._ZN10layer_norm22ln_bwd_finalize_kernelINS_22Kernel_traits_finalizeILj2048EfffffjLb1ELj1024ELj4ENS_18Kernel_traits_baseILj2048EfffffjLj1024EEEEELb1ELb0EEEvNS_9BwdParamsE,"",@"SHT_CUDA_INFO"
	.sectionflags	@""
	.align	4


	//----- nvinfo : EIATTR_CUDA_API_VERSION
	.align		4
        /*0000*/ 	.byte	0x04, 0x37
        /*0002*/ 	.short	(.L_4675 - .L_4674)
.L_4674:
        /*0004*/ 	.word	0x00000082


	//----- nvinfo : EIATTR_KPARAM_INFO
	.align		4
.L_4675:
        /*0008*/ 	.byte	0x04, 0x17
        /*000a*/ 	.short	(.L_4677 - .L_4676)
.L_4676:
        /*000c*/ 	.word	0x00000000
        /*0010*/ 	.short	0x0000
        /*0012*/ 	.short	0x0000
        /*0014*/ 	.byte	0x00, 0xf0, 0xa1, 0x04


	//----- nvinfo : EIATTR_SPARSE_MMA_MASK
	.align		4
.L_4677:
        /*0018*/ 	.byte	0x03, 0x50
        /*001a*/ 	.short	0x0000


	//----- nvinfo : EIATTR_MAXREG_COUNT
	.align		4
        /*001c*/ 	.byte	0x03, 0x1b
        /*001e*/ 	.short	0x0040


	//----- nvinfo : EIATTR_NUM_BARRIERS
	.align		4
        /*0020*/ 	.byte	0x02, 0x4c
        /*0022*/ 	.byte	0x01
	.zero		1


	//----- nvinfo : EIATTR_MERCURY_ISA_VERSION
	.align		4
        /*0024*/ 	.byte	0x03, 0x5f
        /*0026*/ 	.short	0x0101


	//----- nvinfo : EIATTR_COOP_GROUP_MASK_REGIDS
	.align		4
        /*0028*/ 	.byte	0x04, 0x29
        /*002a*/ 	.short	(.L_4679 - .L_4678)


	//   ....[0]....
.L_4678:
        /*002c*/ 	.word	0xffffffff


	//   ....[1]....
        /*0030*/ 	.word	0xffffffff


	//   ....[2]....
        /*0034*/ 	.word	0xffffffff


	//   ....[3]....
        /*0038*/ 	.word	0xffffffff


	//   ....[4]....
        /*003c*/ 	.word	0xffffffff


	//   ....[5]....
        /*0040*/ 	.word	0xffffffff


	//   ....[6]....
        /*0044*/ 	.word	0xffffffff


	//   ....[7]....
        /*0048*/ 	.word	0xffffffff


	//   ....[8]....
        /*004c*/ 	.word	0xffffffff


	//   ....[9]....
        /*0050*/ 	.word	0xffffffff


	//   ....[10]....
        /*0054*/ 	.word	0xffffffff


	//   ....[11]....
        /*0058*/ 	.word	0xffffffff


	//   ....[12]....
        /*005c*/ 	.word	0xffffffff


	//   ....[13]....
        /*0060*/ 	.word	0xffffffff


	//   ....[14]....
        /*0064*/ 	.word	0xffffffff


	//----- nvinfo : EIATTR_COOP_GROUP_INSTR_OFFSETS
	.align		4
.L_4679:
        /*0068*/ 	.byte	0x04, 0x28
        /*006a*/ 	.short	(.L_4681 - .L_4680)


	//   ....[0]....
.L_4680:
        /*006c*/ 	.word	0x00001030


	//   ....[1]....
        /*0070*/ 	.word	0x00001040


	//   ....[2]....
        /*0074*/ 	.word	0x00001050


	//   ....[3]....
        /*0078*/ 	.word	0x00001090


	//   ....[4]....
        /*007c*/ 	.word	0x000010a0


	//   ....[5]....
        /*0080*/ 	.word	0x000010b0


	//   ....[6]....
        /*0084*/ 	.word	0x000010e0


	//   ....[7]....
        /*0088*/ 	.word	0x00001100


	//   ....[8]....
        /*008c*/ 	.word	0x00001120


	//   ....[9]....
        /*0090*/ 	.word	0x00001160


	//   ....[10]....
        /*0094*/ 	.word	0x00001180


	//   ....[11]....
        /*0098*/ 	.word	0x00001190


	//   ....[12]....
        /*009c*/ 	.word	0x000011e0


	//   ....[13]....
        /*00a0*/ 	.word	0x00001210


	//   ....[14]....
        /*00a4*/ 	.word	0x00001220


	//----- nvinfo : EIATTR_VRC_CTA_INIT_COUNT
	.align		4
.L_4681:
        /*00a8*/ 	.byte	0x02, 0x4a
	.zero		1
	.zero		1


	//----- nvinfo : EIATTR_EXIT_INSTR_OFFSETS
	.align		4
        /*00ac*/ 	.byte	0x04, 0x1c
        /*00ae*/ 	.short	(.L_4683 - .L_4682)


	//   ....[0]....
.L_4682:
        /*00b0*/ 	.word	0x00000060


	//   ....[1]....
        /*00b4*/ 	.word	0x000012a0


	//   ....[2]....
        /*00b8*/ 	.word	0x000012d0


	//   ....[3]....
        /*00bc*/ 	.word	0x000013b0


	//----- nvinfo : EIATTR_MAX_THREADS
	.align		4
.L_4683:
        /*00c0*/ 	.byte	0x04, 0x05
        /*00c2*/ 	.short	(.L_4685 - .L_4684)
.L_4684:
        /*00c4*/ 	.word	0x00000400
        /*00c8*/ 	.word	0x00000001
        /*00cc*/ 	.word	0x00000001


	//----- nvinfo : EIATTR_CRS_STACK_SIZE
	.align		4
.L_4685:
        /*00d0*/ 	.byte	0x04, 0x1e
        /*00d2*/ 	.short	(.L_4687 - .L_4686)
.L_4686:
        /*00d4*/ 	.word	0x00000000


	//----- nvinfo : EIATTR_CBANK_PARAM_SIZE
	.align		4
.L_4687:
        /*00d8*/ 	.byte	0x03, 0x19
        /*00da*/ 	.short	0x0128


	//----- nvinfo : EIATTR_PARAM_CBANK
	.align		4
        /*00dc*/ 	.byte	0x04, 0x0a
        /*00de*/ 	.short	(.L_4689 - .L_4688)
	.align		4
.L_4688:
        /*00e0*/ 	.word	index@(.nv.constant0._ZN10layer_norm22ln_bwd_finalize_kernelINS_22Kernel_traits_finalizeILj2048EfffffjLb1ELj1024ELj4ENS_18Kernel_traits_baseILj2048EfffffjLj1024EEEEELb1ELb0EEEvNS_9BwdParamsE)
        /*00e4*/ 	.short	0x0380
        /*00e6*/ 	.short	0x0128


	//----- nvinfo : EIATTR_SW_WAR
	.align		4
.L_4689:
        /*00e8*/ 	.byte	0x04, 0x36
        /*00ea*/ 	.short	(.L_4691 - .L_4690)
.L_4690:
        /*00ec*/ 	.word	0x00000008
.L_4691:


//--------------------- .nv.info._ZN10layer_norm13ln_bwd_kernelINS_13Kernel_traitsIfffffjLj2048ELj1ELj1ELj4ELj16ENS_18Kernel_traits_baseILj2048EfffffjLj128EEEEELb1ELb1ELb1ELb0EEEvNS_9BwdParamsE --------------------------
	.section	.nv.info._ZN10layer_norm13ln_bwd_kernelINS_13Kernel_traitsIfffffjLj2048ELj1ELj1ELj4ELj16ENS_18Kernel_traits_baseILj2048EfffffjLj128EEEEELb1ELb1ELb1ELb0EEEvNS_9BwdParamsE,"",@"SHT_CUDA_INFO"
	.sectionflags	@""
	.align	4


	//----- nvinfo : EIATTR_CUDA_API_VERSION
	.align		4
        /*0000*/ 	.byte	0x04, 0x37
        /*0002*/ 	.short	(.L_4693 - .L_4692)
.L_4692:
        /*0004*/ 	.word	0x00000082


	//----- nvinfo : EIATTR_KPARAM_INFO
	.align		4
.L_4693:
        /*0008*/ 	.byte	0x04, 0x17
        /*000a*/ 	.short	(.L_4695 - .L_4694)
.L_4694:
        /*000c*/ 	.word	0x00000000
        /*0010*/ 	.short	0x0000
        /*0012*/ 	.short	0x0000
        /*0014*/ 	.byte	0x00, 0xf0, 0xa1, 0x04


	//----- nvinfo : EIATTR_SPARSE_MMA_MASK
	.align		4
.L_4695:
        /*0018*/ 	.byte	0x03, 0x50
        /*001a*/ 	.short	0x0000


	//----- nvinfo : EIATTR_MAXREG_COUNT
	.align		4
        /*001c*/ 	.byte	0x03, 0x1b
        /*001e*/ 	.short	0x00ff


	//----- nvinfo : EIATTR_NUM_BARRIERS
	.align		4
        /*0020*/ 	.byte	0x02, 0x4c
        /*0022*/ 	.byte	0x01
	.zero		1


	//----- nvinfo : EIATTR_MERCURY_ISA_VERSION
	.align		4
        /*0024*/ 	.byte	0x03, 0x5f
        /*0026*/ 	.short	0x0101


	//----- nvinfo : EIATTR_COOP_GROUP_MASK_REGIDS
	.align		4
        /*0028*/ 	.byte	0x04, 0x29
        /*002a*/ 	.short	(.L_4697 - .L_4696)


	//   ....[0]....
.L_4696:
        /*002c*/ 	.word	0xffffffff


	//   ....[1]....
        /*0030*/ 	.word	0xffffffff


	//   ....[2]....
        /*0034*/ 	.word	0xffffffff


	//   ....[3]....
        /*0038*/ 	.word	0xffffffff


	//   ....[4]....
        /*003c*/ 	.word	0xffffffff


	//   ....[5]....
        /*0040*/ 	.word	0xffffffff


	//   ....[6]....
        /*0044*/ 	.word	0xffffffff


	//   ....[7]....
        /*0048*/ 	.word	0xffffffff


	//   ....[8]....
        /*004c*/ 	.word	0xffffffff


	//   ....[9]....
        /*0050*/ 	.word	0xffffffff


	//----- nvinfo : EIATTR_COOP_GROUP_INSTR_OFFSETS
	.align		4
.L_4697:
        /*0054*/ 	.byte	0x04, 0x28
        /*0056*/ 	.short	(.L_4699 - .L_4698)


	//   ....[0]....
.L_4698:
        /*0058*/ 	.word	0x00001a40


	//   ....[1]....
        /*005c*/ 	.word	0x00001a60


	//   ....[2]....
        /*0060*/ 	.word	0x00001aa0


	//   ....[3]....
        /*0064*/ 	.word	0x00001ab0


	//   ....[4]....
        /*0068*/ 	.word	0x00001af0


	//   ....[5]....
        /*006c*/ 	.word	0x00001b00


	//   ....[6]....
        /*0070*/ 	.word	0x00001b30


	//   ....[7]....
        /*0074*/ 	.word	0x00001b40


	//   ....[8]....
        /*0078*/ 	.word	0x00001b70


	//   ....[9]....
        /*007c*/ 	.word	0x00001b80


	//----- nvinfo : EIATTR_VRC_CTA_INIT_COUNT
	.align		4
.L_4699:
        /*0080*/ 	.byte	0x02, 0x4a
	.zero		1
	.zero		1


	//----- nvinfo : EIATTR_EXIT_INSTR_OFFSETS
	.align		4
        /*0084*/ 	.byte	0x04, 0x1c
        /*0086*/ 	.short	(.L_4701 - .L_4700)


	//   ....[0]....
.L_4700:
        /*0088*/ 	.word	0x00006810


	//   ....[1]....
        /*008c*/ 	.word	0x000068b0


	//----- nvinfo : EIATTR_MAX_THREADS
	.align		4
.L_4701:
        /*0090*/ 	.byte	0x04, 0x05
        /*0092*/ 	.short	(.L_4703 - .L_4702)
.L_4702:
        /*0094*/ 	.word	0x00000080
        /*0098*/ 	.word	0x00000001
        /*009c*/ 	.word	0x00000001


	//----- nvinfo : EIATTR_CRS_STACK_SIZE
	.align		4
.L_4703:
        /*00a0*/ 	.byte	0x04, 0x1e
        /*00a2*/ 	.short	(.L_4705 - .L_4704)
.L_4704:
        /*00a4*/ 	.word	0x00000000


	//----- nvinfo : EIATTR_CBANK_PARAM_SIZE
	.align		4
.L_4705:
        /*00a8*/ 	.byte	0x03, 0x19
        /*00aa*/ 	.short	0x0128


	//----- nvinfo : EIATTR_PARAM_CBANK
	.align		4
        /*00ac*/ 	.byte	0x04, 0x0a
        /*00ae*/ 	.short	(.L_4707 - .L_4706)
	.align		4
.L_4706:
        /*00b0*/ 	.word	index@(.nv.constant0._ZN10layer_norm13ln_bwd_kernelINS_13Kernel_traitsIfffffjLj2048ELj1ELj1ELj4ELj16ENS_18Kernel_traits_baseILj2048EfffffjLj128EEEEELb1ELb1ELb1ELb0EEEvNS_9BwdParamsE)
        /*00b4*/ 	.short	0x0380
        /*00b6*/ 	.short	0x0128


	//----- nvinfo : EIATTR_SW_WAR
	.align		4
.L_4707:
        /*00b8*/ 	.byte	0x04, 0x36
        /*00ba*/ 	.short	(.L_4709 - .L_4708)
.L_4708:
        /*00bc*/ 	.word	0x00000008
.L_4709:


//--------------------- .nv.info._ZN10layer_norm22ln_bwd_finalize_kernelINS_22Kernel_traits_finalizeILj2048EfffffjLb1ELj1024ELj4ENS_18Kernel_traits_baseILj2048EfffffjLj1024EEEEELb1ELb1EEEvNS_9BwdParamsE --------------------------
	.section	.nv.info._ZN10layer_norm22ln_bwd_finalize_kernelINS_22Kernel_traits_finalizeILj2048EfffffjLb1ELj1024ELj4ENS_18Kernel_traits_baseILj2048EfffffjLj1024EEEEELb1ELb1EEEvNS_9BwdParamsE,"",@"SHT_CUDA_INFO"
	.sectionflags	@""
	.align	4


	//----- nvinfo : EIATTR_CUDA_API_VERSION
	.align		4
        /*0000*/ 	.byte	0x04, 0x37
        /*0002*/ 	.short	(.L_4711 - .L_4710)
.L_4710:
        /*0004*/ 	.word	0x00000082


	//----- nvinfo : EIATTR_KPARAM_INFO
	.align		4
.L_4711:
        /*0008*/ 	.byte	0x04, 0x17
        /*000a*/ 	.short	(.L_4713 - .L_4712)
.L_4712:
        /*000c*/ 	.word	0x00000000
        /*0010*/ 	.short	0x0000
        /*0012*/ 	.short	0x0000
        /*0014*/ 	.byte	0x00, 0xf0, 0xa1, 0x04


	//----- nvinfo : EIATTR_SPARSE_MMA_MASK
	.align		4
.L_4713:
        /*0018*/ 	.byte	0x03, 0x50
        /*001a*/ 	.short	0x0000


	//----- nvinfo : EIATTR_MAXREG_COUNT
	.align		4
        /*001c*/ 	.byte	0x03, 0x1b
        /*001e*/ 	.short	0x0040


	//----- nvinfo : EIATTR_NUM_BARRIERS
	.align		4
        /*0020*/ 	.byte	0x02, 0x4c
        /*0022*/ 	.byte	0x01
	.zero		1


	//----- nvinfo : EIATTR_MERCURY_ISA_VERSION
	.align		4
        /*0024*/ 	.byte	0x03, 0x5f
        /*0026*/ 	.short	0x0101


	//----- nvinfo : EIATTR_COOP_GROUP_MASK_REGIDS
	.align		4
        /*0028*/ 	.byte	0x04, 0x29
        /*002a*/ 	.short	(.L_4715 - .L_4714)


	//   ....[0]....
.L_4714:
        /*002c*/ 	.word	0xffffffff


	//   ....[1]....
        /*0030*/ 	.word	0xffffffff


	//   ....[2]....
        /*0034*/ 	.word	0xffffffff


	//   ....[3]....
        /*0038*/ 	.word	0xffffffff


	//   ....[4]....
        /*003c*/ 	.word	0xffffffff


	//   ....[5]....
        /*0040*/ 	.word	0xffffffff


	//   ....[6]....
        /*0044*/ 	.word	0xffffffff


	//   ....[7]....
        /*0048*/ 	.word	0xffffffff


	//   ....[8]....
        /*004c*/ 	.word	0xffffffff


	//   ....[9]....
        /*0050*/ 	.word	0xffffffff


	//   ....[10]....
        /*0054*/ 	.word	0xffffffff


	//   ....[11]....
        /*0058*/ 	.word	0xffffffff


	//   ....[12]....
        /*005c*/ 	.word	0xffffffff


	//   ....[13]....
        /*0060*/ 	.word	0xffffffff


	//   ....[14]....
        /*0064*/ 	.word	0xffffffff


	//----- nvinfo : EIATTR_COOP_GROUP_INSTR_OFFSETS
	.align		4
.L_4715:
        /*0068*/ 	.byte	0x04, 0x28
        /*006a*/ 	.short	(.L_4717 - .L_4716)


	//   ....[0]....
.L_4716:
        /*006c*/ 	.word	0x00001070


	//   ....[1]....
        /*0070*/ 	.word	0x00001080


	//   ....[2]....
        /*0074*/ 	.word	0x00001090


	//   ....[3]....
        /*0078*/ 	.word	0x000010c0


	//   ....[4]....
        /*007c*/ 	.word	0x000010e0


	//   ....[5]....
        /*0080*/ 	.word	0x000010f0


	//   ....[6]....
        /*0084*/ 	.word	0x00001120


	//   ....[7]....
        /*0088*/ 	.word	0x00001140


	//   ....[8]....
        /*008c*/ 	.word	0x00001150


	//   ....[9]....
        /*0090*/ 	.word	0x00001180


	//   ....[10]....
        /*0094*/ 	.word	0x000011a0


	//   ....[11]....
        /*0098*/ 	.word	0x000011b0


	//   ....[12]....
        /*009c*/ 	.word	0x000011e0


	//   ....[13]....
        /*00a0*/ 	.word	0x00001200


	//   ....[14]....
        /*00a4*/ 	.word	0x00001210


	//----- nvinfo : EIATTR_VRC_CTA_INIT_COUNT
	.align		4
.L_4717:
        /*00a8*/ 	.byte	0x02, 0x4a
	.zero		1
	.zero		1


	//----- nvinfo : EIATTR_EXIT_INSTR_OFFSETS
	.align		4
        /*00ac*/ 	.byte	0x04, 0x1c
        /*00ae*/ 	.short	(.L_4719 - .L_4718)


	//   ....[0]....
.L_4718:
        /*00b0*/ 	.word	0x00000060


	//   ....[1]....
        /*00b4*/ 	.word	0x00001290


	//   ....[2]....
        /*00b8*/ 	.word	0x000013a0


	//----- nvinfo : EIATTR_MAX_THREADS
	.align		4
.L_4719:
        /*00bc*/ 	.byte	0x04, 0x05
        /*00be*/ 	.short	(.L_4721 - .L_4720)
.L_4720:
        /*00c0*/ 	.word	0x00000400
        /*00c4*/ 	.word	0x00000001
        /*00c8*/ 	.word	0x00000001


	//----- nvinfo : EIATTR_CRS_STACK_SIZE
	.align		4
.L_4721:
        /*00cc*/ 	.byte	0x04, 0x1e
        /*00ce*/ 	.short	(.L_4723 - .L_4722)
.L_4722:
        /*00d0*/ 	.word	0x00000000


	//----- nvinfo : EIATTR_CBANK_PARAM_SIZE
	.align		4
.L_4723:
        /*00d4*/ 	.byte	0x03, 0x19
        /*00d6*/ 	.short	0x0128


	//----- nvinfo : EIATTR_PARAM_CBANK
	.align		4
        /*00d8*/ 	.byte	0x04, 0x0a
        /*00da*/ 	.short	(.L_4725 - .L_4724)
	.align		4
.L_4724:
        /*00dc*/ 	.word	index@(.nv.constant0._ZN10layer_norm22ln_bwd_finalize_kernelINS_22Kernel_traits_finalizeILj2048EfffffjLb1ELj1024ELj4ENS_18Kernel_traits_baseILj2048EfffffjLj1024EEEEELb1ELb1EEEvNS_9BwdParamsE)
        /*00e0*/ 	.short	0x0380
        /*00e2*/ 	.short	0x0128


	//----- nvinfo : EIATTR_SW_WAR
	.align		4
.L_4725:
        /*00e4*/ 	.byte	0x04, 0x36
        /*00e6*/ 	.short	(.L_4727 - .L_4726)
.L_4726:
        /*00e8*/ 	.word	0x00000008
.L_4727:


//--------------------- .nv.info._ZN10layer_norm13ln_bwd_kernelINS_13Kernel_traitsIfffffjLj2048ELj1ELj1ELj4ELj16ENS_18Kernel_traits_baseILj2048EfffffjLj128EEEEELb1ELb1ELb1ELb1EEEvNS_9BwdParamsE --------------------------
	.section	.nv.info._ZN10layer_norm13ln_bwd_kernelINS_13Kernel_traitsIfffffjLj2048ELj1ELj1ELj4ELj16ENS_18Kernel_traits_baseILj2048EfffffjLj128EEEEELb1ELb1ELb1ELb1EEEvNS_9BwdParamsE,"",@"SHT_CUDA_INFO"
	.sectionflags	@""
	.align	4


	//----- nvinfo : EIATTR_CUDA_API_VERSION
	.align		4
        /*0000*/ 	.byte	0x04, 0x37
        /*0002*/ 	.short	(.L_4729 - .L_4728)
.L_4728:
        /*0004*/ 	.word	0x00000082


	//----- nvinfo : EIATTR_KPARAM_INFO
	.align		4
.L_4729:
        /*0008*/ 	.byte	0x04, 0x17
        /*000a*/ 	.short	(.L_4731 - .L_4730)
.L_4730:
        /*000c*/ 	.word	0x00000000
        /*0010*/ 	.short	0x0000
        /*0012*/ 	.short	0x0000
        /*0014*/ 	.byte	0x00, 0xf0, 0xa1, 0x04


	//----- nvinfo : EIATTR_SPARSE_MMA_MASK
	.align		4
.L_4731:
        /*0018*/ 	.byte	0x03, 0x50
        /*001a*/ 	.short	0x0000


	//----- nvinfo : EIATTR_MAXREG_COUNT
	.align		4
        /*001c*/ 	.byte	0x03, 0x1b
        /*001e*/ 	.short	0x00ff


	//----- nvinfo : EIATTR_NUM_BARRIERS
	.align		4
        /*0020*/ 	.byte	0x02, 0x4c
        /*0022*/ 	.byte	0x01
	.zero		1


	//----- nvinfo : EIATTR_MERCURY_ISA_VERSION
	.align		4
        /*0024*/ 	.byte	0x03, 0x5f
        /*0026*/ 	.short	0x0101


	//----- nvinfo : EIATTR_COOP_GROUP_MASK_REGIDS
	.align		4
        /*0028*/ 	.byte	0x04, 0x29
        /*002a*/ 	.short	(.L_4733 - .L_4732)


	//   ....[0]....
.L_4732:
        /*002c*/ 	.word	0xffffffff


	//   ....[1]....
        /*0030*/ 	.word	0xffffffff


	//   ....[2]....
        /*0034*/ 	.word	0xffffffff


	//   ....[3]....
        /*0038*/ 	.word	0xffffffff


	//   ....[4]....
        /*003c*/ 	.word	0xffffffff


	//   ....[5]....
        /*0040*/ 	.word	0xffffffff


	//   ....[6]....
        /*0044*/ 	.word	0xffffffff


	//   ....[7]....
        /*0048*/ 	.word	0xffffffff


	//   ....[8]....
        /*004c*/ 	.word	0xffffffff


	//   ....[9]....
        /*0050*/ 	.word	0xffffffff


	//----- nvinfo : EIATTR_COOP_GROUP_INSTR_OFFSETS
	.align		4
.L_4733:
        /*0054*/ 	.byte	0x04, 0x28
        /*0056*/ 	.short	(.L_4735 - .L_4734)


	//   ....[0]....
.L_4734:
        /*0058*/ 	.word	0x00001300


	//   ....[1]....
        /*005c*/ 	.word	0x00001330


	//   ....[2]....
        /*0060*/ 	.word	0x00001370


	//   ....[3]....
        /*0064*/ 	.word	0x00001390


	//   ....[4]....
        /*0068*/ 	.word	0x000013e0


	//   ....[5]....
        /*006c*/ 	.word	0x000013f0


	//   ....[6]....
        /*0070*/ 	.word	0x00001430


	//   ....[7]....
        /*0074*/ 	.word	0x00001440


	//   ....[8]....
        /*0078*/ 	.word	0x00001480


	//   ....[9]....
        /*007c*/ 	.word	0x000014b0


	//----- nvinfo : EIATTR_VRC_CTA_INIT_COUNT
	.align		4
.L_4735:
        /*0080*/ 	.byte	0x02, 0x4a
	.zero		1
	.zero		1


	//----- nvinfo : EIATTR_EXIT_INSTR_OFFSETS
	.align		4
        /*0084*/ 	.byte	0x04, 0x1c
        /*0086*/ 	.short	(.L_4737 - .L_4736)


	//   ....[0]....
.L_4736:
        /*0088*/ 	.word	0x00005360


	//----- nvinfo : EIATTR_MAX_THREADS
	.align		4
.L_4737:
        /*008c*/ 	.byte	0x04, 0x05
        /*008e*/ 	.short	(.L_4739 - .L_4738)
.L_4738:
        /*0090*/ 	.word	0x00000080
        /*0094*/ 	.word	0x00000001
        /*0098*/ 	.word	0x00000001


	//----- nvinfo : EIATTR_CRS_STACK_SIZE
	.align		4
.L_4739:
        /*009c*/ 	.byte	0x04, 0x1e
        /*009e*/ 	.short	(.L_4741 - .L_4740)
.L_4740:
        /*00a0*/ 	.word	0x00000000


	//----- nvinfo : EIATTR_CBANK_PARAM_SIZE
	.align		4
.L_4741:
        /*00a4*/ 	.byte	0x03, 0x19
        /*00a6*/ 	.short	0x0128


	//----- nvinfo : EIATTR_PARAM_CBANK
	.align		4
        /*00a8*/ 	.byte	0x04, 0x0a
        /*00aa*/ 	.short	(.L_4743 - .L_4742)
	.align		4
.L_4742:
        /*00ac*/ 	.word	index@(.nv.constant0._ZN10layer_norm13ln_bwd_kernelINS_13Kernel_traitsIfffffjLj2048ELj1ELj1ELj4ELj16ENS_18Kernel_traits_baseILj2048EfffffjLj128EEEEELb1ELb1ELb1ELb1EEEvNS_9BwdParamsE)
        /*00b0*/ 	.short	0x0380
        /*00b2*/ 	.short	0x0128


	//----- nvinfo : EIATTR_SW_WAR
	.align		4
.L_4743:
        /*00b4*/ 	.byte	0x04, 0x36
        /*00b6*/ 	.short	(.L_4745 - .L_4744)
.L_4744:
        /*00b8*/ 	.word	0x00000008
.L_4745:


//--------------------- .nv.callgraph             --------------------------
	.section	.nv.callgraph,"",@"SHT_CUDA_CALLGRAPH"
	.align	4
	.sectionentsize	8
	.align		4
        /*0000*/ 	.word	0x00000000
	.align		4
        /*0004*/ 	.word	0xffffffff
	.align		4
        /*0008*/ 	.word	0x00000000
	.align		4
        /*000c*/ 	.word	0xfffffffe
	.align		4
        /*0010*/ 	.word	0x00000000
	.align		4
        /*0014*/ 	.word	0xfffffffd
	.align		4
        /*0018*/ 	.word	0x00000000
	.align		4
        /*001c*/ 	.word	0xfffffffc


//--------------------- .text._ZN10layer_norm13ln_bwd_kernelINS_13Kernel_traitsI13__nv_bfloat16S2_S2_S2_fjLj2048ELj1ELj1ELj4ELj16ENS_18Kernel_traits_baseILj2048ES2_S2_S2_S2_fjLj128EEEEELb0ELb0ELb0ELb0EEEvNS_9BwdParamsE --------------------------
	.section	.text._ZN10layer_norm13ln_bwd_kernelINS_13Kernel_traitsI13__nv_bfloat16S2_S2_S2_fjLj2048ELj1ELj1ELj4ELj16ENS_18Kernel_traits_baseILj2048ES2_S2_S2_S2_fjLj128EEEEELb0ELb0ELb0ELb0EEEvNS_9BwdParamsE,"ax",@progbits
	.align	128
        .global         _ZN10layer_norm13ln_bwd_kernelINS_13Kernel_traitsI13__nv_bfloat16S2_S2_S2_fjLj2048ELj1ELj1ELj4ELj16ENS_18Kernel_traits_baseILj2048ES2_S2_S2_S2_fjLj128EEEEELb0ELb0ELb0ELb0EEEvNS_9BwdParamsE
        .type           _ZN10layer_norm13ln_bwd_kernelINS_13Kernel_traitsI13__nv_bfloat16S2_S2_S2_fjLj2048ELj1ELj1ELj4ELj16ENS_18Kernel_traits_baseILj2048ES2_S2_S2_S2_fjLj128EEEEELb0ELb0ELb0ELb0EEEvNS_9BwdParamsE,@function
        .size           _ZN10layer_norm13ln_bwd_kernelINS_13Kernel_traitsI13__nv_bfloat16S2_S2_S2_fjLj2048ELj1ELj1ELj4ELj16ENS_18Kernel_traits_baseILj2048ES2_S2_S2_S2_fjLj128EEEEELb0ELb0ELb0ELb0EEEvNS_9BwdParamsE,(.L_x_7966 - _ZN10layer_norm13ln_bwd_kernelINS_13Kernel_traitsI13__nv_bfloat16S2_S2_S2_fjLj2048ELj1ELj1ELj4ELj16ENS_18Kernel_traits_baseILj2048ES2_S2_S2_S2_fjLj128EEEEELb0ELb0ELb0ELb0EEEvNS_9BwdParamsE)
        .other          _ZN10layer_norm13ln_bwd_kernelINS_13Kernel_traitsI13__nv_bfloat16S2_S2_S2_fjLj2048ELj1ELj1ELj4ELj16ENS_18Kernel_traits_baseILj2048ES2_S2_S2_S2_fjLj128EEEEELb0ELb0ELb0ELb0EEEvNS_9BwdParamsE,@"STO_CUDA_ENTRY STV_DEFAULT"
_ZN10layer_norm13ln_bwd_kernelINS_13Kernel_traitsI13__nv_bfloat16S2_S2_S2_fjLj2048ELj1ELj1ELj4ELj16ENS_18Kernel_traits_baseILj2048ES2_S2_S2_S2_fjLj128EEEEELb0ELb0ELb0ELb0EEEvNS_9BwdParamsE:
.text._ZN10layer_norm13ln_bwd_kernelINS_13Kernel_traitsI13__nv_bfloat16S2_S2_S2_fjLj2048ELj1ELj1ELj4ELj16ENS_18Kernel_traits_baseILj2048ES2_S2_S2_S2_fjLj128EEEEELb0ELb0ELb0ELb0EEEvNS_9BwdParamsE:
[----:B------:R-:W-:Y:S01]  /*0000*/  LDC R1, c[0x0][0x37c] ;  /* 0x0000df00ff017b82 */ /* 0x000fe20000000800 */
[----:B------:R-:W0:Y:S01]  /*0010*/  S2R R10, SR_TID.X ;  /* 0x00000000000a7919 */ /* 0x000e220000002100 */
[----:B------:R-:W1:Y:S01]  /*0020*/  LDCU UR6, c[0x0][0x388] ;  /* 0x00007100ff0677ac */ /* 0x000e620008000800 */
[----:B------:R-:W2:Y:S01]  /*0030*/  LDCU.64 UR14, c[0x0][0x358] ;  /* 0x00006b00ff0e77ac */ /* 0x000ea20008000a00 */
[----:B-1----:R-:W-:-:S04]  /*0040*/  USHF.R.S32.HI UR4, URZ, 0x1f, UR6 ;  /* 0x0000001fff047899 */ /* 0x002fc80008011406 */
[----:B------:R-:W-:-:S06]  /*0050*/  ULEA.HI UR4, UR4, UR6, URZ, 0x3 ;  /* 0x0000000604047291 */ /* 0x000fcc000f8f18ff */
[----:B------:R-:W-:Y:S02]  /*0060*/  MOV R0, UR4 ;  /* 0x0000000400007c02 */ /* 0x000fe40008000f00 */
[----:B0-----:R-:W-:Y:S02]  /*0070*/  LOP3.LUT R9, R10, 0x7f, RZ, 0x3c, !PT ;  /* 0x0000007f0a097812 */ /* 0x001fe400078e3cff */
[----:B------:R-:W-:Y:S01]  /*0080*/  MOV R7, R10 ;  /* 0x0000000a00077202 */ /* 0x000fe20000000f00 */
[----:B------:R-:W0:Y:S01]  /*0090*/  S2UR UR7, SR_CTAID.X ;  /* 0x00000000000779c3 */ /* 0x000e220000002500 */
[----:B------:R-:W-:Y:S01]  /*00a0*/  LEA.HI.SX32 R9, R0, R9, 0x1d ;  /* 0x0000000900097211 */ /* 0x000fe200078feaff */
[----:B------:R-:W0:Y:S03]  /*00b0*/  LDCU UR4, c[0x0][0x384] ;  /* 0x00007080ff0477ac */ /* 0x000e260008000800 */
[----:B------:R-:W-:-:S02]  /*00c0*/  ISETP.GE.U32.AND P2, PT, R9, 0x100, PT ;  /* 0x000001000900780c */ /* 0x000fc40003f46070 */
[----:B------:R-:W-:-:S11]  /*00d0*/  ISETP.GE.U32.AND P1, PT, R9, 0x80, PT ;  /* 0x000000800900780c */ /* 0x000fd60003f26070 */
[----:B------:R-:W1:Y:S02]  /*00e0*/  @P2 LDC.64 R4, c[0x0][0x3d0] ;  /* 0x0000f400ff042b82 */ /* 0x000e640000000a00 */
[----:B------:R-:W-:-:S06]  /*00f0*/  @P1 LOP3.LUT R7, R10, 0x80, RZ, 0xfc, !PT ;  /* 0x000000800a071812 */ /* 0x000fcc00078efcff */
[----:B------:R-:W3:Y:S01]  /*0100*/  @P1 LDC.64 R2, c[0x0][0x3d0] ;  /* 0x0000f400ff021b82 */ /* 0x000ee20000000a00 */
[----:B-1----:R-:W-:-:S05]  /*0110*/  @P2 IMAD.WIDE.U32 R4, R7, 0x10, R4 ;  /* 0x0000001007042825 */ /* 0x002fca00078e0004 */
[----:B--2---:R1:W5:Y:S01]  /*0120*/  @P2 LDG.E.128 R20, desc[UR14][R4.64] ;  /* 0x0000000e04142981 */ /* 0x004362000c1e1d00 */
[----:B---3--:R-:W-:-:S05]  /*0130*/  @P1 IMAD.WIDE.U32 R2, R10, 0x10, R2 ;  /* 0x000000100a021825 */ /* 0x008fca00078e0002 */
[----:B------:R1:W5:Y:S01]  /*0140*/  @P1 LDG.E.128 R24, desc[UR14][R2.64] ;  /* 0x0000000e02181981 */ /* 0x000362000c1e1d00 */
[----:B0-----:R-:W-:Y:S01]  /*0150*/  UISETP.GE.AND UP0, UPT, UR7, UR4, UPT ;  /* 0x000000040700728c */ /* 0x001fe2000bf06270 */
[----:B------:R-:W-:Y:S02]  /*0160*/  CS2R R28, SRZ ;  /* 0x00000000001c7805 */ /* 0x000fe4000001ff00 */
[----:B------:R-:W-:Y:S02]  /*0170*/  CS2R R30, SRZ ;  /* 0x00000000001e7805 */ /* 0x000fe4000001ff00 */
[----:B------:R-:W-:Y:S02]  /*0180*/  CS2R R32, SRZ ;  /* 0x0000000000207805 */ /* 0x000fe4000001ff00 */
[----:B------:R-:W-:Y:S02]  /*0190*/  CS2R R34, SRZ ;  /* 0x0000000000227805 */ /* 0x000fe4000001ff00 */
[----:B------:R-:W-:-:S02]  /*01a0*/  CS2R R36, SRZ ;  /* 0x0000000000247805 */ /* 0x000fc4000001ff00 */
[----:B------:R-:W-:Y:S02]  /*01b0*/  CS2R R38, SRZ ;  /* 0x0000000000267805 */ /* 0x000fe4000001ff00 */
        /* <DEDUP_REMOVED lines=9> */
[----:B------:R-:W-:Y:S01]  /*0250*/  CS2R R58, SRZ ;  /* 0x00000000003a7805 */ /* 0x000fe2000001ff00 */
[----:B-1----:R-:W-:Y:S06]  /*0260*/  BRA.U UP0, `(.L_x_0) ;  /* 0x0000002d00a47547 */ /* 0x002fec000b800000 */
[----:B------:R-:W0:Y:S01]  /*0270*/  LDCU.64 UR4, c[0x0][0x3e0] ;  /* 0x00007c00ff0477ac */ /* 0x000e220008000a00 */
[----:B-----5:R-:W-:Y:S02]  /*0280*/  PRMT R8, R27, 0x7632, R8 ;  /* 0x000076321b087816 */ /* 0x020fe40000000008 */
[----:B------:R-:W-:Y:S02]  /*0290*/  CS2R R28, SRZ ;  /* 0x00000000001c7805 */ /* 0x000fe4000001ff00 */
[----:B------:R-:W-:Y:S02]  /*02a0*/  PRMT R7, R26, 0x7632, R7 ;  /* 0x000076321a077816 */ /* 0x000fe40000000007 */
[----:B------:R-:W-:Y:S02]  /*02b0*/  CS2R R30, SRZ ;  /* 0x00000000001e7805 */ /* 0x000fe4000001ff00 */
[----:B------:R-:W-:Y:S02]  /*02c0*/  PRMT R6, R25, 0x7632, R6 ;  /* 0x0000763219067816 */ /* 0x000fe40000000006 */
[----:B------:R-:W-:-:S02]  /*02d0*/  CS2R R32, SRZ ;  /* 0x0000000000207805 */ /* 0x000fc4000001ff00 */
[----:B------:R-:W-:Y:S02]  /*02e0*/  PRMT R5, R24, 0x7632, R5 ;  /* 0x0000763218057816 */ /* 0x000fe40000000005 */
        /* <DEDUP_REMOVED lines=9> */
[----:B------:R-:W-:Y:S01]  /*0380*/  CS2R R44, SRZ ;  /* 0x00000000002c7805 */ /* 0x000fe2000001ff00 */
[----:B0-----:R-:W-:Y:S01]  /*0390*/  UISETP.NE.U32.AND UP0, UPT, UR4, URZ, UPT ;  /* 0x000000ff0400728c */ /* 0x001fe2000bf05070 */
[----:B------:R-:W-:-:S02]  /*03a0*/  CS2R R46, SRZ ;  /* 0x00000000002e7805 */ /* 0x000fc4000001ff00 */
[----:B------:R-:W-:Y:S02]  /*03b0*/  CS2R R48, SRZ ;  /* 0x0000000000307805 */ /* 0x000fe4000001ff00 */
[----:B------:R-:W-:Y:S02]  /*03c0*/  CS2R R50, SRZ ;  /* 0x0000000000327805 */ /* 0x000fe4000001ff00 */
[----:B------:R-:W-:Y:S02]  /*03d0*/  CS2R R52, SRZ ;  /* 0x0000000000347805 */ /* 0x000fe4000001ff00 */
[----:B------:R-:W-:Y:S02]  /*03e0*/  CS2R R54, SRZ ;  /* 0x0000000000367805 */ /* 0x000fe4000001ff00 */
[----:B------:R-:W-:Y:S02]  /*03f0*/  CS2R R56, SRZ ;  /* 0x0000000000387805 */ /* 0x000fe4000001ff00 */
[----:B------:R-:W-:Y:S01]  /*0400*/  CS2R R58, SRZ ;  /* 0x00000000003a7805 */ /* 0x000fe2000001ff00 */
[----:B------:R-:W-:Y:S01]  /*0410*/  UPLOP3.LUT UP2, UPT, UPT, UPT, UPT, 0x40, 0x4 ;  /* 0x000000000004789c */ /* 0x000fe20003f4e870 */
[----:B------:R-:W0:Y:S01]  /*0420*/  LDCU UR6, c[0x0][0x388] ;  /* 0x00007100ff0677ac */ /* 0x000e220008000800 */
[----:B------:R-:W-:Y:S01]  /*0430*/  UISETP.NE.AND.EX UP0, UPT, UR5, URZ, UPT, UP0 ;  /* 0x000000ff0500728c */ /* 0x000fe2000bf05300 */
[----:B------:R-:W1:Y:S01]  /*0440*/  LDCU.U8 UR16, c[0x0][0x410] ;  /* 0x00008200ff1077ac */ /* 0x000e620008000000 */
[----:B------:R-:W2:Y:S01]  /*0450*/  LDCU UR17, c[0x0][0x400] ;  /* 0x00008000ff1177ac */ /* 0x000ea20008000800 */
[----:B------:R-:W3:Y:S01]  /*0460*/  LDCU.64 UR18, c[0x0][0x438] ;  /* 0x00008700ff1277ac */ /* 0x000ee20008000a00 */
[----:B------:R-:W4:Y:S01]  /*0470*/  LDCU.64 UR20, c[0x0][0x478] ;  /* 0x00008f00ff1477ac */ /* 0x000f220008000a00 */
[----:B------:R-:W0:Y:S01]  /*0480*/  LDCU.128 UR8, c[0x0][0x3c0] ;  /* 0x00007800ff0877ac */ /* 0x000e220008000c00 */
[----:B------:R-:W0:Y:S05]  /*0490*/  LDCU.64 UR22, c[0x0][0x380] ;  /* 0x00007000ff1677ac */ /* 0x000e2a0008000a00 */
.L_x_21:
[----:B-----5:R-:W5:Y:S01]  /*04a0*/  @UP0 LDCU.64 UR4, c[0x0][0x3e0] ;  /* 0x00007c00ff0407ac */ /* 0x020f620008000a00 */
[----:B------:R-:W-:Y:S01]  /*04b0*/  PLOP3.LUT P0, PT, PT, PT, UP0, 0x80, 0x8 ;  /* 0x000000000008781c */ /* 0x000fe20003f0f008 */
[----:B0-----:R-:W-:-:S06]  /*04c0*/  UIMAD.WIDE UR12, UR7, 0x4, UR10 ;  /* 0x00000004070c78a5 */ /* 0x001fcc000f8e020a */
[----:B-123--:R-:W-:Y:S02]  /*04d0*/  MOV R74, UR12 ;  /* 0x0000000c004a7c02 */ /* 0x00efe40008000f00 */
[----:B------:R-:W-:-:S05]  /*04e0*/  MOV R75, UR13 ;  /* 0x0000000d004b7c02 */ /* 0x000fca0008000f00 */
[----:B------:R-:W2:Y:S01]  /*04f0*/  LDG.E R74, desc[UR14][R74.64] ;  /* 0x0000000e4a4a7981 */ /* 0x000ea2000c1e1900 */
[----:B-----5:R-:W-:-:S06]  /*0500*/  @UP0 UIMAD.WIDE UR4, UR7, 0x2, UR4 ;  /* 0x00000002070408a5 */ /* 0x020fcc000f8e0204 */
[----:B------:R-:W-:Y:S02]  /*0510*/  MOV R72, UR4 ;  /* 0x0000000400487c02 */ /* 0x000fe40008000f00 */
[----:B------:R-:W-:Y:S01]  /*0520*/  MOV R73, UR5 ;  /* 0x0000000500497c02 */ /* 0x000fe20008000f00 */
[----:B------:R-:W-:-:S04]  /*0530*/  UIMAD.WIDE UR4, UR7, 0x4, UR8 ;  /* 0x00000004070478a5 */ /* 0x000fc8000f8e0208 */
[----:B------:R0:W5:Y:S02]  /*0540*/  @P0 LDG.E.U16 R72, desc[UR14][R72.64] ;  /* 0x0000000e48480981 */ /* 0x000164000c1e1500 */
[----:B------:R-:W-:Y:S02]  /*0550*/  MOV R76, UR4 ;  /* 0x00000004004c7c02 */ /* 0x000fe40008000f00 */
[----:B------:R-:W-:-:S05]  /*0560*/  MOV R77, UR5 ;  /* 0x00000005004d7c02 */ /* 0x000fca0008000f00 */
[----:B------:R-:W3:Y:S01]  /*0570*/  LDG.E R76, desc[UR14][R76.64] ;  /* 0x0000000e4c4c7981 */ /* 0x000ee2000c1e1900 */
[----:B------:R-:W-:Y:S01]  /*0580*/  UIMAD UR4, UR7, UR6, URZ ;  /* 0x00000006070472a4 */ /* 0x000fe2000f8e02ff */
[----:B------:R-:W-:-:S03]  /*0590*/  ISETP.GE.U32.AND P1, PT, R9, 0x80, PT ;  /* 0x000000800900780c */ /* 0x000fc60003f26070 */
[----:B------:R-:W-:-:S04]  /*05a0*/  USHF.R.S32.HI UR5, URZ, 0x1f, UR4 ;  /* 0x0000001fff057899 */ /* 0x000fc80008011404 */
[----:B------:R-:W-:Y:S01]  /*05b0*/  ULEA.HI UR5, UR5, UR4, URZ, 0x3 ;  /* 0x0000000405057291 */ /* 0x000fe2000f8f18ff */
[----:B-1----:R-:W-:Y:S01]  /*05c0*/  ISETP.NE.AND P3, PT, RZ, UR16, PT ;  /* 0x00000010ff007c0c */ /* 0x002fe2000bf65270 */
[----:B------:R-:W-:-:S04]  /*05d0*/  UMOV UR12, 0x3f800000 ;  /* 0x3f800000000c7882 */ /* 0x000fc80000000000 */
[----:B0-----:R-:W-:Y:S01]  /*05e0*/  MOV R73, UR5 ;  /* 0x0000000500497c02 */ /* 0x001fe20008000f00 */
[----:B------:R-:W-:Y:S01]  /*05f0*/  BSSY.RECONVERGENT B0, `(.L_x_1) ;  /* 0x000006f000007945 */ /* 0x000fe20003800200 */
[----:B------:R-:W-:Y:S02]  /*0600*/  HFMA2 R105, -RZ, RZ, 0, 0 ;  /* 0x00000000ff697431 */ /* 0x000fe400000001ff */
[----:B------:R-:W-:Y:S02]  /*0610*/  LEA.HI.SX32 R102, R73, R10, 0x1d ;  /* 0x0000000a49667211 */ /* 0x000fe400078feaff */
[----:B------:R-:W-:Y:S02]  /*0620*/  ISETP.GE.U32.AND P2, PT, R9, 0x100, PT ;  /* 0x000001000900780c */ /* 0x000fe40003f46070 */
[----:B------:R-:W-:Y:S02]  /*0630*/  MOV R106, RZ ;  /* 0x000000ff006a7202 */ /* 0x000fe40000000f00 */
[----:B------:R-:W-:-:S02]  /*0640*/  MOV R107, R102 ;  /* 0x00000066006b7202 */ /* 0x000fc40000000f00 */
[----:B--2---:R-:W-:Y:S02]  /*0650*/  R2UR UR24, R74 ;  /* 0x000000004a1872ca */ /* 0x004fe400000e0000 */
[----:B-----5:R-:W-:Y:S02]  /*0660*/  @P0 R2UR UR13, R72 ;  /* 0x00000000480d02ca */ /* 0x020fe400000e0000 */
[----:B---3--:R-:W-:-:S11]  /*0670*/  FSEL R104, R76, RZ, !P3 ;  /* 0x000000ff4c687208 */ /* 0x008fd60005800000 */
[----:B------:R-:W-:Y:S01]  /*0680*/  @UP0 USHF.L.U32 UR12, UR13, 0x10, URZ ;  /* 0x000000100d0c0899 */ /* 0x000fe200080006ff */
[----:B------:R-:W-:Y:S11]  /*0690*/  @!P1 BRA `(.L_x_2) ;  /* 0x0000000400909947 */ /* 0x000ff60003800000 */
[----:B------:R-:W0:Y:S08]  /*06a0*/  LDC.64 R12, c[0x0][0x3a8] ;  /* 0x0000ea00ff0c7b82 */ /* 0x000e300000000a00 */
[----:B------:R-:W1:Y:S01]  /*06b0*/  LDC.64 R72, c[0x0][0x428] ;  /* 0x00010a00ff487b82 */ /* 0x000e620000000a00 */
[----:B0-----:R-:W-:-:S06]  /*06c0*/  IMAD.WIDE.U32 R12, R102, 0x10, R12 ;  /* 0x00000010660c7825 */ /* 0x001fcc00078e000c */
[----:B------:R-:W2:Y:S01]  /*06d0*/  LDG.E.128 R12, desc[UR14][R12.64] ;  /* 0x0000000e0c0c7981 */ /* 0x000ea2000c1e1d00 */
[----:B-1----:R-:W-:-:S06]  /*06e0*/  IMAD.WIDE.U32 R72, R102, 0x10, R72 ;  /* 0x0000001066487825 */ /* 0x002fcc00078e0048 */
[----:B------:R-:W3:Y:S01]  /*06f0*/  LDG.E.128 R72, desc[UR14][R72.64] ;  /* 0x0000000e48487981 */ /* 0x000ee2000c1e1d00 */
[----:B------:R-:W-:-:S04]  /*0700*/  ISETP.NE.U32.AND P0, PT, RZ, UR18, PT ;  /* 0x00000012ff007c0c */ /* 0x000fc8000bf05070 */
[----:B------:R-:W-:-:S13]  /*0710*/  ISETP.NE.AND.EX P0, PT, RZ, UR19, PT, P0 ;  /* 0x00000013ff007c0c */ /* 0x000fda000bf05300 */
[----:B------:R-:W0:Y:S01]  /*0720*/  @P0 LDC.64 R76, c[0x0][0x438] ;  /* 0x00010e00ff4c0b82 */ /* 0x000e220000000a00 */
[----:B------:R-:W-:Y:S02]  /*0730*/  SHF.L.U32 R97, R25, 0x10, RZ ;  /* 0x0000001019617819 */ /* 0x000fe400000006ff */
[----:B------:R-:W-:Y:S02]  /*0740*/  SHF.L.U32 R101, R24, 0x10, RZ ;  /* 0x0000001018657819 */ /* 0x000fe400000006ff */
[----:B------:R-:W-:Y:S01]  /*0750*/  SHF.L.U32 R98, R5, 0x10, RZ ;  /* 0x0000001005627819 */ /* 0x000fe200000006ff */
[----:B0-----:R-:W-:-:S05]  /*0760*/  @P0 IMAD.WIDE.U32 R76, R102, 0x10, R76 ;  /* 0x00000010664c0825 */ /* 0x001fca00078e004c */
[----:B------:R3:W5:Y:S01]  /*0770*/  @P0 LDG.E.128 R60, desc[UR14][R76.64] ;  /* 0x0000000e4c3c0981 */ /* 0x000762000c1e1d00 */
[----:B------:R-:W-:Y:S02]  /*0780*/  IADD3 R107, PT, PT, R102, 0x80, RZ ;  /* 0x00000080666b7810 */ /* 0x000fe40007ffe0ff */
[C---:B--2---:R-:W-:Y:S02]  /*0790*/  PRMT R95, R13.reuse, 0x7632, R95 ;  /* 0x000076320d5f7816 */ /* 0x044fe4000000005f */
[----:B------:R-:W-:Y:S02]  /*07a0*/  SHF.L.U32 R13, R13, 0x10, RZ ;  /* 0x000000100d0d7819 */ /* 0x000fe400000006ff */
[C---:B------:R-:W-:Y:S02]  /*07b0*/  PRMT R78, R12.reuse, 0x7632, R78 ;  /* 0x000076320c4e7816 */ /* 0x040fe4000000004e */
[----:B------:R-:W-:Y:S01]  /*07c0*/  SHF.L.U32 R11, R12, 0x10, RZ ;  /* 0x000000100c0b7819 */ /* 0x000fe200000006ff */
[----:B------:R-:W-:Y:S01]  /*07d0*/  FADD.FTZ R13, -R104, R13 ;  /* 0x0000000d680d7221 */ /* 0x000fe20000010100 */
[----:B---3--:R-:W-:-:S02]  /*07e0*/  PRMT R76, R73, 0x7632, R76 ;  /* 0x00007632494c7816 */ /* 0x008fc4000000004c */
[----:B------:R-:W-:Y:S01]  /*07f0*/  SHF.L.U32 R73, R73, 0x10, RZ ;  /* 0x0000001049497819 */ /* 0x000fe200000006ff */
[----:B------:R-:W-:Y:S01]  /*0800*/  FMUL.FTZ R99, R13, UR24 ;  /* 0x000000180d637c20 */ /* 0x000fe20008410000 */
[----:B------:R-:W-:Y:S01]  /*0810*/  SHF.L.U32 R105, R15, 0x10, RZ ;  /* 0x000000100f697819 */ /* 0x000fe200000006ff */
[----:B------:R-:W-:Y:S01]  /*0820*/  FADD.FTZ R11, -R104, R11 ;  /* 0x0000000b680b7221 */ /* 0x000fe20000010100 */
[----:B------:R-:W-:Y:S01]  /*0830*/  PRMT R79, R72, 0x7632, R79 ;  /* 0x00007632484f7816 */ /* 0x000fe2000000004f */
[-C--:B------:R-:W-:Y:S01]  /*0840*/  FMUL.FTZ R97, R97, R73.reuse ;  /* 0x0000004961617220 */ /* 0x080fe20000410000 */
[----:B------:R-:W-:Y:S01]  /*0850*/  FADD.FTZ R46, R46, R73 ;  /* 0x000000492e2e7221 */ /* 0x000fe20000010000 */
[----:B------:R-:W-:Y:S01]  /*0860*/  FFMA.FTZ R30, R99, R73, R30 ;  /* 0x00000049631e7223 */ /* 0x000fe2000001001e */
[----:B------:R-:W-:Y:S01]  /*0870*/  SHF.L.U32 R73, R78, 0x10, RZ ;  /* 0x000000104e497819 */ /* 0x000fe200000006ff */
[----:B------:R-:W-:Y:S01]  /*0880*/  FADD.FTZ R13, -R104, R105 ;  /* 0x00000069680d7221 */ /* 0x000fe20000010100 */
[----:B------:R-:W-:Y:S01]  /*0890*/  SHF.L.U32 R72, R72, 0x10, RZ ;  /* 0x0000001048487819 */ /* 0x000fe200000006ff */
[----:B------:R-:W-:Y:S01]  /*08a0*/  FMUL.FTZ R103, R11, UR24 ;  /* 0x000000180b677c20 */ /* 0x000fe20008410000 */
[----:B------:R-:W-:Y:S01]  /*08b0*/  SHF.L.U32 R93, R14, 0x10, RZ ;  /* 0x000000100e5d7819 */ /* 0x000fe200000006ff */
[C---:B------:R-:W-:Y:S01]  /*08c0*/  FADD.FTZ R73, -R104.reuse, R73 ;  /* 0x0000004968497221 */ /* 0x040fe20000010100 */
[----:B------:R-:W-:Y:S01]  /*08d0*/  PRMT R18, R75, 0x7632, R18 ;  /* 0x000076324b127816 */ /* 0x000fe20000000012 */
[----:B------:R-:W-:Y:S01]  /*08e0*/  FMUL.FTZ R13, R13, UR24 ;  /* 0x000000180d0d7c20 */ /* 0x000fe20008410000 */
[----:B------:R-:W-:Y:S01]  /*08f0*/  SHF.L.U32 R75, R75, 0x10, RZ ;  /* 0x000000104b4b7819 */ /* 0x000fe200000006ff */
[-C--:B------:R-:W-:Y:S01]  /*0900*/  FMUL.FTZ R101, R101, R72.reuse ;  /* 0x0000004865657220 */ /* 0x080fe20000410000 */
[----:B------:R-:W-:Y:S01]  /*0910*/  SHF.L.U32 R12, R27, 0x10, RZ ;  /* 0x000000101b0c7819 */ /* 0x000fe200000006ff */
[----:B------:R-:W-:Y:S01]  /*0920*/  FADD.FTZ R93, -R104, R93 ;  /* 0x0000005d685d7221 */ /* 0x000fe20000010100 */
[----:B------:R-:W-:Y:S01]  /*0930*/  SHF.L.U32 R95, R95, 0x10, RZ ;  /* 0x000000105f5f7819 */ /* 0x000fe200000006ff */
[----:B------:R-:W-:Y:S01]  /*0940*/  FMUL.FTZ R100, R73, UR24 ;  /* 0x0000001849647c20 */ /* 0x000fe20008410000 */
[----:B------:R-:W-:Y:S01]  /*0950*/  SHF.L.U32 R79, R79, 0x10, RZ ;  /* 0x000000104f4f7819 */ /* 0x000fe200000006ff */
[----:B------:R-:W-:Y:S01]  /*0960*/  FADD.FTZ R44, R44, R72 ;  /* 0x000000482c2c7221 */ /* 0x000fe20000010000 */
[----:B------:R-:W-:Y:S01]  /*0970*/  PRMT R16, R14, 0x7632, R16 ;  /* 0x000076320e107816 */ /* 0x000fe20000000010 */
[----:B------:R-:W-:Y:S01]  /*0980*/  FFMA.FTZ R28, R103, R72, R28 ;  /* 0x00000048671c7223 */ /* 0x000fe2000001001c */
[----:B------:R-:W-:Y:S01]  /*0990*/  PRMT R14, R15, 0x7632, R14 ;  /* 0x000076320f0e7816 */ /* 0x000fe2000000000e */
[-C--:B------:R-:W-:Y:S01]  /*09a0*/  FMUL.FTZ R12, R12, R75.reuse ;  /* 0x0000004b0c0c7220 */ /* 0x080fe20000410000 */
[----:B------:R-:W-:Y:S01]  /*09b0*/  PRMT R15, R74, 0x7632, R15 ;  /* 0x000076324a0f7816 */ /* 0x000fe2000000000f */
[----:B------:R-:W-:Y:S01]  /*09c0*/  FADD.FTZ R50, R50, R75 ;  /* 0x0000004b32327221 */ /* 0x000fe20000010000 */
[----:B------:R-:W-:Y:S01]  /*09d0*/  FFMA.FTZ R34, R13, R75, R34 ;  /* 0x0000004b0d227223 */ /* 0x000fe20000010022 */
[----:B------:R-:W-:Y:S01]  /*09e0*/  SHF.L.U32 R74, R74, 0x10, RZ ;  /* 0x000000104a4a7819 */ /* 0x000fe200000006ff */
[----:B------:R-:W-:Y:S01]  /*09f0*/  FADD.FTZ R95, -R104, R95 ;  /* 0x0000005f685f7221 */ /* 0x000fe20000010100 */
[----:B------:R-:W-:Y:S01]  /*0a00*/  SHF.L.U32 R11, R26, 0x10, RZ ;  /* 0x000000101a0b7819 */ /* 0x000fe200000006ff */
[----:B------:R-:W-:Y:S01]  /*0a10*/  FMUL.FTZ R98, R98, R79 ;  /* 0x0000004f62627220 */ /* 0x000fe20000410000 */
[----:B------:R-:W-:Y:S01]  /*0a20*/  SHF.L.U32 R72, R6, 0x10, RZ ;  /* 0x0000001006487819 */ /* 0x000fe200000006ff */
[----:B------:R-:W-:Y:S01]  /*0a30*/  FADD.FTZ R73, RZ, R101 ;  /* 0x00000065ff497221 */ /* 0x000fe20000010000 */
[----:B------:R-:W-:Y:S01]  /*0a40*/  SHF.L.U32 R76, R76, 0x10, RZ ;  /* 0x000000104c4c7819 */ /* 0x000fe200000006ff */
[----:B------:R-:W-:Y:S01]  /*0a50*/  FFMA.FTZ R75, R103, R101, RZ ;  /* 0x00000065674b7223 */ /* 0x000fe200000100ff */
[----:B------:R-:W-:Y:S01]  /*0a60*/  FMUL.FTZ R93, R93, UR24 ;  /* 0x000000185d5d7c20 */ /* 0x000fe20008410000 */
[----:B------:R-:W-:Y:S01]  /*0a70*/  FADD.FTZ R45, R45, R79 ;  /* 0x0000004f2d2d7221 */ /* 0x000fe20000010000 */
[----:B------:R-:W-:Y:S01]  /*0a80*/  FFMA.FTZ R29, R100, R79, R29 ;  /* 0x0000004f641d7223 */ /* 0x000fe2000001001d */
[----:B------:R-:W-:Y:S01]  /*0a90*/  SHF.L.U32 R77, R16, 0x10, RZ ;  /* 0x00000010104d7819 */ /* 0x000fe200000006ff */
[----:B------:R-:W-:Y:S01]  /*0aa0*/  FMUL.FTZ R96, R95, UR24 ;  /* 0x000000185f607c20 */ /* 0x000fe20008410000 */
[----:B------:R-:W-:Y:S01]  /*0ab0*/  SHF.L.U32 R79, R14, 0x10, RZ ;  /* 0x000000100e4f7819 */ /* 0x000fe200000006ff */
[----:B------:R-:W-:Y:S01]  /*0ac0*/  FADD.FTZ R14, R73, R98 ;  /* 0x00000062490e7221 */ /* 0x000fe20000010000 */
[----:B------:R-:W-:Y:S01]  /*0ad0*/  FFMA.FTZ R16, R100, R98, R75 ;  /* 0x0000006264107223 */ /* 0x000fe2000001004b */
[-C--:B------:R-:W-:Y:S01]  /*0ae0*/  FMUL.FTZ R11, R11, R74.reuse ;  /* 0x0000004a0b0b7220 */ /* 0x080fe20000410000 */
[----:B------:R-:W-:Y:S01]  /*0af0*/  FADD.FTZ R48, R48, R74 ;  /* 0x0000004a30307221 */ /* 0x000fe20000010000 */
[----:B------:R-:W-:Y:S01]  /*0b00*/  FFMA.FTZ R32, R93, R74, R32 ;  /* 0x0000004a5d207223 */ /* 0x000fe20000010020 */
[----:B------:R-:W-:Y:S01]  /*0b10*/  FMUL.FTZ R95, R72, R76 ;  /* 0x0000004c485f7220 */ /* 0x000fe20000410000 */
[----:B------:R-:W-:Y:S01]  /*0b20*/  SHF.L.U32 R72, R7, 0x10, RZ ;  /* 0x0000001007487819 */ /* 0x000fe200000006ff */
[----:B------:R-:W-:Y:S01]  /*0b30*/  FADD.FTZ R77, -R104, R77 ;  /* 0x0000004d684d7221 */ /* 0x000fe20000010100 */
[----:B------:R-:W-:Y:S01]  /*0b40*/  SHF.L.U32 R74, R15, 0x10, RZ ;  /* 0x000000100f4a7819 */ /* 0x000fe200000006ff */
[----:B------:R-:W-:Y:S01]  /*0b50*/  FFMA.FTZ R15, R99, R97, R16 ;  /* 0x00000061630f7223 */ /* 0x000fe20000010010 */
[----:B------:R-:W-:Y:S01]  /*0b60*/  SHF.L.U32 R78, R18, 0x10, RZ ;  /* 0x00000010124e7819 */ /* 0x000fe200000006ff */
[----:B------:R-:W-:Y:S01]  /*0b70*/  FADD.FTZ R18, R14, R97 ;  /* 0x000000610e127221 */ /* 0x000fe20000010000 */
[----:B------:R-:W-:Y:S01]  /*0b80*/  FMUL.FTZ R16, R77, UR24 ;  /* 0x000000184d107c20 */ /* 0x000fe20008410000 */
[----:B------:R-:W-:Y:S01]  /*0b90*/  FMUL.FTZ R14, R72, R74 ;  /* 0x0000004a480e7220 */ /* 0x000fe20000410000 */
[----:B------:R-:W-:Y:S01]  /*0ba0*/  FFMA.FTZ R72, R96, R95, R15 ;  /* 0x0000005f60487223 */ /* 0x000fe2000001000f */
[----:B------:R-:W-:Y:S01]  /*0bb0*/  FADD.FTZ R18, R18, R95 ;  /* 0x0000005f12127221 */ /* 0x000fe20000010000 */
[----:B------:R-:W-:Y:S01]  /*0bc0*/  FADD.FTZ R47, R47, R76 ;  /* 0x0000004c2f2f7221 */ /* 0x000fe20000010000 */
[----:B------:R-:W-:Y:S01]  /*0bd0*/  FFMA.FTZ R31, R96, R76, R31 ;  /* 0x0000004c601f7223 */ /* 0x000fe2000001001f */
[----:B------:R-:W-:Y:S01]  /*0be0*/  FFMA.FTZ R75, R93, R11, R72 ;  /* 0x0000000b5d4b7223 */ /* 0x000fe20000010048 */
[----:B------:R-:W-:Y:S01]  /*0bf0*/  FADD.FTZ R73, R18, R11 ;  /* 0x0000000b12497221 */ /* 0x000fe20000010000 */
[----:B------:R-:W-:Y:S01]  /*0c00*/  SHF.L.U32 R76, R8, 0x10, RZ ;  /* 0x00000010084c7819 */ /* 0x000fe200000006ff */
[----:B------:R-:W-:Y:S01]  /*0c10*/  FADD.FTZ R18, -R104, R79 ;  /* 0x0000004f68127221 */ /* 0x000fe20000010100 */
[C---:B------:R-:W-:Y:S01]  /*0c20*/  FFMA.FTZ R72, R16.reuse, R14, R75 ;  /* 0x0000000e10487223 */ /* 0x040fe2000001004b */
[----:B------:R-:W-:Y:S01]  /*0c30*/  FADD.FTZ R73, R73, R14 ;  /* 0x0000000e49497221 */ /* 0x000fe20000010000 */
[----:B------:R-:W-:Y:S01]  /*0c40*/  FADD.FTZ R49, R49, R74 ;  /* 0x0000004a31317221 */ /* 0x000fe20000010000 */
[----:B------:R-:W-:Y:S01]  /*0c50*/  FFMA.FTZ R33, R16, R74, R33 ;  /* 0x0000004a10217223 */ /* 0x000fe20000010021 */
[----:B------:R-:W-:Y:S01]  /*0c60*/  FMUL.FTZ R15, R76, R78 ;  /* 0x0000004e4c0f7220 */ /* 0x000fe20000410000 */
[----:B------:R-:W-:Y:S01]  /*0c70*/  FMUL.FTZ R18, R18, UR24 ;  /* 0x0000001812127c20 */ /* 0x000fe20008410000 */
[----:B------:R-:W-:Y:S01]  /*0c80*/  FADD.FTZ R74, R73, R12 ;  /* 0x0000000c494a7221 */ /* 0x000fe20000010000 */
[----:B------:R-:W-:Y:S01]  /*0c90*/  FFMA.FTZ R72, R13, R12, R72 ;  /* 0x0000000c0d487223 */ /* 0x000fe20000010048 */
[----:B------:R-:W-:Y:S01]  /*0ca0*/  FADD.FTZ R51, R51, R78 ;  /* 0x0000004e33337221 */ /* 0x000fe20000010000 */
[----:B------:R-:W-:Y:S01]  /*0cb0*/  FFMA.FTZ R35, R18, R78, R35 ;  /* 0x0000004e12237223 */ /* 0x000fe20000010023 */
[----:B------:R-:W-:Y:S01]  /*0cc0*/  FADD.FTZ R105, R74, R15 ;  /* 0x0000000f4a697221 */ /* 0x000fe20000010000 */
[----:B------:R-:W-:-:S07]  /*0cd0*/  FFMA.FTZ R106, R18, R15, R72 ;  /* 0x0000000f126a7223 */ /* 0x000fce0000010048 */
.L_x_2:
[----:B----4-:R-:W-:Y:S05]  /*0ce0*/  BSYNC.RECONVERGENT B0 ;  /* 0x0000000000007941 */ /* 0x010fea0003800200 */
.L_x_1:
[----:B------:R-:W-:Y:S04]  /*0cf0*/  BSSY.RECONVERGENT B0, `(.L_x_3) ;  /* 0x0000065000007945 */ /* 0x000fe80003800200 */
[----:B------:R-:W-:Y:S05]  /*0d00*/  @!P2 BRA `(.L_x_4) ;  /* 0x00000004008ca947 */ /* 0x000fea0003800000 */
        /* <DEDUP_REMOVED lines=9> */
[----:B------:R-:W-:Y:S01]  /*0da0*/  SHF.L.U32 R87, R2, 0x10, RZ ;  /* 0x0000001002577819 */ /* 0x000fe200000006ff */
[----:B0-----:R-:W-:-:S05]  /*0db0*/  @P0 IMAD.WIDE.U32 R80, R107, 0x10, R80 ;  /* 0x000000106b500825 */ /* 0x001fca00078e0050 */
[----:B------:R0:W5:Y:S01]  /*0dc0*/  @P0 LDG.E.128 R64, desc[UR14][R80.64] ;  /* 0x0000000e50400981 */ /* 0x000162000c1e1d00 */
[----:B------:R-:W-:Y:S02]  /*0dd0*/  SHF.L.U32 R91, R4, 0x10, RZ ;  /* 0x00000010045b7819 */ /* 0x000fe400000006ff */
[----:B0-----:R-:W-:Y:S02]  /*0de0*/  SHF.L.U32 R80, R20, 0x10, RZ ;  /* 0x0000001014507819 */ /* 0x001fe400000006ff */
[C---:B--2---:R-:W-:Y:S02]  /*0df0*/  PRMT R82, R73.reuse, 0x7632, R82 ;  /* 0x0000763249527816 */ /* 0x044fe40000000052 */
[----:B------:R-:W-:Y:S02]  /*0e00*/  SHF.L.U32 R73, R73, 0x10, RZ ;  /* 0x0000001049497819 */ /* 0x000fe400000006ff */
[C---:B------:R-:W-:Y:S02]  /*0e10*/  PRMT R17, R72.reuse, 0x7632, R17 ;  /* 0x0000763248117816 */ /* 0x040fe40000000011 */
[----:B------:R-:W-:-:S02]  /*0e20*/  SHF.L.U32 R19, R72, 0x10, RZ ;  /* 0x0000001048137819 */ /* 0x000fc400000006ff */
[C---:B------:R-:W-:Y:S02]  /*0e30*/  PRMT R72, R74.reuse, 0x7632, R72 ;  /* 0x000076324a487816 */ /* 0x040fe40000000048 */
[----:B------:R-:W-:Y:S01]  /*0e40*/  SHF.L.U32 R83, R74, 0x10, RZ ;  /* 0x000000104a537819 */ /* 0x000fe200000006ff */
[C---:B------:R-:W-:Y:S01]  /*0e50*/  FADD.FTZ R74, -R104.reuse, R73 ;  /* 0x00000049684a7221 */ /* 0x040fe20000010100 */
[C---:B------:R-:W-:Y:S01]  /*0e60*/  PRMT R84, R75.reuse, 0x7632, R84 ;  /* 0x000076324b547816 */ /* 0x040fe20000000054 */
[C---:B------:R-:W-:Y:S01]  /*0e70*/  FADD.FTZ R19, -R104.reuse, R19 ;  /* 0x0000001368137221 */ /* 0x040fe20000010100 */
[----:B------:R-:W-:Y:S01]  /*0e80*/  SHF.L.U32 R85, R75, 0x10, RZ ;  /* 0x000000104b557819 */ /* 0x000fe200000006ff */
[----:B------:R-:W-:Y:S01]  /*0e90*/  FADD.FTZ R81, -R104, R83 ;  /* 0x0000005368517221 */ /* 0x000fe20000010100 */
[----:B------:R-:W-:Y:S02]  /*0ea0*/  SHF.L.U32 R73, R82, 0x10, RZ ;  /* 0x0000001052497819 */ /* 0x000fe400000006ff */
[----:B------:R-:W-:Y:S01]  /*0eb0*/  SHF.L.U32 R75, R72, 0x10, RZ ;  /* 0x00000010484b7819 */ /* 0x000fe200000006ff */
[C---:B------:R-:W-:Y:S01]  /*0ec0*/  FADD.FTZ R86, -R104.reuse, R85 ;  /* 0x0000005568567221 */ /* 0x040fe20000010100 */
[----:B------:R-:W-:Y:S01]  /*0ed0*/  SHF.L.U32 R17, R17, 0x10, RZ ;  /* 0x0000001011117819 */ /* 0x000fe200000006ff */
[----:B------:R-:W-:Y:S01]  /*0ee0*/  FADD.FTZ R90, -R104, R73 ;  /* 0x00000049685a7221 */ /* 0x000fe20000010100 */
[----:B------:R-:W-:Y:S01]  /*0ef0*/  SHF.L.U32 R83, R84, 0x10, RZ ;  /* 0x0000001054537819 */ /* 0x000fe200000006ff */
[----:B------:R-:W-:Y:S01]  /*0f00*/  FADD.FTZ R92, -R104, R75 ;  /* 0x0000004b685c7221 */ /* 0x000fe20000010100 */
[----:B---3--:R-:W-:Y:S01]  /*0f10*/  PRMT R73, R76, 0x7632, R73 ;  /* 0x000076324c497816 */ /* 0x008fe20000000049 */
[----:B------:R-:W-:Y:S01]  /*0f20*/  FADD.FTZ R88, -R104, R17 ;  /* 0x0000001168587221 */ /* 0x000fe20000010100 */
[----:B------:R-:W-:Y:S01]  /*0f30*/  SHF.L.U32 R75, R76, 0x10, RZ ;  /* 0x000000104c4b7819 */ /* 0x000fe200000006ff */
[----:B------:R-:W-:Y:S01]  /*0f40*/  FMUL.FTZ R17, R19, UR24 ;  /* 0x0000001813117c20 */ /* 0x000fe20008410000 */
[----:B------:R-:W-:Y:S01]  /*0f50*/  FMUL.FTZ R19, R74, UR24 ;  /* 0x000000184a137c20 */ /* 0x000fe20008410000 */
[----:B------:R-:W-:Y:S01]  /*0f60*/  SHF.L.U32 R85, R0, 0x10, RZ ;  /* 0x0000001000557819 */ /* 0x000fe200000006ff */
[----:B------:R-:W-:Y:S01]  /*0f70*/  FADD.FTZ R94, -R104, R83 ;  /* 0x00000053685e7221 */ /* 0x000fe20000010100 */
[----:B------:R-:W-:Y:S01]  /*0f80*/  SHF.L.U32 R74, R73, 0x10, RZ ;  /* 0x00000010494a7819 */ /* 0x000fe200000006ff */
[----:B------:R-:W-:Y:S01]  /*0f90*/  FMUL.FTZ R88, R88, UR24 ;  /* 0x0000001858587c20 */ /* 0x000fe20008410000 */
[----:B------:R-:W-:Y:S01]  /*0fa0*/  SHF.L.U32 R83, R78, 0x10, RZ ;  /* 0x000000104e537819 */ /* 0x000fe200000006ff */
[-C--:B------:R-:W-:Y:S01]  /*0fb0*/  FMUL.FTZ R80, R80, R75.reuse ;  /* 0x0000004b50507220 */ /* 0x080fe20000410000 */
[----:B------:R-:W-:Y:S01]  /*0fc0*/  SHF.L.U32 R84, R22, 0x10, RZ ;  /* 0x0000001016547819 */ /* 0x000fe200000006ff */
[----:B------:R-:W-:Y:S01]  /*0fd0*/  FADD.FTZ R52, R52, R75 ;  /* 0x0000004b34347221 */ /* 0x000fe20000010000 */
[----:B------:R-:W-:Y:S01]  /*0fe0*/  PRMT R72, R79, 0x7632, R72 ;  /* 0x000076324f487816 */ /* 0x000fe20000000048 */
[----:B------:R-:W-:Y:S01]  /*0ff0*/  FFMA.FTZ R36, R17, R75, R36 ;  /* 0x0000004b11247223 */ /* 0x000fe20000010024 */
[----:B------:R-:W-:Y:S01]  /*1000*/  FMUL.FTZ R81, R81, UR24 ;  /* 0x0000001851517c20 */ /* 0x000fe20008410000 */
[----:B------:R-:W-:Y:S01]  /*1010*/  SHF.L.U32 R79, R79, 0x10, RZ ;  /* 0x000000104f4f7819 */ /* 0x000fe200000006ff */
[-C--:B------:R-:W-:Y:S01]  /*1020*/  FMUL.FTZ R85, R85, R74.reuse ;  /* 0x0000004a55557220 */ /* 0x080fe20000410000 */
[----:B------:R-:W-:Y:S01]  /*1030*/  SHF.L.U32 R75, R23, 0x10, RZ ;  /* 0x00000010174b7819 */ /* 0x000fe200000006ff */
[----:B------:R-:W-:Y:S01]  /*1040*/  FADD.FTZ R53, R53, R74 ;  /* 0x0000004a35357221 */ /* 0x000fe20000010000 */
[C---:B------:R-:W-:Y:S01]  /*1050*/  PRMT R76, R77.reuse, 0x7632, R76 ;  /* 0x000076324d4c7816 */ /* 0x040fe2000000004c */
[----:B------:R-:W-:Y:S01]  /*1060*/  FFMA.FTZ R37, R88, R74, R37 ;  /* 0x0000004a58257223 */ /* 0x000fe20000010025 */
[----:B------:R-:W-:Y:S01]  /*1070*/  SHF.L.U32 R77, R77, 0x10, RZ ;  /* 0x000000104d4d7819 */ /* 0x000fe200000006ff */
[----:B------:R-:W-:Y:S01]  /*1080*/  FADD.FTZ R74, R105, R80 ;  /* 0x00000050694a7221 */ /* 0x000fe20000010000 */
[----:B------:R-:W-:Y:S01]  /*1090*/  SHF.L.U32 R82, R21, 0x10, RZ ;  /* 0x0000001015527819 */ /* 0x000fe200000006ff */
[-C--:B------:R-:W-:Y:S01]  /*10a0*/  FMUL.FTZ R84, R84, R83.reuse ;  /* 0x0000005354547220 */ /* 0x080fe20000410000 */
[----:B------:R-:W-:Y:S01]  /*10b0*/  FADD.FTZ R56, R56, R83 ;  /* 0x0000005338387221 */ /* 0x000fe20000010000 */
[----:B------:R-:W-:Y:S01]  /*10c0*/  FFMA.FTZ R40, R81, R83, R40 ;  /* 0x0000005351287223 */ /* 0x000fe20000010028 */
[----:B------:R-:W-:Y:S01]  /*10d0*/  FFMA.FTZ R73, R17, R80, R106 ;  /* 0x0000005011497223 */ /* 0x000fe2000001006a */
[----:B------:R-:W-:Y:S01]  /*10e0*/  FMUL.FTZ R83, R86, UR24 ;  /* 0x0000001856537c20 */ /* 0x000fe20008410000 */
[----:B------:R-:W-:Y:S01]  /*10f0*/  FMUL.FTZ R86, R75, R79 ;  /* 0x0000004f4b567220 */ /* 0x000fe20000410000 */
[----:B------:R-:W-:Y:S01]  /*1100*/  SHF.L.U32 R76, R76, 0x10, RZ ;  /* 0x000000104c4c7819 */ /* 0x000fe200000006ff */
[----:B------:R-:W-:Y:S01]  /*1110*/  FMUL.FTZ R90, R90, UR24 ;  /* 0x000000185a5a7c20 */ /* 0x000fe20008410000 */
[----:B------:R-:W-:Y:S01]  /*1120*/  FADD.FTZ R75, R74, R85 ;  /* 0x000000554a4b7221 */ /* 0x000fe20000010000 */
[----:B------:R-:W-:Y:S01]  /*1130*/  FMUL.FTZ R82, R82, R77 ;  /* 0x0000004d52527220 */ /* 0x000fe20000410000 */
[----:B------:R-:W-:Y:S01]  /*1140*/  FFMA.FTZ R74, R88, R85, R73 ;  /* 0x00000055584a7223 */ /* 0x000fe20000010049 */
[----:B------:R-:W-:Y:S01]  /*1150*/  PRMT R89, R78, 0x7632, R89 ;  /* 0x000076324e597816 */ /* 0x000fe20000000059 */
[-C--:B------:R-:W-:Y:S01]  /*1160*/  FMUL.FTZ R87, R87, R76.reuse ;  /* 0x0000004c57577220 */ /* 0x080fe20000410000 */
[----:B------:R-:W-:Y:S01]  /*1170*/  FADD.FTZ R55, R55, R76 ;  /* 0x0000004c37377221 */ /* 0x000fe20000010000 */
[----:B------:R-:W-:Y:S01]  /*1180*/  FFMA.FTZ R39, R90, R76, R39 ;  /* 0x0000004c5a277223 */ /* 0x000fe20000010027 */
[----:B------:R-:W-:Y:S01]  /*1190*/  FADD.FTZ R76, R75, R82 ;  /* 0x000000524b4c7221 */ /* 0x000fe20000010000 */
[C---:B------:R-:W-:Y:S01]  /*11a0*/  FFMA.FTZ R73, R19.reuse, R82, R74 ;  /* 0x0000005213497223 */ /* 0x040fe2000001004a */
[----:B------:R-:W-:Y:S01]  /*11b0*/  FADD.FTZ R54, R54, R77 ;  /* 0x0000004d36367221 */ /* 0x000fe20000010000 */
[----:B------:R-:W-:Y:S01]  /*11c0*/  FFMA.FTZ R38, R19, R77, R38 ;  /* 0x0000004d13267223 */ /* 0x000fe20000010026 */
[----:B------:R-:W-:Y:S01]  /*11d0*/  SHF.L.U32 R77, R3, 0x10, RZ ;  /* 0x00000010034d7819 */ /* 0x000fe200000006ff */
[----:B------:R-:W-:Y:S01]  /*11e0*/  FADD.FTZ R75, R76, R87 ;  /* 0x000000574c4b7221 */ /* 0x000fe20000010000 */
[----:B------:R-:W-:Y:S01]  /*11f0*/  SHF.L.U32 R78, R89, 0x10, RZ ;  /* 0x00000010594e7819 */ /* 0x000fe200000006ff */
[----:B------:R-:W-:Y:S01]  /*1200*/  FMUL.FTZ R92, R92, UR24 ;  /* 0x000000185c5c7c20 */ /* 0x000fe20008410000 */
[----:B------:R-:W-:Y:S01]  /*1210*/  SHF.L.U32 R104, R72, 0x10, RZ ;  /* 0x0000001048687819 */ /* 0x000fe200000006ff */
[----:B------:R-:W-:Y:S01]  /*1220*/  FFMA.FTZ R72, R90, R87, R73 ;  /* 0x000000575a487223 */ /* 0x000fe20000010049 */
[----:B------:R-:W-:Y:S01]  /*1230*/  FADD.FTZ R74, R75, R84 ;  /* 0x000000544b4a7221 */ /* 0x000fe20000010000 */
[----:B------:R-:W-:Y:S01]  /*1240*/  FMUL.FTZ R89, R77, R78 ;  /* 0x0000004e4d597220 */ /* 0x000fe20000410000 */
[----:B------:R-:W-:Y:S01]  /*1250*/  FMUL.FTZ R94, R94, UR24 ;  /* 0x000000185e5e7c20 */ /* 0x000fe20008410000 */
[----:B------:R-:W-:Y:S01]  /*1260*/  FFMA.FTZ R72, R81, R84, R72 ;  /* 0x0000005451487223 */ /* 0x000fe20000010048 */
[----:B------:R-:W-:Y:S01]  /*1270*/  FMUL.FTZ R91, R91, R104 ;  /* 0x000000685b5b7220 */ /* 0x000fe20000410000 */
[----:B------:R-:W-:Y:S01]  /*1280*/  FADD.FTZ R73, R74, R89 ;  /* 0x000000594a497221 */ /* 0x000fe20000010000 */
[----:B------:R-:W-:Y:S01]  /*1290*/  FADD.FTZ R58, R58, R79 ;  /* 0x0000004f3a3a7221 */ /* 0x000fe20000010000 */
[C---:B------:R-:W-:Y:S01]  /*12a0*/  FFMA.FTZ R72, R92.reuse, R89, R72 ;  /* 0x000000595c487223 */ /* 0x040fe20000010048 */
[----:B------:R-:W-:Y:S01]  /*12b0*/  FFMA.FTZ R42, R83, R79, R42 ;  /* 0x0000004f532a7223 */ /* 0x000fe2000001002a */
[----:B------:R-:W-:Y:S01]  /*12c0*/  FADD.FTZ R74, R73, R86 ;  /* 0x00000056494a7221 */ /* 0x000fe20000010000 */
[----:B------:R-:W-:Y:S01]  /*12d0*/  FADD.FTZ R57, R57, R78 ;  /* 0x0000004e39397221 */ /* 0x000fe20000010000 */
[----:B------:R-:W-:Y:S01]  /*12e0*/  FFMA.FTZ R72, R83, R86, R72 ;  /* 0x0000005653487223 */ /* 0x000fe20000010048 */
[----:B------:R-:W-:Y:S01]  /*12f0*/  FFMA.FTZ R41, R92, R78, R41 ;  /* 0x0000004e5c297223 */ /* 0x000fe20000010029 */
[----:B------:R-:W-:Y:S01]  /*1300*/  FADD.FTZ R59, R59, R104 ;  /* 0x000000683b3b7221 */ /* 0x000fe20000010000 */
[----:B------:R-:W-:Y:S01]  /*1310*/  FFMA.FTZ R43, R94, R104, R43 ;  /* 0x000000685e2b7223 */ /* 0x000fe2000001002b */
[----:B------:R-:W-:Y:S01]  /*1320*/  FADD.FTZ R105, R74, R91 ;  /* 0x0000005b4a697221 */ /* 0x000fe20000010000 */
[----:B------:R-:W-:-:S07]  /*1330*/  FFMA.FTZ R106, R94, R91, R72 ;  /* 0x0000005b5e6a7223 */ /* 0x000fce0000010048 */
.L_x_4:
[----:B------:R-:W-:Y:S05]  /*1340*/  BSYNC.RECONVERGENT B0 ;  /* 0x0000000000007941 */ /* 0x000fea0003800200 */
.L_x_3:
[----:B------:R-:W0:Y:S01]  /*1350*/  SHFL.DOWN PT, R72, R105, 0x10, 0x1f ;  /* 0x0a001f0069487f89 */ /* 0x000e2200000e0000 */
[----:B------:R-:W-:Y:S01]  /*1360*/  LOP3.LUT P0, RZ, R10, 0x1f, RZ, 0xc0, !PT ;  /* 0x0000001f0aff7812 */ /* 0x000fe2000780c0ff */
[----:B------:R-:W-:Y:S02]  /*1370*/  BSSY.RECONVERGENT B0, `(.L_x_5) ;  /* 0x000001e000007945 */ /* 0x000fe40003800200 */
[----:B------:R-:W1:Y:S01]  /*1380*/  SHFL.DOWN PT, R73, R106, 0x10, 0x1f ;  /* 0x0a001f006a497f89 */ /* 0x000e6200000e0000 */
[----:B0-----:R-:W-:Y:S01]  /*1390*/  FADD.FTZ R72, R72, R105 ;  /* 0x0000006948487221 */ /* 0x001fe20000010000 */
[----:B-1----:R-:W-:-:S04]  /*13a0*/  FADD.FTZ R73, R73, R106 ;  /* 0x0000006a49497221 */ /* 0x002fc80000010000 */
[----:B------:R-:W0:Y:S04]  /*13b0*/  SHFL.DOWN PT, R75, R72, 0x8, 0x1f ;  /* 0x09001f00484b7f89 */ /* 0x000e2800000e0000 */
        /* <DEDUP_REMOVED lines=14> */
[----:B-1----:R-:W-:Y:S01]  /*14a0*/  FADD.FTZ R73, R78, R73 ;  /* 0x000000494e497221 */ /* 0x002fe20000010000 */
[----:B------:R-:W-:Y:S06]  /*14b0*/  @P0 BRA `(.L_x_6) ;  /* 0x0000000000240947 */ /* 0x000fec0003800000 */
[----:B------:R-:W0:Y:S01]  /*14c0*/  S2R R10, SR_TID.X ;  /* 0x00000000000a7919 */ /* 0x000e220000002100 */
[----:B------:R-:W1:Y:S01]  /*14d0*/  S2UR UR5, SR_CgaCtaId ;  /* 0x00000000000579c3 */ /* 0x000e620000008800 */
[----:B------:R-:W-:Y:S02]  /*14e0*/  UMOV UR4, 0x400 ;  /* 0x0000040000047882 */ /* 0x000fe40000000000 */
[----:B-1----:R-:W-:-:S04]  /*14f0*/  ULEA UR4, UR5, UR4, 0x18 ;  /* 0x0000000405047291 */ /* 0x002fc8000f8ec0ff */
[----:B------:R-:W-:Y:S02]  /*1500*/  UIADD3 UR5, UPT, UPT, UR4, 0x2020, URZ ;  /* 0x0000202004057890 */ /* 0x000fe4000fffe0ff */
[----:B------:R-:W-:Y:S01]  /*1510*/  @!UP2 UIADD3 UR5, UPT, UPT, UR4, 0x2000, URZ ;  /* 0x000020000405a890 */ /* 0x000fe2000fffe0ff */
[----:B0-----:R-:W-:-:S04]  /*1520*/  SHF.R.U32.HI R74, RZ, 0x2, R10 ;  /* 0x00000002ff4a7819 */ /* 0x001fc8000001160a */
[----:B------:R-:W-:-:S05]  /*1530*/  LOP3.LUT R74, R74, 0x18, RZ, 0xc0, !PT ;  /* 0x000000184a4a7812 */ /* 0x000fca00078ec0ff */
[----:B------:R0:W-:Y:S02]  /*1540*/  STS.64 [R74+UR5], R72 ;  /* 0x000000484a007988 */ /* 0x0001e40008000a05 */
.L_x_6:
[----:B------:R-:W-:Y:S05]  /*1550*/  BSYNC.RECONVERGENT B0 ;  /* 0x0000000000007941 */ /* 0x000fea0003800200 */
.L_x_5:
[----:B------:R-:W1:Y:S08]  /*1560*/  S2UR UR5, SR_CgaCtaId ;  /* 0x00000000000579c3 */ /* 0x000e700000008800 */
[----:B------:R-:W-:Y:S01]  /*1570*/  BAR.SYNC.DEFER_BLOCKING 0x0 ;  /* 0x0000000000007b1d */ /* 0x000fe20000010000 */
[----:B------:R-:W-:-:S04]  /*1580*/  UISETP.NE.U32.AND UP1, UPT, UR18, URZ, UPT ;  /* 0x000000ff1200728c */ /* 0x000fc8000bf25070 */
[----:B------:R-:W-:Y:S01]  /*1590*/  UISETP.NE.AND.EX UP1, UPT, UR19, URZ, UPT, UP1 ;  /* 0x000000ff1300728c */ /* 0x000fe2000bf25310 */
[----:B------:R-:W-:Y:S01]  /*15a0*/  BSSY.RECONVERGENT B0, `(.L_x_7) ;  /* 0x00001b1000007945 */ /* 0x000fe20003800200 */
[----:B------:R-:W-:Y:S02]  /*15b0*/  UMOV UR4, 0x400 ;  /* 0x0000040000047882 */ /* 0x000fe40000000000 */
[----:B-1----:R-:W-:-:S04]  /*15c0*/  ULEA UR4, UR5, UR4, 0x18 ;  /* 0x0000000405047291 */ /* 0x002fc8000f8ec0ff */
[----:B------:R-:W-:Y:S02]  /*15d0*/  UIADD3 UR5, UPT, UPT, UR4, 0x2020, URZ ;  /* 0x0000202004057890 */ /* 0x000fe4000fffe0ff */
[----:B------:R-:W-:Y:S02]  /*15e0*/  @!UP2 UIADD3 UR5, UPT, UPT, UR4, 0x2000, URZ ;  /* 0x000020000405a890 */ /* 0x000fe4000fffe0ff */
[----:B------:R-:W-:Y:S02]  /*15f0*/  UIADD3 UR13, UPT, UPT, UR4, 0x2030, URZ ;  /* 0x00002030040d7890 */ /* 0x000fe4000fffe0ff */
[----:B------:R-:W-:-:S05]  /*1600*/  @!UP2 UIADD3 UR13, UPT, UPT, UR4, 0x2010, URZ ;  /* 0x00002010040da890 */ /* 0x000fca000fffe0ff */
[----:B0-----:R-:W0:Y:S04]  /*1610*/  LDS.128 R72, [UR5] ;  /* 0x00000005ff487984 */ /* 0x001e280008000c00 */
[----:B------:R-:W1:Y:S01]  /*1620*/  LDS.128 R76, [UR13] ;  /* 0x0000000dff4c7984 */ /* 0x000e620008000c00 */
[----:B0-----:R-:W-:Y:S01]  /*1630*/  FADD.FTZ R104, RZ, R73 ;  /* 0x00000049ff687221 */ /* 0x001fe20000010000 */
[----:B------:R-:W-:-:S03]  /*1640*/  FADD.FTZ R73, RZ, R72 ;  /* 0x00000048ff497221 */ /* 0x000fc60000010000 */
[----:B------:R-:W-:Y:S01]  /*1650*/  FADD.FTZ R104, R75, R104 ;  /* 0x000000684b687221 */ /* 0x000fe20000010000 */
[----:B------:R-:W-:-:S03]  /*1660*/  FADD.FTZ R73, R74, R73 ;  /* 0x000000494a497221 */ /* 0x000fc60000010000 */
[----:B-1----:R-:W-:Y:S01]  /*1670*/  FADD.FTZ R104, R104, R77 ;  /* 0x0000004d68687221 */ /* 0x002fe20000010000 */
[----:B------:R-:W-:-:S03]  /*1680*/  FADD.FTZ R73, R73, R76 ;  /* 0x0000004c49497221 */ /* 0x000fc60000010000 */
[----:B------:R-:W-:Y:S01]  /*1690*/  FADD.FTZ R79, R79, R104 ;  /* 0x000000684f4f7221 */ /* 0x000fe20000010000 */
[----:B------:R-:W-:-:S03]  /*16a0*/  FADD.FTZ R73, R78, R73 ;  /* 0x000000494e497221 */ /* 0x000fc60000010000 */
[----:B------:R-:W-:Y:S01]  /*16b0*/  FMUL.FTZ R79, R79, UR17 ;  /* 0x000000114f4f7c20 */ /* 0x000fe20008410000 */
[----:B------:R-:W-:-:S04]  /*16c0*/  FMUL.FTZ R73, R73, UR17 ;  /* 0x0000001149497c20 */ /* 0x000fc80008410000 */
[----:B------:R-:W-:Y:S02]  /*16d0*/  R2UR UR4, R79 ;  /* 0x000000004f0472ca */ /* 0x000fe400000e0000 */
[----:B------:R-:W-:Y:S01]  /*16e0*/  FSEL R104, R73, RZ, !P3 ;  /* 0x000000ff49687208 */ /* 0x000fe20005800000 */
[----:B------:R-:W-:-:S12]  /*16f0*/  BRA.U UP1, `(.L_x_8) ;  /* 0x0000000901c87547 */ /* 0x000fd8000b800000 */
[----:B------:R-:W-:Y:S04]  /*1700*/  BSSY.RECONVERGENT B1, `(.L_x_9) ;  /* 0x0000059000017945 */ /* 0x000fe80003800200 */
[----:B------:R-:W-:Y:S05]  /*1710*/  @!P1 BRA `(.L_x_10) ;  /* 0x00000004005c9947 */ /* 0x000fea0003800000 */
[----:B------:R-:W-:-:S04]  /*1720*/  ISETP.NE.U32.AND P0, PT, RZ, UR20, PT ;  /* 0x00000014ff007c0c */ /* 0x000fc8000bf05070 */
[----:B------:R-:W-:-:S13]  /*1730*/  ISETP.NE.AND.EX P0, PT, RZ, UR21, PT, P0 ;  /* 0x00000015ff007c0c */ /* 0x000fda000bf05300 */
[----:B------:R-:W-:Y:S05]  /*1740*/  @P0 BRA `(.L_x_11) ;  /* 0x0000000000940947 */ /* 0x000fea0003800000 */
[--C-:B------:R-:W-:Y:S01]  /*1750*/  FFMA.FTZ R72, R103, UR4, R104.reuse ;  /* 0x0000000467487c23 */ /* 0x100fe20008010068 */
[--C-:B------:R-:W-:Y:S01]  /*1760*/  FFMA.FTZ R73, R100, UR4, R104.reuse ;  /* 0x0000000464497c23 */ /* 0x100fe20008010068 */
[--C-:B------:R-:W-:Y:S01]  /*1770*/  FFMA.FTZ R74, R99, UR4, R104.reuse ;  /* 0x00000004634a7c23 */ /* 0x100fe20008010068 */
[--C-:B------:R-:W-:Y:S01]  /*1780*/  FFMA.FTZ R76, R96, UR4, R104.reuse ;  /* 0x00000004604c7c23 */ /* 0x100fe20008010068 */
[--C-:B------:R-:W-:Y:S01]  /*1790*/  FFMA.FTZ R78, R93, UR4, R104.reuse ;  /* 0x000000045d4e7c23 */ /* 0x100fe20008010068 */
[--C-:B------:R-:W-:Y:S01]  /*17a0*/  FFMA.FTZ R75, R16, UR4, R104.reuse ;  /* 0x00000004104b7c23 */ /* 0x100fe20008010068 */
[--C-:B------:R-:W-:Y:S01]  /*17b0*/  FFMA.FTZ R77, R13, UR4, R104.reuse ;  /* 0x000000040d4d7c23 */ /* 0x100fe20008010068 */
[----:B------:R-:W-:Y:S01]  /*17c0*/  FFMA.FTZ R106, R18, UR4, R104 ;  /* 0x00000004126a7c23 */ /* 0x000fe20008010068 */
[----:B------:R-:W-:Y:S01]  /*17d0*/  FADD.FTZ R72, R101, -R72 ;  /* 0x8000004865487221 */ /* 0x000fe20000010000 */
[----:B------:R-:W-:Y:S01]  /*17e0*/  FADD.FTZ R73, R98, -R73 ;  /* 0x8000004962497221 */ /* 0x000fe20000010000 */
[----:B------:R-:W-:Y:S01]  /*17f0*/  FADD.FTZ R74, R97, -R74 ;  /* 0x8000004a614a7221 */ /* 0x000fe20000010000 */
[----:B------:R-:W-:Y:S01]  /*1800*/  FADD.FTZ R76, R95, -R76 ;  /* 0x8000004c5f4c7221 */ /* 0x000fe20000010000 */
[----:B------:R-:W-:Y:S01]  /*1810*/  FADD.FTZ R78, R11, -R78 ;  /* 0x8000004e0b4e7221 */ /* 0x000fe20000010000 */
[----:B------:R-:W-:Y:S01]  /*1820*/  FADD.FTZ R75, R14, -R75 ;  /* 0x8000004b0e4b7221 */ /* 0x000fe20000010000 */
[----:B------:R-:W-:Y:S01]  /*1830*/  FADD.FTZ R79, R12, -R77 ;  /* 0x8000004d0c4f7221 */ /* 0x000fe20000010000 */
[----:B------:R-:W-:Y:S01]  /*1840*/  FADD.FTZ R106, R15, -R106 ;  /* 0x8000006a0f6a7221 */ /* 0x000fe20000010000 */
[----:B------:R-:W-:Y:S01]  /*1850*/  FMUL.FTZ R72, R72, UR24 ;  /* 0x0000001848487c20 */ /* 0x000fe20008410000 */
        /* <DEDUP_REMOVED lines=15> */
[----:B------:R-:W-:-:S02]  /*1950*/  F2FP.BF16.F32.PACK_AB R72, R73, R72 ;  /* 0x000000484948723e */ /* 0x000fc400000010ff */
[----:B------:R-:W-:Y:S02]  /*1960*/  F2FP.BF16.F32.PACK_AB R73, R75, R74 ;  /* 0x0000004a4b49723e */ /* 0x000fe400000010ff */
[----:B------:R-:W-:Y:S02]  /*1970*/  F2FP.BF16.F32.PACK_AB R74, R77, R78 ;  /* 0x0000004e4d4a723e */ /* 0x000fe400000010ff */
[----:B------:R-:W-:Y:S01]  /*1980*/  F2FP.BF16.F32.PACK_AB R75, R106, R79 ;  /* 0x0000004f6a4b723e */ /* 0x000fe200000010ff */
[----:B------:R-:W-:Y:S06]  /*1990*/  BRA `(.L_x_12) ;  /* 0x0000000000a07947 */ /* 0x000fec0003800000 */
.L_x_11:
        /* <DEDUP_REMOVED lines=25> */
[C---:B------:R-:W-:Y:S01]  /*1b30*/  F2FP.BF16.F32.PACK_AB R71, R79.reuse, R76 ;  /* 0x0000004c4f47723e */ /* 0x040fe200000010ff */
[----:B------:R-:W-:Y:S01]  /*1b40*/  FMUL.FTZ R107, R79, UR12 ;  /* 0x0000000c4f6b7c20 */ /* 0x000fe20008410000 */
[C---:B------:R-:W-:Y:S01]  /*1b50*/  F2FP.BF16.F32.PACK_AB R70, R77.reuse, R74 ;  /* 0x0000004a4d46723e */ /* 0x040fe200000010ff */
[----:B------:R-:W-:Y:S01]  /*1b60*/  FMUL.FTZ R105, R77, UR12 ;  /* 0x0000000c4d697c20 */ /* 0x000fe20008410000 */
[----:B------:R-:W-:Y:S01]  /*1b70*/  FMUL.FTZ R76, R72, UR12 ;  /* 0x0000000c484c7c20 */ /* 0x000fe20008410000 */
[C---:B------:R-:W-:Y:S01]  /*1b80*/  F2FP.BF16.F32.PACK_AB R69, R75.reuse, R72 ;  /* 0x000000484b45723e */ /* 0x040fe200000010ff */
[----:B------:R-:W-:Y:S01]  /*1b90*/  FMUL.FTZ R78, R74, UR12 ;  /* 0x0000000c4a4e7c20 */ /* 0x000fe20008410000 */
[----:B------:R-:W-:Y:S01]  /*1ba0*/  FMUL.FTZ R79, R75, UR12 ;  /* 0x0000000c4b4f7c20 */ /* 0x000fe20008410000 */
[----:B------:R-:W-:Y:S01]  /*1bb0*/  FMUL.FTZ R72, R68, UR12 ;  /* 0x0000000c44487c20 */ /* 0x000fe20008410000 */
[C---:B------:R-:W-:Y:S01]  /*1bc0*/  FMUL.FTZ R77, R73.reuse, UR12 ;  /* 0x0000000c494d7c20 */ /* 0x040fe20008410000 */
[----:B------:R-:W-:-:S02]  /*1bd0*/  F2FP.BF16.F32.PACK_AB R68, R73, R68 ;  /* 0x000000444944723e */ /* 0x000fc400000010ff */
[----:B------:R-:W-:Y:S02]  /*1be0*/  F2FP.BF16.F32.PACK_AB R75, R107, R106 ;  /* 0x0000006a6b4b723e */ /* 0x000fe400000010ff */
[----:B------:R-:W-:Y:S02]  /*1bf0*/  F2FP.BF16.F32.PACK_AB R74, R105, R78 ;  /* 0x0000004e694a723e */ /* 0x000fe400000010ff */
[----:B------:R-:W-:Y:S02]  /*1c00*/  F2FP.BF16.F32.PACK_AB R73, R79, R76 ;  /* 0x0000004c4f49723e */ /* 0x000fe400000010ff */
[----:B------:R-:W-:-:S07]  /*1c10*/  F2FP.BF16.F32.PACK_AB R72, R77, R72 ;  /* 0x000000484d48723e */ /* 0x000fce00000010ff */
.L_x_12:
[----:B------:R-:W0:Y:S08]  /*1c20*/  @P0 LDC.64 R78, c[0x0][0x478] ;  /* 0x00011e00ff4e0b82 */ /* 0x000e300000000a00 */
[----:B------:R-:W1:Y:S01]  /*1c30*/  LDC.64 R76, c[0x0][0x468] ;  /* 0x00011a00ff4c7b82 */ /* 0x000e620000000a00 */
[----:B0-----:R-:W-:-:S05]  /*1c40*/  @P0 IMAD.WIDE.U32 R78, R102, 0x10, R78 ;  /* 0x00000010664e0825 */ /* 0x001fca00078e004e */
[----:B------:R0:W-:Y:S01]  /*1c50*/  @P0 STG.E.128 desc[UR14][R78.64], R68 ;  /* 0x000000444e000986 */ /* 0x0001e2000c101d0e */
[C---:B-1----:R-:W-:Y:S01]  /*1c60*/  IMAD.WIDE.U32 R76, R102.reuse, 0x10, R76 ;  /* 0x00000010664c7825 */ /* 0x042fe200078e004c */
[----:B------:R-:W-:-:S04]  /*1c70*/  IADD3 R102, PT, PT, R102, 0x80, RZ ;  /* 0x0000008066667810 */ /* 0x000fc80007ffe0ff */
[----:B------:R0:W-:Y:S03]  /*1c80*/  STG.E.128 desc[UR14][R76.64], R72 ;  /* 0x000000484c007986 */ /* 0x0001e6000c101d0e */
.L_x_10:
[----:B------:R-:W-:Y:S05]  /*1c90*/  BSYNC.RECONVERGENT B1 ;  /* 0x0000000000017941 */ /* 0x000fea0003800200 */
.L_x_9:
[----:B------:R-:W-:Y:S05]  /*1ca0*/  @!P2 BRA `(.L_x_13) ;  /* 0x000000140000a947 */ /* 0x000fea0003800000 */
[----:B------:R-:W-:-:S04]  /*1cb0*/  ISETP.NE.U32.AND P0, PT, RZ, UR20, PT ;  /* 0x00000014ff007c0c */ /* 0x000fc8000bf05070 */
[----:B------:R-:W-:-:S13]  /*1cc0*/  ISETP.NE.AND.EX P0, PT, RZ, UR21, PT, P0 ;  /* 0x00000015ff007c0c */ /* 0x000fda000bf05300 */
[----:B------:R-:W-:Y:S05]  /*1cd0*/  @!P0 BRA `(.L_x_14) ;  /* 0x0000000000a48947 */ /* 0x000fea0003800000 */
[--C-:B0-----:R-:W-:Y:S01]  /*1ce0*/  FFMA.FTZ R69, R17, UR4, R104.reuse ;  /* 0x0000000411457c23 */ /* 0x101fe20008010068 */
        /* <DEDUP_REMOVED lines=35> */
[----:B------:R-:W-:Y:S02]  /*1f20*/  F2FP.BF16.F32.PACK_AB R75, R107, R78 ;  /* 0x0000004e6b4b723e */ /* 0x000fe400000010ff */
[----:B------:R-:W-:Y:S02]  /*1f30*/  F2FP.BF16.F32.PACK_AB R74, R105, R74 ;  /* 0x0000004a694a723e */ /* 0x000fe400000010ff */
[----:B------:R-:W-:Y:S02]  /*1f40*/  F2FP.BF16.F32.PACK_AB R73, R79, R76 ;  /* 0x0000004c4f49723e */ /* 0x000fe400000010ff */
[----:B------:R-:W-:Y:S01]  /*1f50*/  F2FP.BF16.F32.PACK_AB R72, R77, R72 ;  /* 0x000000484d48723e */ /* 0x000fe200000010ff */
[----:B------:R-:W-:Y:S06]  /*1f60*/  BRA `(.L_x_15) ;  /* 0x0000000000907947 */ /* 0x000fec0003800000 */
.L_x_14:
        /* <DEDUP_REMOVED lines=35> */
[----:B------:R-:W-:-:S07]  /*21a0*/  F2FP.BF16.F32.PACK_AB R75, R104, R79 ;  /* 0x0000004f684b723e */ /* 0x000fce00000010ff */
.L_x_15:
[----:B------:R-:W0:Y:S08]  /*21b0*/  @P0 LDC.64 R78, c[0x0][0x478] ;  /* 0x00011e00ff4e0b82 */ /* 0x000e300000000a00 */
[----:B------:R-:W1:Y:S01]  /*21c0*/  LDC.64 R76, c[0x0][0x468] ;  /* 0x00011a00ff4c7b82 */ /* 0x000e620000000a00 */
[----:B0-----:R-:W-:-:S05]  /*21d0*/  @P0 IMAD.WIDE.U32 R78, R102, 0x10, R78 ;  /* 0x00000010664e0825 */ /* 0x001fca00078e004e */
[----:B------:R3:W-:Y:S01]  /*21e0*/  @P0 STG.E.128 desc[UR14][R78.64], R68 ;  /* 0x000000444e000986 */ /* 0x0007e2000c101d0e */
[----:B-1----:R-:W-:-:S05]  /*21f0*/  IMAD.WIDE.U32 R76, R102, 0x10, R76 ;  /* 0x00000010664c7825 */ /* 0x002fca00078e004c */
[----:B------:R3:W-:Y:S01]  /*2200*/  STG.E.128 desc[UR14][R76.64], R72 ;  /* 0x000000484c007986 */ /* 0x0007e2000c101d0e */
[----:B------:R-:W-:Y:S05]  /*2210*/  BRA `(.L_x_13) ;  /* 0x0000000c00a47947 */ /* 0x000fea0003800000 */
.L_x_8:
[----:B------:R-:W-:-:S04]  /*2220*/  UISETP.NE.U32.AND UP1, UPT, UR20, URZ, UPT ;  /* 0x000000ff1400728c */ /* 0x000fc8000bf25070 */
[----:B------:R-:W-:-:S09]  /*2230*/  UISETP.NE.AND.EX UP1, UPT, UR21, URZ, UPT, UP1 ;  /* 0x000000ff1500728c */ /* 0x000fd2000bf25310 */
[----:B------:R-:W-:Y:S05]  /*2240*/  BRA.U UP1, `(.L_x_16) ;  /* 0x0000000501b47547 */ /* 0x000fea000b800000 */
[----:B------:R-:W-:Y:S01]  /*2250*/  ISETP.GT.U32.AND P0, PT, R9, 0x7f, PT ;  /* 0x0000007f0900780c */ /* 0x000fe20003f04070 */
[----:B------:R-:W-:-:S12]  /*2260*/  BSSY.RECONVERGENT B1, `(.L_x_17) ;  /* 0x0000036000017945 */ /* 0x000fd80003800200 */
[----:B------:R-:W-:Y:S05]  /*2270*/  @!P0 BRA `(.L_x_18) ;  /* 0x0000000000d08947 */ /* 0x000fea0003800000 */
[--C-:B------:R-:W-:Y:S01]  /*2280*/  FFMA.FTZ R79, R13, UR4, R104.reuse ;  /* 0x000000040d4f7c23 */ /* 0x100fe20008010068 */
[----:B------:R-:W-:Y:S01]  /*2290*/  FFMA.FTZ R76, R18, UR4, R104 ;  /* 0x00000004124c7c23 */ /* 0x000fe20008010068 */
[----:B-----5:R-:W-:Y:S01]  /*22a0*/  PRMT R74, R63, 0x7632, R74 ;  /* 0x000076323f4a7816 */ /* 0x020fe2000000004a */
[----:B------:R-:W-:Y:S01]  /*22b0*/  FFMA.FTZ R77, R16, UR4, R104 ;  /* 0x00000004104d7c23 */ /* 0x000fe20008010068 */
[----:B------:R-:W-:Y:S01]  /*22c0*/  PRMT R72, R62, 0x7632, R72 ;  /* 0x000076323e487816 */ /* 0x000fe20000000048 */
[----:B------:R-:W-:Y:S01]  /*22d0*/  FADD.FTZ R106, R12, -R79 ;  /* 0x8000004f0c6a7221 */ /* 0x000fe20000010000 */
[----:B------:R-:W-:Y:S01]  /*22e0*/  FADD.FTZ R79, R15, -R76 ;  /* 0x8000004c0f4f7221 */ /* 0x000fe20000010000 */
[----:B------:R-:W-:Y:S01]  /*22f0*/  SHF.L.U32 R75, R63, 0x10, RZ ;  /* 0x000000103f4b7819 */ /* 0x000fe200000006ff */
[----:B------:R-:W-:Y:S01]  /*2300*/  FADD.FTZ R77, R14, -R77 ;  /* 0x8000004d0e4d7221 */ /* 0x000fe20000010000 */
[----:B------:R-:W-:Y:S01]  /*2310*/  SHF.L.U32 R76, R74, 0x10, RZ ;  /* 0x000000104a4c7819 */ /* 0x000fe200000006ff */
[----:B------:R-:W-:Y:S01]  /*2320*/  FFMA.FTZ R78, R93, UR4, R104 ;  /* 0x000000045d4e7c23 */ /* 0x000fe20008010068 */
[----:B------:R-:W-:Y:S01]  /*2330*/  SHF.L.U32 R74, R72, 0x10, RZ ;  /* 0x00000010484a7819 */ /* 0x000fe200000006ff */
[--C-:B------:R-:W-:Y:S01]  /*2340*/  FFMA.FTZ R72, R106, UR24, R75.reuse ;  /* 0x000000186a487c23 */ /* 0x100fe2000801004b */
[----:B------:R-:W-:Y:S01]  /*2350*/  SHF.L.U32 R73, R62, 0x10, RZ ;  /* 0x000000103e497819 */ /* 0x000fe200000006ff */
[----:B------:R-:W-:Y:S01]  /*2360*/  FFMA.FTZ R106, R79, UR24, R76 ;  /* 0x000000184f6a7c23 */ /* 0x000fe2000801004c */
[----:B------:R-:W-:Y:S01]  /*2370*/  FADD.FTZ R78, R11, -R78 ;  /* 0x8000004e0b4e7221 */ /* 0x000fe20000010000 */
[----:B------:R-:W-:Y:S01]  /*2380*/  FFMA.FTZ R105, R77, UR24, R74 ;  /* 0x000000184d697c23 */ /* 0x000fe2000801004a */
[----:B------:R-:W-:Y:S01]  /*2390*/  PRMT R75, R61, 0x7632, R75 ;  /* 0x000076323d4b7816 */ /* 0x000fe2000000004b */
[----:B------:R-:W0:Y:S01]  /*23a0*/  LDC.64 R76, c[0x0][0x468] ;  /* 0x00011a00ff4c7b82 */ /* 0x000e220000000a00 */
[--C-:B------:R-:W-:Y:S01]  /*23b0*/  FFMA.FTZ R79, R78, UR24, R73.reuse ;  /* 0x000000184e4f7c23 */ /* 0x100fe20008010049 */
[--C-:B------:R-:W-:Y:S01]  /*23c0*/  FFMA.FTZ R108, R103, UR4, R104.reuse ;  /* 0x00000004676c7c23 */ /* 0x100fe20008010068 */
[----:B------:R-:W-:Y:S01]  /*23d0*/  PRMT R73, R60, 0x7632, R73 ;  /* 0x000076323c497816 */ /* 0x000fe20000000049 */
[--C-:B------:R-:W-:Y:S01]  /*23e0*/  FFMA.FTZ R110, R99, UR4, R104.reuse ;  /* 0x00000004636e7c23 */ /* 0x100fe20008010068 */
[--C-:B------:R-:W-:Y:S01]  /*23f0*/  FFMA.FTZ R112, R96, UR4, R104.reuse ;  /* 0x0000000460707c23 */ /* 0x100fe20008010068 */
[----:B------:R-:W-:Y:S01]  /*2400*/  FFMA.FTZ R109, R100, UR4, R104 ;  /* 0x00000004646d7c23 */ /* 0x000fe20008010068 */
[----:B------:R-:W-:Y:S01]  /*2410*/  SHF.L.U32 R78, R61, 0x10, RZ ;  /* 0x000000103d4e7819 */ /* 0x000fe200000006ff */
[----:B------:R-:W-:Y:S01]  /*2420*/  FADD.FTZ R107, R101, -R108 ;  /* 0x8000006c656b7221 */ /* 0x000fe20000010000 */
[----:B------:R-:W-:Y:S01]  /*2430*/  SHF.L.U32 R74, R60, 0x10, RZ ;  /* 0x000000103c4a7819 */ /* 0x000fe200000006ff */
[----:B------:R-:W-:Y:S01]  /*2440*/  FADD.FTZ R111, R97, -R110 ;  /* 0x8000006e616f7221 */ /* 0x000fe20000010000 */
[----:B------:R-:W-:Y:S01]  /*2450*/  SHF.L.U32 R75, R75, 0x10, RZ ;  /* 0x000000104b4b7819 */ /* 0x000fe200000006ff */
[----:B------:R-:W-:Y:S01]  /*2460*/  FADD.FTZ R112, R95, -R112 ;  /* 0x800000705f707221 */ /* 0x000fe20000010000 */
[----:B------:R-:W-:Y:S01]  /*2470*/  SHF.L.U32 R73, R73, 0x10, RZ ;  /* 0x0000001049497819 */ /* 0x000fe200000006ff */
[----:B------:R-:W-:Y:S01]  /*2480*/  FADD.FTZ R108, R98, -R109 ;  /* 0x8000006d626c7221 */ /* 0x000fe20000010000 */
[----:B------:R-:W-:Y:S01]  /*2490*/  FFMA.FTZ R78, R111, UR24, R78 ;  /* 0x000000186f4e7c23 */ /* 0x000fe2000801004e */
[----:B------:R-:W-:Y:S01]  /*24a0*/  FFMA.FTZ R75, R112, UR24, R75 ;  /* 0x00000018704b7c23 */ /* 0x000fe2000801004b */
[----:B------:R-:W-:Y:S01]  /*24b0*/  FFMA.FTZ R74, R107, UR24, R74 ;  /* 0x000000186b4a7c23 */ /* 0x000fe2000801004a */
[----:B------:R-:W-:Y:S01]  /*24c0*/  FFMA.FTZ R73, R108, UR24, R73 ;  /* 0x000000186c497c23 */ /* 0x000fe20008010049 */
        /* <DEDUP_REMOVED lines=8> */
[----:B------:R-:W-:Y:S01]  /*2550*/  F2FP.BF16.F32.PACK_AB R75, R109, R108 ;  /* 0x0000006c6d4b723e */ /* 0x000fe200000010ff */
[----:B0-----:R-:W-:Y:S01]  /*2560*/  IMAD.WIDE.U32 R76, R102, 0x10, R76 ;  /* 0x00000010664c7825 */ /* 0x001fe200078e004c */
[----:B------:R-:W-:-:S02]  /*2570*/  F2FP.BF16.F32.PACK_AB R74, R107, R106 ;  /* 0x0000006a6b4a723e */ /* 0x000fc400000010ff */
[----:B------:R-:W-:Y:S02]  /*2580*/  F2FP.BF16.F32.PACK_AB R73, R105, R78 ;  /* 0x0000004e6949723e */ /* 0x000fe400000010ff */
[----:B------:R-:W-:Y:S02]  /*2590*/  F2FP.BF16.F32.PACK_AB R72, R79, R72 ;  /* 0x000000484f48723e */ /* 0x000fe400000010ff */
[----:B------:R-:W-:-:S03]  /*25a0*/  IADD3 R102, PT, PT, R102, 0x80, RZ ;  /* 0x0000008066667810 */ /* 0x000fc60007ffe0ff */
[----:B------:R0:W-:Y:S04]  /*25b0*/  STG.E.128 desc[UR14][R76.64], R72 ;  /* 0x000000484c007986 */ /* 0x0001e8000c101d0e */
.L_x_18:
[----:B------:R-:W-:Y:S05]  /*25c0*/  BSYNC.RECONVERGENT B1 ;  /* 0x0000000000017941 */ /* 0x000fea0003800200 */
.L_x_17:
[----:B------:R-:W-:Y:S05]  /*25d0*/  @!P2 BRA `(.L_x_13) ;  /* 0x0000000800b4a947 */ /* 0x000fea0003800000 */
[----:B0----5:R-:W-:Y:S01]  /*25e0*/  PRMT R72, R66, 0x7632, R72 ;  /* 0x0000763242487816 */ /* 0x021fe20000000048 */
[--C-:B------:R-:W-:Y:S01]  /*25f0*/  FFMA.FTZ R77, R81, UR4, R104.reuse ;  /* 0x00000004514d7c23 */ /* 0x100fe20008010068 */
[--C-:B------:R-:W-:Y:S01]  /*2600*/  FFMA.FTZ R106, R92, UR4, R104.reuse ;  /* 0x000000045c6a7c23 */ /* 0x100fe20008010068 */
[----:B------:R-:W-:Y:S01]  /*2610*/  FFMA.FTZ R79, R83, UR4, R104 ;  /* 0x00000004534f7c23 */ /* 0x000fe20008010068 */
[----:B------:R-:W-:Y:S01]  /*2620*/  SHF.L.U32 R73, R66, 0x10, RZ ;  /* 0x0000001042497819 */ /* 0x000fe200000006ff */
[----:B------:R-:W-:Y:S01]  /*2630*/  FADD.FTZ R78, R84, -R77 ;  /* 0x8000004d544e7221 */ /* 0x000fe20000010000 */
[----:B------:R-:W-:Y:S01]  /*2640*/  SHF.L.U32 R72, R72, 0x10, RZ ;  /* 0x0000001048487819 */ /* 0x000fe200000006ff */
[----:B------:R-:W-:Y:S01]  /*2650*/  FADD.FTZ R105, R89, -R106 ;  /* 0x8000006a59697221 */ /* 0x000fe20000010000 */
[----:B------:R-:W-:Y:S01]  /*2660*/  FADD.FTZ R108, R86, -R79 ;  /* 0x8000004f566c7221 */ /* 0x000fe20000010000 */
[----:B------:R-:W-:Y:S01]  /*2670*/  FFMA.FTZ R79, R78, UR24, R73 ;  /* 0x000000184e4f7c23 */ /* 0x000fe20008010049 */
[----:B------:R-:W-:Y:S01]  /*2680*/  SHF.L.U32 R75, R67, 0x10, RZ ;  /* 0x00000010434b7819 */ /* 0x000fe200000006ff */
[----:B------:R-:W-:Y:S01]  /*2690*/  FFMA.FTZ R105, R105, UR24, R72 ;  /* 0x0000001869697c23 */ /* 0x000fe20008010048 */
[----:B------:R-:W-:Y:S01]  /*26a0*/  PRMT R74, R67, 0x7632, R74 ;  /* 0x00007632434a7816 */ /* 0x000fe2000000004a */
[----:B------:R-:W0:Y:S01]  /*26b0*/  LDC.64 R72, c[0x0][0x468] ;  /* 0x00011a00ff487b82 */ /* 0x000e220000000a00 */
[--C-:B------:R-:W-:Y:S01]  /*26c0*/  FFMA.FTZ R110, R94, UR4, R104.reuse ;  /* 0x000000045e6e7c23 */ /* 0x100fe20008010068 */
[----:B------:R-:W-:Y:S01]  /*26d0*/  FFMA.FTZ R109, R17, UR4, R104 ;  /* 0x00000004116d7c23 */ /* 0x000fe20008010068 */
[----:B------:R-:W-:Y:S01]  /*26e0*/  SHF.L.U32 R76, R74, 0x10, RZ ;  /* 0x000000104a4c7819 */ /* 0x000fe200000006ff */
[----:B------:R-:W-:Y:S01]  /*26f0*/  FFMA.FTZ R74, R108, UR24, R75 ;  /* 0x000000186c4a7c23 */ /* 0x000fe2000801004b */
[----:B------:R-:W-:Y:S01]  /*2700*/  FADD.FTZ R107, R91, -R110 ;  /* 0x8000006e5b6b7221 */ /* 0x000fe20000010000 */
[--C-:B------:R-:W-:Y:S01]  /*2710*/  FFMA.FTZ R106, R88, UR4, R104.reuse ;  /* 0x00000004586a7c23 */ /* 0x100fe20008010068 */
[--C-:B------:R-:W-:Y:S01]  /*2720*/  FFMA.FTZ R111, R19, UR4, R104.reuse ;  /* 0x00000004136f7c23 */ /* 0x100fe20008010068 */
[----:B------:R-:W-:Y:S01]  /*2730*/  PRMT R77, R65, 0x7632, R77 ;  /* 0x00007632414d7816 */ /* 0x000fe2000000004d */
[----:B------:R-:W-:Y:S01]  /*2740*/  FFMA.FTZ R104, R90, UR4, R104 ;  /* 0x000000045a687c23 */ /* 0x000fe20008010068 */
[----:B------:R-:W-:Y:S01]  /*2750*/  PRMT R75, R64, 0x7632, R75 ;  /* 0x00007632404b7816 */ /* 0x000fe2000000004b */
        /* <DEDUP_REMOVED lines=21> */
[----:B0-----:R-:W-:Y:S01]  /*28b0*/  IMAD.WIDE.U32 R76, R102, 0x10, R72 ;  /* 0x00000010664c7825 */ /* 0x001fe200078e0048 */
[----:B------:R-:W-:-:S02]  /*28c0*/  F2FP.BF16.F32.PACK_AB R75, R109, R106 ;  /* 0x0000006a6d4b723e */ /* 0x000fc400000010ff */
[----:B------:R-:W-:Y:S02]  /*28d0*/  F2FP.BF16.F32.PACK_AB R74, R107, R74 ;  /* 0x0000004a6b4a723e */ /* 0x000fe400000010ff */
[----:B------:R-:W-:Y:S02]  /*28e0*/  F2FP.BF16.F32.PACK_AB R73, R105, R104 ;  /* 0x000000686949723e */ /* 0x000fe400000010ff */
[----:B------:R-:W-:-:S05]  /*28f0*/  F2FP.BF16.F32.PACK_AB R72, R79, R78 ;  /* 0x0000004e4f48723e */ /* 0x000fca00000010ff */
[----:B------:R1:W-:Y:S01]  /*2900*/  STG.E.128 desc[UR14][R76.64], R72 ;  /* 0x000000484c007986 */ /* 0x0003e2000c101d0e */
[----:B------:R-:W-:Y:S05]  /*2910*/  BRA `(.L_x_13) ;  /* 0x0000000400e47947 */ /* 0x000fea0003800000 */
.L_x_16:
[----:B------:R-:W-:Y:S04]  /*2920*/  BSSY.RECONVERGENT B1, `(.L_x_19) ;  /* 0x000003d000017945 */ /* 0x000fe80003800200 */
[----:B------:R-:W-:Y:S05]  /*2930*/  @!P1 BRA `(.L_x_20) ;  /* 0x0000000000ec9947 */ /* 0x000fea0003800000 */
[----:B-----5:R-:W-:Y:S01]  /*2940*/  PRMT R69, R60, 0x7632, R69 ;  /* 0x000076323c457816 */ /* 0x020fe20000000045 */
[--C-:B------:R-:W-:Y:S01]  /*2950*/  FFMA.FTZ R73, R100, UR4, R104.reuse ;  /* 0x0000000464497c23 */ /* 0x100fe20008010068 */
[----:B------:R-:W-:Y:S01]  /*2960*/  FFMA.FTZ R76, R96, UR4, R104 ;  /* 0x00000004604c7c23 */ /* 0x000fe20008010068 */
[----:B------:R-:W-:Y:S01]  /*2970*/  PRMT R74, R61, 0x7632, R74 ;  /* 0x000076323d4a7816 */ /* 0x000fe2000000004a */
[----:B------:R-:W-:Y:S01]  /*2980*/  FFMA.FTZ R68, R103, UR4, R104 ;  /* 0x0000000467447c23 */ /* 0x000fe20008010068 */
[----:B------:R-:W-:Y:S01]  /*2990*/  SHF.L.U32 R70, R69, 0x10, RZ ;  /* 0x0000001045467819 */ /* 0x000fe200000006ff */
[----:B------:R-:W-:Y:S01]  /*29a0*/  FADD.FTZ R73, R98, -R73 ;  /* 0x8000004962497221 */ /* 0x000fe20000010000 */
[----:B------:R-:W-:Y:S01]  /*29b0*/  SHF.L.U32 R77, R74, 0x10, RZ ;  /* 0x000000104a4d7819 */ /* 0x000fe200000006ff */
[----:B------:R-:W-:Y:S01]  /*29c0*/  FADD.FTZ R76, R95, -R76 ;  /* 0x8000004c5f4c7221 */ /* 0x000fe20000010000 */
[----:B------:R-:W-:Y:S01]  /*29d0*/  FFMA.FTZ R72, R99, UR4, R104 ;  /* 0x0000000463487c23 */ /* 0x000fe20008010068 */
[----:B------:R-:W-:Y:S01]  /*29e0*/  SHF.L.U32 R71, R60, 0x10, RZ ;  /* 0x000000103c477819 */ /* 0x000fe200000006ff */
[----:B------:R-:W-:Y:S01]  /*29f0*/  FFMA.FTZ R73, R73, UR24, R70 ;  /* 0x0000001849497c23 */ /* 0x000fe20008010046 */
[----:B------:R-:W-:Y:S01]  /*2a00*/  SHF.L.U32 R75, R61, 0x10, RZ ;  /* 0x000000103d4b7819 */ /* 0x000fe200000006ff */
[----:B------:R-:W-:Y:S01]  /*2a10*/  FADD.FTZ R68, R101, -R68 ;  /* 0x8000004465447221 */ /* 0x000fe20000010000 */
[----:B------:R-:W-:Y:S01]  /*2a20*/  FFMA.FTZ R70, R76, UR24, R77 ;  /* 0x000000184c467c23 */ /* 0x000fe2000801004d */
[----:B------:R-:W0:Y:S01]  /*2a30*/  LDC.64 R78, c[0x0][0x478] ;  /* 0x00011e00ff4e7b82 */ /* 0x000e220000000a00 */
[----:B------:R-:W-:Y:S01]  /*2a40*/  FADD.FTZ R72, R97, -R72 ;  /* 0x8000004861487221 */ /* 0x000fe20000010000 */
[--C-:B------:R-:W-:Y:S01]  /*2a50*/  FFMA.FTZ R68, R68, UR24, R71.reuse ;  /* 0x0000001844447c23 */ /* 0x100fe20008010047 */
[----:B------:R-:W-:Y:S01]  /*2a60*/  PRMT R71, R62, 0x7632, R71 ;  /* 0x000076323e477816 */ /* 0x000fe20000000047 */
[--C-:B------:R-:W-:Y:S01]  /*2a70*/  FFMA.FTZ R105, R16, UR4, R104.reuse ;  /* 0x0000000410697c23 */ /* 0x100fe20008010068 */
[----:B------:R-:W-:Y:S01]  /*2a80*/  FFMA.FTZ R69, R72, UR24, R75 ;  /* 0x0000001848457c23 */ /* 0x000fe2000801004b */
[----:B------:R-:W-:Y:S01]  /*2a90*/  FFMA.FTZ R72, R93, UR4, R104 ;  /* 0x000000045d487c23 */ /* 0x000fe20008010068 */
[----:B------:R-:W-:Y:S01]  /*2aa0*/  PRMT R106, R63, 0x7632, R106 ;  /* 0x000076323f6a7816 */ /* 0x000fe2000000006a */
[----:B------:R-:W1:Y:S01]  /*2ab0*/  LDC.64 R76, c[0x0][0x468] ;  /* 0x00011a00ff4c7b82 */ /* 0x000e620000000a00 */
        /* <DEDUP_REMOVED lines=15> */
[----:B------:R-:W-:Y:S01]  /*2bb0*/  F2FP.BF16.F32.PACK_AB R68, R73, R68 ;  /* 0x000000444944723e */ /* 0x000fe200000010ff */
[----:B------:R-:W-:Y:S01]  /*2bc0*/  FMUL.FTZ R74, R69, UR12 ;  /* 0x0000000c454a7c20 */ /* 0x000fe20008410000 */
[----:B------:R-:W-:Y:S01]  /*2bd0*/  FMUL.FTZ R73, R73, UR12 ;  /* 0x0000000c49497c20 */ /* 0x000fe20008410000 */
[C---:B------:R-:W-:Y:S01]  /*2be0*/  F2FP.BF16.F32.PACK_AB R69, R70.reuse, R69 ;  /* 0x000000454645723e */ /* 0x040fe200000010ff */
[----:B------:R-:W-:Y:S01]  /*2bf0*/  FMUL.FTZ R75, R70, UR12 ;  /* 0x0000000c464b7c20 */ /* 0x000fe20008410000 */
[C---:B------:R-:W-:Y:S01]  /*2c00*/  F2FP.BF16.F32.PACK_AB R70, R106.reuse, R71 ;  /* 0x000000476a46723e */ /* 0x040fe200000010ff */
[----:B------:R-:W-:Y:S01]  /*2c10*/  FMUL.FTZ R105, R71, UR12 ;  /* 0x0000000c47697c20 */ /* 0x000fe20008410000 */
[----:B------:R-:W-:Y:S01]  /*2c20*/  FMUL.FTZ R106, R106, UR12 ;  /* 0x0000000c6a6a7c20 */ /* 0x000fe20008410000 */
[----:B------:R-:W-:Y:S01]  /*2c30*/  FMUL.FTZ R108, R107, UR12 ;  /* 0x0000000c6b6c7c20 */ /* 0x000fe20008410000 */
[----:B------:R-:W-:Y:S01]  /*2c40*/  FMUL.FTZ R109, R110, UR12 ;  /* 0x0000000c6e6d7c20 */ /* 0x000fe20008410000 */
[----:B------:R-:W-:Y:S01]  /*2c50*/  F2FP.BF16.F32.PACK_AB R72, R73, R72 ;  /* 0x000000484948723e */ /* 0x000fe200000010ff */
[----:B0-----:R-:W-:Y:S01]  /*2c60*/  IMAD.WIDE.U32 R78, R102, 0x10, R78 ;  /* 0x00000010664e7825 */ /* 0x001fe200078e004e */
[----:B------:R-:W-:-:S02]  /*2c70*/  F2FP.BF16.F32.PACK_AB R71, R110, R107 ;  /* 0x0000006b6e47723e */ /* 0x000fc400000010ff */
[----:B------:R-:W-:Y:S01]  /*2c80*/  F2FP.BF16.F32.PACK_AB R73, R75, R74 ;  /* 0x0000004a4b49723e */ /* 0x000fe200000010ff */
[----:B-1----:R-:W-:Y:S01]  /*2c90*/  IMAD.WIDE.U32 R76, R102, 0x10, R76 ;  /* 0x00000010664c7825 */ /* 0x002fe200078e004c */
[----:B------:R-:W-:Y:S01]  /*2ca0*/  F2FP.BF16.F32.PACK_AB R74, R106, R105 ;  /* 0x000000696a4a723e */ /* 0x000fe200000010ff */
[----:B------:R0:W-:Y:S01]  /*2cb0*/  STG.E.128 desc[UR14][R78.64], R68 ;  /* 0x000000444e007986 */ /* 0x0001e2000c101d0e */
[----:B------:R-:W-:Y:S02]  /*2cc0*/  F2FP.BF16.F32.PACK_AB R75, R109, R108 ;  /* 0x0000006c6d4b723e */ /* 0x000fe400000010ff */
[----:B------:R-:W-:-:S03]  /*2cd0*/  IADD3 R102, PT, PT, R102, 0x80, RZ ;  /* 0x0000008066667810 */ /* 0x000fc60007ffe0ff */
[----:B------:R0:W-:Y:S04]  /*2ce0*/  STG.E.128 desc[UR14][R76.64], R72 ;  /* 0x000000484c007986 */ /* 0x0001e8000c101d0e */
.L_x_20:
[----:B------:R-:W-:Y:S05]  /*2cf0*/  BSYNC.RECONVERGENT B1 ;  /* 0x0000000000017941 */ /* 0x000fea0003800200 */
.L_x_19:
[----:B------:R-:W-:Y:S05]  /*2d00*/  @!P2 BRA `(.L_x_13) ;  /* 0x0000000000e8a947 */ /* 0x000fea0003800000 */
[----:B0-----:R-:W0:Y:S01]  /*2d10*/  LDC.64 R76, c[0x0][0x478] ;  /* 0x00011e00ff4c7b82 */ /* 0x001e220000000a00 */
[----:B------:R-:W-:Y:S01]  /*2d20*/  FFMA.FTZ R69, R17, UR4, R104 ;  /* 0x0000000411457c23 */ /* 0x000fe20008010068 */
[----:B-----5:R-:W-:Y:S01]  /*2d30*/  PRMT R70, R64, 0x7632, R70 ;  /* 0x0000763240467816 */ /* 0x020fe20000000046 */
[----:B------:R-:W-:Y:S01]  /*2d40*/  FFMA.FTZ R72, R88, UR4, R104 ;  /* 0x0000000458487c23 */ /* 0x000fe20008010068 */
[----:B------:R-:W-:Y:S01]  /*2d50*/  PRMT R74, R65, 0x7632, R74 ;  /* 0x00007632414a7816 */ /* 0x000fe2000000004a */
[--C-:B------:R-:W-:Y:S01]  /*2d60*/  FFMA.FTZ R73, R19, UR4, R104.reuse ;  /* 0x0000000413497c23 */ /* 0x100fe20008010068 */
[----:B------:R-:W-:Y:S01]  /*2d70*/  FFMA.FTZ R108, R90, UR4, R104 ;  /* 0x000000045a6c7c23 */ /* 0x000fe20008010068 */
[----:B------:R-:W-:Y:S01]  /*2d80*/  SHF.L.U32 R71, R64, 0x10, RZ ;  /* 0x0000001040477819 */ /* 0x000fe200000006ff */
[----:B------:R-:W1:Y:S01]  /*2d90*/  LDC.64 R78, c[0x0][0x468] ;  /* 0x00011a00ff4e7b82 */ /* 0x000e620000000a00 */
        /* <DEDUP_REMOVED lines=11> */
[----:B------:R-:W-:Y:S01]  /*2e50*/  PRMT R72, R66, 0x7632, R72 ;  /* 0x0000763242487816 */ /* 0x000fe20000000048 */
[--C-:B------:R-:W-:Y:S01]  /*2e60*/  FFMA.FTZ R73, R81, UR4, R104.reuse ;  /* 0x0000000451497c23 */ /* 0x100fe20008010068 */
[--C-:B------:R-:W-:Y:S01]  /*2e70*/  FFMA.FTZ R106, R92, UR4, R104.reuse ;  /* 0x000000045c6a7c23 */ /* 0x100fe20008010068 */
[--C-:B------:R-:W-:Y:S01]  /*2e80*/  FFMA.FTZ R105, R83, UR4, R104.reuse ;  /* 0x0000000453697c23 */ /* 0x100fe20008010068 */
[--C-:B------:R-:W-:Y:S01]  /*2e90*/  FFMA.FTZ R108, R94, UR4, R104.reuse ;  /* 0x000000045e6c7c23 */ /* 0x100fe20008010068 */
[----:B------:R-:W-:Y:S01]  /*2ea0*/  PRMT R104, R67, 0x7632, R104 ;  /* 0x0000763243687816 */ /* 0x000fe20000000068 */
[----:B------:R-:W-:Y:S01]  /*2eb0*/  FADD.FTZ R73, R84, -R73 ;  /* 0x8000004954497221 */ /* 0x000fe20000010000 */
[----:B------:R-:W-:Y:S01]  /*2ec0*/  SHF.L.U32 R74, R66, 0x10, RZ ;  /* 0x00000010424a7819 */ /* 0x000fe200000006ff */
[----:B------:R-:W-:Y:S01]  /*2ed0*/  FADD.FTZ R106, R89, -R106 ;  /* 0x8000006a596a7221 */ /* 0x000fe20000010000 */
[----:B------:R-:W-:Y:S01]  /*2ee0*/  SHF.L.U32 R75, R72, 0x10, RZ ;  /* 0x00000010484b7819 */ /* 0x000fe200000006ff */
[----:B------:R-:W-:Y:S01]  /*2ef0*/  FADD.FTZ R72, R86, -R105 ;  /* 0x8000006956487221 */ /* 0x000fe20000010000 */
[----:B------:R-:W-:Y:S01]  /*2f00*/  SHF.L.U32 R107, R67, 0x10, RZ ;  /* 0x00000010436b7819 */ /* 0x000fe200000006ff */
[----:B------:R-:W-:Y:S01]  /*2f10*/  FADD.FTZ R108, R91, -R108 ;  /* 0x8000006c5b6c7221 */ /* 0x000fe20000010000 */
[----:B------:R-:W-:Y:S01]  /*2f20*/  SHF.L.U32 R109, R104, 0x10, RZ ;  /* 0x00000010686d7819 */ /* 0x000fe200000006ff */
[----:B------:R-:W-:Y:S01]  /*2f30*/  FFMA.FTZ R104, R73, UR24, R74 ;  /* 0x0000001849687c23 */ /* 0x000fe2000801004a */
[----:B------:R-:W-:Y:S01]  /*2f40*/  FFMA.FTZ R105, R106, UR24, R75 ;  /* 0x000000186a697c23 */ /* 0x000fe2000801004b */
[----:B------:R-:W-:Y:S01]  /*2f50*/  FFMA.FTZ R107, R72, UR24, R107 ;  /* 0x00000018486b7c23 */ /* 0x000fe2000801006b */
[----:B------:R-:W-:Y:S01]  /*2f60*/  FMUL.FTZ R72, R68, UR12 ;  /* 0x0000000c44487c20 */ /* 0x000fe20008410000 */
[----:B------:R-:W-:Y:S01]  /*2f70*/  FFMA.FTZ R108, R108, UR24, R109 ;  /* 0x000000186c6c7c23 */ /* 0x000fe2000801006d */
[C---:B------:R-:W-:Y:S01]  /*2f80*/  F2FP.BF16.F32.PACK_AB R68, R69.reuse, R68 ;  /* 0x000000444544723e */ /* 0x040fe200000010ff */
[----:B------:R-:W-:Y:S01]  /*2f90*/  FMUL.FTZ R73, R69, UR12 ;  /* 0x0000000c45497c20 */ /* 0x000fe20008410000 */
[----:B0-----:R-:W-:-:S04]  /*2fa0*/  IMAD.WIDE.U32 R76, R102, 0x10, R76 ;  /* 0x00000010664c7825 */ /* 0x001fc800078e004c */
[----:B------:R-:W-:Y:S01]  /*2fb0*/  FMUL.FTZ R74, R70, UR12 ;  /* 0x0000000c464a7c20 */ /* 0x000fe20008410000 */
[C---:B------:R-:W-:Y:S01]  /*2fc0*/  F2FP.BF16.F32.PACK_AB R69, R71.reuse, R70 ;  /* 0x000000464745723e */ /* 0x040fe200000010ff */
[----:B------:R-:W-:Y:S01]  /*2fd0*/  FMUL.FTZ R75, R71, UR12 ;  /* 0x0000000c474b7c20 */ /* 0x000fe20008410000 */
[----:B-1----:R-:W-:-:S04]  /*2fe0*/  IMAD.WIDE.U32 R78, R102, 0x10, R78 ;  /* 0x00000010664e7825 */ /* 0x002fc800078e004e */
[----:B------:R-:W-:Y:S01]  /*2ff0*/  FMUL.FTZ R102, R104, UR12 ;  /* 0x0000000c68667c20 */ /* 0x000fe20008410000 */
[C---:B------:R-:W-:Y:S01]  /*3000*/  F2FP.BF16.F32.PACK_AB R70, R105.reuse, R104 ;  /* 0x000000686946723e */ /* 0x040fe200000010ff */
[----:B------:R-:W-:Y:S01]  /*3010*/  FMUL.FTZ R105, R105, UR12 ;  /* 0x0000000c69697c20 */ /* 0x000fe20008410000 */
[----:B------:R-:W-:Y:S01]  /*3020*/  FMUL.FTZ R104, R107, UR12 ;  /* 0x0000000c6b687c20 */ /* 0x000fe20008410000 */
[C---:B------:R-:W-:Y:S01]  /*3030*/  FMUL.FTZ R109, R108.reuse, UR12 ;  /* 0x0000000c6c6d7c20 */ /* 0x040fe20008410000 */
[----:B------:R-:W-:Y:S02]  /*3040*/  F2FP.BF16.F32.PACK_AB R72, R73, R72 ;  /* 0x000000484948723e */ /* 0x000fe400000010ff */
[----:B------:R-:W-:Y:S02]  /*3050*/  F2FP.BF16.F32.PACK_AB R71, R108, R107 ;  /* 0x0000006b6c47723e */ /* 0x000fe400000010ff */
[----:B------:R-:W-:Y:S02]  /*3060*/  F2FP.BF16.F32.PACK_AB R73, R75, R74 ;  /* 0x0000004a4b49723e */ /* 0x000fe400000010ff */
[----:B------:R-:W-:Y:S01]  /*3070*/  F2FP.BF16.F32.PACK_AB R74, R105, R102 ;  /* 0x00000066694a723e */ /* 0x000fe200000010ff */
[----:B------:R2:W-:Y:S01]  /*3080*/  STG.E.128 desc[UR14][R76.64], R68 ;  /* 0x000000444c007986 */ /* 0x0005e2000c101d0e */
[----:B------:R-:W-:-:S05]  /*3090*/  F2FP.BF16.F32.PACK_AB R75, R109, R104 ;  /* 0x000000686d4b723e */ /* 0x000fca00000010ff */
[----:B------:R2:W-:Y:S02]  /*30a0*/  STG.E.128 desc[UR14][R78.64], R72 ;  /* 0x000000484e007986 */ /* 0x0005e4000c101d0e */
.L_x_13:
[----:B------:R-:W-:Y:S05]  /*30b0*/  BSYNC.RECONVERGENT B0 ;  /* 0x0000000000007941 */ /* 0x000fea0003800200 */
.L_x_7:
[----:B------:R-:W-:Y:S02]  /*30c0*/  UIADD3 UR7, UPT, UPT, UR7, UR22, URZ ;  /* 0x0000001607077290 */ /* 0x000fe4000fffe0ff */
[----:B------:R-:W-:Y:S02]  /*30d0*/  UPLOP3.LUT UP2, UPT, UPT, UPT, UP2, 0x40, 0x4 ;  /* 0x000000000004789c */ /* 0x000fe40003f4e820 */
[----:B------:R-:W-:-:S09]  /*30e0*/  UISETP.GE.AND UP1, UPT, UR7, UR23, UPT ;  /* 0x000000170700728c */ /* 0x000fd2000bf26270 */
[----:B------:R-:W-:Y:S05]  /*30f0*/  BRA.U !UP1, `(.L_x_21) ;  /* 0xffffffd109e87547 */ /* 0x000fea000b83ffff */
.L_x_0:
[----:B------:R-:W4:Y:S08]  /*3100*/  S2UR UR4, SR_CTAID.X ;  /* 0x00000000000479c3 */ /* 0x000f300000002500 */
[----:B------:R-:W0:Y:S08]  /*3110*/  LDC.64 R2, c[0x0][0x440] ;  /* 0x00011000ff027b82 */ /* 0x000e300000000a00 */
[----:B------:R-:W1:Y:S01]  /*3120*/  LDC.64 R4, c[0x0][0x448] ;  /* 0x00011200ff047b82 */ /* 0x000e620000000a00 */
[----:B----4-:R-:W-:-:S06]  /*3130*/  UIMAD UR4, UR4, UR6, URZ ;  /* 0x00000006040472a4 */ /* 0x010fcc000f8e02ff */
[----:B------:R-:W-:-:S04]  /*3140*/  MOV R7, UR4 ;  /* 0x0000000400077c02 */ /* 0x000fc80008000f00 */
[----:B------:R-:W-:-:S05]  /*3150*/  LEA.HI R7, R7, R10, RZ, 0x1d ;  /* 0x0000000a07077211 */ /* 0x000fca00078fe8ff */
[----:B0-----:R-:W-:-:S04]  /*3160*/  @P1 IMAD.WIDE.U32 R2, R7, 0x20, R2 ;  /* 0x0000002007021825 */ /* 0x001fc800078e0002 */
[----:B-1----:R-:W-:Y:S01]  /*3170*/  @P1 IMAD.WIDE.U32 R4, R7, 0x20, R4 ;  /* 0x0000002007041825 */ /* 0x002fe200078e0004 */
[----:B------:R0:W-:Y:S04]  /*3180*/  @P1 STG.E.128 desc[UR14][R2.64], R44 ;  /* 0x0000002c02001986 */ /* 0x0001e8000c101d0e */
[----:B------:R0:W-:Y:S04]  /*3190*/  @P1 STG.E.128 desc[UR14][R2.64+0x10], R48 ;  /* 0x0000103002001986 */ /* 0x0001e8000c101d0e */
[----:B------:R0:W-:Y:S04]  /*31a0*/  @P1 STG.E.128 desc[UR14][R4.64], R28 ;  /* 0x0000001c04001986 */ /* 0x0001e8000c101d0e */
[----:B------:R0:W-:Y:S01]  /*31b0*/  @P1 STG.E.128 desc[UR14][R4.64+0x10], R32 ;  /* 0x0000102004001986 */ /* 0x0001e2000c101d0e */
[----:B------:R-:W-:Y:S05]  /*31c0*/  @!P2 EXIT ;  /* 0x000000000000a94d */ /* 0x000fea0003800000 */
[----:B0-----:R-:W0:Y:S01]  /*31d0*/  LDC.64 R2, c[0x0][0x440] ;  /* 0x00011000ff027b82 */ /* 0x001e220000000a00 */
[----:B------:R-:W-:-:S07]  /*31e0*/  @P1 IADD3 R7, PT, PT, R7, 0x80, RZ ;  /* 0x0000008007071810 */ /* 0x000fce0007ffe0ff */
[----:B------:R-:W1:Y:S01]  /*31f0*/  LDC.64 R4, c[0x0][0x448] ;  /* 0x00011200ff047b82 */ /* 0x000e620000000a00 */
[----:B0-----:R-:W-:-:S05]  /*3200*/  IMAD.WIDE.U32 R2, R7, 0x20, R2 ;  /* 0x0000002007027825 */ /* 0x001fca00078e0002 */
[----:B------:R-:W-:Y:S01]  /*3210*/  STG.E.128 desc[UR14][R2.64], R52 ;  /* 0x0000003402007986 */ /* 0x000fe2000c101d0e */
[----:B-1----:R-:W-:-:S03]  /*3220*/  IMAD.WIDE.U32 R4, R7, 0x20, R4 ;  /* 0x0000002007047825 */ /* 0x002fc600078e0004 */
[----:B------:R-:W-:Y:S04]  /*3230*/  STG.E.128 desc[UR14][R2.64+0x10], R56 ;  /* 0x0000103802007986 */ /* 0x000fe8000c101d0e */
[----:B------:R-:W-:Y:S04]  /*3240*/  STG.E.128 desc[UR14][R4.64], R36 ;  /* 0x0000002404007986 */ /* 0x000fe8000c101d0e */
[----:B------:R-:W-:Y:S01]  /*3250*/  STG.E.128 desc[UR14][R4.64+0x10], R40 ;  /* 0x0000102804007986 */ /* 0x000fe2000c101d0e */
[----:B------:R-:W-:Y:S05]  /*3260*/  EXIT ;  /* 0x000000000000794d */ /* 0x000fea0003800000 */
.L_x_22:
[----:B------:R-:W-:-:S00]  /*3270*/  BRA `(.L_x_22) ;  /* 0xfffffffc00fc7947 */ /* 0x000fc0000383ffff */
[----:B------:R-:W-:-:S00]  /*3280*/  NOP ;  /* 0x0000000000007918 */ /* 0x000fc00000000000 */
[----:B------:R-:W-:-:S00]  /*3290*/  NOP ;  /* 0x0000000000007918 */ /* 0x000fc00000000000 */
[----:B------:R-:W-:-:S00]  /*32a0*/  NOP ;  /* 0x0000000000007918 */ /* 0x000fc00000000000 */
[----:B------:R-:W-:-:S00]  /*32b0*/  NOP ;  /* 0x0000000000007918 */ /* 0x000fc00000000000 */
[----:B------:R-:W-:-:S00]  /*32c0*/  NOP ;  /* 0x0000000000007918 */ /* 0x000fc00000000000 */
[----:B------:R-:W-:-:S00]  /*32d0*/  NOP ;  /* 0x0000000000007918 */ /* 0x000fc00000000000 */
[----:B------:R-:W-:-:S00]  /*32e0*/  NOP ;  /* 0x0000000000007918 */ /* 0x000fc00000000000 */
[----:B------:R-:W-:-:S00]  /*32f0*/  NOP ;  /* 0x0000000000007918 */ /* 0x000fc00000000000 */
.L_x_7966:


//--------------------- .text._ZN10layer_norm13ln_bwd_kernelINS_13Kernel_traitsI13__nv_bfloat16S2_S2_S2_fjLj2048ELj1ELj1ELj4ELj16ENS_18Kernel_traits_baseILj2048ES2_S2_S2_S2_fjLj128EEEEELb0ELb0ELb0ELb1EEEvNS_9BwdParamsE --------------------------
	.section	.text._ZN10layer_norm13ln_bwd_kernelINS_13Kernel_traitsI13__nv_bfloat16S2_S2_S2_fjLj2048ELj1ELj1ELj4ELj16ENS_18Kernel_traits_baseILj2048ES2_S2_S2_S2_fjLj128EEEEELb0ELb0ELb0ELb1EEEvNS_9BwdParamsE,"ax",@progbits
	.align	128
        .global         _ZN10layer_norm13ln_bwd_kernelINS_13Kernel_traitsI13__nv_bfloat16S2_S2_S2_fjLj2048ELj1ELj1ELj4ELj16ENS_18Kernel_traits_baseILj2048ES2_S2_S2_S2_fjLj128EEEEELb0ELb0ELb0ELb1EEEvNS_9BwdParamsE
        .type           _ZN10layer_norm13ln_bwd_kernelINS_13Kernel_traitsI13__nv_bfloat16S2_S2_S2_fjLj2048ELj1ELj1ELj4ELj16ENS_18Kernel_traits_baseILj2048ES2_S2_S2_S2_fjLj128EEEEELb0ELb0ELb0ELb1EEEvNS_9BwdParamsE,@function
        .size           _ZN10layer_norm13ln_bwd_kernelINS_13Kernel_traitsI13__nv_bfloat16S2_S2_S2_fjLj2048ELj1ELj1ELj4ELj16ENS_18Kernel_traits_baseILj2048ES2_S2_S2_S2_fjLj128EEEEELb0ELb0ELb0ELb1EEEvNS_9BwdParamsE,(.L_x_7967 - _ZN10layer_norm13ln_bwd_kernelINS_13Kernel_traitsI13__nv_bfloat16S2_S2_S2_fjLj2048ELj1ELj1ELj4ELj16ENS_18Kernel_traits_baseILj2048ES2_S2_S2_S2_fjLj128EEEEELb0ELb0ELb0ELb1EEEvNS_9BwdParamsE)
        .other          _ZN10layer_norm13ln_bwd_kernelINS_13Kernel_traitsI13__nv_bfloat16S2_S2_S2_fjLj2048ELj1ELj1ELj4ELj16ENS_18Kernel_traits_baseILj2048ES2_S2_S2_S2_fjLj128EEEEELb0ELb0ELb0ELb1EEEvNS_9BwdParamsE,@"STO_CUDA_ENTRY STV_DEFAULT"
_ZN10layer_norm13ln_bwd_kernelINS_13Kernel_traitsI13__nv_bfloat16S2_S2_S2_fjLj2048ELj1ELj1ELj4ELj16ENS_18Kernel_traits_baseILj2048ES2_S2_S2_S2_fjLj128EEEEELb0ELb0ELb0ELb1EEEvNS_9BwdParamsE:
.text._ZN10layer_norm13ln_bwd_kernelINS_13Kernel_traitsI13__nv_bfloat16S2_S2_S2_fjLj2048ELj1ELj1ELj4ELj16ENS_18Kernel_traits_baseILj2048ES2_S2_S2_S2_fjLj128EEEEELb0ELb0ELb0ELb1EEEvNS_9BwdParamsE:
[----:B------:R-:W-:Y:S08]  /*0000*/  LDC R1, c[0x0][0x37c] ;  /* 0x0000df00ff017b82 */ /* 0x000ff00000000800 */
[----:B------:R-:W0:Y:S01]  /*0010*/  S2UR UR7, SR_CTAID.X ;  /* 0x00000000000779c3 */ /* 0x000e220000002500 */
[----:B------:R-:W0:Y:S01]  /*0020*/  LDCU UR4, c[0x0][0x384] ;  /* 0x00007080ff0477ac */ /* 0x000e220008000800 */
[----:B------:R-:W1:Y:S01]  /*0030*/  S2R R0, SR_TID.X ;  /* 0x0000000000007919 */ /* 0x000e620000002100 */
        /* <DEDUP_REMOVED lines=15> */
[----:B------:R-:W-:Y:S01]  /*0130*/  CS2R R28, SRZ ;  /* 0x00000000001c7805 */ /* 0x000fe2000001ff00 */
[----:B------:R-:W2:Y:S01]  /*0140*/  LDCU.64 UR14, c[0x0][0x358] ;  /* 0x00006b00ff0e77ac */ /* 0x000ea20008000a00 */
[----:B0-----:R-:W-:-:S09]  /*0150*/  UISETP.GE.AND UP0, UPT, UR7, UR4, UPT ;  /* 0x000000040700728c */ /* 0x001fd2000bf06270 */
[----:B-1----:R-:W-:Y:S05]  /*0160*/  BRA.U UP0, `(.L_x_23) ;  /* 0x0000002d00a47547 */ /* 0x002fea000b800000 */
[----:B------:R-:W0:Y:S01]  /*0170*/  LDC.64 R2, c[0x0][0x3d0] ;  /* 0x0000f400ff027b82 */ /* 0x000e220000000a00 */
[----:B------:R-:W1:Y:S01]  /*0180*/  LDCU.64 UR4, c[0x0][0x3e0] ;  /* 0x00007c00ff0477ac */ /* 0x000e620008000a00 */
        /* <DEDUP_REMOVED lines=10> */
[----:B------:R-:W-:Y:S01]  /*0230*/  CS2R R24, SRZ ;  /* 0x0000000000187805 */ /* 0x000fe2000001ff00 */
[----:B------:R-:W3:Y:S01]  /*0240*/  LDCU.U8 UR16, c[0x0][0x410] ;  /* 0x00008200ff1077ac */ /* 0x000ee20008000000 */
[----:B------:R-:W-:Y:S01]  /*0250*/  UPLOP3.LUT UP2, UPT, UPT, UPT, UPT, 0x40, 0x4 ;  /* 0x000000000004789c */ /* 0x000fe20003f4e870 */
[----:B------:R-:W4:Y:S01]  /*0260*/  LDCU UR17, c[0x0][0x388] ;  /* 0x00007100ff1177ac */ /* 0x000f220008000800 */
[----:B------:R-:W0:Y:S02]  /*0270*/  LDCU UR20, c[0x0][0x400] ;  /* 0x00008000ff1477ac */ /* 0x000e240008000800 */
[----:B0-----:R-:W-:Y:S01]  /*0280*/  IMAD.WIDE.U32 R2, R0, 0x10, R2 ;  /* 0x0000001000027825 */ /* 0x001fe200078e0002 */
[----:B------:R-:W0:Y:S04]  /*0290*/  LDCU.64 UR22, c[0x0][0x478] ;  /* 0x00008f00ff1677ac */ /* 0x000e280008000a00 */
[----:B--2---:R-:W2:Y:S01]  /*02a0*/  LDG.E.128 R8, desc[UR14][R2.64] ;  /* 0x0000000e02087981 */ /* 0x004ea2000c1e1d00 */
[----:B------:R-:W0:Y:S03]  /*02b0*/  LDCU.128 UR8, c[0x0][0x3c0] ;  /* 0x00007800ff0877ac */ /* 0x000e260008000c00 */
[----:B------:R5:W3:Y:S01]  /*02c0*/  LDG.E.128 R4, desc[UR14][R2.64+0x800] ;  /* 0x0008000e02047981 */ /* 0x000ae2000c1e1d00 */
[----:B-1----:R-:W-:Y:S01]  /*02d0*/  UISETP.NE.U32.AND UP0, UPT, UR4, URZ, UPT ;  /* 0x000000ff0400728c */ /* 0x002fe2000bf05070 */
[----:B------:R-:W1:Y:S03]  /*02e0*/  LDCU.64 UR18, c[0x0][0x438] ;  /* 0x00008700ff1277ac */ /* 0x000e660008000a00 */
[----:B------:R-:W-:Y:S01]  /*02f0*/  UISETP.NE.AND.EX UP0, UPT, UR5, URZ, UPT, UP0 ;  /* 0x000000ff0500728c */ /* 0x000fe2000bf05300 */
[----:B-----5:R-:W-:Y:S01]  /*0300*/  CS2R R2, SRZ ;  /* 0x0000000000027805 */ /* 0x020fe2000001ff00 */
[----:B------:R-:W0:Y:S01]  /*0310*/  LDCU.64 UR24, c[0x0][0x380] ;  /* 0x00007000ff1877ac */ /* 0x000e220008000a00 */
[----:B------:R-:W-:Y:S01]  /*0320*/  UMOV UR6, UR7 ;  /* 0x0000000700067c82 */ /* 0x000fe20008000000 */
[----:B--2---:R-:W-:-:S02]  /*0330*/  PRMT R72, R8, 0x7632, R72 ;  /* 0x0000763208487816 */ /* 0x004fc40000000048 */
[----:B------:R-:W-:Y:S02]  /*0340*/  PRMT R70, R9, 0x7632, R70 ;  /* 0x0000763209467816 */ /* 0x000fe40000000046 */
[----:B------:R-:W-:Y:S02]  /*0350*/  PRMT R64, R10, 0x7632, R64 ;  /* 0x000076320a407816 */ /* 0x000fe40000000040 */
[----:B------:R-:W-:Y:S02]  /*0360*/  PRMT R65, R11, 0x7632, R65 ;  /* 0x000076320b417816 */ /* 0x000fe40000000041 */
[----:B---3--:R-:W-:Y:S02]  /*0370*/  PRMT R66, R4, 0x7632, R66 ;  /* 0x0000763204427816 */ /* 0x008fe40000000042 */
[----:B------:R-:W-:Y:S02]  /*0380*/  PRMT R67, R5, 0x7632, R67 ;  /* 0x0000763205437816 */ /* 0x000fe40000000043 */
[----:B------:R-:W-:-:S02]  /*0390*/  PRMT R68, R6, 0x7632, R68 ;  /* 0x0000763206447816 */ /* 0x000fc40000000044 */
[----:B------:R-:W-:Y:S02]  /*03a0*/  PRMT R69, R7, 0x7632, R69 ;  /* 0x0000763207457816 */ /* 0x000fe40000000045 */
[----:B------:R-:W-:Y:S02]  /*03b0*/  SHF.L.U32 R73, R8, 0x10, RZ ;  /* 0x0000001008497819 */ /* 0x000fe400000006ff */
[----:B------:R-:W-:Y:S02]  /*03c0*/  SHF.L.U32 R71, R9, 0x10, RZ ;  /* 0x0000001009477819 */ /* 0x000fe400000006ff */
[----:B------:R-:W-:Y:S02]  /*03d0*/  CS2R R8, SRZ ;  /* 0x0000000000087805 */ /* 0x000fe4000001ff00 */
[----:B------:R-:W-:Y:S02]  /*03e0*/  SHF.L.U32 R63, R10, 0x10, RZ ;  /* 0x000000100a3f7819 */ /* 0x000fe400000006ff */
[----:B------:R-:W-:-:S02]  /*03f0*/  SHF.L.U32 R62, R11, 0x10, RZ ;  /* 0x000000100b3e7819 */ /* 0x000fc400000006ff */
[----:B------:R-:W-:Y:S02]  /*0400*/  CS2R R10, SRZ ;  /* 0x00000000000a7805 */ /* 0x000fe4000001ff00 */
        /* <DEDUP_REMOVED lines=8> */
[----:B------:R-:W-:Y:S02]  /*0490*/  SHF.L.U32 R64, R64, 0x10, RZ ;  /* 0x0000001040407819 */ /* 0x000fe400000006ff */
[----:B------:R-:W-:Y:S02]  /*04a0*/  SHF.L.U32 R65, R65, 0x10, RZ ;  /* 0x0000001041417819 */ /* 0x000fe400000006ff */
[----:B------:R-:W-:-:S02]  /*04b0*/  SHF.L.U32 R66, R66, 0x10, RZ ;  /* 0x0000001042427819 */ /* 0x000fc400000006ff */
[----:B------:R-:W-:Y:S02]  /*04c0*/  SHF.L.U32 R67, R67, 0x10, RZ ;  /* 0x0000001043437819 */ /* 0x000fe400000006ff */
[----:B------:R-:W-:Y:S02]  /*04d0*/  SHF.L.U32 R68, R68, 0x10, RZ ;  /* 0x0000001044447819 */ /* 0x000fe400000006ff */
[----:B01--4-:R-:W-:-:S07]  /*04e0*/  SHF.L.U32 R69, R69, 0x10, RZ ;  /* 0x0000001045457819 */ /* 0x013fce00000006ff */
.L_x_30:
[----:B0123--:R-:W0:Y:S01]  /*04f0*/  LDC.64 R44, c[0x0][0x3a8] ;  /* 0x0000ea00ff2c7b82 */ /* 0x00fe220000000a00 */
[----:B------:R-:W-:-:S04]  /*0500*/  UIMAD UR4, UR6, UR17, URZ ;  /* 0x00000011060472a4 */ /* 0x000fc8000f8e02ff */
[----:B------:R-:W-:-:S03]  /*0510*/  USHF.R.S32.HI UR5, URZ, 0x1f, UR4 ;  /* 0x0000001fff057899 */ /* 0x000fc60008011404 */
[----:B------:R-:W1:Y:S01]  /*0520*/  LDC.64 R48, c[0x0][0x428] ;  /* 0x00010a00ff307b82 */ /* 0x000e620000000a00 */
[----:B------:R-:W-:-:S06]  /*0530*/  ULEA.HI UR5, UR5, UR4, URZ, 0x3 ;  /* 0x0000000405057291 */ /* 0x000fcc000f8f18ff */
[----:B------:R-:W-:Y:S01]  /*0540*/  MOV R85, UR5 ;  /* 0x0000000500557c02 */ /* 0x000fe20008000f00 */
[----:B------:R-:W-:-:S03]  /*0550*/  UIMAD.WIDE UR4, UR6, 0x4, UR10 ;  /* 0x00000004060478a5 */ /* 0x000fc6000f8e020a */
[----:B------:R-:W-:-:S03]  /*0560*/  LEA.HI.SX32 R85, R85, R0, 0x1d ;  /* 0x0000000055557211 */ /* 0x000fc600078feaff */
[----:B------:R-:W-:Y:S02]  /*0570*/  MOV R50, UR4 ;  /* 0x0000000400327c02 */ /* 0x000fe40008000f00 */
[----:B------:R-:W-:Y:S01]  /*0580*/  MOV R51, UR5 ;  /* 0x0000000500337c02 */ /* 0x000fe20008000f00 */
[C---:B0-----:R-:W-:Y:S01]  /*0590*/  IMAD.WIDE.U32 R36, R85.reuse, 0x10, R44 ;  /* 0x0000001055247825 */ /* 0x041fe200078e002c */
[----:B------:R-:W-:Y:S01]  /*05a0*/  UIMAD.WIDE UR4, UR6, 0x4, UR8 ;  /* 0x00000004060478a5 */ /* 0x000fe2000f8e0208 */
[C---:B------:R-:W-:Y:S02]  /*05b0*/  IADD3 R83, PT, PT, R85.reuse, 0x80, RZ ;  /* 0x0000008055537810 */ /* 0x040fe40007ffe0ff */
[----:B------:R-:W2:Y:S01]  /*05c0*/  LDG.E R80, desc[UR14][R50.64] ;  /* 0x0000000e32507981 */ /* 0x000ea2000c1e1900 */
[----:B-1----:R-:W-:-:S03]  /*05d0*/  IMAD.WIDE.U32 R40, R85, 0x10, R48 ;  /* 0x0000001055287825 */ /* 0x002fc600078e0030 */
[----:B------:R-:W3:Y:S01]  /*05e0*/  LDG.E.128 R36, desc[UR14][R36.64] ;  /* 0x0000000e24247981 */ /* 0x000ee2000c1e1d00 */
[----:B------:R-:W-:Y:S02]  /*05f0*/  MOV R74, UR4 ;  /* 0x00000004004a7c02 */ /* 0x000fe40008000f00 */
[----:B------:R-:W-:Y:S01]  /*0600*/  MOV R75, UR5 ;  /* 0x00000005004b7c02 */ /* 0x000fe20008000f00 */
[C---:B------:R-:W-:Y:S01]  /*0610*/  IMAD.WIDE.U32 R44, R83.reuse, 0x10, R44 ;  /* 0x00000010532c7825 */ /* 0x040fe200078e002c */
[----:B------:R-:W4:Y:S01]  /*0620*/  LDG.E.128 R40, desc[UR14][R40.64] ;  /* 0x0000000e28287981 */ /* 0x000f22000c1e1d00 */
[----:B------:R-:W0:Y:S03]  /*0630*/  @UP0 LDCU.64 UR4, c[0x0][0x3e0] ;  /* 0x00007c00ff0407ac */ /* 0x000e260008000a00 */
[----:B------:R1:W4:Y:S04]  /*0640*/  LDG.E R84, desc[UR14][R74.64] ;  /* 0x0000000e4a547981 */ /* 0x000328000c1e1900 */
[----:B------:R-:W4:Y:S01]  /*0650*/  LDG.E.128 R44, desc[UR14][R44.64] ;  /* 0x0000000e2c2c7981 */ /* 0x000f22000c1e1d00 */
[----:B------:R-:W-:-:S06]  /*0660*/  IMAD.WIDE.U32 R48, R83, 0x10, R48 ;  /* 0x0000001053307825 */ /* 0x000fcc00078e0030 */
[----:B------:R-:W4:Y:S01]  /*0670*/  LDG.E.128 R48, desc[UR14][R48.64] ;  /* 0x0000000e30307981 */ /* 0x000f22000c1e1d00 */
[----:B------:R-:W-:Y:S02]  /*0680*/  PLOP3.LUT P1, PT, PT, PT, UP0, 0x80, 0x8 ;  /* 0x000000000008781c */ /* 0x000fe40003f2f008 */
[----:B------:R-:W-:Y:S01]  /*0690*/  ISETP.NE.U32.AND P0, PT, RZ, UR18, PT ;  /* 0x00000012ff007c0c */ /* 0x000fe2000bf05070 */
[----:B0-----:R-:W-:-:S03]  /*06a0*/  @UP0 UIMAD.WIDE UR4, UR6, 0x2, UR4 ;  /* 0x00000002060408a5 */ /* 0x001fc6000f8e0204 */
[----:B------:R-:W-:-:S03]  /*06b0*/  ISETP.NE.AND.EX P0, PT, RZ, UR19, PT, P0 ;  /* 0x00000013ff007c0c */ /* 0x000fc6000bf05300 */
[----:B-1----:R-:W-:Y:S02]  /*06c0*/  MOV R74, UR4 ;  /* 0x00000004004a7c02 */ /* 0x002fe40008000f00 */
[----:B------:R-:W-:-:S05]  /*06d0*/  MOV R75, UR5 ;  /* 0x00000005004b7c02 */ /* 0x000fca0008000f00 */
[----:B------:R-:W4:Y:S03]  /*06e0*/  @P1 LDG.E.U16 R74, desc[UR14][R74.64] ;  /* 0x0000000e4a4a1981 */ /* 0x000f26000c1e1500 */
[----:B------:R-:W0:Y:S08]  /*06f0*/  @P0 LDC.64 R78, c[0x0][0x438] ;  /* 0x00010e00ff4e0b82 */ /* 0x000e300000000a00 */
[----:B------:R-:W1:Y:S01]  /*0700*/  @P0 LDC.64 R76, c[0x0][0x438] ;  /* 0x00010e00ff4c0b82 */ /* 0x000e620000000a00 */
[----:B0-----:R-:W-:-:S05]  /*0710*/  @P0 IMAD.WIDE.U32 R78, R85, 0x10, R78 ;  /* 0x00000010554e0825 */ /* 0x001fca00078e004e */
[----:B-----5:R-:W5:Y:S01]  /*0720*/  @P0 LDG.E.128 R28, desc[UR14][R78.64] ;  /* 0x0000000e4e1c0981 */ /* 0x020f62000c1e1d00 */
[----:B-1----:R-:W-:-:S05]  /*0730*/  @P0 IMAD.WIDE.U32 R76, R83, 0x10, R76 ;  /* 0x00000010534c0825 */ /* 0x002fca00078e004c */
[----:B------:R4:W5:Y:S01]  /*0740*/  @P0 LDG.E.128 R32, desc[UR14][R76.64] ;  /* 0x0000000e4c200981 */ /* 0x000962000c1e1d00 */
[----:B------:R-:W-:Y:S02]  /*0750*/  ISETP.NE.AND P0, PT, RZ, UR16, PT ;  /* 0x00000010ff007c0c */ /* 0x000fe4000bf05270 */
[----:B--2---:R-:W-:Y:S02]  /*0760*/  R2UR UR21, R80 ;  /* 0x00000000501572ca */ /* 0x004fe400000e0000 */
[C---:B---3--:R-:W-:Y:S02]  /*0770*/  PRMT R82, R37.reuse, 0x7632, R82 ;  /* 0x0000763225527816 */ /* 0x048fe40000000052 */
[----:B------:R-:W-:Y:S02]  /*0780*/  SHF.L.U32 R98, R37, 0x10, RZ ;  /* 0x0000001025627819 */ /* 0x000fe400000006ff */
[C---:B------:R-:W-:Y:S02]  /*0790*/  PRMT R37, R38.reuse, 0x7632, R37 ;  /* 0x0000763226257816 */ /* 0x040fe40000000025 */
[----:B------:R-:W-:-:S02]  /*07a0*/  SHF.L.U32 R94, R38, 0x10, RZ ;  /* 0x00000010265e7819 */ /* 0x000fc400000006ff */
[C---:B------:R-:W-:Y:S02]  /*07b0*/  PRMT R38, R39.reuse, 0x7632, R38 ;  /* 0x0000763227267816 */ /* 0x040fe40000000026 */
[C---:B------:R-:W-:Y:S02]  /*07c0*/  PRMT R81, R36.reuse, 0x7632, R81 ;  /* 0x0000763224517816 */ /* 0x040fe40000000051 */
[----:B------:R-:W-:Y:S02]  /*07d0*/  SHF.L.U32 R36, R36, 0x10, RZ ;  /* 0x0000001024247819 */ /* 0x000fe400000006ff */
[----:B----4-:R-:W-:Y:S02]  /*07e0*/  FSEL R77, R84, RZ, !P0 ;  /* 0x000000ff544d7208 */ /* 0x010fe40004000000 */
[----:B------:R-:W-:Y:S02]  /*07f0*/  SHF.L.U32 R38, R38, 0x10, RZ ;  /* 0x0000001026267819 */ /* 0x000fe400000006ff */
[----:B------:R-:W-:-:S02]  /*0800*/  SHF.L.U32 R92, R39, 0x10, RZ ;  /* 0x00000010275c7819 */ /* 0x000fc400000006ff */
[C---:B------:R-:W-:Y:S02]  /*0810*/  PRMT R93, R41.reuse, 0x7632, R93 ;  /* 0x00007632295d7816 */ /* 0x040fe4000000005d */
[----:B------:R-:W-:Y:S02]  /*0820*/  SHF.L.U32 R76, R41, 0x10, RZ ;  /* 0x00000010294c7819 */ /* 0x000fe400000006ff */
[C---:B------:R-:W-:Y:S02]  /*0830*/  PRMT R91, R42.reuse, 0x7632, R91 ;  /* 0x000076322a5b7816 */ /* 0x040fe4000000005b */
[----:B------:R-:W-:Y:S02]  /*0840*/  SHF.L.U32 R78, R42, 0x10, RZ ;  /* 0x000000102a4e7819 */ /* 0x000fe400000006ff */
[C---:B------:R-:W-:Y:S02]  /*0850*/  PRMT R89, R43.reuse, 0x7632, R89 ;  /* 0x000076322b597816 */ /* 0x040fe40000000059 */
[----:B------:R-:W-:-:S02]  /*0860*/  SHF.L.U32 R80, R43, 0x10, RZ ;  /* 0x000000102b507819 */ /* 0x000fc400000006ff */
[----:B------:R-:W-:Y:S02]  /*0870*/  PRMT R39, R44, 0x7632, R39 ;  /* 0x000076322c277816 */ /* 0x000fe40000000027 */
[----:B------:R-:W-:Y:S02]  /*0880*/  PRMT R41, R45, 0x7632, R41 ;  /* 0x000076322d297816 */ /* 0x000fe40000000029 */
[----:B------:R-:W-:Y:S02]  /*0890*/  PRMT R42, R46, 0x7632, R42 ;  /* 0x000076322e2a7816 */ /* 0x000fe4000000002a */
[----:B------:R-:W-:Y:S02]  /*08a0*/  PRMT R43, R47, 0x7632, R43 ;  /* 0x000076322f2b7816 */ /* 0x000fe4000000002b */
[C---:B------:R-:W-:Y:S02]  /*08b0*/  PRMT R95, R40.reuse, 0x7632, R95 ;  /* 0x00007632285f7816 */ /* 0x040fe4000000005f */
[----:B------:R-:W-:Y:S01]  /*08c0*/  SHF.L.U32 R75, R40, 0x10, RZ ;  /* 0x00000010284b7819 */ /* 0x000fe200000006ff */
[C---:B------:R-:W-:Y:S01]  /*08d0*/  FADD.FTZ R109, -R77.reuse, R38 ;  /* 0x000000264d6d7221 */ /* 0x040fe20000010100 */
[----:B------:R-:W-:Y:S01]  /*08e0*/  SHF.L.U32 R114, R44, 0x10, RZ ;  /* 0x000000102c727819 */ /* 0x000fe200000006ff */
[----:B------:R-:W-:Y:S01]  /*08f0*/  FADD.FTZ R44, -R77, R36 ;  /* 0x000000244d2c7221 */ /* 0x000fe20000010100 */
[----:B------:R-:W-:-:S02]  /*0900*/  SHF.L.U32 R81, R81, 0x10, RZ ;  /* 0x0000001051517819 */ /* 0x000fc400000006ff */
[----:B------:R-:W-:Y:S02]  /*0910*/  SHF.L.U32 R37, R37, 0x10, RZ ;  /* 0x0000001025257819 */ /* 0x000fe400000006ff */
[----:B------:R-:W-:Y:S02]  /*0920*/  SHF.L.U32 R112, R45, 0x10, RZ ;  /* 0x000000102d707819 */ /* 0x000fe400000006ff */
[----:B------:R-:W-:Y:S02]  /*0930*/  SHF.L.U32 R46, R46, 0x10, RZ ;  /* 0x000000102e2e7819 */ /* 0x000fe400000006ff */
[----:B------:R-:W-:Y:S02]  /*0940*/  SHF.L.U32 R47, R47, 0x10, RZ ;  /* 0x000000102f2f7819 */ /* 0x000fe400000006ff */
[----:B------:R-:W-:Y:S02]  /*0950*/  SHF.L.U32 R82, R82, 0x10, RZ ;  /* 0x0000001052527819 */ /* 0x000fe400000006ff */
[----:B------:R-:W-:-:S02]  /*0960*/  SHF.L.U32 R40, R39, 0x10, RZ ;  /* 0x0000001027287819 */ /* 0x000fc400000006ff */
[----:B------:R-:W-:Y:S02]  /*0970*/  SHF.L.U32 R41, R41, 0x10, RZ ;  /* 0x0000001029297819 */ /* 0x000fe400000006ff */
[----:B------:R-:W-:Y:S02]  /*0980*/  SHF.L.U32 R38, R42, 0x10, RZ ;  /* 0x000000102a267819 */ /* 0x000fe400000006ff */
[----:B------:R-:W-:Y:S01]  /*0990*/  SHF.L.U32 R36, R43, 0x10, RZ ;  /* 0x000000102b247819 */ /* 0x000fe200000006ff */
[----:B------:R-:W-:Y:S01]  /*09a0*/  FMUL.FTZ R87, R73, R75 ;  /* 0x0000004b49577220 */ /* 0x000fe20000410000 */
[----:B------:R-:W-:Y:S01]  /*09b0*/  SHF.L.U32 R95, R95, 0x10, RZ ;  /* 0x000000105f5f7819 */ /* 0x000fe200000006ff */
[C---:B------:R-:W-:Y:S01]  /*09c0*/  FADD.FTZ R96, -R77.reuse, R81 ;  /* 0x000000514d607221 */ /* 0x040fe20000010100 */
[----:B------:R-:W-:Y:S01]  /*09d0*/  FMUL.FTZ R44, R44, UR21 ;  /* 0x000000152c2c7c20 */ /* 0x000fe20008410000 */
[C---:B------:R-:W-:Y:S01]  /*09e0*/  FADD.FTZ R101, -R77.reuse, R37 ;  /* 0x000000254d657221 */ /* 0x040fe20000010100 */
        /* <DEDUP_REMOVED lines=11> */
[----:B------:R-:W-:Y:S01]  /*0aa0*/  FADD.FTZ R36, -R77, R36 ;  /* 0x000000244d247221 */ /* 0x000fe20000010100 */
[----:B------:R-:W-:Y:S01]  /*0ab0*/  FMUL.FTZ R77, R72, R95 ;  /* 0x0000005f484d7220 */ /* 0x000fe20000410000 */
[----:B------:R-:W-:Y:S01]  /*0ac0*/  FADD.FTZ R42, RZ, R87 ;  /* 0x00000057ff2a7221 */ /* 0x000fe20000010000 */
[----:B------:R-:W-:Y:S01]  /*0ad0*/  FMUL.FTZ R96, R96, UR21 ;  /* 0x0000001560607c20 */ /* 0x000fe20008410000 */
[----:B------:R-:W-:Y:S01]  /*0ae0*/  FFMA.FTZ R41, R44, R87, RZ ;  /* 0x000000572c297223 */ /* 0x000fe200000100ff */
[----:B------:R-:W-:Y:S01]  /*0af0*/  SHF.L.U32 R93, R93, 0x10, RZ ;  /* 0x000000105d5d7819 */ /* 0x000fe200000006ff */
[----:B------:R-:W-:Y:S01]  /*0b00*/  FMUL.FTZ R82, R71, R76 ;  /* 0x0000004c47527220 */ /* 0x000fe20000410000 */
[----:B------:R-:W-:Y:S01]  /*0b10*/  FADD.FTZ R43, R77, R42 ;  /* 0x0000002a4d2b7221 */ /* 0x000fe20000010000 */
[----:B------:R-:W-:Y:S01]  /*0b20*/  FMUL.FTZ R98, R98, UR21 ;  /* 0x0000001562627c20 */ /* 0x000fe20008410000 */
[----:B------:R-:W-:Y:S01]  /*0b30*/  FFMA.FTZ R41, R96, R77, R41 ;  /* 0x0000004d60297223 */ /* 0x000fe20000010029 */
[C---:B------:R-:W-:Y:S01]  /*0b40*/  PRMT R105, R51.reuse, 0x7632, R105 ;  /* 0x0000763233697816 */ /* 0x040fe20000000069 */
[----:B------:R-:W-:Y:S01]  /*0b50*/  FADD.FTZ R42, R82, R43 ;  /* 0x0000002b522a7221 */ /* 0x000fe20000010000 */
[----:B------:R-:W-:Y:S01]  /*0b60*/  SHF.L.U32 R100, R51, 0x10, RZ ;  /* 0x0000001033647819 */ /* 0x000fe200000006ff */
[----:B------:R-:W-:Y:S01]  /*0b70*/  FMUL.FTZ R51, R70, R93 ;  /* 0x0000005d46337220 */ /* 0x000fe20000410000 */
[----:B------:R-:W-:Y:S01]  /*0b80*/  FMUL.FTZ R90, R90, UR21 ;  /* 0x000000155a5a7c20 */ /* 0x000fe20008410000 */
[----:B------:R-:W-:Y:S01]  /*0b90*/  FFMA.FTZ R41, R98, R82, R41 ;  /* 0x0000005262297223 */ /* 0x000fe20000010029 */
[----:B------:R-:W-:Y:S01]  /*0ba0*/  SHF.L.U32 R91, R91, 0x10, RZ ;  /* 0x000000105b5b7819 */ /* 0x000fe200000006ff */
[----:B------:R-:W-:Y:S01]  /*0bb0*/  FMUL.FTZ R81, R63, R78 ;  /* 0x0000004e3f517220 */ /* 0x000fe20000410000 */
[----:B------:R-:W-:Y:S01]  /*0bc0*/  FADD.FTZ R42, R51, R42 ;  /* 0x0000002a332a7221 */ /* 0x000fe20000010000 */
[----:B------:R-:W-:Y:S01]  /*0bd0*/  FMUL.FTZ R94, R94, UR21 ;  /* 0x000000155e5e7c20 */ /* 0x000fe20008410000 */
[----:B------:R-:W-:Y:S01]  /*0be0*/  FFMA.FTZ R41, R90, R51, R41 ;  /* 0x000000335a297223 */ /* 0x000fe20000010029 */
[----:B------:R-:W-:Y:S01]  /*0bf0*/  PRMT R99, R49, 0x7632, R99 ;  /* 0x0000763231637816 */ /* 0x000fe20000000063 */
[----:B------:R-:W-:Y:S01]  /*0c00*/  FADD.FTZ R46, R81, R42 ;  /* 0x0000002a512e7221 */ /* 0x000fe20000010000 */
[----:B------:R-:W-:Y:S01]  /*0c10*/  SHF.L.U32 R86, R49, 0x10, RZ ;  /* 0x0000001031567819 */ /* 0x000fe200000006ff */
[----:B------:R-:W-:Y:S01]  /*0c20*/  FMUL.FTZ R49, R64, R91 ;  /* 0x0000005b40317220 */ /* 0x000fe20000410000 */
[----:B------:R-:W-:Y:S01]  /*0c30*/  FMUL.FTZ R101, R101, UR21 ;  /* 0x0000001565657c20 */ /* 0x000fe20008410000 */
[----:B------:R-:W-:Y:S01]  /*0c40*/  FFMA.FTZ R42, R94, R81, R41 ;  /* 0x000000515e2a7223 */ /* 0x000fe20000010029 */
[C---:B------:R-:W-:Y:S01]  /*0c50*/  PRMT R103, R50.reuse, 0x7632, R103 ;  /* 0x0000763232677816 */ /* 0x040fe20000000067 */
[----:B------:R-:W-:Y:S01]  /*0c60*/  FADD.FTZ R43, R49, R46 ;  /* 0x0000002e312b7221 */ /* 0x000fe20000010000 */
[----:B------:R-:W-:Y:S01]  /*0c70*/  SHF.L.U32 R88, R50, 0x10, RZ ;  /* 0x0000001032587819 */ /* 0x000fe200000006ff */
[----:B------:R-:W-:Y:S01]  /*0c80*/  FMUL.FTZ R50, R62, R80 ;  /* 0x000000503e327220 */ /* 0x000fe20000410000 */
[----:B------:R-:W-:Y:S01]  /*0c90*/  SHF.L.U32 R89, R89, 0x10, RZ ;  /* 0x0000001059597819 */ /* 0x000fe200000006ff */
        /* <DEDUP_REMOVED lines=13> */
[----:B------:R-:W-:Y:S01]  /*0d70*/  FMUL.FTZ R46, R66, R79 ;  /* 0x0000004f422e7220 */ /* 0x000fe20000410000 */
[----:B------:R-:W-:Y:S01]  /*0d80*/  FADD.FTZ R41, R47, R102 ;  /* 0x000000662f297221 */ /* 0x000fe20000010000 */
[----:B------:R-:W-:Y:S01]  /*0d90*/  FMUL.FTZ R111, R40, UR21 ;  /* 0x00000015286f7c20 */ /* 0x000fe20008410000 */
[----:B------:R-:W-:Y:S01]  /*0da0*/  FFMA.FTZ R40, R114, R47, R43 ;  /* 0x0000002f72287223 */ /* 0x000fe2000001002b */
[----:B------:R-:W-:Y:S01]  /*0db0*/  SHF.L.U32 R99, R99, 0x10, RZ ;  /* 0x0000001063637819 */ /* 0x000fe200000006ff */
[----:B------:R-:W-:Y:S01]  /*0dc0*/  FADD.FTZ R42, R41, R46 ;  /* 0x0000002e292a7221 */ /* 0x000fe20000010000 */
[----:B------:R-:W-:Y:S01]  /*0dd0*/  FMUL.FTZ R45, R60, R86 ;  /* 0x000000563c2d7220 */ /* 0x000fe20000410000 */
[----:B------:R-:W-:Y:S01]  /*0de0*/  FMUL.FTZ R112, R112, UR21 ;  /* 0x0000001570707c20 */ /* 0x000fe20008410000 */
[----:B------:R-:W-:Y:S01]  /*0df0*/  FFMA.FTZ R41, R111, R46, R40 ;  /* 0x0000002e6f297223 */ /* 0x000fe20000010028 */
[----:B------:R-:W-:Y:S01]  /*0e00*/  FMUL.FTZ R97, R67, R99 ;  /* 0x0000006343617220 */ /* 0x000fe20000410000 */
[----:B------:R-:W-:Y:S01]  /*0e10*/  FADD.FTZ R42, R42, R45 ;  /* 0x0000002d2a2a7221 */ /* 0x000fe20000010000 */
[----:B------:R-:W-:Y:S01]  /*0e20*/  FMUL.FTZ R107, R107, UR21 ;  /* 0x000000156b6b7c20 */ /* 0x000fe20008410000 */
[----:B------:R-:W-:Y:S01]  /*0e30*/  FFMA.FTZ R40, R112, R45, R41 ;  /* 0x0000002d70287223 */ /* 0x000fe20000010029 */
[----:B------:R-:W-:Y:S01]  /*0e40*/  SHF.L.U32 R103, R103, 0x10, RZ ;  /* 0x0000001067677819 */ /* 0x000fe200000006ff */
[----:B------:R-:W-:Y:S01]  /*0e50*/  FMUL.FTZ R110, R39, UR21 ;  /* 0x00000015276e7c20 */ /* 0x000fe20008410000 */
[----:B------:R-:W-:Y:S01]  /*0e60*/  FMUL.FTZ R102, R59, R88 ;  /* 0x000000583b667220 */ /* 0x000fe20000410000 */
[----:B------:R-:W-:Y:S01]  /*0e70*/  FADD.FTZ R41, R42, R97 ;  /* 0x000000612a297221 */ /* 0x000fe20000010000 */
[----:B------:R-:W-:Y:S01]  /*0e80*/  FFMA.FTZ R39, R107, R97, R40 ;  /* 0x000000616b277223 */ /* 0x000fe20000010028 */
[----:B------:R-:W-:Y:S01]  /*0e90*/  FMUL.FTZ R113, R38, UR21 ;  /* 0x0000001526717c20 */ /* 0x000fe20008410000 */
[----:B------:R-:W-:Y:S01]  /*0ea0*/  FMUL.FTZ R104, R68, R103 ;  /* 0x0000006744687220 */ /* 0x000fe20000410000 */
[----:B------:R-:W-:Y:S01]  /*0eb0*/  FADD.FTZ R41, R41, R102 ;  /* 0x0000006629297221 */ /* 0x000fe20000010000 */
        /* <DEDUP_REMOVED lines=9> */
[----:B------:R-:W-:-:S03]  /*0f50*/  FFMA.FTZ R36, R116, R106, R37 ;  /* 0x0000006a74247223 */ /* 0x000fc60000010025 */
[----:B------:R-:W-:Y:S01]  /*0f60*/  FADD.FTZ R41, R41, R108 ;  /* 0x0000006c29297221 */ /* 0x000fe20000010000 */
[----:B------:R-:W-:-:S04]  /*0f70*/  FFMA.FTZ R36, R115, R108, R36 ;  /* 0x0000006c73247223 */ /* 0x000fc80000010024 */
        /* <DEDUP_REMOVED lines=14> */
[----:B------:R-:W-:Y:S02]  /*1060*/  @P1 R2UR UR4, R74 ;  /* 0x000000004a0412ca */ /* 0x000fe400000e0000 */
[----:B------:R-:W-:Y:S01]  /*1070*/  LOP3.LUT P1, RZ, R0, 0x1f, RZ, 0xc0, !PT ;  /* 0x0000001f00ff7812 */ /* 0x000fe2000782c0ff */
[----:B0-----:R-:W-:Y:S01]  /*1080*/  FADD.FTZ R41, R42, R41 ;  /* 0x000000292a297221 */ /* 0x001fe20000010000 */
[----:B-1----:R-:W-:-:S04]  /*1090*/  FADD.FTZ R38, R43, R36 ;  /* 0x000000242b267221 */ /* 0x002fc80000010000 */
[----:B------:R-:W0:Y:S04]  /*10a0*/  SHFL.DOWN PT, R36, R41, 0x1, 0x1f ;  /* 0x08201f0029247f89 */ /* 0x000e2800000e0000 */
[----:B------:R-:W1:Y:S01]  /*10b0*/  SHFL.DOWN PT, R37, R38, 0x1, 0x1f ;  /* 0x08201f0026257f89 */ /* 0x000e6200000e0000 */
[----:B------:R-:W-:Y:S01]  /*10c0*/  UMOV UR12, 0x3f800000 ;  /* 0x3f800000000c7882 */ /* 0x000fe20000000000 */
[----:B------:R-:W-:Y:S01]  /*10d0*/  @UP0 USHF.L.U32 UR12, UR4, 0x10, URZ ;  /* 0x00000010040c0899 */ /* 0x000fe200080006ff */
[----:B------:R-:W-:Y:S01]  /*10e0*/  BSSY.RECONVERGENT B0, `(.L_x_24) ;  /* 0x000000d000007945 */ /* 0x000fe20003800200 */
[----:B0-----:R-:W-:Y:S01]  /*10f0*/  FADD.FTZ R36, R41, R36 ;  /* 0x0000002429247221 */ /* 0x001fe20000010000 */
[----:B-1----:R-:W-:Y:S02]  /*1100*/  FADD.FTZ R37, R38, R37 ;  /* 0x0000002526257221 */ /* 0x002fe40000010000 */
[----:B------:R-:W-:Y:S07]  /*1110*/  @P1 BRA `(.L_x_25) ;  /* 0x0000000000241947 */ /* 0x000fee0003800000 */
        /* <DEDUP_REMOVED lines=9> */
.L_x_25:
[----:B------:R-:W-:Y:S05]  /*11b0*/  BSYNC.RECONVERGENT B0 ;  /* 0x0000000000007941 */ /* 0x000fea0003800200 */
.L_x_24:
[----:B------:R-:W1:Y:S08]  /*11c0*/  S2UR UR5, SR_CgaCtaId ;  /* 0x00000000000579c3 */ /* 0x000e700000008800 */
[----:B------:R-:W-:Y:S01]  /*11d0*/  BAR.SYNC.DEFER_BLOCKING 0x0 ;  /* 0x0000000000007b1d */ /* 0x000fe20000010000 */
[----:B------:R-:W-:Y:S01]  /*11e0*/  UISETP.NE.U32.AND UP1, UPT, UR18, URZ, UPT ;  /* 0x000000ff1200728c */ /* 0x000fe2000bf25070 */
[----:B------:R-:W-:Y:S01]  /*11f0*/  FADD.FTZ R56, R75, R56 ;  /* 0x000000384b387221 */ /* 0x000fe20000010000 */
[----:B------:R-:W-:Y:S01]  /*1200*/  FFMA.FTZ R57, R44, R75, R57 ;  /* 0x0000004b2c397223 */ /* 0x000fe20000010039 */
[----:B------:R-:W-:Y:S01]  /*1210*/  FADD.FTZ R52, R76, R52 ;  /* 0x000000344c347221 */ /* 0x000fe20000010000 */
[----:B------:R-:W-:Y:S01]  /*1220*/  UISETP.NE.AND.EX UP1, UPT, UR19, URZ, UPT, UP1 ;  /* 0x000000ff1300728c */ /* 0x000fe2000bf25310 */
[----:B------:R-:W-:Y:S01]  /*1230*/  FFMA.FTZ R53, R98, R76, R53 ;  /* 0x0000004c62357223 */ /* 0x000fe20000010035 */
[----:B------:R-:W-:Y:S01]  /*1240*/  UMOV UR4, 0x400 ;  /* 0x0000040000047882 */ /* 0x000fe20000000000 */
[----:B------:R-:W-:Y:S01]  /*1250*/  FADD.FTZ R13, R78, R13 ;  /* 0x0000000d4e0d7221 */ /* 0x000fe20000010000 */
[----:B------:R-:W-:Y:S01]  /*1260*/  FFMA.FTZ R25, R94, R78, R25 ;  /* 0x0000004e5e197223 */ /* 0x000fe20000010019 */
        /* <DEDUP_REMOVED lines=13> */
[----:B-1----:R-:W-:Y:S01]  /*1340*/  ULEA UR4, UR5, UR4, 0x18 ;  /* 0x0000000405047291 */ /* 0x002fe2000f8ec0ff */
[----:B------:R-:W-:Y:S01]  /*1350*/  FFMA.FTZ R19, R112, R86, R19 ;  /* 0x0000005670137223 */ /* 0x000fe20000010013 */
[----:B------:R-:W-:Y:S01]  /*1360*/  FADD.FTZ R5, R88, R5 ;  /* 0x0000000558057221 */ /* 0x000fe20000010000 */
[----:B------:R-:W-:Y:S01]  /*1370*/  FFMA.FTZ R17, R110, R88, R17 ;  /* 0x000000586e117223 */ /* 0x000fe20000010011 */
[----:B------:R-:W-:Y:S01]  /*1380*/  UIADD3 UR5, UPT, UPT, UR4, 0x2020, URZ ;  /* 0x0000202004057890 */ /* 0x000fe2000fffe0ff */
[----:B------:R-:W-:Y:S01]  /*1390*/  FADD.FTZ R3, R100, R3 ;  /* 0x0000000364037221 */ /* 0x000fe20000010000 */
[----:B------:R-:W-:Y:S01]  /*13a0*/  @!UP2 UIADD3 UR5, UPT, UPT, UR4, 0x2000, URZ ;  /* 0x000020000405a890 */ /* 0x000fe2000fffe0ff */
[----:B------:R-:W-:Y:S01]  /*13b0*/  FFMA.FTZ R15, R116, R100, R15 ;  /* 0x00000064740f7223 */ /* 0x000fe2000001000f */
[----:B------:R-:W-:Y:S01]  /*13c0*/  UIADD3 UR13, UPT, UPT, UR4, 0x2030, URZ ;  /* 0x00002030040d7890 */ /* 0x000fe2000fffe0ff */
[----:B------:R-:W-:Y:S01]  /*13d0*/  FADD.FTZ R8, R79, R8 ;  /* 0x000000084f087221 */ /* 0x000fe20000010000 */
[----:B------:R-:W-:Y:S01]  /*13e0*/  @!UP2 UIADD3 UR13, UPT, UPT, UR4, 0x2010, URZ ;  /* 0x00002010040da890 */ /* 0x000fe2000fffe0ff */
[----:B------:R-:W-:Y:S01]  /*13f0*/  FFMA.FTZ R20, R111, R79, R20 ;  /* 0x0000004f6f147223 */ /* 0x000fe20000010014 */
[----:B------:R-:W-:Y:S01]  /*1400*/  FADD.FTZ R6, R99, R6 ;  /* 0x0000000663067221 */ /* 0x000fe20000010000 */
[----:B------:R-:W-:Y:S01]  /*1410*/  FFMA.FTZ R18, R107, R99, R18 ;  /* 0x000000636b127223 */ /* 0x000fe20000010012 */
[----:B------:R-:W-:Y:S01]  /*1420*/  FADD.FTZ R4, R103, R4 ;  /* 0x0000000467047221 */ /* 0x000fe20000010000 */
[----:B0-----:R-:W0:Y:S01]  /*1430*/  LDS.128 R36, [UR5] ;  /* 0x00000005ff247984 */ /* 0x001e220008000c00 */
[----:B------:R-:W-:Y:S01]  /*1440*/  FFMA.FTZ R16, R113, R103, R16 ;  /* 0x0000006771107223 */ /* 0x000fe20000010010 */
[----:B------:R-:W-:Y:S01]  /*1450*/  FADD.FTZ R2, R105, R2 ;  /* 0x0000000269027221 */ /* 0x000fe20000010000 */
[----:B------:R-:W-:Y:S01]  /*1460*/  FFMA.FTZ R14, R115, R105, R14 ;  /* 0x00000069730e7223 */ /* 0x000fe2000001000e */
        /* <DEDUP_REMOVED lines=14> */
[----:B------:R-:W-:-:S04]  /*1550*/  UISETP.NE.U32.AND UP1, UPT, UR22, URZ, UPT ;  /* 0x000000ff1600728c */ /* 0x000fc8000bf25070 */
[----:B------:R-:W-:-:S09]  /*1560*/  UISETP.NE.AND.EX UP1, UPT, UR23, URZ, UPT, UP1 ;  /* 0x000000ff1700728c */ /* 0x000fd2000bf25310 */
[----:B------:R-:W-:Y:S05]  /*1570*/  BRA.U UP1, `(.L_x_27) ;  /* 0x0000000501387547 */ /* 0x000fea000b800000 */
[--C-:B------:R-:W-:Y:S01]  /*1580*/  FFMA.FTZ R44, R44, UR4, R37.reuse ;  /* 0x000000042c2c7c23 */ /* 0x100fe20008010025 */
        /* <DEDUP_REMOVED lines=16> */
[----:B------:R-:W0:Y:S01]  /*1690*/  LDC.64 R36, c[0x0][0x468] ;  /* 0x00011a00ff247b82 */ /* 0x000e220000000a00 */
        /* <DEDUP_REMOVED lines=38> */
[----:B------:R-:W-:-:S03]  /*1900*/  F2FP.BF16.F32.PACK_AB R39, R42, R39 ;  /* 0x000000272a27723e */ /* 0x000fc600000010ff */
[----:B------:R-:W-:Y:S01]  /*1910*/  FMUL.FTZ R112, R112, UR12 ;  /* 0x0000000c70707c20 */ /* 0x000fe20008410000 */
[----:B------:R-:W-:Y:S01]  /*1920*/  F2FP.BF16.F32.PACK_AB R38, R43, R38 ;  /* 0x000000262b26723e */ /* 0x000fe200000010ff */
[----:B------:R-:W-:Y:S01]  /*1930*/  IMAD.WIDE.U32 R46, R83, 0x10, R36 ;  /* 0x00000010532e7825 */ /* 0x000fe200078e0024 */
[----:B------:R-:W-:-:S03]  /*1940*/  F2FP.BF16.F32.PACK_AB R37, R41, R40 ;  /* 0x000000282925723e */ /* 0x000fc600000010ff */
        /* <DEDUP_REMOVED lines=9> */
[----:B------:R-:W-:Y:S02]  /*19e0*/  F2FP.BF16.F32.PACK_AB R36, R41, R36 ;  /* 0x000000242924723e */ /* 0x000fe400000010ff */
[----:B------:R-:W-:-:S02]  /*19f0*/  F2FP.BF16.F32.PACK_AB R43, R48, R43 ;  /* 0x0000002b302b723e */ /* 0x000fc400000010ff */
[----:B------:R-:W-:Y:S01]  /*1a00*/  F2FP.BF16.F32.PACK_AB R42, R113, R42 ;  /* 0x0000002a712a723e */ /* 0x000fe200000010ff */
[----:B------:R3:W-:Y:S01]  /*1a10*/  STG.E.128 desc[UR14][R44.64], R36 ;  /* 0x000000242c007986 */ /* 0x0007e2000c101d0e */
[----:B------:R-:W-:Y:S02]  /*1a20*/  F2FP.BF16.F32.PACK_AB R41, R97, R112 ;  /* 0x000000706129723e */ /* 0x000fe400000010ff */
[----:B------:R-:W-:-:S05]  /*1a30*/  F2FP.BF16.F32.PACK_AB R40, R111, R40 ;  /* 0x000000286f28723e */ /* 0x000fca00000010ff */
[----:B------:R3:W-:Y:S01]  /*1a40*/  STG.E.128 desc[UR14][R46.64], R40 ;  /* 0x000000282e007986 */ /* 0x0007e2000c101d0e */
[----:B------:R-:W-:Y:S05]  /*1a50*/  BRA `(.L_x_28) ;  /* 0x0000001000d87947 */ /* 0x000fea0003800000 */
.L_x_27:
[----:B------:R-:W0:Y:S01]  /*1a60*/  LDC.64 R78, c[0x0][0x478] ;  /* 0x00011e00ff4e7b82 */ /* 0x000e220000000a00 */
[--C-:B------:R-:W-:Y:S01]  /*1a70*/  FFMA.FTZ R39, R98, UR4, R37.reuse ;  /* 0x0000000462277c23 */ /* 0x100fe20008010025 */
[--C-:B------:R-:W-:Y:S01]  /*1a80*/  FFMA.FTZ R94, R94, UR4, R37.reuse ;  /* 0x000000045e5e7c23 */ /* 0x100fe20008010025 */
[--C-:B------:R-:W-:Y:S01]  /*1a90*/  FFMA.FTZ R38, R101, UR4, R37.reuse ;  /* 0x0000000465267c23 */ /* 0x100fe20008010025 */
[--C-:B------:R-:W-:Y:S01]  /*1aa0*/  FFMA.FTZ R41, R92, UR4, R37.reuse ;  /* 0x000000045c297c23 */ /* 0x100fe20008010025 */
[--C-:B------:R-:W-:Y:S01]  /*1ab0*/  FFMA.FTZ R109, R109, UR4, R37.reuse ;  /* 0x000000046d6d7c23 */ /* 0x100fe20008010025 */
[--C-:B------:R-:W-:Y:S01]  /*1ac0*/  FFMA.FTZ R44, R44, UR4, R37.reuse ;  /* 0x000000042c2c7c23 */ /* 0x100fe20008010025 */
[--C-:B------:R-:W-:Y:S01]  /*1ad0*/  FFMA.FTZ R36, R96, UR4, R37.reuse ;  /* 0x0000000460247c23 */ /* 0x100fe20008010025 */
[----:B------:R-:W1:Y:S01]  /*1ae0*/  LDC.64 R74, c[0x0][0x468] ;  /* 0x00011a00ff4a7b82 */ /* 0x000e620000000a00 */
        /* <DEDUP_REMOVED lines=21> */
[----:B------:R-:W-:Y:S01]  /*1c40*/  FADD.FTZ R114, R47, -R114 ;  /* 0x800000722f727221 */ /* 0x000fe20000010000 */
[----:B------:R-:W-:Y:S01]  /*1c50*/  FADD.FTZ R111, R46, -R111 ;  /* 0x8000006f2e6f7221 */ /* 0x000fe20000010000 */
        /* <DEDUP_REMOVED lines=11> */
[----:B------:R-:W-:Y:S01]  /*1d10*/  F2FP.BF16.F32.PACK_AB R47, R42, R47 ;  /* 0x0000002f2a2f723e */ /* 0x000fe200000010ff */
[----:B------:R-:W-:Y:S01]  /*1d20*/  FMUL.FTZ R90, R90, UR21 ;  /* 0x000000155a5a7c20 */ /* 0x000fe20008410000 */
[----:B------:R-:W-:Y:S01]  /*1d30*/  F2FP.BF16.F32.PACK_AB R46, R41, R46 ;  /* 0x0000002e292e723e */ /* 0x000fe200000010ff */
[----:B------:R-:W-:Y:S01]  /*1d40*/  FMUL.FTZ R41, R112, UR21 ;  /* 0x0000001570297c20 */ /* 0x000fe20008410000 */
[----:B------:R-:W-:Y:S01]  /*1d50*/  F2FP.BF16.F32.PACK_AB R39, R40, R39 ;  /* 0x000000272827723e */ /* 0x000fe200000010ff */
        /* <DEDUP_REMOVED lines=9> */
[----:B0-----:R-:W-:-:S04]  /*1df0*/  IMAD.WIDE.U32 R80, R85, 0x10, R78 ;  /* 0x0000001055507825 */ /* 0x001fc800078e004e */
[----:B------:R-:W-:Y:S01]  /*1e00*/  FMUL.FTZ R45, R37, UR12 ;  /* 0x0000000c252d7c20 */ /* 0x000fe20008410000 */
[----:B------:R-:W-:Y:S01]  /*1e10*/  FMUL.FTZ R82, R41, UR12 ;  /* 0x0000000c29527c20 */ /* 0x000fe20008410000 */
[----:B------:R-:W-:Y:S01]  /*1e20*/  F2FP.BF16.F32.PACK_AB R37, R90, R37 ;  /* 0x000000255a25723e */ /* 0x000fe200000010ff */
[----:B-1----:R-:W-:Y:S01]  /*1e30*/  IMAD.WIDE.U32 R76, R85, 0x10, R74 ;  /* 0x00000010554c7825 */ /* 0x002fe200078e004a */
[----:B------:R-:W-:-:S03]  /*1e40*/  F2FP.BF16.F32.PACK_AB R38, R49, R38 ;  /* 0x000000263126723e */ /* 0x000fc600000010ff */
[----:B------:R-:W-:Y:S01]  /*1e50*/  FMUL.FTZ R90, R90, UR12 ;  /* 0x0000000c5a5a7c20 */ /* 0x000fe20008410000 */
[----:B------:R-:W-:Y:S01]  /*1e60*/  F2FP.BF16.F32.PACK_AB R41, R42, R41 ;  /* 0x000000292a29723e */ /* 0x000fe200000010ff */
[----:B------:R-:W-:-:S04]  /*1e70*/  IMAD.WIDE.U32 R78, R83, 0x10, R78 ;  /* 0x00000010534e7825 */ /* 0x000fc800078e004e */
[----:B------:R-:W-:Y:S01]  /*1e80*/  FMUL.FTZ R44, R87, UR12 ;  /* 0x0000000c572c7c20 */ /* 0x000fe20008410000 */
[C---:B------:R-:W-:Y:S01]  /*1e90*/  F2FP.BF16.F32.PACK_AB R36, R40.reuse, R87 ;  /* 0x000000572824723e */ /* 0x040fe200000010ff */
[----:B------:R-:W-:Y:S01]  /*1ea0*/  FMUL.FTZ R49, R40, UR12 ;  /* 0x0000000c28317c20 */ /* 0x000fe20008410000 */
[----:B------:R-:W-:-:S04]  /*1eb0*/  IMAD.WIDE.U32 R74, R83, 0x10, R74 ;  /* 0x00000010534a7825 */ /* 0x000fc800078e004a */
[----:B------:R-:W-:Y:S01]  /*1ec0*/  FMUL.FTZ R83, R42, UR12 ;  /* 0x0000000c2a537c20 */ /* 0x000fe20008410000 */
[----:B------:R-:W-:Y:S01]  /*1ed0*/  FMUL.FTZ R50, R43, UR12 ;  /* 0x0000000c2b327c20 */ /* 0x000fe20008410000 */
[C---:B------:R-:W-:Y:S01]  /*1ee0*/  F2FP.BF16.F32.PACK_AB R42, R48.reuse, R43 ;  /* 0x0000002b302a723e */ /* 0x040fe200000010ff */
[----:B------:R-:W-:Y:S01]  /*1ef0*/  FMUL.FTZ R85, R48, UR12 ;  /* 0x0000000c30557c20 */ /* 0x000fe20008410000 */
[C---:B------:R-:W-:Y:S01]  /*1f00*/  F2FP.BF16.F32.PACK_AB R43, R108.reuse, R89 ;  /* 0x000000596c2b723e */ /* 0x040fe200000010ff */
[----:B------:R-:W-:Y:S01]  /*1f10*/  FMUL.FTZ R51, R89, UR12 ;  /* 0x0000000c59337c20 */ /* 0x000fe20008410000 */
[C---:B------:R-:W-:Y:S01]  /*1f20*/  F2FP.BF16.F32.PACK_AB R40, R111.reuse, R114 ;  /* 0x000000726f28723e */ /* 0x040fe200000010ff */
[----:B------:R-:W-:Y:S01]  /*1f30*/  FMUL.FTZ R108, R108, UR12 ;  /* 0x0000000c6c6c7c20 */ /* 0x000fe20008410000 */
[----:B------:R-:W-:Y:S01]  /*1f40*/  FMUL.FTZ R48, R114, UR12 ;  /* 0x0000000c72307c20 */ /* 0x000fe20008410000 */
[----:B------:R-:W-:Y:S01]  /*1f50*/  FMUL.FTZ R111, R111, UR12 ;  /* 0x0000000c6f6f7c20 */ /* 0x000fe20008410000 */
[----:B------:R-:W-:Y:S01]  /*1f60*/  F2FP.BF16.F32.PACK_AB R45, R90, R45 ;  /* 0x0000002d5a2d723e */ /* 0x000fe200000010ff */
[----:B------:R2:W-:Y:S01]  /*1f70*/  STG.E.128 desc[UR14][R80.64], R36 ;  /* 0x0000002450007986 */ /* 0x0005e2000c101d0e */
[----:B------:R-:W-:-:S02]  /*1f80*/  F2FP.BF16.F32.PACK_AB R44, R49, R44 ;  /* 0x0000002c312c723e */ /* 0x000fc400000010ff */
[----:B------:R-:W-:Y:S02]  /*1f90*/  F2FP.BF16.F32.PACK_AB R51, R108, R51 ;  /* 0x000000336c33723e */ /* 0x000fe400000010ff */
[----:B------:R-:W-:Y:S01]  /*1fa0*/  F2FP.BF16.F32.PACK_AB R50, R85, R50 ;  /* 0x000000325532723e */ /* 0x000fe200000010ff */
[----:B------:R2:W-:Y:S01]  /*1fb0*/  STG.E.128 desc[UR14][R76.64], R44 ;  /* 0x0000002c4c007986 */ /* 0x0005e2000c101d0e */
[----:B------:R-:W-:Y:S02]  /*1fc0*/  F2FP.BF16.F32.PACK_AB R49, R83, R82 ;  /* 0x000000525331723e */ /* 0x000fe400000010ff */
[----:B------:R-:W-:Y:S01]  /*1fd0*/  F2FP.BF16.F32.PACK_AB R48, R111, R48 ;  /* 0x000000306f30723e */ /* 0x000fe200000010ff */
[----:B------:R2:W-:Y:S04]  /*1fe0*/  STG.E.128 desc[UR14][R78.64], R40 ;  /* 0x000000284e007986 */ /* 0x0005e8000c101d0e */
[----:B------:R2:W-:Y:S01]  /*1ff0*/  STG.E.128 desc[UR14][R74.64], R48 ;  /* 0x000000304a007986 */ /* 0x0005e2000c101d0e */
[----:B------:R-:W-:Y:S05]  /*2000*/  BRA `(.L_x_28) ;  /* 0x0000000c006c7947 */ /* 0x000fea0003800000 */
.L_x_26:
        /* <DEDUP_REMOVED lines=20> */
[--C-:B------:R-:W-:Y:S01]  /*2150*/  FADD.FTZ R42, R49, -R36.reuse ;  /* 0x80000024312a7221 */ /* 0x100fe20000010000 */
[----:B-----5:R-:W-:Y:S01]  /*2160*/  PRMT R36, R31, 0x7632, R36 ;  /* 0x000076321f247816 */ /* 0x020fe20000000024 */
[--C-:B------:R-:W-:Y:S01]  /*2170*/  FADD.FTZ R81, R108, -R37.reuse ;  /* 0x800000256c517221 */ /* 0x100fe20000010000 */
[----:B------:R-:W-:Y:S01]  /*2180*/  PRMT R37, R30, 0x7632, R37 ;  /* 0x000076321e257816 */ /* 0x000fe20000000025 */
[----:B------:R-:W-:Y:S01]  /*2190*/  FADD.FTZ R97, R97, -R38 ;  /* 0x8000002661617221 */ /* 0x000fe20000010000 */
[----:B------:R-:W-:Y:S01]  /*21a0*/  FADD.FTZ R75, R82, -R39 ;  /* 0x80000027524b7221 */ /* 0x000fe20000010000 */
[----:B------:R-:W-:Y:S01]  /*21b0*/  SHF.L.U32 R38, R31, 0x10, RZ ;  /* 0x000000101f267819 */ /* 0x000fe200000006ff */
[----:B------:R-:W-:Y:S01]  /*21c0*/  FADD.FTZ R41, R50, -R41 ;  /* 0x8000002932297221 */ /* 0x000fe20000010000 */
[----:B------:R-:W-:Y:S01]  /*21d0*/  SHF.L.U32 R37, R37, 0x10, RZ ;  /* 0x0000001025257819 */ /* 0x000fe200000006ff */
[----:B------:R-:W-:Y:S01]  /*21e0*/  FADD.FTZ R102, R102, -R43 ;  /* 0x8000002b66667221 */ /* 0x000fe20000010000 */
[----:B------:R-:W-:Y:S01]  /*21f0*/  SHF.L.U32 R39, R30, 0x10, RZ ;  /* 0x000000101e277819 */ /* 0x000fe200000006ff */
[----:B------:R-:W-:Y:S01]  /*2200*/  FFMA.FTZ R43, R41, UR21, R38 ;  /* 0x00000015292b7c23 */ /* 0x000fe20008010026 */
[----:B------:R-:W-:Y:S01]  /*2210*/  SHF.L.U32 R40, R36, 0x10, RZ ;  /* 0x0000001024287819 */ /* 0x000fe200000006ff */
[----:B------:R-:W-:Y:S01]  /*2220*/  FFMA.FTZ R42, R42, UR21, R37 ;  /* 0x000000152a2a7c23 */ /* 0x000fe20008010025 */
[----:B------:R-:W-:Y:S01]  /*2230*/  PRMT R36, R29, 0x7632, R36 ;  /* 0x000076321d247816 */ /* 0x000fe20000000024 */
[----:B------:R-:W-:Y:S01]  /*2240*/  FADD.FTZ R109, R48, -R109 ;  /* 0x8000006d306d7221 */ /* 0x000fe20000010000 */
[----:B------:R-:W-:Y:S01]  /*2250*/  FFMA.FTZ R41, R94, UR21, R39 ;  /* 0x000000155e297c23 */ /* 0x000fe20008010027 */
[----:B------:R-:W-:Y:S01]  /*2260*/  SHF.L.U32 R37, R28, 0x10, RZ ;  /* 0x000000101c257819 */ /* 0x000fe200000006ff */
[----:B------:R-:W-:Y:S01]  /*2270*/  FADD.FTZ R74, R87, -R44 ;  /* 0x8000002c574a7221 */ /* 0x000fe20000010000 */
[----:B------:R-:W-:Y:S01]  /*2280*/  SHF.L.U32 R39, R36, 0x10, RZ ;  /* 0x0000001024277819 */ /* 0x000fe200000006ff */
[----:B------:R-:W-:Y:S01]  /*2290*/  FFMA.FTZ R44, R109, UR21, R40 ;  /* 0x000000156d2c7c23 */ /* 0x000fe20008010028 */
[----:B------:R-:W-:Y:S01]  /*22a0*/  PRMT R36, R28, 0x7632, R36 ;  /* 0x000076321c247816 */ /* 0x000fe20000000024 */
[----:B------:R-:W-:Y:S01]  /*22b0*/  FFMA.FTZ R40, R74, UR21, R37 ;  /* 0x000000154a287c23 */ /* 0x000fe20008010025 */
[----:B------:R-:W-:Y:S01]  /*22c0*/  SHF.L.U32 R37, R32, 0x10, RZ ;  /* 0x0000001020257819 */ /* 0x000fe200000006ff */
[----:B------:R-:W-:Y:S01]  /*22d0*/  FADD.FTZ R77, R77, -R96 ;  /* 0x800000604d4d7221 */ /* 0x000fe20000010000 */
[----:B------:R-:W-:Y:S01]  /*22e0*/  SHF.L.U32 R36, R36, 0x10, RZ ;  /* 0x0000001024247819 */ /* 0x000fe200000006ff */
[----:B------:R-:W-:Y:S01]  /*22f0*/  FADD.FTZ R114, R47, -R114 ;  /* 0x800000722f727221 */ /* 0x000fe20000010000 */
[----:B------:R-:W-:Y:S01]  /*2300*/  FADD.FTZ R90, R51, -R90 ;  /* 0x8000005a335a7221 */ /* 0x000fe20000010000 */
[----:B------:R-:W-:Y:S01]  /*2310*/  SHF.L.U32 R48, R33, 0x10, RZ ;  /* 0x0000001021307819 */ /* 0x000fe200000006ff */
[----:B------:R-:W-:Y:S01]  /*2320*/  FADD.FTZ R50, R46, -R111 ;  /* 0x8000006f2e327221 */ /* 0x000fe20000010000 */
[----:B------:R-:W-:Y:S01]  /*2330*/  FADD.FTZ R51, R45, -R112 ;  /* 0x800000702d337221 */ /* 0x000fe20000010000 */
[----:B------:R-:W0:Y:S01]  /*2340*/  LDC.64 R46, c[0x0][0x468] ;  /* 0x00011a00ff2e7b82 */ /* 0x000e220000000a00 */
[----:B------:R-:W-:Y:S01]  /*2350*/  PRMT R45, R32, 0x7632, R45 ;  /* 0x00007632202d7816 */ /* 0x000fe2000000002d */
[--C-:B------:R-:W-:Y:S01]  /*2360*/  FFMA.FTZ R77, R77, UR21, R36.reuse ;  /* 0x000000154d4d7c23 */ /* 0x100fe20008010024 */
[--C-:B------:R-:W-:Y:S01]  /*2370*/  FFMA.FTZ R49, R114, UR21, R37.reuse ;  /* 0x0000001572317c23 */ /* 0x100fe20008010025 */
[----:B------:R-:W-:Y:S01]  /*2380*/  PRMT R36, R33, 0x7632, R36 ;  /* 0x0000763221247816 */ /* 0x000fe20000000024 */
[--C-:B------:R-:W-:Y:S01]  /*2390*/  FFMA.FTZ R51, R51, UR21, R48.reuse ;  /* 0x0000001533337c23 */ /* 0x100fe20008010030 */
[----:B------:R-:W-:Y:S01]  /*23a0*/  PRMT R37, R34, 0x7632, R37 ;  /* 0x0000763222257816 */ /* 0x000fe20000000025 */
[----:B------:R-:W-:Y:S01]  /*23b0*/  FADD.FTZ R76, R104, -R113 ;  /* 0x80000071684c7221 */ /* 0x000fe20000010000 */
[----:B------:R-:W-:Y:S01]  /*23c0*/  SHF.L.U32 R38, R29, 0x10, RZ ;  /* 0x000000101d267819 */ /* 0x000fe200000006ff */
[----:B------:R-:W-:Y:S01]  /*23d0*/  FADD.FTZ R79, R106, -R79 ;  /* 0x8000004f6a4f7221 */ /* 0x000fe20000010000 */
[----:B------:R-:W-:Y:S01]  /*23e0*/  PRMT R48, R35, 0x7632, R48 ;  /* 0x0000763223307816 */ /* 0x000fe20000000030 */
[----:B------:R-:W-:Y:S01]  /*23f0*/  FFMA.FTZ R39, R90, UR21, R39 ;  /* 0x000000155a277c23 */ /* 0x000fe20008010027 */
[----:B------:R-:W-:Y:S01]  /*2400*/  SHF.L.U32 R45, R45, 0x10, RZ ;  /* 0x000000102d2d7819 */ /* 0x000fe200000006ff */
[----:B------:R-:W-:Y:S01]  /*2410*/  FFMA.FTZ R38, R75, UR21, R38 ;  /* 0x000000154b267c23 */ /* 0x000fe20008010026 */
[----:B------:R-:W-:Y:S01]  /*2420*/  SHF.L.U32 R36, R36, 0x10, RZ ;  /* 0x0000001024247819 */ /* 0x000fe200000006ff */
[----:B------:R-:W-:Y:S01]  /*2430*/  FMUL.FTZ R41, R41, UR12 ;  /* 0x0000000c29297c20 */ /* 0x000fe20008410000 */
[----:B------:R-:W-:Y:S01]  /*2440*/  SHF.L.U32 R37, R37, 0x10, RZ ;  /* 0x0000001025257819 */ /* 0x000fe200000006ff */
[----:B------:R-:W-:Y:S01]  /*2450*/  FFMA.FTZ R50, R50, UR21, R45 ;  /* 0x0000001532327c23 */ /* 0x000fe2000801002d */
[----:B------:R-:W-:Y:S01]  /*2460*/  SHF.L.U32 R78, R35, 0x10, RZ ;  /* 0x00000010234e7819 */ /* 0x000fe200000006ff */
[----:B------:R-:W-:Y:S01]  /*2470*/  FFMA.FTZ R74, R97, UR21, R36 ;  /* 0x00000015614a7c23 */ /* 0x000fe20008010024 */
[----:B------:R-:W-:Y:S01]  /*2480*/  SHF.L.U32 R48, R48, 0x10, RZ ;  /* 0x0000001030307819 */ /* 0x000fe200000006ff */
[----:B------:R-:W-:Y:S01]  /*2490*/  FFMA.FTZ R76, R76, UR21, R37 ;  /* 0x000000154c4c7c23 */ /* 0x000fe20008010025 */
[----:B------:R-:W-:Y:S01]  /*24a0*/  SHF.L.U32 R45, R34, 0x10, RZ ;  /* 0x00000010222d7819 */ /* 0x000fe200000006ff */
[----:B------:R-:W-:Y:S01]  /*24b0*/  FFMA.FTZ R78, R79, UR21, R78 ;  /* 0x000000154f4e7c23 */ /* 0x000fe2000801004e */
[----:B------:R-:W-:Y:S01]  /*24c0*/  FMUL.FTZ R37, R38, UR12 ;  /* 0x0000000c26257c20 */ /* 0x000fe20008410000 */
[----:B------:R-:W-:Y:S01]  /*24d0*/  FMUL.FTZ R36, R39, UR12 ;  /* 0x0000000c27247c20 */ /* 0x000fe20008410000 */
[----:B------:R-:W-:Y:S01]  /*24e0*/  FFMA.FTZ R79, R81, UR21, R48 ;  /* 0x00000015514f7c23 */ /* 0x000fe20008010030 */
[----:B------:R-:W-:Y:S01]  /*24f0*/  FMUL.FTZ R42, R42, UR12 ;  /* 0x0000000c2a2a7c20 */ /* 0x000fe20008410000 */
[----:B------:R-:W-:Y:S01]  /*2500*/  FMUL.FTZ R43, R43, UR12 ;  /* 0x0000000c2b2b7c20 */ /* 0x000fe20008410000 */
[----:B------:R-:W-:Y:S01]  /*2510*/  FMUL.FTZ R48, R44, UR12 ;  /* 0x0000000c2c307c20 */ /* 0x000fe20008410000 */
[----:B------:R-:W-:Y:S01]  /*2520*/  FFMA.FTZ R75, R102, UR21, R45 ;  /* 0x00000015664b7c23 */ /* 0x000fe2000801002d */
        /* <DEDUP_REMOVED lines=15> */
[----:B------:R-:W-:Y:S01]  /*2620*/  F2FP.BF16.F32.PACK_AB R43, R48, R43 ;  /* 0x0000002b302b723e */ /* 0x000fe200000010ff */
[----:B------:R-:W-:Y:S01]  /*2630*/  IMAD.WIDE.U32 R46, R83, 0x10, R46 ;  /* 0x00000010532e7825 */ /* 0x000fe200078e002e */
[----:B------:R-:W-:Y:S01]  /*2640*/  F2FP.BF16.F32.PACK_AB R42, R51, R42 ;  /* 0x0000002a332a723e */ /* 0x000fe200000010ff */
[----:B------:R0:W-:Y:S01]  /*2650*/  STG.E.128 desc[UR14][R44.64], R36 ;  /* 0x000000242c007986 */ /* 0x0001e2000c101d0e */
[----:B------:R-:W-:Y:S02]  /*2660*/  F2FP.BF16.F32.PACK_AB R41, R74, R41 ;  /* 0x000000294a29723e */ /* 0x000fe400000010ff */
[----:B------:R-:W-:-:S05]  /*2670*/  F2FP.BF16.F32.PACK_AB R40, R49, R40 ;  /* 0x000000283128723e */ /* 0x000fca00000010ff */
[----:B------:R0:W-:Y:S01]  /*2680*/  STG.E.128 desc[UR14][R46.64], R40 ;  /* 0x000000282e007986 */ /* 0x0001e2000c101d0e */
[----:B------:R-:W-:Y:S05]  /*2690*/  BRA `(.L_x_28) ;  /* 0x0000000400c87947 */ /* 0x000fea0003800000 */
.L_x_29:
        /* <DEDUP_REMOVED lines=17> */
[----:B-----5:R-:W-:Y:S01]  /*27b0*/  SHF.L.U32 R39, R28, 0x10, RZ ;  /* 0x000000101c277819 */ /* 0x020fe200000006ff */
[----:B------:R-:W-:Y:S01]  /*27c0*/  FADD.FTZ R36, R87, -R44 ;  /* 0x8000002c57247221 */ /* 0x000fe20000010000 */
[--C-:B------:R-:W-:Y:S01]  /*27d0*/  FADD.FTZ R108, R108, -R37.reuse ;  /* 0x800000256c6c7221 */ /* 0x100fe20000010000 */
[----:B------:R-:W-:Y:S01]  /*27e0*/  PRMT R37, R28, 0x7632, R37 ;  /* 0x000076321c257816 */ /* 0x000fe20000000025 */
[----:B------:R-:W-:Y:S01]  /*27f0*/  FADD.FTZ R49, R49, -R38 ;  /* 0x8000002631317221 */ /* 0x000fe20000010000 */
[----:B------:R-:W-:Y:S01]  /*2800*/  FADD.FTZ R50, R50, -R43 ;  /* 0x8000002b32327221 */ /* 0x000fe20000010000 */
[----:B------:R-:W-:Y:S01]  /*2810*/  FADD.FTZ R41, R77, -R96 ;  /* 0x800000604d297221 */ /* 0x000fe20000010000 */
[----:B------:R-:W-:Y:S01]  /*2820*/  SHF.L.U32 R38, R37, 0x10, RZ ;  /* 0x0000001025267819 */ /* 0x000fe200000006ff */
[----:B------:R-:W-:Y:S01]  /*2830*/  FADD.FTZ R94, R81, -R94 ;  /* 0x8000005e515e7221 */ /* 0x000fe20000010000 */
[----:B------:R-:W-:Y:S01]  /*2840*/  SHF.L.U32 R43, R30, 0x10, RZ ;  /* 0x000000101e2b7819 */ /* 0x000fe200000006ff */
[--C-:B------:R-:W-:Y:S01]  /*2850*/  FFMA.FTZ R36, R36, UR21, R39.reuse ;  /* 0x0000001524247c23 */ /* 0x100fe20008010027 */
[----:B------:R-:W-:Y:S01]  /*2860*/  FADD.FTZ R97, R97, -R40 ;  /* 0x8000002861617221 */ /* 0x000fe20000010000 */
        /* <DEDUP_REMOVED lines=9> */
[----:B------:R-:W0:Y:S01]  /*2900*/  LDC.64 R76, c[0x0][0x478] ;  /* 0x00011e00ff4c7b82 */ /* 0x000e220000000a00 */
[----:B------:R-:W-:Y:S01]  /*2910*/  PRMT R42, R32, 0x7632, R42 ;  /* 0x00007632202a7816 */ /* 0x000fe2000000002a */
[----:B------:R-:W-:Y:S01]  /*2920*/  FFMA.FTZ R50, R50, UR21, R43 ;  /* 0x0000001532327c23 */ /* 0x000fe2000801002b */
[----:B------:R-:W-:Y:S01]  /*2930*/  FFMA.FTZ R90, R90, UR21, R39 ;  /* 0x000000155a5a7c23 */ /* 0x000fe20008010027 */
[----:B------:R-:W-:Y:S01]  /*2940*/  SHF.L.U32 R43, R33, 0x10, RZ ;  /* 0x00000010212b7819 */ /* 0x000fe200000006ff */
[----:B------:R-:W-:Y:S01]  /*2950*/  FADD.FTZ R112, R45, -R112 ;  /* 0x800000702d707221 */ /* 0x000fe20000010000 */
[--C-:B------:R-:W-:Y:S01]  /*2960*/  FFMA.FTZ R39, R49, UR21, R40.reuse ;  /* 0x0000001531277c23 */ /* 0x100fe20008010028 */
[----:B------:R-:W-:Y:S01]  /*2970*/  SHF.L.U32 R42, R42, 0x10, RZ ;  /* 0x000000102a2a7819 */ /* 0x000fe200000006ff */
[----:B------:R-:W1:Y:S01]  /*2980*/  LDC.64 R74, c[0x0][0x468] ;  /* 0x00011a00ff4a7b82 */ /* 0x000e620000000a00 */
[----:B------:R-:W-:Y:S01]  /*2990*/  FADD.FTZ R111, R46, -R111 ;  /* 0x8000006f2e6f7221 */ /* 0x000fe20000010000 */
[----:B------:R-:W-:Y:S01]  /*29a0*/  PRMT R40, R31, 0x7632, R40 ;  /* 0x000076321f287816 */ /* 0x000fe20000000028 */
[--C-:B------:R-:W-:Y:S01]  /*29b0*/  FFMA.FTZ R112, R112, UR21, R43.reuse ;  /* 0x0000001570707c23 */ /* 0x100fe2000801002b */
[----:B------:R-:W-:Y:S01]  /*29c0*/  PRMT R43, R34, 0x7632, R43 ;  /* 0x00007632222b7816 */ /* 0x000fe2000000002b */
[----:B------:R-:W-:Y:S01]  /*29d0*/  FFMA.FTZ R49, R111, UR21, R42 ;  /* 0x000000156f317c23 */ /* 0x000fe2000801002a */
[----:B------:R-:W-:Y:S01]  /*29e0*/  SHF.L.U32 R40, R40, 0x10, RZ ;  /* 0x0000001028287819 */ /* 0x000fe200000006ff */
[----:B------:R-:W-:Y:S01]  /*29f0*/  FADD.FTZ R109, R48, -R109 ;  /* 0x8000006d306d7221 */ /* 0x000fe20000010000 */
[----:B------:R-:W-:Y:S01]  /*2a00*/  SHF.L.U32 R45, R32, 0x10, RZ ;  /* 0x00000010202d7819 */ /* 0x000fe200000006ff */
        /* <DEDUP_REMOVED lines=19> */
[----:B------:R-:W-:Y:S01]  /*2b40*/  FMUL.FTZ R42, R109, UR12 ;  /* 0x0000000c6d2a7c20 */ /* 0x000fe20008410000 */
[----:B------:R-:W-:Y:S01]  /*2b50*/  FFMA.FTZ R102, R102, UR21, R45 ;  /* 0x0000001566667c23 */ /* 0x000fe2000801002d */
[----:B------:R-:W-:Y:S01]  /*2b60*/  FFMA.FTZ R113, R113, UR21, R44 ;  /* 0x0000001571717c23 */ /* 0x000fe2000801002c */
[----:B------:R-:W-:Y:S01]  /*2b70*/  FFMA.FTZ R48, R79, UR21, R48 ;  /* 0x000000154f307c23 */ /* 0x000fe20008010030 */
[----:B------:R-:W-:Y:S01]  /*2b80*/  FMUL.FTZ R45, R37, UR12 ;  /* 0x0000000c252d7c20 */ /* 0x000fe20008410000 */
[----:B------:R-:W-:Y:S01]  /*2b90*/  F2FP.BF16.F32.PACK_AB R37, R90, R37 ;  /* 0x000000255a25723e */ /* 0x000fe200000010ff */
[----:B------:R-:W-:Y:S01]  /*2ba0*/  FMUL.FTZ R44, R36, UR12 ;  /* 0x0000000c242c7c20 */ /* 0x000fe20008410000 */
[----:B0-----:R-:W-:-:S04]  /*2bb0*/  IMAD.WIDE.U32 R80, R85, 0x10, R76 ;  /* 0x0000001055507825 */ /* 0x001fc800078e004c */
[----:B------:R-:W-:Y:S01]  /*2bc0*/  FMUL.FTZ R90, R90, UR12 ;  /* 0x0000000c5a5a7c20 */ /* 0x000fe20008410000 */
[----:B------:R-:W-:Y:S01]  /*2bd0*/  F2FP.BF16.F32.PACK_AB R38, R39, R38 ;  /* 0x000000262726723e */ /* 0x000fe200000010ff */
[----:B------:R-:W-:Y:S01]  /*2be0*/  FMUL.FTZ R51, R41, UR12 ;  /* 0x0000000c29337c20 */ /* 0x000fe20008410000 */
[----:B-1----:R-:W-:Y:S01]  /*2bf0*/  IMAD.WIDE.U32 R78, R85, 0x10, R74 ;  /* 0x00000010554e7825 */ /* 0x002fe200078e004a */
[----:B------:R-:W-:-:S03]  /*2c00*/  F2FP.BF16.F32.PACK_AB R47, R42, R47 ;  /* 0x0000002f2a2f723e */ /* 0x000fc600000010ff */
[----:B------:R-:W-:Y:S01]  /*2c10*/  FMUL.FTZ R84, R48, UR12 ;  /* 0x0000000c30547c20 */ /* 0x000fe20008410000 */
[----:B------:R-:W-:Y:S01]  /*2c20*/  F2FP.BF16.F32.PACK_AB R46, R43, R46 ;  /* 0x0000002e2b2e723e */ /* 0x000fe200000010ff */
[----:B------:R-:W-:Y:S01]  /*2c30*/  IMAD.WIDE.U32 R76, R83, 0x10, R76 ;  /* 0x00000010534c7825 */ /* 0x000fe200078e004c */
[----:B------:R-:W-:-:S03]  /*2c40*/  F2FP.BF16.F32.PACK_AB R36, R41, R36 ;  /* 0x000000242924723e */ /* 0x000fc600000010ff */
[----:B------:R-:W-:Y:S01]  /*2c50*/  FMUL.FTZ R82, R112, UR12 ;  /* 0x0000000c70527c20 */ /* 0x000fe20008410000 */
[----:B------:R-:W-:Y:S01]  /*2c60*/  F2FP.BF16.F32.PACK_AB R39, R109, R50 ;  /* 0x000000326d27723e */ /* 0x000fe200000010ff */
[----:B------:R-:W-:Y:S01]  /*2c70*/  IMAD.WIDE.U32 R74, R83, 0x10, R74 ;  /* 0x00000010534a7825 */ /* 0x000fe200078e004a */
[----:B------:R-:W-:-:S03]  /*2c80*/  F2FP.BF16.F32.PACK_AB R41, R97, R112 ;  /* 0x000000706129723e */ /* 0x000fc600000010ff */
        /* <DEDUP_REMOVED lines=16> */
[----:B------:R1:W-:Y:S01]  /*2d90*/  STG.E.128 desc[UR14][R76.64], R40 ;  /* 0x000000284c007986 */ /* 0x0003e2000c101d0e */
[----:B------:R-:W-:-:S05]  /*2da0*/  F2FP.BF16.F32.PACK_AB R48, R83, R48 ;  /* 0x000000305330723e */ /* 0x000fca00000010ff */
[----:B------:R1:W-:Y:S02]  /*2db0*/  STG.E.128 desc[UR14][R74.64], R48 ;  /* 0x000000304a007986 */ /* 0x0003e4000c101d0e */
.L_x_28:
[----:B------:R-:W-:Y:S02]  /*2dc0*/  UIADD3 UR6, UPT, UPT, UR6, UR24, URZ ;  /* 0x0000001806067290 */ /* 0x000fe4000fffe0ff */
[----:B------:R-:W-:Y:S02]  /*2dd0*/  UPLOP3.LUT UP2, UPT, UPT, UPT, UP2, 0x40, 0x4 ;  /* 0x000000000004789c */ /* 0x000fe40003f4e820 */
[----:B------:R-:W-:-:S09]  /*2de0*/  UISETP.GE.AND UP1, UPT, UR6, UR25, UPT ;  /* 0x000000190600728c */ /* 0x000fd2000bf26270 */
[----:B------:R-:W-:Y:S05]  /*2df0*/  BRA.U !UP1, `(.L_x_30) ;  /* 0xffffffd509bc7547 */ /* 0x000fea000b83ffff */
[----:B0123--:R-:W-:Y:S02]  /*2e00*/  MOV R36, R25 ;  /* 0x0000001900247202 */ /* 0x00ffe40000000f00 */
[----:B------:R-:W-:Y:S02]  /*2e10*/  MOV R37, R24 ;  /* 0x0000001800257202 */ /* 0x000fe40000000f00 */
[----:B-----5:R-:W-:Y:S02]  /*2e20*/  MOV R31, R27 ;  /* 0x0000001b001f7202 */ /* 0x020fe40000000f00 */
[----:B------:R-:W-:Y:S02]  /*2e30*/  MOV R35, R26 ;  /* 0x0000001a00237202 */ /* 0x000fe40000000f00 */
[----:B------:R-:W-:Y:S02]  /*2e40*/  MOV R38, R23 ;  /* 0x0000001700267202 */ /* 0x000fe40000000f00 */
[----:B------:R-:W-:-:S02]  /*2e50*/  MOV R42, R11 ;  /* 0x0000000b002a7202 */ /* 0x000fc40000000f00 */
[----:B------:R-:W-:Y:S02]  /*2e60*/  MOV R39, R22 ;  /* 0x0000001600277202 */ /* 0x000fe40000000f00 */
[----:B------:R-:W-:Y:S02]  /*2e70*/  MOV R43, R10 ;  /* 0x0000000a002b7202 */ /* 0x000fe40000000f00 */
[----:B------:R-:W-:Y:S02]  /*2e80*/  MOV R24, R21 ;  /* 0x0000001500187202 */ /* 0x000fe40000000f00 */
        /* <DEDUP_REMOVED lines=22> */
[----:B------:R-:W-:-:S07]  /*2ff0*/  MOV R11, R2 ;  /* 0x00000002000b7202 */ /* 0x000fce0000000f00 */
.L_x_23:
[----:B------:R-:W0:Y:S08]  /*3000*/  LDC R7, c[0x0][0x388] ;  /* 0x0000e200ff077b82 */ /* 0x000e300000000800 */
[----:B------:R-:W1:Y:S08]  /*3010*/  LDC.64 R2, c[0x0][0x440] ;  /* 0x00011000ff027b82 */ /* 0x000e700000000a00 */
[----:B------:R-:W3:Y:S01]  /*3020*/  LDC.64 R4, c[0x0][0x448] ;  /* 0x00011200ff047b82 */ /* 0x000ee20000000a00 */
[----:B0-----:R-:W-:-:S05]  /*3030*/  IMAD R7, R7, UR7, RZ ;  /* 0x0000000707077c24 */ /* 0x001fca000f8e02ff */
[----:B------:R-:W-:-:S05]  /*3040*/  LEA.HI R7, R7, R0, RZ, 0x1d ;  /* 0x0000000007077211 */ /* 0x000fca00078fe8ff */
[----:B-1----:R-:W-:-:S05]  /*3050*/  IMAD.WIDE.U32 R2, R7, 0x20, R2 ;  /* 0x0000002007027825 */ /* 0x002fca00078e0002 */
[----:B--2---:R-:W-:Y:S01]  /*3060*/  STG.E.128 desc[UR14][R2.64], R32 ;  /* 0x0000002002007986 */ /* 0x004fe2000c101d0e */
[----:B---3--:R-:W-:-:S03]  /*3070*/  IMAD.WIDE.U32 R4, R7, 0x20, R4 ;  /* 0x0000002007047825 */ /* 0x008fc600078e0004 */
[----:B------:R-:W-:Y:S04]  /*3080*/  STG.E.128 desc[UR14][R2.64+0x10], R40 ;  /* 0x0000102802007986 */ /* 0x000fe8000c101d0e */
[----:B------:R-:W-:Y:S04]  /*3090*/  STG.E.128 desc[UR14][R4.64], R28 ;  /* 0x0000001c04007986 */ /* 0x000fe8000c101d0e */
[----:B------:R-:W-:Y:S04]  /*30a0*/  STG.E.128 desc[UR14][R4.64+0x10], R36 ;  /* 0x0000102404007986 */ /* 0x000fe8000c101d0e */
[----:B------:R-:W-:Y:S04]  /*30b0*/  STG.E.128 desc[UR14][R2.64+0x1000], R44 ;  /* 0x0010002c02007986 */ /* 0x000fe8000c101d0e */
[----:B------:R-:W-:Y:S04]  /*30c0*/  STG.E.128 desc[UR14][R2.64+0x1010], R8 ;  /* 0x0010100802007986 */ /* 0x000fe8000c101d0e */
[----:B------:R-:W-:Y:S04]  /*30d0*/  STG.E.128 desc[UR14][R4.64+0x1000], R24 ;  /* 0x0010001804007986 */ /* 0x000fe8000c101d0e */
[----:B------:R-:W-:Y:S01]  /*30e0*/  STG.E.128 desc[UR14][R4.64+0x1010], R20 ;  /* 0x0010101404007986 */ /* 0x000fe2000c101d0e */
[----:B------:R-:W-:Y:S05]  /*30f0*/  EXIT ;  /* 0x000000000000794d */ /* 0x000fea0003800000 */
.L_x_31:
        /* <DEDUP_REMOVED lines=16> */
.L_x_7967:


//--------------------- .text._ZN10layer_norm13ln_bwd_kernelINS_13Kernel_traitsI13__nv_bfloat16S2_S2_S2_fjLj2048ELj1ELj1ELj4ELj16ENS_18Kernel_traits_baseILj2048ES2_S2_S2_S2_fjLj128EEEEELb0ELb0ELb1ELb0EEEvNS_9BwdParamsE --------------------------
	.section	.text._ZN10layer_norm13ln_bwd_kernelINS_13Kernel_traitsI13__nv_bfloat16S2_S2_S2_fjLj2048ELj1ELj1ELj4ELj16ENS_18Kernel_traits_baseILj2048ES2_S2_S2_S2_fjLj128EEEEELb0ELb0ELb1ELb0EEEvNS_9BwdParamsE,"ax",@progbits
	.align	128
        .global         _ZN10layer_norm13ln_bwd_kernelINS_13Kernel_traitsI13__nv_bfloat16S2_S2_S2_fjLj2048ELj1ELj1ELj4ELj16ENS_18Kernel_traits_baseILj2048ES2_S2_S2_S2_fjLj128EEEEELb0ELb0ELb1ELb0EEEvNS_9BwdParamsE
        .type           _ZN10layer_norm13ln_bwd_kernelINS_13Kernel_traitsI13__nv_bfloat16S2_S2_S2_fjLj2048ELj1ELj1ELj4ELj16ENS_18Kernel_traits_baseILj2048ES2_S2_S2_S2_fjLj128EEEEELb0ELb0ELb1ELb0EEEvNS_9BwdParamsE,@function
        .size           _ZN10layer_norm13ln_bwd_kernelINS_13Kernel_traitsI13__nv_bfloat16S2_S2_S2_fjLj2048ELj1ELj1ELj4ELj16ENS_18Kernel_traits_baseILj2048ES2_S2_S2_S2_fjLj128EEEEELb0ELb0ELb1ELb0EEEvNS_9BwdParamsE,(.L_x_7968 - _ZN10layer_norm13ln_bwd_kernelINS_13Kernel_traitsI13__nv_bfloat16S2_S2_S2_fjLj2048ELj1ELj1ELj4ELj16ENS_18Kernel_traits_baseILj2048ES2_S2_S2_S2_fjLj128EEEEELb0ELb0ELb1ELb0EEEvNS_9BwdParamsE)
        .other          _ZN10layer_norm13ln_bwd_kernelINS_13Kernel_traitsI13__nv_bfloat16S2_S2_S2_fjLj2048ELj1ELj1ELj4ELj16ENS_18Kernel_traits_baseILj2048ES2_S2_S2_S2_fjLj128EEEEELb0ELb0ELb1ELb0EEEvNS_9BwdParamsE,@"STO_CUDA_ENTRY STV_DEFAULT"
_ZN10layer_norm13ln_bwd_kernelINS_13Kernel_traitsI13__nv_bfloat16S2_S2_S2_fjLj2048ELj1ELj1ELj4ELj16ENS_18Kernel_traits_baseILj2048ES2_S2_S2_S2_fjLj128EEEEELb0ELb0ELb1ELb0EEEvNS_9BwdParamsE:
.text._ZN10layer_norm13ln_bwd_kernelINS_13Kernel_traitsI13__nv_bfloat16S2_S2_S2_fjLj2048ELj1ELj1ELj4ELj16ENS_18Kernel_traits_baseILj2048ES2_S2_S2_S2_fjLj128EEEEELb0ELb0ELb1ELb0EEEvNS_9BwdParamsE:
[----:B------:R-:W-:Y:S01]  /*0000*/  LDC R1, c[0x0][0x37c] ;  /* 0x0000df00ff017b82 */ /* 0x000fe20000000800 */
[----:B------:R-:W0:Y:S01]  /*0010*/  S2R R112, SR_TID.X ;  /* 0x0000000000707919 */ /* 0x000e220000002100 */
[----:B------:R-:W1:Y:S01]  /*0020*/  LDCU UR4, c[0x0][0x388] ;  /* 0x00007100ff0477ac */ /* 0x000e620008000800 */
[----:B------:R-:W2:Y:S01]  /*0030*/  LDCU.64 UR10, c[0x0][0x358] ;  /* 0x00006b00ff0a77ac */ /* 0x000ea20008000a00 */
[----:B------:R-:W3:Y:S01]  /*0040*/  LDCU UR5, c[0x0][0x384] ;  /* 0x00007080ff0577ac */ /* 0x000ee20008000800 */
[----:B-1----:R-:W-:-:S04]  /*0050*/  MOV R14, UR4 ;  /* 0x00000004000e7c02 */ /* 0x002fc80008000f00 */
[----:B------:R-:W-:-:S04]  /*0060*/  SHF.R.S32.HI R3, RZ, 0x1f, R14 ;  /* 0x0000001fff037819 */ /* 0x000fc8000001140e */
[----:B------:R-:W-:Y:S02]  /*0070*/  LEA.HI R3, R3, R14, RZ, 0x3 ;  /* 0x0000000e03037211 */ /* 0x000fe400078f18ff */
[----:B0-----:R-:W-:Y:S02]  /*0080*/  LOP3.LUT R10, R112, 0x7f, RZ, 0x3c, !PT ;  /* 0x0000007f700a7812 */ /* 0x001fe400078e3cff */
[----:B------:R-:W-:Y:S02]  /*0090*/  MOV R7, R112 ;  /* 0x0000007000077202 */ /* 0x000fe40000000f00 */
[----:B------:R-:W-:-:S04]  /*00a0*/  LEA.HI.SX32 R10, R3, R10, 0x1d ;  /* 0x0000000a030a7211 */ /* 0x000fc800078feaff */
[C---:B------:R-:W-:Y:S02]  /*00b0*/  ISETP.GE.U32.AND P1, PT, R10.reuse, 0x80, PT ;  /* 0x000000800a00780c */ /* 0x040fe40003f26070 */
[----:B------:R-:W-:-:S11]  /*00c0*/  ISETP.GE.U32.AND P3, PT, R10, 0x100, PT ;  /* 0x000001000a00780c */ /* 0x000fd60003f66070 */
[----:B------:R-:W0:Y:S08]  /*00d0*/  @P1 LDC.64 R2, c[0x0][0x3d0] ;  /* 0x0000f400ff021b82 */ /* 0x000e300000000a00 */
[----:B------:R-:W1:Y:S01]  /*00e0*/  @P3 LDC.64 R4, c[0x0][0x3d0] ;  /* 0x0000f400ff043b82 */ /* 0x000e620000000a00 */
[C---:B0-----:R-:W-:Y:S01]  /*00f0*/  @P1 IMAD.WIDE.U32 R2, R7.reuse, 0x10, R2 ;  /* 0x0000001007021825 */ /* 0x041fe200078e0002 */
[----:B------:R-:W-:-:S04]  /*0100*/  @P1 LOP3.LUT R7, R7, 0x80, RZ, 0xfc, !PT ;  /* 0x0000008007071812 */ /* 0x000fc800078efcff */
[----:B--2---:R0:W5:Y:S01]  /*0110*/  @P1 LDG.E.128 R20, desc[UR10][R2.64] ;  /* 0x0000000a02141981 */ /* 0x004162000c1e1d00 */
[----:B-1----:R-:W-:-:S05]  /*0120*/  @P3 IMAD.WIDE.U32 R4, R7, 0x10, R4 ;  /* 0x0000001007043825 */ /* 0x002fca00078e0004 */
[----:B------:R0:W5:Y:S01]  /*0130*/  @P3 LDG.E.128 R24, desc[UR10][R4.64] ;  /* 0x0000000a04183981 */ /* 0x000162000c1e1d00 */
[----:B------:R-:W1:Y:S01]  /*0140*/  S2UR UR4, SR_CTAID.X ;  /* 0x00000000000479c3 */ /* 0x000e620000002500 */
[----:B------:R-:W-:Y:S02]  /*0150*/  CS2R R28, SRZ ;  /* 0x00000000001c7805 */ /* 0x000fe4000001ff00 */
[----:B------:R-:W-:Y:S02]  /*0160*/  CS2R R30, SRZ ;  /* 0x00000000001e7805 */ /* 0x000fe4000001ff00 */
[----:B------:R-:W-:Y:S02]  /*0170*/  CS2R R32, SRZ ;  /* 0x0000000000207805 */ /* 0x000fe4000001ff00 */
[----:B------:R-:W-:Y:S02]  /*0180*/  CS2R R34, SRZ ;  /* 0x0000000000227805 */ /* 0x000fe4000001ff00 */
[----:B------:R-:W-:-:S02]  /*0190*/  CS2R R48, SRZ ;  /* 0x0000000000307805 */ /* 0x000fc4000001ff00 */
[----:B-1----:R-:W-:-:S04]  /*01a0*/  MOV R9, UR4 ;  /* 0x0000000400097c02 */ /* 0x002fc80008000f00 */
[----:B---3--:R-:W-:Y:S02]  /*01b0*/  ISETP.GE.AND P0, PT, R9, UR5, PT ;  /* 0x0000000509007c0c */ /* 0x008fe4000bf06270 */
        /* <DEDUP_REMOVED lines=11> */
[----:B0-----:R-:W-:Y:S06]  /*0270*/  @P0 BRA `(.L_x_32) ;  /* 0x0000003c00480947 */ /* 0x001fec0003800000 */
        /* <DEDUP_REMOVED lines=26> */
[----:B------:R-:W1:Y:S01]  /*0420*/  LDCU.U8 UR9, c[0x0][0x410] ;  /* 0x00008200ff0977ac */ /* 0x000e620008000000 */
[----:B------:R-:W2:Y:S01]  /*0430*/  LDCU UR14, c[0x0][0x400] ;  /* 0x00008000ff0e77ac */ /* 0x000ea20008000800 */
[----:B------:R-:W3:Y:S01]  /*0440*/  LDCU.64 UR12, c[0x0][0x438] ;  /* 0x00008700ff0c77ac */ /* 0x000ee20008000a00 */
[----:B------:R-:W4:Y:S06]  /*0450*/  LDCU.64 UR6, c[0x0][0x478] ;  /* 0x00008f00ff0677ac */ /* 0x000f2c0008000a00 */
.L_x_66:
[----:B0-----:R-:W0:Y:S08]  /*0460*/  LDC.64 R12, c[0x0][0x3f8] ;  /* 0x0000fe00ff0c7b82 */ /* 0x001e300000000a00 */
[----:B------:R-:W1:Y:S08]  /*0470*/  LDC.64 R72, c[0x0][0x3c8] ;  /* 0x0000f200ff487b82 */ /* 0x000e700000000a00 */
[----:B------:R-:W2:Y:S01]  /*0480*/  LDC.64 R14, c[0x0][0x3f0] ;  /* 0x0000fc00ff0e7b82 */ /* 0x000ea20000000a00 */
[----:B0-----:R-:W-:-:S05]  /*0490*/  IMAD.WIDE R74, R9, 0x4, R12 ;  /* 0x00000004094a7825 */ /* 0x001fca00078e020c */
[----:B------:R-:W3:Y:S01]  /*04a0*/  LDG.E R12, desc[UR10][R74.64] ;  /* 0x0000000a4a0c7981 */ /* 0x000ee2000c1e1900 */
[----:B-1----:R-:W-:-:S05]  /*04b0*/  IMAD.WIDE R72, R9, 0x4, R72 ;  /* 0x0000000409487825 */ /* 0x002fca00078e0248 */
[----:B------:R0:W5:Y:S01]  /*04c0*/  LDG.E R11, desc[UR10][R72.64] ;  /* 0x0000000a480b7981 */ /* 0x000162000c1e1900 */
[----:B--2---:R-:W-:-:S05]  /*04d0*/  IMAD.WIDE R14, R9, 0x4, R14 ;  /* 0x00000004090e7825 */ /* 0x004fca00078e020e */
[----:B------:R0:W5:Y:S01]  /*04e0*/  LDG.E R13, desc[UR10][R14.64] ;  /* 0x0000000a0e0d7981 */ /* 0x000162000c1e1900 */
[----:B------:R-:W-:Y:S01]  /*04f0*/  BSSY.RECONVERGENT B0, `(.L_x_33) ;  /* 0x00000fa000007945 */ /* 0x000fe20003800200 */
[----:B------:R-:W-:Y:S01]  /*0500*/  HFMA2 R113, -RZ, RZ, 0, 0 ;  /* 0x00000000ff717431 */ /* 0x000fe200000001ff */
[----:B------:R-:W-:Y:S02]  /*0510*/  MOV R114, RZ ;  /* 0x000000ff00727202 */ /* 0x000fe40000000f00 */
[----:B---3--:R-:W-:-:S13]  /*0520*/  ISETP.GE.AND P3, PT, R12, 0x1, PT ;  /* 0x000000010c00780c */ /* 0x008fda0003f66270 */
[----:B0-----:R-:W-:Y:S05]  /*0530*/  @!P3 BRA `(.L_x_34) ;  /* 0x0000000c008cb947 */ /* 0x001fea0003800000 */
[----:B------:R-:W0:Y:S01]  /*0540*/  LDC.64 R14, c[0x0][0x3c0] ;  /* 0x0000f000ff0e7b82 */ /* 0x000e220000000a00 */
[----:B------:R-:W-:Y:S02]  /*0550*/  SHF.R.S32.HI R74, RZ, 0x1f, R9 ;  /* 0x0000001fff4a7819 */ /* 0x000fe40000011409 */
[----:B0-----:R-:W-:-:S05]  /*0560*/  LEA R72, P0, R9, R14, 0x2 ;  /* 0x0000000e09487211 */ /* 0x001fca00078010ff */
[----:B------:R-:W0:Y:S01]  /*0570*/  LDC R14, c[0x0][0x388] ;  /* 0x0000e200ff0e7b82 */ /* 0x000e220000000800 */
[----:B------:R-:W-:-:S05]  /*0580*/  LEA.HI.X R73, R9, R15, R74, 0x2, P0 ;  /* 0x0000000f09497211 */ /* 0x000fca00000f144a */
[----:B------:R-:W2:Y:S01]  /*0590*/  LDG.E R72, desc[UR10][R72.64] ;  /* 0x0000000a48487981 */ /* 0x000ea2000c1e1900 */
[----:B------:R-:W-:Y:S01]  /*05a0*/  IADD3 R75, PT, PT, R12, -0x1, RZ ;  /* 0xffffffff0c4b7810 */ /* 0x000fe20007ffe0ff */
[----:B------:R-:W-:Y:S01]  /*05b0*/  BSSY.RECONVERGENT B1, `(.L_x_35) ;  /* 0x0000076000017945 */ /* 0x000fe20003800200 */
[C---:B------:R-:W-:Y:S02]  /*05c0*/  ISETP.GE.U32.AND P2, PT, R10.reuse, 0x80, PT ;  /* 0x000000800a00780c */ /* 0x040fe40003f46070 */
[----:B------:R-:W-:Y:S02]  /*05d0*/  ISETP.NE.AND P0, PT, RZ, UR9, PT ;  /* 0x00000009ff007c0c */ /* 0x000fe4000bf05270 */
[----:B------:R-:W-:Y:S02]  /*05e0*/  ISETP.GE.U32.AND P1, PT, R10, 0x100, PT ;  /* 0x000001000a00780c */ /* 0x000fe40003f26070 */
[----:B------:R-:W-:Y:S02]  /*05f0*/  MOV R113, RZ ;  /* 0x000000ff00717202 */ /* 0x000fe40000000f00 */
[----:B------:R-:W-:Y:S01]  /*0600*/  MOV R114, RZ ;  /* 0x000000ff00727202 */ /* 0x000fe20000000f00 */
[----:B0-----:R-:W-:-:S02]  /*0610*/  IMAD R15, R9, R14, RZ ;  /* 0x0000000e090f7224 */ /* 0x001fc400078e02ff */
[----:B------:R-:W-:-:S03]  /*0620*/  IMAD R75, R75, R14, RZ ;  /* 0x0000000e4b4b7224 */ /* 0x000fc600078e02ff */
[----:B------:R-:W-:Y:S02]  /*0630*/  SHF.R.S32.HI R74, RZ, 0x1f, R15 ;  /* 0x0000001fff4a7819 */ /* 0x000fe4000001140f */
[----:B------:R-:W-:Y:S02]  /*0640*/  SHF.R.S32.HI R76, RZ, 0x1f, R75 ;  /* 0x0000001fff4c7819 */ /* 0x000fe4000001144b */
[----:B------:R-:W-:Y:S02]  /*0650*/  LEA.HI R15, R74, R15, RZ, 0x3 ;  /* 0x0000000f4a0f7211 */ /* 0x000fe400078f18ff */
[----:B------:R-:W-:Y:S02]  /*0660*/  LEA.HI R75, R76, R75, RZ, 0x3 ;  /* 0x0000004b4c4b7211 */ /* 0x000fe400078f18ff */
[-C--:B------:R-:W-:Y:S02]  /*0670*/  LEA.HI.SX32 R15, R15, R112.reuse, 0x1d ;  /* 0x000000700f0f7211 */ /* 0x080fe400078feaff */
[----:B------:R-:W-:-:S02]  /*0680*/  LEA.HI.SX32 R117, R75, R112, 0x1d ;  /* 0x000000704b757211 */ /* 0x000fc400078feaff */
[----:B------:R-:W-:Y:S02]  /*0690*/  MOV R115, R15 ;  /* 0x0000000f00737202 */ /* 0x000fe40000000f00 */
[----:B--2---:R-:W-:Y:S01]  /*06a0*/  FSEL R112, R72, RZ, !P0 ;  /* 0x000000ff48707208 */ /* 0x004fe20004000000 */
[----:B------:R-:W-:Y:S06]  /*06b0*/  @!P2 BRA `(.L_x_36) ;  /* 0x000000040094a947 */ /* 0x000fec0003800000 */
        /* <DEDUP_REMOVED lines=12> */
[----:B------:R-:W-:Y:S02]  /*0780*/  IADD3 R117, PT, PT, R117, 0x80, RZ ;  /* 0x0000008075757810 */ /* 0x000fe40007ffe0ff */
[----:B------:R-:W-:Y:S02]  /*0790*/  IADD3 R115, PT, PT, R115, 0x80, RZ ;  /* 0x0000008073737810 */ /* 0x000fe40007ffe0ff */
[C---:B--2---:R-:W-:Y:S02]  /*07a0*/  SHF.L.U32 R83, R72.reuse, 0x10, RZ ;  /* 0x0000001048537819 */ /* 0x044fe400000006ff */
[----:B------:R-:W-:Y:S02]  /*07b0*/  PRMT R84, R72, 0x7632, R84 ;  /* 0x0000763248547816 */ /* 0x000fe40000000054 */
[C---:B------:R-:W-:Y:S02]  /*07c0*/  PRMT R72, R74.reuse, 0x7632, R72 ;  /* 0x000076324a487816 */ /* 0x040fe40000000048 */
[----:B------:R-:W-:-:S02]  /*07d0*/  SHF.L.U32 R89, R74, 0x10, RZ ;  /* 0x000000104a597819 */ /* 0x000fc400000006ff */
[C---:B---3--:R-:W-:Y:S02]  /*07e0*/  PRMT R74, R78.reuse, 0x7632, R74 ;  /* 0x000076324e4a7816 */ /* 0x048fe4000000004a */
[----:B------:R-:W-:Y:S01]  /*07f0*/  SHF.L.U32 R88, R78, 0x10, RZ ;  /* 0x000000104e587819 */ /* 0x000fe200000006ff */
[----:B------:R-:W-:Y:S01]  /*0800*/  FADD.FTZ R78, -R112, R83 ;  /* 0x00000053704e7221 */ /* 0x000fe20000010100 */
[----:B------:R-:W-:Y:S02]  /*0810*/  SHF.L.U32 R85, R73, 0x10, RZ ;  /* 0x0000001049557819 */ /* 0x000fe400000006ff */
[C---:B------:R-:W-:Y:S01]  /*0820*/  PRMT R87, R76.reuse, 0x7632, R87 ;  /* 0x000076324c577816 */ /* 0x040fe20000000057 */
[----:B-----5:R-:W-:Y:S01]  /*0830*/  FMUL.FTZ R111, R11, R78 ;  /* 0x0000004e0b6f7220 */ /* 0x020fe20000410000 */
[----:B0-----:R-:W-:Y:S01]  /*0840*/  SHF.L.U32 R80, R76, 0x10, RZ ;  /* 0x000000104c507819 */ /* 0x001fe200000006ff */
[----:B------:R-:W-:Y:S01]  /*0850*/  FADD.FTZ R78, -R112, R85 ;  /* 0x00000055704e7221 */ /* 0x000fe20000010100 */
[C---:B------:R-:W-:Y:S01]  /*0860*/  PRMT R76, R77.reuse, 0x7632, R76 ;  /* 0x000076324d4c7816 */ /* 0x040fe2000000004c */
[----:B------:R-:W-:Y:S01]  /*0870*/  FADD.FTZ R44, R44, R88 ;  /* 0x000000582c2c7221 */ /* 0x000fe20000010000 */
[----:B------:R-:W-:Y:S01]  /*0880*/  SHF.L.U32 R82, R77, 0x10, RZ ;  /* 0x000000104d527819 */ /* 0x000fe200000006ff */
[----:B------:R-:W-:Y:S01]  /*0890*/  FMUL.FTZ R81, R11, R78 ;  /* 0x0000004e0b517220 */ /* 0x000fe20000410000 */
[----:B------:R-:W-:Y:S01]  /*08a0*/  SHF.L.U32 R77, R21, 0x10, RZ ;  /* 0x00000010154d7819 */ /* 0x000fe200000006ff */
[----:B------:R-:W-:Y:S01]  /*08b0*/  FADD.FTZ R78, -R112, R89 ;  /* 0x00000059704e7221 */ /* 0x000fe20000010100 */
[----:B------:R-:W-:Y:S01]  /*08c0*/  SHF.L.U32 R90, R79, 0x10, RZ ;  /* 0x000000104f5a7819 */ /* 0x000fe200000006ff */
[-C--:B------:R-:W-:Y:S01]  /*08d0*/  FMUL.FTZ R109, R109, R80.reuse ;  /* 0x000000506d6d7220 */ /* 0x080fe20000410000 */
[----:B------:R-:W-:Y:S01]  /*08e0*/  SHF.L.U32 R89, R23, 0x10, RZ ;  /* 0x0000001017597819 */ /* 0x000fe200000006ff */
[----:B------:R-:W-:Y:S01]  /*08f0*/  FADD.FTZ R40, R40, R80 ;  /* 0x0000005028287221 */ /* 0x000fe20000010000 */
[----:B------:R-:W-:Y:S01]  /*0900*/  PRMT R86, R73, 0x7632, R86 ;  /* 0x0000763249567816 */ /* 0x000fe20000000056 */
[----:B------:R-:W-:Y:S01]  /*0910*/  FFMA.FTZ R28, R111, R80, R28 ;  /* 0x000000506f1c7223 */ /* 0x000fe2000001001c */
[----:B------:R-:W-:Y:S01]  /*0920*/  PRMT R73, R75, 0x7632, R73 ;  /* 0x000076324b497816 */ /* 0x000fe20000000049 */
[----:B------:R-:W-:Y:S01]  /*0930*/  FMUL.FTZ R80, R77, R82 ;  /* 0x000000524d507220 */ /* 0x000fe20000410000 */
[----:B------:R-:W-:Y:S01]  /*0940*/  SHF.L.U32 R91, R75, 0x10, RZ ;  /* 0x000000104b5b7819 */ /* 0x000fe200000006ff */
[----:B------:R-:W-:Y:S01]  /*0950*/  FMUL.FTZ R83, R11, R78 ;  /* 0x0000004e0b537220 */ /* 0x000fe20000410000 */
[----:B------:R-:W-:Y:S01]  /*0960*/  PRMT R75, R79, 0x7632, R75 ;  /* 0x000076324f4b7816 */ /* 0x000fe2000000004b */
[----:B------:R-:W-:Y:S01]  /*0970*/  FADD.FTZ R42, R42, R82 ;  /* 0x000000522a2a7221 */ /* 0x000fe20000010000 */
[----:B------:R-:W-:Y:S01]  /*0980*/  SHF.L.U32 R77, R84, 0x10, RZ ;  /* 0x00000010544d7819 */ /* 0x000fe200000006ff */
[----:B------:R-:W-:Y:S01]  /*0990*/  FMUL.FTZ R84, R89, R90 ;  /* 0x0000005a59547220 */ /* 0x000fe20000410000 */
[----:B------:R-:W-:Y:S01]  /*09a0*/  SHF.L.U32 R79, R22, 0x10, RZ ;  /* 0x00000010164f7819 */ /* 0x000fe200000006ff */
[----:B------:R-:W-:Y:S01]  /*09b0*/  FADD.FTZ R78, -R112, R91 ;  /* 0x0000005b704e7221 */ /* 0x000fe20000010100 */
[----:B------:R-:W-:Y:S01]  /*09c0*/  SHF.L.U32 R89, R86, 0x10, RZ ;  /* 0x0000001056597819 */ /* 0x000fe200000006ff */
[----:B------:R-:W-:Y:S01]  /*09d0*/  FFMA.FTZ R30, R81, R82, R30 ;  /* 0x00000052511e7223 */ /* 0x000fe2000001001e */
[-C--:B------:R-:W-:Y:S01]  /*09e0*/  FFMA.FTZ R32, R83, R88.reuse, R32 ;  /* 0x0000005853207223 */ /* 0x080fe20000010020 */
[----:B------:R-:W-:Y:S01]  /*09f0*/  FMUL.FTZ R82, R79, R88 ;  /* 0x000000584f527220 */ /* 0x000fe20000410000 */
[C---:B------:R-:W-:Y:S01]  /*0a00*/  FADD.FTZ R86, -R112.reuse, R77 ;  /* 0x0000004d70567221 */ /* 0x040fe20000010100 */
[----:B------:R-:W-:Y:S01]  /*0a10*/  FADD.FTZ R88, -R112, R89 ;  /* 0x0000005970587221 */ /* 0x000fe20000010100 */
[----:B------:R-:W-:Y:S01]  /*0a20*/  FMUL.FTZ R85, R11, R78 ;  /* 0x0000004e0b557220 */ /* 0x000fe20000410000 */
[----:B------:R-:W-:Y:S01]  /*0a30*/  SHF.L.U32 R78, R5, 0x10, RZ ;  /* 0x00000010054e7819 */ /* 0x000fe200000006ff */
[----:B------:R-:W-:Y:S01]  /*0a40*/  FMUL.FTZ R86, R11, R86 ;  /* 0x000000560b567220 */ /* 0x000fe20000410000 */
[----:B------:R-:W-:Y:S01]  /*0a50*/  SHF.L.U32 R79, R87, 0x10, RZ ;  /* 0x00000010574f7819 */ /* 0x000fe200000006ff */
[----:B------:R-:W-:Y:S01]  /*0a60*/  FMUL.FTZ R88, R11, R88 ;  /* 0x000000580b587220 */ /* 0x000fe20000410000 */
[----:B------:R-:W-:Y:S01]  /*0a70*/  SHF.L.U32 R77, R6, 0x10, RZ ;  /* 0x00000010064d7819 */ /* 0x000fe200000006ff */
[----:B------:R-:W-:Y:S01]  /*0a80*/  FADD.FTZ R46, R46, R90 ;  /* 0x0000005a2e2e7221 */ /* 0x000fe20000010000 */
[----:B------:R-:W-:Y:S01]  /*0a90*/  SHF.L.U32 R76, R76, 0x10, RZ ;  /* 0x000000104c4c7819 */ /* 0x000fe200000006ff */
[-C--:B------:R-:W-:Y:S01]  /*0aa0*/  FMUL.FTZ R87, R78, R79.reuse ;  /* 0x0000004f4e577220 */ /* 0x080fe20000410000 */
[----:B------:R-:W-:Y:S01]  /*0ab0*/  FADD.FTZ R41, R41, R79 ;  /* 0x0000004f29297221 */ /* 0x000fe20000010000 */
[----:B------:R-:W-:Y:S01]  /*0ac0*/  FFMA.FTZ R29, R86, R79, R29 ;  /* 0x0000004f561d7223 */ /* 0x000fe2000001001d */
[----:B------:R-:W-:Y:S01]  /*0ad0*/  SHF.L.U32 R79, R73, 0x10, RZ ;  /* 0x00000010494f7819 */ /* 0x000fe200000006ff */
[-C--:B------:R-:W-:Y:S01]  /*0ae0*/  FMUL.FTZ R89, R77, R76.reuse ;  /* 0x0000004c4d597220 */ /* 0x080fe20000410000 */
[----:B------:R-:W-:Y:S01]  /*0af0*/  FADD.FTZ R43, R43, R76 ;  /* 0x0000004c2b2b7221 */ /* 0x000fe20000010000 */
[----:B------:R-:W-:Y:S01]  /*0b00*/  FFMA.FTZ R31, R88, R76, R31 ;  /* 0x0000004c581f7223 */ /* 0x000fe2000001001f */
[----:B------:R-:W-:Y:S01]  /*0b10*/  FADD.FTZ R76, RZ, R109 ;  /* 0x0000006dff4c7221 */ /* 0x000fe20000010000 */
[----:B------:R-:W-:Y:S01]  /*0b20*/  FFMA.FTZ R73, R111, R109, RZ ;  /* 0x0000006d6f497223 */ /* 0x000fe200000100ff */
[----:B------:R-:W-:Y:S01]  /*0b30*/  SHF.L.U32 R77, R72, 0x10, RZ ;  /* 0x00000010484d7819 */ /* 0x000fe200000006ff */
[----:B------:R-:W-:Y:S01]  /*0b40*/  FFMA.FTZ R34, R85, R90, R34 ;  /* 0x0000005a55227223 */ /* 0x000fe20000010022 */
[----:B------:R-:W-:Y:S01]  /*0b50*/  SHF.L.U32 R78, R74, 0x10, RZ ;  /* 0x000000104a4e7819 */ /* 0x000fe200000006ff */
[----:B------:R-:W-:Y:S01]  /*0b60*/  FFMA.FTZ R74, R86, R87, R73 ;  /* 0x00000057564a7223 */ /* 0x000fe20000010049 */
[----:B------:R-:W-:Y:S01]  /*0b70*/  SHF.L.U32 R72, R75, 0x10, RZ ;  /* 0x000000104b487819 */ /* 0x000fe200000006ff */
[----:B------:R-:W-:Y:S01]  /*0b80*/  FADD.FTZ R75, R76, R87 ;  /* 0x000000574c4b7221 */ /* 0x000fe20000010000 */
[----:B------:R-:W-:Y:S01]  /*0b90*/  SHF.L.U32 R90, R7, 0x10, RZ ;  /* 0x00000010075a7819 */ /* 0x000fe200000006ff */
[----:B------:R-:W-:Y:S01]  /*0ba0*/  FFMA.FTZ R73, R81, R80, R74 ;  /* 0x0000005051497223 */ /* 0x000fe2000001004a */
[C---:B------:R-:W-:Y:S01]  /*0bb0*/  FADD.FTZ R92, -R112.reuse, R77 ;  /* 0x0000004d705c7221 */ /* 0x040fe20000010100 */
[----:B------:R-:W-:Y:S01]  /*0bc0*/  FADD.FTZ R76, R75, R80 ;  /* 0x000000504b4c7221 */ /* 0x000fe20000010000 */
[----:B------:R-:W-:Y:S01]  /*0bd0*/  FADD.FTZ R94, -R112, R79 ;  /* 0x0000004f705e7221 */ /* 0x000fe20000010100 */
[----:B------:R-:W-:Y:S01]  /*0be0*/  FFMA.FTZ R74, R88, R89, R73 ;  /* 0x00000059584a7223 */ /* 0x000fe20000010049 */
[----:B------:R-:W-:Y:S01]  /*0bf0*/  FMUL.FTZ R90, R90, R78 ;  /* 0x0000004e5a5a7220 */ /* 0x000fe20000410000 */
[----:B------:R-:W-:Y:S01]  /*0c00*/  FADD.FTZ R75, R76, R89 ;  /* 0x000000594c4b7221 */ /* 0x000fe20000010000 */
[----:B------:R-:W-:Y:S01]  /*0c10*/  FMUL.FTZ R92, R11, R92 ;  /* 0x0000005c0b5c7220 */ /* 0x000fe20000410000 */
[----:B------:R-:W-:Y:S01]  /*0c20*/  FFMA.FTZ R73, R83, R82, R74 ;  /* 0x0000005253497223 */ /* 0x000fe2000001004a */
[----:B------:R-:W-:Y:S01]  /*0c30*/  SHF.L.U32 R91, R8, 0x10, RZ ;  /* 0x00000010085b7819 */ /* 0x000fe200000006ff */
[----:B------:R-:W-:Y:S01]  /*0c40*/  FADD.FTZ R75, R75, R82 ;  /* 0x000000524b4b7221 */ /* 0x000fe20000010000 */
[----:B------:R-:W-:Y:S01]  /*0c50*/  FMUL.FTZ R94, R11, R94 ;  /* 0x0000005e0b5e7220 */ /* 0x000fe20000410000 */
[----:B------:R-:W-:Y:S01]  /*0c60*/  FFMA.FTZ R74, R92, R90, R73 ;  /* 0x0000005a5c4a7223 */ /* 0x000fe20000010049 */
[----:B------:R-:W-:Y:S01]  /*0c70*/  FADD.FTZ R47, R47, R72 ;  /* 0x000000482f2f7221 */ /* 0x000fe20000010000 */
[----:B------:R-:W-:Y:S01]  /*0c80*/  FADD.FTZ R75, R75, R90 ;  /* 0x0000005a4b4b7221 */ /* 0x000fe20000010000 */
[-C--:B------:R-:W-:Y:S01]  /*0c90*/  FMUL.FTZ R91, R91, R72.reuse ;  /* 0x000000485b5b7220 */ /* 0x080fe20000410000 */
[----:B------:R-:W-:Y:S01]  /*0ca0*/  FFMA.FTZ R35, R94, R72, R35 ;  /* 0x000000485e237223 */ /* 0x000fe20000010023 */
[----:B------:R-:W-:Y:S01]  /*0cb0*/  FFMA.FTZ R73, R85, R84, R74 ;  /* 0x0000005455497223 */ /* 0x000fe2000001004a */
[----:B------:R-:W-:Y:S01]  /*0cc0*/  FADD.FTZ R72, R75, R84 ;  /* 0x000000544b487221 */ /* 0x000fe20000010000 */
[----:B------:R-:W-:Y:S01]  /*0cd0*/  FADD.FTZ R45, R45, R78 ;  /* 0x0000004e2d2d7221 */ /* 0x000fe20000010000 */
[----:B------:R-:W-:Y:S01]  /*0ce0*/  FFMA.FTZ R33, R92, R78, R33 ;  /* 0x0000004e5c217223 */ /* 0x000fe20000010021 */
[----:B------:R-:W-:Y:S01]  /*0cf0*/  FFMA.FTZ R114, R94, R91, R73 ;  /* 0x0000005b5e727223 */ /* 0x000fe20000010049 */
[----:B------:R-:W-:-:S07]  /*0d00*/  FADD.FTZ R113, R72, R91 ;  /* 0x0000005b48717221 */ /* 0x000fce0000010000 */
.L_x_36:
[----:B----4-:R-:W-:Y:S05]  /*0d10*/  BSYNC.RECONVERGENT B1 ;  /* 0x0000000000017941 */ /* 0x010fea0003800200 */
.L_x_35:
        /* <DEDUP_REMOVED lines=9> */
[----:B------:R-:W0:Y:S02]  /*0db0*/  @P0 LDC.64 R96, c[0x0][0x438] ;  /* 0x00010e00ff600b82 */ /* 0x000e240000000a00 */
[----:B0-----:R-:W-:-:S05]  /*0dc0*/  @P0 IMAD.WIDE.U32 R96, R115, 0x10, R96 ;  /* 0x0000001073600825 */ /* 0x001fca00078e0060 */
[----:B------:R0:W5:Y:S01]  /*0dd0*/  @P0 LDG.E.128 R16, desc[UR10][R96.64] ;  /* 0x0000000a60100981 */ /* 0x000162000c1e1d00 */
[----:B------:R-:W-:Y:S02]  /*0de0*/  SHF.L.U32 R105, R3, 0x10, RZ ;  /* 0x0000001003697819 */ /* 0x000fe400000006ff */
[----:B------:R-:W-:Y:S02]  /*0df0*/  SHF.L.U32 R107, R4, 0x10, RZ ;  /* 0x00000010046b7819 */ /* 0x000fe400000006ff */
[----:B0-----:R-:W-:Y:S02]  /*0e00*/  SHF.L.U32 R96, R24, 0x10, RZ ;  /* 0x0000001018607819 */ /* 0x001fe400000006ff */
[C---:B--2---:R-:W-:Y:S02]  /*0e10*/  PRMT R93, R72.reuse, 0x7632, R93 ;  /* 0x00007632485d7816 */ /* 0x044fe4000000005d */
[----:B------:R-:W-:Y:S02]  /*0e20*/  SHF.L.U32 R95, R72, 0x10, RZ ;  /* 0x00000010485f7819 */ /* 0x000fe400000006ff */
[----:B------:R-:W-:-:S02]  /*0e30*/  PRMT R72, R74, 0x7632, R72 ;  /* 0x000076324a487816 */ /* 0x000fc40000000048 */
[C---:B------:R-:W-:Y:S02]  /*0e40*/  PRMT R101, R75.reuse, 0x7632, R101 ;  /* 0x000076324b657816 */ /* 0x040fe40000000065 */
[----:B------:R-:W-:Y:S02]  /*0e50*/  SHF.L.U32 R103, R75, 0x10, RZ ;  /* 0x000000104b677819 */ /* 0x000fe400000006ff */
[----:B------:R-:W-:Y:S02]  /*0e60*/  SHF.L.U32 R75, R72, 0x10, RZ ;  /* 0x00000010484b7819 */ /* 0x000fe400000006ff */
[----:B------:R-:W-:Y:S01]  /*0e70*/  SHF.L.U32 R93, R93, 0x10, RZ ;  /* 0x000000105d5d7819 */ /* 0x000fe200000006ff */
[C---:B------:R-:W-:Y:S01]  /*0e80*/  FADD.FTZ R116, -R112.reuse, R103 ;  /* 0x0000006770747221 */ /* 0x040fe20000010100 */
[----:B------:R-:W-:Y:S01]  /*0e90*/  PRMT R98, R73, 0x7632, R98 ;  /* 0x0000763249627816 */ /* 0x000fe20000000062 */
[----:B------:R-:W-:Y:S01]  /*0ea0*/  FADD.FTZ R108, -R112, R75 ;  /* 0x0000004b706c7221 */ /* 0x000fe20000010100 */
[----:B------:R-:W-:Y:S01]  /*0eb0*/  SHF.L.U32 R99, R74, 0x10, RZ ;  /* 0x000000104a637819 */ /* 0x000fe200000006ff */
[C---:B------:R-:W-:Y:S01]  /*0ec0*/  FADD.FTZ R74, -R112.reuse, R95 ;  /* 0x0000005f704a7221 */ /* 0x040fe20000010100 */
[----:B------:R-:W-:Y:S01]  /*0ed0*/  SHF.L.U32 R101, R101, 0x10, RZ ;  /* 0x0000001065657819 */ /* 0x000fe200000006ff */
[----:B------:R-:W-:Y:S01]  /*0ee0*/  FADD.FTZ R104, -R112, R93 ;  /* 0x0000005d70687221 */ /* 0x000fe20000010100 */
[----:B------:R-:W-:Y:S01]  /*0ef0*/  SHF.L.U32 R73, R73, 0x10, RZ ;  /* 0x0000001049497819 */ /* 0x000fe200000006ff */
[C---:B-----5:R-:W-:Y:S01]  /*0f00*/  FMUL.FTZ R93, R11.reuse, R74 ;  /* 0x0000004a0b5d7220 */ /* 0x060fe20000410000 */
[----:B---3--:R-:W-:Y:S01]  /*0f10*/  PRMT R75, R76, 0x7632, R75 ;  /* 0x000076324c4b7816 */ /* 0x008fe2000000004b */
[----:B------:R-:W-:Y:S01]  /*0f20*/  FADD.FTZ R110, -R112, R101 ;  /* 0x00000065706e7221 */ /* 0x000fe20000010100 */
[----:B------:R-:W-:Y:S01]  /*0f30*/  SHF.L.U32 R95, R76, 0x10, RZ ;  /* 0x000000104c5f7819 */ /* 0x000fe200000006ff */
[----:B------:R-:W-:Y:S01]  /*0f40*/  FADD.FTZ R100, -R112, R73 ;  /* 0x0000004970647221 */ /* 0x000fe20000010100 */
[----:B------:R-:W-:Y:S01]  /*0f50*/  SHF.L.U32 R101, R0, 0x10, RZ ;  /* 0x0000001000657819 */ /* 0x000fe200000006ff */
[----:B------:R-:W-:Y:S01]  /*0f60*/  FMUL.FTZ R104, R11, R104 ;  /* 0x000000680b687220 */ /* 0x000fe20000410000 */
[----:B------:R-:W-:Y:S01]  /*0f70*/  SHF.L.U32 R74, R75, 0x10, RZ ;  /* 0x000000104b4a7819 */ /* 0x000fe200000006ff */
[-C--:B------:R-:W-:Y:S01]  /*0f80*/  FMUL.FTZ R96, R96, R95.reuse ;  /* 0x0000005f60607220 */ /* 0x080fe20000410000 */
[----:B------:R-:W-:Y:S01]  /*0f90*/  SHF.L.U32 R73, R98, 0x10, RZ ;  /* 0x0000001062497819 */ /* 0x000fe200000006ff */
[----:B------:R-:W-:Y:S01]  /*0fa0*/  FADD.FTZ R60, R60, R95 ;  /* 0x0000005f3c3c7221 */ /* 0x000fe20000010000 */
[----:B------:R-:W-:Y:S01]  /*0fb0*/  PRMT R76, R77, 0x7632, R76 ;  /* 0x000076324d4c7816 */ /* 0x000fe2000000004c */
[----:B------:R-:W-:Y:S01]  /*0fc0*/  FFMA.FTZ R48, R93, R95, R48 ;  /* 0x0000005f5d307223 */ /* 0x000fe20000010030 */
[----:B------:R-:W-:Y:S01]  /*0fd0*/  SHF.L.U32 R77, R77, 0x10, RZ ;  /* 0x000000104d4d7819 */ /* 0x000fe200000006ff */
[----:B------:R-:W-:-:S02]  /*0fe0*/  IMAD.U32 R98, R25, 0x10000, RZ ;  /* 0x0001000019627824 */ /* 0x000fc400078e00ff */
[----:B------:R-:W-:Y:S01]  /*0ff0*/  FMUL.FTZ R95, R11, R100 ;  /* 0x000000640b5f7220 */ /* 0x000fe20000410000 */
[-C--:B------:R-:W-:Y:S01]  /*1000*/  FMUL.FTZ R101, R101, R74.reuse ;  /* 0x0000004a65657220 */ /* 0x080fe20000410000 */
[----:B------:R-:W-:Y:S01]  /*1010*/  FADD.FTZ R61, R61, R74 ;  /* 0x0000004a3d3d7221 */ /* 0x000fe20000010000 */
[----:B------:R-:W-:Y:S01]  /*1020*/  FFMA.FTZ R49, R104, R74, R49 ;  /* 0x0000004a68317223 */ /* 0x000fe20000010031 */
[----:B------:R-:W-:Y:S01]  /*1030*/  FADD.FTZ R106, -R112, R73 ;  /* 0x00000049706a7221 */ /* 0x000fe20000010100 */
[----:B------:R-:W-:Y:S01]  /*1040*/  FADD.FTZ R74, R113, R96 ;  /* 0x00000060714a7221 */ /* 0x000fe20000010000 */
[----:B------:R-:W-:Y:S01]  /*1050*/  FFMA.FTZ R75, R93, R96, R114 ;  /* 0x000000605d4b7223 */ /* 0x000fe20000010072 */
[-C--:B------:R-:W-:Y:S01]  /*1060*/  FMUL.FTZ R98, R98, R77.reuse ;  /* 0x0000004d62627220 */ /* 0x080fe20000410000 */
[----:B------:R-:W-:Y:S01]  /*1070*/  FADD.FTZ R62, R62, R77 ;  /* 0x0000004d3e3e7221 */ /* 0x000fe20000010000 */
[----:B------:R-:W-:Y:S01]  /*1080*/  FFMA.FTZ R50, R95, R77, R50 ;  /* 0x0000004d5f327223 */ /* 0x000fe20000010032 */
[----:B------:R-:W-:Y:S01]  /*1090*/  SHF.L.U32 R103, R2, 0x10, RZ ;  /* 0x0000001002677819 */ /* 0x000fe200000006ff */
[----:B------:R-:W-:Y:S01]  /*10a0*/  FMUL.FTZ R106, R11, R106 ;  /* 0x0000006a0b6a7220 */ /* 0x000fe20000410000 */
[----:B------:R-:W-:Y:S01]  /*10b0*/  SHF.L.U32 R76, R76, 0x10, RZ ;  /* 0x000000104c4c7819 */ /* 0x000fe200000006ff */
[----:B------:R-:W-:Y:S01]  /*10c0*/  FADD.FTZ R77, R74, R101 ;  /* 0x000000654a4d7221 */ /* 0x000fe20000010000 */
[----:B------:R-:W-:Y:S01]  /*10d0*/  PRMT R73, R78, 0x7632, R73 ;  /* 0x000076324e497816 */ /* 0x000fe20000000049 */
[----:B------:R-:W-:Y:S01]  /*10e0*/  FFMA.FTZ R74, R104, R101, R75 ;  /* 0x00000065684a7223 */ /* 0x000fe2000001004b */
[----:B------:R-:W-:Y:S01]  /*10f0*/  FADD.FTZ R102, -R112, R99 ;  /* 0x0000006370667221 */ /* 0x000fe20000010100 */
[----:B------:R-:W-:Y:S01]  /*1100*/  SHF.L.U32 R99, R78, 0x10, RZ ;  /* 0x000000104e637819 */ /* 0x000fe200000006ff */
[-C--:B------:R-:W-:Y:S01]  /*1110*/  FMUL.FTZ R103, R103, R76.reuse ;  /* 0x0000004c67677220 */ /* 0x080fe20000410000 */
[----:B------:R-:W-:Y:S01]  /*1120*/  PRMT R72, R79, 0x7632, R72 ;  /* 0x000076324f487816 */ /* 0x000fe20000000048 */
[----:B------:R-:W-:Y:S01]  /*1130*/  FADD.FTZ R63, R63, R76 ;  /* 0x0000004c3f3f7221 */ /* 0x000fe20000010000 */
[----:B------:R-:W-:Y:S01]  /*1140*/  SHF.L.U32 R100, R26, 0x10, RZ ;  /* 0x000000101a647819 */ /* 0x000fe200000006ff */
[----:B------:R-:W-:Y:S01]  /*1150*/  FFMA.FTZ R51, R106, R76, R51 ;  /* 0x0000004c6a337223 */ /* 0x000fe20000010033 */
[----:B------:R-:W-:Y:S01]  /*1160*/  SHF.L.U32 R78, R73, 0x10, RZ ;  /* 0x00000010494e7819 */ /* 0x000fe200000006ff */
[----:B------:R-:W-:Y:S01]  /*1170*/  FADD.FTZ R76, R77, R98 ;  /* 0x000000624d4c7221 */ /* 0x000fe20000010000 */
[----:B------:R-:W-:Y:S01]  /*1180*/  FFMA.FTZ R73, R95, R98, R74 ;  /* 0x000000625f497223 */ /* 0x000fe2000001004a */
[----:B------:R-:W-:Y:S01]  /*1190*/  SHF.L.U32 R112, R72, 0x10, RZ ;  /* 0x0000001048707819 */ /* 0x000fe200000006ff */
[----:B------:R-:W-:Y:S01]  /*11a0*/  FMUL.FTZ R97, R11, R102 ;  /* 0x000000660b617220 */ /* 0x000fe20000410000 */
[----:B------:R-:W-:Y:S01]  /*11b0*/  FMUL.FTZ R100, R100, R99 ;  /* 0x0000006364647220 */ /* 0x000fe20000410000 */
[----:B------:R-:W-:Y:S01]  /*11c0*/  FADD.FTZ R75, R76, R103 ;  /* 0x000000674c4b7221 */ /* 0x000fe20000010000 */
[----:B------:R-:W-:Y:S01]  /*11d0*/  FFMA.FTZ R72, R106, R103, R73 ;  /* 0x000000676a487223 */ /* 0x000fe20000010049 */
[----:B------:R-:W-:Y:S01]  /*11e0*/  SHF.L.U32 R79, R79, 0x10, RZ ;  /* 0x000000104f4f7819 */ /* 0x000fe200000006ff */
[----:B------:R-:W-:Y:S01]  /*11f0*/  FMUL.FTZ R105, R105, R78 ;  /* 0x0000004e69697220 */ /* 0x000fe20000410000 */
[----:B------:R-:W-:Y:S01]  /*1200*/  SHF.L.U32 R102, R27, 0x10, RZ ;  /* 0x000000101b667819 */ /* 0x000fe200000006ff */
[----:B------:R-:W-:Y:S01]  /*1210*/  FMUL.FTZ R108, R11, R108 ;  /* 0x0000006c0b6c7220 */ /* 0x000fe20000410000 */
[----:B------:R-:W-:Y:S01]  /*1220*/  FADD.FTZ R74, R75, R100 ;  /* 0x000000644b4a7221 */ /* 0x000fe20000010000 */
[C---:B------:R-:W-:Y:S01]  /*1230*/  FFMA.FTZ R72, R97.reuse, R100, R72 ;  /* 0x0000006461487223 */ /* 0x040fe20000010048 */
[----:B------:R-:W-:Y:S01]  /*1240*/  FADD.FTZ R64, R64, R99 ;  /* 0x0000006340407221 */ /* 0x000fe20000010000 */
[----:B------:R-:W-:Y:S01]  /*1250*/  FFMA.FTZ R52, R97, R99, R52 ;  /* 0x0000006361347223 */ /* 0x000fe20000010034 */
[----:B------:R-:W-:Y:S01]  /*1260*/  FMUL.FTZ R99, R11, R116 ;  /* 0x000000740b637220 */ /* 0x000fe20000410000 */
[----:B------:R-:W-:Y:S01]  /*1270*/  FMUL.FTZ R102, R102, R79 ;  /* 0x0000004f66667220 */ /* 0x000fe20000410000 */
[----:B------:R-:W-:Y:S01]  /*1280*/  FADD.FTZ R73, R74, R105 ;  /* 0x000000694a497221 */ /* 0x000fe20000010000 */
[----:B------:R-:W-:Y:S01]  /*1290*/  FFMA.FTZ R72, R108, R105, R72 ;  /* 0x000000696c487223 */ /* 0x000fe20000010048 */
[----:B------:R-:W-:Y:S01]  /*12a0*/  FMUL.FTZ R107, R107, R112 ;  /* 0x000000706b6b7220 */ /* 0x000fe20000410000 */
[----:B------:R-:W-:Y:S01]  /*12b0*/  FMUL.FTZ R110, R11, R110 ;  /* 0x0000006e0b6e7220 */ /* 0x000fe20000410000 */
[----:B------:R-:W-:Y:S01]  /*12c0*/  FADD.FTZ R74, R73, R102 ;  /* 0x00000066494a7221 */ /* 0x000fe20000010000 */
[C---:B------:R-:W-:Y:S01]  /*12d0*/  FFMA.FTZ R72, R99.reuse, R102, R72 ;  /* 0x0000006663487223 */ /* 0x040fe20000010048 */
        /* <DEDUP_REMOVED lines=8> */
[----:B------:R-:W-:Y:S06]  /*1360*/  BRA `(.L_x_37) ;  /* 0x0000000000487947 */ /* 0x000fec0003800000 */
.L_x_34:
[----:B------:R-:W0:Y:S01]  /*1370*/  LDC R14, c[0x0][0x388] ;  /* 0x0000e200ff0e7b82 */ /* 0x000e220000000800 */
[----:B------:R-:W-:-:S04]  /*1380*/  UISETP.NE.U32.AND UP0, UPT, UR12, URZ, UPT ;  /* 0x000000ff0c00728c */ /* 0x000fc8000bf05070 */
[----:B------:R-:W-:Y:S01]  /*1390*/  UISETP.NE.AND.EX UP0, UPT, UR13, URZ, UPT, UP0 ;  /* 0x000000ff0d00728c */ /* 0x000fe2000bf05300 */
[----:B0-----:R-:W-:-:S05]  /*13a0*/  IMAD R15, R9, R14, RZ ;  /* 0x0000000e090f7224 */ /* 0x001fca00078e02ff */
[----:B------:R-:W-:-:S04]  /*13b0*/  SHF.R.S32.HI R72, RZ, 0x1f, R15 ;  /* 0x0000001fff487819 */ /* 0x000fc8000001140f */
[----:B------:R-:W-:-:S04]  /*13c0*/  LEA.HI R15, R72, R15, RZ, 0x3 ;  /* 0x0000000f480f7211 */ /* 0x000fc800078f18ff */
[----:B------:R-:W-:Y:S01]  /*13d0*/  LEA.HI.SX32 R15, R15, R112, 0x1d ;  /* 0x000000700f0f7211 */ /* 0x000fe200078feaff */
[----:B------:R-:W-:Y:S06]  /*13e0*/  BRA.U !UP0, `(.L_x_37) ;  /* 0x0000000108287547 */ /* 0x000fec000b800000 */
[C---:B------:R-:W-:Y:S02]  /*13f0*/  ISETP.GE.U32.AND P0, PT, R10.reuse, 0x80, PT ;  /* 0x000000800a00780c */ /* 0x040fe40003f06070 */
[----:B------:R-:W-:Y:S02]  /*1400*/  ISETP.GE.U32.AND P1, PT, R10, 0x100, PT ;  /* 0x000001000a00780c */ /* 0x000fe40003f26070 */
[----:B------:R-:W-:-:S09]  /*1410*/  MOV R77, R15 ;  /* 0x0000000f004d7202 */ /* 0x000fd20000000f00 */
[----:B------:R-:W0:Y:S08]  /*1420*/  @P0 LDC.64 R74, c[0x0][0x438] ;  /* 0x00010e00ff4a0b82 */ /* 0x000e300000000a00 */
[----:B------:R-:W1:Y:S01]  /*1430*/  @P1 LDC.64 R72, c[0x0][0x438] ;  /* 0x00010e00ff481b82 */ /* 0x000e620000000a00 */
[C---:B0-----:R-:W-:Y:S01]  /*1440*/  @P0 IMAD.WIDE.U32 R74, R77.reuse, 0x10, R74 ;  /* 0x000000104d4a0825 */ /* 0x041fe200078e004a */
[----:B------:R-:W-:-:S04]  /*1450*/  @P0 IADD3 R77, PT, PT, R77, 0x80, RZ ;  /* 0x000000804d4d0810 */ /* 0x000fc80007ffe0ff */
[----:B------:R0:W5:Y:S01]  /*1460*/  @P0 LDG.E.128 R56, desc[UR10][R74.64] ;  /* 0x0000000a4a380981 */ /* 0x000162000c1e1d00 */
[----:B-1----:R-:W-:-:S05]  /*1470*/  @P1 IMAD.WIDE.U32 R72, R77, 0x10, R72 ;  /* 0x000000104d481825 */ /* 0x002fca00078e0048 */
[----:B------:R0:W5:Y:S02]  /*1480*/  @P1 LDG.E.128 R16, desc[UR10][R72.64] ;  /* 0x0000000a48101981 */ /* 0x000164000c1e1d00 */
.L_x_37:
[----:B----4-:R-:W-:Y:S05]  /*1490*/  BSYNC.RECONVERGENT B0 ;  /* 0x0000000000007941 */ /* 0x010fea0003800200 */
.L_x_33:
[----:B0-----:R-:W0:Y:S01]  /*14a0*/  SHFL.DOWN PT, R72, R113, 0x10, 0x1f ;  /* 0x0a001f0071487f89 */ /* 0x001e2200000e0000 */
[----:B------:R-:W-:Y:S03]  /*14b0*/  BSSY.RECONVERGENT B0, `(.L_x_38) ;  /* 0x000001f000007945 */ /* 0x000fe60003800200 */
[----:B------:R-:W1:Y:S01]  /*14c0*/  SHFL.DOWN PT, R73, R114, 0x10, 0x1f ;  /* 0x0a001f0072497f89 */ /* 0x000e6200000e0000 */
[----:B------:R-:W2:Y:S01]  /*14d0*/  S2R R112, SR_TID.X ;  /* 0x0000000000707919 */ /* 0x000ea20000002100 */
[----:B0-----:R-:W-:Y:S01]  /*14e0*/  FADD.FTZ R72, R72, R113 ;  /* 0x0000007148487221 */ /* 0x001fe20000010000 */
[----:B-1----:R-:W-:-:S04]  /*14f0*/  FADD.FTZ R73, R73, R114 ;  /* 0x0000007249497221 */ /* 0x002fc80000010000 */
[----:B------:R-:W0:Y:S04]  /*1500*/  SHFL.DOWN PT, R75, R72, 0x8, 0x1f ;  /* 0x09001f00484b7f89 */ /* 0x000e2800000e0000 */
[----:B------:R-:W1:Y:S01]  /*1510*/  SHFL.DOWN PT, R74, R73, 0x8, 0x1f ;  /* 0x09001f00494a7f89 */ /* 0x000e6200000e0000 */
[----:B--2---:R-:W-:Y:S01]  /*1520*/  LOP3.LUT P0, RZ, R112, 0x1f, RZ, 0xc0, !PT ;  /* 0x0000001f70ff7812 */ /* 0x004fe2000780c0ff */
        /* <DEDUP_REMOVED lines=15> */
[----:B------:R-:W0:Y:S01]  /*1620*/  S2UR UR5, SR_CgaCtaId ;  /* 0x00000000000579c3 */ /* 0x000e220000008800 */
[----:B------:R-:W-:Y:S01]  /*1630*/  UMOV UR4, 0x400 ;  /* 0x0000040000047882 */ /* 0x000fe20000000000 */
[----:B------:R-:W-:-:S04]  /*1640*/  SHF.R.U32.HI R74, RZ, 0x2, R112 ;  /* 0x00000002ff4a7819 */ /* 0x000fc80000011670 */
[----:B------:R-:W-:Y:S01]  /*1650*/  LOP3.LUT R74, R74, 0x18, RZ, 0xc0, !PT ;  /* 0x000000184a4a7812 */ /* 0x000fe200078ec0ff */
[----:B0-----:R-:W-:-:S04]  /*1660*/  ULEA UR4, UR5, UR4, 0x18 ;  /* 0x0000000405047291 */ /* 0x001fc8000f8ec0ff */
[----:B------:R-:W-:Y:S02]  /*1670*/  UIADD3 UR5, UPT, UPT, UR4, 0x2020, URZ ;  /* 0x0000202004057890 */ /* 0x000fe4000fffe0ff */
[----:B------:R-:W-:-:S09]  /*1680*/  @!UP1 UIADD3 UR5, UPT, UPT, UR4, 0x2000, URZ ;  /* 0x0000200004059890 */ /* 0x000fd2000fffe0ff */
[----:B------:R0:W-:Y:S03]  /*1690*/  STS.64 [R74+UR5], R72 ;  /* 0x000000484a007988 */ /* 0x0001e60008000a05 */
.L_x_39:
[----:B------:R-:W-:Y:S05]  /*16a0*/  BSYNC.RECONVERGENT B0 ;  /* 0x0000000000007941 */ /* 0x000fea0003800200 */
.L_x_38:
[----:B------:R-:W1:Y:S08]  /*16b0*/  S2UR UR5, SR_CgaCtaId ;  /* 0x00000000000579c3 */ /* 0x000e700000008800 */
[----:B------:R-:W-:Y:S01]  /*16c0*/  BAR.SYNC.DEFER_BLOCKING 0x0 ;  /* 0x0000000000007b1d */ /* 0x000fe20000010000 */
[----:B-----5:R-:W-:Y:S02]  /*16d0*/  ISETP.GE.AND P2, PT, R13, 0x1, PT ;  /* 0x000000010d00780c */ /* 0x020fe40003f46270 */
[----:B------:R-:W-:-:S02]  /*16e0*/  ISETP.GE.U32.AND P1, PT, R10, 0x80, PT ;  /* 0x000000800a00780c */ /* 0x000fc40003f26070 */
[----:B------:R-:W-:Y:S01]  /*16f0*/  ISETP.NE.AND P0, PT, RZ, UR9, PT ;  /* 0x00000009ff007c0c */ /* 0x000fe2000bf05270 */
[----:B------:R-:W-:Y:S01]  /*1700*/  UMOV UR4, 0x400 ;  /* 0x0000040000047882 */ /* 0x000fe20000000000 */
[----:B------:R-:W-:Y:S01]  /*1710*/  BSSY.RECONVERGENT B0, `(.L_x_40) ;  /* 0x0000150000007945 */ /* 0x000fe20003800200 */
[----:B------:R-:W-:-:S06]  /*1720*/  PRMT R116, R56, 0x7632, R116 ;  /* 0x0000763238747816 */ /* 0x000fcc0000000074 */
[----:B------:R-:W-:-:S05]  /*1730*/  @P2 IADD3 R113, PT, PT, R13, -0x1, RZ ;  /* 0xffffffff0d712810 */ /* 0x000fca0007ffe0ff */
[----:B------:R-:W-:Y:S01]  /*1740*/  @P2 IMAD R113, R113, R14, RZ ;  /* 0x0000000e71712224 */ /* 0x000fe200078e02ff */
        /* <DEDUP_REMOVED lines=10> */
[----:B------:R-:W-:Y:S01]  /*17f0*/  FADD.FTZ R72, R75, R72 ;  /* 0x000000484b487221 */ /* 0x000fe20000010000 */
[----:B------:R-:W-:Y:S02]  /*1800*/  @P2 SHF.R.S32.HI R74, RZ, 0x1f, R113 ;  /* 0x0000001fff4a2819 */ /* 0x000fe40000011471 */
[----:B-1----:R-:W-:Y:S01]  /*1810*/  FADD.FTZ R13, R13, R76 ;  /* 0x0000004c0d0d7221 */ /* 0x002fe20000010000 */
[----:B------:R-:W-:Y:S01]  /*1820*/  FADD.FTZ R72, R72, R77 ;  /* 0x0000004d48487221 */ /* 0x000fe20000010000 */
[----:B------:R-:W-:Y:S01]  /*1830*/  HFMA2 R77, -RZ, RZ, 0, 0 ;  /* 0x00000000ff4d7431 */ /* 0x000fe200000001ff */
[----:B------:R-:W-:Y:S01]  /*1840*/  @P2 LEA.HI R113, R74, R113, RZ, 0x3 ;  /* 0x000000714a712211 */ /* 0x000fe200078f18ff */
[----:B------:R-:W-:Y:S01]  /*1850*/  FADD.FTZ R76, R78, R13 ;  /* 0x0000000d4e4c7221 */ /* 0x000fe20000010000 */
[----:B------:R-:W-:-:S03]  /*1860*/  FADD.FTZ R13, R79, R72 ;  /* 0x000000484f0d7221 */ /* 0x000fc60000010000 */
[----:B------:R-:W-:Y:S01]  /*1870*/  FMUL.FTZ R76, R76, UR14 ;  /* 0x0000000e4c4c7c20 */ /* 0x000fe20008410000 */
[----:B------:R-:W-:Y:S01]  /*1880*/  @P2 LEA.HI.SX32 R77, R113, R112, 0x1d ;  /* 0x00000070714d2211 */ /* 0x000fe200078feaff */
[----:B------:R-:W-:-:S03]  /*1890*/  FMUL.FTZ R13, R13, UR14 ;  /* 0x0000000e0d0d7c20 */ /* 0x000fc60008410000 */
[----:B------:R-:W-:Y:S01]  /*18a0*/  FSEL R76, R76, RZ, !P0 ;  /* 0x000000ff4c4c7208 */ /* 0x000fe20004000000 */
[----:B------:R-:W-:Y:S06]  /*18b0*/  @!P1 BRA `(.L_x_41) ;  /* 0x0000001000d49947 */ /* 0x000fec0003800000 */
[----:B------:R-:W-:-:S04]  /*18c0*/  UISETP.NE.U32.AND UP0, UPT, UR12, URZ, UPT ;  /* 0x000000ff0c00728c */ /* 0x000fc8000bf05070 */
[----:B------:R-:W-:-:S09]  /*18d0*/  UISETP.NE.AND.EX UP0, UPT, UR13, URZ, UPT, UP0 ;  /* 0x000000ff0d00728c */ /* 0x000fd2000bf05300 */
[----:B------:R-:W-:Y:S05]  /*18e0*/  BRA.U UP0, `(.L_x_42) ;  /* 0x0000000900507547 */ /* 0x000fea000b800000 */
[----:B------:R-:W-:Y:S01]  /*18f0*/  UMOV UR4, UR6 ;  /* 0x0000000600047c82 */ /* 0x000fe20008000000 */
[----:B------:R-:W-:Y:S01]  /*1900*/  UMOV UR5, UR7 ;  /* 0x0000000700057c82 */ /* 0x000fe20008000000 */
[----:B------:R-:W-:-:S04]  /*1910*/  UISETP.NE.U32.AND UP0, UPT, UR4, URZ, UPT ;  /* 0x000000ff0400728c */ /* 0x000fc8000bf05070 */
[----:B------:R-:W-:-:S09]  /*1920*/  UISETP.NE.AND.EX UP0, UPT, UR5, URZ, UPT, UP0 ;  /* 0x000000ff0500728c */ /* 0x000fd2000bf05300 */
[----:B------:R-:W-:Y:S05]  /*1930*/  BRA.U UP0, `(.L_x_43) ;  /* 0x0000000500247547 */ /* 0x000fea000b800000 */
[----:B------:R-:W-:Y:S05]  /*1940*/  @!P2 BRA `(.L_x_44) ;  /* 0x000000000020a947 */ /* 0x000fea0003800000 */
[----:B------:R-:W-:Y:S01]  /*1950*/  FFMA.FTZ R72, R111, R13, R76 ;  /* 0x0000000d6f487223 */ /* 0x000fe2000001004c */
[----:B------:R-:W-:-:S03]  /*1960*/  ISETP.GT.AND P0, PT, R12, RZ, PT ;  /* 0x000000ff0c00720c */ /* 0x000fc60003f04270 */
[----:B------:R-:W-:-:S04]  /*1970*/  FADD.FTZ R72, R109, -R72 ;  /* 0x800000486d487221 */ /* 0x000fc80000010000 */
[----:B------:R-:W-:-:S05]  /*1980*/  FMUL.FTZ R72, R11, R72 ;  /* 0x000000480b487220 */ /* 0x000fca0000410000 */
[----:B------:R-:W-:-:S05]  /*1990*/  FSEL R72, R72, RZ, P0 ;  /* 0x000000ff48487208 */ /* 0x000fca0000000000 */
[----:B------:R-:W-:-:S05]  /*19a0*/  FMUL.FTZ R72, R72, UR15 ;  /* 0x0000000f48487c20 */ /* 0x000fca0008410000 */
[----:B------:R-:W-:-:S04]  /*19b0*/  F2FP.BF16.F32.PACK_AB R72, RZ, R72 ;  /* 0x00000048ff48723e */ /* 0x000fc800000010ff */
[----:B------:R-:W-:-:S07]  /*19c0*/  PRMT R68, R72, 0x7610, R68 ;  /* 0x0000761048447816 */ /* 0x000fce0000000044 */
.L_x_44:
        /* <DEDUP_REMOVED lines=9> */
.L_x_45:
        /* <DEDUP_REMOVED lines=9> */
.L_x_46:
        /* <DEDUP_REMOVED lines=9> */
.L_x_47:
        /* <DEDUP_REMOVED lines=9> */
.L_x_48:
        /* <DEDUP_REMOVED lines=9> */
.L_x_49:
        /* <DEDUP_REMOVED lines=9> */
.L_x_50:
        /* <DEDUP_REMOVED lines=8> */
[----:B------:R-:W-:Y:S01]  /*1db0*/  PRMT R71, R71, 0x5410, R72 ;  /* 0x0000541047477816 */ /* 0x000fe20000000048 */
[----:B------:R-:W-:Y:S06]  /*1dc0*/  BRA `(.L_x_51) ;  /* 0x0000000c00687947 */ /* 0x000fec0003800000 */
.L_x_43:
[----:B------:R-:W0:Y:S01]  /*1dd0*/  @P2 LDC R75, c[0x0][0x40c] ;  /* 0x00010300ff4b2b82 */ /* 0x000e220000000800 */
[-CC-:B------:R-:W-:Y:S01]  /*1de0*/  FFMA.FTZ R36, R111, R13.reuse, R76.reuse ;  /* 0x0000000d6f247223 */ /* 0x180fe2000001004c */
[-CC-:B------:R-:W-:Y:S01]  /*1df0*/  FFMA.FTZ R38, R86, R13.reuse, R76.reuse ;  /* 0x0000000d56267223 */ /* 0x180fe2000001004c */
[-CC-:B------:R-:W-:Y:S01]  /*1e00*/  FFMA.FTZ R37, R81, R13.reuse, R76.reuse ;  /* 0x0000000d51257223 */ /* 0x180fe2000001004c */
[-C--:B------:R-:W-:Y:S01]  /*1e10*/  FFMA.FTZ R74, R88, R13.reuse, R76 ;  /* 0x0000000d584a7223 */ /* 0x080fe2000001004c */
[----:B------:R-:W-:Y:S01]  /*1e20*/  FADD.FTZ R36, R109, -R36 ;  /* 0x800000246d247221 */ /* 0x000fe20000010000 */
[----:B------:R-:W-:Y:S01]  /*1e30*/  FADD.FTZ R38, R87, -R38 ;  /* 0x8000002657267221 */ /* 0x000fe20000010000 */
[----:B------:R-:W-:Y:S01]  /*1e40*/  FADD.FTZ R72, R80, -R37 ;  /* 0x8000002550487221 */ /* 0x000fe20000010000 */
[----:B------:R-:W1:Y:S01]  /*1e50*/  @P2 LDC R78, c[0x0][0x40c] ;  /* 0x00010300ff4e2b82 */ /* 0x000e620000000800 */
[----:B------:R-:W-:Y:S01]  /*1e60*/  FADD.FTZ R74, R89, -R74 ;  /* 0x8000004a594a7221 */ /* 0x000fe20000010000 */
[C---:B------:R-:W-:Y:S01]  /*1e70*/  FMUL.FTZ R36, R11.reuse, R36 ;  /* 0x000000240b247220 */ /* 0x040fe20000410000 */
[C---:B------:R-:W-:Y:S01]  /*1e80*/  FMUL.FTZ R38, R11.reuse, R38 ;  /* 0x000000260b267220 */ /* 0x040fe20000410000 */
[----:B------:R-:W-:Y:S01]  /*1e90*/  ISETP.GT.AND P0, PT, R12, RZ, PT ;  /* 0x000000ff0c00720c */ /* 0x000fe20003f04270 */
[C---:B------:R-:W-:Y:S01]  /*1ea0*/  FMUL.FTZ R37, R11.reuse, R72 ;  /* 0x000000480b257220 */ /* 0x040fe20000410000 */
[----:B------:R-:W-:Y:S01]  /*1eb0*/  FMUL.FTZ R74, R11, R74 ;  /* 0x0000004a0b4a7220 */ /* 0x000fe20000410000 */
[-CC-:B------:R-:W-:Y:S01]  /*1ec0*/  FFMA.FTZ R115, R83, R13.reuse, R76.reuse ;  /* 0x0000000d53737223 */ /* 0x180fe2000001004c */
[----:B------:R-:W2:Y:S01]  /*1ed0*/  @P2 LDC R114, c[0x0][0x40c] ;  /* 0x00010300ff722b82 */ /* 0x000ea20000000800 */
[----:B------:R-:W-:Y:S01]  /*1ee0*/  FSEL R36, R36, RZ, P0 ;  /* 0x000000ff24247208 */ /* 0x000fe20000000000 */
[-CC-:B------:R-:W-:Y:S01]  /*1ef0*/  FFMA.FTZ R117, R92, R13.reuse, R76.reuse ;  /* 0x0000000d5c757223 */ /* 0x180fe2000001004c */
[----:B------:R-:W-:Y:S01]  /*1f00*/  FSEL R39, R38, RZ, P0 ;  /* 0x000000ff26277208 */ /* 0x000fe20000000000 */
[--C-:B------:R-:W-:Y:S01]  /*1f10*/  FFMA.FTZ R118, R94, R13, R76.reuse ;  /* 0x0000000d5e767223 */ /* 0x100fe2000001004c */
[----:B------:R-:W-:Y:S01]  /*1f20*/  FSEL R37, R37, RZ, P0 ;  /* 0x000000ff25257208 */ /* 0x000fe20000000000 */
[----:B------:R-:W-:Y:S01]  /*1f30*/  FADD.FTZ R116, R90, -R117 ;  /* 0x800000755a747221 */ /* 0x000fe20000010000 */
[----:B------:R-:W-:Y:S01]  /*1f40*/  FSEL R38, R74, RZ, P0 ;  /* 0x000000ff4a267208 */ /* 0x000fe20000000000 */
[----:B------:R-:W3:Y:S01]  /*1f50*/  @P2 LDC R73, c[0x0][0x40c] ;  /* 0x00010300ff492b82 */ /* 0x000ee20000000800 */
[----:B0-----:R-:W-:Y:S01]  /*1f60*/  @P2 FMUL.FTZ R72, R36, R75 ;  /* 0x0000004b24482220 */ /* 0x001fe20000410000 */
[----:B------:R-:W-:Y:S01]  /*1f70*/  FFMA.FTZ R117, R85, R13, R76 ;  /* 0x0000000d55757223 */ /* 0x000fe2000001004c */
[----:B------:R-:W-:Y:S01]  /*1f80*/  FADD.FTZ R118, R91, -R118 ;  /* 0x800000765b767221 */ /* 0x000fe20000010000 */
[----:B------:R-:W-:-:S02]  /*1f90*/  F2FP.BF16.F32.PACK_AB R36, R39, R36 ;  /* 0x000000242724723e */ /* 0x000fc400000010ff */
[----:B------:R-:W-:Y:S01]  /*1fa0*/  @P2 F2FP.BF16.F32.PACK_AB R72, RZ, R72 ;  /* 0x00000048ff48223e */ /* 0x000fe200000010ff */
[----:B------:R-:W-:Y:S01]  /*1fb0*/  FMUL.FTZ R118, R11, R118 ;  /* 0x000000760b767220 */ /* 0x000fe20000410000 */
[----:B-1----:R-:W-:Y:S01]  /*1fc0*/  @P2 FMUL.FTZ R74, R39, R78 ;  /* 0x0000004e274a2220 */ /* 0x002fe20000410000 */
[----:B------:R-:W0:Y:S01]  /*1fd0*/  @P2 LDC R79, c[0x0][0x40c] ;  /* 0x00010300ff4f2b82 */ /* 0x000e220000000800 */
[----:B------:R-:W-:Y:S01]  /*1fe0*/  @P2 PRMT R68, R72, 0x7610, R68 ;  /* 0x0000761048442816 */ /* 0x000fe20000000044 */
[----:B--2---:R-:W-:-:S06]  /*1ff0*/  @P2 FMUL.FTZ R75, R37, R114 ;  /* 0x00000072254b2220 */ /* 0x004fcc0000410000 */
[----:B------:R-:W1:Y:S01]  /*2000*/  @P2 LDC R78, c[0x0][0x40c] ;  /* 0x00010300ff4e2b82 */ /* 0x000e620000000800 */
[----:B------:R-:W-:Y:S01]  /*2010*/  FADD.FTZ R114, R82, -R115 ;  /* 0x8000007352727221 */ /* 0x000fe20000010000 */
[C---:B------:R-:W-:Y:S01]  /*2020*/  FMUL.FTZ R115, R11.reuse, R116 ;  /* 0x000000740b737220 */ /* 0x040fe20000410000 */
[----:B------:R-:W-:Y:S01]  /*2030*/  FADD.FTZ R116, R84, -R117 ;  /* 0x8000007554747221 */ /* 0x000fe20000010000 */
[C---:B------:R-:W-:Y:S01]  /*2040*/  F2FP.BF16.F32.PACK_AB R37, R38.reuse, R37 ;  /* 0x000000252625723e */ /* 0x040fe200000010ff */
[C---:B------:R-:W-:Y:S01]  /*2050*/  FMUL.FTZ R114, R11.reuse, R114 ;  /* 0x000000720b727220 */ /* 0x040fe20000410000 */
[----:B---3--:R-:W-:Y:S01]  /*2060*/  @P2 FMUL.FTZ R113, R38, R73 ;  /* 0x0000004926712220 */ /* 0x008fe20000410000 */
[----:B------:R-:W-:Y:S01]  /*2070*/  @P2 F2FP.BF16.F32.PACK_AB R73, RZ, R74 ;  /* 0x0000004aff49223e */ /* 0x000fe200000010ff */
[----:B------:R-:W-:Y:S01]  /*2080*/  FMUL.FTZ R117, R11, R116 ;  /* 0x000000740b757220 */ /* 0x000fe20000410000 */
[----:B------:R-:W-:Y:S02]  /*2090*/  @P2 F2FP.BF16.F32.PACK_AB R74, RZ, R75 ;  /* 0x0000004bff4a223e */ /* 0x000fe400000010ff */
[----:B------:R-:W-:-:S02]  /*20a0*/  @P2 F2FP.BF16.F32.PACK_AB R75, RZ, R113 ;  /* 0x00000071ff4b223e */ /* 0x000fc400000010ff */
[----:B------:R-:W2:Y:S01]  /*20b0*/  @P2 LDC R113, c[0x0][0x40c] ;  /* 0x00010300ff712b82 */ /* 0x000ea20000000800 */
[----:B------:R-:W-:Y:S02]  /*20c0*/  FSEL R114, R114, RZ, P0 ;  /* 0x000000ff72727208 */ /* 0x000fe40000000000 */
[----:B------:R-:W-:Y:S02]  /*20d0*/  FSEL R115, R115, RZ, P0 ;  /* 0x000000ff73737208 */ /* 0x000fe40000000000 */
[----:B------:R-:W-:Y:S01]  /*20e0*/  @P2 PRMT R68, R68, 0x5410, R73 ;  /* 0x0000541044442816 */ /* 0x000fe20000000049 */
[----:B0-----:R-:W-:Y:S01]  /*20f0*/  @P2 FMUL.FTZ R116, R114, R79 ;  /* 0x0000004f72742220 */ /* 0x001fe20000410000 */
[----:B------:R-:W-:Y:S02]  /*2100*/  FSEL R73, R118, RZ, P0 ;  /* 0x000000ff76497208 */ /* 0x000fe40000000000 */
[----:B------:R-:W-:Y:S01]  /*2110*/  @P2 PRMT R69, R74, 0x7610, R69 ;  /* 0x000076104a452816 */ /* 0x000fe20000000045 */
[----:B-1----:R-:W-:Y:S01]  /*2120*/  @P2 FMUL.FTZ R79, R115, R78 ;  /* 0x0000004e734f2220 */ /* 0x002fe20000410000 */
[----:B------:R-:W-:-:S02]  /*2130*/  FSEL R78, R117, RZ, P0 ;  /* 0x000000ff754e7208 */ /* 0x000fc40000000000 */
[----:B------:R-:W-:Y:S02]  /*2140*/  @P2 F2FP.BF16.F32.PACK_AB R116, RZ, R116 ;  /* 0x00000074ff74223e */ /* 0x000fe400000010ff */
[----:B------:R-:W-:Y:S02]  /*2150*/  @P2 F2FP.BF16.F32.PACK_AB R79, RZ, R79 ;  /* 0x0000004fff4f223e */ /* 0x000fe400000010ff */
[----:B------:R-:W-:Y:S02]  /*2160*/  @P2 PRMT R70, R116, 0x7610, R70 ;  /* 0x0000761074462816 */ /* 0x000fe40000000046 */
[----:B------:R-:W-:Y:S02]  /*2170*/  F2FP.BF16.F32.PACK_AB R38, R115, R114 ;  /* 0x000000727326723e */ /* 0x000fe400000010ff */
[----:B------:R-:W-:Y:S02]  /*2180*/  @P2 PRMT R69, R69, 0x5410, R75 ;  /* 0x0000541045452816 */ /* 0x000fe4000000004b */
[----:B------:R-:W-:Y:S01]  /*2190*/  F2FP.BF16.F32.PACK_AB R39, R73, R78 ;  /* 0x0000004e4927723e */ /* 0x000fe200000010ff */
[----:B--2---:R-:W-:Y:S01]  /*21a0*/  @P2 FMUL.FTZ R113, R78, R113 ;  /* 0x000000714e712220 */ /* 0x004fe20000410000 */
[----:B------:R-:W-:-:S04]  /*21b0*/  @P2 PRMT R70, R70, 0x5410, R79 ;  /* 0x0000541046462816 */ /* 0x000fc8000000004f */
[----:B------:R-:W-:-:S04]  /*21c0*/  @P2 F2FP.BF16.F32.PACK_AB R113, RZ, R113 ;  /* 0x00000071ff71223e */ /* 0x000fc800000010ff */
[----:B------:R-:W-:Y:S01]  /*21d0*/  @P2 PRMT R71, R113, 0x7610, R71 ;  /* 0x0000761071472816 */ /* 0x000fe20000000047 */
[----:B------:R-:W-:Y:S06]  /*21e0*/  @!P2 BRA `(.L_x_51) ;  /* 0x000000080060a947 */ /* 0x000fec0003800000 */
[----:B------:R-:W-:-:S05]  /*21f0*/  FMUL.FTZ R72, R73, UR15 ;  /* 0x0000000f49487c20 */ /* 0x000fca0008410000 */
[----:B------:R-:W-:-:S04]  /*2200*/  F2FP.BF16.F32.PACK_AB R72, RZ, R72 ;  /* 0x00000048ff48723e */ /* 0x000fc800000010ff */
[----:B------:R-:W-:Y:S01]  /*2210*/  PRMT R71, R71, 0x5410, R72 ;  /* 0x0000541047477816 */ /* 0x000fe20000000048 */
[----:B------:R-:W-:Y:S06]  /*2220*/  BRA `(.L_x_51) ;  /* 0x0000000800507947 */ /* 0x000fec0003800000 */
.L_x_42:
[----:B------:R-:W-:Y:S01]  /*2230*/  UMOV UR4, UR6 ;  /* 0x0000000600047c82 */ /* 0x000fe20008000000 */
[----:B------:R-:W-:Y:S01]  /*2240*/  UMOV UR5, UR7 ;  /* 0x0000000700057c82 */ /* 0x000fe20008000000 */
[----:B------:R-:W-:-:S04]  /*2250*/  UISETP.NE.U32.AND UP0, UPT, UR4, URZ, UPT ;  /* 0x000000ff0400728c */ /* 0x000fc8000bf05070 */
[----:B------:R-:W-:-:S09]  /*2260*/  UISETP.NE.AND.EX UP0, UPT, UR5, URZ, UPT, UP0 ;  /* 0x000000ff0500728c */ /* 0x000fd2000bf05300 */
[----:B------:R-:W-:Y:S05]  /*2270*/  BRA.U UP0, `(.L_x_52) ;  /* 0x0000000500147547 */ /* 0x000fea000b800000 */
[----:B------:R-:W-:Y:S01]  /*2280*/  ISETP.GT.AND P0, PT, R12, RZ, PT ;  /* 0x000000ff0c00720c */ /* 0x000fe20003f04270 */
[----:B------:R-:W0:Y:S01]  /*2290*/  @P2 LDC R73, c[0x0][0x40c] ;  /* 0x00010300ff492b82 */ /* 0x000e220000000800 */
[----:B------:R-:W-:Y:S02]  /*22a0*/  SHF.L.U32 R116, R116, 0x10, RZ ;  /* 0x0000001074747819 */ /* 0x000fe400000006ff */
[----:B------:R-:W-:Y:S02]  /*22b0*/  SHF.L.U32 R78, R56, 0x10, RZ ;  /* 0x00000010384e7819 */ /* 0x000fe400000006ff */
[----:B------:R-:W-:Y:S02]  /*22c0*/  SHF.L.U32 R118, R58, 0x10, RZ ;  /* 0x000000103a767819 */ /* 0x000fe400000006ff */
[----:B------:R-:W-:Y:S01]  /*22d0*/  SHF.L.U32 R120, R59, 0x10, RZ ;  /* 0x000000103b787819 */ /* 0x000fe200000006ff */
[----:B------:R-:W1:Y:S04]  /*22e0*/  @P2 LDC R115, c[0x0][0x40c] ;  /* 0x00010300ff732b82 */ /* 0x000e680000000800 */
[-CC-:B------:R-:W-:Y:S01]  /*22f0*/  @P0 FFMA.FTZ R74, R86, R13.reuse, R76.reuse ;  /* 0x0000000d564a0223 */ /* 0x180fe2000001004c */
[-CC-:B------:R-:W-:Y:S01]  /*2300*/  @P0 FFMA.FTZ R72, R111, R13.reuse, R76.reuse ;  /* 0x0000000d6f480223 */ /* 0x180fe2000001004c */
[-CC-:B------:R-:W-:Y:S01]  /*2310*/  @P0 FFMA.FTZ R114, R88, R13.reuse, R76.reuse ;  /* 0x0000000d58720223 */ /* 0x180fe2000001004c */
[----:B------:R-:W-:Y:S01]  /*2320*/  @P0 FFMA.FTZ R79, R81, R13, R76 ;  /* 0x0000000d514f0223 */ /* 0x000fe2000001004c */
[----:B------:R-:W-:Y:S01]  /*2330*/  @P0 FADD.FTZ R75, R87, -R74 ;  /* 0x8000004a574b0221 */ /* 0x000fe20000010000 */
[----:B------:R-:W-:Y:S01]  /*2340*/  @P0 FADD.FTZ R72, R109, -R72 ;  /* 0x800000486d480221 */ /* 0x000fe20000010000 */
[----:B------:R-:W-:Y:S01]  /*2350*/  @P0 FADD.FTZ R113, R89, -R114 ;  /* 0x8000007259710221 */ /* 0x000fe20000010000 */
[----:B------:R-:W-:Y:S01]  /*2360*/  SHF.L.U32 R74, R57, 0x10, RZ ;  /* 0x00000010394a7819 */ /* 0x000fe200000006ff */
[C---:B------:R-:W-:Y:S01]  /*2370*/  @P0 FFMA.FTZ R116, R11.reuse, R75, R116 ;  /* 0x0000004b0b740223 */ /* 0x040fe20000010074 */
[----:B------:R-:W-:Y:S01]  /*2380*/  @P0 FFMA.FTZ R78, R11, R72, R78 ;  /* 0x000000480b4e0223 */ /* 0x000fe2000001004e */
[----:B------:R-:W2:Y:S01]  /*2390*/  @P2 LDC R75, c[0x0][0x40c] ;  /* 0x00010300ff4b2b82 */ /* 0x000ea20000000800 */
[----:B------:R-:W-:Y:S01]  /*23a0*/  PRMT R72, R57, 0x7632, R72 ;  /* 0x0000763239487816 */ /* 0x000fe20000000048 */
[----:B------:R-:W-:Y:S01]  /*23b0*/  @P0 FADD.FTZ R79, R80, -R79 ;  /* 0x8000004f504f0221 */ /* 0x000fe20000010000 */
[----:B------:R-:W-:Y:S01]  /*23c0*/  PRMT R114, R58, 0x7632, R114 ;  /* 0x000076323a727816 */ /* 0x000fe20000000072 */
[----:B0-----:R-:W-:Y:S01]  /*23d0*/  @P2 FMUL.FTZ R78, R78, R73 ;  /* 0x000000494e4e2220 */ /* 0x001fe20000410000 */
[----:B------:R-:W-:Y:S01]  /*23e0*/  SHF.L.U32 R72, R72, 0x10, RZ ;  /* 0x0000001048487819 */ /* 0x000fe200000006ff */
[----:B------:R-:W-:Y:S01]  /*23f0*/  @P0 FFMA.FTZ R74, R11, R79, R74 ;  /* 0x0000004f0b4a0223 */ /* 0x000fe2000001004a */
[----:B------:R-:W-:Y:S01]  /*2400*/  @P0 FFMA.FTZ R79, R83, R13, R76 ;  /* 0x0000000d534f0223 */ /* 0x000fe2000001004c */
[----:B------:R-:W-:Y:S01]  /*2410*/  SHF.L.U32 R114, R114, 0x10, RZ ;  /* 0x0000001072727819 */ /* 0x000fe200000006ff */
[----:B------:R-:W0:Y:S01]  /*2420*/  @P2 LDC R73, c[0x0][0x40c] ;  /* 0x00010300ff492b82 */ /* 0x000e220000000800 */
[----:B------:R-:W-:Y:S01]  /*2430*/  @P0 FFMA.FTZ R72, R11, R113, R72 ;  /* 0x000000710b480223 */ /* 0x000fe20000010048 */
[-CC-:B------:R-:W-:Y:S01]  /*2440*/  @P0 FFMA.FTZ R113, R92, R13.reuse, R76.reuse ;  /* 0x0000000d5c710223 */ /* 0x180fe2000001004c */
[----:B------:R-:W-:Y:S01]  /*2450*/  @P0 FADD.FTZ R79, R82, -R79 ;  /* 0x8000004f524f0221 */ /* 0x000fe20000010000 */
[----:B------:R-:W-:Y:S01]  /*2460*/  @P0 FFMA.FTZ R117, R85, R13, R76 ;  /* 0x0000000d55750223 */ /* 0x000fe2000001004c */
[----:B------:R-:W-:Y:S01]  /*2470*/  @P2 F2FP.BF16.F32.PACK_AB R78, RZ, R78 ;  /* 0x0000004eff4e223e */ /* 0x000fe200000010ff */
[----:B------:R-:W-:Y:S01]  /*2480*/  @P0 FADD.FTZ R113, R90, -R113 ;  /* 0x800000715a710221 */ /* 0x000fe20000010000 */
[C---:B------:R-:W-:Y:S01]  /*2490*/  @P0 FFMA.FTZ R118, R11.reuse, R79, R118 ;  /* 0x0000004f0b760223 */ /* 0x040fe20000010076 */
[----:B------:R-:W-:Y:S01]  /*24a0*/  @P0 FADD.FTZ R117, R84, -R117 ;  /* 0x8000007554750221 */ /* 0x000fe20000010000 */
[----:B------:R-:W3:Y:S01]  /*24b0*/  @P2 LDC R79, c[0x0][0x40c] ;  /* 0x00010300ff4f2b82 */ /* 0x000ee20000000800 */
[C---:B------:R-:W-:Y:S01]  /*24c0*/  @P0 FFMA.FTZ R114, R11.reuse, R113, R114 ;  /* 0x000000710b720223 */ /* 0x040fe20000010072 */
[----:B------:R-:W-:Y:S01]  /*24d0*/  @P2 PRMT R68, R78, 0x7610, R68 ;  /* 0x000076104e442816 */ /* 0x000fe20000000044 */
[----:B------:R-:W-:-:S02]  /*24e0*/  @P0 FFMA.FTZ R120, R11, R117, R120 ;  /* 0x000000750b780223 */ /* 0x000fc40000010078 */
[----:B-1----:R-:W-:Y:S01]  /*24f0*/  @P2 FMUL.FTZ R114, R114, R115 ;  /* 0x0000007372722220 */ /* 0x002fe20000410000 */
[----:B--2---:R-:W-:Y:S02]  /*2500*/  @P2 FMUL.FTZ R116, R116, R75 ;  /* 0x0000004b74742220 */ /* 0x004fe40000410000 */
[----:B------:R-:W1:Y:S02]  /*2510*/  @P2 LDC R75, c[0x0][0x40c] ;  /* 0x00010300ff4b2b82 */ /* 0x000e640000000800 */
[----:B------:R-:W-:Y:S02]  /*2520*/  @P2 F2FP.BF16.F32.PACK_AB R114, RZ, R114 ;  /* 0x00000072ff72223e */ /* 0x000fe400000010ff */
[----:B------:R-:W-:Y:S01]  /*2530*/  @P2 F2FP.BF16.F32.PACK_AB R116, RZ, R116 ;  /* 0x00000074ff74223e */ /* 0x000fe200000010ff */
[----:B0-----:R-:W-:-:S03]  /*2540*/  @P2 FMUL.FTZ R73, R120, R73 ;  /* 0x0000004978492220 */ /* 0x001fc60000410000 */
[----:B------:R-:W0:Y:S01]  /*2550*/  @P2 LDC R113, c[0x0][0x40c] ;  /* 0x00010300ff712b82 */ /* 0x000e220000000800 */
[----:B------:R-:W-:Y:S02]  /*2560*/  @P2 PRMT R68, R68, 0x5410, R116 ;  /* 0x0000541044442816 */ /* 0x000fe40000000074 */
[----:B------:R-:W-:Y:S01]  /*2570*/  @P2 F2FP.BF16.F32.PACK_AB R73, RZ, R73 ;  /* 0x00000049ff49223e */ /* 0x000fe200000010ff */
[----:B---3--:R-:W-:-:S03]  /*2580*/  @P2 FMUL.FTZ R72, R72, R79 ;  /* 0x0000004f48482220 */ /* 0x008fc60000410000 */
[----:B------:R-:W-:Y:S02]  /*2590*/  @P2 PRMT R71, R73, 0x7610, R71 ;  /* 0x0000761049472816 */ /* 0x000fe40000000047 */
[----:B------:R-:W-:Y:S01]  /*25a0*/  @P2 F2FP.BF16.F32.PACK_AB R72, RZ, R72 ;  /* 0x00000048ff48223e */ /* 0x000fe200000010ff */
[----:B-1----:R-:W-:-:S05]  /*25b0*/  @P2 FMUL.FTZ R74, R74, R75 ;  /* 0x0000004b4a4a2220 */ /* 0x002fca0000410000 */
[----:B------:R-:W-:Y:S01]  /*25c0*/  @P2 F2FP.BF16.F32.PACK_AB R74, RZ, R74 ;  /* 0x0000004aff4a223e */ /* 0x000fe200000010ff */
[----:B0-----:R-:W-:-:S03]  /*25d0*/  @P2 FMUL.FTZ R118, R118, R113 ;  /* 0x0000007176762220 */ /* 0x001fc60000410000 */
[----:B------:R-:W-:Y:S02]  /*25e0*/  @P2 PRMT R69, R74, 0x7610, R69 ;  /* 0x000076104a452816 */ /* 0x000fe40000000045 */
[----:B------:R-:W-:Y:S02]  /*25f0*/  @P2 F2FP.BF16.F32.PACK_AB R118, RZ, R118 ;  /* 0x00000076ff76223e */ /* 0x000fe400000010ff */
[----:B------:R-:W-:Y:S02]  /*2600*/  @P2 PRMT R69, R69, 0x5410, R72 ;  /* 0x0000541045452816 */ /* 0x000fe40000000048 */
[----:B------:R-:W-:-:S04]  /*2610*/  @P2 PRMT R70, R118, 0x7610, R70 ;  /* 0x0000761076462816 */ /* 0x000fc80000000046 */
[----:B------:R-:W-:Y:S01]  /*2620*/  @P2 PRMT R70, R70, 0x5410, R114 ;  /* 0x0000541046462816 */ /* 0x000fe20000000072 */
[----:B------:R-:W-:Y:S06]  /*2630*/  @!P2 BRA `(.L_x_51) ;  /* 0x00000004004ca947 */ /* 0x000fec0003800000 */
[----:B------:R-:W-:Y:S01]  /*2640*/  PRMT R72, R59, 0x7632, R72 ;  /* 0x000076323b487816 */ /* 0x000fe20000000048 */
[----:B------:R-:W-:-:S03]  /*2650*/  @P0 FFMA.FTZ R74, R94, R13, R76 ;  /* 0x0000000d5e4a0223 */ /* 0x000fc6000001004c */
[----:B------:R-:W-:Y:S01]  /*2660*/  SHF.L.U32 R72, R72, 0x10, RZ ;  /* 0x0000001048487819 */ /* 0x000fe200000006ff */
[----:B------:R-:W-:-:S04]  /*2670*/  @P0 FADD.FTZ R74, R91, -R74 ;  /* 0x8000004a5b4a0221 */ /* 0x000fc80000010000 */
[----:B------:R-:W-:-:S04]  /*2680*/  @P0 FFMA.FTZ R72, R11, R74, R72 ;  /* 0x0000004a0b480223 */ /* 0x000fc80000010048 */
[----:B------:R-:W-:-:S05]  /*2690*/  FMUL.FTZ R72, R72, UR15 ;  /* 0x0000000f48487c20 */ /* 0x000fca0008410000 */
[----:B------:R-:W-:-:S04]  /*26a0*/  F2FP.BF16.F32.PACK_AB R72, RZ, R72 ;  /* 0x00000048ff48723e */ /* 0x000fc800000010ff */
[----:B------:R-:W-:Y:S01]  /*26b0*/  PRMT R71, R71, 0x5410, R72 ;  /* 0x0000541047477816 */ /* 0x000fe20000000048 */
[----:B------:R-:W-:Y:S06]  /*26c0*/  BRA `(.L_x_51) ;  /* 0x0000000400287947 */ /* 0x000fec0003800000 */
.L_x_52:
[----:B------:R-:W-:Y:S01]  /*26d0*/  ISETP.GT.AND P0, PT, R12, RZ, PT ;  /* 0x000000ff0c00720c */ /* 0x000fe20003f04270 */
[----:B------:R-:W-:Y:S01]  /*26e0*/  IMAD.U32 R113, R57, 0x10000, RZ ;  /* 0x0001000039717824 */ /* 0x000fe200078e00ff */
[----:B------:R-:W-:Y:S01]  /*26f0*/  SHF.L.U32 R116, R116, 0x10, RZ ;  /* 0x0000001074747819 */ /* 0x000fe200000006ff */
[----:B------:R-:W-:Y:S01]  /*2700*/  @P3 FFMA.FTZ R36, R111, R13, R76 ;  /* 0x0000000d6f243223 */ /* 0x000fe2000001004c */
[----:B------:R-:W0:Y:S01]  /*2710*/  @P2 LDC R119, c[0x0][0x40c] ;  /* 0x00010300ff772b82 */ /* 0x000e220000000800 */
[----:B------:R-:W-:Y:S02]  /*2720*/  SHF.L.U32 R74, R56, 0x10, RZ ;  /* 0x00000010384a7819 */ /* 0x000fe400000006ff */
[----:B------:R-:W-:Y:S01]  /*2730*/  @P3 FADD.FTZ R36, R109, -R36 ;  /* 0x800000246d243221 */ /* 0x000fe20000010000 */
[----:B------:R-:W-:-:S03]  /*2740*/  PRMT R78, R57, 0x7632, R78 ;  /* 0x00007632394e7816 */ /* 0x000fc6000000004e */
[----:B------:R-:W-:Y:S01]  /*2750*/  @P3 FFMA.FTZ R74, R11, R36, R74 ;  /* 0x000000240b4a3223 */ /* 0x000fe2000001004a */
[----:B------:R-:W1:Y:S01]  /*2760*/  @P2 LDC R117, c[0x0][0x40c] ;  /* 0x00010300ff752b82 */ /* 0x000e620000000800 */
[-CC-:B------:R-:W-:Y:S01]  /*2770*/  @P0 FFMA.FTZ R38, R86, R13.reuse, R76.reuse ;  /* 0x0000000d56260223 */ /* 0x180fe2000001004c */
[-CC-:B------:R-:W-:Y:S01]  /*2780*/  @P0 FFMA.FTZ R39, R81, R13.reuse, R76.reuse ;  /* 0x0000000d51270223 */ /* 0x180fe2000001004c */
[-CC-:B------:R-:W-:Y:S01]  /*2790*/  @P0 FFMA.FTZ R73, R92, R13.reuse, R76.reuse ;  /* 0x0000000d5c490223 */ /* 0x180fe2000001004c */
[----:B------:R-:W-:Y:S01]  /*27a0*/  @P0 FFMA.FTZ R36, R88, R13, R76 ;  /* 0x0000000d58240223 */ /* 0x000fe2000001004c */
[----:B------:R-:W-:Y:S01]  /*27b0*/  @P0 FADD.FTZ R37, R87, -R38 ;  /* 0x8000002657250221 */ /* 0x000fe20000010000 */
[----:B------:R-:W-:Y:S01]  /*27c0*/  @P0 FADD.FTZ R38, R80, -R39 ;  /* 0x8000002750260221 */ /* 0x000fe20000010000 */
[----:B------:R-:W-:Y:S01]  /*27d0*/  @P0 FADD.FTZ R73, R90, -R73 ;  /* 0x800000495a490221 */ /* 0x000fe20000010000 */
[----:B------:R-:W2:Y:S01]  /*27e0*/  @P2 LDC R118, c[0x0][0x40c] ;  /* 0x00010300ff762b82 */ /* 0x000ea20000000800 */
[C---:B------:R-:W-:Y:S01]  /*27f0*/  @P0 FFMA.FTZ R116, R11.reuse, R37, R116 ;  /* 0x000000250b740223 */ /* 0x040fe20000010074 */
[----:B------:R-:W-:Y:S01]  /*2800*/  @P0 FFMA.FTZ R113, R11, R38, R113 ;  /* 0x000000260b710223 */ /* 0x000fe20000010071 */
[C---:B------:R-:W-:Y:S01]  /*2810*/  PRMT R38, R58.reuse, 0x7632, R38 ;  /* 0x000076323a267816 */ /* 0x040fe20000000026 */
[-C--:B------:R-:W-:Y:S01]  /*2820*/  @P0 FFMA.FTZ R37, R83, R13.reuse, R76 ;  /* 0x0000000d53250223 */ /* 0x080fe2000001004c */
[----:B------:R-:W-:Y:S01]  /*2830*/  SHF.L.U32 R39, R58, 0x10, RZ ;  /* 0x000000103a277819 */ /* 0x000fe200000006ff */
[----:B------:R-:W-:Y:S01]  /*2840*/  @P0 FADD.FTZ R36, R89, -R36 ;  /* 0x8000002459240221 */ /* 0x000fe20000010000 */
[----:B------:R-:W-:Y:S01]  /*2850*/  SHF.L.U32 R38, R38, 0x10, RZ ;  /* 0x0000001026267819 */ /* 0x000fe200000006ff */
[----:B------:R-:W-:Y:S01]  /*2860*/  @P0 FADD.FTZ R72, R82, -R37 ;  /* 0x8000002552480221 */ /* 0x000fe20000010000 */
[----:B------:R-:W-:Y:S01]  /*2870*/  @P0 FFMA.FTZ R37, R85, R13, R76 ;  /* 0x0000000d55250223 */ /* 0x000fe2000001004c */
[----:B------:R-:W3:Y:S01]  /*2880*/  @P2 LDC R114, c[0x0][0x40c] ;  /* 0x00010300ff722b82 */ /* 0x000ee20000000800 */
[----:B------:R-:W-:Y:S01]  /*2890*/  SHF.L.U32 R78, R78, 0x10, RZ ;  /* 0x000000104e4e7819 */ /* 0x000fe200000006ff */
[C---:B------:R-:W-:Y:S01]  /*28a0*/  @P0 FFMA.FTZ R38, R11.reuse, R73, R38 ;  /* 0x000000490b260223 */ /* 0x040fe20000010026 */
[----:B------:R-:W-:Y:S01]  /*28b0*/  @P0 FADD.FTZ R73, R84, -R37 ;  /* 0x8000002554490221 */ /* 0x000fe20000010000 */
[----:B------:R-:W-:Y:S01]  /*28c0*/  @P0 FFMA.FTZ R39, R11, R72, R39 ;  /* 0x000000480b270223 */ /* 0x000fe20000010027 */
[----:B------:R-:W-:Y:S01]  /*28d0*/  SHF.L.U32 R72, R59, 0x10, RZ ;  /* 0x000000103b487819 */ /* 0x000fe200000006ff */
[----:B------:R-:W-:Y:S01]  /*28e0*/  @P0 FFMA.FTZ R78, R11, R36, R78 ;  /* 0x000000240b4e0223 */ /* 0x000fe2000001004e */
[----:B------:R-:W-:Y:S01]  /*28f0*/  PRMT R36, R59, 0x7632, R36 ;  /* 0x000076323b247816 */ /* 0x000fe20000000024 */
[----:B------:R-:W4:Y:S01]  /*2900*/  @P2 LDC R79, c[0x0][0x40c] ;  /* 0x00010300ff4f2b82 */ /* 0x000f220000000800 */
[----:B------:R-:W-:Y:S01]  /*2910*/  @P0 FFMA.FTZ R120, R94, R13, R76 ;  /* 0x0000000d5e780223 */ /* 0x000fe2000001004c */
[----:B------:R-:W-:Y:S01]  /*2920*/  @P0 FFMA.FTZ R72, R11, R73, R72 ;  /* 0x000000490b480223 */ /* 0x000fe20000010048 */
[----:B------:R-:W-:Y:S01]  /*2930*/  SHF.L.U32 R36, R36, 0x10, RZ ;  /* 0x0000001024247819 */ /* 0x000fe200000006ff */
[----:B0-----:R-:W-:Y:S01]  /*2940*/  @P2 FMUL.FTZ R119, R74, R119 ;  /* 0x000000774a772220 */ /* 0x001fe20000410000 */
[----:B------:R-:W-:Y:S01]  /*2950*/  @P0 FADD.FTZ R121, R91, -R120 ;  /* 0x800000785b790221 */ /* 0x000fe20000010000 */
[----:B------:R-:W-:-:S02]  /*2960*/  F2FP.BF16.F32.PACK_AB R73, RZ, R74 ;  /* 0x0000004aff49723e */ /* 0x000fc400000010ff */
[----:B------:R-:W0:Y:S01]  /*2970*/  @P2 LDC R115, c[0x0][0x40c] ;  /* 0x00010300ff732b82 */ /* 0x000e220000000800 */
[----:B------:R-:W-:Y:S01]  /*2980*/  F2FP.BF16.F32.PACK_AB R74, RZ, R116 ;  /* 0x00000074ff4a723e */ /* 0x000fe200000010ff */
[----:B-1----:R-:W-:Y:S01]  /*2990*/  @P2 FMUL.FTZ R116, R116, R117 ;  /* 0x0000007574742220 */ /* 0x002fe20000410000 */
[----:B------:R-:W-:Y:S01]  /*29a0*/  @P0 FFMA.FTZ R36, R11, R121, R36 ;  /* 0x000000790b240223 */ /* 0x000fe20000010024 */
[----:B--2---:R-:W-:-:S03]  /*29b0*/  @P2 FMUL.FTZ R117, R113, R118 ;  /* 0x0000007671752220 */ /* 0x004fc60000410000 */
[----:B------:R-:W-:Y:S01]  /*29c0*/  @P2 F2FP.BF16.F32.PACK_AB R116, RZ, R116 ;  /* 0x00000074ff74223e */ /* 0x000fe200000010ff */
[----:B------:R-:W1:Y:S01]  /*29d0*/  @P2 LDC R37, c[0x0][0x40c] ;  /* 0x00010300ff252b82 */ /* 0x000e620000000800 */
[----:B---3--:R-:W-:Y:S01]  /*29e0*/  @P2 FMUL.FTZ R114, R39, R114 ;  /* 0x0000007227722220 */ /* 0x008fe20000410000 */
[----:B------:R-:W-:-:S04]  /*29f0*/  @P2 F2FP.BF16.F32.PACK_AB R117, RZ, R117 ;  /* 0x00000075ff75223e */ /* 0x000fc800000010ff */
[----:B------:R-:W-:Y:S02]  /*2a00*/  @P2 F2FP.BF16.F32.PACK_AB R114, RZ, R114 ;  /* 0x00000072ff72223e */ /* 0x000fe400000010ff */
[----:B------:R-:W2:Y:S01]  /*2a10*/  @P2 LDC R75, c[0x0][0x40c] ;  /* 0x00010300ff4b2b82 */ /* 0x000ea20000000800 */
[----:B----4-:R-:W-:Y:S01]  /*2a20*/  @P2 FMUL.FTZ R79, R72, R79 ;  /* 0x0000004f484f2220 */ /* 0x010fe20000410000 */
[----:B------:R-:W-:Y:S02]  /*2a30*/  @P2 PRMT R69, R117, 0x7610, R69 ;  /* 0x0000761075452816 */ /* 0x000fe40000000045 */
[----:B------:R-:W-:Y:S02]  /*2a40*/  @P2 PRMT R70, R114, 0x7610, R70 ;  /* 0x0000761072462816 */ /* 0x000fe40000000046 */
[----:B------:R-:W-:Y:S01]  /*2a50*/  @P2 F2FP.BF16.F32.PACK_AB R79, RZ, R79 ;  /* 0x0000004fff4f223e */ /* 0x000fe200000010ff */
[----:B0-----:R-:W-:Y:S01]  /*2a60*/  @P2 FMUL.FTZ R118, R78, R115 ;  /* 0x000000734e762220 */ /* 0x001fe20000410000 */
[----:B------:R-:W-:-:S02]  /*2a70*/  @P2 F2FP.BF16.F32.PACK_AB R115, RZ, R119 ;  /* 0x00000077ff73223e */ /* 0x000fc400000010ff */
[----:B------:R-:W-:Y:S02]  /*2a80*/  @P2 PRMT R71, R79, 0x7610, R71 ;  /* 0x000076104f472816 */ /* 0x000fe40000000047 */
[----:B------:R-:W-:Y:S02]  /*2a90*/  @P2 F2FP.BF16.F32.PACK_AB R118, RZ, R118 ;  /* 0x00000076ff76223e */ /* 0x000fe400000010ff */
[----:B------:R-:W-:Y:S01]  /*2aa0*/  @P2 PRMT R68, R115, 0x7610, R68 ;  /* 0x0000761073442816 */ /* 0x000fe20000000044 */
[C---:B-1----:R-:W-:Y:S01]  /*2ab0*/  @P2 FMUL.FTZ R37, R38.reuse, R37 ;  /* 0x0000002526252220 */ /* 0x042fe20000410000 */
[----:B------:R-:W-:Y:S02]  /*2ac0*/  F2FP.BF16.F32.PACK_AB R38, R38, R39 ;  /* 0x000000272626723e */ /* 0x000fe400000010ff */
[----:B------:R-:W-:Y:S02]  /*2ad0*/  F2FP.BF16.F32.PACK_AB R39, R36, R72 ;  /* 0x000000482427723e */ /* 0x000fe400000010ff */
[----:B------:R-:W-:-:S02]  /*2ae0*/  @P2 PRMT R68, R68, 0x5410, R116 ;  /* 0x0000541044442816 */ /* 0x000fc40000000074 */
[----:B------:R-:W-:Y:S01]  /*2af0*/  @P2 PRMT R69, R69, 0x5410, R118 ;  /* 0x0000541045452816 */ /* 0x000fe20000000076 */
[----:B--2---:R-:W-:Y:S01]  /*2b00*/  @P2 FMUL.FTZ R119, R36, R75 ;  /* 0x0000004b24772220 */ /* 0x004fe20000410000 */
[----:B------:R-:W-:Y:S02]  /*2b10*/  @P2 F2FP.BF16.F32.PACK_AB R75, RZ, R37 ;  /* 0x00000025ff4b223e */ /* 0x000fe400000010ff */
[----:B------:R-:W-:Y:S02]  /*2b20*/  F2FP.BF16.F32.PACK_AB R37, R78, R113 ;  /* 0x000000714e25723e */ /* 0x000fe400000010ff */
[----:B------:R-:W-:Y:S02]  /*2b30*/  @P2 F2FP.BF16.F32.PACK_AB R119, RZ, R119 ;  /* 0x00000077ff77223e */ /* 0x000fe400000010ff */
[----:B------:R-:W-:Y:S02]  /*2b40*/  @P2 PRMT R70, R70, 0x5410, R75 ;  /* 0x0000541046462816 */ /* 0x000fe4000000004b */
[----:B------:R-:W-:-:S02]  /*2b50*/  @P2 PRMT R71, R71, 0x5410, R119 ;  /* 0x0000541047472816 */ /* 0x000fc40000000077 */
[----:B------:R-:W-:-:S07]  /*2b60*/  PRMT R36, R73, 0x5410, R74 ;  /* 0x0000541049247816 */ /* 0x000fce000000004a */
.L_x_51:
[----:B------:R-:W-:Y:S01]  /*2b70*/  ISETP.NE.U32.AND P0, PT, RZ, UR4, PT ;  /* 0x00000004ff007c0c */ /* 0x000fe2000bf05070 */
[----:B------:R-:W0:Y:S03]  /*2b80*/  @P2 LDC.64 R72, c[0x0][0x468] ;  /* 0x00011a00ff482b82 */ /* 0x000e260000000a00 */
[----:B------:R-:W-:-:S13]  /*2b90*/  ISETP.NE.AND.EX P0, PT, RZ, UR5, PT, P0 ;  /* 0x00000005ff007c0c */ /* 0x000fda000bf05300 */
[----:B------:R-:W1:Y:S01]  /*2ba0*/  @P0 LDC.64 R74, c[0x0][0x478] ;  /* 0x00011e00ff4a0b82 */ /* 0x000e620000000a00 */
[C---:B0-----:R-:W-:Y:S01]  /*2bb0*/  @P2 IMAD.WIDE.U32 R72, R77.reuse, 0x10, R72 ;  /* 0x000000104d482825 */ /* 0x041fe200078e0048 */
[----:B------:R-:W-:-:S03]  /*2bc0*/  IADD3 R77, PT, PT, R77, 0x80, RZ ;  /* 0x000000804d4d7810 */ /* 0x000fc60007ffe0ff */
[C---:B-1----:R-:W-:Y:S01]  /*2bd0*/  @P0 IMAD.WIDE.U32 R74, R15.reuse, 0x10, R74 ;  /* 0x000000100f4a0825 */ /* 0x042fe200078e004a */
[----:B------:R-:W-:-:S04]  /*2be0*/  IADD3 R15, PT, PT, R15, 0x80, RZ ;  /* 0x000000800f0f7810 */ /* 0x000fc80007ffe0ff */
[----:B------:R0:W-:Y:S04]  /*2bf0*/  @P0 STG.E.128 desc[UR10][R74.64], R36 ;  /* 0x000000244a000986 */ /* 0x0001e8000c101d0a */
[----:B------:R0:W-:Y:S02]  /*2c00*/  @P2 STG.E.128 desc[UR10][R72.64], R68 ;  /* 0x0000004448002986 */ /* 0x0001e4000c101d0a */
.L_x_41:
[----:B------:R-:W-:Y:S05]  /*2c10*/  BSYNC.RECONVERGENT B0 ;  /* 0x0000000000007941 */ /* 0x000fea0003800200 */
.L_x_40:
[----:B------:R-:W-:Y:S01]  /*2c20*/  ISETP.GE.U32.AND P3, PT, R10, 0x100, PT ;  /* 0x000001000a00780c */ /* 0x000fe20003f66070 */
[----:B------:R-:W-:-:S12]  /*2c30*/  BSSY.RECONVERGENT B0, `(.L_x_53) ;  /* 0x0000131000007945 */ /* 0x000fd80003800200 */
[----:B------:R-:W-:Y:S05]  /*2c40*/  @!P3 BRA `(.L_x_54) ;  /* 0x0000001000bcb947 */ /* 0x000fea0003800000 */
[----:B------:R-:W-:-:S04]  /*2c50*/  UISETP.NE.U32.AND UP0, UPT, UR12, URZ, UPT ;  /* 0x000000ff0c00728c */ /* 0x000fc8000bf05070 */
[----:B------:R-:W-:-:S09]  /*2c60*/  UISETP.NE.AND.EX UP0, UPT, UR13, URZ, UPT, UP0 ;  /* 0x000000ff0d00728c */ /* 0x000fd2000bf05300 */
[----:B------:R-:W-:Y:S05]  /*2c70*/  BRA.U !UP0, `(.L_x_55) ;  /* 0x0000000908507547 */ /* 0x000fea000b800000 */
[----:B------:R-:W-:-:S04]  /*2c80*/  UISETP.NE.U32.AND UP0, UPT, UR6, URZ, UPT ;  /* 0x000000ff0600728c */ /* 0x000fc8000bf05070 */
[----:B------:R-:W-:-:S06]  /*2c90*/  UISETP.NE.AND.EX UP0, UPT, UR7, URZ, UPT, UP0 ;  /* 0x000000ff0700728c */ /* 0x000fcc000bf05300 */
[----:B------:R-:W-:-:S13]  /*2ca0*/  PLOP3.LUT P0, PT, PT, PT, UP0, 0x80, 0x8 ;  /* 0x000000000008781c */ /* 0x000fda0003f0f008 */
[----:B------:R-:W-:Y:S05]  /*2cb0*/  @!P0 BRA `(.L_x_56) ;  /* 0x0000000400288947 */ /* 0x000fea0003800000 */
[----:B------:R-:W-:Y:S01]  /*2cc0*/  ISETP.GT.AND P4, PT, R12, RZ, PT ;  /* 0x000000ff0c00720c */ /* 0x000fe20003f84270 */
[----:B0-----:R-:W0:Y:S01]  /*2cd0*/  @P2 LDC R75, c[0x0][0x40c] ;  /* 0x00010300ff4b2b82 */ /* 0x001e220000000800 */
[C---:B------:R-:W-:Y:S02]  /*2ce0*/  PRMT R12, R16.reuse, 0x7632, R12 ;  /* 0x00007632100c7816 */ /* 0x040fe4000000000c */
[----:B------:R-:W-:Y:S02]  /*2cf0*/  SHF.L.U32 R36, R16, 0x10, RZ ;  /* 0x0000001010247819 */ /* 0x000fe400000006ff */
[----:B------:R-:W-:Y:S02]  /*2d00*/  SHF.L.U32 R12, R12, 0x10, RZ ;  /* 0x000000100c0c7819 */ /* 0x000fe400000006ff */
[----:B------:R-:W-:Y:S01]  /*2d10*/  SHF.L.U32 R72, R17, 0x10, RZ ;  /* 0x0000001011487819 */ /* 0x000fe200000006ff */
[----:B------:R-:W1:Y:S04]  /*2d20*/  @P2 LDC R115, c[0x0][0x40c] ;  /* 0x00010300ff732b82 */ /* 0x000e680000000800 */
[-CC-:B------:R-:W-:Y:S01]  /*2d30*/  @P4 FFMA.FTZ R38, R104, R13.reuse, R76.reuse ;  /* 0x0000000d68264223 */ /* 0x180fe2000001004c */
[-CC-:B------:R-:W-:Y:S01]  /*2d40*/  @P4 FFMA.FTZ R37, R93, R13.reuse, R76.reuse ;  /* 0x0000000d5d254223 */ /* 0x180fe2000001004c */
[-CC-:B------:R-:W-:Y:S01]  /*2d50*/  @P4 FFMA.FTZ R79, R95, R13.reuse, R76.reuse ;  /* 0x0000000d5f4f4223 */ /* 0x180fe2000001004c */
[-CC-:B------:R-:W-:Y:S01]  /*2d60*/  @P4 FFMA.FTZ R74, R106, R13.reuse, R76.reuse ;  /* 0x0000000d6a4a4223 */ /* 0x180fe2000001004c */
[-CC-:B------:R-:W-:Y:S01]  /*2d70*/  @P4 FFMA.FTZ R113, R97, R13.reuse, R76.reuse ;  /* 0x0000000d61714223 */ /* 0x180fe2000001004c */
[-C--:B------:R-:W-:Y:S01]  /*2d80*/  @P4 FFMA.FTZ R114, R108, R13.reuse, R76 ;  /* 0x0000000d6c724223 */ /* 0x080fe2000001004c */
[----:B------:R-:W-:Y:S01]  /*2d90*/  @P4 FADD.FTZ R73, R101, -R38 ;  /* 0x8000002665494221 */ /* 0x000fe20000010000 */
[-CC-:B------:R-:W-:Y:S01]  /*2da0*/  @P4 FFMA.FTZ R39, R99, R13.reuse, R76.reuse ;  /* 0x0000000d63274223 */ /* 0x180fe2000001004c */
[----:B------:R-:W-:Y:S01]  /*2db0*/  @P4 FFMA.FTZ R78, R110, R13, R76 ;  /* 0x0000000d6e4e4223 */ /* 0x000fe2000001004c */
[----:B------:R-:W-:Y:S01]  /*2dc0*/  PRMT R13, R18, 0x7632, R13 ;  /* 0x00007632120d7816 */ /* 0x000fe2000000000d */
[----:B------:R-:W-:Y:S01]  /*2dd0*/  @P4 FADD.FTZ R37, R96, -R37 ;  /* 0x8000002560254221 */ /* 0x000fe20000010000 */
[----:B------:R-:W-:Y:S01]  /*2de0*/  @P4 FFMA.FTZ R12, R11, R73, R12 ;  /* 0x000000490b0c4223 */ /* 0x000fe2000001000c */
[----:B------:R-:W-:Y:S01]  /*2df0*/  @P4 FADD.FTZ R79, R98, -R79 ;  /* 0x8000004f624f4221 */ /* 0x000fe20000010000 */
[----:B------:R-:W-:Y:S01]  /*2e00*/  SHF.L.U32 R13, R13, 0x10, RZ ;  /* 0x000000100d0d7819 */ /* 0x000fe200000006ff */
[----:B------:R-:W-:Y:S01]  /*2e10*/  @P4 FADD.FTZ R114, R105, -R114 ;  /* 0x8000007269724221 */ /* 0x000fe20000010000 */
[----:B------:R-:W2:Y:S01]  /*2e20*/  @P2 LDC R73, c[0x0][0x40c] ;  /* 0x00010300ff492b82 */ /* 0x000ea20000000800 */
[----:B------:R-:W-:Y:S01]  /*2e30*/  @P4 FFMA.FTZ R36, R11, R37, R36 ;  /* 0x000000250b244223 */ /* 0x000fe20000010024 */
[----:B------:R-:W-:Y:S01]  /*2e40*/  PRMT R37, R17, 0x7632, R37 ;  /* 0x0000763211257816 */ /* 0x000fe20000000025 */
[C---:B------:R-:W-:Y:S01]  /*2e50*/  @P4 FFMA.FTZ R72, R11.reuse, R79, R72 ;  /* 0x0000004f0b484223 */ /* 0x040fe20000010048 */
[----:B------:R-:W-:Y:S01]  /*2e60*/  @P4 FFMA.FTZ R13, R11, R114, R13 ;  /* 0x000000720b0d4223 */ /* 0x000fe2000001000d */
[----:B------:R-:W-:Y:S01]  /*2e70*/  @P4 FADD.FTZ R74, R103, -R74 ;  /* 0x8000004a674a4221 */ /* 0x000fe20000010000 */
[----:B------:R-:W-:Y:S01]  /*2e80*/  SHF.L.U32 R37, R37, 0x10, RZ ;  /* 0x0000001025257819 */ /* 0x000fe200000006ff */
[----:B------:R-:W-:Y:S01]  /*2e90*/  @P4 FADD.FTZ R113, R100, -R113 ;  /* 0x8000007164714221 */ /* 0x000fe20000010000 */
[----:B------:R-:W3:Y:S01]  /*2ea0*/  @P2 LDC R117, c[0x0][0x40c] ;  /* 0x00010300ff752b82 */ /* 0x000ee20000000800 */
[----:B------:R-:W-:Y:S01]  /*2eb0*/  SHF.L.U32 R38, R18, 0x10, RZ ;  /* 0x0000001012267819 */ /* 0x000fe200000006ff */
[----:B------:R-:W-:Y:S01]  /*2ec0*/  @P4 FADD.FTZ R39, R102, -R39 ;  /* 0x8000002766274221 */ /* 0x000fe20000010000 */
[----:B------:R-:W-:Y:S01]  /*2ed0*/  @P4 FFMA.FTZ R37, R11, R74, R37 ;  /* 0x0000004a0b254223 */ /* 0x000fe20000010025 */
[----:B------:R-:W-:-:S02]  /*2ee0*/  PRMT R74, R19, 0x7632, R74 ;  /* 0x00007632134a7816 */ /* 0x000fc4000000004a */
[----:B------:R-:W-:Y:S01]  /*2ef0*/  @P4 FFMA.FTZ R38, R11, R113, R38 ;  /* 0x000000710b264223 */ /* 0x000fe20000010026 */
[----:B------:R-:W-:Y:S01]  /*2f00*/  SHF.L.U32 R76, R19, 0x10, RZ ;  /* 0x00000010134c7819 */ /* 0x000fe200000006ff */
[----:B------:R-:W4:Y:S01]  /*2f10*/  @P2 LDC R116, c[0x0][0x40c] ;  /* 0x00010300ff742b82 */ /* 0x000f220000000800 */
[----:B------:R-:W-:Y:S01]  /*2f20*/  SHF.L.U32 R74, R74, 0x10, RZ ;  /* 0x000000104a4a7819 */ /* 0x000fe200000006ff */
[----:B------:R-:W-:Y:S02]  /*2f30*/  @P4 FADD.FTZ R113, R107, -R78 ;  /* 0x8000004e6b714221 */ /* 0x000fe40000010000 */
[C---:B------:R-:W-:Y:S02]  /*2f40*/  @P4 FFMA.FTZ R76, R11.reuse, R39, R76 ;  /* 0x000000270b4c4223 */ /* 0x040fe4000001004c */
[----:B------:R-:W-:Y:S01]  /*2f50*/  @P4 FFMA.FTZ R74, R11, R113, R74 ;  /* 0x000000710b4a4223 */ /* 0x000fe2000001004a */
[----:B0-----:R-:W-:Y:S01]  /*2f60*/  @P2 FMUL.FTZ R11, R36, R75 ;  /* 0x0000004b240b2220 */ /* 0x001fe20000410000 */
[----:B------:R-:W0:Y:S01]  /*2f70*/  @P2 LDC R114, c[0x0][0x40c] ;  /* 0x00010300ff722b82 */ /* 0x000e220000000800 */
[----:B--2---:R-:W-:Y:S01]  /*2f80*/  @P2 FMUL.FTZ R39, R12, R73 ;  /* 0x000000490c272220 */ /* 0x004fe20000410000 */
[----:B-1----:R-:W-:Y:S01]  /*2f90*/  @P2 FMUL.FTZ R73, R72, R115 ;  /* 0x0000007348492220 */ /* 0x002fe20000410000 */
[----:B------:R-:W-:-:S02]  /*2fa0*/  F2FP.BF16.F32.PACK_AB R36, R12, R36 ;  /* 0x000000240c24723e */ /* 0x000fc400000010ff */
[----:B------:R-:W-:Y:S02]  /*2fb0*/  @P2 F2FP.BF16.F32.PACK_AB R11, RZ, R11 ;  /* 0x0000000bff0b223e */ /* 0x000fe400000010ff */
[----:B------:R-:W-:Y:S01]  /*2fc0*/  @P2 F2FP.BF16.F32.PACK_AB R73, RZ, R73 ;  /* 0x00000049ff49223e */ /* 0x000fe200000010ff */
[----:B------:R-:W1:Y:S01]  /*2fd0*/  @P2 LDC R79, c[0x0][0x40c] ;  /* 0x00010300ff4f2b82 */ /* 0x000e620000000800 */
[----:B---3--:R-:W-:Y:S01]  /*2fe0*/  @P2 FMUL.FTZ R78, R38, R117 ;  /* 0x00000075264e2220 */ /* 0x008fe20000410000 */
[----:B------:R-:W-:Y:S02]  /*2ff0*/  @P2 F2FP.BF16.F32.PACK_AB R39, RZ, R39 ;  /* 0x00000027ff27223e */ /* 0x000fe400000010ff */
[----:B------:R-:W-:Y:S02]  /*3000*/  @P2 PRMT R68, R11, 0x7610, R68 ;  /* 0x000076100b442816 */ /* 0x000fe40000000044 */
[----:B------:R-:W-:Y:S01]  /*3010*/  @P2 F2FP.BF16.F32.PACK_AB R78, RZ, R78 ;  /* 0x0000004eff4e223e */ /* 0x000fe200000010ff */
[----:B----4-:R-:W-:Y:S01]  /*3020*/  @P2 FMUL.FTZ R75, R37, R116 ;  /* 0x00000074254b2220 */ /* 0x010fe20000410000 */
[----:B------:R-:W-:-:S02]  /*3030*/  @P2 PRMT R69, R73, 0x7610, R69 ;  /* 0x0000761049452816 */ /* 0x000fc40000000045 */
[----:B------:R-:W-:Y:S02]  /*3040*/  @P2 PRMT R70, R78, 0x7610, R70 ;  /* 0x000076104e462816 */ /* 0x000fe40000000046 */
[----:B------:R-:W-:Y:S02]  /*3050*/  @P2 F2FP.BF16.F32.PACK_AB R75, RZ, R75 ;  /* 0x0000004bff4b223e */ /* 0x000fe400000010ff */
[----:B------:R-:W-:Y:S01]  /*3060*/  @P2 PRMT R68, R68, 0x5410, R39 ;  /* 0x0000541044442816 */ /* 0x000fe20000000027 */
[----:B0-----:R-:W-:Y:S01]  /*3070*/  @P2 FMUL.FTZ R114, R13, R114 ;  /* 0x000000720d722220 */ /* 0x001fe20000410000 */
[----:B------:R-:W-:Y:S02]  /*3080*/  F2FP.BF16.F32.PACK_AB R37, R37, R72 ;  /* 0x000000482525723e */ /* 0x000fe400000010ff */
[----:B------:R-:W-:Y:S02]  /*3090*/  F2FP.BF16.F32.PACK_AB R38, R13, R38 ;  /* 0x000000260d26723e */ /* 0x000fe400000010ff */
[----:B------:R-:W-:-:S02]  /*30a0*/  @P2 F2FP.BF16.F32.PACK_AB R114, RZ, R114 ;  /* 0x00000072ff72223e */ /* 0x000fc400000010ff */
[----:B------:R-:W-:Y:S01]  /*30b0*/  @P2 PRMT R69, R69, 0x5410, R75 ;  /* 0x0000541045452816 */ /* 0x000fe2000000004b */
[----:B-1----:R-:W-:Y:S01]  /*30c0*/  @P2 FMUL.FTZ R79, R76, R79 ;  /* 0x0000004f4c4f2220 */ /* 0x002fe20000410000 */
[----:B------:R-:W-:Y:S02]  /*30d0*/  F2FP.BF16.F32.PACK_AB R39, R74, R76 ;  /* 0x0000004c4a27723e */ /* 0x000fe400000010ff */
[----:B------:R-:W-:Y:S02]  /*30e0*/  @P2 PRMT R70, R70, 0x5410, R114 ;  /* 0x0000541046462816 */ /* 0x000fe40000000072 */
[----:B------:R-:W-:-:S04]  /*30f0*/  @P2 F2FP.BF16.F32.PACK_AB R79, RZ, R79 ;  /* 0x0000004fff4f223e */ /* 0x000fc800000010ff */
[----:B------:R-:W-:Y:S01]  /*3100*/  @P2 PRMT R71, R79, 0x7610, R71 ;  /* 0x000076104f472816 */ /* 0x000fe20000000047 */
[----:B------:R-:W-:Y:S06]  /*3110*/  @!P2 BRA `(.L_x_57) ;  /* 0x0000000c0070a947 */ /* 0x000fec0003800000 */
[----:B------:R-:W-:-:S05]  /*3120*/  FMUL.FTZ R74, R74, UR15 ;  /* 0x0000000f4a4a7c20 */ /* 0x000fca0008410000 */
[----:B------:R-:W-:-:S04]  /*3130*/  F2FP.BF16.F32.PACK_AB R74, RZ, R74 ;  /* 0x0000004aff4a723e */ /* 0x000fc800000010ff */
[----:B------:R-:W-:Y:S01]  /*3140*/  PRMT R71, R71, 0x5410, R74 ;  /* 0x0000541047477816 */ /* 0x000fe2000000004a */
[----:B------:R-:W-:Y:S06]  /*3150*/  BRA `(.L_x_57) ;  /* 0x0000000c00607947 */ /* 0x000fec0003800000 */
.L_x_56:
[----:B------:R-:W-:Y:S01]  /*3160*/  ISETP.GT.AND P4, PT, R12, RZ, PT ;  /* 0x000000ff0c00720c */ /* 0x000fe20003f84270 */
[----:B------:R-:W1:Y:S01]  /*3170*/  @P2 LDC R117, c[0x0][0x40c] ;  /* 0x00010300ff752b82 */ /* 0x000e620000000800 */
[C---:B------:R-:W-:Y:S02]  /*3180*/  PRMT R114, R16.reuse, 0x7632, R114 ;  /* 0x0000763210727816 */ /* 0x040fe40000000072 */
[----:B0-----:R-:W-:Y:S02]  /*3190*/  SHF.L.U32 R74, R16, 0x10, RZ ;  /* 0x00000010104a7819 */ /* 0x001fe400000006ff */
[----:B------:R-:W-:Y:S02]  /*31a0*/  SHF.L.U32 R114, R114, 0x10, RZ ;  /* 0x0000001072727819 */ /* 0x000fe400000006ff */
[----:B------:R-:W-:Y:S02]  /*31b0*/  PRMT R72, R17, 0x7632, R72 ;  /* 0x0000763211487816 */ /* 0x000fe40000000048 */
[----:B------:R-:W-:-:S02]  /*31c0*/  SHF.L.U32 R116, R18, 0x10, RZ ;  /* 0x0000001012747819 */ /* 0x000fc400000006ff */
[----:B------:R-:W-:Y:S01]  /*31d0*/  SHF.L.U32 R72, R72, 0x10, RZ ;  /* 0x0000001048487819 */ /* 0x000fe200000006ff */
[-CC-:B------:R-:W-:Y:S01]  /*31e0*/  @P4 FFMA.FTZ R73, R93, R13.reuse, R76.reuse ;  /* 0x0000000d5d494223 */ /* 0x180fe2000001004c */
[-CC-:B------:R-:W-:Y:S01]  /*31f0*/  @P4 FFMA.FTZ R12, R104, R13.reuse, R76.reuse ;  /* 0x0000000d680c4223 */ /* 0x180fe2000001004c */
[-CC-:B------:R-:W-:Y:S01]  /*3200*/  @P4 FFMA.FTZ R79, R95, R13.reuse, R76.reuse ;  /* 0x0000000d5f4f4223 */ /* 0x180fe2000001004c */
[----:B------:R-:W-:Y:S01]  /*3210*/  @P4 FFMA.FTZ R78, R106, R13, R76 ;  /* 0x0000000d6a4e4223 */ /* 0x000fe2000001004c */
[----:B------:R-:W-:Y:S01]  /*3220*/  @P4 FADD.FTZ R73, R96, -R73 ;  /* 0x8000004960494221 */ /* 0x000fe20000010000 */
[----:B------:R-:W-:Y:S01]  /*3230*/  @P4 FADD.FTZ R75, R101, -R12 ;  /* 0x8000000c654b4221 */ /* 0x000fe20000010000 */
[----:B------:R-:W-:Y:S01]  /*3240*/  SHF.L.U32 R12, R17, 0x10, RZ ;  /* 0x00000010110c7819 */ /* 0x000fe200000006ff */
[----:B------:R-:W-:Y:S01]  /*3250*/  @P4 FADD.FTZ R79, R98, -R79 ;  /* 0x8000004f624f4221 */ /* 0x000fe20000010000 */
[C---:B------:R-:W-:Y:S01]  /*3260*/  @P4 FFMA.FTZ R74, R11.reuse, R73, R74 ;  /* 0x000000490b4a4223 */ /* 0x040fe2000001004a */
[C---:B------:R-:W-:Y:S01]  /*3270*/  @P4 FFMA.FTZ R114, R11.reuse, R75, R114 ;  /* 0x0000004b0b724223 */ /* 0x040fe20000010072 */
[----:B------:R-:W0:Y:S01]  /*3280*/  @P2 LDC R73, c[0x0][0x40c] ;  /* 0x00010300ff492b82 */ /* 0x000e220000000800 */
[----:B------:R-:W-:Y:S01]  /*3290*/  @P4 FFMA.FTZ R12, R11, R79, R12 ;  /* 0x0000004f0b0c4223 */ /* 0x000fe2000001000c */
[-C--:B------:R-:W-:Y:S01]  /*32a0*/  @P4 FFMA.FTZ R79, R97, R13.reuse, R76 ;  /* 0x0000000d614f4223 */ /* 0x080fe2000001004c */
[--C-:B------:R-:W-:Y:S01]  /*32b0*/  @P4 FADD.FTZ R113, R103, -R78.reuse ;  /* 0x8000004e67714221 */ /* 0x100fe20000010000 */
[----:B------:R-:W-:Y:S01]  /*32c0*/  PRMT R78, R18, 0x7632, R78 ;  /* 0x00007632124e7816 */ /* 0x000fe2000000004e */
[----:B------:R-:W-:Y:S01]  /*32d0*/  @P4 FFMA.FTZ R118, R108, R13, R76 ;  /* 0x0000000d6c764223 */ /* 0x000fe2000001004c */
[----:B------:R-:W-:Y:S01]  /*32e0*/  @P4 FADD.FTZ R79, R100, -R79 ;  /* 0x8000004f644f4221 */ /* 0x000fe20000010000 */
[----:B------:R-:W-:Y:S01]  /*32f0*/  @P4 FFMA.FTZ R72, R11, R113, R72 ;  /* 0x000000710b484223 */ /* 0x000fe20000010048 */
[----:B------:R-:W2:Y:S01]  /*3300*/  @P2 LDC R75, c[0x0][0x40c] ;  /* 0x00010300ff4b2b82 */ /* 0x000ea20000000800 */
[----:B------:R-:W-:Y:S01]  /*3310*/  SHF.L.U32 R78, R78, 0x10, RZ ;  /* 0x000000104e4e7819 */ /* 0x000fe200000006ff */
[----:B------:R-:W-:Y:S01]  /*3320*/  @P4 FADD.FTZ R113, R105, -R118 ;  /* 0x8000007669714221 */ /* 0x000fe20000010000 */
[----:B------:R-:W-:Y:S01]  /*3330*/  @P4 FFMA.FTZ R116, R11, R79, R116 ;  /* 0x0000004f0b744223 */ /* 0x000fe20000010074 */
[----:B------:R-:W-:Y:S01]  /*3340*/  @P4 FFMA.FTZ R115, R99, R13, R76 ;  /* 0x0000000d63734223 */ /* 0x000fe2000001004c */
[----:B------:R-:W-:Y:S01]  /*3350*/  SHF.L.U32 R118, R19, 0x10, RZ ;  /* 0x0000001013767819 */ /* 0x000fe200000006ff */
[----:B------:R-:W-:-:S02]  /*3360*/  @P4 FFMA.FTZ R78, R11, R113, R78 ;  /* 0x000000710b4e4223 */ /* 0x000fc4000001004e */
[----:B------:R-:W3:Y:S01]  /*3370*/  @P2 LDC R79, c[0x0][0x40c] ;  /* 0x00010300ff4f2b82 */ /* 0x000ee20000000800 */
[----:B------:R-:W-:-:S04]  /*3380*/  @P4 FADD.FTZ R115, R102, -R115 ;  /* 0x8000007366734221 */ /* 0x000fc80000010000 */
[----:B------:R-:W-:Y:S01]  /*3390*/  @P4 FFMA.FTZ R118, R11, R115, R118 ;  /* 0x000000730b764223 */ /* 0x000fe20000010076 */
[----:B0-----:R-:W-:Y:S02]  /*33a0*/  @P2 FMUL.FTZ R74, R74, R73 ;  /* 0x000000494a4a2220 */ /* 0x001fe40000410000 */
[----:B------:R-:W0:Y:S01]  /*33b0*/  @P2 LDC R113, c[0x0][0x40c] ;  /* 0x00010300ff712b82 */ /* 0x000e220000000800 */
[----:B-1----:R-:W-:Y:S02]  /*33c0*/  @P2 FMUL.FTZ R118, R118, R117 ;  /* 0x0000007576762220 */ /* 0x002fe40000410000 */
[----:B------:R-:W-:-:S03]  /*33d0*/  @P2 F2FP.BF16.F32.PACK_AB R74, RZ, R74 ;  /* 0x0000004aff4a223e */ /* 0x000fc600000010ff */
[----:B------:R-:W-:Y:S01]  /*33e0*/  @P2 F2FP.BF16.F32.PACK_AB R118, RZ, R118 ;  /* 0x00000076ff76223e */ /* 0x000fe200000010ff */
[----:B--2---:R-:W-:Y:S01]  /*33f0*/  @P2 FMUL.FTZ R114, R114, R75 ;  /* 0x0000004b72722220 */ /* 0x004fe20000410000 */
[----:B------:R-:W1:Y:S01]  /*3400*/  @P2 LDC R73, c[0x0][0x40c] ;  /* 0x00010300ff492b82 */ /* 0x000e620000000800 */
[----:B------:R-:W-:Y:S02]  /*3410*/  @P2 PRMT R68, R74, 0x7610, R68 ;  /* 0x000076104a442816 */ /* 0x000fe40000000044 */
[----:B------:R-:W-:Y:S02]  /*3420*/  @P2 PRMT R71, R118, 0x7610, R71 ;  /* 0x0000761076472816 */ /* 0x000fe40000000047 */
[----:B------:R-:W-:Y:S01]  /*3430*/  @P2 F2FP.BF16.F32.PACK_AB R114, RZ, R114 ;  /* 0x00000072ff72223e */ /* 0x000fe200000010ff */
[----:B---3--:R-:W-:Y:S02]  /*3440*/  @P2 FMUL.FTZ R116, R116, R79 ;  /* 0x0000004f74742220 */ /* 0x008fe40000410000 */
[----:B------:R-:W2:Y:S01]  /*3450*/  @P2 LDC R75, c[0x0][0x40c] ;  /* 0x00010300ff4b2b82 */ /* 0x000ea20000000800 */
[----:B------:R-:W-:-:S02]  /*3460*/  @P2 PRMT R68, R68, 0x5410, R114 ;  /* 0x0000541044442816 */ /* 0x000fc40000000072 */
[----:B------:R-:W-:Y:S01]  /*3470*/  @P2 F2FP.BF16.F32.PACK_AB R116, RZ, R116 ;  /* 0x00000074ff74223e */ /* 0x000fe200000010ff */
[----:B0-----:R-:W-:-:S03]  /*3480*/  @P2 FMUL.FTZ R78, R78, R113 ;  /* 0x000000714e4e2220 */ /* 0x001fc60000410000 */
[----:B------:R-:W-:Y:S02]  /*3490*/  @P2 PRMT R70, R116, 0x7610, R70 ;  /* 0x0000761074462816 */ /* 0x000fe40000000046 */
[----:B------:R-:W-:Y:S01]  /*34a0*/  @P2 F2FP.BF16.F32.PACK_AB R78, RZ, R78 ;  /* 0x0000004eff4e223e */ /* 0x000fe200000010ff */
[----:B-1----:R-:W-:-:S03]  /*34b0*/  @P2 FMUL.FTZ R12, R12, R73 ;  /* 0x000000490c0c2220 */ /* 0x002fc60000410000 */
[----:B------:R-:W-:Y:S02]  /*34c0*/  @P2 PRMT R70, R70, 0x5410, R78 ;  /* 0x0000541046462816 */ /* 0x000fe4000000004e */
[----:B------:R-:W-:Y:S01]  /*34d0*/  @P2 F2FP.BF16.F32.PACK_AB R12, RZ, R12 ;  /* 0x0000000cff0c223e */ /* 0x000fe200000010ff */
[----:B--2---:R-:W-:-:S03]  /*34e0*/  @P2 FMUL.FTZ R72, R72, R75 ;  /* 0x0000004b48482220 */ /* 0x004fc60000410000 */
[----:B------:R-:W-:Y:S02]  /*34f0*/  @P2 PRMT R69, R12, 0x7610, R69 ;  /* 0x000076100c452816 */ /* 0x000fe40000000045 */
[----:B------:R-:W-:-:S04]  /*3500*/  @P2 F2FP.BF16.F32.PACK_AB R72, RZ, R72 ;  /* 0x00000048ff48223e */ /* 0x000fc800000010ff */
        /* <DEDUP_REMOVED lines=11> */
.L_x_55:
[----:B0-----:R-:W0:Y:S02]  /*35c0*/  LDC.64 R72, c[0x0][0x478] ;  /* 0x00011e00ff487b82 */ /* 0x001e240000000a00 */
[----:B0-----:R-:W-:-:S04]  /*35d0*/  ISETP.NE.U32.AND P0, PT, R72, RZ, PT ;  /* 0x000000ff4800720c */ /* 0x001fc80003f05070 */
[----:B------:R-:W-:-:S13]  /*35e0*/  ISETP.NE.AND.EX P0, PT, R73, RZ, PT, P0 ;  /* 0x000000ff4900720c */ /* 0x000fda0003f05300 */
[----:B------:R-:W-:Y:S05]  /*35f0*/  @!P0 BRA `(.L_x_58) ;  /* 0x0000000400188947 */ /* 0x000fea0003800000 */
[----:B------:R-:W-:Y:S01]  /*3600*/  ISETP.GT.AND P4, PT, R12, RZ, PT ;  /* 0x000000ff0c00720c */ /* 0x000fe20003f84270 */
[-CC-:B------:R-:W-:Y:S01]  /*3610*/  FFMA.FTZ R12, R104, R13.reuse, R76.reuse ;  /* 0x0000000d680c7223 */ /* 0x180fe2000001004c */
[----:B------:R-:W0:Y:S01]  /*3620*/  @P2 LDC R39, c[0x0][0x40c] ;  /* 0x00010300ff272b82 */ /* 0x000e220000000800 */
[-CC-:B------:R-:W-:Y:S01]  /*3630*/  FFMA.FTZ R75, R93, R13.reuse, R76.reuse ;  /* 0x0000000d5d4b7223 */ /* 0x180fe2000001004c */
[-C--:B------:R-:W-:Y:S01]  /*3640*/  FFMA.FTZ R79, R95, R13.reuse, R76 ;  /* 0x0000000d5f4f7223 */ /* 0x080fe2000001004c */
[----:B------:R-:W-:Y:S01]  /*3650*/  FADD.FTZ R12, R101, -R12 ;  /* 0x8000000c650c7221 */ /* 0x000fe20000010000 */
[-CC-:B------:R-:W-:Y:S01]  /*3660*/  FFMA.FTZ R78, R106, R13.reuse, R76.reuse ;  /* 0x0000000d6a4e7223 */ /* 0x180fe2000001004c */
[-CC-:B------:R-:W-:Y:S01]  /*3670*/  FFMA.FTZ R113, R97, R13.reuse, R76.reuse ;  /* 0x0000000d61717223 */ /* 0x180fe2000001004c */
[-CC-:B------:R-:W-:Y:S01]  /*3680*/  FFMA.FTZ R114, R108, R13.reuse, R76.reuse ;  /* 0x0000000d6c727223 */ /* 0x180fe2000001004c */
[-CC-:B------:R-:W-:Y:S01]  /*3690*/  FFMA.FTZ R117, R99, R13.reuse, R76.reuse ;  /* 0x0000000d63757223 */ /* 0x180fe2000001004c */
[----:B------:R-:W1:Y:S01]  /*36a0*/  @P2 LDC R72, c[0x0][0x40c] ;  /* 0x00010300ff482b82 */ /* 0x000e620000000800 */
[----:B------:R-:W-:Y:S01]  /*36b0*/  FFMA.FTZ R118, R110, R13, R76 ;  /* 0x0000000d6e767223 */ /* 0x000fe2000001004c */
[----:B------:R-:W-:Y:S01]  /*36c0*/  FMUL.FTZ R13, R11, R12 ;  /* 0x0000000c0b0d7220 */ /* 0x000fe20000410000 */
[----:B------:R-:W-:Y:S01]  /*36d0*/  FADD.FTZ R36, R96, -R75 ;  /* 0x8000004b60247221 */ /* 0x000fe20000010000 */
[----:B------:R-:W-:Y:S01]  /*36e0*/  FADD.FTZ R74, R98, -R79 ;  /* 0x8000004f624a7221 */ /* 0x000fe20000010000 */
[----:B------:R-:W-:Y:S01]  /*36f0*/  FADD.FTZ R76, R100, -R113 ;  /* 0x80000071644c7221 */ /* 0x000fe20000010000 */
[----:B------:R-:W-:Y:S01]  /*3700*/  FADD.FTZ R78, R103, -R78 ;  /* 0x8000004e674e7221 */ /* 0x000fe20000010000 */
[----:B------:R-:W-:Y:S01]  /*3710*/  FMUL.FTZ R36, R11, R36 ;  /* 0x000000240b247220 */ /* 0x000fe20000410000 */
[----:B------:R-:W2:Y:S01]  /*3720*/  @P2 LDC R115, c[0x0][0x40c] ;  /* 0x00010300ff732b82 */ /* 0x000ea20000000800 */
[----:B------:R-:W-:Y:S01]  /*3730*/  FADD.FTZ R114, R105, -R114 ;  /* 0x8000007269727221 */ /* 0x000fe20000010000 */
[----:B------:R-:W-:Y:S01]  /*3740*/  FADD.FTZ R116, R102, -R117 ;  /* 0x8000007566747221 */ /* 0x000fe20000010000 */
[C---:B------:R-:W-:Y:S01]  /*3750*/  FMUL.FTZ R74, R11.reuse, R74 ;  /* 0x0000004a0b4a7220 */ /* 0x040fe20000410000 */
[----:B------:R-:W-:Y:S01]  /*3760*/  FSEL R36, R36, RZ, P4 ;  /* 0x000000ff24247208 */ /* 0x000fe20002000000 */
[----:B------:R-:W-:Y:S01]  /*3770*/  FMUL.FTZ R79, R11, R76 ;  /* 0x0000004c0b4f7220 */ /* 0x000fe20000410000 */
[----:B------:R-:W-:Y:S01]  /*3780*/  FSEL R13, R13, RZ, P4 ;  /* 0x000000ff0d0d7208 */ /* 0x000fe20002000000 */
[C---:B------:R-:W-:Y:S01]  /*3790*/  FMUL.FTZ R75, R11.reuse, R78 ;  /* 0x0000004e0b4b7220 */ /* 0x040fe20000410000 */
[----:B------:R-:W3:Y:S01]  /*37a0*/  @P2 LDC R38, c[0x0][0x40c] ;  /* 0x00010300ff262b82 */ /* 0x000ee20000000800 */
[C---:B------:R-:W-:Y:S01]  /*37b0*/  FMUL.FTZ R76, R11.reuse, R114 ;  /* 0x000000720b4c7220 */ /* 0x040fe20000410000 */
[----:B------:R-:W-:Y:S01]  /*37c0*/  FMUL.FTZ R113, R11, R116 ;  /* 0x000000740b717220 */ /* 0x000fe20000410000 */
[----:B0-----:R-:W-:Y:S01]  /*37d0*/  @P2 FMUL.FTZ R39, R36, R39 ;  /* 0x0000002724272220 */ /* 0x001fe20000410000 */
[----:B------:R-:W-:Y:S01]  /*37e0*/  FSEL R74, R74, RZ, P4 ;  /* 0x000000ff4a4a7208 */ /* 0x000fe20002000000 */
[----:B------:R-:W-:Y:S01]  /*37f0*/  FADD.FTZ R118, R107, -R118 ;  /* 0x800000766b767221 */ /* 0x000fe20000010000 */
[----:B------:R-:W-:-:S02]  /*3800*/  FSEL R79, R79, RZ, P4 ;  /* 0x000000ff4f4f7208 */ /* 0x000fc40002000000 */
[----:B------:R-:W0:Y:S01]  /*3810*/  @P2 LDC R73, c[0x0][0x40c] ;  /* 0x00010300ff492b82 */ /* 0x000e220000000800 */
[----:B-1----:R-:W-:Y:S01]  /*3820*/  @P2 FMUL.FTZ R72, R13, R72 ;  /* 0x000000480d482220 */ /* 0x002fe20000410000 */
[----:B------:R-:W-:Y:S01]  /*3830*/  FSEL R75, R75, RZ, P4 ;  /* 0x000000ff4b4b7208 */ /* 0x000fe20002000000 */
[----:B------:R-:W-:Y:S01]  /*3840*/  FMUL.FTZ R11, R11, R118 ;  /* 0x000000760b0b7220 */ /* 0x000fe20000410000 */
[----:B------:R-:W-:Y:S02]  /*3850*/  FSEL R76, R76, RZ, P4 ;  /* 0x000000ff4c4c7208 */ /* 0x000fe40002000000 */
[----:B------:R-:W-:Y:S02]  /*3860*/  FSEL R113, R113, RZ, P4 ;  /* 0x000000ff71717208 */ /* 0x000fe40002000000 */
[----:B------:R-:W1:Y:S01]  /*3870*/  @P2 LDC R37, c[0x0][0x40c] ;  /* 0x00010300ff252b82 */ /* 0x000e620000000800 */
[----:B------:R-:W-:Y:S01]  /*3880*/  @P2 F2FP.BF16.F32.PACK_AB R39, RZ, R39 ;  /* 0x00000027ff27223e */ /* 0x000fe200000010ff */
[----:B--2---:R-:W-:Y:S01]  /*3890*/  @P2 FMUL.FTZ R115, R74, R115 ;  /* 0x000000734a732220 */ /* 0x004fe20000410000 */
[----:B------:R-:W-:-:S02]  /*38a0*/  @P2 F2FP.BF16.F32.PACK_AB R72, RZ, R72 ;  /* 0x00000048ff48223e */ /* 0x000fc400000010ff */
[----:B------:R-:W-:Y:S02]  /*38b0*/  @P2 PRMT R68, R39, 0x7610, R68 ;  /* 0x0000761027442816 */ /* 0x000fe40000000044 */
[----:B------:R-:W-:Y:S01]  /*38c0*/  @P2 F2FP.BF16.F32.PACK_AB R115, RZ, R115 ;  /* 0x00000073ff73223e */ /* 0x000fe200000010ff */
[----:B------:R-:W2:Y:S01]  /*38d0*/  @P2 LDC R12, c[0x0][0x40c] ;  /* 0x00010300ff0c2b82 */ /* 0x000ea20000000800 */
[----:B---3--:R-:W-:Y:S01]  /*38e0*/  @P2 FMUL.FTZ R38, R79, R38 ;  /* 0x000000264f262220 */ /* 0x008fe20000410000 */
[----:B------:R-:W-:Y:S02]  /*38f0*/  @P2 PRMT R68, R68, 0x5410, R72 ;  /* 0x0000541044442816 */ /* 0x000fe40000000048 */
[----:B------:R-:W-:Y:S02]  /*3900*/  FSEL R72, R11, RZ, P4 ;  /* 0x000000ff0b487208 */ /* 0x000fe40002000000 */
[----:B------:R-:W-:Y:S01]  /*3910*/  @P2 PRMT R69, R115, 0x7610, R69 ;  /* 0x0000761073452816 */ /* 0x000fe20000000045 */
[----:B0-----:R-:W-:Y:S01]  /*3920*/  @P2 FMUL.FTZ R73, R75, R73 ;  /* 0x000000494b492220 */ /* 0x001fe20000410000 */
[----:B------:R-:W-:-:S02]  /*3930*/  F2FP.BF16.F32.PACK_AB R36, R13, R36 ;  /* 0x000000240d24723e */ /* 0x000fc400000010ff */
[----:B------:R-:W-:Y:S02]  /*3940*/  F2FP.BF16.F32.PACK_AB R39, R72, R113 ;  /* 0x000000714827723e */ /* 0x000fe400000010ff */
[----:B------:R-:W-:Y:S01]  /*3950*/  @P2 F2FP.BF16.F32.PACK_AB R73, RZ, R73 ;  /* 0x00000049ff49223e */ /* 0x000fe200000010ff */
[----:B-1----:R-:W-:-:S03]  /*3960*/  @P2 FMUL.FTZ R37, R76, R37 ;  /* 0x000000254c252220 */ /* 0x002fc60000410000 */
[----:B------:R-:W-:Y:S02]  /*3970*/  @P2 PRMT R69, R69, 0x5410, R73 ;  /* 0x0000541045452816 */ /* 0x000fe40000000049 */
[----:B------:R-:W-:Y:S02]  /*3980*/  @P2 F2FP.BF16.F32.PACK_AB R78, RZ, R37 ;  /* 0x00000025ff4e223e */ /* 0x000fe400000010ff */
[----:B------:R-:W-:Y:S01]  /*3990*/  F2FP.BF16.F32.PACK_AB R37, R75, R74 ;  /* 0x0000004a4b25723e */ /* 0x000fe200000010ff */
[----:B--2---:R-:W-:Y:S01]  /*39a0*/  @P2 FMUL.FTZ R114, R113, R12 ;  /* 0x0000000c71722220 */ /* 0x004fe20000410000 */
[----:B------:R-:W-:Y:S02]  /*39b0*/  @P2 F2FP.BF16.F32.PACK_AB R12, RZ, R38 ;  /* 0x00000026ff0c223e */ /* 0x000fe400000010ff */
[----:B------:R-:W-:Y:S02]  /*39c0*/  F2FP.BF16.F32.PACK_AB R38, R76, R79 ;  /* 0x0000004f4c26723e */ /* 0x000fe400000010ff */
[----:B------:R-:W-:-:S02]  /*39d0*/  @P2 F2FP.BF16.F32.PACK_AB R114, RZ, R114 ;  /* 0x00000072ff72223e */ /* 0x000fc400000010ff */
[----:B------:R-:W-:Y:S02]  /*39e0*/  @P2 PRMT R70, R12, 0x7610, R70 ;  /* 0x000076100c462816 */ /* 0x000fe40000000046 */
[----:B------:R-:W-:Y:S02]  /*39f0*/  @P2 PRMT R71, R114, 0x7610, R71 ;  /* 0x0000761072472816 */ /* 0x000fe40000000047 */
[----:B------:R-:W-:Y:S01]  /*3a00*/  @P2 PRMT R70, R70, 0x5410, R78 ;  /* 0x0000541046462816 */ /* 0x000fe2000000004e */
[----:B------:R-:W-:Y:S06]  /*3a10*/  @!P2 BRA `(.L_x_57) ;  /* 0x000000040030a947 */ /* 0x000fec0003800000 */
[----:B------:R-:W-:-:S05]  /*3a20*/  FMUL.FTZ R11, R72, UR15 ;  /* 0x0000000f480b7c20 */ /* 0x000fca0008410000 */
[----:B------:R-:W-:-:S04]  /*3a30*/  F2FP.BF16.F32.PACK_AB R11, RZ, R11 ;  /* 0x0000000bff0b723e */ /* 0x000fc800000010ff */
[----:B------:R-:W-:Y:S01]  /*3a40*/  PRMT R71, R71, 0x5410, R11 ;  /* 0x0000541047477816 */ /* 0x000fe2000000000b */
[----:B------:R-:W-:Y:S06]  /*3a50*/  BRA `(.L_x_57) ;  /* 0x0000000400207947 */ /* 0x000fec0003800000 */
.L_x_58:
[----:B------:R-:W0:Y:S01]  /*3a60*/  @P2 LDC R73, c[0x0][0x40c] ;  /* 0x00010300ff492b82 */ /* 0x000e220000000800 */
[----:B------:R-:W-:Y:S01]  /*3a70*/  FFMA.FTZ R72, R110, R13, R76 ;  /* 0x0000000d6e487223 */ /* 0x000fe2000001004c */
[----:B------:R-:W-:-:S03]  /*3a80*/  ISETP.GT.AND P4, PT, R12, RZ, PT ;  /* 0x000000ff0c00720c */ /* 0x000fc60003f84270 */
[----:B------:R-:W-:-:S04]  /*3a90*/  FADD.FTZ R72, R107, -R72 ;  /* 0x800000486b487221 */ /* 0x000fc80000010000 */
[----:B------:R-:W-:-:S05]  /*3aa0*/  FMUL.FTZ R72, R11, R72 ;  /* 0x000000480b487220 */ /* 0x000fca0000410000 */
[----:B------:R-:W-:-:S05]  /*3ab0*/  FSEL R72, R72, RZ, P4 ;  /* 0x000000ff48487208 */ /* 0x000fca0002000000 */
[----:B0-----:R-:W-:Y:S01]  /*3ac0*/  @P2 FMUL.FTZ R72, R72, R73 ;  /* 0x0000004948482220 */ /* 0x001fe20000410000 */
[----:B------:R-:W-:Y:S06]  /*3ad0*/  @!P2 BRA `(.L_x_59) ;  /* 0x000000000020a947 */ /* 0x000fec0003800000 */
        /* <DEDUP_REMOVED lines=8> */
.L_x_59:
        /* <DEDUP_REMOVED lines=9> */
.L_x_60:
        /* <DEDUP_REMOVED lines=9> */
.L_x_61:
        /* <DEDUP_REMOVED lines=9> */
.L_x_62:
        /* <DEDUP_REMOVED lines=9> */
.L_x_63:
        /* <DEDUP_REMOVED lines=9> */
.L_x_64:
        /* <DEDUP_REMOVED lines=9> */
.L_x_65:
[----:B------:R-:W-:-:S04]  /*3ec0*/  @P2 F2FP.BF16.F32.PACK_AB R72, RZ, R72 ;  /* 0x00000048ff48223e */ /* 0x000fc800000010ff */
[----:B------:R-:W-:-:S07]  /*3ed0*/  @P2 PRMT R71, R71, 0x5410, R72 ;  /* 0x0000541047472816 */ /* 0x000fce0000000048 */
.L_x_57:
[----:B------:R-:W0:Y:S08]  /*3ee0*/  @P0 LDC.64 R72, c[0x0][0x478] ;  /* 0x00011e00ff480b82 */ /* 0x000e300000000a00 */
[----:B------:R-:W1:Y:S01]  /*3ef0*/  @P2 LDC.64 R12, c[0x0][0x468] ;  /* 0x00011a00ff0c2b82 */ /* 0x000e620000000a00 */
[----:B0-----:R-:W-:-:S05]  /*3f00*/  @P0 IMAD.WIDE.U32 R72, R15, 0x10, R72 ;  /* 0x000000100f480825 */ /* 0x001fca00078e0048 */
[----:B------:R2:W-:Y:S01]  /*3f10*/  @P0 STG.E.128 desc[UR10][R72.64], R36 ;  /* 0x0000002448000986 */ /* 0x0005e2000c101d0a */
[----:B-1----:R-:W-:-:S05]  /*3f20*/  @P2 IMAD.WIDE.U32 R12, R77, 0x10, R12 ;  /* 0x000000104d0c2825 */ /* 0x002fca00078e000c */
[----:B------:R2:W-:Y:S02]  /*3f30*/  @P2 STG.E.128 desc[UR10][R12.64], R68 ;  /* 0x000000440c002986 */ /* 0x0005e4000c101d0a */
.L_x_54:
[----:B------:R-:W-:Y:S05]  /*3f40*/  BSYNC.RECONVERGENT B0 ;  /* 0x0000000000007941 */ /* 0x000fea0003800200 */
.L_x_53:
[----:B--2---:R-:W1:Y:S01]  /*3f50*/  LDC.64 R12, c[0x0][0x380] ;  /* 0x0000e000ff0c7b82 */ /* 0x004e620000000a00 */
[----:B------:R-:W-:Y:S01]  /*3f60*/  UPLOP3.LUT UP1, UPT, UPT, UPT, UP1, 0x40, 0x4 ;  /* 0x000000000004789c */ /* 0x000fe20003f2e810 */
[----:B-1----:R-:W-:-:S04]  /*3f70*/  IADD3 R9, PT, PT, R9, R12, RZ ;  /* 0x0000000c09097210 */ /* 0x002fc80007ffe0ff */
[----:B------:R-:W-:-:S13]  /*3f80*/  ISETP.GE.AND P0, PT, R9, R13, PT ;  /* 0x0000000d0900720c */ /* 0x000fda0003f06270 */
[----:B------:R-:W-:Y:S05]  /*3f90*/  @!P0 BRA `(.L_x_66) ;  /* 0xffffffc400308947 */ /* 0x000fea000383ffff */
.L_x_32:
[----:B------:R-:W1:Y:S08]  /*3fa0*/  S2UR UR4, SR_CTAID.X ;  /* 0x00000000000479c3 */ /* 0x000e700000002500 */
[----:B------:R-:W2:Y:S08]  /*3fb0*/  LDC.64 R2, c[0x0][0x440] ;  /* 0x00011000ff027b82 */ /* 0x000eb00000000a00 */
[----:B------:R-:W3:Y:S01]  /*3fc0*/  LDC.64 R4, c[0x0][0x448] ;  /* 0x00011200ff047b82 */ /* 0x000ee20000000a00 */
[----:B-1----:R-:W-:-:S05]  /*3fd0*/  IMAD R7, R14, UR4, RZ ;  /* 0x000000040e077c24 */ /* 0x002fca000f8e02ff */
[----:B------:R-:W-:-:S05]  /*3fe0*/  LEA.HI R7, R7, R112, RZ, 0x1d ;  /* 0x0000007007077211 */ /* 0x000fca00078fe8ff */
[----:B--2---:R-:W-:-:S05]  /*3ff0*/  @P1 IMAD.WIDE.U32 R2, R7, 0x20, R2 ;  /* 0x0000002007021825 */ /* 0x004fca00078e0002 */
[----:B------:R1:W-:Y:S01]  /*4000*/  @P1 STG.E.128 desc[UR10][R2.64], R40 ;  /* 0x0000002802001986 */ /* 0x0003e2000c101d0a */
[----:B---3--:R-:W-:-:S03]  /*4010*/  @P1 IMAD.WIDE.U32 R4, R7, 0x20, R4 ;  /* 0x0000002007041825 */ /* 0x008fc600078e0004 */
[----:B------:R1:W-:Y:S04]  /*4020*/  @P1 STG.E.128 desc[UR10][R2.64+0x10], R44 ;  /* 0x0000102c02001986 */ /* 0x0003e8000c101d0a */
[----:B------:R1:W-:Y:S04]  /*4030*/  @P1 STG.E.128 desc[UR10][R4.64], R28 ;  /* 0x0000001c04001986 */ /* 0x0003e8000c101d0a */
[----:B------:R1:W-:Y:S01]  /*4040*/  @P1 STG.E.128 desc[UR10][R4.64+0x10], R32 ;  /* 0x0000102004001986 */ /* 0x0003e2000c101d0a */
[----:B------:R-:W-:Y:S05]  /*4050*/  @!P3 EXIT ;  /* 0x000000000000b94d */ /* 0x000fea0003800000 */
[----:B-1----:R-:W1:Y:S01]  /*4060*/  LDC.64 R2, c[0x0][0x440] ;  /* 0x00011000ff027b82 */ /* 0x002e620000000a00 */
[----:B------:R-:W-:-:S07]  /*4070*/  @P1 IADD3 R7, PT, PT, R7, 0x80, RZ ;  /* 0x0000008007071810 */ /* 0x000fce0007ffe0ff */
[----:B------:R-:W2:Y:S01]  /*4080*/  LDC.64 R4, c[0x0][0x448] ;  /* 0x00011200ff047b82 */ /* 0x000ea20000000a00 */
[----:B-1----:R-:W-:-:S05]  /*4090*/  IMAD.WIDE.U32 R2, R7, 0x20, R2 ;  /* 0x0000002007027825 */ /* 0x002fca00078e0002 */
[----:B------:R-:W-:Y:S01]  /*40a0*/  STG.E.128 desc[UR10][R2.64], R60 ;  /* 0x0000003c02007986 */ /* 0x000fe2000c101d0a */
[----:B--2---:R-:W-:-:S03]  /*40b0*/  IMAD.WIDE.U32 R4, R7, 0x20, R4 ;  /* 0x0000002007047825 */ /* 0x004fc600078e0004 */
[----:B------:R-:W-:Y:S04]  /*40c0*/  STG.E.128 desc[UR10][R2.64+0x10], R64 ;  /* 0x0000104002007986 */ /* 0x000fe8000c101d0a */
[----:B------:R-:W-:Y:S04]  /*40d0*/  STG.E.128 desc[UR10][R4.64], R48 ;  /* 0x0000003004007986 */ /* 0x000fe8000c101d0a */
[----:B------:R-:W-:Y:S01]  /*40e0*/  STG.E.128 desc[UR10][R4.64+0x10], R52 ;  /* 0x0000103404007986 */ /* 0x000fe2000c101d0a */
[----:B------:R-:W-:Y:S05]  /*40f0*/  EXIT ;  /* 0x000000000000794d */ /* 0x000fea0003800000 */
.L_x_67:
        /* <DEDUP_REMOVED lines=16> */
.L_x_7968:


//--------------------- .text._ZN10layer_norm13ln_bwd_kernelINS_13Kernel_traitsI13__nv_bfloat16S2_S2_S2_fjLj2048ELj1ELj1ELj4ELj16ENS_18Kernel_traits_baseILj2048ES2_S2_S2_S2_fjLj128EEEEELb0ELb0ELb1ELb1EEEvNS_9BwdParamsE --------------------------
	.section	.text._ZN10layer_norm13ln_bwd_kernelINS_13Kernel_traitsI13__nv_bfloat16S2_S2_S2_fjLj2048ELj1ELj1ELj4ELj16ENS_18Kernel_traits_baseILj2048ES2_S2_S2_S2_fjLj128EEEEELb0ELb0ELb1ELb1EEEvNS_9BwdParamsE,"ax",@progbits
	.align	128
        .global         _ZN10layer_norm13ln_bwd_kernelINS_13Kernel_traitsI13__nv_bfloat16S2_S2_S2_fjLj2048ELj1ELj1ELj4ELj16ENS_18Kernel_traits_baseILj2048ES2_S2_S2_S2_fjLj128EEEEELb0ELb0ELb1ELb1EEEvNS_9BwdParamsE
        .type           _ZN10layer_norm13ln_bwd_kernelINS_13Kernel_traitsI13__nv_bfloat16S2_S2_S2_fjLj2048ELj1ELj1ELj4ELj16ENS_18Kernel_traits_baseILj2048ES2_S2_S2_S2_fjLj128EEEEELb0ELb0ELb1ELb1EEEvNS_9BwdParamsE,@function
        .size           _ZN10layer_norm13ln_bwd_kernelINS_13Kernel_traitsI13__nv_bfloat16S2_S2_S2_fjLj2048ELj1ELj1ELj4ELj16ENS_18Kernel_traits_baseILj2048ES2_S2_S2_S2_fjLj128EEEEELb0ELb0ELb1ELb1EEEvNS_9BwdParamsE,(.L_x_7969 - _ZN10layer_norm13ln_bwd_kernelINS_13Kernel_traitsI13__nv_bfloat16S2_S2_S2_fjLj2048ELj1ELj1ELj4ELj16ENS_18Kernel_traits_baseILj2048ES2_S2_S2_S2_fjLj128EEEEELb0ELb0ELb1ELb1EEEvNS_9BwdParamsE)
        .other          _ZN10layer_norm13ln_bwd_kernelINS_13Kernel_traitsI13__nv_bfloat16S2_S2_S2_fjLj2048ELj1ELj1ELj4ELj16ENS_18Kernel_traits_baseILj2048ES2_S2_S2_S2_fjLj128EEEEELb0ELb0ELb1ELb1EEEvNS_9BwdParamsE,@"STO_CUDA_ENTRY STV_DEFAULT"
_ZN10layer_norm13ln_bwd_kernelINS_13Kernel_traitsI13__nv_bfloat16S2_S2_S2_fjLj2048ELj1ELj1ELj4ELj16ENS_18Kernel_traits_baseILj2048ES2_S2_S2_S2_fjLj128EEEEELb0ELb0ELb1ELb1EEEvNS_9BwdParamsE:
.text._ZN10layer_norm13ln_bwd_kernelINS_13Kernel_traitsI13__nv_bfloat16S2_S2_S2_fjLj2048ELj1ELj1ELj4ELj16ENS_18Kernel_traits_baseILj2048ES2_S2_S2_S2_fjLj128EEEEELb0ELb0ELb1ELb1EEEvNS_9BwdParamsE:
        /* <DEDUP_REMOVED lines=24> */
[----:B------:R-:W1:Y:S01]  /*0180*/  LDCU UR16, c[0x0][0x40c] ;  /* 0x00008180ff1077ac */ /* 0x000e620008000800 */
[----:B------:R-:W3:Y:S01]  /*0190*/  LDCU UR14, c[0x0][0x388] ;  /* 0x00007100ff0e77ac */ /* 0x000ee20008000800 */
[----:B------:R-:W4:Y:S01]  /*01a0*/  LDCU.U8 UR11, c[0x0][0x410] ;  /* 0x00008200ff0b77ac */ /* 0x000f220008000000 */
[----:B------:R-:W0:Y:S01]  /*01b0*/  LDCU UR15, c[0x0][0x400] ;  /* 0x00008000ff0f77ac */ /* 0x000e220008000800 */
[----:B------:R-:W0:Y:S01]  /*01c0*/  LDCU.64 UR6, c[0x0][0x438] ;  /* 0x00008700ff0677ac */ /* 0x000e220008000a00 */
[----:B------:R-:W0:Y:S02]  /*01d0*/  LDCU.64 UR8, c[0x0][0x478] ;  /* 0x00008f00ff0877ac */ /* 0x000e240008000a00 */
[----:B0-----:R-:W-:-:S05]  /*01e0*/  IMAD.WIDE.U32 R6, R0, 0x10, R6 ;  /* 0x0000001000067825 */ /* 0x001fca00078e0006 */
[----:B--2---:R-:W2:Y:S04]  /*01f0*/  LDG.E.128 R28, desc[UR12][R6.64+0x800] ;  /* 0x0008000c061c7981 */ /* 0x004ea8000c1e1d00 */
[----:B------:R0:W5:Y:S01]  /*0200*/  LDG.E.128 R24, desc[UR12][R6.64] ;  /* 0x0000000c06187981 */ /* 0x000162000c1e1d00 */
[----:B------:R-:W-:Y:S01]  /*0210*/  HFMA2 R60, -RZ, RZ, 0, 0 ;  /* 0x00000000ff3c7431 */ /* 0x000fe200000001ff */
[----:B------:R-:W-:Y:S01]  /*0220*/  MOV R2, UR4 ;  /* 0x0000000400027c02 */ /* 0x000fe20008000f00 */
[----:B------:R-:W-:Y:S01]  /*0230*/  UPLOP3.LUT UP1, UPT, UPT, UPT, UPT, 0x40, 0x4 ;  /* 0x000000000004789c */ /* 0x000fe20003f2e870 */
[----:B--2---:R-:W-:Y:S02]  /*0240*/  PRMT R4, R28, 0x7632, R4 ;  /* 0x000076321c047816 */ /* 0x004fe40000000004 */
[----:B------:R-:W-:-:S02]  /*0250*/  PRMT R5, R29, 0x7632, R5 ;  /* 0x000076321d057816 */ /* 0x000fc40000000005 */
[----:B0-----:R-:W-:Y:S02]  /*0260*/  PRMT R6, R30, 0x7632, R6 ;  /* 0x000076321e067816 */ /* 0x001fe40000000006 */
[----:B------:R-:W-:Y:S02]  /*0270*/  PRMT R7, R31, 0x7632, R7 ;  /* 0x000076321f077816 */ /* 0x000fe40000000007 */
[----:B-----5:R-:W-:Y:S02]  /*0280*/  PRMT R8, R24, 0x7632, R8 ;  /* 0x0000763218087816 */ /* 0x020fe40000000008 */
[----:B------:R-:W-:Y:S02]  /*0290*/  PRMT R9, R25, 0x7632, R9 ;  /* 0x0000763219097816 */ /* 0x000fe40000000009 */
[----:B------:R-:W-:Y:S02]  /*02a0*/  PRMT R10, R26, 0x7632, R10 ;  /* 0x000076321a0a7816 */ /* 0x000fe4000000000a */
[----:B-1-34-:R-:W-:-:S07]  /*02b0*/  PRMT R11, R27, 0x7632, R11 ;  /* 0x000076321b0b7816 */ /* 0x01afce000000000b */
.L_x_95:
[----:B------:R-:W0:Y:S08]  /*02c0*/  LDC.64 R72, c[0x0][0x3f8] ;  /* 0x0000fe00ff487b82 */ /* 0x000e300000000a00 */
        /* <DEDUP_REMOVED lines=8> */
[----:B------:R-:W-:Y:S02]  /*0350*/  CS2R R78, SRZ ;  /* 0x00000000004e7805 */ /* 0x000fe4000001ff00 */
[----:B---3--:R-:W-:-:S13]  /*0360*/  ISETP.GE.AND P1, PT, R107, 0x1, PT ;  /* 0x000000016b00780c */ /* 0x008fda0003f26270 */
[----:B0-----:R-:W-:Y:S05]  /*0370*/  @!P1 BRA `(.L_x_69) ;  /* 0x0000000c00589947 */ /* 0x001fea0003800000 */
[----:B------:R-:W0:Y:S01]  /*0380*/  LDC.64 R72, c[0x0][0x3a8] ;  /* 0x0000ea00ff487b82 */ /* 0x000e220000000a00 */
[----:B------:R-:W-:Y:S01]  /*0390*/  IMAD R3, R2, UR14, RZ ;  /* 0x0000000e02037c24 */ /* 0x000fe2000f8e02ff */
[----:B------:R-:W-:-:S04]  /*03a0*/  IADD3 R15, PT, PT, R107, -0x1, RZ ;  /* 0xffffffff6b0f7810 */ /* 0x000fc80007ffe0ff */
[----:B------:R-:W-:Y:S01]  /*03b0*/  SHF.R.S32.HI R14, RZ, 0x1f, R3 ;  /* 0x0000001fff0e7819 */ /* 0x000fe20000011403 */
[----:B------:R-:W-:Y:S01]  /*03c0*/  IMAD R15, R15, UR14, RZ ;  /* 0x0000000e0f0f7c24 */ /* 0x000fe2000f8e02ff */
[----:B------:R-:W1:Y:S02]  /*03d0*/  LDC.64 R12, c[0x0][0x428] ;  /* 0x00010a00ff0c7b82 */ /* 0x000e640000000a00 */
[----:B------:R-:W-:Y:S02]  /*03e0*/  LEA.HI R3, R14, R3, RZ, 0x3 ;  /* 0x000000030e037211 */ /* 0x000fe400078f18ff */
[----:B------:R-:W-:Y:S02]  /*03f0*/  SHF.R.S32.HI R14, RZ, 0x1f, R15 ;  /* 0x0000001fff0e7819 */ /* 0x000fe4000001140f */
[----:B------:R-:W-:Y:S02]  /*0400*/  LEA.HI.SX32 R91, R3, R0, 0x1d ;  /* 0x00000000035b7211 */ /* 0x000fe400078feaff */
[----:B------:R-:W2:Y:S01]  /*0410*/  LDC.64 R84, c[0x0][0x3c0] ;  /* 0x0000f000ff547b82 */ /* 0x000ea20000000a00 */
[----:B------:R-:W-:-:S02]  /*0420*/  LEA.HI R15, R14, R15, RZ, 0x3 ;  /* 0x0000000f0e0f7211 */ /* 0x000fc400078f18ff */
[----:B------:R-:W-:Y:S02]  /*0430*/  IADD3 R93, PT, PT, R91, 0x80, RZ ;  /* 0x000000805b5d7810 */ /* 0x000fe40007ffe0ff */
[----:B------:R-:W-:Y:S01]  /*0440*/  LEA.HI.SX32 R15, R15, R0, 0x1d ;  /* 0x000000000f0f7211 */ /* 0x000fe200078feaff */
[----:B0-----:R-:W-:Y:S01]  /*0450*/  IMAD.WIDE.U32 R80, R91, 0x10, R72 ;  /* 0x000000105b507825 */ /* 0x001fe200078e0048 */
[----:B------:R-:W-:-:S03]  /*0460*/  SHF.R.S32.HI R0, RZ, 0x1f, R2 ;  /* 0x0000001fff007819 */ /* 0x000fc60000011402 */
[----:B------:R-:W-:Y:S02]  /*0470*/  IMAD.WIDE.U32 R72, R93, 0x10, R72 ;  /* 0x000000105d487825 */ /* 0x000fe400078e0048 */
[----:B------:R-:W3:Y:S02]  /*0480*/  LDG.E.128 R80, desc[UR12][R80.64] ;  /* 0x0000000c50507981 */ /* 0x000ee4000c1e1d00 */
[----:B-1----:R-:W-:Y:S01]  /*0490*/  IMAD.WIDE.U32 R76, R15, 0x10, R12 ;  /* 0x000000100f4c7825 */ /* 0x002fe200078e000c */
[----:B--2---:R-:W-:-:S05]  /*04a0*/  LEA R84, P0, R2, R84, 0x2 ;  /* 0x0000005402547211 */ /* 0x004fca00078010ff */
[----:B------:R-:W2:Y:S01]  /*04b0*/  LDG.E.128 R76, desc[UR12][R76.64] ;  /* 0x0000000c4c4c7981 */ /* 0x000ea2000c1e1d00 */
[----:B------:R-:W-:-:S03]  /*04c0*/  LEA.HI.X R85, R2, R85, R0, 0x2, P0 ;  /* 0x0000005502557211 */ /* 0x000fc600000f1400 */
[----:B------:R-:W4:Y:S01]  /*04d0*/  LDG.E.128 R72, desc[UR12][R72.64] ;  /* 0x0000000c48487981 */ /* 0x000f22000c1e1d00 */
[----:B------:R-:W-:-:S03]  /*04e0*/  IADD3 R3, PT, PT, R15, 0x80, RZ ;  /* 0x000000800f037810 */ /* 0x000fc60007ffe0ff */
[----:B------:R0:W4:Y:S02]  /*04f0*/  LDG.E R0, desc[UR12][R84.64] ;  /* 0x0000000c54007981 */ /* 0x000124000c1e1900 */
[----:B------:R-:W-:-:S06]  /*0500*/  IMAD.WIDE.U32 R12, R3, 0x10, R12 ;  /* 0x00000010030c7825 */ /* 0x000fcc00078e000c */
[----:B------:R-:W4:Y:S01]  /*0510*/  LDG.E.128 R12, desc[UR12][R12.64] ;  /* 0x0000000c0c0c7981 */ /* 0x000f22000c1e1d00 */
[----:B------:R-:W-:-:S04]  /*0520*/  UISETP.NE.U32.AND UP0, UPT, UR6, URZ, UPT ;  /* 0x000000ff0600728c */ /* 0x000fc8000bf05070 */
[----:B------:R-:W-:-:S06]  /*0530*/  UISETP.NE.AND.EX UP0, UPT, UR7, URZ, UPT, UP0 ;  /* 0x000000ff0700728c */ /* 0x000fcc000bf05300 */
[----:B------:R-:W-:-:S13]  /*0540*/  PLOP3.LUT P0, PT, PT, PT, UP0, 0x80, 0x8 ;  /* 0x000000000008781c */ /* 0x000fda0003f0f008 */
[----:B------:R-:W0:Y:S08]  /*0550*/  @P0 LDC.64 R86, c[0x0][0x438] ;  /* 0x00010e00ff560b82 */ /* 0x000e300000000a00 */
[----:B------:R-:W1:Y:S01]  /*0560*/  @P0 LDC.64 R88, c[0x0][0x438] ;  /* 0x00010e00ff580b82 */ /* 0x000e620000000a00 */
[----:B------:R-:W-:Y:S01]  /*0570*/  ISETP.NE.AND P2, PT, RZ, UR11, PT ;  /* 0x0000000bff007c0c */ /* 0x000fe2000bf45270 */
[----:B0-----:R-:W-:-:S05]  /*0580*/  @P0 IMAD.WIDE.U32 R84, R91, 0x10, R86 ;  /* 0x000000105b540825 */ /* 0x001fca00078e0056 */
[----:B------:R-:W5:Y:S01]  /*0590*/  @P0 LDG.E.128 R20, desc[UR12][R84.64] ;  /* 0x0000000c54140981 */ /* 0x000f62000c1e1d00 */
[----:B-1----:R-:W-:-:S05]  /*05a0*/  @P0 IMAD.WIDE.U32 R86, R93, 0x10, R88 ;  /* 0x000000105d560825 */ /* 0x002fca00078e0058 */
[----:B------:R0:W5:Y:S02]  /*05b0*/  @P0 LDG.E.128 R16, desc[UR12][R86.64] ;  /* 0x0000000c56100981 */ /* 0x000164000c1e1d00 */
[----:B0-----:R-:W-:Y:S02]  /*05c0*/  SHF.L.U32 R86, R8, 0x10, RZ ;  /* 0x0000001008567819 */ /* 0x001fe400000006ff */
[----:B------:R-:W-:Y:S02]  /*05d0*/  SHF.L.U32 R94, R11, 0x10, RZ ;  /* 0x000000100b5e7819 */ /* 0x000fe400000006ff */
[----:B------:R-:W-:Y:S02]  /*05e0*/  SHF.L.U32 R96, R30, 0x10, RZ ;  /* 0x000000101e607819 */ /* 0x000fe400000006ff */
[----:B------:R-:W-:Y:S02]  /*05f0*/  SHF.L.U32 R98, R31, 0x10, RZ ;  /* 0x000000101f627819 */ /* 0x000fe400000006ff */
[----:B------:R-:W-:-:S02]  /*0600*/  SHF.L.U32 R102, R4, 0x10, RZ ;  /* 0x0000001004667819 */ /* 0x000fc400000006ff */
[C---:B---3--:R-:W-:Y:S02]  /*0610*/  PRMT R88, R80.reuse, 0x7632, R88 ;  /* 0x0000763250587816 */ /* 0x048fe40000000058 */
[----:B------:R-:W-:Y:S02]  /*0620*/  SHF.L.U32 R3, R80, 0x10, RZ ;  /* 0x0000001050037819 */ /* 0x000fe400000006ff */
[----:B------:R-:W-:Y:S02]  /*0630*/  PRMT R80, R81, 0x7632, R80 ;  /* 0x0000763251507816 */ /* 0x000fe40000000050 */
[C---:B------:R-:W-:Y:S02]  /*0640*/  PRMT R90, R82.reuse, 0x7632, R90 ;  /* 0x00007632525a7816 */ /* 0x040fe4000000005a */
[----:B------:R-:W-:Y:S02]  /*0650*/  SHF.L.U32 R123, R82, 0x10, RZ ;  /* 0x00000010527b7819 */ /* 0x000fe400000006ff */
[----:B--2---:R-:W-:-:S02]  /*0660*/  PRMT R82, R76, 0x7632, R82 ;  /* 0x000076324c527816 */ /* 0x004fc40000000052 */
[----:B------:R-:W-:Y:S02]  /*0670*/  SHF.L.U32 R113, R76, 0x10, RZ ;  /* 0x000000104c717819 */ /* 0x000fe400000006ff */
[C---:B----4-:R-:W-:Y:S02]  /*0680*/  PRMT R76, R73.reuse, 0x7632, R76 ;  /* 0x00007632494c7816 */ /* 0x050fe4000000004c */
[----:B------:R-:W-:Y:S02]  /*0690*/  SHF.L.U32 R93, R73, 0x10, RZ ;  /* 0x00000010495d7819 */ /* 0x000fe400000006ff */
[C---:B------:R-:W-:Y:S02]  /*06a0*/  PRMT R73, R74.reuse, 0x7632, R73 ;  /* 0x000076324a497816 */ /* 0x040fe40000000049 */
[----:B------:R-:W-:Y:S02]  /*06b0*/  SHF.L.U32 R95, R74, 0x10, RZ ;  /* 0x000000104a5f7819 */ /* 0x000fe400000006ff */
[----:B------:R-:W-:-:S02]  /*06c0*/  FSEL R84, R0, RZ, !P2 ;  /* 0x000000ff00547208 */ /* 0x000fc40005000000 */
[----:B------:R-:W-:Y:S02]  /*06d0*/  PRMT R74, R75, 0x7632, R74 ;  /* 0x000076324b4a7816 */ /* 0x000fe4000000004a */
[----:B------:R-:W-:Y:S02]  /*06e0*/  SHF.L.U32 R80, R80, 0x10, RZ ;  /* 0x0000001050507819 */ /* 0x000fe400000006ff */
[----:B------:R-:W-:Y:S02]  /*06f0*/  PRMT R91, R83, 0x7632, R91 ;  /* 0x00007632535b7816 */ /* 0x000fe4000000005b */
[----:B------:R-:W-:Y:S01]  /*0700*/  SHF.L.U32 R73, R73, 0x10, RZ ;  /* 0x0000001049497819 */ /* 0x000fe200000006ff */
[----:B------:R-:W-:Y:S01]  /*0710*/  FADD.FTZ R117, -R84, R80 ;  /* 0x0000005054757221 */ /* 0x000fe20000010100 */
[----:B------:R-:W-:Y:S02]  /*0720*/  PRMT R0, R72, 0x7632, R0 ;  /* 0x0000763248007816 */ /* 0x000fe40000000000 */
[----:B------:R-:W-:-:S02]  /*0730*/  SHF.L.U32 R74, R74, 0x10, RZ ;  /* 0x000000104a4a7819 */ /* 0x000fc400000006ff */
[----:B------:R-:W-:Y:S02]  /*0740*/  SHF.L.U32 R91, R91, 0x10, RZ ;  /* 0x000000105b5b7819 */ /* 0x000fe400000006ff */
[----:B------:R-:W-:Y:S02]  /*0750*/  SHF.L.U32 R72, R72, 0x10, RZ ;  /* 0x0000001048487819 */ /* 0x000fe400000006ff */
[----:B------:R-:W-:Y:S02]  /*0760*/  SHF.L.U32 R80, R24, 0x10, RZ ;  /* 0x0000001018507819 */ /* 0x000fe400000006ff */
[----:B------:R-:W-:Y:S01]  /*0770*/  SHF.L.U32 R97, R75, 0x10, RZ ;  /* 0x000000104b617819 */ /* 0x000fe200000006ff */
[C---:B------:R-:W-:Y:S01]  /*0780*/  FADD.FTZ R75, -R84.reuse, R73 ;  /* 0x00000049544b7221 */ /* 0x040fe20000010100 */
[----:B------:R-:W-:Y:S01]  /*0790*/  SHF.L.U32 R125, R81, 0x10, RZ ;  /* 0x00000010517d7819 */ /* 0x000fe200000006ff */
[C---:B------:R-:W-:Y:S01]  /*07a0*/  FADD.FTZ R123, -R84.reuse, R123 ;  /* 0x0000007b547b7221 */ /* 0x040fe20000010100 */
[----:B------:R-:W-:Y:S01]  /*07b0*/  SHF.L.U32 R121, R83, 0x10, RZ ;  /* 0x0000001053797819 */ /* 0x000fe200000006ff */
[----:B------:R-:W-:Y:S01]  /*07c0*/  FADD.FTZ R73, -R84, R74 ;  /* 0x0000004a54497221 */ /* 0x000fe20000010100 */
[----:B------:R-:W-:-:S02]  /*07d0*/  SHF.L.U32 R88, R88, 0x10, RZ ;  /* 0x0000001058587819 */ /* 0x000fc400000006ff */
[----:B------:R-:W-:Y:S02]  /*07e0*/  SHF.L.U32 R90, R90, 0x10, RZ ;  /* 0x000000105a5a7819 */ /* 0x000fe400000006ff */
[----:B------:R-:W-:Y:S02]  /*07f0*/  SHF.L.U32 R0, R0, 0x10, RZ ;  /* 0x0000001000007819 */ /* 0x000fe400000006ff */
[----:B------:R-:W-:Y:S01]  /*0800*/  SHF.L.U32 R76, R76, 0x10, RZ ;  /* 0x000000104c4c7819 */ /* 0x000fe200000006ff */
[----:B------:R-:W-:Y:S01]  /*0810*/  FADD.FTZ R111, -R84, R91 ;  /* 0x0000005b546f7221 */ /* 0x000fe20000010100 */
[----:B------:R-:W-:Y:S01]  /*0820*/  PRMT R74, R12, 0x7632, R74 ;  /* 0x000076320c4a7816 */ /* 0x000fe2000000004a */
[----:B------:R-:W-:Y:S01]  /*0830*/  FADD.FTZ R91, -R84, R72 ;  /* 0x00000048545b7221 */ /* 0x000fe20000010100 */
[----:B------:R-:W-:Y:S01]  /*0840*/  SHF.L.U32 R103, R12, 0x10, RZ ;  /* 0x000000100c677819 */ /* 0x000fe200000006ff */
[----:B------:R-:W-:Y:S01]  /*0850*/  FMUL.FTZ R12, R80, R113 ;  /* 0x00000071500c7220 */ /* 0x000fe20000410000 */
[----:B------:R-:W-:-:S02]  /*0860*/  PRMT R85, R78, 0x7632, R85 ;  /* 0x000076324e557816 */ /* 0x000fc40000000055 */
[----:B------:R-:W-:Y:S01]  /*0870*/  SHF.L.U32 R81, R78, 0x10, RZ ;  /* 0x000000104e517819 */ /* 0x000fe200000006ff */
[C---:B------:R-:W-:Y:S01]  /*0880*/  FADD.FTZ R3, -R84.reuse, R3 ;  /* 0x0000000354037221 */ /* 0x040fe20000010100 */
[C---:B------:R-:W-:Y:S01]  /*0890*/  PRMT R83, R77.reuse, 0x7632, R83 ;  /* 0x000076324d537816 */ /* 0x040fe20000000053 */
[C---:B------:R-:W-:Y:S01]  /*08a0*/  FADD.FTZ R125, -R84.reuse, R125 ;  /* 0x0000007d547d7221 */ /* 0x040fe20000010100 */
        /* <DEDUP_REMOVED lines=9> */
[----:B------:R-:W-:Y:S01]  /*0940*/  FADD.FTZ R95, -R84, R95 ;  /* 0x0000005f545f7221 */ /* 0x000fe20000010100 */
[----:B------:R-:W-:Y:S01]  /*0950*/  SHF.L.U32 R80, R26, 0x10, RZ ;  /* 0x000000101a507819 */ /* 0x000fe200000006ff */
[C---:B------:R-:W-:Y:S01]  /*0960*/  FADD.FTZ R97, -R84.reuse, R97 ;  /* 0x0000006154617221 */ /* 0x040fe20000010100 */
[C---:B------:R-:W-:Y:S01]  /*0970*/  FADD.FTZ R79, -R84.reuse, R0 ;  /* 0x00000000544f7221 */ /* 0x040fe20000010100 */
[----:B------:R-:W-:Y:S01]  /*0980*/  FADD.FTZ R77, -R84, R76 ;  /* 0x0000004c544d7221 */ /* 0x000fe20000010100 */
[----:B-----5:R-:W-:Y:S01]  /*0990*/  FMUL.FTZ R15, R108, R123 ;  /* 0x0000007b6c0f7220 */ /* 0x020fe20000410000 */
[----:B------:R-:W-:Y:S01]  /*09a0*/  SHF.L.U32 R84, R27, 0x10, RZ ;  /* 0x000000101b547819 */ /* 0x000fe200000006ff */
[-C--:B------:R-:W-:Y:S01]  /*09b0*/  FMUL.FTZ R80, R80, R81.reuse ;  /* 0x0000005150507220 */ /* 0x080fe20000410000 */
[----:B------:R-:W-:Y:S01]  /*09c0*/  PRMT R0, R14, 0x7632, R0 ;  /* 0x000076320e007816 */ /* 0x000fe20000000000 */
[----:B------:R-:W-:Y:S01]  /*09d0*/  FADD.FTZ R48, R48, R81 ;  /* 0x0000005130307221 */ /* 0x000fe20000010000 */
[----:B------:R-:W-:Y:S01]  /*09e0*/  SHF.L.U32 R101, R14, 0x10, RZ ;  /* 0x000000100e657819 */ /* 0x000fe200000006ff */
[----:B------:R-:W-:Y:S01]  /*09f0*/  FFMA.FTZ R36, R15, R81, R36 ;  /* 0x000000510f247223 */ /* 0x000fe20000010024 */
[C---:B------:R-:W-:Y:S01]  /*0a00*/  PRMT R76, R13.reuse, 0x7632, R76 ;  /* 0x000076320d4c7816 */ /* 0x040fe2000000004c */
[C---:B------:R-:W-:Y:S01]  /*0a10*/  FMUL.FTZ R81, R108.reuse, R121 ;  /* 0x000000796c517220 */ /* 0x040fe20000410000 */
[----:B------:R-:W-:Y:S01]  /*0a20*/  SHF.L.U32 R105, R13, 0x10, RZ ;  /* 0x000000100d697819 */ /* 0x000fe200000006ff */
[----:B------:R-:W-:Y:S01]  /*0a30*/  FMUL.FTZ R13, R108, R125 ;  /* 0x0000007d6c0d7220 */ /* 0x000fe20000410000 */
[----:B------:R-:W-:-:S02]  /*0a40*/  SHF.L.U32 R14, R25, 0x10, RZ ;  /* 0x00000010190e7819 */ /* 0x000fc400000006ff */
[----:B------:R-:W-:Y:S01]  /*0a50*/  SHF.L.U32 R88, R82, 0x10, RZ ;  /* 0x0000001052587819 */ /* 0x000fe200000006ff */
[----:B------:R-:W-:Y:S01]  /*0a60*/  FMUL.FTZ R82, R84, R87 ;  /* 0x0000005754527220 */ /* 0x000fe20000410000 */
[----:B------:R-:W-:Y:S01]  /*0a70*/  FMUL.FTZ R84, R108, R119 ;  /* 0x000000776c547220 */ /* 0x000fe20000410000 */
[----:B------:R-:W-:Y:S01]  /*0a80*/  FADD.FTZ R50, R50, R87 ;  /* 0x0000005732327221 */ /* 0x000fe20000010000 */
[----:B------:R-:W-:Y:S01]  /*0a90*/  FFMA.FTZ R38, R81, R87, R38 ;  /* 0x0000005751267223 */ /* 0x000fe20000010026 */
[-C--:B------:R-:W-:Y:S01]  /*0aa0*/  FMUL.FTZ R14, R14, R89.reuse ;  /* 0x000000590e0e7220 */ /* 0x080fe20000410000 */
[----:B------:R-:W-:Y:S01]  /*0ab0*/  FADD.FTZ R54, R54, R89 ;  /* 0x0000005936367221 */ /* 0x000fe20000010000 */
[----:B------:R-:W-:Y:S01]  /*0ac0*/  FFMA.FTZ R34, R13, R89, R34 ;  /* 0x000000590d227223 */ /* 0x000fe20000010022 */
[----:B------:R-:W-:Y:S01]  /*0ad0*/  SHF.L.U32 R87, R9, 0x10, RZ ;  /* 0x0000001009577819 */ /* 0x000fe200000006ff */
[----:B------:R-:W-:Y:S01]  /*0ae0*/  FADD.FTZ R53, R53, R88 ;  /* 0x0000005835357221 */ /* 0x000fe20000010000 */
[----:B------:R-:W-:Y:S01]  /*0af0*/  SHF.L.U32 R90, R83, 0x10, RZ ;  /* 0x00000010535a7819 */ /* 0x000fe200000006ff */
[-C--:B------:R-:W-:Y:S01]  /*0b00*/  FMUL.FTZ R83, R86, R88.reuse ;  /* 0x0000005856537220 */ /* 0x080fe20000410000 */
[----:B------:R-:W-:Y:S01]  /*0b10*/  FFMA.FTZ R33, R84, R88, R33 ;  /* 0x0000005854217223 */ /* 0x000fe20000010021 */
[----:B------:R-:W-:Y:S01]  /*0b20*/  SHF.L.U32 R89, R10, 0x10, RZ ;  /* 0x000000100a597819 */ /* 0x000fe200000006ff */
[C---:B------:R-:W-:Y:S01]  /*0b30*/  FMUL.FTZ R86, R108.reuse, R117 ;  /* 0x000000756c567220 */ /* 0x040fe20000410000 */
[----:B------:R-:W-:Y:S01]  /*0b40*/  SHF.L.U32 R92, R85, 0x10, RZ ;  /* 0x00000010555c7819 */ /* 0x000fe200000006ff */
[----:B------:R-:W-:Y:S01]  /*0b50*/  FMUL.FTZ R88, R108, R115 ;  /* 0x000000736c587220 */ /* 0x000fe20000410000 */
[-C--:B------:R-:W-:Y:S01]  /*0b60*/  FMUL.FTZ R85, R87, R90.reuse ;  /* 0x0000005a57557220 */ /* 0x080fe20000410000 */
[----:B------:R-:W-:Y:S01]  /*0b70*/  FADD.FTZ R55, R55, R90 ;  /* 0x0000005a37377221 */ /* 0x000fe20000010000 */
[----:B------:R-:W-:Y:S01]  /*0b80*/  FFMA.FTZ R35, R86, R90, R35 ;  /* 0x0000005a56237223 */ /* 0x000fe20000010023 */
[----:B------:R-:W-:Y:S01]  /*0b90*/  SHF.L.U32 R78, R78, 0x10, RZ ;  /* 0x000000104e4e7819 */ /* 0x000fe200000006ff */
[-C--:B------:R-:W-:Y:S01]  /*0ba0*/  FMUL.FTZ R87, R89, R92.reuse ;  /* 0x0000005c59577220 */ /* 0x080fe20000410000 */
[----:B------:R-:W-:Y:S01]  /*0bb0*/  FADD.FTZ R49, R49, R92 ;  /* 0x0000005c31317221 */ /* 0x000fe20000010000 */
[----:B------:R-:W-:Y:S01]  /*0bc0*/  FFMA.FTZ R37, R88, R92, R37 ;  /* 0x0000005c58257223 */ /* 0x000fe20000010025 */
[----:B------:R-:W-:Y:S01]  /*0bd0*/  FMUL.FTZ R90, R108, R111 ;  /* 0x0000006f6c5a7220 */ /* 0x000fe20000410000 */
[----:B------:R-:W-:Y:S01]  /*0be0*/  SHF.L.U32 R92, R28, 0x10, RZ ;  /* 0x000000101c5c7819 */ /* 0x000fe200000006ff */
[C---:B------:R-:W-:Y:S01]  /*0bf0*/  FMUL.FTZ R91, R108.reuse, R91 ;  /* 0x0000005b6c5b7220 */ /* 0x040fe20000410000 */
[----:B------:R-:W-:Y:S01]  /*0c00*/  FMUL.FTZ R3, R108, R3 ;  /* 0x000000036c037220 */ /* 0x000fe20000410000 */
[-C--:B------:R-:W-:Y:S01]  /*0c10*/  FMUL.FTZ R89, R94, R78.reuse ;  /* 0x0000004e5e597220 */ /* 0x080fe20000410000 */
[----:B------:R-:W-:Y:S01]  /*0c20*/  FADD.FTZ R51, R51, R78 ;  /* 0x0000004e33337221 */ /* 0x000fe20000010000 */
[----:B------:R-:W-:Y:S01]  /*0c30*/  FFMA.FTZ R39, R90, R78, R39 ;  /* 0x0000004e5a277223 */ /* 0x000fe20000010027 */
[----:B------:R-:W-:Y:S01]  /*0c40*/  FMUL.FTZ R95, R108, R95 ;  /* 0x0000005f6c5f7220 */ /* 0x000fe20000410000 */
[-C--:B------:R-:W-:Y:S01]  /*0c50*/  FMUL.FTZ R92, R92, R103.reuse ;  /* 0x000000675c5c7220 */ /* 0x080fe20000410000 */
[----:B------:R-:W-:Y:S01]  /*0c60*/  FADD.FTZ R44, R44, R103 ;  /* 0x000000672c2c7221 */ /* 0x000fe20000010000 */
[----:B------:R-:W-:Y:S01]  /*0c70*/  FFMA.FTZ R60, R91, R103, R60 ;  /* 0x000000675b3c7223 */ /* 0x000fe2000001003c */
[----:B------:R-:W-:Y:S01]  /*0c80*/  FADD.FTZ R78, RZ, R12 ;  /* 0x0000000cff4e7221 */ /* 0x000fe20000010000 */
[----:B------:R-:W-:Y:S01]  /*0c90*/  FFMA.FTZ R103, R3, R12, RZ ;  /* 0x0000000c03677223 */ /* 0x000fe200000100ff */
[-C--:B------:R-:W-:Y:S01]  /*0ca0*/  FMUL.FTZ R96, R96, R101.reuse ;  /* 0x0000006560607220 */ /* 0x080fe20000410000 */
[----:B------:R-:W-:Y:S01]  /*0cb0*/  FADD.FTZ R40, R40, R101 ;  /* 0x0000006528287221 */ /* 0x000fe20000010000 */
[----:B------:R-:W-:Y:S01]  /*0cc0*/  FFMA.FTZ R56, R95, R101, R56 ;  /* 0x000000655f387223 */ /* 0x000fe20000010038 */
[----:B------:R-:W-:Y:S01]  /*0cd0*/  FADD.FTZ R101, R78, R83 ;  /* 0x000000534e657221 */ /* 0x000fe20000010000 */
[----:B------:R-:W-:Y:S01]  /*0ce0*/  FFMA.FTZ R78, R84, R83, R103 ;  /* 0x00000053544e7223 */ /* 0x000fe20000010067 */
[----:B------:R-:W-:-:S02]  /*0cf0*/  FMUL.FTZ R97, R108, R97 ;  /* 0x000000616c617220 */ /* 0x000fc40000410000 */
[----:B------:R-:W-:Y:S01]  /*0d00*/  FADD.FTZ R100, R101, R14 ;  /* 0x0000000e65647221 */ /* 0x000fe20000010000 */
[----:B------:R-:W-:Y:S01]  /*0d10*/  FFMA.FTZ R101, R13, R14, R78 ;  /* 0x0000000e0d657223 */ /* 0x000fe2000001004e */
[-C--:B------:R-:W-:Y:S01]  /*0d20*/  FMUL.FTZ R98, R98, R99.reuse ;  /* 0x0000006362627220 */ /* 0x080fe20000410000 */
[----:B------:R-:W-:Y:S01]  /*0d30*/  FADD.FTZ R42, R42, R99 ;  /* 0x000000632a2a7221 */ /* 0x000fe20000010000 */
[----:B------:R-:W-:Y:S01]  /*0d40*/  FFMA.FTZ R58, R97, R99, R58 ;  /* 0x00000063613a7223 */ /* 0x000fe2000001003a */
[----:B------:R-:W-:Y:S01]  /*0d50*/  FADD.FTZ R99, R100, R85 ;  /* 0x0000005564637221 */ /* 0x000fe20000010000 */
[----:B------:R-:W-:-:S03]  /*0d60*/  FFMA.FTZ R78, R86, R85, R101 ;  /* 0x00000055564e7223 */ /* 0x000fc60000010065 */
[----:B------:R-:W-:Y:S01]  /*0d70*/  FADD.FTZ R100, R99, R80 ;  /* 0x0000005063647221 */ /* 0x000fe20000010000 */
[----:B------:R-:W-:Y:S01]  /*0d80*/  FFMA.FTZ R99, R15, R80, R78 ;  /* 0x000000500f637223 */ /* 0x000fe2000001004e */
[----:B------:R-:W-:Y:S02]  /*0d90*/  SHF.L.U32 R78, R74, 0x10, RZ ;  /* 0x000000104a4e7819 */ /* 0x000fe400000006ff */
[----:B------:R-:W-:Y:S01]  /*0da0*/  FADD.FTZ R101, R100, R87 ;  /* 0x0000005764657221 */ /* 0x000fe20000010000 */
[----:B------:R-:W-:Y:S01]  /*0db0*/  FFMA.FTZ R74, R88, R87, R99 ;  /* 0x00000057584a7223 */ /* 0x000fe20000010063 */
[----:B------:R-:W-:Y:S01]  /*0dc0*/  SHF.L.U32 R94, R29, 0x10, RZ ;  /* 0x000000101d5e7819 */ /* 0x000fe200000006ff */
[----:B------:R-:W-:Y:S01]  /*0dd0*/  FMUL.FTZ R93, R108, R93 ;  /* 0x0000005d6c5d7220 */ /* 0x000fe20000410000 */
[----:B------:R-:W-:Y:S01]  /*0de0*/  SHF.L.U32 R104, R76, 0x10, RZ ;  /* 0x000000104c687819 */ /* 0x000fe200000006ff */
[----:B------:R-:W-:Y:S01]  /*0df0*/  FMUL.FTZ R100, R108, R79 ;  /* 0x0000004f6c647220 */ /* 0x000fe20000410000 */
[----:B------:R-:W-:Y:S01]  /*0e00*/  FADD.FTZ R76, R101, R82 ;  /* 0x00000052654c7221 */ /* 0x000fe20000010000 */
[----:B------:R-:W-:Y:S01]  /*0e10*/  FFMA.FTZ R79, R81, R82, R74 ;  /* 0x00000052514f7223 */ /* 0x000fe2000001004a */
[-C--:B------:R-:W-:Y:S01]  /*0e20*/  FMUL.FTZ R94, R94, R105.reuse ;  /* 0x000000695e5e7220 */ /* 0x080fe20000410000 */
[----:B------:R-:W-:Y:S01]  /*0e30*/  FADD.FTZ R46, R46, R105 ;  /* 0x000000692e2e7221 */ /* 0x000fe20000010000 */
[----:B------:R-:W-:Y:S01]  /*0e40*/  FFMA.FTZ R62, R93, R105, R62 ;  /* 0x000000695d3e7223 */ /* 0x000fe2000001003e */
[----:B------:R-:W-:Y:S01]  /*0e50*/  FADD.FTZ R105, R76, R89 ;  /* 0x000000594c697221 */ /* 0x000fe20000010000 */
[----:B------:R-:W-:Y:S01]  /*0e60*/  FFMA.FTZ R76, R90, R89, R79 ;  /* 0x000000595a4c7223 */ /* 0x000fe2000001004f */
[----:B------:R-:W-:Y:S01]  /*0e70*/  FMUL.FTZ R99, R102, R78 ;  /* 0x0000004e66637220 */ /* 0x000fe20000410000 */
[----:B------:R-:W-:Y:S01]  /*0e80*/  FMUL.FTZ R102, R108, R77 ;  /* 0x0000004d6c667220 */ /* 0x000fe20000410000 */
[----:B------:R-:W-:Y:S01]  /*0e90*/  FADD.FTZ R74, R105, R92 ;  /* 0x0000005c694a7221 */ /* 0x000fe20000010000 */
[----:B------:R-:W-:Y:S01]  /*0ea0*/  FFMA.FTZ R77, R91, R92, R76 ;  /* 0x0000005c5b4d7223 */ /* 0x000fe2000001004c */
[----:B------:R-:W-:-:S02]  /*0eb0*/  SHF.L.U32 R103, R5, 0x10, RZ ;  /* 0x0000001005677819 */ /* 0x000fc400000006ff */
[----:B------:R-:W-:Y:S01]  /*0ec0*/  FADD.FTZ R79, R74, R99 ;  /* 0x000000634a4f7221 */ /* 0x000fe20000010000 */
[----:B------:R-:W-:Y:S02]  /*0ed0*/  FFMA.FTZ R74, R100, R99, R77 ;  /* 0x00000063644a7223 */ /* 0x000fe4000001004d */
[----:B------:R-:W-:Y:S01]  /*0ee0*/  FMUL.FTZ R101, R103, R104 ;  /* 0x0000006867657220 */ /* 0x000fe20000410000 */
[----:B------:R-:W-:Y:S01]  /*0ef0*/  FADD.FTZ R76, R79, R94 ;  /* 0x0000005e4f4c7221 */ /* 0x000fe20000010000 */
[----:B------:R-:W-:Y:S01]  /*0f00*/  FFMA.FTZ R77, R93, R94, R74 ;  /* 0x0000005e5d4d7223 */ /* 0x000fe2000001004a */
[----:B------:R-:W-:Y:S02]  /*0f10*/  SHF.L.U32 R103, R6, 0x10, RZ ;  /* 0x0000001006677819 */ /* 0x000fe400000006ff */
[----:B------:R-:W-:Y:S01]  /*0f20*/  SHF.L.U32 R74, R0, 0x10, RZ ;  /* 0x00000010004a7819 */ /* 0x000fe200000006ff */
[----:B------:R-:W-:Y:S01]  /*0f30*/  FADD.FTZ R79, R76, R101 ;  /* 0x000000654c4f7221 */ /* 0x000fe20000010000 */
[C---:B------:R-:W-:Y:S01]  /*0f40*/  FFMA.FTZ R0, R102.reuse, R101, R77 ;  /* 0x0000006566007223 */ /* 0x040fe2000001004d */
[----:B------:R-:W-:Y:S01]  /*0f50*/  FADD.FTZ R47, R47, R104 ;  /* 0x000000682f2f7221 */ /* 0x000fe20000010000 */
[----:B------:R-:W-:Y:S01]  /*0f60*/  FFMA.FTZ R63, R102, R104, R63 ;  /* 0x00000068663f7223 */ /* 0x000fe2000001003f */
[----:B------:R-:W-:Y:S01]  /*0f70*/  SHF.L.U32 R110, R72, 0x10, RZ ;  /* 0x00000010486e7819 */ /* 0x000fe200000006ff */
[----:B------:R-:W-:Y:S01]  /*0f80*/  FMUL.FTZ R104, R108, R75 ;  /* 0x0000004b6c687220 */ /* 0x000fe20000410000 */
[----:B------:R-:W-:Y:S01]  /*0f90*/  FMUL.FTZ R103, R103, R74 ;  /* 0x0000004a67677220 */ /* 0x000fe20000410000 */
[----:B------:R-:W-:Y:S01]  /*0fa0*/  FADD.FTZ R72, R79, R96 ;  /* 0x000000604f487221 */ /* 0x000fe20000010000 */
[----:B------:R-:W-:Y:S01]  /*0fb0*/  FFMA.FTZ R0, R95, R96, R0 ;  /* 0x000000605f007223 */ /* 0x000fe20000010000 */
[----:B------:R-:W-:-:S02]  /*0fc0*/  SHF.L.U32 R105, R7, 0x10, RZ ;  /* 0x0000001007697819 */ /* 0x000fc400000006ff */
        /* <DEDUP_REMOVED lines=17> */
.L_x_69:
[----:B------:R-:W-:-:S04]  /*10e0*/  ISETP.NE.U32.AND P0, PT, RZ, UR6, PT ;  /* 0x00000006ff007c0c */ /* 0x000fc8000bf05070 */
[----:B------:R-:W-:-:S13]  /*10f0*/  ISETP.NE.AND.EX P0, PT, RZ, UR7, PT, P0 ;  /* 0x00000007ff007c0c */ /* 0x000fda000bf05300 */
[----:B------:R-:W-:Y:S05]  /*1100*/  @!P0 BRA `(.L_x_70) ;  /* 0x0000000000288947 */ /* 0x000fea0003800000 */
[----:B------:R-:W0:Y:S01]  /*1110*/  LDC.64 R16, c[0x0][0x438] ;  /* 0x00010e00ff107b82 */ /* 0x000e220000000a00 */
[----:B------:R-:W-:-:S05]  /*1120*/  IMAD R18, R2, UR14, RZ ;  /* 0x0000000e02127c24 */ /* 0x000fca000f8e02ff */
[----:B------:R-:W-:-:S04]  /*1130*/  SHF.R.S32.HI R19, RZ, 0x1f, R18 ;  /* 0x0000001fff137819 */ /* 0x000fc80000011412 */
[----:B------:R-:W-:-:S04]  /*1140*/  LEA.HI R19, R19, R18, RZ, 0x3 ;  /* 0x0000001213137211 */ /* 0x000fc800078f18ff */
[----:B------:R-:W-:-:S04]  /*1150*/  LEA.HI.SX32 R21, R19, R0, 0x1d ;  /* 0x0000000013157211 */ /* 0x000fc800078feaff */
[C---:B------:R-:W-:Y:S01]  /*1160*/  IADD3 R19, PT, PT, R21.reuse, 0x80, RZ ;  /* 0x0000008015137810 */ /* 0x040fe20007ffe0ff */
[----:B0-----:R-:W-:-:S04]  /*1170*/  IMAD.WIDE.U32 R20, R21, 0x10, R16 ;  /* 0x0000001015147825 */ /* 0x001fc800078e0010 */
[----:B------:R-:W-:Y:S02]  /*1180*/  IMAD.WIDE.U32 R16, R19, 0x10, R16 ;  /* 0x0000001013107825 */ /* 0x000fe400078e0010 */
[----:B------:R-:W5:Y:S04]  /*1190*/  LDG.E.128 R20, desc[UR12][R20.64] ;  /* 0x0000000c14147981 */ /* 0x000f68000c1e1d00 */
[----:B------:R-:W5:Y:S02]  /*11a0*/  LDG.E.128 R16, desc[UR12][R16.64] ;  /* 0x0000000c10107981 */ /* 0x000f64000c1e1d00 */
.L_x_70:
[----:B------:R-:W0:Y:S01]  /*11b0*/  SHFL.DOWN PT, R73, R78, 0x10, 0x1f ;  /* 0x0a001f004e497f89 */ /* 0x000e2200000e0000 */
[----:B------:R-:W-:Y:S03]  /*11c0*/  BSSY.RECONVERGENT B0, `(.L_x_71) ;  /* 0x000001f000007945 */ /* 0x000fe60003800200 */
        /* <DEDUP_REMOVED lines=20> */
[----:B-1----:R-:W-:-:S11]  /*1310*/  FADD.FTZ R73, R79, R110 ;  /* 0x0000006e4f497221 */ /* 0x002fd60000010000 */
[----:B------:R-:W-:Y:S05]  /*1320*/  @P2 BRA `(.L_x_72) ;  /* 0x0000000000202947 */ /* 0x000fea0003800000 */
        /* <DEDUP_REMOVED lines=8> */
.L_x_72:
[----:B------:R-:W-:Y:S05]  /*13b0*/  BSYNC.RECONVERGENT B0 ;  /* 0x0000000000007941 */ /* 0x000fea0003800200 */
.L_x_71:
[----:B------:R-:W1:Y:S08]  /*13c0*/  S2UR UR5, SR_CgaCtaId ;  /* 0x00000000000579c3 */ /* 0x000e700000008800 */
[----:B------:R-:W-:Y:S01]  /*13d0*/  BAR.SYNC.DEFER_BLOCKING 0x0 ;  /* 0x0000000000007b1d */ /* 0x000fe20000010000 */
[----:B-----5:R-:W-:Y:S01]  /*13e0*/  ISETP.GE.AND P2, PT, R109, 0x1, PT ;  /* 0x000000016d00780c */ /* 0x020fe20003f46270 */
[----:B------:R-:W-:Y:S01]  /*13f0*/  UISETP.NE.U32.AND UP0, UPT, UR6, URZ, UPT ;  /* 0x000000ff0600728c */ /* 0x000fe2000bf05070 */
[----:B------:R-:W-:-:S02]  /*1400*/  ISETP.NE.AND P3, PT, RZ, UR11, PT ;  /* 0x0000000bff007c0c */ /* 0x000fc4000bf65270 */
[----:B------:R-:W-:Y:S01]  /*1410*/  PRMT R113, R20, 0x7632, R113 ;  /* 0x0000763214717816 */ /* 0x000fe20000000071 */
[----:B------:R-:W-:Y:S02]  /*1420*/  UMOV UR4, 0x400 ;  /* 0x0000040000047882 */ /* 0x000fe40000000000 */
[----:B------:R-:W2:Y:S01]  /*1430*/  LDC R110, c[0x0][0x388] ;  /* 0x0000e200ff6e7b82 */ /* 0x000ea20000000800 */
[----:B------:R-:W-:-:S05]  /*1440*/  UISETP.NE.AND.EX UP0, UPT, UR7, URZ, UPT, UP0 ;  /* 0x000000ff0700728c */ /* 0x000fca000bf05300 */
[----:B------:R-:W-:Y:S01]  /*1450*/  @P2 IADD3 R109, PT, PT, R109, -0x1, RZ ;  /* 0xffffffff6d6d2810 */ /* 0x000fe20007ffe0ff */
[----:B-1----:R-:W-:-:S04]  /*1460*/  ULEA UR4, UR5, UR4, 0x18 ;  /* 0x0000000405047291 */ /* 0x002fc8000f8ec0ff */
[----:B------:R-:W-:Y:S02]  /*1470*/  UIADD3 UR5, UPT, UPT, UR4, 0x2020, URZ ;  /* 0x0000202004057890 */ /* 0x000fe4000fffe0ff */
[----:B------:R-:W-:Y:S02]  /*1480*/  @!UP1 UIADD3 UR5, UPT, UPT, UR4, 0x2000, URZ ;  /* 0x0000200004059890 */ /* 0x000fe4000fffe0ff */
[----:B------:R-:W-:Y:S01]  /*1490*/  UIADD3 UR10, UPT, UPT, UR4, 0x2030, URZ ;  /* 0x00002030040a7890 */ /* 0x000fe2000fffe0ff */
[-C--:B--2---:R-:W-:Y:S01]  /*14a0*/  @P2 IMAD R109, R109, R110.reuse, RZ ;  /* 0x0000006e6d6d2224 */ /* 0x084fe200078e02ff */
[----:B------:R-:W-:Y:S01]  /*14b0*/  @!UP1 UIADD3 UR10, UPT, UPT, UR4, 0x2010, URZ ;  /* 0x00002010040a9890 */ /* 0x000fe2000fffe0ff */
[----:B------:R-:W-:-:S04]  /*14c0*/  IMAD R110, R2, R110, RZ ;  /* 0x0000006e026e7224 */ /* 0x000fc800078e02ff */
        /* <DEDUP_REMOVED lines=9> */
[----:B------:R-:W-:Y:S02]  /*1560*/  SHF.R.S32.HI R75, RZ, 0x1f, R110 ;  /* 0x0000001fff4b7819 */ /* 0x000fe4000001146e */
[----:B------:R-:W-:Y:S01]  /*1570*/  FADD.FTZ R77, R78, R111 ;  /* 0x0000006f4e4d7221 */ /* 0x000fe20000010000 */
[----:B------:R-:W-:Y:S01]  /*1580*/  @P2 LEA.HI R73, R74, R109, RZ, 0x3 ;  /* 0x0000006d4a492211 */ /* 0x000fe200078f18ff */
[----:B------:R-:W-:Y:S01]  /*1590*/  FADD.FTZ R72, R79, R72 ;  /* 0x000000484f487221 */ /* 0x000fe20000010000 */
[----:B------:R-:W-:Y:S01]  /*15a0*/  LEA.HI R75, R75, R110, RZ, 0x3 ;  /* 0x0000006e4b4b7211 */ /* 0x000fe200078f18ff */
[----:B------:R-:W-:Y:S01]  /*15b0*/  FMUL.FTZ R77, R77, UR15 ;  /* 0x0000000f4d4d7c20 */ /* 0x000fe20008410000 */
[----:B------:R-:W-:Y:S01]  /*15c0*/  MOV R109, RZ ;  /* 0x000000ff006d7202 */ /* 0x000fe20000000f00 */
[----:B------:R-:W-:Y:S01]  /*15d0*/  FMUL.FTZ R76, R72, UR15 ;  /* 0x0000000f484c7c20 */ /* 0x000fe20008410000 */
[----:B------:R-:W-:-:S02]  /*15e0*/  @P2 LEA.HI.SX32 R109, R73, R0, 0x1d ;  /* 0x00000000496d2211 */ /* 0x000fc400078feaff */
[----:B------:R-:W-:Y:S02]  /*15f0*/  LEA.HI.SX32 R79, R75, R0, 0x1d ;  /* 0x000000004b4f7211 */ /* 0x000fe400078feaff */
[----:B------:R-:W-:Y:S01]  /*1600*/  FSEL R77, R77, RZ, !P3 ;  /* 0x000000ff4d4d7208 */ /* 0x000fe20005800000 */
[----:B------:R-:W-:Y:S06]  /*1610*/  BRA.U UP0, `(.L_x_73) ;  /* 0x0000000900507547 */ /* 0x000fec000b800000 */
        /* <DEDUP_REMOVED lines=14> */
.L_x_75:
        /* <DEDUP_REMOVED lines=9> */
.L_x_76:
        /* <DEDUP_REMOVED lines=9> */
.L_x_77:
        /* <DEDUP_REMOVED lines=9> */
.L_x_78:
        /* <DEDUP_REMOVED lines=9> */
.L_x_79:
        /* <DEDUP_REMOVED lines=9> */
.L_x_80:
        /* <DEDUP_REMOVED lines=9> */
.L_x_81:
        /* <DEDUP_REMOVED lines=10> */
.L_x_74:
[----:B------:R-:W0:Y:S01]  /*1b00*/  @P2 LDC R73, c[0x0][0x40c] ;  /* 0x00010300ff492b82 */ /* 0x000e220000000800 */
[-CC-:B------:R-:W-:Y:S01]  /*1b10*/  FFMA.FTZ R69, R3, R76.reuse, R77.reuse ;  /* 0x0000004c03457223 */ /* 0x180fe2000001004d */
[-CC-:B------:R-:W-:Y:S01]  /*1b20*/  FFMA.FTZ R68, R84, R76.reuse, R77.reuse ;  /* 0x0000004c54447223 */ /* 0x180fe2000001004d */
[----:B------:R-:W-:Y:S01]  /*1b30*/  ISETP.GT.AND P1, PT, R107, RZ, PT ;  /* 0x000000ff6b00720c */ /* 0x000fe20003f24270 */
[-C--:B------:R-:W-:Y:S01]  /*1b40*/  FFMA.FTZ R78, R86, R76.reuse, R77 ;  /* 0x0000004c564e7223 */ /* 0x080fe2000001004d */
[----:B------:R-:W-:Y:S01]  /*1b50*/  FADD.FTZ R69, R12, -R69 ;  /* 0x800000450c457221 */ /* 0x000fe20000010000 */
[----:B------:R-:W-:Y:S01]  /*1b60*/  FADD.FTZ R71, R83, -R68 ;  /* 0x8000004453477221 */ /* 0x000fe20000010000 */
[-CC-:B------:R-:W-:Y:S01]  /*1b70*/  FFMA.FTZ R75, R13, R76.reuse, R77.reuse ;  /* 0x0000004c0d4b7223 */ /* 0x180fe2000001004d */
[----:B------:R-:W1:Y:S01]  /*1b80*/  @P2 LDC R111, c[0x0][0x40c] ;  /* 0x00010300ff6f2b82 */ /* 0x000e620000000800 */
[C---:B------:R-:W-:Y:S01]  /*1b90*/  FMUL.FTZ R68, R108.reuse, R69 ;  /* 0x000000456c447220 */ /* 0x040fe20000410000 */
[----:B------:R-:W-:Y:S01]  /*1ba0*/  FMUL.FTZ R69, R108, R71 ;  /* 0x000000476c457220 */ /* 0x000fe20000410000 */
[----:B------:R-:W-:Y:S01]  /*1bb0*/  FADD.FTZ R113, R85, -R78 ;  /* 0x8000004e55717221 */ /* 0x000fe20000010000 */
[-C--:B------:R-:W-:Y:S01]  /*1bc0*/  FFMA.FTZ R115, R15, R76.reuse, R77 ;  /* 0x0000004c0f737223 */ /* 0x080fe2000001004d */
[----:B------:R-:W-:Y:S01]  /*1bd0*/  FADD.FTZ R75, R14, -R75 ;  /* 0x8000004b0e4b7221 */ /* 0x000fe20000010000 */
[----:B------:R-:W-:Y:S01]  /*1be0*/  FSEL R68, R68, RZ, P1 ;  /* 0x000000ff44447208 */ /* 0x000fe20000800000 */
[----:B------:R-:W-:Y:S01]  /*1bf0*/  FMUL.FTZ R78, R108, R113 ;  /* 0x000000716c4e7220 */ /* 0x000fe20000410000 */
[----:B------:R-:W2:Y:S01]  /*1c00*/  @P2 LDC R72, c[0x0][0x40c] ;  /* 0x00010300ff482b82 */ /* 0x000ea20000000800 */
[-CC-:B------:R-:W-:Y:S01]  /*1c10*/  FFMA.FTZ R112, R88, R76.reuse, R77.reuse ;  /* 0x0000004c58707223 */ /* 0x180fe2000001004d */
[-C--:B------:R-:W-:Y:S01]  /*1c20*/  FFMA.FTZ R117, R81, R76.reuse, R77 ;  /* 0x0000004c51757223 */ /* 0x080fe2000001004d */
[----:B------:R-:W-:Y:S01]  /*1c30*/  FADD.FTZ R113, R80, -R115 ;  /* 0x8000007350717221 */ /* 0x000fe20000010000 */
[----:B------:R-:W-:Y:S01]  /*1c40*/  FSEL R78, R78, RZ, P1 ;  /* 0x000000ff4e4e7208 */ /* 0x000fe20000800000 */
[----:B------:R-:W-:Y:S01]  /*1c50*/  FMUL.FTZ R75, R108, R75 ;  /* 0x0000004b6c4b7220 */ /* 0x000fe20000410000 */
[----:B------:R-:W-:Y:S01]  /*1c60*/  FADD.FTZ R115, R87, -R112 ;  /* 0x8000007057737221 */ /* 0x000fe20000010000 */
[----:B------:R-:W-:Y:S01]  /*1c70*/  FADD.FTZ R117, R82, -R117 ;  /* 0x8000007552757221 */ /* 0x000fe20000010000 */
[----:B------:R-:W3:Y:S01]  /*1c80*/  @P2 LDC R110, c[0x0][0x40c] ;  /* 0x00010300ff6e2b82 */ /* 0x000ee20000000800 */
[----:B0-----:R-:W-:Y:S01]  /*1c90*/  @P2 FMUL.FTZ R71, R68, R73 ;  /* 0x0000004944472220 */ /* 0x001fe20000410000 */
[C---:B------:R-:W-:Y:S01]  /*1ca0*/  FMUL.FTZ R113, R108.reuse, R113 ;  /* 0x000000716c717220 */ /* 0x040fe20000410000 */
[----:B------:R-:W-:Y:S01]  /*1cb0*/  FSEL R69, R69, RZ, P1 ;  /* 0x000000ff45457208 */ /* 0x000fe20000800000 */
[C---:B------:R-:W-:Y:S01]  /*1cc0*/  FMUL.FTZ R112, R108.reuse, R115 ;  /* 0x000000736c707220 */ /* 0x040fe20000410000 */
[----:B------:R-:W-:Y:S01]  /*1cd0*/  FMUL.FTZ R117, R108, R117 ;  /* 0x000000756c757220 */ /* 0x000fe20000410000 */
[----:B------:R-:W-:Y:S01]  /*1ce0*/  FSEL R75, R75, RZ, P1 ;  /* 0x000000ff4b4b7208 */ /* 0x000fe20000800000 */
[----:B------:R-:W-:Y:S01]  /*1cf0*/  FFMA.FTZ R116, R90, R76, R77 ;  /* 0x0000004c5a747223 */ /* 0x000fe2000001004d */
[----:B------:R-:W0:Y:S01]  /*1d00*/  @P2 LDC R74, c[0x0][0x40c] ;  /* 0x00010300ff4a2b82 */ /* 0x000e220000000800 */
[----:B-1----:R-:W-:Y:S01]  /*1d10*/  @P2 FMUL.FTZ R114, R78, R111 ;  /* 0x0000006f4e722220 */ /* 0x002fe20000410000 */
[----:B------:R-:W-:-:S02]  /*1d20*/  FSEL R111, R113, RZ, P1 ;  /* 0x000000ff716f7208 */ /* 0x000fc40000800000 */
[----:B------:R-:W-:Y:S02]  /*1d30*/  FSEL R112, R112, RZ, P1 ;  /* 0x000000ff70707208 */ /* 0x000fe40000800000 */
[----:B------:R-:W-:Y:S01]  /*1d40*/  FSEL R113, R117, RZ, P1 ;  /* 0x000000ff75717208 */ /* 0x000fe20000800000 */
[----:B------:R-:W-:Y:S01]  /*1d50*/  FADD.FTZ R117, R89, -R116 ;  /* 0x8000007459757221 */ /* 0x000fe20000010000 */
[----:B------:R-:W1:Y:S01]  /*1d60*/  @P2 LDC R73, c[0x0][0x40c] ;  /* 0x00010300ff492b82 */ /* 0x000e620000000800 */
[----:B--2---:R-:W-:Y:S01]  /*1d70*/  @P2 FMUL.FTZ R72, R69, R72 ;  /* 0x0000004845482220 */ /* 0x004fe20000410000 */
[----:B------:R-:W-:Y:S01]  /*1d80*/  @P2 F2FP.BF16.F32.PACK_AB R71, RZ, R71 ;  /* 0x00000047ff47223e */ /* 0x000fe200000010ff */
[----:B------:R-:W-:Y:S01]  /*1d90*/  FMUL.FTZ R117, R108, R117 ;  /* 0x000000756c757220 */ /* 0x000fe20000410000 */
[----:B------:R-:W-:Y:S02]  /*1da0*/  @P2 F2FP.BF16.F32.PACK_AB R114, RZ, R114 ;  /* 0x00000072ff72223e */ /* 0x000fe400000010ff */
[----:B------:R-:W-:-:S02]  /*1db0*/  @P2 F2FP.BF16.F32.PACK_AB R72, RZ, R72 ;  /* 0x00000048ff48223e */ /* 0x000fc400000010ff */
[----:B------:R-:W2:Y:S01]  /*1dc0*/  @P2 LDC R70, c[0x0][0x40c] ;  /* 0x00010300ff462b82 */ /* 0x000ea20000000800 */
[----:B---3--:R-:W-:Y:S01]  /*1dd0*/  @P2 FMUL.FTZ R110, R75, R110 ;  /* 0x0000006e4b6e2220 */ /* 0x008fe20000410000 */
[----:B------:R-:W-:Y:S02]  /*1de0*/  @P2 PRMT R64, R71, 0x7610, R64 ;  /* 0x0000761047402816 */ /* 0x000fe40000000040 */
[----:B------:R-:W-:Y:S02]  /*1df0*/  F2FP.BF16.F32.PACK_AB R68, R69, R68 ;  /* 0x000000444544723e */ /* 0x000fe400000010ff */
[----:B------:R-:W-:Y:S01]  /*1e00*/  @P2 F2FP.BF16.F32.PACK_AB R110, RZ, R110 ;  /* 0x0000006eff6e223e */ /* 0x000fe200000010ff */
[----:B0-----:R-:W-:Y:S01]  /*1e10*/  @P2 FMUL.FTZ R74, R111, R74 ;  /* 0x0000004a6f4a2220 */ /* 0x001fe20000410000 */
[----:B------:R-:W-:Y:S02]  /*1e20*/  @P2 PRMT R64, R64, 0x5410, R72 ;  /* 0x0000541040402816 */ /* 0x000fe40000000048 */
[----:B------:R-:W-:-:S02]  /*1e30*/  FSEL R72, R117, RZ, P1 ;  /* 0x000000ff75487208 */ /* 0x000fc40000800000 */
[----:B------:R-:W-:Y:S02]  /*1e40*/  @P2 F2FP.BF16.F32.PACK_AB R74, RZ, R74 ;  /* 0x0000004aff4a223e */ /* 0x000fe400000010ff */
[----:B------:R-:W-:Y:S01]  /*1e50*/  @P2 PRMT R65, R110, 0x7610, R65 ;  /* 0x000076106e412816 */ /* 0x000fe20000000041 */
[----:B-1----:R-:W-:Y:S01]  /*1e60*/  @P2 FMUL.FTZ R73, R112, R73 ;  /* 0x0000004970492220 */ /* 0x002fe20000410000 */
[----:B------:R-:W-:Y:S02]  /*1e70*/  @P2 PRMT R66, R74, 0x7610, R66 ;  /* 0x000076104a422816 */ /* 0x000fe40000000042 */
[----:B------:R-:W-:Y:S02]  /*1e80*/  F2FP.BF16.F32.PACK_AB R69, R78, R75 ;  /* 0x0000004b4e45723e */ /* 0x000fe400000010ff */
[----:B------:R-:W-:Y:S02]  /*1e90*/  @P2 F2FP.BF16.F32.PACK_AB R73, RZ, R73 ;  /* 0x00000049ff49223e */ /* 0x000fe400000010ff */
[----:B------:R-:W-:Y:S01]  /*1ea0*/  @P2 PRMT R65, R65, 0x5410, R114 ;  /* 0x0000541041412816 */ /* 0x000fe20000000072 */
[----:B--2---:R-:W-:Y:S01]  /*1eb0*/  @P2 FMUL.FTZ R70, R113, R70 ;  /* 0x0000004671462220 */ /* 0x004fe20000410000 */
[----:B------:R-:W-:-:S02]  /*1ec0*/  F2FP.BF16.F32.PACK_AB R71, R72, R113 ;  /* 0x000000714847723e */ /* 0x000fc400000010ff */
[----:B------:R-:W-:Y:S02]  /*1ed0*/  @P2 PRMT R66, R66, 0x5410, R73 ;  /* 0x0000541042422816 */ /* 0x000fe40000000049 */
[----:B------:R-:W-:Y:S02]  /*1ee0*/  @P2 F2FP.BF16.F32.PACK_AB R115, RZ, R70 ;  /* 0x00000046ff73223e */ /* 0x000fe400000010ff */
[----:B------:R-:W-:Y:S02]  /*1ef0*/  F2FP.BF16.F32.PACK_AB R70, R112, R111 ;  /* 0x0000006f7046723e */ /* 0x000fe400000010ff */
[----:B------:R-:W-:Y:S01]  /*1f00*/  @P2 PRMT R67, R115, 0x7610, R67 ;  /* 0x0000761073432816 */ /* 0x000fe20000000043 */
[----:B------:R-:W-:Y:S06]  /*1f10*/  @!P2 BRA `(.L_x_82) ;  /* 0x000000080058a947 */ /* 0x000fec0003800000 */
[----:B------:R-:W-:-:S05]  /*1f20*/  FMUL.FTZ R72, R72, UR16 ;  /* 0x0000001048487c20 */ /* 0x000fca0008410000 */
[----:B------:R-:W-:-:S04]  /*1f30*/  F2FP.BF16.F32.PACK_AB R72, RZ, R72 ;  /* 0x00000048ff48723e */ /* 0x000fc800000010ff */
[----:B------:R-:W-:Y:S01]  /*1f40*/  PRMT R67, R67, 0x5410, R72 ;  /* 0x0000541043437816 */ /* 0x000fe20000000048 */
[----:B------:R-:W-:Y:S06]  /*1f50*/  BRA `(.L_x_82) ;  /* 0x0000000800487947 */ /* 0x000fec0003800000 */
.L_x_73:
        /* <DEDUP_REMOVED lines=9> */
[----:B------:R-:W-:Y:S02]  /*1ff0*/  PRMT R75, R21, 0x7632, R75 ;  /* 0x00007632154b7816 */ /* 0x000fe4000000004b */
[----:B------:R-:W-:Y:S01]  /*2000*/  SHF.L.U32 R115, R22, 0x10, RZ ;  /* 0x0000001016737819 */ /* 0x000fe200000006ff */
[----:B------:R-:W1:Y:S01]  /*2010*/  @P2 LDC R78, c[0x0][0x40c] ;  /* 0x00010300ff4e2b82 */ /* 0x000e620000000800 */
[----:B------:R-:W-:-:S03]  /*2020*/  SHF.L.U32 R75, R75, 0x10, RZ ;  /* 0x000000104b4b7819 */ /* 0x000fc600000006ff */
[-CC-:B------:R-:W-:Y:S01]  /*2030*/  @P1 FFMA.FTZ R74, R84, R76.reuse, R77.reuse ;  /* 0x0000004c544a1223 */ /* 0x180fe2000001004d */
[-CC-:B------:R-:W-:Y:S01]  /*2040*/  @P1 FFMA.FTZ R73, R3, R76.reuse, R77.reuse ;  /* 0x0000004c03491223 */ /* 0x180fe2000001004d */
[-CC-:B------:R-:W-:Y:S01]  /*2050*/  @P1 FFMA.FTZ R113, R13, R76.reuse, R77.reuse ;  /* 0x0000004c0d711223 */ /* 0x180fe2000001004d */
[----:B------:R-:W-:Y:S01]  /*2060*/  @P1 FFMA.FTZ R119, R15, R76, R77 ;  /* 0x0000004c0f771223 */ /* 0x000fe2000001004d */
[----:B------:R-:W-:Y:S01]  /*2070*/  @P1 FADD.FTZ R74, R83, -R74 ;  /* 0x8000004a534a1221 */ /* 0x000fe20000010000 */
[----:B------:R-:W-:Y:S01]  /*2080*/  @P1 FADD.FTZ R73, R12, -R73 ;  /* 0x800000490c491221 */ /* 0x000fe20000010000 */
[--C-:B------:R-:W-:Y:S01]  /*2090*/  @P1 FADD.FTZ R110, R14, -R113.reuse ;  /* 0x800000710e6e1221 */ /* 0x100fe20000010000 */
[----:B------:R-:W-:Y:S01]  /*20a0*/  PRMT R113, R22, 0x7632, R113 ;  /* 0x0000763216717816 */ /* 0x000fe20000000071 */
[----:B------:R-:W-:Y:S01]  /*20b0*/  @P1 FFMA.FTZ R117, R108, R74, R117 ;  /* 0x0000004a6c751223 */ /* 0x000fe20000010075 */
[----:B------:R-:W-:Y:S01]  /*20c0*/  @P1 FFMA.FTZ R74, R88, R76, R77 ;  /* 0x0000004c584a1223 */ /* 0x000fe2000001004d */
[C---:B------:R-:W-:Y:S01]  /*20d0*/  @P1 FFMA.FTZ R111, R108.reuse, R73, R111 ;  /* 0x000000496c6f1223 */ /* 0x040fe2000001006f */
[----:B------:R-:W-:Y:S01]  /*20e0*/  SHF.L.U32 R73, R21, 0x10, RZ ;  /* 0x0000001015497819 */ /* 0x000fe200000006ff */
[----:B------:R-:W2:Y:S01]  /*20f0*/  @P2 LDC R114, c[0x0][0x40c] ;  /* 0x00010300ff722b82 */ /* 0x000ea20000000800 */
[----:B------:R-:W-:Y:S01]  /*2100*/  SHF.L.U32 R113, R113, 0x10, RZ ;  /* 0x0000001071717819 */ /* 0x000fe200000006ff */
[----:B------:R-:W-:Y:S01]  /*2110*/  @P1 FADD.FTZ R74, R87, -R74 ;  /* 0x8000004a574a1221 */ /* 0x000fe20000010000 */
[----:B0-----:R-:W-:Y:S01]  /*2120*/  @P2 FMUL.FTZ R111, R111, R72 ;  /* 0x000000486f6f2220 */ /* 0x001fe20000410000 */
[----:B------:R-:W-:Y:S01]  /*2130*/  @P1 FFMA.FTZ R73, R108, R110, R73 ;  /* 0x0000006e6c491223 */ /* 0x000fe20000010049 */
[----:B------:R-:W-:Y:S01]  /*2140*/  @P1 FFMA.FTZ R112, R86, R76, R77 ;  /* 0x0000004c56701223 */ /* 0x000fe2000001004d */
[----:B------:R-:W-:Y:S01]  /*2150*/  @P1 FFMA.FTZ R113, R108, R74, R113 ;  /* 0x0000004a6c711223 */ /* 0x000fe20000010071 */
[----:B------:R-:W-:Y:S01]  /*2160*/  @P1 FADD.FTZ R119, R80, -R119 ;  /* 0x8000007750771221 */ /* 0x000fe20000010000 */
[----:B-1----:R-:W-:Y:S01]  /*2170*/  @P2 FMUL.FTZ R117, R117, R78 ;  /* 0x0000004e75752220 */ /* 0x002fe20000410000 */
[----:B------:R-:W0:Y:S01]  /*2180*/  @P2 LDC R72, c[0x0][0x40c] ;  /* 0x00010300ff482b82 */ /* 0x000e220000000800 */
[----:B------:R-:W-:Y:S01]  /*2190*/  @P1 FADD.FTZ R112, R85, -R112 ;  /* 0x8000007055701221 */ /* 0x000fe20000010000 */
[C---:B------:R-:W-:Y:S01]  /*21a0*/  @P1 FFMA.FTZ R115, R108.reuse, R119, R115 ;  /* 0x000000776c731223 */ /* 0x040fe20000010073 */
[----:B------:R-:W-:Y:S01]  /*21b0*/  @P1 FFMA.FTZ R119, R81, R76, R77 ;  /* 0x0000004c51771223 */ /* 0x000fe2000001004d */
[----:B------:R-:W-:Y:S01]  /*21c0*/  @P2 F2FP.BF16.F32.PACK_AB R111, RZ, R111 ;  /* 0x0000006fff6f223e */ /* 0x000fe200000010ff */
[----:B------:R-:W-:Y:S01]  /*21d0*/  @P1 FFMA.FTZ R75, R108, R112, R75 ;  /* 0x000000706c4b1223 */ /* 0x000fe2000001004b */
[----:B------:R-:W-:Y:S01]  /*21e0*/  @P2 F2FP.BF16.F32.PACK_AB R117, RZ, R117 ;  /* 0x00000075ff75223e */ /* 0x000fe200000010ff */
[----:B------:R-:W-:Y:S01]  /*21f0*/  @P1 FADD.FTZ R112, R82, -R119 ;  /* 0x8000007752701221 */ /* 0x000fe20000010000 */
[----:B------:R-:W1:Y:S01]  /*2200*/  @P2 LDC R78, c[0x0][0x40c] ;  /* 0x00010300ff4e2b82 */ /* 0x000e620000000800 */
[----:B------:R-:W-:-:S02]  /*2210*/  SHF.L.U32 R119, R23, 0x10, RZ ;  /* 0x0000001017777819 */ /* 0x000fc400000006ff */
[----:B------:R-:W-:-:S03]  /*2220*/  @P2 PRMT R64, R111, 0x7610, R64 ;  /* 0x000076106f402816 */ /* 0x000fc60000000040 */
[----:B------:R-:W-:Y:S01]  /*2230*/  @P1 FFMA.FTZ R119, R108, R112, R119 ;  /* 0x000000706c771223 */ /* 0x000fe20000010077 */
[----:B------:R-:W-:Y:S01]  /*2240*/  @P2 PRMT R64, R64, 0x5410, R117 ;  /* 0x0000541040402816 */ /* 0x000fe20000000075 */
[----:B------:R-:W3:Y:S02]  /*2250*/  @P2 LDC R74, c[0x0][0x40c] ;  /* 0x00010300ff4a2b82 */ /* 0x000ee40000000800 */
[----:B--2---:R-:W-:-:S05]  /*2260*/  @P2 FMUL.FTZ R119, R119, R114 ;  /* 0x0000007277772220 */ /* 0x004fca0000410000 */
[----:B------:R-:W-:Y:S01]  /*2270*/  @P2 F2FP.BF16.F32.PACK_AB R119, RZ, R119 ;  /* 0x00000077ff77223e */ /* 0x000fe200000010ff */
[----:B------:R-:W2:Y:S01]  /*2280*/  @P2 LDC R110, c[0x0][0x40c] ;  /* 0x00010300ff6e2b82 */ /* 0x000ea20000000800 */
[----:B0-----:R-:W-:Y:S02]  /*2290*/  @P2 FMUL.FTZ R73, R73, R72 ;  /* 0x0000004849492220 */ /* 0x001fe40000410000 */
[----:B------:R-:W-:-:S03]  /*22a0*/  @P2 PRMT R67, R119, 0x7610, R67 ;  /* 0x0000761077432816 */ /* 0x000fc60000000043 */
[----:B------:R-:W-:Y:S01]  /*22b0*/  @P2 F2FP.BF16.F32.PACK_AB R73, RZ, R73 ;  /* 0x00000049ff49223e */ /* 0x000fe200000010ff */
[----:B-1----:R-:W-:-:S03]  /*22c0*/  @P2 FMUL.FTZ R115, R115, R78 ;  /* 0x0000004e73732220 */ /* 0x002fc60000410000 */
[----:B------:R-:W-:Y:S02]  /*22d0*/  @P2 PRMT R65, R73, 0x7610, R65 ;  /* 0x0000761049412816 */ /* 0x000fe40000000041 */
[----:B------:R-:W-:Y:S01]  /*22e0*/  @P2 F2FP.BF16.F32.PACK_AB R115, RZ, R115 ;  /* 0x00000073ff73223e */ /* 0x000fe200000010ff */
[----:B---3--:R-:W-:-:S03]  /*22f0*/  @P2 FMUL.FTZ R75, R75, R74 ;  /* 0x0000004a4b4b2220 */ /* 0x008fc60000410000 */
        /* <DEDUP_REMOVED lines=16> */
.L_x_83:
[----:B------:R-:W-:Y:S01]  /*2400*/  ISETP.GT.AND P3, PT, R107, RZ, PT ;  /* 0x000000ff6b00720c */ /* 0x000fe20003f64270 */
[-C--:B------:R-:W-:Y:S01]  /*2410*/  @P1 FFMA.FTZ R71, R3, R76.reuse, R77 ;  /* 0x0000004c03471223 */ /* 0x080fe2000001004d */
[----:B------:R-:W-:Y:S01]  /*2420*/  SHF.L.U32 R113, R113, 0x10, RZ ;  /* 0x0000001071717819 */ /* 0x000fe200000006ff */
[----:B------:R-:W0:Y:S01]  /*2430*/  @P2 LDC R110, c[0x0][0x40c] ;  /* 0x00010300ff6e2b82 */ /* 0x000e220000000800 */
[----:B------:R-:W-:Y:S01]  /*2440*/  SHF.L.U32 R69, R21, 0x10, RZ ;  /* 0x0000001015457819 */ /* 0x000fe200000006ff */
[----:B------:R-:W-:Y:S01]  /*2450*/  @P1 FADD.FTZ R71, R12, -R71 ;  /* 0x800000470c471221 */ /* 0x000fe20000010000 */
[----:B------:R-:W-:Y:S02]  /*2460*/  PRMT R75, R22, 0x7632, R75 ;  /* 0x00007632164b7816 */ /* 0x000fe4000000004b */
[----:B------:R-:W-:Y:S02]  /*2470*/  SHF.L.U32 R115, R20, 0x10, RZ ;  /* 0x0000001014737819 */ /* 0x000fe400000006ff */
[----:B------:R-:W-:Y:S01]  /*2480*/  SHF.L.U32 R75, R75, 0x10, RZ ;  /* 0x000000104b4b7819 */ /* 0x000fe200000006ff */
[----:B------:R-:W1:Y:S01]  /*2490*/  @P2 LDC R116, c[0x0][0x40c] ;  /* 0x00010300ff742b82 */ /* 0x000e620000000800 */
[----:B------:R-:W-:Y:S01]  /*24a0*/  PRMT R70, R21, 0x7632, R70 ;  /* 0x0000763215467816 */ /* 0x000fe20000000046 */
[-CC-:B------:R-:W-:Y:S01]  /*24b0*/  @P3 FFMA.FTZ R68, R84, R76.reuse, R77.reuse ;  /* 0x0000004c54443223 */ /* 0x180fe2000001004d */
[-CC-:B------:R-:W-:Y:S01]  /*24c0*/  @P3 FFMA.FTZ R73, R13, R76.reuse, R77.reuse ;  /* 0x0000004c0d493223 */ /* 0x180fe2000001004d */
[----:B------:R-:W-:Y:S01]  /*24d0*/  @P3 FFMA.FTZ R74, R86, R76, R77 ;  /* 0x0000004c564a3223 */ /* 0x000fe2000001004d */
[----:B------:R-:W-:Y:S01]  /*24e0*/  SHF.L.U32 R70, R70, 0x10, RZ ;  /* 0x0000001046467819 */ /* 0x000fe200000006ff */
[----:B------:R-:W-:Y:S01]  /*24f0*/  @P3 FADD.FTZ R68, R83, -R68 ;  /* 0x8000004453443221 */ /* 0x000fe20000010000 */
[----:B------:R-:W-:Y:S01]  /*2500*/  @P3 FADD.FTZ R72, R14, -R73 ;  /* 0x800000490e483221 */ /* 0x000fe20000010000 */
[----:B------:R-:W-:Y:S01]  /*2510*/  @P3 FADD.FTZ R73, R85, -R74 ;  /* 0x8000004a55493221 */ /* 0x000fe20000010000 */
[----:B------:R-:W2:Y:S01]  /*2520*/  @P2 LDC R117, c[0x0][0x40c] ;  /* 0x00010300ff752b82 */ /* 0x000ea20000000800 */
[----:B------:R-:W-:Y:S01]  /*2530*/  @P3 FFMA.FTZ R113, R108, R68, R113 ;  /* 0x000000446c713223 */ /* 0x000fe20000010071 */
[----:B------:R-:W-:Y:S01]  /*2540*/  @P3 FFMA.FTZ R68, R88, R76, R77 ;  /* 0x0000004c58443223 */ /* 0x000fe2000001004d */
[C---:B------:R-:W-:Y:S01]  /*2550*/  @P3 FFMA.FTZ R69, R108.reuse, R72, R69 ;  /* 0x000000486c453223 */ /* 0x040fe20000010045 */
[C---:B------:R-:W-:Y:S01]  /*2560*/  @P1 FFMA.FTZ R115, R108.reuse, R71, R115 ;  /* 0x000000476c731223 */ /* 0x040fe20000010073 */
[----:B------:R-:W-:Y:S01]  /*2570*/  @P3 FFMA.FTZ R71, R15, R76, R77 ;  /* 0x0000004c0f473223 */ /* 0x000fe2000001004d */
[----:B------:R-:W-:Y:S01]  /*2580*/  @P3 FADD.FTZ R68, R87, -R68 ;  /* 0x8000004457443221 */ /* 0x000fe20000010000 */
[----:B------:R-:W-:Y:S01]  /*2590*/  @P3 FFMA.FTZ R70, R108, R73, R70 ;  /* 0x000000496c463223 */ /* 0x000fe20000010046 */
[----:B------:R-:W3:Y:S01]  /*25a0*/  @P2 LDC R72, c[0x0][0x40c] ;  /* 0x00010300ff482b82 */ /* 0x000ee20000000800 */
[----:B------:R-:W-:Y:S01]  /*25b0*/  SHF.L.U32 R111, R22, 0x10, RZ ;  /* 0x00000010166f7819 */ /* 0x000fe200000006ff */
[----:B------:R-:W-:Y:S01]  /*25c0*/  @P3 FFMA.FTZ R75, R108, R68, R75 ;  /* 0x000000446c4b3223 */ /* 0x000fe2000001004b */
[----:B------:R-:W-:Y:S01]  /*25d0*/  @P3 FADD.FTZ R71, R80, -R71 ;  /* 0x8000004750473221 */ /* 0x000fe20000010000 */
[-CC-:B------:R-:W-:Y:S01]  /*25e0*/  @P3 FFMA.FTZ R73, R81, R76.reuse, R77.reuse ;  /* 0x0000004c51493223 */ /* 0x180fe2000001004d */
[----:B------:R-:W-:Y:S01]  /*25f0*/  @P3 FFMA.FTZ R118, R90, R76, R77 ;  /* 0x0000004c5a763223 */ /* 0x000fe2000001004d */
[----:B0-----:R-:W-:Y:S01]  /*2600*/  @P2 FMUL.FTZ R110, R115, R110 ;  /* 0x0000006e736e2220 */ /* 0x001fe20000410000 */
[----:B------:R-:W-:Y:S01]  /*2610*/  @P3 FFMA.FTZ R111, R108, R71, R111 ;  /* 0x000000476c6f3223 */ /* 0x000fe2000001006f */
[----:B------:R-:W0:Y:S01]  /*2620*/  @P2 LDC R74, c[0x0][0x40c] ;  /* 0x00010300ff4a2b82 */ /* 0x000e220000000800 */
[----:B------:R-:W-:Y:S01]  /*2630*/  @P3 FADD.FTZ R112, R82, -R73 ;  /* 0x8000004952703221 */ /* 0x000fe20000010000 */
[----:B------:R-:W-:Y:S01]  /*2640*/  PRMT R71, R23, 0x7632, R71 ;  /* 0x0000763217477816 */ /* 0x000fe20000000047 */
[----:B------:R-:W-:Y:S01]  /*2650*/  @P3 FADD.FTZ R118, R89, -R118 ;  /* 0x8000007659763221 */ /* 0x000fe20000010000 */
[----:B------:R-:W-:Y:S01]  /*2660*/  SHF.L.U32 R73, R23, 0x10, RZ ;  /* 0x0000001017497819 */ /* 0x000fe200000006ff */
[----:B-1----:R-:W-:Y:S01]  /*2670*/  @P2 FMUL.FTZ R116, R111, R116 ;  /* 0x000000746f742220 */ /* 0x002fe20000410000 */
[----:B------:R-:W-:-:S02]  /*2680*/  SHF.L.U32 R71, R71, 0x10, RZ ;  /* 0x0000001047477819 */ /* 0x000fc400000006ff */
[----:B------:R-:W1:Y:S01]  /*2690*/  @P2 LDC R78, c[0x0][0x40c] ;  /* 0x00010300ff4e2b82 */ /* 0x000e620000000800 */
[----:B------:R-:W-:Y:S01]  /*26a0*/  @P3 FFMA.FTZ R73, R108, R112, R73 ;  /* 0x000000706c493223 */ /* 0x000fe20000010049 */
[----:B--2---:R-:W-:Y:S01]  /*26b0*/  @P2 FMUL.FTZ R117, R70, R117 ;  /* 0x0000007546752220 */ /* 0x004fe20000410000 */
[----:B------:R-:W-:Y:S01]  /*26c0*/  @P3 FFMA.FTZ R71, R108, R118, R71 ;  /* 0x000000766c473223 */ /* 0x000fe20000010047 */
[----:B------:R-:W-:-:S04]  /*26d0*/  @P2 F2FP.BF16.F32.PACK_AB R116, RZ, R116 ;  /* 0x00000074ff74223e */ /* 0x000fc800000010ff */
[----:B------:R-:W2:Y:S01]  /*26e0*/  @P2 LDC R114, c[0x0][0x40c] ;  /* 0x00010300ff722b82 */ /* 0x000ea20000000800 */
[----:B---3--:R-:W-:Y:S01]  /*26f0*/  @P2 FMUL.FTZ R112, R69, R72 ;  /* 0x0000004845702220 */ /* 0x008fe20000410000 */
[----:B------:R-:W-:Y:S02]  /*2700*/  @P2 F2FP.BF16.F32.PACK_AB R72, RZ, R110 ;  /* 0x0000006eff48223e */ /* 0x000fe400000010ff */
[----:B------:R-:W-:Y:S02]  /*2710*/  @P2 PRMT R66, R116, 0x7610, R66 ;  /* 0x0000761074422816 */ /* 0x000fe40000000042 */
[----:B------:R-:W-:Y:S02]  /*2720*/  @P2 F2FP.BF16.F32.PACK_AB R110, RZ, R112 ;  /* 0x00000070ff6e223e */ /* 0x000fe400000010ff */
[----:B------:R-:W3:Y:S01]  /*2730*/  @P2 LDC R68, c[0x0][0x40c] ;  /* 0x00010300ff442b82 */ /* 0x000ee20000000800 */
[----:B0-----:R-:W-:Y:S01]  /*2740*/  @P2 FMUL.FTZ R74, R73, R74 ;  /* 0x0000004a494a2220 */ /* 0x001fe20000410000 */
[----:B------:R-:W-:-:S02]  /*2750*/  @P2 F2FP.BF16.F32.PACK_AB R112, RZ, R117 ;  /* 0x00000075ff70223e */ /* 0x000fc400000010ff */
[----:B------:R-:W-:Y:S02]  /*2760*/  @P2 PRMT R64, R72, 0x7610, R64 ;  /* 0x0000761048402816 */ /* 0x000fe40000000040 */
[----:B------:R-:W-:Y:S01]  /*2770*/  @P2 F2FP.BF16.F32.PACK_AB R74, RZ, R74 ;  /* 0x0000004aff4a223e */ /* 0x000fe200000010ff */
[----:B-1----:R-:W-:Y:S01]  /*2780*/  @P2 FMUL.FTZ R78, R113, R78 ;  /* 0x0000004e714e2220 */ /* 0x002fe20000410000 */
[----:B------:R-:W-:Y:S02]  /*2790*/  @P2 PRMT R65, R110, 0x7610, R65 ;  /* 0x000076106e412816 */ /* 0x000fe40000000041 */
[----:B------:R-:W-:Y:S02]  /*27a0*/  @P2 PRMT R67, R74, 0x7610, R67 ;  /* 0x000076104a432816 */ /* 0x000fe40000000043 */
[----:B------:R-:W-:Y:S02]  /*27b0*/  @P2 F2FP.BF16.F32.PACK_AB R78, RZ, R78 ;  /* 0x0000004eff4e223e */ /* 0x000fe400000010ff */
[----:B------:R-:W-:Y:S01]  /*27c0*/  F2FP.BF16.F32.PACK_AB R69, R70, R69 ;  /* 0x000000454645723e */ /* 0x000fe200000010ff */
[C---:B--2---:R-:W-:Y:S01]  /*27d0*/  @P2 FMUL.FTZ R114, R75.reuse, R114 ;  /* 0x000000724b722220 */ /* 0x044fe20000410000 */
[----:B------:R-:W-:-:S02]  /*27e0*/  F2FP.BF16.F32.PACK_AB R70, R75, R111 ;  /* 0x0000006f4b46723e */ /* 0x000fc400000010ff */
[----:B------:R-:W-:Y:S02]  /*27f0*/  @P2 PRMT R64, R64, 0x5410, R78 ;  /* 0x0000541040402816 */ /* 0x000fe4000000004e */
[----:B------:R-:W-:Y:S02]  /*2800*/  @P2 F2FP.BF16.F32.PACK_AB R114, RZ, R114 ;  /* 0x00000072ff72223e */ /* 0x000fe400000010ff */
[----:B------:R-:W-:Y:S01]  /*2810*/  @P2 PRMT R65, R65, 0x5410, R112 ;  /* 0x0000541041412816 */ /* 0x000fe20000000070 */
[C---:B---3--:R-:W-:Y:S01]  /*2820*/  @P2 FMUL.FTZ R68, R71.reuse, R68 ;  /* 0x0000004447442220 */ /* 0x048fe20000410000 */
[----:B------:R-:W-:Y:S02]  /*2830*/  F2FP.BF16.F32.PACK_AB R71, R71, R73 ;  /* 0x000000494747723e */ /* 0x000fe400000010ff */
[----:B------:R-:W-:Y:S02]  /*2840*/  @P2 PRMT R66, R66, 0x5410, R114 ;  /* 0x0000541042422816 */ /* 0x000fe40000000072 */
[----:B------:R-:W-:-:S02]  /*2850*/  @P2 F2FP.BF16.F32.PACK_AB R117, RZ, R68 ;  /* 0x00000044ff75223e */ /* 0x000fc400000010ff */
[----:B------:R-:W-:Y:S02]  /*2860*/  F2FP.BF16.F32.PACK_AB R68, R113, R115 ;  /* 0x000000737144723e */ /* 0x000fe400000010ff */
[----:B------:R-:W-:-:S07]  /*2870*/  @P2 PRMT R67, R67, 0x5410, R117 ;  /* 0x0000541043432816 */ /* 0x000fce0000000075 */
.L_x_82:
[----:B------:R-:W-:Y:S01]  /*2880*/  ISETP.NE.U32.AND P1, PT, RZ, UR4, PT ;  /* 0x00000004ff007c0c */ /* 0x000fe2000bf25070 */
[----:B------:R-:W0:Y:S03]  /*2890*/  @P2 LDC.64 R72, c[0x0][0x468] ;  /* 0x00011a00ff482b82 */ /* 0x000e260000000a00 */
[----:B------:R-:W-:-:S13]  /*28a0*/  ISETP.NE.AND.EX P1, PT, RZ, UR5, PT, P1 ;  /* 0x00000005ff007c0c */ /* 0x000fda000bf25310 */
[----:B------:R-:W1:Y:S01]  /*28b0*/  @P1 LDC.64 R74, c[0x0][0x478] ;  /* 0x00011e00ff4a1b82 */ /* 0x000e620000000a00 */
[----:B0-----:R-:W-:-:S04]  /*28c0*/  @P2 IMAD.WIDE.U32 R72, R109, 0x10, R72 ;  /* 0x000000106d482825 */ /* 0x001fc800078e0048 */
[----:B-1----:R-:W-:-:S05]  /*28d0*/  @P1 IMAD.WIDE.U32 R74, R79, 0x10, R74 ;  /* 0x000000104f4a1825 */ /* 0x002fca00078e004a */
[----:B------:R0:W-:Y:S04]  /*28e0*/  @P1 STG.E.128 desc[UR12][R74.64], R68 ;  /* 0x000000444a001986 */ /* 0x0001e8000c101d0c */
[----:B------:R0:W-:Y:S01]  /*28f0*/  @P2 STG.E.128 desc[UR12][R72.64], R64 ;  /* 0x0000004048002986 */ /* 0x0001e2000c101d0c */
[----:B------:R-:W-:Y:S05]  /*2900*/  @!P0 BRA `(.L_x_84) ;  /* 0x0000000800448947 */ /* 0x000fea0003800000 */
[----:B------:R-:W-:Y:S05]  /*2910*/  @!P1 BRA `(.L_x_85) ;  /* 0x0000000400289947 */ /* 0x000fea0003800000 */
[----:B------:R-:W-:Y:S01]  /*2920*/  ISETP.GT.AND P0, PT, R107, RZ, PT ;  /* 0x000000ff6b00720c */ /* 0x000fe20003f04270 */
[----:B------:R-:W1:Y:S01]  /*2930*/  @P2 LDC R116, c[0x0][0x40c] ;  /* 0x00010300ff742b82 */ /* 0x000e620000000800 */
[C---:B0-----:R-:W-:Y:S02]  /*2940*/  PRMT R68, R16.reuse, 0x7632, R68 ;  /* 0x0000763210447816 */ /* 0x041fe40000000044 */
[----:B------:R-:W-:Y:S02]  /*2950*/  SHF.L.U32 R69, R16, 0x10, RZ ;  /* 0x0000001010457819 */ /* 0x000fe400000006ff */
[----:B------:R-:W-:-:S03]  /*2960*/  SHF.L.U32 R68, R68, 0x10, RZ ;  /* 0x0000001044447819 */ /* 0x000fc600000006ff */
[----:B------:R-:W0:Y:S04]  /*2970*/  @P2 LDC R112, c[0x0][0x40c] ;  /* 0x00010300ff702b82 */ /* 0x000e280000000800 */
[-CC-:B------:R-:W-:Y:S01]  /*2980*/  @P0 FFMA.FTZ R70, R100, R76.reuse, R77.reuse ;  /* 0x0000004c64460223 */ /* 0x180fe2000001004d */
[-CC-:B------:R-:W-:Y:S01]  /*2990*/  @P0 FFMA.FTZ R72, R102, R76.reuse, R77.reuse ;  /* 0x0000004c66480223 */ /* 0x180fe2000001004d */
[-CC-:B------:R-:W-:Y:S01]  /*29a0*/  @P0 FFMA.FTZ R71, R91, R76.reuse, R77.reuse ;  /* 0x0000004c5b470223 */ /* 0x180fe2000001004d */
[-C--:B------:R-:W-:Y:S01]  /*29b0*/  @P0 FFMA.FTZ R113, R95, R76.reuse, R77 ;  /* 0x0000004c5f710223 */ /* 0x080fe2000001004d */
[--C-:B------:R-:W-:Y:S01]  /*29c0*/  @P0 FADD.FTZ R73, R99, -R70.reuse ;  /* 0x8000004663490221 */ /* 0x100fe20000010000 */
[----:B------:R-:W2:Y:S01]  /*29d0*/  @P2 LDC R78, c[0x0][0x40c] ;  /* 0x00010300ff4e2b82 */ /* 0x000ea20000000800 */
[----:B------:R-:W-:Y:S01]  /*29e0*/  PRMT R70, R17, 0x7632, R70 ;  /* 0x0000763211467816 */ /* 0x000fe20000000046 */
[----:B------:R-:W-:Y:S01]  /*29f0*/  @P0 FADD.FTZ R71, R92, -R71 ;  /* 0x800000475c470221 */ /* 0x000fe20000010000 */
[----:B------:R-:W-:Y:S01]  /*2a00*/  @P0 FFMA.FTZ R68, R108, R73, R68 ;  /* 0x000000496c440223 */ /* 0x000fe20000010044 */
[----:B------:R-:W-:Y:S01]  /*2a10*/  @P0 FADD.FTZ R73, R101, -R72 ;  /* 0x8000004865490221 */ /* 0x000fe20000010000 */
[----:B------:R-:W-:Y:S01]  /*2a20*/  SHF.L.U32 R70, R70, 0x10, RZ ;  /* 0x0000001046467819 */ /* 0x000fe200000006ff */
[-CC-:B------:R-:W-:Y:S01]  /*2a30*/  @P0 FFMA.FTZ R75, R93, R76.reuse, R77.reuse ;  /* 0x0000004c5d4b0223 */ /* 0x180fe2000001004d */
[-CC-:B------:R-:W-:Y:S01]  /*2a40*/  @P0 FFMA.FTZ R110, R104, R76.reuse, R77.reuse ;  /* 0x0000004c686e0223 */ /* 0x180fe2000001004d */
[----:B------:R-:W3:Y:S01]  /*2a50*/  @P2 LDC R115, c[0x0][0x40c] ;  /* 0x00010300ff732b82 */ /* 0x000ee20000000800 */
[-C--:B------:R-:W-:Y:S01]  /*2a60*/  @P0 FFMA.FTZ R107, R97, R76.reuse, R77 ;  /* 0x0000004c616b0223 */ /* 0x080fe2000001004d */
[----:B------:R-:W-:Y:S01]  /*2a70*/  @P0 FFMA.FTZ R70, R108, R73, R70 ;  /* 0x000000496c460223 */ /* 0x000fe20000010046 */
[----:B------:R-:W-:Y:S01]  /*2a80*/  SHF.L.U32 R73, R18, 0x10, RZ ;  /* 0x0000001012497819 */ /* 0x000fe200000006ff */
[----:B------:R-:W-:Y:S01]  /*2a90*/  @P0 FADD.FTZ R113, R96, -R113 ;  /* 0x8000007160710221 */ /* 0x000fe20000010000 */
[----:B------:R-:W-:Y:S01]  /*2aa0*/  @P0 FFMA.FTZ R76, R106, R76, R77 ;  /* 0x0000004c6a4c0223 */ /* 0x000fe2000001004d */
[----:B------:R-:W-:Y:S01]  /*2ab0*/  @P0 FFMA.FTZ R69, R108, R71, R69 ;  /* 0x000000476c450223 */ /* 0x000fe20000010045 */
[----:B------:R-:W-:Y:S01]  /*2ac0*/  SHF.L.U32 R71, R17, 0x10, RZ ;  /* 0x0000001011477819 */ /* 0x000fe200000006ff */
[----:B------:R-:W4:Y:S01]  /*2ad0*/  @P2 LDC R111, c[0x0][0x40c] ;  /* 0x00010300ff6f2b82 */ /* 0x000f220000000800 */
[----:B------:R-:W-:Y:S01]  /*2ae0*/  PRMT R77, R18, 0x7632, R77 ;  /* 0x00007632124d7816 */ /* 0x000fe2000000004d */
[----:B------:R-:W-:Y:S01]  /*2af0*/  @P0 FADD.FTZ R75, R94, -R75 ;  /* 0x8000004b5e4b0221 */ /* 0x000fe20000010000 */
[----:B------:R-:W-:Y:S01]  /*2b00*/  @P0 FFMA.FTZ R73, R108, R113, R73 ;  /* 0x000000716c490223 */ /* 0x000fe20000010049 */
[----:B------:R-:W-:Y:S01]  /*2b10*/  @P0 FADD.FTZ R113, R98, -R107 ;  /* 0x8000006b62710221 */ /* 0x000fe20000010000 */
[----:B------:R-:W-:Y:S01]  /*2b20*/  SHF.L.U32 R77, R77, 0x10, RZ ;  /* 0x000000104d4d7819 */ /* 0x000fe200000006ff */
[C---:B------:R-:W-:Y:S01]  /*2b30*/  @P0 FFMA.FTZ R71, R108.reuse, R75, R71 ;  /* 0x0000004b6c470223 */ /* 0x040fe20000010047 */
[----:B------:R-:W-:Y:S01]  /*2b40*/  SHF.L.U32 R107, R19, 0x10, RZ ;  /* 0x00000010136b7819 */ /* 0x000fe200000006ff */
[----:B------:R-:W5:Y:S01]  /*2b50*/  @P2 LDC R74, c[0x0][0x40c] ;  /* 0x00010300ff4a2b82 */ /* 0x000f620000000800 */
[----:B------:R-:W-:Y:S01]  /*2b60*/  @P0 FADD.FTZ R110, R103, -R110 ;  /* 0x8000006e676e0221 */ /* 0x000fe20000010000 */
[----:B------:R-:W-:Y:S01]  /*2b70*/  PRMT R75, R19, 0x7632, R75 ;  /* 0x00007632134b7816 */ /* 0x000fe2000000004b */
[----:B------:R-:W-:Y:S01]  /*2b80*/  @P0 FADD.FTZ R114, R105, -R76 ;  /* 0x8000004c69720221 */ /* 0x000fe20000010000 */
[----:B-1----:R-:W-:Y:S01]  /*2b90*/  @P2 FMUL.FTZ R76, R69, R116 ;  /* 0x00000074454c2220 */ /* 0x002fe20000410000 */
[C---:B------:R-:W-:Y:S01]  /*2ba0*/  @P0 FFMA.FTZ R77, R108.reuse, R110, R77 ;  /* 0x0000006e6c4d0223 */ /* 0x040fe2000001004d */
[----:B------:R-:W-:Y:S01]  /*2bb0*/  @P0 FFMA.FTZ R107, R108, R113, R107 ;  /* 0x000000716c6b0223 */ /* 0x000fe2000001006b */
[----:B0-----:R-:W-:Y:S01]  /*2bc0*/  @P2 FMUL.FTZ R112, R71, R112 ;  /* 0x0000007047702220 */ /* 0x001fe20000410000 */
[----:B------:R-:W0:Y:S01]  /*2bd0*/  @P2 LDC R72, c[0x0][0x40c] ;  /* 0x00010300ff482b82 */ /* 0x000e220000000800 */
[----:B--2---:R-:W-:Y:S01]  /*2be0*/  @P2 FMUL.FTZ R78, R73, R78 ;  /* 0x0000004e494e2220 */ /* 0x004fe20000410000 */
[----:B------:R-:W-:Y:S01]  /*2bf0*/  SHF.L.U32 R75, R75, 0x10, RZ ;  /* 0x000000104b4b7819 */ /* 0x000fe200000006ff */
[----:B---3--:R-:W-:Y:S01]  /*2c00*/  @P2 FMUL.FTZ R110, R68, R115 ;  /* 0x00000073446e2220 */ /* 0x008fe20000410000 */
[----:B------:R-:W-:-:S02]  /*2c10*/  @P2 F2FP.BF16.F32.PACK_AB R76, RZ, R76 ;  /* 0x0000004cff4c223e */ /* 0x000fc400000010ff */
[----:B------:R-:W-:Y:S01]  /*2c20*/  @P2 F2FP.BF16.F32.PACK_AB R112, RZ, R112 ;  /* 0x00000070ff70223e */ /* 0x000fe200000010ff */
[----:B------:R-:W-:Y:S01]  /*2c30*/  @P0 FFMA.FTZ R75, R108, R114, R75 ;  /* 0x000000726c4b0223 */ /* 0x000fe2000001004b */
[----:B----4-:R-:W-:Y:S01]  /*2c40*/  @P2 FMUL.FTZ R111, R70, R111 ;  /* 0x0000006f466f2220 */ /* 0x010fe20000410000 */
[----:B------:R-:W-:Y:S02]  /*2c50*/  @P2 F2FP.BF16.F32.PACK_AB R78, RZ, R78 ;  /* 0x0000004eff4e223e */ /* 0x000fe400000010ff */
[----:B------:R-:W-:Y:S02]  /*2c60*/  @P2 F2FP.BF16.F32.PACK_AB R110, RZ, R110 ;  /* 0x0000006eff6e223e */ /* 0x000fe400000010ff */
[----:B------:R-:W-:Y:S02]  /*2c70*/  @P2 F2FP.BF16.F32.PACK_AB R111, RZ, R111 ;  /* 0x0000006fff6f223e */ /* 0x000fe400000010ff */
[----:B------:R-:W-:Y:S01]  /*2c80*/  @P2 PRMT R64, R76, 0x7610, R64 ;  /* 0x000076104c402816 */ /* 0x000fe20000000040 */
[----:B-----5:R-:W-:Y:S01]  /*2c90*/  @P2 FMUL.FTZ R74, R77, R74 ;  /* 0x0000004a4d4a2220 */ /* 0x020fe20000410000 */
[----:B------:R-:W-:-:S02]  /*2ca0*/  @P2 PRMT R65, R112, 0x7610, R65 ;  /* 0x0000761070412816 */ /* 0x000fc40000000041 */
[----:B------:R-:W-:Y:S02]  /*2cb0*/  @P2 PRMT R66, R78, 0x7610, R66 ;  /* 0x000076104e422816 */ /* 0x000fe40000000042 */
[----:B------:R-:W-:Y:S02]  /*2cc0*/  @P2 F2FP.BF16.F32.PACK_AB R74, RZ, R74 ;  /* 0x0000004aff4a223e */ /* 0x000fe400000010ff */
[----:B------:R-:W-:Y:S01]  /*2cd0*/  F2FP.BF16.F32.PACK_AB R68, R68, R69 ;  /* 0x000000454444723e */ /* 0x000fe200000010ff */
[----:B0-----:R-:W-:Y:S01]  /*2ce0*/  @P2 FMUL.FTZ R72, R107, R72 ;  /* 0x000000486b482220 */ /* 0x001fe20000410000 */
[----:B------:R-:W-:Y:S02]  /*2cf0*/  F2FP.BF16.F32.PACK_AB R69, R70, R71 ;  /* 0x000000474645723e */ /* 0x000fe400000010ff */
[----:B------:R-:W-:Y:S02]  /*2d00*/  F2FP.BF16.F32.PACK_AB R70, R77, R73 ;  /* 0x000000494d46723e */ /* 0x000fe400000010ff */
[----:B------:R-:W-:-:S02]  /*2d10*/  @P2 F2FP.BF16.F32.PACK_AB R72, RZ, R72 ;  /* 0x00000048ff48223e */ /* 0x000fc400000010ff */
[----:B------:R-:W-:Y:S02]  /*2d20*/  @P2 PRMT R64, R64, 0x5410, R110 ;  /* 0x0000541040402816 */ /* 0x000fe4000000006e */
[----:B------:R-:W-:Y:S02]  /*2d30*/  @P2 PRMT R65, R65, 0x5410, R111 ;  /* 0x0000541041412816 */ /* 0x000fe4000000006f */
[----:B------:R-:W-:Y:S02]  /*2d40*/  F2FP.BF16.F32.PACK_AB R71, R75, R107 ;  /* 0x0000006b4b47723e */ /* 0x000fe400000010ff */
[----:B------:R-:W-:Y:S02]  /*2d50*/  @P2 PRMT R66, R66, 0x5410, R74 ;  /* 0x0000541042422816 */ /* 0x000fe4000000004a */
[----:B------:R-:W-:Y:S01]  /*2d60*/  @P2 PRMT R67, R72, 0x7610, R67 ;  /* 0x0000761048432816 */ /* 0x000fe20000000043 */
[----:B------:R-:W-:Y:S06]  /*2d70*/  @!P2 BRA `(.L_x_86) ;  /* 0x0000000c0064a947 */ /* 0x000fec0003800000 */
[----:B------:R-:W-:-:S05]  /*2d80*/  FMUL.FTZ R75, R75, UR16 ;  /* 0x000000104b4b7c20 */ /* 0x000fca0008410000 */
[----:B------:R-:W-:-:S04]  /*2d90*/  F2FP.BF16.F32.PACK_AB R75, RZ, R75 ;  /* 0x0000004bff4b723e */ /* 0x000fc800000010ff */
[----:B------:R-:W-:Y:S01]  /*2da0*/  PRMT R67, R67, 0x5410, R75 ;  /* 0x0000541043437816 */ /* 0x000fe2000000004b */
[----:B------:R-:W-:Y:S06]  /*2db0*/  BRA `(.L_x_86) ;  /* 0x0000000c00547947 */ /* 0x000fec0003800000 */
.L_x_85:
[----:B------:R-:W-:Y:S01]  /*2dc0*/  ISETP.GT.AND P0, PT, R107, RZ, PT ;  /* 0x000000ff6b00720c */ /* 0x000fe20003f04270 */
[----:B0-----:R-:W0:Y:S01]  /*2dd0*/  @P2 LDC R74, c[0x0][0x40c] ;  /* 0x00010300ff4a2b82 */ /* 0x001e220000000800 */
[----:B------:R-:W-:Y:S02]  /*2de0*/  PRMT R72, R16, 0x7632, R72 ;  /* 0x0000763210487816 */ /* 0x000fe40000000048 */
[----:B------:R-:W-:Y:S02]  /*2df0*/  PRMT R75, R17, 0x7632, R75 ;  /* 0x00007632114b7816 */ /* 0x000fe4000000004b */
[----:B------:R-:W-:Y:S02]  /*2e00*/  SHF.L.U32 R113, R72, 0x10, RZ ;  /* 0x0000001048717819 */ /* 0x000fe400000006ff */
[----:B------:R-:W-:Y:S01]  /*2e10*/  SHF.L.U32 R111, R16, 0x10, RZ ;  /* 0x00000010106f7819 */ /* 0x000fe200000006ff */
[----:B------:R-:W1:Y:S01]  /*2e20*/  @P2 LDC R110, c[0x0][0x40c] ;  /* 0x00010300ff6e2b82 */ /* 0x000e620000000800 */
[----:B------:R-:W-:-:S02]  /*2e30*/  SHF.L.U32 R75, R75, 0x10, RZ ;  /* 0x000000104b4b7819 */ /* 0x000fc400000006ff */
[----:B------:R-:W-:Y:S01]  /*2e40*/  SHF.L.U32 R107, R17, 0x10, RZ ;  /* 0x00000010116b7819 */ /* 0x000fe200000006ff */
[-CC-:B------:R-:W-:Y:S01]  /*2e50*/  @P0 FFMA.FTZ R73, R91, R76.reuse, R77.reuse ;  /* 0x0000004c5b490223 */ /* 0x180fe2000001004d */
[-CC-:B------:R-:W-:Y:S01]  /*2e60*/  @P0 FFMA.FTZ R78, R100, R76.reuse, R77.reuse ;  /* 0x0000004c644e0223 */ /* 0x180fe2000001004d */
[-CC-:B------:R-:W-:Y:S01]  /*2e70*/  @P0 FFMA.FTZ R72, R102, R76.reuse, R77.reuse ;  /* 0x0000004c66480223 */ /* 0x180fe2000001004d */
[-C--:B------:R-:W-:Y:S01]  /*2e80*/  @P0 FFMA.FTZ R115, R93, R76.reuse, R77 ;  /* 0x0000004c5d730223 */ /* 0x080fe2000001004d */
[----:B------:R-:W-:Y:S01]  /*2e90*/  @P0 FADD.FTZ R73, R92, -R73 ;  /* 0x800000495c490221 */ /* 0x000fe20000010000 */
[----:B------:R-:W-:Y:S01]  /*2ea0*/  @P0 FADD.FTZ R78, R99, -R78 ;  /* 0x8000004e634e0221 */ /* 0x000fe20000010000 */
[----:B------:R-:W-:Y:S01]  /*2eb0*/  @P0 FADD.FTZ R72, R101, -R72 ;  /* 0x8000004865480221 */ /* 0x000fe20000010000 */
[----:B------:R-:W-:Y:S01]  /*2ec0*/  @P0 FFMA.FTZ R117, R95, R76, R77 ;  /* 0x0000004c5f750223 */ /* 0x000fe2000001004d */
[C---:B------:R-:W-:Y:S01]  /*2ed0*/  @P0 FFMA.FTZ R111, R108.reuse, R73, R111 ;  /* 0x000000496c6f0223 */ /* 0x040fe2000001006f */
[C---:B------:R-:W-:Y:S01]  /*2ee0*/  @P0 FFMA.FTZ R113, R108.reuse, R78, R113 ;  /* 0x0000004e6c710223 */ /* 0x040fe20000010071 */
[----:B------:R-:W-:Y:S01]  /*2ef0*/  @P0 FFMA.FTZ R75, R108, R72, R75 ;  /* 0x000000486c4b0223 */ /* 0x000fe2000001004b */
[----:B------:R-:W-:Y:S01]  /*2f00*/  SHF.L.U32 R73, R18, 0x10, RZ ;  /* 0x0000001012497819 */ /* 0x000fe200000006ff */
[----:B------:R-:W-:Y:S01]  /*2f10*/  @P0 FADD.FTZ R115, R94, -R115 ;  /* 0x800000735e730221 */ /* 0x000fe20000010000 */
[----:B------:R-:W-:Y:S01]  /*2f20*/  @P0 FADD.FTZ R78, R96, -R117 ;  /* 0x80000075604e0221 */ /* 0x000fe20000010000 */
[----:B------:R-:W-:Y:S01]  /*2f30*/  PRMT R72, R18, 0x7632, R72 ;  /* 0x0000763212487816 */ /* 0x000fe20000000048 */
[----:B0-----:R-:W-:Y:S01]  /*2f40*/  @P2 FMUL.FTZ R111, R111, R74 ;  /* 0x0000004a6f6f2220 */ /* 0x001fe20000410000 */
[C---:B------:R-:W-:Y:S01]  /*2f50*/  @P0 FFMA.FTZ R107, R108.reuse, R115, R107 ;  /* 0x000000736c6b0223 */ /* 0x040fe2000001006b */
[----:B------:R-:W0:Y:S01]  /*2f60*/  @P2 LDC R74, c[0x0][0x40c] ;  /* 0x00010300ff4a2b82 */ /* 0x000e220000000800 */
[----:B------:R-:W-:Y:S01]  /*2f70*/  @P0 FFMA.FTZ R73, R108, R78, R73 ;  /* 0x0000004e6c490223 */ /* 0x000fe20000010049 */
[----:B------:R-:W-:Y:S01]  /*2f80*/  SHF.L.U32 R115, R72, 0x10, RZ ;  /* 0x0000001048737819 */ /* 0x000fe200000006ff */
[----:B-1----:R-:W-:Y:S01]  /*2f90*/  @P2 FMUL.FTZ R113, R113, R110 ;  /* 0x0000006e71712220 */ /* 0x002fe20000410000 */
[-CC-:B------:R-:W-:Y:S01]  /*2fa0*/  @P0 FFMA.FTZ R112, R104, R76.reuse, R77.reuse ;  /* 0x0000004c68700223 */ /* 0x180fe2000001004d */
[----:B------:R-:W-:Y:S01]  /*2fb0*/  @P0 FFMA.FTZ R117, R97, R76, R77 ;  /* 0x0000004c61750223 */ /* 0x000fe2000001004d */
[----:B------:R-:W-:-:S02]  /*2fc0*/  @P2 F2FP.BF16.F32.PACK_AB R111, RZ, R111 ;  /* 0x0000006fff6f223e */ /* 0x000fc400000010ff */
[----:B------:R-:W1:Y:S01]  /*2fd0*/  @P2 LDC R110, c[0x0][0x40c] ;  /* 0x00010300ff6e2b82 */ /* 0x000e620000000800 */
[----:B------:R-:W-:Y:S01]  /*2fe0*/  @P0 FADD.FTZ R112, R103, -R112 ;  /* 0x8000007067700221 */ /* 0x000fe20000010000 */
[----:B------:R-:W-:Y:S02]  /*2ff0*/  @P2 F2FP.BF16.F32.PACK_AB R113, RZ, R113 ;  /* 0x00000071ff71223e */ /* 0x000fe400000010ff */
[----:B------:R-:W-:Y:S01]  /*3000*/  @P2 PRMT R64, R111, 0x7610, R64 ;  /* 0x000076106f402816 */ /* 0x000fe20000000040 */
[----:B------:R-:W-:Y:S01]  /*3010*/  @P0 FFMA.FTZ R115, R108, R112, R115 ;  /* 0x000000706c730223 */ /* 0x000fe20000010073 */
[----:B------:R-:W-:Y:S01]  /*3020*/  @P0 FADD.FTZ R112, R98, -R117 ;  /* 0x8000007562700221 */ /* 0x000fe20000010000 */
[----:B------:R-:W-:Y:S01]  /*3030*/  SHF.L.U32 R117, R19, 0x10, RZ ;  /* 0x0000001013757819 */ /* 0x000fe200000006ff */
[----:B------:R-:W2:Y:S01]  /*3040*/  @P2 LDC R78, c[0x0][0x40c] ;  /* 0x00010300ff4e2b82 */ /* 0x000ea20000000800 */
[----:B------:R-:W-:-:S03]  /*3050*/  @P2 PRMT R64, R64, 0x5410, R113 ;  /* 0x0000541040402816 */ /* 0x000fc60000000071 */
[----:B------:R-:W-:-:S04]  /*3060*/  @P0 FFMA.FTZ R117, R108, R112, R117 ;  /* 0x000000706c750223 */ /* 0x000fc80000010075 */
[----:B------:R-:W3:Y:S01]  /*3070*/  @P2 LDC R72, c[0x0][0x40c] ;  /* 0x00010300ff482b82 */ /* 0x000ee20000000800 */
[----:B0-----:R-:W-:-:S05]  /*3080*/  @P2 FMUL.FTZ R107, R107, R74 ;  /* 0x0000004a6b6b2220 */ /* 0x001fca0000410000 */
[----:B------:R-:W-:Y:S02]  /*3090*/  @P2 F2FP.BF16.F32.PACK_AB R107, RZ, R107 ;  /* 0x0000006bff6b223e */ /* 0x000fe400000010ff */
[----:B------:R-:W0:Y:S01]  /*30a0*/  @P2 LDC R114, c[0x0][0x40c] ;  /* 0x00010300ff722b82 */ /* 0x000e220000000800 */
[----:B-1----:R-:W-:Y:S01]  /*30b0*/  @P2 FMUL.FTZ R73, R73, R110 ;  /* 0x0000006e49492220 */ /* 0x002fe20000410000 */
[----:B------:R-:W-:-:S04]  /*30c0*/  @P2 PRMT R65, R107, 0x7610, R65 ;  /* 0x000076106b412816 */ /* 0x000fc80000000041 */
[----:B------:R-:W-:Y:S01]  /*30d0*/  @P2 F2FP.BF16.F32.PACK_AB R73, RZ, R73 ;  /* 0x00000049ff49223e */ /* 0x000fe200000010ff */
[----:B--2---:R-:W-:-:S03]  /*30e0*/  @P2 FMUL.FTZ R75, R75, R78 ;  /* 0x0000004e4b4b2220 */ /* 0x004fc60000410000 */
[----:B------:R-:W-:Y:S02]  /*30f0*/  @P2 PRMT R66, R73, 0x7610, R66 ;  /* 0x0000761049422816 */ /* 0x000fe40000000042 */
[----:B------:R-:W-:Y:S01]  /*3100*/  @P2 F2FP.BF16.F32.PACK_AB R75, RZ, R75 ;  /* 0x0000004bff4b223e */ /* 0x000fe200000010ff */
[----:B---3--:R-:W-:-:S03]  /*3110*/  @P2 FMUL.FTZ R115, R115, R72 ;  /* 0x0000004873732220 */ /* 0x008fc60000410000 */
[----:B------:R-:W-:Y:S02]  /*3120*/  @P2 PRMT R65, R65, 0x5410, R75 ;  /* 0x0000541041412816 */ /* 0x000fe4000000004b */
[----:B------:R-:W-:Y:S01]  /*3130*/  @P2 F2FP.BF16.F32.PACK_AB R115, RZ, R115 ;  /* 0x00000073ff73223e */ /* 0x000fe200000010ff */
[----:B0-----:R-:W-:-:S03]  /*3140*/  @P2 FMUL.FTZ R117, R117, R114 ;  /* 0x0000007275752220 */ /* 0x001fc60000410000 */
        /* <DEDUP_REMOVED lines=13> */
.L_x_84:
[----:B------:R-:W-:Y:S05]  /*3220*/  @!P1 BRA `(.L_x_87) ;  /* 0x0000000400189947 */ /* 0x000fea0003800000 */
[-CC-:B0-----:R-:W-:Y:S01]  /*3230*/  FFMA.FTZ R69, R91, R76.reuse, R77.reuse ;  /* 0x0000004c5b457223 */ /* 0x181fe2000001004d */
[-CC-:B------:R-:W-:Y:S01]  /*3240*/  FFMA.FTZ R68, R100, R76.reuse, R77.reuse ;  /* 0x0000004c64447223 */ /* 0x180fe2000001004d */
[-CC-:B------:R-:W-:Y:S01]  /*3250*/  FFMA.FTZ R111, R93, R76.reuse, R77.reuse ;  /* 0x0000004c5d6f7223 */ /* 0x180fe2000001004d */
[-CC-:B------:R-:W-:Y:S01]  /*3260*/  FFMA.FTZ R74, R102, R76.reuse, R77.reuse ;  /* 0x0000004c664a7223 */ /* 0x180fe2000001004d */
[-CC-:B------:R-:W-:Y:S01]  /*3270*/  FFMA.FTZ R115, R95, R76.reuse, R77.reuse ;  /* 0x0000004c5f737223 */ /* 0x180fe2000001004d */
[-CC-:B------:R-:W-:Y:S01]  /*3280*/  FFMA.FTZ R78, R104, R76.reuse, R77.reuse ;  /* 0x0000004c684e7223 */ /* 0x180fe2000001004d */
[-CC-:B------:R-:W-:Y:S01]  /*3290*/  FFMA.FTZ R119, R97, R76.reuse, R77.reuse ;  /* 0x0000004c61777223 */ /* 0x180fe2000001004d */
[----:B------:R-:W-:Y:S01]  /*32a0*/  FFMA.FTZ R110, R106, R76, R77 ;  /* 0x0000004c6a6e7223 */ /* 0x000fe2000001004d */
[----:B------:R-:W0:Y:S01]  /*32b0*/  @P2 LDC R71, c[0x0][0x40c] ;  /* 0x00010300ff472b82 */ /* 0x000e220000000800 */
[----:B------:R-:W-:Y:S01]  /*32c0*/  ISETP.GT.AND P0, PT, R107, RZ, PT ;  /* 0x000000ff6b00720c */ /* 0x000fe20003f04270 */
[----:B------:R-:W-:Y:S01]  /*32d0*/  FADD.FTZ R69, R92, -R69 ;  /* 0x800000455c457221 */ /* 0x000fe20000010000 */
[----:B------:R-:W-:Y:S01]  /*32e0*/  FADD.FTZ R107, R99, -R68 ;  /* 0x80000044636b7221 */ /* 0x000fe20000010000 */
[----:B------:R-:W-:Y:S01]  /*32f0*/  FADD.FTZ R111, R94, -R111 ;  /* 0x8000006f5e6f7221 */ /* 0x000fe20000010000 */
[----:B------:R-:W-:Y:S01]  /*3300*/  FADD.FTZ R115, R96, -R115 ;  /* 0x8000007360737221 */ /* 0x000fe20000010000 */
[C---:B------:R-:W-:Y:S01]  /*3310*/  FMUL.FTZ R68, R108.reuse, R69 ;  /* 0x000000456c447220 */ /* 0x040fe20000410000 */
[----:B------:R-:W-:Y:S01]  /*3320*/  FADD.FTZ R113, R101, -R74 ;  /* 0x8000004a65717221 */ /* 0x000fe20000010000 */
[----:B------:R-:W1:Y:S01]  /*3330*/  @P2 LDC R77, c[0x0][0x40c] ;  /* 0x00010300ff4d2b82 */ /* 0x000e620000000800 */
[----:B------:R-:W-:Y:S01]  /*3340*/  FMUL.FTZ R69, R108, R107 ;  /* 0x0000006b6c457220 */ /* 0x000fe20000410000 */
[----:B------:R-:W-:Y:S01]  /*3350*/  FADD.FTZ R117, R103, -R78 ;  /* 0x8000004e67757221 */ /* 0x000fe20000010000 */
[----:B------:R-:W-:Y:S01]  /*3360*/  FADD.FTZ R119, R98, -R119 ;  /* 0x8000007762777221 */ /* 0x000fe20000010000 */
[C---:B------:R-:W-:Y:S01]  /*3370*/  FMUL.FTZ R74, R108.reuse, R111 ;  /* 0x0000006f6c4a7220 */ /* 0x040fe20000410000 */
[C---:B------:R-:W-:Y:S01]  /*3380*/  FMUL.FTZ R107, R108.reuse, R115 ;  /* 0x000000736c6b7220 */ /* 0x040fe20000410000 */
[----:B------:R-:W-:Y:S01]  /*3390*/  FADD.FTZ R121, R105, -R110 ;  /* 0x8000006e69797221 */ /* 0x000fe20000010000 */
[C---:B------:R-:W-:Y:S01]  /*33a0*/  FMUL.FTZ R78, R108.reuse, R113 ;  /* 0x000000716c4e7220 */ /* 0x040fe20000410000 */
[----:B------:R-:W2:Y:S01]  /*33b0*/  @P2 LDC R75, c[0x0][0x40c] ;  /* 0x00010300ff4b2b82 */ /* 0x000ea20000000800 */
[C---:B------:R-:W-:Y:S01]  /*33c0*/  FMUL.FTZ R110, R108.reuse, R117 ;  /* 0x000000756c6e7220 */ /* 0x040fe20000410000 */
[----:B------:R-:W-:Y:S01]  /*33d0*/  FMUL.FTZ R111, R108, R119 ;  /* 0x000000776c6f7220 */ /* 0x000fe20000410000 */
[----:B------:R-:W-:Y:S01]  /*33e0*/  FSEL R68, R68, RZ, P0 ;  /* 0x000000ff44447208 */ /* 0x000fe20000000000 */
[----:B------:R-:W-:Y:S01]  /*33f0*/  FMUL.FTZ R108, R108, R121 ;  /* 0x000000796c6c7220 */ /* 0x000fe20000410000 */
[----:B------:R-:W-:-:S02]  /*3400*/  FSEL R74, R74, RZ, P0 ;  /* 0x000000ff4a4a7208 */ /* 0x000fc40000000000 */
[----:B------:R-:W-:Y:S01]  /*3410*/  FSEL R112, R107, RZ, P0 ;  /* 0x000000ff6b707208 */ /* 0x000fe20000000000 */
[----:B------:R-:W3:Y:S01]  /*3420*/  @P2 LDC R72, c[0x0][0x40c] ;  /* 0x00010300ff482b82 */ /* 0x000ee20000000800 */
[----:B------:R-:W-:Y:S01]  /*3430*/  FSEL R69, R69, RZ, P0 ;  /* 0x000000ff45457208 */ /* 0x000fe20000000000 */
[----:B0-----:R-:W-:Y:S01]  /*3440*/  @P2 FMUL.FTZ R71, R68, R71 ;  /* 0x0000004744472220 */ /* 0x001fe20000410000 */
[----:B------:R-:W-:Y:S02]  /*3450*/  FSEL R113, R78, RZ, P0 ;  /* 0x000000ff4e717208 */ /* 0x000fe40000000000 */
[----:B------:R-:W-:Y:S02]  /*3460*/  FSEL R110, R110, RZ, P0 ;  /* 0x000000ff6e6e7208 */ /* 0x000fe40000000000 */
[----:B------:R-:W-:Y:S01]  /*3470*/  FSEL R111, R111, RZ, P0 ;  /* 0x000000ff6f6f7208 */ /* 0x000fe20000000000 */
[----:B------:R-:W0:Y:S01]  /*3480*/  @P2 LDC R76, c[0x0][0x40c] ;  /* 0x00010300ff4c2b82 */ /* 0x000e220000000800 */
[----:B-1----:R-:W-:Y:S01]  /*3490*/  @P2 FMUL.FTZ R77, R74, R77 ;  /* 0x0000004d4a4d2220 */ /* 0x002fe20000410000 */
[----:B------:R-:W-:-:S02]  /*34a0*/  @P2 F2FP.BF16.F32.PACK_AB R71, RZ, R71 ;  /* 0x00000047ff47223e */ /* 0x000fc400000010ff */
[----:B------:R-:W-:Y:S02]  /*34b0*/  FSEL R108, R108, RZ, P0 ;  /* 0x000000ff6c6c7208 */ /* 0x000fe40000000000 */
[----:B------:R-:W-:Y:S02]  /*34c0*/  @P2 F2FP.BF16.F32.PACK_AB R77, RZ, R77 ;  /* 0x0000004dff4d223e */ /* 0x000fe400000010ff */
[----:B------:R-:W1:Y:S01]  /*34d0*/  @P2 LDC R73, c[0x0][0x40c] ;  /* 0x00010300ff492b82 */ /* 0x000e620000000800 */
[----:B--2---:R-:W-:Y:S01]  /*34e0*/  @P2 FMUL.FTZ R75, R112, R75 ;  /* 0x0000004b704b2220 */ /* 0x004fe20000410000 */
[----:B------:R-:W-:Y:S02]  /*34f0*/  @P2 PRMT R64, R71, 0x7610, R64 ;  /* 0x0000761047402816 */ /* 0x000fe40000000040 */
[----:B------:R-:W-:Y:S02]  /*3500*/  @P2 PRMT R65, R77, 0x7610, R65 ;  /* 0x000076104d412816 */ /* 0x000fe40000000041 */
[----:B------:R-:W-:-:S02]  /*3510*/  @P2 F2FP.BF16.F32.PACK_AB R75, RZ, R75 ;  /* 0x0000004bff4b223e */ /* 0x000fc400000010ff */
[----:B------:R-:W2:Y:S01]  /*3520*/  @P2 LDC R70, c[0x0][0x40c] ;  /* 0x00010300ff462b82 */ /* 0x000ea20000000800 */
[----:B---3--:R-:W-:Y:S01]  /*3530*/  @P2 FMUL.FTZ R72, R69, R72 ;  /* 0x0000004845482220 */ /* 0x008fe20000410000 */
[----:B------:R-:W-:Y:S02]  /*3540*/  @P2 PRMT R66, R75, 0x7610, R66 ;  /* 0x000076104b422816 */ /* 0x000fe40000000042 */
[----:B------:R-:W-:Y:S02]  /*3550*/  F2FP.BF16.F32.PACK_AB R68, R69, R68 ;  /* 0x000000444544723e */ /* 0x000fe400000010ff */
[----:B------:R-:W-:Y:S01]  /*3560*/  @P2 F2FP.BF16.F32.PACK_AB R72, RZ, R72 ;  /* 0x00000048ff48223e */ /* 0x000fe200000010ff */
[C---:B0-----:R-:W-:Y:S01]  /*3570*/  @P2 FMUL.FTZ R76, R113.reuse, R76 ;  /* 0x0000004c714c2220 */ /* 0x041fe20000410000 */
[----:B------:R-:W-:Y:S02]  /*3580*/  F2FP.BF16.F32.PACK_AB R69, R113, R74 ;  /* 0x0000004a7145723e */ /* 0x000fe400000010ff */
[----:B------:R-:W-:-:S02]  /*3590*/  @P2 PRMT R64, R64, 0x5410, R72 ;  /* 0x0000541040402816 */ /* 0x000fc40000000048 */
[----:B------:R-:W-:Y:S02]  /*35a0*/  @P2 F2FP.BF16.F32.PACK_AB R76, RZ, R76 ;  /* 0x0000004cff4c223e */ /* 0x000fe400000010ff */
[----:B------:R-:W-:Y:S01]  /*35b0*/  F2FP.BF16.F32.PACK_AB R71, R108, R111 ;  /* 0x0000006f6c47723e */ /* 0x000fe200000010ff */
[----:B-1----:R-:W-:Y:S01]  /*35c0*/  @P2 FMUL.FTZ R73, R110, R73 ;  /* 0x000000496e492220 */ /* 0x002fe20000410000 */
[----:B------:R-:W-:-:S04]  /*35d0*/  @P2 PRMT R65, R65, 0x5410, R76 ;  /* 0x0000541041412816 */ /* 0x000fc8000000004c */
[----:B------:R-:W-:Y:S01]  /*35e0*/  @P2 F2FP.BF16.F32.PACK_AB R73, RZ, R73 ;  /* 0x00000049ff49223e */ /* 0x000fe200000010ff */
[----:B--2---:R-:W-:-:S03]  /*35f0*/  @P2 FMUL.FTZ R70, R111, R70 ;  /* 0x000000466f462220 */ /* 0x004fc60000410000 */
        /* <DEDUP_REMOVED lines=9> */
.L_x_87:
[----:B0-----:R-:W0:Y:S01]  /*3690*/  @P2 LDC R75, c[0x0][0x40c] ;  /* 0x00010300ff4b2b82 */ /* 0x001e220000000800 */
        /* <DEDUP_REMOVED lines=15> */
.L_x_88:
        /* <DEDUP_REMOVED lines=9> */
.L_x_89:
        /* <DEDUP_REMOVED lines=9> */
.L_x_90:
        /* <DEDUP_REMOVED lines=9> */
.L_x_91:
        /* <DEDUP_REMOVED lines=9> */
.L_x_92:
        /* <DEDUP_REMOVED lines=9> */
.L_x_93:
        /* <DEDUP_REMOVED lines=9> */
.L_x_94:
[----:B------:R-:W-:-:S04]  /*3af0*/  @P2 F2FP.BF16.F32.PACK_AB R72, RZ, R72 ;  /* 0x00000048ff48223e */ /* 0x000fc800000010ff */
[----:B------:R-:W-:-:S07]  /*3b00*/  @P2 PRMT R67, R67, 0x5410, R72 ;  /* 0x0000541043432816 */ /* 0x000fce0000000048 */
.L_x_86:
[----:B------:R-:W0:Y:S01]  /*3b10*/  @P1 LDC.64 R76, c[0x0][0x478] ;  /* 0x00011e00ff4c1b82 */ /* 0x000e220000000a00 */
[----:B------:R-:W-:Y:S01]  /*3b20*/  @P1 IADD3 R79, PT, PT, R79, 0x80, RZ ;  /* 0x000000804f4f1810 */ /* 0x000fe20007ffe0ff */
[----:B------:R-:W-:Y:S01]  /*3b30*/  UPLOP3.LUT UP1, UPT, UPT, UPT, UP1, 0x40, 0x4 ;  /* 0x000000000004789c */ /* 0x000fe20003f2e810 */
[----:B------:R-:W-:-:S05]  /*3b40*/  @P2 IADD3 R109, PT, PT, R109, 0x80, RZ ;  /* 0x000000806d6d2810 */ /* 0x000fca0007ffe0ff */
[----:B------:R-:W1:Y:S08]  /*3b50*/  @P2 LDC.64 R72, c[0x0][0x468] ;  /* 0x00011a00ff482b82 */ /* 0x000e700000000a00 */
[----:B------:R-:W2:Y:S01]  /*3b60*/  LDC.64 R74, c[0x0][0x380] ;  /* 0x0000e000ff4a7b82 */ /* 0x000ea20000000a00 */
[----:B0-----:R-:W-:-:S05]  /*3b70*/  @P1 IMAD.WIDE.U32 R76, R79, 0x10, R76 ;  /* 0x000000104f4c1825 */ /* 0x001fca00078e004c */
[----:B------:R0:W-:Y:S01]  /*3b80*/  @P1 STG.E.128 desc[UR12][R76.64], R68 ;  /* 0x000000444c001986 */ /* 0x0001e2000c101d0c */
[----:B-1----:R-:W-:-:S05]  /*3b90*/  @P2 IMAD.WIDE.U32 R72, R109, 0x10, R72 ;  /* 0x000000106d482825 */ /* 0x002fca00078e0048 */
[----:B------:R0:W-:Y:S01]  /*3ba0*/  @P2 STG.E.128 desc[UR12][R72.64], R64 ;  /* 0x0000004048002986 */ /* 0x0001e2000c101d0c */
[----:B--2---:R-:W-:-:S04]  /*3bb0*/  IADD3 R2, PT, PT, R2, R74, RZ ;  /* 0x0000004a02027210 */ /* 0x004fc80007ffe0ff */
[----:B------:R-:W-:-:S13]  /*3bc0*/  ISETP.GE.AND P0, PT, R2, R75, PT ;  /* 0x0000004b0200720c */ /* 0x000fda0003f06270 */
[----:B0-----:R-:W-:Y:S05]  /*3bd0*/  @!P0 BRA `(.L_x_95) ;  /* 0xffffffc400b88947 */ /* 0x001fea000383ffff */
.L_x_68:
[----:B------:R-:W0:Y:S08]  /*3be0*/  S2UR UR4, SR_CTAID.X ;  /* 0x00000000000479c3 */ /* 0x000e300000002500 */
        /* <DEDUP_REMOVED lines=16> */
.L_x_96:
        /* <DEDUP_REMOVED lines=9> */
.L_x_7969:


//--------------------- .text._ZN10layer_norm13ln_bwd_kernelINS_13Kernel_traitsI13__nv_bfloat16S2_S2_S2_fjLj2048ELj1ELj1ELj4ELj16ENS_18Kernel_traits_baseILj2048ES2_S2_S2_S2_fjLj128EEEEELb0ELb1ELb0ELb0EEEvNS_9BwdParamsE --------------------------
	.section	.text._ZN10layer_norm13ln_bwd_kernelINS_13Kernel_traitsI13__nv_bfloat16S2_S2_S2_fjLj2048ELj1ELj1ELj4ELj16ENS_18Kernel_traits_baseILj2048ES2_S2_S2_S2_fjLj128EEEEELb0ELb1ELb0ELb0EEEvNS_9BwdParamsE,"ax",@progbits
	.align	128
        .global         _ZN10layer_norm13ln_bwd_kernelINS_13Kernel_traitsI13__nv_bfloat16S2_S2_S2_fjLj2048ELj1ELj1ELj4ELj16ENS_18Kernel_traits_baseILj2048ES2_S2_S2_S2_fjLj128EEEEELb0ELb1ELb0ELb0EEEvNS_9BwdParamsE
        .type           _ZN10layer_norm13ln_bwd_kernelINS_13Kernel_traitsI13__nv_bfloat16S2_S2_S2_fjLj2048ELj1ELj1ELj4ELj16ENS_18Kernel_traits_baseILj2048ES2_S2_S2_S2_fjLj128EEEEELb0ELb1ELb0ELb0EEEvNS_9BwdParamsE,@function
        .size           _ZN10layer_norm13ln_bwd_kernelINS_13Kernel_traitsI13__nv_bfloat16S2_S2_S2_fjLj2048ELj1ELj1ELj4ELj16ENS_18Kernel_traits_baseILj2048ES2_S2_S2_S2_fjLj128EEEEELb0ELb1ELb0ELb0EEEvNS_9BwdParamsE,(.L_x_7970 - _ZN10layer_norm13ln_bwd_kernelINS_13Kernel_traitsI13__nv_bfloat16S2_S2_S2_fjLj2048ELj1ELj1ELj4ELj16ENS_18Kernel_traits_baseILj2048ES2_S2_S2_S2_fjLj128EEEEELb0ELb1ELb0ELb0EEEvNS_9BwdParamsE)
        .other          _ZN10layer_norm13ln_bwd_kernelINS_13Kernel_traitsI13__nv_bfloat16S2_S2_S2_fjLj2048ELj1ELj1ELj4ELj16ENS_18Kernel_traits_baseILj2048ES2_S2_S2_S2_fjLj128EEEEELb0ELb1ELb0ELb0EEEvNS_9BwdParamsE,@"STO_CUDA_ENTRY STV_DEFAULT"
_ZN10layer_norm13ln_bwd_kernelINS_13Kernel_traitsI13__nv_bfloat16S2_S2_S2_fjLj2048ELj1ELj1ELj4ELj16ENS_18Kernel_traits_baseILj2048ES2_S2_S2_S2_fjLj128EEEEELb0ELb1ELb0ELb0EEEvNS_9BwdParamsE:
.text._ZN10layer_norm13ln_bwd_kernelINS_13Kernel_traitsI13__nv_bfloat16S2_S2_S2_fjLj2048ELj1ELj1ELj4ELj16ENS_18Kernel_traits_baseILj2048ES2_S2_S2_S2_fjLj128EEEEELb0ELb1ELb0ELb0EEEvNS_9BwdParamsE:
[----:B------:R-:W-:Y:S01]  /*0000*/  LDC R1, c[0x0][0x37c] ;  /* 0x0000df00ff017b82 */ /* 0x000fe20000000800 */
[----:B------:R-:W0:Y:S01]  /*0010*/  S2R R104, SR_TID.X ;  /* 0x0000000000687919 */ /* 0x000e220000002100 */
[----:B------:R-:W1:Y:S01]  /*0020*/  LDCU UR4, c[0x0][0x388] ;  /* 0x00007100ff0477ac */ /* 0x000e620008000800 */
[----:B------:R-:W2:Y:S01]  /*0030*/  LDCU.64 UR8, c[0x0][0x358] ;  /* 0x00006b00ff0877ac */ /* 0x000ea20008000a00 */
[----:B-1----:R-:W-:-:S04]  /*0040*/  MOV R105, UR4 ;  /* 0x0000000400697c02 */ /* 0x002fc80008000f00 */
[----:B------:R-:W1:Y:S01]  /*0050*/  S2UR UR7, SR_CTAID.X ;  /* 0x00000000000779c3 */ /* 0x000e620000002500 */
[----:B------:R-:W1:Y:S01]  /*0060*/  LDCU UR4, c[0x0][0x384] ;  /* 0x00007080ff0477ac */ /* 0x000e620008000800 */
[----:B------:R-:W-:-:S04]  /*0070*/  SHF.R.S32.HI R0, RZ, 0x1f, R105 ;  /* 0x0000001fff007819 */ /* 0x000fc80000011469 */
[----:B------:R-:W-:Y:S02]  /*0080*/  LEA.HI R0, R0, R105, RZ, 0x3 ;  /* 0x0000006900007211 */ /* 0x000fe400078f18ff */
[----:B0-----:R-:W-:Y:S02]  /*0090*/  LOP3.LUT R19, R104, 0x7f, RZ, 0x3c, !PT ;  /* 0x0000007f68137812 */ /* 0x001fe400078e3cff */
[----:B------:R-:W-:Y:S02]  /*00a0*/  MOV R11, R104 ;  /* 0x00000068000b7202 */ /* 0x000fe40000000f00 */
[----:B------:R-:W-:-:S04]  /*00b0*/  LEA.HI.SX32 R19, R0, R19, 0x1d ;  /* 0x0000001300137211 */ /* 0x000fc800078feaff */
[C---:B------:R-:W-:Y:S02]  /*00c0*/  ISETP.GE.U32.AND P3, PT, R19.reuse, 0x100, PT ;  /* 0x000001001300780c */ /* 0x040fe40003f66070 */
[----:B------:R-:W-:-:S11]  /*00d0*/  ISETP.GE.U32.AND P2, PT, R19, 0x80, PT ;  /* 0x000000801300780c */ /* 0x000fd60003f46070 */
[----:B------:R-:W0:Y:S02]  /*00e0*/  @P3 LDC.64 R6, c[0x0][0x3d0] ;  /* 0x0000f400ff063b82 */ /* 0x000e240000000a00 */
[----:B------:R-:W-:-:S06]  /*00f0*/  @P2 LOP3.LUT R11, R104, 0x80, RZ, 0xfc, !PT ;  /* 0x00000080680b2812 */ /* 0x000fcc00078efcff */
[----:B------:R-:W3:Y:S08]  /*0100*/  @P3 LDC.64 R8, c[0x0][0x3e8] ;  /* 0x0000fa00ff083b82 */ /* 0x000ef00000000a00 */
[----:B------:R-:W4:Y:S08]  /*0110*/  @P2 LDC.64 R2, c[0x0][0x3d0] ;  /* 0x0000f400ff022b82 */ /* 0x000f300000000a00 */
[----:B------:R-:W1:Y:S01]  /*0120*/  @P2 LDC.64 R4, c[0x0][0x3e8] ;  /* 0x0000fa00ff042b82 */ /* 0x000e620000000a00 */
[----:B0-----:R-:W-:-:S05]  /*0130*/  @P3 IMAD.WIDE.U32 R6, R11, 0x10, R6 ;  /* 0x000000100b063825 */ /* 0x001fca00078e0006 */
[----:B--2---:R0:W5:Y:S01]  /*0140*/  @P3 LDG.E.128 R24, desc[UR8][R6.64] ;  /* 0x0000000806183981 */ /* 0x004162000c1e1d00 */
[----:B---3--:R-:W-:-:S05]  /*0150*/  @P3 IMAD.WIDE.U32 R8, R11, 0x10, R8 ;  /* 0x000000100b083825 */ /* 0x008fca00078e0008 */
[----:B------:R0:W5:Y:S01]  /*0160*/  @P3 LDG.E.128 R28, desc[UR8][R8.64] ;  /* 0x00000008081c3981 */ /* 0x000162000c1e1d00 */
[----:B----4-:R-:W-:-:S05]  /*0170*/  @P2 IMAD.WIDE.U32 R2, R104, 0x10, R2 ;  /* 0x0000001068022825 */ /* 0x010fca00078e0002 */
[----:B------:R0:W5:Y:S01]  /*0180*/  @P2 LDG.E.128 R32, desc[UR8][R2.64] ;  /* 0x0000000802202981 */ /* 0x000162000c1e1d00 */
[----:B-1----:R-:W-:-:S05]  /*0190*/  @P2 IMAD.WIDE.U32 R4, R104, 0x10, R4 ;  /* 0x0000001068042825 */ /* 0x002fca00078e0004 */
[----:B------:R0:W5:Y:S01]  /*01a0*/  @P2 LDG.E.128 R36, desc[UR8][R4.64] ;  /* 0x0000000804242981 */ /* 0x000162000c1e1d00 */
[----:B------:R-:W-:Y:S01]  /*01b0*/  UISETP.GE.AND UP0, UPT, UR7, UR4, UPT ;  /* 0x000000040700728c */ /* 0x000fe2000bf06270 */
        /* <DEDUP_REMOVED lines=23> */
[----:B------:R-:W-:Y:S01]  /*0330*/  CS2R R78, SRZ ;  /* 0x00000000004e7805 */ /* 0x000fe2000001ff00 */
[----:B0-----:R-:W-:Y:S06]  /*0340*/  BRA.U UP0, `(.L_x_97) ;  /* 0x0000004100887547 */ /* 0x001fec000b800000 */
[----:B------:R-:W0:Y:S01]  /*0350*/  LDC.64 R2, c[0x0][0x3e0] ;  /* 0x0000f800ff027b82 */ /* 0x000e220000000a00 */
[----:B------:R-:W-:Y:S02]  /*0360*/  MOV R18, UR7 ;  /* 0x0000000700127c02 */ /* 0x000fe40008000f00 */
[----:B------:R-:W-:Y:S02]  /*0370*/  CS2R R40, SRZ ;  /* 0x0000000000287805 */ /* 0x000fe4000001ff00 */
[----:B-----5:R-:W-:Y:S02]  /*0380*/  PRMT R17, R39, 0x7632, R17 ;  /* 0x0000763227117816 */ /* 0x020fe40000000011 */
        /* <DEDUP_REMOVED lines=21> */
[----:B0-----:R-:W-:Y:S02]  /*04e0*/  ISETP.NE.U32.AND P0, PT, R2, RZ, PT ;  /* 0x000000ff0200720c */ /* 0x001fe40003f05070 */
[----:B------:R-:W-:Y:S02]  /*04f0*/  CS2R R88, SRZ ;  /* 0x0000000000587805 */ /* 0x000fe4000001ff00 */
[----:B------:R-:W-:Y:S02]  /*0500*/  PRMT R6, R28, 0x7632, R6 ;  /* 0x000076321c067816 */ /* 0x000fe40000000006 */
[----:B------:R-:W-:Y:S02]  /*0510*/  CS2R R90, SRZ ;  /* 0x00000000005a7805 */ /* 0x000fe4000001ff00 */
[----:B------:R-:W-:Y:S02]  /*0520*/  ISETP.NE.AND.EX P0, PT, R3, RZ, PT, P0 ;  /* 0x000000ff0300720c */ /* 0x000fe40003f05300 */
        /* <DEDUP_REMOVED lines=9> */
[----:B------:R-:W-:Y:S02]  /*05c0*/  CS2R R70, SRZ ;  /* 0x0000000000467805 */ /* 0x000fe4000001ff00 */
[----:B------:R-:W-:Y:S02]  /*05d0*/  CS2R R72, SRZ ;  /* 0x0000000000487805 */ /* 0x000fe4000001ff00 */
[----:B------:R-:W-:Y:S02]  /*05e0*/  CS2R R74, SRZ ;  /* 0x00000000004a7805 */ /* 0x000fe4000001ff00 */
[----:B------:R-:W-:-:S02]  /*05f0*/  CS2R R76, SRZ ;  /* 0x00000000004c7805 */ /* 0x000fc4000001ff00 */
[----:B------:R-:W-:Y:S01]  /*0600*/  CS2R R78, SRZ ;  /* 0x00000000004e7805 */ /* 0x000fe2000001ff00 */
[----:B------:R-:W0:Y:S01]  /*0610*/  LDCU.U8 UR10, c[0x0][0x410] ;  /* 0x00008200ff0a77ac */ /* 0x000e220008000000 */
[----:B------:R-:W-:Y:S01]  /*0620*/  UPLOP3.LUT UP1, UPT, UPT, UPT, UPT, 0x40, 0x4 ;  /* 0x000000000004789c */ /* 0x000fe20003f2e870 */
[----:B------:R-:W1:Y:S01]  /*0630*/  LDCU UR11, c[0x0][0x400] ;  /* 0x00008000ff0b77ac */ /* 0x000e620008000800 */
[----:B------:R-:W2:Y:S01]  /*0640*/  LDCU.64 UR14, c[0x0][0x478] ;  /* 0x00008f00ff0e77ac */ /* 0x000ea20008000a00 */
[----:B------:R-:W3:Y:S08]  /*0650*/  LDCU.64 UR12, c[0x0][0x438] ;  /* 0x00008700ff0c77ac */ /* 0x000ef00008000a00 */
.L_x_119:
[----:B------:R-:W4:Y:S08]  /*0660*/  @P0 LDC.64 R96, c[0x0][0x3e0] ;  /* 0x0000f800ff600b82 */ /* 0x000f300000000a00 */
[----:B------:R-:W0:Y:S08]  /*0670*/  LDC.64 R98, c[0x0][0x3c0] ;  /* 0x0000f000ff627b82 */ /* 0x000e300000000a00 */
[----:B------:R-:W1:Y:S01]  /*0680*/  LDC R105, c[0x0][0x388] ;  /* 0x0000e200ff697b82 */ /* 0x000e620000000800 */
[----:B----4-:R-:W-:-:S07]  /*0690*/  @P0 IMAD.WIDE R100, R18, 0x2, R96 ;  /* 0x0000000212640825 */ /* 0x010fce00078e0260 */
[----:B------:R-:W4:Y:S01]  /*06a0*/  LDC.64 R96, c[0x0][0x3c8] ;  /* 0x0000f200ff607b82 */ /* 0x000f220000000a00 */
[----:B------:R1:W5:Y:S01]  /*06b0*/  @P0 LDG.E.U16 R139, desc[UR8][R100.64] ;  /* 0x00000008648b0981 */ /* 0x000362000c1e1500 */
[----:B0-----:R-:W-:-:S06]  /*06c0*/  IMAD.WIDE R98, R18, 0x4, R98 ;  /* 0x0000000412627825 */ /* 0x001fcc00078e0262 */
[----:B------:R-:W2:Y:S01]  /*06d0*/  LDG.E R98, desc[UR8][R98.64] ;  /* 0x0000000862627981 */ /* 0x000ea2000c1e1900 */
[----:B----4-:R-:W-:-:S05]  /*06e0*/  IMAD.WIDE R96, R18, 0x4, R96 ;  /* 0x0000000412607825 */ /* 0x010fca00078e0260 */
[----:B------:R0:W5:Y:S01]  /*06f0*/  LDG.E R138, desc[UR8][R96.64] ;  /* 0x00000008608a7981 */ /* 0x000162000c1e1900 */
[----:B-1----:R-:W-:Y:S01]  /*0700*/  IMAD R0, R18, R105, RZ ;  /* 0x0000006912007224 */ /* 0x002fe200078e02ff */
[----:B------:R-:W-:-:S04]  /*0710*/  ISETP.GE.U32.AND P2, PT, R19, 0x80, PT ;  /* 0x000000801300780c */ /* 0x000fc80003f46070 */
[----:B------:R-:W-:-:S04]  /*0720*/  SHF.R.S32.HI R103, RZ, 0x1f, R0 ;  /* 0x0000001fff677819 */ /* 0x000fc80000011400 */
[----:B------:R-:W-:Y:S01]  /*0730*/  LEA.HI R103, R103, R0, RZ, 0x3 ;  /* 0x0000000067677211 */ /* 0x000fe200078f18ff */
[----:B------:R-:W-:Y:S01]  /*0740*/  BSSY.RECONVERGENT B0, `(.L_x_98) ;  /* 0x000006d000007945 */ /* 0x000fe20003800200 */
[----:B------:R-:W-:Y:S02]  /*0750*/  ISETP.NE.AND P4, PT, RZ, UR10, PT ;  /* 0x0000000aff007c0c */ /* 0x000fe4000bf85270 */
[----:B------:R-:W-:Y:S01]  /*0760*/  LEA.HI.SX32 R0, R103, R104, 0x1d ;  /* 0x0000006867007211 */ /* 0x000fe200078feaff */
[----:B------:R-:W-:Y:S01]  /*0770*/  HFMA2 R141, -RZ, RZ, 0, 0 ;  /* 0x00000000ff8d7431 */ /* 0x000fe200000001ff */
[----:B------:R-:W-:Y:S02]  /*0780*/  ISETP.GE.U32.AND P3, PT, R19, 0x100, PT ;  /* 0x000001001300780c */ /* 0x000fe40003f66070 */
[----:B------:R-:W-:Y:S02]  /*0790*/  MOV R142, RZ ;  /* 0x000000ff008e7202 */ /* 0x000fe40000000f00 */
[----:B------:R-:W-:-:S02]  /*07a0*/  MOV R143, R0 ;  /* 0x00000000008f7202 */ /* 0x000fc40000000f00 */
[----:B--2---:R-:W-:Y:S01]  /*07b0*/  FSEL R140, R98, RZ, !P4 ;  /* 0x000000ff628c7208 */ /* 0x004fe20006000000 */
[----:B0-----:R-:W-:Y:S06]  /*07c0*/  @!P2 BRA `(.L_x_99) ;  /* 0x000000040090a947 */ /* 0x001fec0003800000 */
[----:B------:R-:W0:Y:S08]  /*07d0*/  LDC.64 R96, c[0x0][0x3a8] ;  /* 0x0000ea00ff607b82 */ /* 0x000e300000000a00 */
[----:B------:R-:W1:Y:S01]  /*07e0*/  LDC.64 R100, c[0x0][0x428] ;  /* 0x00010a00ff647b82 */ /* 0x000e620000000a00 */
[----:B0-----:R-:W-:-:S06]  /*07f0*/  IMAD.WIDE.U32 R96, R0, 0x10, R96 ;  /* 0x0000001000607825 */ /* 0x001fcc00078e0060 */
[----:B------:R-:W2:Y:S01]  /*0800*/  LDG.E.128 R96, desc[UR8][R96.64] ;  /* 0x0000000860607981 */ /* 0x000ea2000c1e1d00 */
[----:B-1----:R-:W-:-:S06]  /*0810*/  IMAD.WIDE.U32 R100, R0, 0x10, R100 ;  /* 0x0000001000647825 */ /* 0x002fcc00078e0064 */
[----:B------:R-:W4:Y:S01]  /*0820*/  LDG.E.128 R100, desc[UR8][R100.64] ;  /* 0x0000000864647981 */ /* 0x000f22000c1e1d00 */
[----:B---3--:R-:W-:-:S04]  /*0830*/  ISETP.NE.U32.AND P1, PT, RZ, UR12, PT ;  /* 0x0000000cff007c0c */ /* 0x008fc8000bf25070 */
[----:B------:R-:W-:-:S13]  /*0840*/  ISETP.NE.AND.EX P1, PT, RZ, UR13, PT, P1 ;  /* 0x0000000dff007c0c */ /* 0x000fda000bf25310 */
[----:B------:R-:W0:Y:S01]  /*0850*/  @P1 LDC.64 R106, c[0x0][0x438] ;  /* 0x00010e00ff6a1b82 */ /* 0x000e220000000a00 */
[----:B------:R-:W-:Y:S02]  /*0860*/  SHF.L.U32 R135, R32, 0x10, RZ ;  /* 0x0000001020877819 */ /* 0x000fe400000006ff */
[----:B------:R-:W-:Y:S01]  /*0870*/  SHF.L.U32 R131, R33, 0x10, RZ ;  /* 0x0000001021837819 */ /* 0x000fe200000006ff */
[----:B0-----:R-:W-:-:S05]  /*0880*/  @P1 IMAD.WIDE.U32 R106, R0, 0x10, R106 ;  /* 0x00000010006a1825 */ /* 0x001fca00078e006a */
[----:B------:R0:W5:Y:S01]  /*0890*/  @P1 LDG.E.128 R84, desc[UR8][R106.64] ;  /* 0x000000086a541981 */ /* 0x000162000c1e1d00 */
[----:B------:R-:W-:Y:S02]  /*08a0*/  SHF.L.U32 R134, R10, 0x10, RZ ;  /* 0x000000100a867819 */ /* 0x000fe400000006ff */
[----:B------:R-:W-:Y:S02]  /*08b0*/  IADD3 R143, PT, PT, R0, 0x80, RZ ;  /* 0x00000080008f7810 */ /* 0x000fe40007ffe0ff */
[----:B0-----:R-:W-:Y:S02]  /*08c0*/  SHF.L.U32 R106, R35, 0x10, RZ ;  /* 0x00000010236a7819 */ /* 0x001fe400000006ff */
[----:B--2---:R-:W-:Y:S02]  /*08d0*/  SHF.L.U32 R125, R96, 0x10, RZ ;  /* 0x00000010607d7819 */ /* 0x004fe400000006ff */
[----:B------:R-:W-:Y:S02]  /*08e0*/  SHF.L.U32 R129, R98, 0x10, RZ ;  /* 0x0000001062817819 */ /* 0x000fe400000006ff */
[----:B------:R-:W-:Y:S01]  /*08f0*/  SHF.L.U32 R127, R97, 0x10, RZ ;  /* 0x00000010617f7819 */ /* 0x000fe200000006ff */
[C---:B------:R-:W-:Y:S01]  /*0900*/  FADD.FTZ R125, -R140.reuse, R125 ;  /* 0x0000007d8c7d7221 */ /* 0x040fe20000010100 */
[----:B------:R-:W-:Y:S01]  /*0910*/  SHF.L.U32 R141, R99, 0x10, RZ ;  /* 0x00000010638d7819 */ /* 0x000fe200000006ff */
[----:B------:R-:W-:Y:S01]  /*0920*/  FADD.FTZ R129, -R140, R129 ;  /* 0x000000818c817221 */ /* 0x000fe20000010100 */
[----:B----4-:R-:W-:Y:S01]  /*0930*/  PRMT R110, R100, 0x7632, R110 ;  /* 0x00007632646e7816 */ /* 0x010fe2000000006e */
[----:B-----5:R-:W-:Y:S01]  /*0940*/  FMUL.FTZ R137, R138, R125 ;  /* 0x0000007d8a897220 */ /* 0x020fe20000410000 */
[----:B------:R-:W-:Y:S01]  /*0950*/  SHF.L.U32 R100, R100, 0x10, RZ ;  /* 0x0000001064647819 */ /* 0x000fe200000006ff */
[----:B------:R-:W-:Y:S01]  /*0960*/  FADD.FTZ R127, -R140, R127 ;  /* 0x0000007f8c7f7221 */ /* 0x000fe20000010100 */
[----:B------:R-:W-:Y:S01]  /*0970*/  SHF.L.U32 R107, R102, 0x10, RZ ;  /* 0x00000010666b7819 */ /* 0x000fe200000006ff */
[----:B------:R-:W-:Y:S01]  /*0980*/  FMUL.FTZ R129, R138, R129 ;  /* 0x000000818a817220 */ /* 0x000fe20000410000 */
[----:B------:R-:W-:Y:S01]  /*0990*/  PRMT R128, R97, 0x7632, R128 ;  /* 0x0000763261807816 */ /* 0x000fe20000000080 */
[-C--:B------:R-:W-:Y:S01]  /*09a0*/  FMUL.FTZ R135, R135, R100.reuse ;  /* 0x0000006487877220 */ /* 0x080fe20000410000 */
[----:B------:R-:W-:Y:S01]  /*09b0*/  FADD.FTZ R48, R48, R100 ;  /* 0x0000006430307221 */ /* 0x000fe20000010000 */
[----:B------:R-:W-:Y:S01]  /*09c0*/  FFMA.FTZ R40, R137, R100, R40 ;  /* 0x0000006489287223 */ /* 0x000fe20000010028 */
[----:B------:R-:W-:Y:S01]  /*09d0*/  SHF.L.U32 R100, R34, 0x10, RZ ;  /* 0x0000001022647819 */ /* 0x000fe200000006ff */
[----:B------:R-:W-:Y:S01]  /*09e0*/  FADD.FTZ R141, -R140, R141 ;  /* 0x0000008d8c8d7221 */ /* 0x000fe20000010100 */
[----:B------:R-:W-:Y:S01]  /*09f0*/  PRMT R97, R98, 0x7632, R97 ;  /* 0x0000763262617816 */ /* 0x000fe20000000061 */
[----:B------:R-:W-:Y:S01]  /*0a00*/  FMUL.FTZ R133, R138, R127 ;  /* 0x0000007f8a857220 */ /* 0x000fe20000410000 */
[C---:B------:R-:W-:Y:S01]  /*0a10*/  PRMT R98, R103.reuse, 0x7632, R98 ;  /* 0x0000763267627816 */ /* 0x040fe20000000062 */
[-C--:B------:R-:W-:Y:S01]  /*0a20*/  FMUL.FTZ R127, R100, R107.reuse ;  /* 0x0000006b647f7220 */ /* 0x080fe20000410000 */
[----:B------:R-:W-:Y:S01]  /*0a30*/  SHF.L.U32 R103, R103, 0x10, RZ ;  /* 0x0000001067677819 */ /* 0x000fe200000006ff */
[----:B------:R-:W-:Y:S01]  /*0a40*/  FADD.FTZ R52, R52, R107 ;  /* 0x0000006b34347221 */ /* 0x000fe20000010000 */
[----:B------:R-:W-:Y:S01]  /*0a50*/  FFMA.FTZ R44, R129, R107, R44 ;  /* 0x0000006b812c7223 */ /* 0x000fe2000001002c */
[C---:B------:R-:W-:Y:S01]  /*0a60*/  PRMT R130, R101.reuse, 0x7632, R130 ;  /* 0x0000763265827816 */ /* 0x040fe20000000082 */
[----:B------:R-:W-:Y:S01]  /*0a70*/  FMUL.FTZ R107, R138, R141 ;  /* 0x0000008d8a6b7220 */ /* 0x000fe20000410000 */
[----:B------:R-:W-:Y:S01]  /*0a80*/  SHF.L.U32 R101, R101, 0x10, RZ ;  /* 0x0000001065657819 */ /* 0x000fe200000006ff */
[-C--:B------:R-:W-:Y:S01]  /*0a90*/  FMUL.FTZ R106, R106, R103.reuse ;  /* 0x000000676a6a7220 */ /* 0x080fe20000410000 */
[----:B------:R-:W-:Y:S01]  /*0aa0*/  PRMT R108, R96, 0x7632, R108 ;  /* 0x00007632606c7816 */ /* 0x000fe2000000006c */
[----:B------:R-:W-:Y:S01]  /*0ab0*/  FADD.FTZ R54, R54, R103 ;  /* 0x0000006736367221 */ /* 0x000fe20000010000 */
[----:B------:R-:W-:Y:S01]  /*0ac0*/  FFMA.FTZ R46, R107, R103, R46 ;  /* 0x000000676b2e7223 */ /* 0x000fe2000001002e */
[----:B------:R-:W-:Y:S01]  /*0ad0*/  SHF.L.U32 R103, R128, 0x10, RZ ;  /* 0x0000001080677819 */ /* 0x000fe200000006ff */
[-C--:B------:R-:W-:Y:S01]  /*0ae0*/  FMUL.FTZ R131, R131, R101.reuse ;  /* 0x0000006583837220 */ /* 0x080fe20000410000 */
[----:B------:R-:W-:Y:S01]  /*0af0*/  FADD.FTZ R50, R50, R101 ;  /* 0x0000006532327221 */ /* 0x000fe20000010000 */
[----:B------:R-:W-:Y:S01]  /*0b00*/  FFMA.FTZ R42, R133, R101, R42 ;  /* 0x00000065852a7223 */ /* 0x000fe2000001002a */
[----:B------:R-:W-:Y:S01]  /*0b10*/  SHF.L.U32 R101, R108, 0x10, RZ ;  /* 0x000000106c657819 */ /* 0x000fe200000006ff */
[----:B------:R-:W-:Y:S01]  /*0b20*/  FADD.FTZ R103, -R140, R103 ;  /* 0x000000678c677221 */ /* 0x000fe20000010100 */
[----:B------:R-:W-:-:S02]  /*0b30*/  SHF.L.U32 R110, R110, 0x10, RZ ;  /* 0x000000106e6e7819 */ /* 0x000fc400000006ff */
[----:B------:R-:W-:Y:S01]  /*0b40*/  PRMT R96, R99, 0x7632, R96 ;  /* 0x0000763263607816 */ /* 0x000fe20000000060 */
[----:B------:R-:W-:Y:S01]  /*0b50*/  FADD.FTZ R101, -R140, R101 ;  /* 0x000000658c657221 */ /* 0x000fe20000010100 */
[----:B------:R-:W-:Y:S01]  /*0b60*/  PRMT R99, R102, 0x7632, R99 ;  /* 0x0000763266637816 */ /* 0x000fe20000000063 */
[C---:B------:R-:W-:Y:S01]  /*0b70*/  FMUL.FTZ R132, R138.reuse, R103 ;  /* 0x000000678a847220 */ /* 0x040fe20000410000 */
[----:B------:R-:W-:Y:S01]  /*0b80*/  SHF.L.U32 R100, R11, 0x10, RZ ;  /* 0x000000100b647819 */ /* 0x000fe200000006ff */
[----:B------:R-:W-:Y:S01]  /*0b90*/  FMUL.FTZ R136, R138, R101 ;  /* 0x000000658a887220 */ /* 0x000fe20000410000 */
[----:B------:R-:W-:Y:S01]  /*0ba0*/  SHF.L.U32 R102, R130, 0x10, RZ ;  /* 0x0000001082667819 */ /* 0x000fe200000006ff */
[----:B------:R-:W-:Y:S01]  /*0bb0*/  FMUL.FTZ R134, R134, R110 ;  /* 0x0000006e86867220 */ /* 0x000fe20000410000 */
[----:B------:R-:W-:Y:S01]  /*0bc0*/  SHF.L.U32 R103, R97, 0x10, RZ ;  /* 0x0000001061677819 */ /* 0x000fe200000006ff */
[----:B------:R-:W-:Y:S01]  /*0bd0*/  FADD.FTZ R97, RZ, R135 ;  /* 0x00000087ff617221 */ /* 0x000fe20000010000 */
[----:B------:R-:W-:Y:S01]  /*0be0*/  FFMA.FTZ R101, R137, R135, RZ ;  /* 0x0000008789657223 */ /* 0x000fe200000100ff */
[----:B------:R-:W-:Y:S01]  /*0bf0*/  SHF.L.U32 R141, R96, 0x10, RZ ;  /* 0x00000010608d7819 */ /* 0x000fe200000006ff */
[----:B------:R-:W-:Y:S01]  /*0c00*/  FMUL.FTZ R130, R100, R102 ;  /* 0x0000006664827220 */ /* 0x000fe20000410000 */
[----:B------:R-:W-:Y:S01]  /*0c10*/  FADD.FTZ R96, R97, R134 ;  /* 0x0000008661607221 */ /* 0x000fe20000010000 */
[----:B------:R-:W-:Y:S01]  /*0c20*/  FFMA.FTZ R100, R136, R134, R101 ;  /* 0x0000008688647223 */ /* 0x000fe20000010065 */
[----:B------:R-:W-:Y:S01]  /*0c30*/  FADD.FTZ R51, R51, R102 ;  /* 0x0000006633337221 */ /* 0x000fe20000010000 */
[----:B------:R-:W-:Y:S01]  /*0c40*/  FFMA.FTZ R43, R132, R102, R43 ;  /* 0x00000066842b7223 */ /* 0x000fe2000001002b */
[----:B------:R-:W-:Y:S01]  /*0c50*/  SHF.L.U32 R102, R99, 0x10, RZ ;  /* 0x0000001063667819 */ /* 0x000fe200000006ff */
[----:B------:R-:W-:Y:S01]  /*0c60*/  FADD.FTZ R97, R96, R131 ;  /* 0x0000008360617221 */ /* 0x000fe20000010000 */
[----:B------:R-:W-:Y:S01]  /*0c70*/  FFMA.FTZ R99, R133, R131, R100 ;  /* 0x0000008385637223 */ /* 0x000fe20000010064 */
[----:B------:R-:W-:Y:S01]  /*0c80*/  SHF.L.U32 R125, R12, 0x10, RZ ;  /* 0x000000100c7d7819 */ /* 0x000fe200000006ff */
[----:B------:R-:W-:Y:S01]  /*0c90*/  FADD.FTZ R103, -R140, R103 ;  /* 0x000000678c677221 */ /* 0x000fe20000010100 */
[----:B------:R-:W-:Y:S01]  /*0ca0*/  SHF.L.U32 R101, R98, 0x10, RZ ;  /* 0x0000001062657819 */ /* 0x000fe200000006ff */
[----:B------:R-:W-:Y:S01]  /*0cb0*/  FADD.FTZ R96, R97, R130 ;  /* 0x0000008261607221 */ /* 0x000fe20000010000 */
[----:B------:R-:W-:Y:S01]  /*0cc0*/  FFMA.FTZ R98, R132, R130, R99 ;  /* 0x0000008284627223 */ /* 0x000fe20000010063 */
[----:B------:R-:W-:Y:S01]  /*0cd0*/  FMUL.FTZ R125, R125, R102 ;  /* 0x000000667d7d7220 */ /* 0x000fe20000410000 */
[----:B------:R-:W-:Y:S01]  /*0ce0*/  FMUL.FTZ R128, R138, R103 ;  /* 0x000000678a807220 */ /* 0x000fe20000410000 */
[----:B------:R-:W-:Y:S01]  /*0cf0*/  FADD.FTZ R96, R96, R127 ;  /* 0x0000007f60607221 */ /* 0x000fe20000010000 */
[----:B------:R-:W-:Y:S01]  /*0d00*/  FFMA.FTZ R97, R129, R127, R98 ;  /* 0x0000007f81617223 */ /* 0x000fe20000010062 */
[----:B------:R-:W-:Y:S01]  /*0d10*/  SHF.L.U32 R108, R13, 0x10, RZ ;  /* 0x000000100d6c7819 */ /* 0x000fe200000006ff */
[----:B------:R-:W-:Y:S01]  /*0d20*/  FADD.FTZ R141, -R140, R141 ;  /* 0x0000008d8c8d7221 */ /* 0x000fe20000010100 */
        /* <DEDUP_REMOVED lines=11> */
[C---:B------:R-:W-:Y:S01]  /*0de0*/  FFMA.FTZ R47, R110.reuse, R101, R47 ;  /* 0x000000656e2f7223 */ /* 0x040fe2000001002f */
[----:B------:R-:W-:Y:S01]  /*0df0*/  FADD.FTZ R141, R99, R108 ;  /* 0x0000006c638d7221 */ /* 0x000fe20000010000 */
[----:B------:R-:W-:-:S07]  /*0e00*/  FFMA.FTZ R142, R110, R108, R97 ;  /* 0x0000006c6e8e7223 */ /* 0x000fce0000010061 */
.L_x_99:
[----:B---3--:R-:W-:Y:S05]  /*0e10*/  BSYNC.RECONVERGENT B0 ;  /* 0x0000000000007941 */ /* 0x008fea0003800200 */
.L_x_98:
        /* <DEDUP_REMOVED lines=19> */
[----:B------:R-:W-:Y:S01]  /*0f50*/  SHF.L.U32 R111, R96, 0x10, RZ ;  /* 0x00000010606f7819 */ /* 0x000fe200000006ff */
[----:B------:R-:W-:Y:S01]  /*0f60*/  FADD.FTZ R115, -R140, R97 ;  /* 0x000000618c737221 */ /* 0x000fe20000010100 */
[----:B------:R-:W-:-:S02]  /*0f70*/  PRMT R96, R98, 0x7632, R96 ;  /* 0x0000763262607816 */ /* 0x000fc40000000060 */
[----:B------:R-:W-:Y:S01]  /*0f80*/  SHF.L.U32 R117, R98, 0x10, RZ ;  /* 0x0000001062757819 */ /* 0x000fe200000006ff */
[C---:B------:R-:W-:Y:S01]  /*0f90*/  FADD.FTZ R111, -R140.reuse, R111 ;  /* 0x0000006f8c6f7221 */ /* 0x040fe20000010100 */
[C---:B------:R-:W-:Y:S02]  /*0fa0*/  PRMT R98, R99.reuse, 0x7632, R98 ;  /* 0x0000763263627816 */ /* 0x040fe40000000062 */
        /* <DEDUP_REMOVED lines=12> */
[C---:B-----5:R-:W-:Y:S01]  /*1070*/  FMUL.FTZ R109, R138.reuse, R111 ;  /* 0x0000006f8a6d7220 */ /* 0x060fe20000410000 */
[C---:B------:R-:W-:Y:S01]  /*1080*/  PRMT R100, R101.reuse, 0x7632, R100 ;  /* 0x0000763265647816 */ /* 0x040fe20000000064 */
[C---:B------:R-:W-:Y:S01]  /*1090*/  FMUL.FTZ R111, R138.reuse, R115 ;  /* 0x000000738a6f7220 */ /* 0x040fe20000410000 */
[----:B------:R-:W-:Y:S01]  /*10a0*/  SHF.L.U32 R101, R101, 0x10, RZ ;  /* 0x0000001065657819 */ /* 0x000fe200000006ff */
[----:B------:R-:W-:Y:S01]  /*10b0*/  FMUL.FTZ R120, R138, R117 ;  /* 0x000000758a787220 */ /* 0x000fe20000410000 */
[----:B------:R-:W-:Y:S01]  /*10c0*/  SHF.L.U32 R114, R25, 0x10, RZ ;  /* 0x0000001019727819 */ /* 0x000fe200000006ff */
[----:B------:R-:W-:Y:S01]  /*10d0*/  FMUL.FTZ R112, R112, R113 ;  /* 0x0000007170707220 */ /* 0x000fe20000410000 */
[----:B------:R-:W-:Y:S01]  /*10e0*/  SHF.L.U32 R98, R2, 0x10, RZ ;  /* 0x0000001002627819 */ /* 0x000fe200000006ff */
[----:B------:R-:W-:Y:S01]  /*10f0*/  FADD.FTZ R90, R90, R101 ;  /* 0x000000655a5a7221 */ /* 0x000fe20000010000 */
[-C--:B------:R-:W-:Y:S01]  /*1100*/  FFMA.FTZ R58, R111, R101.reuse, R58 ;  /* 0x000000656f3a7223 */ /* 0x080fe2000001003a */
[----:B------:R-:W-:Y:S01]  /*1110*/  FMUL.FTZ R114, R114, R101 ;  /* 0x0000006572727220 */ /* 0x000fe20000410000 */
[----:B------:R-:W-:Y:S01]  /*1120*/  SHF.L.U32 R96, R96, 0x10, RZ ;  /* 0x0000001060607819 */ /* 0x000fe200000006ff */
[C---:B------:R-:W-:Y:S01]  /*1130*/  FMUL.FTZ R115, R138.reuse, R145 ;  /* 0x000000918a737220 */ /* 0x040fe20000410000 */
[----:B------:R-:W-:Y:S01]  /*1140*/  SHF.L.U32 R101, R3, 0x10, RZ ;  /* 0x0000001003657819 */ /* 0x000fe200000006ff */
[----:B------:R-:W-:Y:S01]  /*1150*/  FMUL.FTZ R122, R138, R119 ;  /* 0x000000778a7a7220 */ /* 0x000fe20000410000 */
[----:B------:R-:W-:Y:S01]  /*1160*/  SHF.L.U32 R100, R100, 0x10, RZ ;  /* 0x0000001064647819 */ /* 0x000fe200000006ff */
[-C--:B------:R-:W-:Y:S01]  /*1170*/  FMUL.FTZ R117, R98, R96.reuse ;  /* 0x0000006062757220 */ /* 0x080fe20000410000 */
[C---:B------:R-:W-:Y:S01]  /*1180*/  PRMT R123, R102.reuse, 0x7632, R123 ;  /* 0x00007632667b7816 */ /* 0x040fe2000000007b */
[----:B------:R-:W-:Y:S01]  /*1190*/  FADD.FTZ R89, R89, R96 ;  /* 0x0000006059597221 */ /* 0x000fe20000010000 */
[----:B------:R-:W-:Y:S01]  /*11a0*/  SHF.L.U32 R143, R102, 0x10, RZ ;  /* 0x00000010668f7819 */ /* 0x000fe200000006ff */
[----:B------:R-:W-:Y:S01]  /*11b0*/  FFMA.FTZ R57, R120, R96, R57 ;  /* 0x0000006078397223 */ /* 0x000fe20000010039 */
[----:B------:R-:W-:Y:S01]  /*11c0*/  PRMT R102, R103, 0x7632, R102 ;  /* 0x0000763267667816 */ /* 0x000fe20000000066 */
[----:B------:R-:W-:Y:S01]  /*11d0*/  FADD.FTZ R96, R141, R112 ;  /* 0x000000708d607221 */ /* 0x000fe20000010000 */
[----:B------:R-:W-:Y:S01]  /*11e0*/  SHF.L.U32 R103, R103, 0x10, RZ ;  /* 0x0000001067677819 */ /* 0x000fe200000006ff */
[----:B------:R-:W-:Y:S01]  /*11f0*/  FMUL.FTZ R119, R101, R100 ;  /* 0x0000006465777220 */ /* 0x000fe20000410000 */
[C---:B------:R-:W-:Y:S01]  /*1200*/  FFMA.FTZ R101, R109.reuse, R112, R142 ;  /* 0x000000706d657223 */ /* 0x040fe2000001008e */
        /* <DEDUP_REMOVED lines=8> */
[----:B------:R-:W-:Y:S01]  /*1290*/  FADD.FTZ R91, R91, R100 ;  /* 0x000000645b5b7221 */ /* 0x000fe20000010000 */
[----:B------:R-:W-:Y:S01]  /*12a0*/  FADD.FTZ R98, R103, R114 ;  /* 0x0000007267627221 */ /* 0x000fe20000010000 */
[----:B------:R-:W-:Y:S01]  /*12b0*/  FFMA.FTZ R101, R111, R114, R96 ;  /* 0x000000726f657223 */ /* 0x000fe20000010060 */
[----:B------:R-:W-:Y:S01]  /*12c0*/  FFMA.FTZ R59, R122, R100, R59 ;  /* 0x000000647a3b7223 */ /* 0x000fe2000001003b */
[----:B------:R-:W-:Y:S01]  /*12d0*/  SHF.L.U32 R121, R4, 0x10, RZ ;  /* 0x0000001004797819 */ /* 0x000fe200000006ff */
[----:B------:R-:W-:Y:S01]  /*12e0*/  FADD.FTZ R99, -R140, R99 ;  /* 0x000000638c637221 */ /* 0x000fe20000010100 */
[----:B------:R-:W-:Y:S01]  /*12f0*/  SHF.L.U32 R100, R123, 0x10, RZ ;  /* 0x000000107b647819 */ /* 0x000fe200000006ff */
[----:B------:R-:W-:Y:S01]  /*1300*/  FMUL.FTZ R116, R116, R143 ;  /* 0x0000008f74747220 */ /* 0x000fe20000410000 */
[----:B------:R-:W-:Y:S01]  /*1310*/  FADD.FTZ R103, R98, R119 ;  /* 0x0000007762677221 */ /* 0x000fe20000010000 */
[----:B------:R-:W-:Y:S01]  /*1320*/  FFMA.FTZ R96, R122, R119, R101 ;  /* 0x000000777a607223 */ /* 0x000fe20000010065 */
[C---:B------:R-:W-:Y:S01]  /*1330*/  FMUL.FTZ R124, R138.reuse, R99 ;  /* 0x000000638a7c7220 */ /* 0x040fe20000410000 */
[----:B------:R-:W-:Y:S01]  /*1340*/  FMUL.FTZ R121, R121, R100 ;  /* 0x0000006479797220 */ /* 0x000fe20000410000 */
[----:B------:R-:W-:Y:S01]  /*1350*/  FADD.FTZ R98, R103, R116 ;  /* 0x0000007467627221 */ /* 0x000fe20000010000 */
[----:B------:R-:W-:Y:S01]  /*1360*/  FFMA.FTZ R96, R113, R116, R96 ;  /* 0x0000007471607223 */ /* 0x000fe20000010060 */
[----:B------:R-:W-:Y:S01]  /*1370*/  SHF.L.U32 R123, R5, 0x10, RZ ;  /* 0x00000010057b7819 */ /* 0x000fe200000006ff */
[----:B------:R-:W-:Y:S01]  /*1380*/  FMUL.FTZ R126, R138, R97 ;  /* 0x000000618a7e7220 */ /* 0x000fe20000410000 */
[----:B------:R-:W-:Y:S01]  /*1390*/  SHF.L.U32 R102, R102, 0x10, RZ ;  /* 0x0000001066667819 */ /* 0x000fe200000006ff */
[----:B------:R-:W-:Y:S01]  /*13a0*/  FADD.FTZ R99, R98, R121 ;  /* 0x0000007962637221 */ /* 0x000fe20000010000 */
[----:B------:R-:W-:Y:S01]  /*13b0*/  FFMA.FTZ R96, R124, R121, R96 ;  /* 0x000000797c607223 */ /* 0x000fe20000010060 */
[----:B------:R-:W-:Y:S01]  /*13c0*/  FADD.FTZ R92, R92, R143 ;  /* 0x0000008f5c5c7221 */ /* 0x000fe20000010000 */
[----:B------:R-:W-:Y:S01]  /*13d0*/  FFMA.FTZ R60, R113, R143, R60 ;  /* 0x0000008f713c7223 */ /* 0x000fe2000001003c */
        /* <DEDUP_REMOVED lines=8> */
[----:B------:R-:W-:-:S07]  /*1460*/  FFMA.FTZ R142, R126, R123, R96 ;  /* 0x0000007b7e8e7223 */ /* 0x000fce0000010060 */
.L_x_101:
[----:B------:R-:W-:Y:S05]  /*1470*/  BSYNC.RECONVERGENT B0 ;  /* 0x0000000000007941 */ /* 0x000fea0003800200 */
.L_x_100:
        /* <DEDUP_REMOVED lines=32> */
.L_x_103:
[----:B------:R-:W-:Y:S05]  /*1680*/  BSYNC.RECONVERGENT B0 ;  /* 0x0000000000007941 */ /* 0x000fea0003800200 */
.L_x_102:
        /* <DEDUP_REMOVED lines=18> */
[----:B------:R-:W-:Y:S01]  /*17b0*/  FADD.FTZ R96, R96, R101 ;  /* 0x0000006560607221 */ /* 0x000fe20000010000 */
[----:B------:R-:W-:Y:S02]  /*17c0*/  HFMA2 R100, -RZ, RZ, 1.875, 0 ;  /* 0x3f800000ff647431 */ /* 0x000fe400000001ff */
[----:B------:R-:W-:Y:S01]  /*17d0*/  FADD.FTZ R102, R102, R141 ;  /* 0x0000008d66667221 */ /* 0x000fe20000010000 */
[----:B------:R-:W-:-:S03]  /*17e0*/  FADD.FTZ R96, R103, R96 ;  /* 0x0000006067607221 */ /* 0x000fc60000010000 */
[----:B------:R-:W-:Y:S01]  /*17f0*/  FMUL.FTZ R102, R102, UR11 ;  /* 0x0000000b66667c20 */ /* 0x000fe20008410000 */
[----:B-----5:R-:W-:Y:S01]  /*1800*/  @P0 SHF.L.U32 R100, R139, 0x10, RZ ;  /* 0x000000108b640819 */ /* 0x020fe200000006ff */
[----:B------:R-:W-:-:S03]  /*1810*/  FMUL.FTZ R101, R96, UR11 ;  /* 0x0000000b60657c20 */ /* 0x000fc60008410000 */
[----:B------:R-:W-:Y:S01]  /*1820*/  FSEL R102, R102, RZ, !P4 ;  /* 0x000000ff66667208 */ /* 0x000fe20006000000 */
[----:B------:R-:W-:Y:S06]  /*1830*/  BRA.U UP0, `(.L_x_105) ;  /* 0x0000001500407547 */ /* 0x000fec000b800000 */
[----:B------:R-:W-:Y:S04]  /*1840*/  BSSY.RECONVERGENT B1, `(.L_x_106) ;  /* 0x00000a8000017945 */ /* 0x000fe80003800200 */
[----:B------:R-:W-:Y:S05]  /*1850*/  @!P2 BRA `(.L_x_107) ;  /* 0x000000080098a947 */ /* 0x000fea0003800000 */
[----:B------:R-:W0:Y:S02]  /*1860*/  LDC.64 R96, c[0x0][0x390] ;  /* 0x0000e400ff607b82 */ /* 0x000e240000000a00 */
[----:B0-----:R-:W-:-:S06]  /*1870*/  IMAD.WIDE.U32 R96, R0, 0x10, R96 ;  /* 0x0000001000607825 */ /* 0x001fcc00078e0060 */
[----:B------:R-:W5:Y:S01]  /*1880*/  LDG.E.128 R96, desc[UR8][R96.64] ;  /* 0x0000000860607981 */ /* 0x000f62000c1e1d00 */
[----:B------:R-:W-:-:S04]  /*1890*/  ISETP.NE.U32.AND P1, PT, RZ, UR14, PT ;  /* 0x0000000eff007c0c */ /* 0x000fc8000bf25070 */
[----:B------:R-:W-:-:S13]  /*18a0*/  ISETP.NE.AND.EX P1, PT, RZ, UR15, PT, P1 ;  /* 0x0000000fff007c0c */ /* 0x000fda000bf25310 */
[----:B------:R-:W-:Y:S05]  /*18b0*/  @P1 BRA `(.L_x_108) ;  /* 0x0000000400241947 */ /* 0x000fea0003800000 */
[-CC-:B------:R-:W-:Y:S01]  /*18c0*/  FFMA.FTZ R103, R107, R101.reuse, R102.reuse ;  /* 0x000000656b677223 */ /* 0x180fe20000010066 */
[-CC-:B------:R-:W-:Y:S01]  /*18d0*/  FFMA.FTZ R143, R110, R101.reuse, R102.reuse ;  /* 0x000000656e8f7223 */ /* 0x180fe20000010066 */
[----:B------:R-:W-:Y:S01]  /*18e0*/  FFMA.FTZ R140, R129, R101, R102 ;  /* 0x00000065818c7223 */ /* 0x000fe20000010066 */
[C---:B-----5:R-:W-:Y:S01]  /*18f0*/  PRMT R141, R99.reuse, 0x7632, R141 ;  /* 0x00007632638d7816 */ /* 0x060fe2000000008d */
[----:B------:R-:W-:Y:S01]  /*1900*/  FADD.FTZ R139, R106, -R103 ;  /* 0x800000676a8b7221 */ /* 0x000fe20000010000 */
[----:B------:R-:W-:Y:S01]  /*1910*/  FADD.FTZ R143, R108, -R143 ;  /* 0x8000008f6c8f7221 */ /* 0x000fe20000010000 */
[----:B------:R-:W-:Y:S01]  /*1920*/  SHF.L.U32 R142, R99, 0x10, RZ ;  /* 0x00000010638e7819 */ /* 0x000fe200000006ff */
[----:B------:R-:W-:Y:S01]  /*1930*/  FADD.FTZ R99, R127, -R140 ;  /* 0x8000008c7f637221 */ /* 0x000fe20000010000 */
[C---:B------:R-:W-:Y:S01]  /*1940*/  FMUL.FTZ R139, R138.reuse, R139 ;  /* 0x0000008b8a8b7220 */ /* 0x040fe20000410000 */
[C---:B------:R-:W-:Y:S01]  /*1950*/  FMUL.FTZ R143, R138.reuse, R143 ;  /* 0x0000008f8a8f7220 */ /* 0x040fe20000410000 */
[----:B------:R-:W-:Y:S01]  /*1960*/  SHF.L.U32 R144, R141, 0x10, RZ ;  /* 0x000000108d907819 */ /* 0x000fe200000006ff */
[----:B------:R-:W-:Y:S01]  /*1970*/  FMUL.FTZ R99, R138, R99 ;  /* 0x000000638a637220 */ /* 0x000fe20000410000 */
[-C--:B------:R-:W-:Y:S01]  /*1980*/  FMUL.FTZ R141, R139, R100.reuse ;  /* 0x000000648b8d7220 */ /* 0x080fe20000410000 */
[-C--:B------:R-:W-:Y:S01]  /*1990*/  FMUL.FTZ R140, R143, R100.reuse ;  /* 0x000000648f8c7220 */ /* 0x080fe20000410000 */
[C---:B------:R-:W-:Y:S01]  /*19a0*/  SHF.L.U32 R103, R98.reuse, 0x10, RZ ;  /* 0x0000001062677819 */ /* 0x040fe200000006ff */
[----:B------:R-:W-:Y:S01]  /*19b0*/  FMUL.FTZ R99, R99, R100 ;  /* 0x0000006463637220 */ /* 0x000fe20000410000 */
[----:B------:R-:W-:Y:S01]  /*19c0*/  FFMA.FTZ R70, R141, R142, R70 ;  /* 0x0000008e8d467223 */ /* 0x000fe20000010046 */
[----:B------:R-:W-:Y:S01]  /*19d0*/  PRMT R142, R98, 0x7632, R142 ;  /* 0x00007632628e7816 */ /* 0x000fe2000000008e */
[----:B------:R-:W-:Y:S01]  /*19e0*/  FFMA.FTZ R71, R140, R144, R71 ;  /* 0x000000908c477223 */ /* 0x000fe20000010047 */
[-CC-:B------:R-:W-:Y:S01]  /*19f0*/  FFMA.FTZ R98, R133, R101.reuse, R102.reuse ;  /* 0x0000006585627223 */ /* 0x180fe20000010066 */
[-CC-:B------:R-:W-:Y:S01]  /*1a00*/  FFMA.FTZ R144, R128, R101.reuse, R102.reuse ;  /* 0x0000006580907223 */ /* 0x180fe20000010066 */
[----:B------:R-:W-:Y:S01]  /*1a10*/  FFMA.FTZ R143, R132, R101, R102 ;  /* 0x00000065848f7223 */ /* 0x000fe20000010066 */
[----:B------:R-:W-:Y:S01]  /*1a20*/  FFMA.FTZ R68, R99, R103, R68 ;  /* 0x0000006763447223 */ /* 0x000fe20000010044 */
[----:B------:R-:W-:Y:S01]  /*1a30*/  FADD.FTZ R103, R131, -R98 ;  /* 0x8000006283677221 */ /* 0x000fe20000010000 */
[----:B------:R-:W-:Y:S01]  /*1a40*/  FADD.FTZ R145, R125, -R144 ;  /* 0x800000907d917221 */ /* 0x000fe20000010000 */
[----:B------:R-:W-:Y:S01]  /*1a50*/  FADD.FTZ R143, R130, -R143 ;  /* 0x8000008f828f7221 */ /* 0x000fe20000010000 */
[C---:B------:R-:W-:Y:S01]  /*1a60*/  PRMT R139, R97.reuse, 0x7632, R139 ;  /* 0x00007632618b7816 */ /* 0x040fe2000000008b */
[C---:B------:R-:W-:Y:S01]  /*1a70*/  FMUL.FTZ R103, R138.reuse, R103 ;  /* 0x000000678a677220 */ /* 0x040fe20000410000 */
[C---:B------:R-:W-:Y:S01]  /*1a80*/  FMUL.FTZ R147, R138.reuse, R145 ;  /* 0x000000918a937220 */ /* 0x040fe20000410000 */
[----:B------:R-:W-:Y:S01]  /*1a90*/  FMUL.FTZ R145, R138, R143 ;  /* 0x0000008f8a917220 */ /* 0x000fe20000410000 */
[----:B------:R-:W-:Y:S01]  /*1aa0*/  SHF.L.U32 R97, R97, 0x10, RZ ;  /* 0x0000001061617819 */ /* 0x000fe200000006ff */
[-C--:B------:R-:W-:Y:S01]  /*1ab0*/  FMUL.FTZ R143, R103, R100.reuse ;  /* 0x00000064678f7220 */ /* 0x080fe20000410000 */
[----:B------:R-:W-:Y:S01]  /*1ac0*/  SHF.L.U32 R103, R139, 0x10, RZ ;  /* 0x000000108b677819 */ /* 0x000fe200000006ff */
[-C--:B------:R-:W-:Y:S01]  /*1ad0*/  FMUL.FTZ R98, R145, R100.reuse ;  /* 0x0000006491627220 */ /* 0x080fe20000410000 */
[----:B------:R-:W-:Y:S01]  /*1ae0*/  SHF.L.U32 R142, R142, 0x10, RZ ;  /* 0x000000108e8e7819 */ /* 0x000fe200000006ff */
[----:B------:R-:W-:Y:S01]  /*1af0*/  FMUL.FTZ R144, R147, R100 ;  /* 0x0000006493907220 */ /* 0x000fe20000410000 */
[----:B------:R-:W-:Y:S01]  /*1b00*/  FFMA.FTZ R139, R143, R97, R66 ;  /* 0x000000618f8b7223 */ /* 0x000fe20000010042 */
[----:B------:R-:W-:Y:S01]  /*1b10*/  FFMA.FTZ R103, R98, R103, R67 ;  /* 0x0000006762677223 */ /* 0x000fe20000010043 */
[----:B------:R-:W-:Y:S01]  /*1b20*/  SHF.L.U32 R67, R17, 0x10, RZ ;  /* 0x0000001011437819 */ /* 0x000fe200000006ff */
[----:B------:R-:W-:Y:S01]  /*1b30*/  FFMA.FTZ R69, R144, R142, R69 ;  /* 0x0000008e90457223 */ /* 0x000fe20000010045 */
[----:B------:R-:W-:-:S02]  /*1b40*/  SHF.L.U32 R66, R39, 0x10, RZ ;  /* 0x0000001027427819 */ /* 0x000fc400000006ff */
[----:B------:R-:W-:Y:S01]  /*1b50*/  SHF.L.U32 R142, R38, 0x10, RZ ;  /* 0x00000010268e7819 */ /* 0x000fe200000006ff */
[----:B------:R-:W-:Y:S01]  /*1b60*/  FMUL.FTZ R148, R140, R67 ;  /* 0x000000438c947220 */ /* 0x000fe20000410000 */
[----:B------:R-:W-:Y:S01]  /*1b70*/  SHF.L.U32 R67, R16, 0x10, RZ ;  /* 0x0000001010437819 */ /* 0x000fe200000006ff */
[----:B------:R-:W-:Y:S01]  /*1b80*/  FMUL.FTZ R141, R141, R66 ;  /* 0x000000428d8d7220 */ /* 0x000fe20000410000 */
[-CC-:B------:R-:W-:Y:S01]  /*1b90*/  FFMA.FTZ R66, R137, R101.reuse, R102.reuse ;  /* 0x0000006589427223 */ /* 0x180fe20000010066 */
[----:B------:R-:W-:Y:S01]  /*1ba0*/  FMUL.FTZ R146, R99, R142 ;  /* 0x0000008e63927220 */ /* 0x000fe20000410000 */
[----:B------:R-:W-:Y:S01]  /*1bb0*/  FFMA.FTZ R99, R136, R101, R102 ;  /* 0x0000006588637223 */ /* 0x000fe20000010066 */
[----:B------:R-:W-:Y:S01]  /*1bc0*/  FMUL.FTZ R149, R144, R67 ;  /* 0x0000004390957220 */ /* 0x000fe20000410000 */
[----:B------:R-:W-:Y:S01]  /*1bd0*/  FADD.FTZ R67, R135, -R66 ;  /* 0x8000004287437221 */ /* 0x000fe20000010000 */
[----:B------:R-:W-:Y:S01]  /*1be0*/  SHF.L.U32 R140, R37, 0x10, RZ ;  /* 0x00000010258c7819 */ /* 0x000fe200000006ff */
[----:B------:R-:W-:Y:S01]  /*1bf0*/  FADD.FTZ R99, R134, -R99 ;  /* 0x8000006386637221 */ /* 0x000fe20000010000 */
[----:B------:R-:W-:Y:S01]  /*1c00*/  PRMT R97, R96, 0x7632, R97 ;  /* 0x0000763260617816 */ /* 0x000fe20000000061 */
[C---:B------:R-:W-:Y:S01]  /*1c10*/  FMUL.FTZ R67, R138.reuse, R67 ;  /* 0x000000438a437220 */ /* 0x040fe20000410000 */
[----:B------:R-:W-:Y:S01]  /*1c20*/  SHF.L.U32 R145, R15, 0x10, RZ ;  /* 0x000000100f917819 */ /* 0x000fe200000006ff */
[----:B------:R-:W-:Y:S01]  /*1c30*/  FMUL.FTZ R99, R138, R99 ;  /* 0x000000638a637220 */ /* 0x000fe20000410000 */
[----:B------:R-:W-:Y:S01]  /*1c40*/  FMUL.FTZ R142, R143, R140 ;  /* 0x0000008c8f8e7220 */ /* 0x000fe20000410000 */
[----:B------:R-:W-:Y:S01]  /*1c50*/  SHF.L.U32 R66, R36, 0x10, RZ ;  /* 0x0000001024427819 */ /* 0x000fe200000006ff */
[-C--:B------:R-:W-:Y:S01]  /*1c60*/  FMUL.FTZ R67, R67, R100.reuse ;  /* 0x0000006443437220 */ /* 0x080fe20000410000 */
[----:B------:R-:W-:Y:S01]  /*1c70*/  SHF.L.U32 R143, R14, 0x10, RZ ;  /* 0x000000100e8f7819 */ /* 0x000fe200000006ff */
[----:B------:R-:W-:Y:S01]  /*1c80*/  FMUL.FTZ R140, R99, R100 ;  /* 0x00000064638c7220 */ /* 0x000fe20000410000 */
[----:B------:R-:W-:Y:S01]  /*1c90*/  SHF.L.U32 R96, R96, 0x10, RZ ;  /* 0x0000001060607819 */ /* 0x000fe200000006ff */
[----:B------:R-:W-:Y:S01]  /*1ca0*/  FMUL.FTZ R147, R98, R145 ;  /* 0x0000009162937220 */ /* 0x000fe20000410000 */
[----:B------:R-:W-:Y:S01]  /*1cb0*/  SHF.L.U32 R97, R97, 0x10, RZ ;  /* 0x0000001061617819 */ /* 0x000fe200000006ff */
[C---:B------:R-:W-:Y:S01]  /*1cc0*/  FMUL.FTZ R66, R67.reuse, R66 ;  /* 0x0000004243427220 */ /* 0x040fe20000410000 */
[----:B------:R-:W-:Y:S01]  /*1cd0*/  FMUL.FTZ R143, R140, R143 ;  /* 0x0000008f8c8f7220 */ /* 0x000fe20000410000 */
[----:B------:R-:W-:Y:S01]  /*1ce0*/  FFMA.FTZ R144, R67, R96, R64 ;  /* 0x0000006043907223 */ /* 0x000fe20000010040 */
[----:B------:R-:W-:Y:S01]  /*1cf0*/  F2FP.BF16.F32.PACK_AB R99, R148, R141 ;  /* 0x0000008d9463723e */ /* 0x000fe200000010ff */
[----:B------:R-:W-:Y:S01]  /*1d00*/  FFMA.FTZ R145, R140, R97, R65 ;  /* 0x000000618c917223 */ /* 0x000fe20000010041 */
[----:B------:R-:W-:-:S02]  /*1d10*/  F2FP.BF16.F32.PACK_AB R98, R149, R146 ;  /* 0x000000929562723e */ /* 0x000fc400000010ff */
[----:B------:R-:W-:Y:S02]  /*1d20*/  F2FP.BF16.F32.PACK_AB R97, R147, R142 ;  /* 0x0000008e9361723e */ /* 0x000fe400000010ff */
[----:B------:R-:W-:Y:S01]  /*1d30*/  F2FP.BF16.F32.PACK_AB R96, R143, R66 ;  /* 0x000000428f60723e */ /* 0x000fe200000010ff */
[----:B------:R-:W-:Y:S06]  /*1d40*/  BRA `(.L_x_109) ;  /* 0x0000000400307947 */ /* 0x000fec0003800000 */
.L_x_108:
[-CC-:B------:R-:W-:Y:S01]  /*1d50*/  FFMA.FTZ R81, R107, R101.reuse, R102.reuse ;  /* 0x000000656b517223 */ /* 0x180fe20000010066 */
[-CC-:B------:R-:W-:Y:S01]  /*1d60*/  FFMA.FTZ R80, R129, R101.reuse, R102.reuse ;  /* 0x0000006581507223 */ /* 0x180fe20000010066 */
[----:B------:R-:W-:Y:S01]  /*1d70*/  FFMA.FTZ R141, R110, R101, R102 ;  /* 0x000000656e8d7223 */ /* 0x000fe20000010066 */
[----:B-----5:R-:W-:Y:S01]  /*1d80*/  PRMT R103, R99, 0x7632, R103 ;  /* 0x0000763263677816 */ /* 0x020fe20000000067 */
[----:B------:R-:W-:Y:S01]  /*1d90*/  FADD.FTZ R83, R106, -R81 ;  /* 0x800000516a537221 */ /* 0x000fe20000010000 */
[----:B------:R-:W-:Y:S01]  /*1da0*/  FADD.FTZ R81, R127, -R80 ;  /* 0x800000507f517221 */ /* 0x000fe20000010000 */
[----:B------:R-:W-:Y:S01]  /*1db0*/  FADD.FTZ R141, R108, -R141 ;  /* 0x8000008d6c8d7221 */ /* 0x000fe20000010000 */
[----:B------:R-:W-:Y:S01]  /*1dc0*/  SHF.L.U32 R82, R98, 0x10, RZ ;  /* 0x0000001062527819 */ /* 0x000fe200000006ff */
[C---:B------:R-:W-:Y:S01]  /*1dd0*/  FMUL.FTZ R80, R138.reuse, R83 ;  /* 0x000000538a507220 */ /* 0x040fe20000410000 */
[C---:B------:R-:W-:Y:S01]  /*1de0*/  FMUL.FTZ R81, R138.reuse, R81 ;  /* 0x000000518a517220 */ /* 0x040fe20000410000 */
[----:B------:R-:W-:Y:S01]  /*1df0*/  FMUL.FTZ R83, R138, R141 ;  /* 0x0000008d8a537220 */ /* 0x000fe20000410000 */
[----:B------:R-:W-:Y:S01]  /*1e00*/  SHF.L.U32 R103, R103, 0x10, RZ ;  /* 0x0000001067677819 */ /* 0x000fe200000006ff */
[-C--:B------:R-:W-:Y:S01]  /*1e10*/  FFMA.FTZ R145, R132, R101.reuse, R102 ;  /* 0x0000006584917223 */ /* 0x080fe20000010066 */
[-C--:B------:R-:W-:Y:S01]  /*1e20*/  FMUL.FTZ R141, R81, R100.reuse ;  /* 0x00000064518d7220 */ /* 0x080fe20000410000 */
[----:B------:R-:W-:Y:S01]  /*1e30*/  SHF.L.U32 R139, R99, 0x10, RZ ;  /* 0x00000010638b7819 */ /* 0x000fe200000006ff */
[-C--:B------:R-:W-:Y:S01]  /*1e40*/  FMUL.FTZ R142, R83, R100.reuse ;  /* 0x00000064538e7220 */ /* 0x080fe20000410000 */
[----:B------:R-:W-:Y:S01]  /*1e50*/  FMUL.FTZ R99, R80, R100 ;  /* 0x0000006450637220 */ /* 0x000fe20000410000 */
[----:B------:R-:W-:Y:S01]  /*1e60*/  FFMA.FTZ R68, R141, R82, R68 ;  /* 0x000000528d447223 */ /* 0x000fe20000010044 */
[----:B------:R-:W-:Y:S01]  /*1e70*/  FFMA.FTZ R82, R133, R101, R102 ;  /* 0x0000006585527223 */ /* 0x000fe20000010066 */
[----:B------:R-:W-:Y:S01]  /*1e80*/  PRMT R140, R98, 0x7632, R140 ;  /* 0x00007632628c7816 */ /* 0x000fe2000000008c */
[----:B------:R-:W-:Y:S01]  /*1e90*/  FFMA.FTZ R71, R142, R103, R71 ;  /* 0x000000678e477223 */ /* 0x000fe20000010047 */
[----:B------:R-:W-:Y:S01]  /*1ea0*/  FFMA.FTZ R98, R128, R101, R102 ;  /* 0x0000006580627223 */ /* 0x000fe20000010066 */
[----:B------:R-:W-:Y:S01]  /*1eb0*/  FFMA.FTZ R70, R99, R139, R70 ;  /* 0x0000008b63467223 */ /* 0x000fe20000010046 */
[----:B------:R-:W-:Y:S01]  /*1ec0*/  FADD.FTZ R103, R131, -R82 ;  /* 0x8000005283677221 */ /* 0x000fe20000010000 */
[----:B------:R-:W-:Y:S01]  /*1ed0*/  PRMT R139, R97, 0x7632, R139 ;  /* 0x00007632618b7816 */ /* 0x000fe2000000008b */
[----:B------:R-:W-:Y:S01]  /*1ee0*/  FADD.FTZ R147, R125, -R98 ;  /* 0x800000627d937221 */ /* 0x000fe20000010000 */
[----:B------:R-:W-:Y:S01]  /*1ef0*/  SHF.L.U32 R143, R97, 0x10, RZ ;  /* 0x00000010618f7819 */ /* 0x000fe200000006ff */
[----:B------:R-:W-:Y:S01]  /*1f00*/  FADD.FTZ R97, R130, -R145 ;  /* 0x8000009182617221 */ /* 0x000fe20000010000 */
[C---:B------:R-:W-:Y:S01]  /*1f10*/  FMUL.FTZ R98, R138.reuse, R103 ;  /* 0x000000678a627220 */ /* 0x040fe20000410000 */
[----:B------:R-:W-:Y:S01]  /*1f20*/  FMUL.FTZ R82, R138, R147 ;  /* 0x000000938a527220 */ /* 0x000fe20000410000 */
[----:B------:R-:W-:Y:S01]  /*1f30*/  SHF.L.U32 R144, R140, 0x10, RZ ;  /* 0x000000108c907819 */ /* 0x000fe200000006ff */
[----:B------:R-:W-:Y:S01]  /*1f40*/  FMUL.FTZ R97, R138, R97 ;  /* 0x000000618a617220 */ /* 0x000fe20000410000 */
[-C--:B------:R-:W-:Y:S01]  /*1f50*/  FMUL.FTZ R147, R98, R100.reuse ;  /* 0x0000006462937220 */ /* 0x080fe20000410000 */
[----:B------:R-:W-:Y:S01]  /*1f60*/  SHF.L.U32 R103, R139, 0x10, RZ ;  /* 0x000000108b677819 */ /* 0x000fe200000006ff */
[-C--:B------:R-:W-:Y:S01]  /*1f70*/  FMUL.FTZ R148, R82, R100.reuse ;  /* 0x0000006452947220 */ /* 0x080fe20000410000 */
[----:B------:R-:W-:Y:S01]  /*1f80*/  FMUL.FTZ R140, R97, R100 ;  /* 0x00000064618c7220 */ /* 0x000fe20000410000 */
[----:B------:R-:W-:Y:S01]  /*1f90*/  FFMA.FTZ R139, R147, R143, R66 ;  /* 0x0000008f938b7223 */ /* 0x000fe20000010042 */
[----:B------:R-:W-:Y:S01]  /*1fa0*/  SHF.L.U32 R66, R39, 0x10, RZ ;  /* 0x0000001027427819 */ /* 0x000fe200000006ff */
[----:B------:R-:W-:Y:S01]  /*1fb0*/  FFMA.FTZ R69, R148, R144, R69 ;  /* 0x0000009094457223 */ /* 0x000fe20000010045 */
[----:B------:R-:W-:Y:S01]  /*1fc0*/  FFMA.FTZ R103, R140, R103, R67 ;  /* 0x000000678c677223 */ /* 0x000fe20000010043 */
[----:B------:R-:W-:Y:S01]  /*1fd0*/  SHF.L.U32 R67, R17, 0x10, RZ ;  /* 0x0000001011437819 */ /* 0x000fe200000006ff */
[----:B------:R-:W-:Y:S01]  /*1fe0*/  FFMA.FTZ R145, R136, R101, R102 ;  /* 0x0000006588917223 */ /* 0x000fe20000010066 */
[----:B------:R-:W-:Y:S01]  /*1ff0*/  FMUL.FTZ R99, R99, R66 ;  /* 0x0000004263637220 */ /* 0x000fe20000410000 */
[----:B------:R-:W-:-:S02]  /*2000*/  PRMT R144, R96, 0x7632, R144 ;  /* 0x0000763260907816 */ /* 0x000fc40000000090 */
[----:B------:R-:W-:Y:S01]  /*2010*/  SHF.L.U32 R143, R96, 0x10, RZ ;  /* 0x00000010608f7819 */ /* 0x000fe200000006ff */
[----:B------:R-:W-:Y:S01]  /*2020*/  FMUL.FTZ R96, R142, R67 ;  /* 0x000000438e607220 */ /* 0x000fe20000410000 */
[----:B------:R-:W-:Y:S01]  /*2030*/  SHF.L.U32 R66, R38, 0x10, RZ ;  /* 0x0000001026427819 */ /* 0x000fe200000006ff */
[----:B------:R-:W-:Y:S01]  /*2040*/  FFMA.FTZ R142, R137, R101, R102 ;  /* 0x00000065898e7223 */ /* 0x000fe20000010066 */
[----:B------:R-:W-:Y:S01]  /*2050*/  SHF.L.U32 R146, R37, 0x10, RZ ;  /* 0x0000001025927819 */ /* 0x000fe200000006ff */
[----:B------:R-:W-:Y:S01]  /*2060*/  FADD.FTZ R145, R134, -R145 ;  /* 0x8000009186917221 */ /* 0x000fe20000010000 */
[----:B------:R-:W-:Y:S01]  /*2070*/  SHF.L.U32 R149, R16, 0x10, RZ ;  /* 0x0000001010957819 */ /* 0x000fe200000006ff */
[----:B------:R-:W-:Y:S01]  /*2080*/  FMUL.FTZ R67, R141, R66 ;  /* 0x000000428d437220 */ /* 0x000fe20000410000 */
[----:B------:R-:W-:Y:S01]  /*2090*/  FADD.FTZ R141, R135, -R142 ;  /* 0x8000008e878d7221 */ /* 0x000fe20000010000 */
[----:B------:R-:W-:Y:S01]  /*20a0*/  FMUL.FTZ R150, R147, R146 ;  /* 0x0000009293967220 */ /* 0x000fe20000410000 */
[----:B------:R-:W-:Y:S01]  /*20b0*/  FMUL.FTZ R146, R138, R145 ;  /* 0x000000918a927220 */ /* 0x000fe20000410000 */
        /* <DEDUP_REMOVED lines=10> */
[----:B------:R-:W-:Y:S01]  /*2160*/  F2FP.BF16.F32.PACK_AB R82, R82, R81 ;  /* 0x000000515252723e */ /* 0x000fe200000010ff */
[C---:B------:R-:W-:Y:S01]  /*2170*/  FMUL.FTZ R149, R148.reuse, R149 ;  /* 0x0000009594957220 */ /* 0x040fe20000410000 */
[----:B------:R-:W-:Y:S01]  /*2180*/  FFMA.FTZ R144, R145, R143, R64 ;  /* 0x0000008f91907223 */ /* 0x000fe20000010040 */
[----:B------:R-:W-:Y:S01]  /*2190*/  F2FP.BF16.F32.PACK_AB R83, R83, R80 ;  /* 0x000000505353723e */ /* 0x000fe200000010ff */
[----:B------:R-:W-:Y:S01]  /*21a0*/  FFMA.FTZ R145, R148, R147, R65 ;  /* 0x0000009394917223 */ /* 0x000fe20000010041 */
[----:B------:R-:W-:-:S02]  /*21b0*/  F2FP.BF16.F32.PACK_AB R81, R97, R98 ;  /* 0x000000626151723e */ /* 0x000fc400000010ff */
[----:B------:R-:W-:Y:S02]  /*21c0*/  F2FP.BF16.F32.PACK_AB R99, R96, R99 ;  /* 0x000000636063723e */ /* 0x000fe400000010ff */
[----:B------:R-:W-:Y:S02]  /*21d0*/  F2FP.BF16.F32.PACK_AB R80, R146, R141 ;  /* 0x0000008d9250723e */ /* 0x000fe400000010ff */
[----:B------:R-:W-:Y:S02]  /*21e0*/  F2FP.BF16.F32.PACK_AB R98, R66, R67 ;  /* 0x000000434262723e */ /* 0x000fe400000010ff */
[----:B------:R-:W-:Y:S02]  /*21f0*/  F2FP.BF16.F32.PACK_AB R97, R151, R150 ;  /* 0x000000969761723e */ /* 0x000fe400000010ff */
[----:B------:R-:W-:-:S07]  /*2200*/  F2FP.BF16.F32.PACK_AB R96, R149, R142 ;  /* 0x0000008e9560723e */ /* 0x000fce00000010ff */
.L_x_109:
[----:B------:R-:W0:Y:S08]  /*2210*/  @P1 LDC.64 R66, c[0x0][0x478] ;  /* 0x00011e00ff421b82 */ /* 0x000e300000000a00 */
[----:B------:R-:W1:Y:S01]  /*2220*/  LDC.64 R64, c[0x0][0x468] ;  /* 0x00011a00ff407b82 */ /* 0x000e620000000a00 */
[----:B0-----:R-:W-:Y:S01]  /*2230*/  @P1 IMAD.WIDE.U32 R140, R0, 0x10, R66 ;  /* 0x00000010008c1825 */ /* 0x001fe200078e0042 */
[----:B------:R-:W-:-:S02]  /*2240*/  MOV R66, R139 ;  /* 0x0000008b00427202 */ /* 0x000fc40000000f00 */
[----:B------:R-:W-:Y:S02]  /*2250*/  MOV R67, R103 ;  /* 0x0000006700437202 */ /* 0x000fe40000000f00 */
[----:B------:R0:W-:Y:S01]  /*2260*/  @P1 STG.E.128 desc[UR8][R140.64], R80 ;  /* 0x000000508c001986 */ /* 0x0001e2000c101d08 */
[C---:B-1----:R-:W-:Y:S01]  /*2270*/  IMAD.WIDE.U32 R142, R0.reuse, 0x10, R64 ;  /* 0x00000010008e7825 */ /* 0x042fe200078e0040 */
[----:B------:R-:W-:Y:S02]  /*2280*/  MOV R64, R144 ;  /* 0x0000009000407202 */ /* 0x000fe40000000f00 */
[----:B------:R-:W-:Y:S02]  /*2290*/  MOV R65, R145 ;  /* 0x0000009100417202 */ /* 0x000fe40000000f00 */
[----:B------:R0:W-:Y:S01]  /*22a0*/  STG.E.128 desc[UR8][R142.64], R96 ;  /* 0x000000608e007986 */ /* 0x0001e2000c101d08 */
[----:B------:R-:W-:-:S07]  /*22b0*/  IADD3 R0, PT, PT, R0, 0x80, RZ ;  /* 0x0000008000007810 */ /* 0x000fce0007ffe0ff */
.L_x_107:
[----:B------:R-:W-:Y:S05]  /*22c0*/  BSYNC.RECONVERGENT B1 ;  /* 0x0000000000017941 */ /* 0x000fea0003800200 */
.L_x_106:
[----:B------:R-:W-:Y:S05]  /*22d0*/  @!P3 BRA `(.L_x_110) ;  /* 0x00000020008cb947 */ /* 0x000fea0003800000 */
[----:B0-----:R-:W0:Y:S02]  /*22e0*/  LDC.64 R96, c[0x0][0x390] ;  /* 0x0000e400ff607b82 */ /* 0x001e240000000a00 */
[----:B0-----:R-:W-:-:S06]  /*22f0*/  IMAD.WIDE.U32 R96, R0, 0x10, R96 ;  /* 0x0000001000607825 */ /* 0x001fcc00078e0060 */
[----:B------:R-:W5:Y:S01]  /*2300*/  LDG.E.128 R96, desc[UR8][R96.64] ;  /* 0x0000000860607981 */ /* 0x000f62000c1e1d00 */
[----:B------:R-:W-:-:S04]  /*2310*/  ISETP.NE.U32.AND P1, PT, RZ, UR14, PT ;  /* 0x0000000eff007c0c */ /* 0x000fc8000bf25070 */
[----:B------:R-:W-:-:S13]  /*2320*/  ISETP.NE.AND.EX P1, PT, RZ, UR15, PT, P1 ;  /* 0x0000000fff007c0c */ /* 0x000fda000bf25310 */
[----:B------:R-:W-:Y:S05]  /*2330*/  @!P1 BRA `(.L_x_111) ;  /* 0x0000000400349947 */ /* 0x000fea0003800000 */
[-CC-:B------:R-:W-:Y:S01]  /*2340*/  FFMA.FTZ R81, R109, R101.reuse, R102.reuse ;  /* 0x000000656d517223 */ /* 0x180fe20000010066 */
[-C--:B------:R-:W-:Y:S01]  /*2350*/  FFMA.FTZ R80, R120, R101.reuse, R102 ;  /* 0x0000006578507223 */ /* 0x080fe20000010066 */
[----:B-----5:R-:W-:Y:S01]  /*2360*/  PRMT R82, R96, 0x7632, R82 ;  /* 0x0000763260527816 */ /* 0x020fe20000000052 */
[-C--:B------:R-:W-:Y:S01]  /*2370*/  FFMA.FTZ R144, R122, R101.reuse, R102 ;  /* 0x000000657a907223 */ /* 0x080fe20000010066 */
[----:B------:R-:W-:Y:S01]  /*2380*/  FADD.FTZ R81, R112, -R81 ;  /* 0x8000005170517221 */ /* 0x000fe20000010000 */
[----:B------:R-:W-:Y:S01]  /*2390*/  FADD.FTZ R83, R117, -R80 ;  /* 0x8000005075537221 */ /* 0x000fe20000010000 */
[----:B------:R-:W-:Y:S01]  /*23a0*/  SHF.L.U32 R96, R96, 0x10, RZ ;  /* 0x0000001060607819 */ /* 0x000fe200000006ff */
[--C-:B------:R-:W-:Y:S01]  /*23b0*/  FFMA.FTZ R141, R111, R101, R102.reuse ;  /* 0x000000656f8d7223 */ /* 0x100fe20000010066 */
[C---:B------:R-:W-:Y:S01]  /*23c0*/  FMUL.FTZ R103, R138.reuse, R81 ;  /* 0x000000518a677220 */ /* 0x040fe20000410000 */
[----:B------:R-:W-:Y:S01]  /*23d0*/  FMUL.FTZ R80, R138, R83 ;  /* 0x000000538a507220 */ /* 0x000fe20000410000 */
[----:B------:R-:W-:Y:S01]  /*23e0*/  SHF.L.U32 R140, R82, 0x10, RZ ;  /* 0x00000010528c7819 */ /* 0x000fe200000006ff */
[-CC-:B------:R-:W-:Y:S01]  /*23f0*/  FFMA.FTZ R143, R113, R101.reuse, R102.reuse ;  /* 0x00000065718f7223 */ /* 0x180fe20000010066 */
[-C--:B------:R-:W-:Y:S01]  /*2400*/  FMUL.FTZ R81, R103, R100.reuse ;  /* 0x0000006467517220 */ /* 0x080fe20000410000 */
[----:B------:R-:W-:Y:S01]  /*2410*/  FMUL.FTZ R82, R80, R100 ;  /* 0x0000006450527220 */ /* 0x000fe20000410000 */
[----:B------:R-:W-:Y:S01]  /*2420*/  SHF.L.U32 R142, R97, 0x10, RZ ;  /* 0x00000010618e7819 */ /* 0x000fe200000006ff */
[-C--:B------:R-:W-:Y:S01]  /*2430*/  FFMA.FTZ R146, R124, R101.reuse, R102 ;  /* 0x000000657c927223 */ /* 0x080fe20000010066 */
[--C-:B------:R-:W-:Y:S01]  /*2440*/  FFMA.FTZ R139, R81, R96, R72.reuse ;  /* 0x00000060518b7223 */ /* 0x100fe20000010048 */
[----:B------:R-:W-:Y:S01]  /*2450*/  PRMT R72, R97, 0x7632, R72 ;  /* 0x0000763261487816 */ /* 0x000fe20000000048 */
[----:B------:R-:W-:Y:S01]  /*2460*/  FADD.FTZ R97, R119, -R144 ;  /* 0x8000009077617221 */ /* 0x000fe20000010000 */
[----:B------:R-:W-:Y:S01]  /*2470*/  FFMA.FTZ R140, R82, R140, R73 ;  /* 0x0000008c528c7223 */ /* 0x000fe20000010049 */
[----:B------:R-:W-:Y:S01]  /*2480*/  FADD.FTZ R73, R114, -R141 ;  /* 0x8000008d72497221 */ /* 0x000fe20000010000 */
[----:B------:R-:W-:Y:S01]  /*2490*/  FADD.FTZ R143, R116, -R143 ;  /* 0x8000008f748f7221 */ /* 0x000fe20000010000 */
[----:B------:R-:W-:Y:S01]  /*24a0*/  SHF.L.U32 R141, R72, 0x10, RZ ;  /* 0x00000010488d7819 */ /* 0x000fe200000006ff */
[--C-:B------:R-:W-:Y:S01]  /*24b0*/  FFMA.FTZ R83, R115, R101, R102.reuse ;  /* 0x0000006573537223 */ /* 0x100fe20000010066 */
[----:B------:R-:W-:Y:S01]  /*24c0*/  FMUL.FTZ R72, R138, R97 ;  /* 0x000000618a487220 */ /* 0x000fe20000410000 */
[----:B------:R-:W-:Y:S01]  /*24d0*/  FFMA.FTZ R102, R126, R101, R102 ;  /* 0x000000657e667223 */ /* 0x000fe20000010066 */
[C---:B------:R-:W-:Y:S01]  /*24e0*/  PRMT R96, R98.reuse, 0x7632, R96 ;  /* 0x0000763262607816 */ /* 0x040fe20000000060 */
[----:B------:R-:W-:Y:S01]  /*24f0*/  FADD.FTZ R101, R121, -R146 ;  /* 0x8000009279657221 */ /* 0x000fe20000010000 */
[----:B------:R-:W-:Y:S01]  /*2500*/  SHF.L.U32 R145, R98, 0x10, RZ ;  /* 0x0000001062917819 */ /* 0x000fe200000006ff */
[C---:B------:R-:W-:Y:S01]  /*2510*/  FMUL.FTZ R73, R138.reuse, R73 ;  /* 0x000000498a497220 */ /* 0x040fe20000410000 */
[----:B------:R-:W-:Y:S01]  /*2520*/  FMUL.FTZ R97, R138, R143 ;  /* 0x0000008f8a617220 */ /* 0x000fe20000410000 */
[-C--:B------:R-:W-:Y:S01]  /*2530*/  FMUL.FTZ R98, R72, R100.reuse ;  /* 0x0000006448627220 */ /* 0x080fe20000410000 */
[----:B------:R-:W-:Y:S01]  /*2540*/  SHF.L.U32 R146, R96, 0x10, RZ ;  /* 0x0000001060927819 */ /* 0x000fe200000006ff */
[----:B------:R-:W-:Y:S01]  /*2550*/  FMUL.FTZ R96, R138, R101 ;  /* 0x000000658a607220 */ /* 0x000fe20000410000 */
[-C--:B------:R-:W-:Y:S01]  /*2560*/  FMUL.FTZ R101, R73, R100.reuse ;  /* 0x0000006449657220 */ /* 0x080fe20000410000 */
[----:B------:R-:W-:Y:S01]  /*2570*/  FMUL.FTZ R143, R97, R100 ;  /* 0x00000064618f7220 */ /* 0x000fe20000410000 */
[----:B------:R-:W-:Y:S01]  /*2580*/  FFMA.FTZ R141, R98, R141, R75 ;  /* 0x0000008d628d7223 */ /* 0x000fe2000001004b */
[----:B------:R-:W-:Y:S01]  /*2590*/  FADD.FTZ R83, R118, -R83 ;  /* 0x8000005376537221 */ /* 0x000fe20000010000 */
[----:B------:R-:W-:Y:S01]  /*25a0*/  FADD.FTZ R75, R123, -R102 ;  /* 0x800000667b4b7221 */ /* 0x000fe20000010000 */
[----:B------:R-:W-:Y:S01]  /*25b0*/  FFMA.FTZ R142, R101, R142, R74 ;  /* 0x0000008e658e7223 */ /* 0x000fe2000001004a */
[----:B------:R-:W-:Y:S01]  /*25c0*/  FFMA.FTZ R76, R143, R145, R76 ;  /* 0x000000918f4c7223 */ /* 0x000fe2000001004c */
[----:B------:R-:W-:Y:S01]  /*25d0*/  PRMT R74, R99, 0x7632, R74 ;  /* 0x00007632634a7816 */ /* 0x000fe2000000004a */
[C---:B------:R-:W-:Y:S01]  /*25e0*/  FMUL.FTZ R145, R138.reuse, R83 ;  /* 0x000000538a917220 */ /* 0x040fe20000410000 */
[----:B------:R-:W-:Y:S01]  /*25f0*/  FMUL.FTZ R138, R138, R75 ;  /* 0x0000004b8a8a7220 */ /* 0x000fe20000410000 */
[-C--:B------:R-:W-:Y:S01]  /*2600*/  FMUL.FTZ R144, R96, R100.reuse ;  /* 0x0000006460907220 */ /* 0x080fe20000410000 */
[----:B------:R-:W-:Y:S01]  /*2610*/  SHF.L.U32 R83, R74, 0x10, RZ ;  /* 0x000000104a537819 */ /* 0x000fe200000006ff */
[-C--:B------:R-:W-:Y:S01]  /*2620*/  FMUL.FTZ R75, R145, R100.reuse ;  /* 0x00000064914b7220 */ /* 0x080fe20000410000 */
[----:B------:R-:W-:Y:S01]  /*2630*/  SHF.L.U32 R147, R9, 0x10, RZ ;  /* 0x0000001009937819 */ /* 0x000fe200000006ff */
[----:B------:R-:W-:Y:S01]  /*2640*/  FMUL.FTZ R100, R138, R100 ;  /* 0x000000648a647220 */ /* 0x000fe20000410000 */
[----:B------:R-:W-:Y:S01]  /*2650*/  SHF.L.U32 R99, R99, 0x10, RZ ;  /* 0x0000001063637819 */ /* 0x000fe200000006ff */
[----:B------:R-:W-:Y:S01]  /*2660*/  FFMA.FTZ R77, R144, R146, R77 ;  /* 0x00000092904d7223 */ /* 0x000fe2000001004d */
[----:B------:R-:W-:Y:S01]  /*2670*/  SHF.L.U32 R102, R31, 0x10, RZ ;  /* 0x000000101f667819 */ /* 0x000fe200000006ff */
[----:B------:R-:W-:Y:S01]  /*2680*/  FFMA.FTZ R79, R100, R83, R79 ;  /* 0x00000053644f7223 */ /* 0x000fe2000001004f */
[----:B------:R-:W-:Y:S01]  /*2690*/  SHF.L.U32 R74, R30, 0x10, RZ ;  /* 0x000000101e4a7819 */ /* 0x000fe200000006ff */
[----:B------:R-:W-:Y:S01]  /*26a0*/  FMUL.FTZ R147, R100, R147 ;  /* 0x0000009364937220 */ /* 0x000fe20000410000 */
[C---:B------:R-:W-:Y:S01]  /*26b0*/  FFMA.FTZ R78, R75.reuse, R99, R78 ;  /* 0x000000634b4e7223 */ /* 0x040fe2000001004e */
[----:B------:R-:W-:Y:S01]  /*26c0*/  FMUL.FTZ R102, R75, R102 ;  /* 0x000000664b667220 */ /* 0x000fe20000410000 */
[----:B------:R-:W-:Y:S01]  /*26d0*/  SHF.L.U32 R100, R29, 0x10, RZ ;  /* 0x000000101d647819 */ /* 0x000fe200000006ff */
[----:B------:R-:W-:Y:S01]  /*26e0*/  FMUL.FTZ R143, R143, R74 ;  /* 0x0000004a8f8f7220 */ /* 0x000fe20000410000 */
[----:B------:R-:W-:-:S02]  /*26f0*/  SHF.L.U32 R99, R8, 0x10, RZ ;  /* 0x0000001008637819 */ /* 0x000fc400000006ff */
[----:B------:R-:W-:Y:S01]  /*2700*/  SHF.L.U32 R83, R7, 0x10, RZ ;  /* 0x0000001007537819 */ /* 0x000fe200000006ff */
[----:B------:R-:W-:Y:S01]  /*2710*/  FMUL.FTZ R100, R101, R100 ;  /* 0x0000006465647220 */ /* 0x000fe20000410000 */
[----:B------:R-:W-:Y:S01]  /*2720*/  SHF.L.U32 R74, R28, 0x10, RZ ;  /* 0x000000101c4a7819 */ /* 0x000fe200000006ff */
[----:B------:R-:W-:Y:S01]  /*2730*/  FMUL.FTZ R144, R144, R99 ;  /* 0x0000006390907220 */ /* 0x000fe20000410000 */
[----:B------:R-:W-:Y:S01]  /*2740*/  SHF.L.U32 R75, R6, 0x10, RZ ;  /* 0x00000010064b7819 */ /* 0x000fe200000006ff */
[----:B------:R-:W-:Y:S01]  /*2750*/  FMUL.FTZ R101, R98, R83 ;  /* 0x0000005362657220 */ /* 0x000fe20000410000 */
[----:B------:R-:W-:Y:S01]  /*2760*/  F2FP.BF16.F32.PACK_AB R83, R138, R145 ;  /* 0x000000918a53723e */ /* 0x000fe200000010ff */
[----:B------:R-:W-:Y:S01]  /*2770*/  FMUL.FTZ R74, R81, R74 ;  /* 0x0000004a514a7220 */ /* 0x000fe20000410000 */
[----:B------:R-:W-:Y:S01]  /*2780*/  F2FP.BF16.F32.PACK_AB R81, R72, R73 ;  /* 0x000000494851723e */ /* 0x000fe200000010ff */
[----:B------:R-:W-:Y:S01]  /*2790*/  FMUL.FTZ R75, R82, R75 ;  /* 0x0000004b524b7220 */ /* 0x000fe20000410000 */
[----:B------:R-:W-:-:S02]  /*27a0*/  F2FP.BF16.F32.PACK_AB R82, R96, R97 ;  /* 0x000000616052723e */ /* 0x000fc400000010ff */
[----:B------:R-:W-:Y:S02]  /*27b0*/  F2FP.BF16.F32.PACK_AB R80, R80, R103 ;  /* 0x000000675050723e */ /* 0x000fe400000010ff */
[----:B------:R-:W-:Y:S02]  /*27c0*/  F2FP.BF16.F32.PACK_AB R99, R147, R102 ;  /* 0x000000669363723e */ /* 0x000fe400000010ff */
[----:B------:R-:W-:Y:S02]  /*27d0*/  F2FP.BF16.F32.PACK_AB R98, R144, R143 ;  /* 0x0000008f9062723e */ /* 0x000fe400000010ff */
[----:B------:R-:W-:Y:S02]  /*27e0*/  F2FP.BF16.F32.PACK_AB R97, R101, R100 ;  /* 0x000000646561723e */ /* 0x000fe400000010ff */
[----:B------:R-:W-:Y:S01]  /*27f0*/  F2FP.BF16.F32.PACK_AB R96, R75, R74 ;  /* 0x0000004a4b60723e */ /* 0x000fe200000010ff */
[----:B------:R-:W-:Y:S06]  /*2800*/  BRA `(.L_x_112) ;  /* 0x0000000400207947 */ /* 0x000fec0003800000 */
.L_x_111:
[-CC-:B------:R-:W-:Y:S01]  /*2810*/  FFMA.FTZ R103, R115, R101.reuse, R102.reuse ;  /* 0x0000006573677223 */ /* 0x180fe20000010066 */
[-CC-:B------:R-:W-:Y:S01]  /*2820*/  FFMA.FTZ R141, R109, R101.reuse, R102.reuse ;  /* 0x000000656d8d7223 */ /* 0x180fe20000010066 */
[-CC-:B------:R-:W-:Y:S01]  /*2830*/  FFMA.FTZ R140, R120, R101.reuse, R102.reuse ;  /* 0x00000065788c7223 */ /* 0x180fe20000010066 */
[-CC-:B------:R-:W-:Y:S01]  /*2840*/  FFMA.FTZ R144, R122, R101.reuse, R102.reuse ;  /* 0x000000657a907223 */ /* 0x180fe20000010066 */
[----:B------:R-:W-:Y:S01]  /*2850*/  FADD.FTZ R103, R118, -R103 ;  /* 0x8000006776677221 */ /* 0x000fe20000010000 */
[-CC-:B------:R-:W-:Y:S01]  /*2860*/  FFMA.FTZ R145, R111, R101.reuse, R102.reuse ;  /* 0x000000656f917223 */ /* 0x180fe20000010066 */
[-CC-:B------:R-:W-:Y:S01]  /*2870*/  FFMA.FTZ R151, R113, R101.reuse, R102.reuse ;  /* 0x0000006571977223 */ /* 0x180fe20000010066 */
[--C-:B------:R-:W-:Y:S01]  /*2880*/  FFMA.FTZ R146, R124, R101, R102.reuse ;  /* 0x000000657c927223 */ /* 0x100fe20000010066 */
[----:B------:R-:W-:Y:S01]  /*2890*/  FMUL.FTZ R103, R138, R103 ;  /* 0x000000678a677220 */ /* 0x000fe20000410000 */
[----:B------:R-:W-:Y:S01]  /*28a0*/  FFMA.FTZ R148, R126, R101, R102 ;  /* 0x000000657e947223 */ /* 0x000fe20000010066 */
[----:B-----5:R-:W-:Y:S01]  /*28b0*/  SHF.L.U32 R139, R99, 0x10, RZ ;  /* 0x00000010638b7819 */ /* 0x020fe200000006ff */
[----:B------:R-:W-:Y:S01]  /*28c0*/  FADD.FTZ R141, R112, -R141 ;  /* 0x8000008d708d7221 */ /* 0x000fe20000010000 */
[----:B------:R-:W-:Y:S01]  /*28d0*/  FADD.FTZ R143, R117, -R140 ;  /* 0x8000008c758f7221 */ /* 0x000fe20000010000 */
[----:B------:R-:W-:Y:S01]  /*28e0*/  FADD.FTZ R149, R119, -R144 ;  /* 0x8000009077957221 */ /* 0x000fe20000010000 */
[-C--:B------:R-:W-:Y:S01]  /*28f0*/  FMUL.FTZ R103, R103, R100.reuse ;  /* 0x0000006467677220 */ /* 0x080fe20000410000 */
[----:B------:R-:W-:Y:S01]  /*2900*/  FADD.FTZ R147, R114, -R145 ;  /* 0x8000009172937221 */ /* 0x000fe20000010000 */
[----:B------:R-:W-:Y:S01]  /*2910*/  FADD.FTZ R151, R116, -R151 ;  /* 0x8000009774977221 */ /* 0x000fe20000010000 */
[----:B------:R-:W-:Y:S01]  /*2920*/  FADD.FTZ R153, R121, -R146 ;  /* 0x8000009279997221 */ /* 0x000fe20000010000 */
[----:B------:R-:W-:Y:S01]  /*2930*/  FADD.FTZ R155, R123, -R148 ;  /* 0x800000947b9b7221 */ /* 0x000fe20000010000 */
[----:B------:R-:W-:Y:S01]  /*2940*/  PRMT R102, R96, 0x7632, R102 ;  /* 0x0000763260667816 */ /* 0x000fe20000000066 */
[C---:B------:R-:W-:Y:S01]  /*2950*/  FMUL.FTZ R141, R138.reuse, R141 ;  /* 0x0000008d8a8d7220 */ /* 0x040fe20000410000 */
[----:B------:R-:W-:Y:S01]  /*2960*/  PRMT R142, R97, 0x7632, R142 ;  /* 0x00007632618e7816 */ /* 0x000fe2000000008e */
[C---:B------:R-:W-:Y:S01]  /*2970*/  FMUL.FTZ R145, R138.reuse, R143 ;  /* 0x0000008f8a917220 */ /* 0x040fe20000410000 */
[----:B------:R-:W-:Y:S01]  /*2980*/  FMUL.FTZ R149, R138, R149 ;  /* 0x000000958a957220 */ /* 0x000fe20000410000 */
[----:B------:R-:W-:Y:S01]  /*2990*/  FFMA.FTZ R78, R103, R139, R78 ;  /* 0x0000008b674e7223 */ /* 0x000fe2000001004e */
[----:B------:R-:W-:Y:S01]  /*29a0*/  SHF.L.U32 R139, R96, 0x10, RZ ;  /* 0x00000010608b7819 */ /* 0x000fe200000006ff */
[C---:B------:R-:W-:Y:S01]  /*29b0*/  FMUL.FTZ R147, R138.reuse, R147 ;  /* 0x000000938a937220 */ /* 0x040fe20000410000 */
[----:B------:R-:W-:Y:S01]  /*29c0*/  SHF.L.U32 R101, R97, 0x10, RZ ;  /* 0x0000001061657819 */ /* 0x000fe200000006ff */
[C---:B------:R-:W-:Y:S01]  /*29d0*/  FMUL.FTZ R151, R138.reuse, R151 ;  /* 0x000000978a977220 */ /* 0x040fe20000410000 */
[C---:B------:R-:W-:Y:S01]  /*29e0*/  FMUL.FTZ R153, R138.reuse, R153 ;  /* 0x000000998a997220 */ /* 0x040fe20000410000 */
[----:B------:R-:W-:Y:S01]  /*29f0*/  FMUL.FTZ R155, R138, R155 ;  /* 0x0000009b8a9b7220 */ /* 0x000fe20000410000 */
[C---:B------:R-:W-:Y:S01]  /*2a00*/  PRMT R96, R98.reuse, 0x7632, R96 ;  /* 0x0000763262607816 */ /* 0x040fe20000000060 */
[-C--:B------:R-:W-:Y:S01]  /*2a10*/  FMUL.FTZ R143, R141, R100.reuse ;  /* 0x000000648d8f7220 */ /* 0x080fe20000410000 */
[----:B------:R-:W-:Y:S01]  /*2a20*/  SHF.L.U32 R97, R98, 0x10, RZ ;  /* 0x0000001062617819 */ /* 0x000fe200000006ff */
[-C--:B------:R-:W-:Y:S01]  /*2a30*/  FMUL.FTZ R98, R145, R100.reuse ;  /* 0x0000006491627220 */ /* 0x080fe20000410000 */
[----:B------:R-:W-:Y:S01]  /*2a40*/  SHF.L.U32 R140, R102, 0x10, RZ ;  /* 0x00000010668c7819 */ /* 0x000fe200000006ff */
[-C--:B------:R-:W-:Y:S01]  /*2a50*/  FMUL.FTZ R102, R149, R100.reuse ;  /* 0x0000006495667220 */ /* 0x080fe20000410000 */
[----:B------:R-:W-:Y:S01]  /*2a60*/  SHF.L.U32 R138, R142, 0x10, RZ ;  /* 0x000000108e8a7819 */ /* 0x000fe200000006ff */
[----:B------:R-:W-:Y:S01]  /*2a70*/  FFMA.FTZ R139, R143, R139, R72 ;  /* 0x0000008b8f8b7223 */ /* 0x000fe20000010048 */
[----:B------:R-:W-:Y:S01]  /*2a80*/  FMUL.FTZ R147, R147, R100 ;  /* 0x0000006493937220 */ /* 0x000fe20000410000 */
[----:B------:R-:W-:Y:S01]  /*2a90*/  FFMA.FTZ R140, R98, R140, R73 ;  /* 0x0000008c628c7223 */ /* 0x000fe20000010049 */
[----:B------:R-:W-:Y:S01]  /*2aa0*/  FMUL.FTZ R151, R151, R100 ;  /* 0x0000006497977220 */ /* 0x000fe20000410000 */
[----:B------:R-:W-:Y:S01]  /*2ab0*/  FFMA.FTZ R141, R102, R138, R75 ;  /* 0x0000008a668d7223 */ /* 0x000fe2000001004b */
[----:B------:R-:W-:Y:S01]  /*2ac0*/  SHF.L.U32 R138, R31, 0x10, RZ ;  /* 0x000000101f8a7819 */ /* 0x000fe200000006ff */
[----:B------:R-:W-:Y:S01]  /*2ad0*/  FMUL.FTZ R144, R153, R100 ;  /* 0x0000006499907220 */ /* 0x000fe20000410000 */
[----:B------:R-:W-:Y:S01]  /*2ae0*/  SHF.L.U32 R73, R8, 0x10, RZ ;  /* 0x0000001008497819 */ /* 0x000fe200000006ff */
[----:B------:R-:W-:Y:S01]  /*2af0*/  FFMA.FTZ R142, R147, R101, R74 ;  /* 0x00000065938e7223 */ /* 0x000fe2000001004a */
[----:B------:R-:W-:Y:S01]  /*2b00*/  SHF.L.U32 R72, R29, 0x10, RZ ;  /* 0x000000101d487819 */ /* 0x000fe200000006ff */
[----:B------:R-:W-:Y:S01]  /*2b10*/  FFMA.FTZ R76, R151, R97, R76 ;  /* 0x00000061974c7223 */ /* 0x000fe2000001004c */
[----:B------:R-:W-:Y:S01]  /*2b20*/  FMUL.FTZ R138, R103, R138 ;  /* 0x0000008a678a7220 */ /* 0x000fe20000410000 */
[----:B------:R-:W-:Y:S01]  /*2b30*/  FMUL.FTZ R101, R144, R73 ;  /* 0x0000004990657220 */ /* 0x000fe20000410000 */
[----:B------:R-:W-:Y:S01]  /*2b40*/  PRMT R99, R99, 0x7632, R99 ;  /* 0x0000763263637816 */ /* 0x000fe20000000063 */
        /* <DEDUP_REMOVED lines=14> */
[----:B------:R-:W-:Y:S01]  /*2c30*/  F2FP.BF16.F32.PACK_AB R98, R101, R74 ;  /* 0x0000004a6562723e */ /* 0x000fe200000010ff */
[----:B------:R-:W-:Y:S01]  /*2c40*/  FFMA.FTZ R77, R144, R96, R77 ;  /* 0x00000060904d7223 */ /* 0x000fe2000001004d */
[----:B------:R-:W-:Y:S01]  /*2c50*/  F2FP.BF16.F32.PACK_AB R97, R102, R97 ;  /* 0x000000616661723e */ /* 0x000fe200000010ff */
[----:B------:R-:W-:Y:S01]  /*2c60*/  FFMA.FTZ R79, R100, R99, R79 ;  /* 0x00000063644f7223 */ /* 0x000fe2000001004f */
[----:B------:R-:W-:-:S02]  /*2c70*/  F2FP.BF16.F32.PACK_AB R99, R103, R138 ;  /* 0x0000008a6763723e */ /* 0x000fc400000010ff */
[----:B------:R-:W-:-:S07]  /*2c80*/  F2FP.BF16.F32.PACK_AB R96, R73, R72 ;  /* 0x000000484960723e */ /* 0x000fce00000010ff */
.L_x_112:
[----:B------:R-:W0:Y:S08]  /*2c90*/  @P1 LDC.64 R74, c[0x0][0x478] ;  /* 0x00011e00ff4a1b82 */ /* 0x000e300000000a00 */
[----:B------:R-:W1:Y:S01]  /*2ca0*/  LDC.64 R72, c[0x0][0x468] ;  /* 0x00011a00ff487b82 */ /* 0x000e620000000a00 */
[----:B0-----:R-:W-:Y:S01]  /*2cb0*/  @P1 IMAD.WIDE.U32 R100, R0, 0x10, R74 ;  /* 0x0000001000641825 */ /* 0x001fe200078e004a */
[----:B------:R-:W-:-:S02]  /*2cc0*/  MOV R74, R142 ;  /* 0x0000008e004a7202 */ /* 0x000fc40000000f00 */
[----:B------:R-:W-:Y:S02]  /*2cd0*/  MOV R75, R141 ;  /* 0x0000008d004b7202 */ /* 0x000fe40000000f00 */
[----:B------:R3:W-:Y:S01]  /*2ce0*/  @P1 STG.E.128 desc[UR8][R100.64], R80 ;  /* 0x0000005064001986 */ /* 0x0007e2000c101d08 */
[----:B-1----:R-:W-:Y:S01]  /*2cf0*/  IMAD.WIDE.U32 R102, R0, 0x10, R72 ;  /* 0x0000001000667825 */ /* 0x002fe200078e0048 */
[----:B------:R-:W-:Y:S02]  /*2d00*/  MOV R72, R139 ;  /* 0x0000008b00487202 */ /* 0x000fe40000000f00 */
[----:B------:R-:W-:Y:S02]  /*2d10*/  MOV R73, R140 ;  /* 0x0000008c00497202 */ /* 0x000fe40000000f00 */
[----:B------:R3:W-:Y:S01]  /*2d20*/  STG.E.128 desc[UR8][R102.64], R96 ;  /* 0x0000006066007986 */ /* 0x0007e2000c101d08 */
[----:B------:R-:W-:Y:S05]  /*2d30*/  BRA `(.L_x_110) ;  /* 0x0000001400f47947 */ /* 0x000fea0003800000 */
.L_x_105:
[----:B------:R-:W-:Y:S04]  /*2d40*/  BSSY.RECONVERGENT B1, `(.L_x_113) ;  /* 0x00000be000017945 */ /* 0x000fe80003800200 */
[----:B------:R-:W-:Y:S05]  /*2d50*/  @!P2 BRA `(.L_x_114) ;  /* 0x0000000800f0a947 */ /* 0x000fea0003800000 */
[----:B------:R-:W0:Y:S02]  /*2d60*/  LDC.64 R96, c[0x0][0x390] ;  /* 0x0000e400ff607b82 */ /* 0x000e240000000a00 */
[----:B0-----:R-:W-:-:S06]  /*2d70*/  IMAD.WIDE.U32 R96, R0, 0x10, R96 ;  /* 0x0000001000607825 */ /* 0x001fcc00078e0060 */
[----:B------:R-:W5:Y:S01]  /*2d80*/  LDG.E.128 R96, desc[UR8][R96.64] ;  /* 0x0000000860607981 */ /* 0x000f62000c1e1d00 */
[----:B------:R-:W-:-:S04]  /*2d90*/  UISETP.NE.U32.AND UP0, UPT, UR14, URZ, UPT ;  /* 0x000000ff0e00728c */ /* 0x000fc8000bf05070 */
[----:B------:R-:W-:-:S09]  /*2da0*/  UISETP.NE.AND.EX UP0, UPT, UR15, URZ, UPT, UP0 ;  /* 0x000000ff0f00728c */ /* 0x000fd2000bf05300 */
[----:B------:R-:W-:Y:S05]  /*2db0*/  BRA.U UP0, `(.L_x_115) ;  /* 0x0000000500547547 */ /* 0x000fea000b800000 */
[-CC-:B------:R-:W-:Y:S01]  /*2dc0*/  FFMA.FTZ R140, R137, R101.reuse, R102.reuse ;  /* 0x00000065898c7223 */ /* 0x180fe20000010066 */
[----:B------:R-:W-:Y:S01]  /*2dd0*/  SHF.L.U32 R139, R84, 0x10, RZ ;  /* 0x00000010548b7819 */ /* 0x000fe200000006ff */
[-C--:B------:R-:W-:Y:S01]  /*2de0*/  FFMA.FTZ R145, R136, R101.reuse, R102 ;  /* 0x0000006588917223 */ /* 0x080fe20000010066 */
[----:B------:R-:W-:Y:S01]  /*2df0*/  PRMT R103, R84, 0x7632, R103 ;  /* 0x0000763254677816 */ /* 0x000fe20000000067 */
[----:B------:R-:W-:Y:S01]  /*2e00*/  FADD.FTZ R140, R135, -R140 ;  /* 0x8000008c878c7221 */ /* 0x000fe20000010000 */
[-C--:B------:R-:W-:Y:S01]  /*2e10*/  FFMA.FTZ R144, R133, R101.reuse, R102 ;  /* 0x0000006585907223 */ /* 0x080fe20000010066 */
[----:B------:R-:W-:Y:S01]  /*2e20*/  FADD.FTZ R142, R134, -R145 ;  /* 0x80000091868e7221 */ /* 0x000fe20000010000 */
[----:B------:R-:W-:Y:S01]  /*2e30*/  SHF.L.U32 R141, R103, 0x10, RZ ;  /* 0x00000010678d7819 */ /* 0x000fe200000006ff */
[C---:B------:R-:W-:Y:S01]  /*2e40*/  FFMA.FTZ R103, R138.reuse, R140, R139 ;  /* 0x0000008c8a677223 */ /* 0x040fe2000001008b */
[----:B------:R-:W-:Y:S01]  /*2e50*/  PRMT R140, R85, 0x7632, R140 ;  /* 0x00007632558c7816 */ /* 0x000fe2000000008c */
[-C--:B------:R-:W-:Y:S01]  /*2e60*/  FFMA.FTZ R151, R107, R101.reuse, R102 ;  /* 0x000000656b977223 */ /* 0x080fe20000010066 */
[----:B------:R-:W-:Y:S01]  /*2e70*/  SHF.L.U32 R143, R85, 0x10, RZ ;  /* 0x00000010558f7819 */ /* 0x000fe200000006ff */
[----:B------:R-:W-:Y:S01]  /*2e80*/  FADD.FTZ R144, R131, -R144 ;  /* 0x8000009083907221 */ /* 0x000fe20000010000 */
[----:B------:R-:W-:Y:S01]  /*2e90*/  FFMA.FTZ R139, R138, R142, R141 ;  /* 0x0000008e8a8b7223 */ /* 0x000fe2000001008d */
[-C--:B------:R-:W-:Y:S01]  /*2ea0*/  FFMA.FTZ R147, R132, R101.reuse, R102 ;  /* 0x0000006584937223 */ /* 0x080fe20000010066 */
[----:B------:R-:W-:Y:S01]  /*2eb0*/  SHF.L.U32 R145, R87, 0x10, RZ ;  /* 0x0000001057917819 */ /* 0x000fe200000006ff */
[----:B------:R-:W-:Y:S01]  /*2ec0*/  FFMA.FTZ R141, R138, R144, R143 ;  /* 0x000000908a8d7223 */ /* 0x000fe2000001008f */
[----:B------:R-:W-:Y:S01]  /*2ed0*/  SHF.L.U32 R149, R140, 0x10, RZ ;  /* 0x000000108c957819 */ /* 0x000fe200000006ff */
[----:B------:R-:W-:Y:S01]  /*2ee0*/  FADD.FTZ R140, R106, -R151 ;  /* 0x800000976a8c7221 */ /* 0x000fe20000010000 */
[----:B------:R-:W-:Y:S01]  /*2ef0*/  PRMT R142, R86, 0x7632, R142 ;  /* 0x00007632568e7816 */ /* 0x000fe2000000008e */
[----:B------:R-:W-:Y:S01]  /*2f00*/  FADD.FTZ R144, R130, -R147 ;  /* 0x8000009382907221 */ /* 0x000fe20000010000 */
[-CC-:B------:R-:W-:Y:S01]  /*2f10*/  FFMA.FTZ R146, R129, R101.reuse, R102.reuse ;  /* 0x0000006581927223 */ /* 0x180fe20000010066 */
[----:B------:R-:W-:Y:S01]  /*2f20*/  FFMA.FTZ R145, R138, R140, R145 ;  /* 0x0000008c8a917223 */ /* 0x000fe20000010091 */
[----:B------:R-:W-:Y:S01]  /*2f30*/  SHF.L.U32 R147, R142, 0x10, RZ ;  /* 0x000000108e937819 */ /* 0x000fe200000006ff */
[-C--:B------:R-:W-:Y:S01]  /*2f40*/  FFMA.FTZ R148, R128, R101.reuse, R102 ;  /* 0x0000006580947223 */ /* 0x080fe20000010066 */
[C---:B-----5:R-:W-:Y:S01]  /*2f50*/  PRMT R140, R96.reuse, 0x7632, R140 ;  /* 0x00007632608c7816 */ /* 0x060fe2000000008c */
[----:B------:R-:W-:Y:S01]  /*2f60*/  FADD.FTZ R146, R127, -R146 ;  /* 0x800000927f927221 */ /* 0x000fe20000010000 */
[----:B------:R-:W-:Y:S01]  /*2f70*/  SHF.L.U32 R142, R96, 0x10, RZ ;  /* 0x00000010608e7819 */ /* 0x000fe200000006ff */
[----:B------:R-:W-:Y:S01]  /*2f80*/  FADD.FTZ R148, R125, -R148 ;  /* 0x800000947d947221 */ /* 0x000fe20000010000 */
[----:B------:R-:W-:Y:S01]  /*2f90*/  PRMT R96, R87, 0x7632, R96 ;  /* 0x0000763257607816 */ /* 0x000fe20000000060 */
[----:B------:R-:W-:Y:S01]  /*2fa0*/  FFMA.FTZ R149, R138, R144, R149 ;  /* 0x000000908a957223 */ /* 0x000fe20000010095 */
[----:B------:R-:W-:Y:S01]  /*2fb0*/  SHF.L.U32 R143, R86, 0x10, RZ ;  /* 0x00000010568f7819 */ /* 0x000fe200000006ff */
[-C--:B------:R-:W-:Y:S01]  /*2fc0*/  FMUL.FTZ R103, R103, R100.reuse ;  /* 0x0000006467677220 */ /* 0x080fe20000410000 */
[----:B------:R-:W-:Y:S01]  /*2fd0*/  SHF.L.U32 R140, R140, 0x10, RZ ;  /* 0x000000108c8c7819 */ /* 0x000fe200000006ff */
[-C--:B------:R-:W-:Y:S01]  /*2fe0*/  FMUL.FTZ R141, R141, R100.reuse ;  /* 0x000000648d8d7220 */ /* 0x080fe20000410000 */
[----:B------:R-:W-:Y:S01]  /*2ff0*/  SHF.L.U32 R151, R96, 0x10, RZ ;  /* 0x0000001060977819 */ /* 0x000fe200000006ff */
[----:B------:R-:W-:Y:S01]  /*3000*/  FMUL.FTZ R96, R139, R100 ;  /* 0x000000648b607220 */ /* 0x000fe20000410000 */
[C---:B------:R-:W-:Y:S01]  /*3010*/  SHF.L.U32 R144, R97.reuse, 0x10, RZ ;  /* 0x0000001061907819 */ /* 0x040fe200000006ff */
[----:B------:R-:W-:Y:S01]  /*3020*/  FFMA.FTZ R143, R138, R146, R143 ;  /* 0x000000928a8f7223 */ /* 0x000fe2000001008f */
[----:B------:R-:W-:Y:S01]  /*3030*/  PRMT R97, R97, 0x7632, R97 ;  /* 0x0000763261617816 */ /* 0x000fe20000000061 */
[----:B------:R-:W-:Y:S01]  /*3040*/  FFMA.FTZ R65, R96, R140, R65 ;  /* 0x0000008c60417223 */ /* 0x000fe20000010041 */
[----:B------:R-:W-:Y:S01]  /*3050*/  PRMT R140, R98, 0x7632, R140 ;  /* 0x00007632628c7816 */ /* 0x000fe2000000008c */
[----:B------:R-:W-:Y:S01]  /*3060*/  FFMA.FTZ R147, R138, R148, R147 ;  /* 0x000000948a937223 */ /* 0x000fe20000010093 */
[----:B------:R-:W-:Y:S01]  /*3070*/  FFMA.FTZ R64, R103, R142, R64 ;  /* 0x0000008e67407223 */ /* 0x000fe20000010040 */
[----:B------:R-:W-:Y:S01]  /*3080*/  SHF.L.U32 R142, R98, 0x10, RZ ;  /* 0x00000010628e7819 */ /* 0x000fe200000006ff */
[----:B------:R-:W-:Y:S01]  /*3090*/  FFMA.FTZ R66, R141, R144, R66 ;  /* 0x000000908d427223 */ /* 0x000fe20000010042 */
[----:B------:R-:W-:Y:S01]  /*30a0*/  SHF.L.U32 R97, R97, 0x10, RZ ;  /* 0x0000001061617819 */ /* 0x000fe200000006ff */
[-C--:B------:R-:W-:Y:S01]  /*30b0*/  FMUL.FTZ R143, R143, R100.reuse ;  /* 0x000000648f8f7220 */ /* 0x080fe20000410000 */
[----:B------:R-:W-:Y:S01]  /*30c0*/  FFMA.FTZ R153, R110, R101, R102 ;  /* 0x000000656e997223 */ /* 0x000fe20000010066 */
[----:B------:R-:W-:Y:S01]  /*30d0*/  SHF.L.U32 R144, R140, 0x10, RZ ;  /* 0x000000108c907819 */ /* 0x000fe200000006ff */
[-C--:B------:R-:W-:Y:S01]  /*30e0*/  FMUL.FTZ R98, R149, R100.reuse ;  /* 0x0000006495627220 */ /* 0x080fe20000410000 */
[----:B------:R-:W-:Y:S01]  /*30f0*/  FMUL.FTZ R140, R147, R100 ;  /* 0x00000064938c7220 */ /* 0x000fe20000410000 */
[----:B------:R-:W-:Y:S01]  /*3100*/  FFMA.FTZ R68, R143, R142, R68 ;  /* 0x0000008e8f447223 */ /* 0x000fe20000010044 */
[----:B------:R-:W-:Y:S01]  /*3110*/  FADD.FTZ R153, R108, -R153 ;  /* 0x800000996c997221 */ /* 0x000fe20000010000 */
[----:B------:R-:W-:Y:S01]  /*3120*/  FFMA.FTZ R67, R98, R97, R67 ;  /* 0x0000006162437223 */ /* 0x000fe20000010043 */
[----:B------:R-:W-:Y:S01]  /*3130*/  SHF.L.U32 R142, R38, 0x10, RZ ;  /* 0x00000010268e7819 */ /* 0x000fe200000006ff */
[----:B------:R-:W-:Y:S01]  /*3140*/  FFMA.FTZ R69, R140, R144, R69 ;  /* 0x000000908c457223 */ /* 0x000fe20000010045 */
[----:B------:R-:W-:Y:S01]  /*3150*/  SHF.L.U32 R97, R16, 0x10, RZ ;  /* 0x0000001010617819 */ /* 0x000fe200000006ff */
[----:B------:R-:W-:Y:S01]  /*3160*/  FMUL.FTZ R145, R145, R100 ;  /* 0x0000006491917220 */ /* 0x000fe20000410000 */
[----:B------:R-:W-:Y:S01]  /*3170*/  SHF.L.U32 R146, R99, 0x10, RZ ;  /* 0x0000001063927819 */ /* 0x000fe200000006ff */
[----:B------:R-:W-:Y:S01]  /*3180*/  FFMA.FTZ R139, R138, R153, R151 ;  /* 0x000000998a8b7223 */ /* 0x000fe20000010097 */
[----:B------:R-:W-:Y:S01]  /*3190*/  SHF.L.U32 R144, R37, 0x10, RZ ;  /* 0x0000001025907819 */ /* 0x000fe200000006ff */
[----:B------:R-:W-:Y:S01]  /*31a0*/  FMUL.FTZ R143, R142, R143 ;  /* 0x0000008f8e8f7220 */ /* 0x000fe20000410000 */
[----:B------:R-:W-:Y:S01]  /*31b0*/  FMUL.FTZ R142, R97, R140 ;  /* 0x0000008c618e7220 */ /* 0x000fe20000410000 */
[----:B------:R-:W-:Y:S01]  /*31c0*/  FFMA.FTZ R70, R145, R146, R70 ;  /* 0x0000009291467223 */ /* 0x000fe20000010046 */
[----:B------:R-:W-:Y:S01]  /*31d0*/  SHF.L.U32 R146, R39, 0x10, RZ ;  /* 0x0000001027927819 */ /* 0x000fe200000006ff */
[----:B------:R-:W-:Y:S01]  /*31e0*/  FMUL.FTZ R97, R144, R141 ;  /* 0x0000008d90617220 */ /* 0x000fe20000410000 */
[----:B------:R-:W-:Y:S01]  /*31f0*/  FMUL.FTZ R144, R139, R100 ;  /* 0x000000648b907220 */ /* 0x000fe20000410000 */
[----:B------:R-:W-:-:S02]  /*3200*/  PRMT R99, R99, 0x7632, R99 ;  /* 0x0000763263637816 */ /* 0x000fc40000000063 */
[----:B------:R-:W-:Y:S01]  /*3210*/  SHF.L.U32 R147, R17, 0x10, RZ ;  /* 0x0000001011937819 */ /* 0x000fe200000006ff */
[----:B------:R-:W-:Y:S01]  /*3220*/  FMUL.FTZ R145, R146, R145 ;  /* 0x0000009192917220 */ /* 0x000fe20000410000 */
[----:B------:R-:W-:Y:S02]  /*3230*/  SHF.L.U32 R141, R15, 0x10, RZ ;  /* 0x000000100f8d7819 */ /* 0x000fe400000006ff */
        /* <DEDUP_REMOVED lines=9> */
[----:B------:R-:W-:Y:S01]  /*32d0*/  FFMA.FTZ R71, R144, R99, R71 ;  /* 0x0000006390477223 */ /* 0x000fe20000010047 */
[----:B------:R-:W-:-:S02]  /*32e0*/  F2FP.BF16.F32.PACK_AB R99, R146, R145 ;  /* 0x000000919263723e */ /* 0x000fc400000010ff */
[----:B------:R-:W-:Y:S01]  /*32f0*/  F2FP.BF16.F32.PACK_AB R96, R96, R103 ;  /* 0x000000676060723e */ /* 0x000fe200000010ff */
[----:B------:R-:W-:Y:S06]  /*3300*/  BRA `(.L_x_116) ;  /* 0x0000000400607947 */ /* 0x000fec0003800000 */
.L_x_115:
[-CC-:B------:R-:W-:Y:S01]  /*3310*/  FFMA.FTZ R81, R107, R101.reuse, R102.reuse ;  /* 0x000000656b517223 */ /* 0x180fe20000010066 */
[C---:B-----5:R-:W-:Y:S01]  /*3320*/  PRMT R143, R98.reuse, 0x7632, R143 ;  /* 0x00007632628f7816 */ /* 0x060fe2000000008f */
[-C--:B------:R-:W-:Y:S01]  /*3330*/  FFMA.FTZ R80, R129, R101.reuse, R102 ;  /* 0x0000006581507223 */ /* 0x080fe20000010066 */
[----:B------:R-:W-:Y:S01]  /*3340*/  SHF.L.U32 R145, R98, 0x10, RZ ;  /* 0x0000001062917819 */ /* 0x000fe200000006ff */
[----:B------:R-:W-:Y:S01]  /*3350*/  FADD.FTZ R83, R106, -R81 ;  /* 0x800000516a537221 */ /* 0x000fe20000010000 */
[----:B------:R-:W-:Y:S01]  /*3360*/  PRMT R142, R97, 0x7632, R142 ;  /* 0x00007632618e7816 */ /* 0x000fe2000000008e */
[----:B------:R-:W-:Y:S01]  /*3370*/  FADD.FTZ R81, R127, -R80 ;  /* 0x800000507f517221 */ /* 0x000fe20000010000 */
[----:B------:R-:W-:Y:S01]  /*3380*/  SHF.L.U32 R141, R97, 0x10, RZ ;  /* 0x00000010618d7819 */ /* 0x000fe200000006ff */
[-C--:B------:R-:W-:Y:S01]  /*3390*/  FFMA.FTZ R149, R110, R101.reuse, R102 ;  /* 0x000000656e957223 */ /* 0x080fe20000010066 */
[----:B------:R-:W-:Y:S01]  /*33a0*/  PRMT R98, R96, 0x7632, R98 ;  /* 0x0000763260627816 */ /* 0x000fe20000000062 */
[-CC-:B------:R-:W-:Y:S01]  /*33b0*/  FFMA.FTZ R151, R132, R101.reuse, R102.reuse ;  /* 0x0000006584977223 */ /* 0x180fe20000010066 */
[----:B------:R-:W-:Y:S01]  /*33c0*/  SHF.L.U32 R103, R96, 0x10, RZ ;  /* 0x0000001060677819 */ /* 0x000fe200000006ff */
[----:B------:R-:W-:Y:S01]  /*33d0*/  FFMA.FTZ R96, R128, R101, R102 ;  /* 0x0000006580607223 */ /* 0x000fe20000010066 */
[----:B------:R-:W-:Y:S01]  /*33e0*/  PRMT R97, R87, 0x7632, R97 ;  /* 0x0000763257617816 */ /* 0x000fe20000000061 */
[----:B------:R-:W-:Y:S01]  /*33f0*/  FADD.FTZ R149, R108, -R149 ;  /* 0x800000956c957221 */ /* 0x000fe20000010000 */
[----:B------:R-:W-:Y:S01]  /*3400*/  PRMT R82, R86, 0x7632, R82 ;  /* 0x0000763256527816 */ /* 0x000fe20000000052 */
[----:B------:R-:W-:Y:S01]  /*3410*/  FADD.FTZ R151, R130, -R151 ;  /* 0x8000009782977221 */ /* 0x000fe20000010000 */
[----:B------:R-:W-:-:S02]  /*3420*/  PRMT R139, R99, 0x7632, R139 ;  /* 0x00007632638b7816 */ /* 0x000fc4000000008b */
[----:B------:R-:W-:Y:S02]  /*3430*/  SHF.L.U32 R147, R99, 0x10, RZ ;  /* 0x0000001063937819 */ /* 0x000fe400000006ff */
[----:B------:R-:W-:Y:S01]  /*3440*/  SHF.L.U32 R144, R97, 0x10, RZ ;  /* 0x0000001061907819 */ /* 0x000fe200000006ff */
[----:B------:R-:W-:Y:S01]  /*3450*/  FADD.FTZ R97, R125, -R96 ;  /* 0x800000607d617221 */ /* 0x000fe20000010000 */
[----:B------:R-:W-:Y:S02]  /*3460*/  SHF.L.U32 R80, R82, 0x10, RZ ;  /* 0x0000001052507819 */ /* 0x000fe400000006ff */
[----:B------:R-:W-:Y:S02]  /*3470*/  SHF.L.U32 R99, R87, 0x10, RZ ;  /* 0x0000001057637819 */ /* 0x000fe400000006ff */
[----:B------:R-:W-:Y:S01]  /*3480*/  SHF.L.U32 R140, R86, 0x10, RZ ;  /* 0x00000010568c7819 */ /* 0x000fe200000006ff */
[C---:B------:R-:W-:Y:S01]  /*3490*/  FFMA.FTZ R97, R138.reuse, R97, R80 ;  /* 0x000000618a617223 */ /* 0x040fe20000010050 */
[----:B------:R-:W-:Y:S01]  /*34a0*/  FFMA.FTZ R80, R133, R101, R102 ;  /* 0x0000006585507223 */ /* 0x000fe20000010066 */
[C-C-:B------:R-:W-:Y:S01]  /*34b0*/  FFMA.FTZ R96, R138.reuse, R83, R99.reuse ;  /* 0x000000538a607223 */ /* 0x140fe20000010063 */
[----:B------:R-:W-:Y:S01]  /*34c0*/  PRMT R99, R85, 0x7632, R99 ;  /* 0x0000763255637816 */ /* 0x000fe20000000063 */
[C---:B------:R-:W-:Y:S01]  /*34d0*/  FFMA.FTZ R82, R138.reuse, R81, R140 ;  /* 0x000000518a527223 */ /* 0x040fe2000001008c */
[----:B------:R-:W-:Y:S01]  /*34e0*/  FADD.FTZ R81, R131, -R80 ;  /* 0x8000005083517221 */ /* 0x000fe20000010000 */
[----:B------:R-:W-:Y:S01]  /*34f0*/  FFMA.FTZ R83, R138, R149, R144 ;  /* 0x000000958a537223 */ /* 0x000fe20000010090 */
[----:B------:R-:W-:Y:S01]  /*3500*/  FFMA.FTZ R80, R137, R101, R102 ;  /* 0x0000006589507223 */ /* 0x000fe20000010066 */
[----:B------:R-:W-:Y:S01]  /*3510*/  SHF.L.U32 R140, R99, 0x10, RZ ;  /* 0x00000010638c7819 */ /* 0x000fe200000006ff */
[-C--:B------:R-:W-:Y:S01]  /*3520*/  FMUL.FTZ R153, R96, R100.reuse ;  /* 0x0000006460997220 */ /* 0x080fe20000410000 */
[----:B------:R-:W-:Y:S01]  /*3530*/  SHF.L.U32 R149, R85, 0x10, RZ ;  /* 0x0000001055957819 */ /* 0x000fe200000006ff */
[----:B------:R-:W-:Y:S01]  /*3540*/  FADD.FTZ R99, R135, -R80 ;  /* 0x8000005087637221 */ /* 0x000fe20000010000 */
[----:B------:R-:W-:Y:S01]  /*3550*/  SHF.L.U32 R144, R84, 0x10, RZ ;  /* 0x0000001054907819 */ /* 0x000fe200000006ff */
[--C-:B------:R-:W-:Y:S01]  /*3560*/  FFMA.FTZ R80, R138, R151, R140.reuse ;  /* 0x000000978a507223 */ /* 0x100fe2000001008c */
[----:B------:R-:W-:Y:S01]  /*3570*/  PRMT R140, R84, 0x7632, R140 ;  /* 0x00007632548c7816 */ /* 0x000fe2000000008c */
[----:B------:R-:W-:Y:S01]  /*3580*/  FFMA.FTZ R81, R138, R81, R149 ;  /* 0x000000518a517223 */ /* 0x000fe20000010095 */
[----:B------:R-:W-:Y:S01]  /*3590*/  FFMA.FTZ R149, R136, R101, R102 ;  /* 0x0000006588957223 */ /* 0x000fe20000010066 */
[----:B------:R-:W-:Y:S01]  /*35a0*/  FFMA.FTZ R99, R138, R99, R144 ;  /* 0x000000638a637223 */ /* 0x000fe20000010090 */
[----:B------:R-:W-:Y:S01]  /*35b0*/  SHF.L.U32 R146, R139, 0x10, RZ ;  /* 0x000000108b927819 */ /* 0x000fe200000006ff */
[----:B------:R-:W-:Y:S01]  /*35c0*/  FMUL.FTZ R150, R83, R100 ;  /* 0x0000006453967220 */ /* 0x000fe20000410000 */
[----:B------:R-:W-:Y:S01]  /*35d0*/  SHF.L.U32 R144, R39, 0x10, RZ ;  /* 0x0000001027907819 */ /* 0x000fe200000006ff */
[----:B------:R-:W-:Y:S01]  /*35e0*/  FADD.FTZ R149, R134, -R149 ;  /* 0x8000009586957221 */ /* 0x000fe20000010000 */
[----:B------:R-:W-:Y:S01]  /*35f0*/  SHF.L.U32 R151, R140, 0x10, RZ ;  /* 0x000000108c977819 */ /* 0x000fe200000006ff */
[----:B------:R-:W-:Y:S01]  /*3600*/  FFMA.FTZ R70, R153, R147, R70 ;  /* 0x0000009399467223 */ /* 0x000fe20000010046 */
[----:B------:R-:W-:Y:S01]  /*3610*/  FFMA.FTZ R71, R150, R146, R71 ;  /* 0x0000009296477223 */ /* 0x000fe20000010047 */
[----:B------:R-:W-:Y:S01]  /*3620*/  FMUL.FTZ R140, R144, R153 ;  /* 0x00000099908c7220 */ /* 0x000fe20000410000 */
[-C--:B------:R-:W-:Y:S01]  /*3630*/  FMUL.FTZ R147, R82, R100.reuse ;  /* 0x0000006452937220 */ /* 0x080fe20000410000 */
[----:B------:R-:W-:Y:S01]  /*3640*/  FFMA.FTZ R139, R138, R149, R151 ;  /* 0x000000958a8b7223 */ /* 0x000fe20000010097 */
        /* <DEDUP_REMOVED lines=8> */
[----:B------:R-:W-:Y:S01]  /*36d0*/  SHF.L.U32 R146, R37, 0x10, RZ ;  /* 0x0000001025927819 */ /* 0x000fe200000006ff */
[----:B------:R-:W-:Y:S01]  /*36e0*/  FMUL.FTZ R144, R144, R147 ;  /* 0x0000009390907220 */ /* 0x000fe20000410000 */
[----:B------:R-:W-:Y:S01]  /*36f0*/  SHF.L.U32 R142, R142, 0x10, RZ ;  /* 0x000000108e8e7819 */ /* 0x000fe200000006ff */
[-C--:B------:R-:W-:Y:S01]  /*3700*/  FMUL.FTZ R147, R81, R100.reuse ;  /* 0x0000006451937220 */ /* 0x080fe20000410000 */
[----:B------:R-:W-:Y:S01]  /*3710*/  FMUL.FTZ R150, R80, R100 ;  /* 0x0000006450967220 */ /* 0x000fe20000410000 */
[----:B------:R-:W-:Y:S01]  /*3720*/  FMUL.FTZ R145, R145, R148 ;  /* 0x0000009491917220 */ /* 0x000fe20000410000 */
[----:B------:R-:W-:Y:S01]  /*3730*/  SHF.L.U32 R149, R15, 0x10, RZ ;  /* 0x000000100f957819 */ /* 0x000fe200000006ff */
[----:B------:R-:W-:Y:S01]  /*3740*/  FFMA.FTZ R66, R147, R141, R66 ;  /* 0x0000008d93427223 */ /* 0x000fe20000010042 */
[----:B------:R-:W-:Y:S01]  /*3750*/  FMUL.FTZ R148, R146, R147 ;  /* 0x0000009392947220 */ /* 0x000fe20000410000 */
[----:B------:R-:W-:Y:S01]  /*3760*/  FFMA.FTZ R67, R150, R142, R67 ;  /* 0x0000008e96437223 */ /* 0x000fe20000010043 */
[----:B------:R-:W-:Y:S01]  /*3770*/  SHF.L.U32 R142, R36, 0x10, RZ ;  /* 0x00000010248e7819 */ /* 0x000fe200000006ff */
[----:B------:R-:W-:Y:S01]  /*3780*/  FMUL.FTZ R141, R99, R100 ;  /* 0x00000064638d7220 */ /* 0x000fe20000410000 */
[----:B------:R-:W-:Y:S01]  /*3790*/  SHF.L.U32 R147, R14, 0x10, RZ ;  /* 0x000000100e937819 */ /* 0x000fe200000006ff */
[----:B------:R-:W-:Y:S01]  /*37a0*/  FMUL.FTZ R149, R149, R150 ;  /* 0x0000009695957220 */ /* 0x000fe20000410000 */
[----:B------:R-:W-:Y:S01]  /*37b0*/  SHF.L.U32 R146, R98, 0x10, RZ ;  /* 0x0000001062927819 */ /* 0x000fe200000006ff */
[----:B------:R-:W-:Y:S01]  /*37c0*/  FMUL.FTZ R98, R139, R100 ;  /* 0x000000648b627220 */ /* 0x000fe20000410000 */
[----:B------:R-:W-:Y:S01]  /*37d0*/  FMUL.FTZ R142, R142, R141 ;  /* 0x0000008d8e8e7220 */ /* 0x000fe20000410000 */
[----:B------:R-:W-:Y:S01]  /*37e0*/  F2FP.BF16.F32.PACK_AB R81, R80, R81 ;  /* 0x000000515051723e */ /* 0x000fe200000010ff */
[----:B------:R-:W-:Y:S01]  /*37f0*/  FFMA.FTZ R64, R141, R103, R64 ;  /* 0x000000678d407223 */ /* 0x000fe20000010040 */
[----:B------:R-:W-:Y:S01]  /*3800*/  FMUL.FTZ R147, R147, R98 ;  /* 0x0000006293937220 */ /* 0x000fe20000410000 */
[----:B------:R-:W-:Y:S01]  /*3810*/  FFMA.FTZ R65, R98, R146, R65 ;  /* 0x0000009262417223 */ /* 0x000fe20000010041 */
[----:B------:R-:W-:-:S02]  /*3820*/  F2FP.BF16.F32.PACK_AB R83, R83, R96 ;  /* 0x000000605353723e */ /* 0x000fc400000010ff */
[----:B------:R-:W-:Y:S02]  /*3830*/  F2FP.BF16.F32.PACK_AB R82, R97, R82 ;  /* 0x000000526152723e */ /* 0x000fe400000010ff */
[----:B------:R-:W-:Y:S02]  /*3840*/  F2FP.BF16.F32.PACK_AB R80, R139, R99 ;  /* 0x000000638b50723e */ /* 0x000fe400000010ff */
[----:B------:R-:W-:Y:S02]  /*3850*/  F2FP.BF16.F32.PACK_AB R99, R143, R140 ;  /* 0x0000008c8f63723e */ /* 0x000fe400000010ff */
[----:B------:R-:W-:Y:S02]  /*3860*/  F2FP.BF16.F32.PACK_AB R98, R145, R144 ;  /* 0x000000909162723e */ /* 0x000fe400000010ff */
[----:B------:R-:W-:Y:S02]  /*3870*/  F2FP.BF16.F32.PACK_AB R97, R149, R148 ;  /* 0x000000949561723e */ /* 0x000fe400000010ff */
[----:B------:R-:W-:-:S07]  /*3880*/  F2FP.BF16.F32.PACK_AB R96, R147, R142 ;  /* 0x0000008e9360723e */ /* 0x000fce00000010ff */
.L_x_116:
[----:B------:R-:W-:Y:S01]  /*3890*/  ISETP.NE.U32.AND P1, PT, RZ, UR14, PT ;  /* 0x0000000eff007c0c */ /* 0x000fe2000bf25070 */
[----:B------:R-:W0:Y:S03]  /*38a0*/  LDC.64 R140, c[0x0][0x468] ;  /* 0x00011a00ff8c7b82 */ /* 0x000e260000000a00 */
[----:B------:R-:W-:-:S13]  /*38b0*/  ISETP.NE.AND.EX P1, PT, RZ, UR15, PT, P1 ;  /* 0x0000000fff007c0c */ /* 0x000fda000bf25310 */
[----:B------:R-:W1:Y:S01]  /*38c0*/  @P1 LDC.64 R142, c[0x0][0x478] ;  /* 0x00011e00ff8e1b82 */ /* 0x000e620000000a00 */
[----:B0-----:R-:W-:-:S04]  /*38d0*/  IMAD.WIDE.U32 R140, R0, 0x10, R140 ;  /* 0x00000010008c7825 */ /* 0x001fc800078e008c */
[C---:B-1----:R-:W-:Y:S01]  /*38e0*/  @P1 IMAD.WIDE.U32 R142, R0.reuse, 0x10, R142 ;  /* 0x00000010008e1825 */ /* 0x042fe200078e008e */
[----:B------:R-:W-:-:S04]  /*38f0*/  IADD3 R0, PT, PT, R0, 0x80, RZ ;  /* 0x0000008000007810 */ /* 0x000fc80007ffe0ff */
[----:B------:R0:W-:Y:S04]  /*3900*/  @P1 STG.E.128 desc[UR8][R142.64], R80 ;  /* 0x000000508e001986 */ /* 0x0001e8000c101d08 */
[----:B------:R0:W-:Y:S02]  /*3910*/  STG.E.128 desc[UR8][R140.64], R96 ;  /* 0x000000608c007986 */ /* 0x0001e4000c101d08 */
.L_x_114:
[----:B------:R-:W-:Y:S05]  /*3920*/  BSYNC.RECONVERGENT B1 ;  /* 0x0000000000017941 */ /* 0x000fea0003800200 */
.L_x_113:
[----:B------:R-:W-:Y:S05]  /*3930*/  @!P3 BRA `(.L_x_110) ;  /* 0x0000000800f4b947 */ /* 0x000fea0003800000 */
[----:B0-----:R-:W0:Y:S02]  /*3940*/  LDC.64 R96, c[0x0][0x390] ;  /* 0x0000e400ff607b82 */ /* 0x001e240000000a00 */
[----:B0-----:R-:W-:-:S06]  /*3950*/  IMAD.WIDE.U32 R96, R0, 0x10, R96 ;  /* 0x0000001000607825 */ /* 0x001fcc00078e0060 */
[----:B------:R-:W5:Y:S01]  /*3960*/  LDG.E.128 R96, desc[UR8][R96.64] ;  /* 0x0000000860607981 */ /* 0x000f62000c1e1d00 */
[----:B------:R-:W-:-:S04]  /*3970*/  ISETP.NE.U32.AND P1, PT, RZ, UR14, PT ;  /* 0x0000000eff007c0c */ /* 0x000fc8000bf25070 */
[----:B------:R-:W-:-:S13]  /*3980*/  ISETP.NE.AND.EX P1, PT, RZ, UR15, PT, P1 ;  /* 0x0000000fff007c0c */ /* 0x000fda000bf25310 */
[----:B------:R-:W-:Y:S05]  /*3990*/  @!P1 BRA `(.L_x_117) ;  /* 0x0000000400649947 */ /* 0x000fea0003800000 */
[-C--:B------:R-:W-:Y:S01]  /*39a0*/  FFMA.FTZ R81, R109, R101.reuse, R102 ;  /* 0x000000656d517223 */ /* 0x080fe20000010066 */
[----:B------:R-:W-:Y:S01]  /*39b0*/  PRMT R80, R20, 0x7632, R80 ;  /* 0x0000763214507816 */ /* 0x000fe20000000050 */
[-CC-:B------:R-:W-:Y:S01]  /*39c0*/  FFMA.FTZ R146, R120, R101.reuse, R102.reuse ;  /* 0x0000006578927223 */ /* 0x180fe20000010066 */
[-C--:B------:R-:W-:Y:S01]  /*39d0*/  FFMA.FTZ R145, R111, R101.reuse, R102 ;  /* 0x000000656f917223 */ /* 0x080fe20000010066 */
[----:B-----5:R-:W-:Y:S01]  /*39e0*/  PRMT R140, R96, 0x7632, R140 ;  /* 0x00007632608c7816 */ /* 0x020fe2000000008c */
[-CC-:B------:R-:W-:Y:S01]  /*39f0*/  FFMA.FTZ R148, R122, R101.reuse, R102.reuse ;  /* 0x000000657a947223 */ /* 0x180fe20000010066 */
[----:B------:R-:W-:Y:S01]  /*3a00*/  SHF.L.U32 R141, R96, 0x10, RZ ;  /* 0x00000010608d7819 */ /* 0x000fe200000006ff */
[-CC-:B------:R-:W-:Y:S01]  /*3a10*/  FFMA.FTZ R147, R113, R101.reuse, R102.reuse ;  /* 0x0000006571937223 */ /* 0x180fe20000010066 */
[-CC-:B------:R-:W-:Y:S01]  /*3a20*/  FFMA.FTZ R144, R124, R101.reuse, R102.reuse ;  /* 0x000000657c907223 */ /* 0x180fe20000010066 */
[-CC-:B------:R-:W-:Y:S01]  /*3a30*/  FFMA.FTZ R103, R115, R101.reuse, R102.reuse ;  /* 0x0000006573677223 */ /* 0x180fe20000010066 */
[----:B------:R-:W-:Y:S01]  /*3a40*/  FADD.FTZ R96, R112, -R81 ;  /* 0x8000005170607221 */ /* 0x000fe20000010000 */
[----:B------:R-:W-:Y:S01]  /*3a50*/  FFMA.FTZ R102, R126, R101, R102 ;  /* 0x000000657e667223 */ /* 0x000fe20000010066 */
[----:B------:R-:W-:Y:S01]  /*3a60*/  SHF.L.U32 R81, R80, 0x10, RZ ;  /* 0x0000001050517819 */ /* 0x000fe200000006ff */
[----:B------:R-:W-:Y:S01]  /*3a70*/  FADD.FTZ R80, R117, -R146 ;  /* 0x8000009275507221 */ /* 0x000fe20000010000 */
[C---:B------:R-:W-:Y:S01]  /*3a80*/  PRMT R143, R97.reuse, 0x7632, R143 ;  /* 0x00007632618f7816 */ /* 0x040fe2000000008f */
[----:B------:R-:W-:Y:S01]  /*3a90*/  FADD.FTZ R146, R116, -R147 ;  /* 0x8000009374927221 */ /* 0x000fe20000010000 */
[----:B------:R-:W-:Y:S01]  /*3aa0*/  SHF.L.U32 R139, R97, 0x10, RZ ;  /* 0x00000010618b7819 */ /* 0x000fe200000006ff */
[----:B------:R-:W-:Y:S01]  /*3ab0*/  FFMA.FTZ R80, R138, R80, R81 ;  /* 0x000000508a507223 */ /* 0x000fe20000010051 */
[C---:B------:R-:W-:Y:S01]  /*3ac0*/  PRMT R142, R98.reuse, 0x7632, R142 ;  /* 0x00007632628e7816 */ /* 0x040fe2000000008e */
[----:B------:R-:W-:Y:S01]  /*3ad0*/  FADD.FTZ R148, R119, -R148 ;  /* 0x8000009477947221 */ /* 0x000fe20000010000 */
[----:B------:R-:W-:Y:S01]  /*3ae0*/  SHF.L.U32 R83, R98, 0x10, RZ ;  /* 0x0000001062537819 */ /* 0x000fe200000006ff */
[----:B------:R-:W-:Y:S01]  /*3af0*/  FADD.FTZ R98, R114, -R145 ;  /* 0x8000009172627221 */ /* 0x000fe20000010000 */
[----:B------:R-:W-:Y:S01]  /*3b00*/  SHF.L.U32 R101, R21, 0x10, RZ ;  /* 0x0000001015657819 */ /* 0x000fe200000006ff */
[----:B------:R-:W-:Y:S01]  /*3b10*/  FADD.FTZ R102, R123, -R102 ;  /* 0x800000667b667221 */ /* 0x000fe20000010000 */
[----:B------:R-:W-:-:S02]  /*3b20*/  SHF.L.U32 R97, R20, 0x10, RZ ;  /* 0x0000001014617819 */ /* 0x000fc400000006ff */
[----:B------:R-:W-:Y:S01]  /*3b30*/  SHF.L.U32 R149, R23, 0x10, RZ ;  /* 0x0000001017957819 */ /* 0x000fe200000006ff */
[----:B------:R-:W-:Y:S01]  /*3b40*/  FFMA.FTZ R81, R138, R98, R101 ;  /* 0x000000628a517223 */ /* 0x000fe20000010065 */
[----:B------:R-:W-:Y:S01]  /*3b50*/  PRMT R98, R22, 0x7632, R98 ;  /* 0x0000763216627816 */ /* 0x000fe20000000062 */
[----:B------:R-:W-:Y:S01]  /*3b60*/  FFMA.FTZ R97, R138, R96, R97 ;  /* 0x000000608a617223 */ /* 0x000fe20000010061 */
[----:B------:R-:W-:Y:S02]  /*3b70*/  PRMT R96, R21, 0x7632, R96 ;  /* 0x0000763215607816 */ /* 0x000fe40000000060 */
[----:B------:R-:W-:Y:S01]  /*3b80*/  SHF.L.U32 R147, R98, 0x10, RZ ;  /* 0x0000001062937819 */ /* 0x000fe200000006ff */
[----:B------:R-:W-:Y:S01]  /*3b90*/  FADD.FTZ R98, R121, -R144 ;  /* 0x8000009079627221 */ /* 0x000fe20000010000 */
[----:B------:R-:W-:Y:S01]  /*3ba0*/  SHF.L.U32 R101, R96, 0x10, RZ ;  /* 0x0000001060657819 */ /* 0x000fe200000006ff */
[----:B------:R-:W-:Y:S01]  /*3bb0*/  FADD.FTZ R144, R118, -R103 ;  /* 0x8000006776907221 */ /* 0x000fe20000010000 */
[----:B------:R-:W-:Y:S01]  /*3bc0*/  SHF.L.U32 R145, R22, 0x10, RZ ;  /* 0x0000001016917819 */ /* 0x000fe200000006ff */
[----:B------:R-:W-:Y:S01]  /*3bd0*/  FFMA.FTZ R98, R138, R98, R147 ;  /* 0x000000628a627223 */ /* 0x000fe20000010093 */
[----:B------:R-:W-:Y:S01]  /*3be0*/  SHF.L.U32 R140, R140, 0x10, RZ ;  /* 0x000000108c8c7819 */ /* 0x000fe200000006ff */
[C---:B------:R-:W-:Y:S01]  /*3bf0*/  FFMA.FTZ R96, R138.reuse, R148, R101 ;  /* 0x000000948a607223 */ /* 0x040fe20000010065 */
[C---:B------:R-:W-:Y:S01]  /*3c00*/  FFMA.FTZ R103, R138.reuse, R144, R149 ;  /* 0x000000908a677223 */ /* 0x040fe20000010095 */
[----:B------:R-:W-:Y:S01]  /*3c10*/  FFMA.FTZ R101, R138, R146, R145 ;  /* 0x000000928a657223 */ /* 0x000fe20000010091 */
[-C--:B------:R-:W-:Y:S01]  /*3c20*/  FMUL.FTZ R144, R80, R100.reuse ;  /* 0x0000006450907220 */ /* 0x080fe20000410000 */
[----:B------:R-:W-:Y:S01]  /*3c30*/  PRMT R146, R23, 0x7632, R146 ;  /* 0x0000763217927816 */ /* 0x000fe20000000092 */
[----:B------:R-:W-:Y:S01]  /*3c40*/  FMUL.FTZ R145, R97, R100 ;  /* 0x0000006461917220 */ /* 0x000fe20000410000 */
[----:B------:R-:W-:Y:S01]  /*3c50*/  SHF.L.U32 R143, R143, 0x10, RZ ;  /* 0x000000108f8f7819 */ /* 0x000fe200000006ff */
[----:B------:R-:W-:Y:S01]  /*3c60*/  FFMA.FTZ R140, R144, R140, R73 ;  /* 0x0000008c908c7223 */ /* 0x000fe20000010049 */
[----:B------:R-:W-:Y:S01]  /*3c70*/  SHF.L.U32 R149, R146, 0x10, RZ ;  /* 0x0000001092957819 */ /* 0x000fe200000006ff */
[-C--:B------:R-:W-:Y:S01]  /*3c80*/  FMUL.FTZ R73, R101, R100.reuse ;  /* 0x0000006465497220 */ /* 0x080fe20000410000 */
[----:B------:R-:W-:Y:S01]  /*3c90*/  FFMA.FTZ R141, R145, R141, R72 ;  /* 0x0000008d918d7223 */ /* 0x000fe20000010048 */
[-C--:B------:R-:W-:Y:S01]  /*3ca0*/  FMUL.FTZ R147, R81, R100.reuse ;  /* 0x0000006451937220 */ /* 0x080fe20000410000 */
[----:B------:R-:W-:Y:S01]  /*3cb0*/  FMUL.FTZ R72, R96, R100 ;  /* 0x0000006460487220 */ /* 0x000fe20000410000 */
[----:B------:R-:W-:Y:S01]  /*3cc0*/  PRMT R82, R99, 0x7632, R82 ;  /* 0x0000763263527816 */ /* 0x000fe20000000052 */
[----:B------:R-:W-:Y:S01]  /*3cd0*/  FFMA.FTZ R76, R73, R83, R76 ;  /* 0x00000053494c7223 */ /* 0x000fe2000001004c */
[----:B------:R-:W-:Y:S01]  /*3ce0*/  FFMA.FTZ R83, R138, R102, R149 ;  /* 0x000000668a537223 */ /* 0x000fe20000010095 */
[----:B------:R-:W-:Y:S01]  /*3cf0*/  SHF.L.U32 R146, R142, 0x10, RZ ;  /* 0x000000108e927819 */ /* 0x000fe200000006ff */
[----:B------:R-:W-:Y:S01]  /*3d00*/  FFMA.FTZ R139, R147, R139, R74 ;  /* 0x0000008b938b7223 */ /* 0x000fe2000001004a */
[----:B------:R-:W-:Y:S01]  /*3d10*/  FFMA.FTZ R142, R72, R143, R75 ;  /* 0x0000008f488e7223 */ /* 0x000fe2000001004b */
[----:B------:R-:W-:Y:S01]  /*3d20*/  SHF.L.U32 R99, R99, 0x10, RZ ;  /* 0x0000001063637819 */ /* 0x000fe200000006ff */
        /* <DEDUP_REMOVED lines=11> */
[----:B------:R-:W-:Y:S01]  /*3de0*/  SHF.L.U32 R149, R8, 0x10, RZ ;  /* 0x0000001008957819 */ /* 0x000fe200000006ff */
[----:B------:R-:W-:Y:S01]  /*3df0*/  FMUL.FTZ R73, R102, R73 ;  /* 0x0000004966497220 */ /* 0x000fe20000410000 */
[----:B------:R-:W-:Y:S01]  /*3e00*/  SHF.L.U32 R102, R29, 0x10, RZ ;  /* 0x000000101d667819 */ /* 0x000fe200000006ff */
[----:B------:R-:W-:Y:S01]  /*3e10*/  FFMA.FTZ R77, R74, R146, R77 ;  /* 0x000000924a4d7223 */ /* 0x000fe2000001004d */
        /* <DEDUP_REMOVED lines=17> */
.L_x_117:
[-CC-:B------:R-:W-:Y:S01]  /*3f30*/  FFMA.FTZ R143, R115, R101.reuse, R102.reuse ;  /* 0x00000065738f7223 */ /* 0x180fe20000010066 */
[----:B------:R-:W-:Y:S01]  /*3f40*/  SHF.L.U32 R144, R23, 0x10, RZ ;  /* 0x0000001017907819 */ /* 0x000fe200000006ff */
[-CC-:B------:R-:W-:Y:S01]  /*3f50*/  FFMA.FTZ R139, R109, R101.reuse, R102.reuse ;  /* 0x000000656d8b7223 */ /* 0x180fe20000010066 */
[-CC-:B------:R-:W-:Y:S01]  /*3f60*/  FFMA.FTZ R142, R120, R101.reuse, R102.reuse ;  /* 0x00000065788e7223 */ /* 0x180fe20000010066 */
[----:B------:R-:W-:Y:S01]  /*3f70*/  FADD.FTZ R143, R118, -R143 ;  /* 0x8000008f768f7221 */ /* 0x000fe20000010000 */
[-CC-:B------:R-:W-:Y:S01]  /*3f80*/  FFMA.FTZ R145, R111, R101.reuse, R102.reuse ;  /* 0x000000656f917223 */ /* 0x180fe20000010066 */
[-CC-:B------:R-:W-:Y:S01]  /*3f90*/  FFMA.FTZ R148, R122, R101.reuse, R102.reuse ;  /* 0x000000657a947223 */ /* 0x180fe20000010066 */
[-CC-:B------:R-:W-:Y:S01]  /*3fa0*/  FFMA.FTZ R103, R113, R101.reuse, R102.reuse ;  /* 0x0000006571677223 */ /* 0x180fe20000010066 */
[-CC-:B------:R-:W-:Y:S01]  /*3fb0*/  FFMA.FTZ R140, R124, R101.reuse, R102.reuse ;  /* 0x000000657c8c7223 */ /* 0x180fe20000010066 */
[----:B------:R-:W-:Y:S01]  /*3fc0*/  SHF.L.U32 R141, R20, 0x10, RZ ;  /* 0x00000010148d7819 */ /* 0x000fe200000006ff */
[----:B------:R-:W-:Y:S01]  /*3fd0*/  FFMA.FTZ R102, R126, R101, R102 ;  /* 0x000000657e667223 */ /* 0x000fe20000010066 */
[--C-:B------:R-:W-:Y:S01]  /*3fe0*/  FFMA.FTZ R149, R138, R143, R144.reuse ;  /* 0x0000008f8a957223 */ /* 0x100fe20000010090 */
[----:B------:R-:W-:Y:S01]  /*3ff0*/  FADD.FTZ R139, R112, -R139 ;  /* 0x8000008b708b7221 */ /* 0x000fe20000010000 */
[----:B------:R-:W-:Y:S01]  /*4000*/  PRMT R101, R20, 0x7632, R101 ;  /* 0x0000763214657816 */ /* 0x000fe20000000065 */
[----:B------:R-:W-:Y:S01]  /*4010*/  FADD.FTZ R145, R114, -R145 ;  /* 0x8000009172917221 */ /* 0x000fe20000010000 */
[C---:B------:R-:W-:Y:S01]  /*4020*/  PRMT R144, R21.reuse, 0x7632, R144 ;  /* 0x0000763215907816 */ /* 0x040fe20000000090 */
[----:B------:R-:W-:Y:S01]  /*4030*/  FFMA.FTZ R139, R138, R139, R141 ;  /* 0x0000008b8a8b7223 */ /* 0x000fe2000001008d */
[----:B------:R-:W-:Y:S01]  /*4040*/  SHF.L.U32 R146, R21, 0x10, RZ ;  /* 0x0000001015927819 */ /* 0x000fe200000006ff */
[----:B------:R-:W-:Y:S01]  /*4050*/  FADD.FTZ R141, R117, -R142 ;  /* 0x8000008e758d7221 */ /* 0x000fe20000010000 */
[----:B------:R-:W-:Y:S01]  /*4060*/  SHF.L.U32 R143, R101, 0x10, RZ ;  /* 0x00000010658f7819 */ /* 0x000fe200000006ff */
[----:B------:R-:W-:Y:S01]  /*4070*/  FADD.FTZ R147, R119, -R148 ;  /* 0x8000009477937221 */ /* 0x000fe20000010000 */
[----:B------:R-:W-:Y:S01]  /*4080*/  SHF.L.U32 R144, R144, 0x10, RZ ;  /* 0x0000001090907819 */ /* 0x000fe200000006ff */
[--C-:B------:R-:W-:Y:S01]  /*4090*/  FFMA.FTZ R145, R138, R145, R146.reuse ;  /* 0x000000918a917223 */ /* 0x100fe20000010092 */
[----:B-----5:R-:W-:Y:S01]  /*40a0*/  SHF.L.U32 R142, R96, 0x10, RZ ;  /* 0x00000010608e7819 */ /* 0x020fe200000006ff */
[C---:B------:R-:W-:Y:S01]  /*40b0*/  FFMA.FTZ R141, R138.reuse, R141, R143 ;  /* 0x0000008d8a8d7223 */ /* 0x040fe2000001008f */
[----:B------:R-:W-:Y:S01]  /*40c0*/  PRMT R146, R97, 0x7632, R146 ;  /* 0x0000763261927816 */ /* 0x000fe20000000092 */
[--C-:B------:R-:W-:Y:S01]  /*40d0*/  FFMA.FTZ R147, R138, R147, R144.reuse ;  /* 0x000000938a937223 */ /* 0x100fe20000010090 */
[----:B------:R-:W-:Y:S01]  /*40e0*/  PRMT R144, R96, 0x7632, R144 ;  /* 0x0000763260907816 */ /* 0x000fe20000000090 */
[-C--:B------:R-:W-:Y:S01]  /*40f0*/  FMUL.FTZ R101, R149, R100.reuse ;  /* 0x0000006495657220 */ /* 0x080fe20000410000 */
[----:B------:R-:W-:Y:S01]  /*4100*/  SHF.L.U32 R143, R97, 0x10, RZ ;  /* 0x00000010618f7819 */ /* 0x000fe200000006ff */
[----:B------:R-:W-:Y:S01]  /*4110*/  FADD.FTZ R151, R121, -R140 ;  /* 0x8000008c79977221 */ /* 0x000fe20000010000 */
[----:B------:R-:W-:Y:S01]  /*4120*/  PRMT R96, R98, 0x7632, R96 ;  /* 0x0000763262607816 */ /* 0x000fe20000000060 */
[----:B------:R-:W-:Y:S01]  /*4130*/  FADD.FTZ R103, R116, -R103 ;  /* 0x8000006774677221 */ /* 0x000fe20000010000 */
[----:B------:R-:W-:Y:S01]  /*4140*/  SHF.L.U32 R97, R98, 0x10, RZ ;  /* 0x0000001062617819 */ /* 0x000fe200000006ff */
[----:B------:R-:W-:Y:S01]  /*4150*/  FADD.FTZ R153, R123, -R102 ;  /* 0x800000667b997221 */ /* 0x000fe20000010000 */
[----:B------:R-:W-:Y:S01]  /*4160*/  PRMT R98, R22, 0x7632, R98 ;  /* 0x0000763216627816 */ /* 0x000fe20000000062 */
[-C--:B------:R-:W-:Y:S01]  /*4170*/  FMUL.FTZ R145, R145, R100.reuse ;  /* 0x0000006491917220 */ /* 0x080fe20000410000 */
[----:B------:R-:W-:Y:S01]  /*4180*/  SHF.L.U32 R150, R99, 0x10, RZ ;  /* 0x0000001063967819 */ /* 0x000fe200000006ff */
[----:B------:R-:W-:Y:S01]  /*4190*/  FMUL.FTZ R102, R147, R100 ;  /* 0x0000006493667220 */ /* 0x000fe20000410000 */
[----:B------:R-:W-:-:S02]  /*41a0*/  PRMT R99, R23, 0x7632, R99 ;  /* 0x0000763217637816 */ /* 0x000fc40000000063 */
[----:B------:R-:W-:Y:S01]  /*41b0*/  SHF.L.U32 R98, R98, 0x10, RZ ;  /* 0x0000001062627819 */ /* 0x000fe200000006ff */
[----:B------:R-:W-:Y:S01]  /*41c0*/  FFMA.FTZ R78, R101, R150, R78 ;  /* 0x00000096654e7223 */ /* 0x000fe2000001004e */
[----:B------:R-:W-:Y:S02]  /*41d0*/  SHF.L.U32 R149, R22, 0x10, RZ ;  /* 0x0000001016957819 */ /* 0x000fe400000006ff */
[----:B------:R-:W-:Y:S01]  /*41e0*/  SHF.L.U32 R140, R99, 0x10, RZ ;  /* 0x00000010638c7819 */ /* 0x000fe200000006ff */
[----:B------:R-:W-:Y:S01]  /*41f0*/  FFMA.FTZ R151, R138, R151, R98 ;  /* 0x000000978a977223 */ /* 0x000fe20000010062 */
[----:B------:R-:W-:Y:S01]  /*4200*/  SHF.L.U32 R144, R144, 0x10, RZ ;  /* 0x0000001090907819 */ /* 0x000fe200000006ff */
[C---:B------:R-:W-:Y:S01]  /*4210*/  FFMA.FTZ R149, R138.reuse, R103, R149 ;  /* 0x000000678a957223 */ /* 0x040fe20000010095 */
[-C--:B------:R-:W-:Y:S01]  /*4220*/  FMUL.FTZ R98, R141, R100.reuse ;  /* 0x000000648d627220 */ /* 0x080fe20000410000 */
[----:B------:R-:W-:Y:S01]  /*4230*/  FMUL.FTZ R103, R139, R100 ;  /* 0x000000648b677220 */ /* 0x000fe20000410000 */
[----:B------:R-:W-:Y:S01]  /*4240*/  FFMA.FTZ R153, R138, R153, R140 ;  /* 0x000000998a997223 */ /* 0x000fe2000001008c */
[----:B------:R-:W-:Y:S01]  /*4250*/  SHF.L.U32 R146, R146, 0x10, RZ ;  /* 0x0000001092927819 */ /* 0x000fe200000006ff */
[----:B------:R-:W-:Y:S01]  /*4260*/  FFMA.FTZ R140, R98, R144, R73 ;  /* 0x00000090628c7223 */ /* 0x000fe20000010049 */
[----:B------:R-:W-:Y:S01]  /*4270*/  FFMA.FTZ R141, R103, R142, R72 ;  /* 0x0000008e678d7223 */ /* 0x000fe20000010048 */
[----:B------:R-:W-:Y:S01]  /*4280*/  SHF.L.U32 R144, R31, 0x10, RZ ;  /* 0x000000101f907819 */ /* 0x000fe200000006ff */
[-C--:B------:R-:W-:Y:S01]  /*4290*/  FMUL.FTZ R149, R149, R100.reuse ;  /* 0x0000006495957220 */ /* 0x080fe20000410000 */
[----:B------:R-:W-:Y:S01]  /*42a0*/  SHF.L.U32 R73, R8, 0x10, RZ ;  /* 0x0000001008497819 */ /* 0x000fe200000006ff */
[----:B------:R-:W-:Y:S01]  /*42b0*/  FMUL.FTZ R138, R151, R100 ;  /* 0x00000064978a7220 */ /* 0x000fe20000410000 */
[----:B------:R-:W-:Y:S01]  /*42c0*/  SHF.L.U32 R72, R29, 0x10, RZ ;  /* 0x000000101d487819 */ /* 0x000fe200000006ff */
[----:B------:R-:W-:Y:S01]  /*42d0*/  FFMA.FTZ R76, R149, R97, R76 ;  /* 0x00000061954c7223 */ /* 0x000fe2000001004c */
[----:B------:R-:W-:Y:S01]  /*42e0*/  FMUL.FTZ R144, R144, R101 ;  /* 0x0000006590907220 */ /* 0x000fe20000410000 */
[----:B------:R-:W-:Y:S01]  /*42f0*/  FFMA.FTZ R139, R145, R143, R74 ;  /* 0x0000008f918b7223 */ /* 0x000fe2000001004a */
[----:B------:R-:W-:Y:S01]  /*4300*/  FFMA.FTZ R142, R102, R146, R75 ;  /* 0x00000092668e7223 */ /* 0x000fe2000001004b */
[----:B------:R-:W-:Y:S01]  /*4310*/  FMUL.FTZ R101, R73, R138 ;  /* 0x0000008a49657220 */ /* 0x000fe20000410000 */
[----:B------:R-:W-:Y:S01]  /*4320*/  FMUL.FTZ R97, R72, R145 ;  /* 0x0000009148617220 */ /* 0x000fe20000410000 */
[----:B------:R-:W-:Y:S01]  /*4330*/  PRMT R99, R99, 0x7632, R99 ;  /* 0x0000763263637816 */ /* 0x000fe20000000063 */
[----:B------:R-:W-:Y:S01]  /*4340*/  FMUL.FTZ R100, R153, R100 ;  /* 0x0000006499647220 */ /* 0x000fe20000410000 */
[----:B------:R-:W-:-:S02]  /*4350*/  SHF.L.U32 R74, R30, 0x10, RZ ;  /* 0x000000101e4a7819 */ /* 0x000fc400000006ff */
[----:B------:R-:W-:Y:S02]  /*4360*/  SHF.L.U32 R143, R9, 0x10, RZ ;  /* 0x00000010098f7819 */ /* 0x000fe400000006ff */
        /* <DEDUP_REMOVED lines=16> */
.L_x_118:
        /* <DEDUP_REMOVED lines=9> */
[----:B------:R2:W-:Y:S05]  /*4500*/  STG.E.128 desc[UR8][R102.64], R96 ;  /* 0x0000006066007986 */ /* 0x0005ea000c101d08 */
.L_x_110:
[----:B------:R-:W-:Y:S05]  /*4510*/  BSYNC.RECONVERGENT B0 ;  /* 0x0000000000007941 */ /* 0x000fea0003800200 */
.L_x_104:
[----:B0-23--:R-:W0:Y:S01]  /*4520*/  LDC.64 R96, c[0x0][0x380] ;  /* 0x0000e000ff607b82 */ /* 0x00de220000000a00 */
[----:B------:R-:W-:Y:S01]  /*4530*/  UPLOP3.LUT UP1, UPT, UPT, UPT, UP1, 0x40, 0x4 ;  /* 0x000000000004789c */ /* 0x000fe20003f2e810 */
[----:B0-----:R-:W-:-:S04]  /*4540*/  IADD3 R18, PT, PT, R18, R96, RZ ;  /* 0x0000006012127210 */ /* 0x001fc80007ffe0ff */
[----:B------:R-:W-:-:S13]  /*4550*/  ISETP.GE.AND P1, PT, R18, R97, PT ;  /* 0x000000611200720c */ /* 0x000fda0003f26270 */
[----:B------:R-:W-:Y:S05]  /*4560*/  @!P1 BRA `(.L_x_119) ;  /* 0xffffffc0003c9947 */ /* 0x000fea000383ffff */
.L_x_97:
[----:B------:R-:W-:Y:S01]  /*4570*/  IMAD R105, R105, UR7, RZ ;  /* 0x0000000769697c24 */ /* 0x000fe2000f8e02ff */
[----:B------:R-:W-:Y:S04]  /*4580*/  BSSY.RECONVERGENT B0, `(.L_x_120) ;  /* 0x0000010000007945 */ /* 0x000fe80003800200 */
[----:B------:R-:W-:Y:S01]  /*4590*/  LEA.HI R105, R105, R104, RZ, 0x1d ;  /* 0x0000006869697211 */ /* 0x000fe200078fe8ff */
[----:B------:R-:W-:Y:S06]  /*45a0*/  @!P2 BRA `(.L_x_121) ;  /* 0x000000000034a947 */ /* 0x000fec0003800000 */
[----:B------:R-:W0:Y:S08]  /*45b0*/  LDC.64 R2, c[0x0][0x440] ;  /* 0x00011000ff027b82 */ /* 0x000e300000000a00 */
[----:B------:R-:W1:Y:S08]  /*45c0*/  LDC.64 R4, c[0x0][0x448] ;  /* 0x00011200ff047b82 */ /* 0x000e700000000a00 */
[----:B------:R-:W2:Y:S01]  /*45d0*/  LDC.64 R6, c[0x0][0x460] ;  /* 0x00011800ff067b82 */ /* 0x000ea20000000a00 */
[----:B0-----:R-:W-:-:S05]  /*45e0*/  IMAD.WIDE.U32 R2, R105, 0x20, R2 ;  /* 0x0000002069027825 */ /* 0x001fca00078e0002 */
[----:B------:R0:W-:Y:S01]  /*45f0*/  STG.E.128 desc[UR8][R2.64], R48 ;  /* 0x0000003002007986 */ /* 0x0001e2000c101d08 */
[----:B-1----:R-:W-:-:S03]  /*4600*/  IMAD.WIDE.U32 R4, R105, 0x20, R4 ;  /* 0x0000002069047825 */ /* 0x002fc600078e0004 */
[----:B------:R0:W-:Y:S04]  /*4610*/  STG.E.128 desc[UR8][R2.64+0x10], R52 ;  /* 0x0000103402007986 */ /* 0x0001e8000c101d08 */
[----:B------:R0:W-:Y:S01]  /*4620*/  STG.E.128 desc[UR8][R4.64], R40 ;  /* 0x0000002804007986 */ /* 0x0001e2000c101d08 */
[----:B--2---:R-:W-:-:S03]  /*4630*/  IMAD.WIDE.U32 R6, R105, 0x20, R6 ;  /* 0x0000002069067825 */ /* 0x004fc600078e0006 */
[----:B------:R0:W-:Y:S01]  /*4640*/  STG.E.128 desc[UR8][R4.64+0x10], R44 ;  /* 0x0000102c04007986 */ /* 0x0001e2000c101d08 */
[----:B------:R-:W-:-:S03]  /*4650*/  IADD3 R105, PT, PT, R105, 0x80, RZ ;  /* 0x0000008069697810 */ /* 0x000fc60007ffe0ff */
[----:B------:R0:W-:Y:S04]  /*4660*/  STG.E.128 desc[UR8][R6.64], R64 ;  /* 0x0000004006007986 */ /* 0x0001e8000c101d08 */
[----:B------:R0:W-:Y:S02]  /*4670*/  STG.E.128 desc[UR8][R6.64+0x10], R68 ;  /* 0x0000104406007986 */ /* 0x0001e4000c101d08 */
.L_x_121:
[----:B------:R-:W-:Y:S05]  /*4680*/  BSYNC.RECONVERGENT B0 ;  /* 0x0000000000007941 */ /* 0x000fea0003800200 */
.L_x_120:
[----:B------:R-:W-:Y:S05]  /*4690*/  @!P3 EXIT ;  /* 0x000000000000b94d */ /* 0x000fea0003800000 */
[----:B0-----:R-:W0:Y:S08]  /*46a0*/  LDC.64 R2, c[0x0][0x440] ;  /* 0x00011000ff027b82 */ /* 0x001e300000000a00 */
[----:B------:R-:W1:Y:S08]  /*46b0*/  LDC.64 R4, c[0x0][0x448] ;  /* 0x00011200ff047b82 */ /* 0x000e700000000a00 */
[----:B------:R-:W2:Y:S01]  /*46c0*/  LDC.64 R6, c[0x0][0x460] ;  /* 0x00011800ff067b82 */ /* 0x000ea20000000a00 */
[----:B0-----:R-:W-:-:S05]  /*46d0*/  IMAD.WIDE.U32 R2, R105, 0x20, R2 ;  /* 0x0000002069027825 */ /* 0x001fca00078e0002 */
[----:B------:R-:W-:Y:S01]  /*46e0*/  STG.E.128 desc[UR8][R2.64], R88 ;  /* 0x0000005802007986 */ /* 0x000fe2000c101d08 */
[----:B-1----:R-:W-:-:S03]  /*46f0*/  IMAD.WIDE.U32 R4, R105, 0x20, R4 ;  /* 0x0000002069047825 */ /* 0x002fc600078e0004 */
[----:B------:R-:W-:Y:S04]  /*4700*/  STG.E.128 desc[UR8][R2.64+0x10], R92 ;  /* 0x0000105c02007986 */ /* 0x000fe8000c101d08 */
[----:B------:R-:W-:Y:S01]  /*4710*/  STG.E.128 desc[UR8][R4.64], R56 ;  /* 0x0000003804007986 */ /* 0x000fe2000c101d08 */
[----:B--2---:R-:W-:-:S03]  /*4720*/  IMAD.WIDE.U32 R6, R105, 0x20, R6 ;  /* 0x0000002069067825 */ /* 0x004fc600078e0006 */
[----:B------:R-:W-:Y:S04]  /*4730*/  STG.E.128 desc[UR8][R4.64+0x10], R60 ;  /* 0x0000103c04007986 */ /* 0x000fe8000c101d08 */
[----:B------:R-:W-:Y:S04]  /*4740*/  STG.E.128 desc[UR8][R6.64], R72 ;  /* 0x0000004806007986 */ /* 0x000fe8000c101d08 */
[----:B------:R-:W-:Y:S01]  /*4750*/  STG.E.128 desc[UR8][R6.64+0x10], R76 ;  /* 0x0000104c06007986 */ /* 0x000fe2000c101d08 */
[----:B------:R-:W-:Y:S05]  /*4760*/  EXIT ;  /* 0x000000000000794d */ /* 0x000fea0003800000 */
.L_x_122:
        /* <DEDUP_REMOVED lines=9> */
.L_x_7970:


//--------------------- .text._ZN10layer_norm13ln_bwd_kernelINS_13Kernel_traitsI13__nv_bfloat16S2_S2_S2_fjLj2048ELj1ELj1ELj4ELj16ENS_18Kernel_traits_baseILj2048ES2_S2_S2_S2_fjLj128EEEEELb0ELb1ELb0ELb1EEEvNS_9BwdParamsE --------------------------
	.section	.text._ZN10layer_norm13ln_bwd_kernelINS_13Kernel_traitsI13__nv_bfloat16S2_S2_S2_fjLj2048ELj1ELj1ELj4ELj16ENS_18Kernel_traits_baseILj2048ES2_S2_S2_S2_fjLj128EEEEELb0ELb1ELb0ELb1EEEvNS_9BwdParamsE,"ax",@progbits
	.align	128
        .global         _ZN10layer_norm13ln_bwd_kernelINS_13Kernel_traitsI13__nv_bfloat16S2_S2_S2_fjLj2048ELj1ELj1ELj4ELj16ENS_18Kernel_traits_baseILj2048ES2_S2_S2_S2_fjLj128EEEEELb0ELb1ELb0ELb1EEEvNS_9BwdParamsE
        .type           _ZN10layer_norm13ln_bwd_kernelINS_13Kernel_traitsI13__nv_bfloat16S2_S2_S2_fjLj2048ELj1ELj1ELj4ELj16ENS_18Kernel_traits_baseILj2048ES2_S2_S2_S2_fjLj128EEEEELb0ELb1ELb0ELb1EEEvNS_9BwdParamsE,@function
        .size           _ZN10layer_norm13ln_bwd_kernelINS_13Kernel_traitsI13__nv_bfloat16S2_S2_S2_fjLj2048ELj1ELj1ELj4ELj16ENS_18Kernel_traits_baseILj2048ES2_S2_S2_S2_fjLj128EEEEELb0ELb1ELb0ELb1EEEvNS_9BwdParamsE,(.L_x_7971 - _ZN10layer_norm13ln_bwd_kernelINS_13Kernel_traitsI13__nv_bfloat16S2_S2_S2_fjLj2048ELj1ELj1ELj4ELj16ENS_18Kernel_traits_baseILj2048ES2_S2_S2_S2_fjLj128EEEEELb0ELb1ELb0ELb1EEEvNS_9BwdParamsE)
        .other          _ZN10layer_norm13ln_bwd_kernelINS_13Kernel_traitsI13__nv_bfloat16S2_S2_S2_fjLj2048ELj1ELj1ELj4ELj16ENS_18Kernel_traits_baseILj2048ES2_S2_S2_S2_fjLj128EEEEELb0ELb1ELb0ELb1EEEvNS_9BwdParamsE,@"STO_CUDA_ENTRY STV_DEFAULT"
_ZN10layer_norm13ln_bwd_kernelINS_13Kernel_traitsI13__nv_bfloat16S2_S2_S2_fjLj2048ELj1ELj1ELj4ELj16ENS_18Kernel_traits_baseILj2048ES2_S2_S2_S2_fjLj128EEEEELb0ELb1ELb0ELb1EEEvNS_9BwdParamsE:
.text._ZN10layer_norm13ln_bwd_kernelINS_13Kernel_traitsI13__nv_bfloat16S2_S2_S2_fjLj2048ELj1ELj1ELj4ELj16ENS_18Kernel_traits_baseILj2048ES2_S2_S2_S2_fjLj128EEEEELb0ELb1ELb0ELb1EEEvNS_9BwdParamsE:
        /* <DEDUP_REMOVED lines=24> */
[----:B------:R-:W-:Y:S01]  /*0180*/  CS2R R6, SRZ ;  /* 0x0000000000067805 */ /* 0x000fe2000001ff00 */
[----:B0-----:R-:W-:Y:S01]  /*0190*/  UISETP.GE.AND UP0, UPT, UR7, UR4, UPT ;  /* 0x000000040700728c */ /* 0x001fe2000bf06270 */
[----:B------:R-:W-:Y:S02]  /*01a0*/  CS2R R4, SRZ ;  /* 0x0000000000047805 */ /* 0x000fe4000001ff00 */
[----:B------:R-:W-:Y:S02]  /*01b0*/  CS2R R50, SRZ ;  /* 0x0000000000327805 */ /* 0x000fe4000001ff00 */
[----:B------:R-:W-:Y:S01]  /*01c0*/  CS2R R48, SRZ ;  /* 0x0000000000307805 */ /* 0x000fe2000001ff00 */
[----:B------:R-:W0:Y:S03]  /*01d0*/  LDCU.64 UR8, c[0x0][0x358] ;  /* 0x00006b00ff0877ac */ /* 0x000e260008000a00 */
[----:B-1----:R-:W-:Y:S05]  /*01e0*/  BRA.U UP0, `(.L_x_123) ;  /* 0x0000004100f47547 */ /* 0x002fea000b800000 */
[----:B------:R-:W1:Y:S08]  /*01f0*/  LDC.64 R2, c[0x0][0x3d0] ;  /* 0x0000f400ff027b82 */ /* 0x000e700000000a00 */
[----:B------:R-:W2:Y:S08]  /*0200*/  LDC.64 R4, c[0x0][0x3e8] ;  /* 0x0000fa00ff047b82 */ /* 0x000eb00000000a00 */
[----:B------:R-:W3:Y:S01]  /*0210*/  LDC.64 R6, c[0x0][0x3e0] ;  /* 0x0000f800ff067b82 */ /* 0x000ee20000000a00 */
[----:B------:R-:W-:Y:S01]  /*0220*/  HFMA2 R93, -RZ, RZ, 0, 0 ;  /* 0x00000000ff5d7431 */ /* 0x000fe200000001ff */
[----:B------:R-:W4:Y:S01]  /*0230*/  LDCU.U8 UR10, c[0x0][0x410] ;  /* 0x00008200ff0a77ac */ /* 0x000f220008000000 */
[----:B------:R-:W-:Y:S01]  /*0240*/  HFMA2 R72, -RZ, RZ, 0, 0 ;  /* 0x00000000ff487431 */ /* 0x000fe200000001ff */
[----:B------:R-:W-:-:S02]  /*0250*/  MOV R84, RZ ;  /* 0x000000ff00547202 */ /* 0x000fc40000000f00 */
[----:B------:R-:W-:Y:S02]  /*0260*/  CS2R R82, SRZ ;  /* 0x0000000000527805 */ /* 0x000fe4000001ff00 */
[----:B------:R-:W-:Y:S02]  /*0270*/  CS2R R80, SRZ ;  /* 0x0000000000507805 */ /* 0x000fe4000001ff00 */
[----:B------:R-:W-:Y:S01]  /*0280*/  CS2R R78, SRZ ;  /* 0x00000000004e7805 */ /* 0x000fe2000001ff00 */
[----:B-1----:R-:W-:Y:S01]  /*0290*/  IMAD.WIDE.U32 R2, R73, 0x10, R2 ;  /* 0x0000001049027825 */ /* 0x002fe200078e0002 */
[----:B------:R-:W-:Y:S02]  /*02a0*/  CS2R R76, SRZ ;  /* 0x00000000004c7805 */ /* 0x000fe4000001ff00 */
[----:B------:R-:W-:Y:S02]  /*02b0*/  CS2R R74, SRZ ;  /* 0x00000000004a7805 */ /* 0x000fe4000001ff00 */
[----:B------:R-:W-:-:S02]  /*02c0*/  CS2R R70, SRZ ;  /* 0x0000000000467805 */ /* 0x000fc4000001ff00 */
[----:B------:R-:W-:Y:S01]  /*02d0*/  CS2R R68, SRZ ;  /* 0x0000000000447805 */ /* 0x000fe2000001ff00 */
[----:B0-----:R-:W5:Y:S01]  /*02e0*/  LDG.E.128 R12, desc[UR8][R2.64] ;  /* 0x00000008020c7981 */ /* 0x001f62000c1e1d00 */
[----:B------:R-:W-:Y:S02]  /*02f0*/  CS2R R30, SRZ ;  /* 0x00000000001e7805 */ /* 0x000fe4000001ff00 */
[----:B------:R-:W-:Y:S01]  /*0300*/  CS2R R28, SRZ ;  /* 0x00000000001c7805 */ /* 0x000fe2000001ff00 */
[----:B--2---:R-:W-:Y:S01]  /*0310*/  IMAD.WIDE.U32 R4, R73, 0x10, R4 ;  /* 0x0000001049047825 */ /* 0x004fe200078e0004 */
[----:B------:R0:W2:Y:S01]  /*0320*/  LDG.E.128 R8, desc[UR8][R2.64+0x800] ;  /* 0x0008000802087981 */ /* 0x0000a2000c1e1d00 */
[----:B------:R-:W-:Y:S02]  /*0330*/  CS2R R26, SRZ ;  /* 0x00000000001a7805 */ /* 0x000fe4000001ff00 */
[----:B------:R-:W-:Y:S02]  /*0340*/  CS2R R24, SRZ ;  /* 0x0000000000187805 */ /* 0x000fe4000001ff00 */
[----:B------:R-:W-:Y:S01]  /*0350*/  CS2R R22, SRZ ;  /* 0x0000000000167805 */ /* 0x000fe2000001ff00 */
[----:B------:R-:W4:Y:S01]  /*0360*/  LDG.E.128 R36, desc[UR8][R4.64+0x800] ;  /* 0x0008000804247981 */ /* 0x000f22000c1e1d00 */
[----:B------:R-:W-:-:S02]  /*0370*/  CS2R R20, SRZ ;  /* 0x0000000000147805 */ /* 0x000fc4000001ff00 */
[----:B------:R-:W-:Y:S02]  /*0380*/  CS2R R18, SRZ ;  /* 0x0000000000127805 */ /* 0x000fe4000001ff00 */
[----:B------:R-:W-:Y:S01]  /*0390*/  CS2R R16, SRZ ;  /* 0x0000000000107805 */ /* 0x000fe2000001ff00 */
[----:B------:R1:W4:Y:S01]  /*03a0*/  LDG.E.128 R32, desc[UR8][R4.64] ;  /* 0x0000000804207981 */ /* 0x000322000c1e1d00 */
[----:B---3--:R-:W-:Y:S02]  /*03b0*/  ISETP.NE.U32.AND P0, PT, R6, RZ, PT ;  /* 0x000000ff0600720c */ /* 0x008fe40003f05070 */
[----:B0-----:R-:W-:Y:S02]  /*03c0*/  CS2R R2, SRZ ;  /* 0x0000000000027805 */ /* 0x001fe4000001ff00 */
[----:B------:R-:W-:Y:S01]  /*03d0*/  MOV R0, RZ ;  /* 0x000000ff00007202 */ /* 0x000fe20000000f00 */
[----:B------:R-:W-:Y:S01]  /*03e0*/  UPLOP3.LUT UP1, UPT, UPT, UPT, UPT, 0x40, 0x4 ;  /* 0x000000000004789c */ /* 0x000fe20003f2e870 */
[----:B------:R-:W-:-:S02]  /*03f0*/  ISETP.NE.AND.EX P0, PT, R7, RZ, PT, P0 ;  /* 0x000000ff0700720c */ /* 0x000fc40003f05300 */
[----:B------:R-:W-:Y:S02]  /*0400*/  CS2R R6, SRZ ;  /* 0x0000000000067805 */ /* 0x000fe4000001ff00 */
[----:B------:R-:W-:Y:S01]  /*0410*/  MOV R94, UR7 ;  /* 0x00000007005e7c02 */ /* 0x000fe20008000f00 */
[----:B------:R-:W0:Y:S01]  /*0420*/  LDCU UR11, c[0x0][0x388] ;  /* 0x00007100ff0b77ac */ /* 0x000e220008000800 */
[----:B-1----:R-:W-:Y:S01]  /*0430*/  CS2R R4, SRZ ;  /* 0x0000000000047805 */ /* 0x002fe2000001ff00 */
[----:B------:R-:W1:Y:S01]  /*0440*/  LDCU UR14, c[0x0][0x400] ;  /* 0x00008000ff0e77ac */ /* 0x000e620008000800 */
[----:B------:R-:W3:Y:S01]  /*0450*/  LDCU.64 UR16, c[0x0][0x478] ;  /* 0x00008f00ff1077ac */ /* 0x000ee20008000a00 */
[----:B------:R-:W0:Y:S01]  /*0460*/  LDCU.64 UR12, c[0x0][0x438] ;  /* 0x00008700ff0c77ac */ /* 0x000e220008000a00 */
[----:B-----5:R-:W-:Y:S02]  /*0470*/  PRMT R103, R12, 0x7632, R103 ;  /* 0x000076320c677816 */ /* 0x020fe40000000067 */
[----:B------:R-:W-:-:S02]  /*0480*/  PRMT R104, R13, 0x7632, R104 ;  /* 0x000076320d687816 */ /* 0x000fc40000000068 */
[----:B------:R-:W-:Y:S02]  /*0490*/  PRMT R105, R14, 0x7632, R105 ;  /* 0x000076320e697816 */ /* 0x000fe40000000069 */
[----:B------:R-:W-:Y:S02]  /*04a0*/  PRMT R106, R15, 0x7632, R106 ;  /* 0x000076320f6a7816 */ /* 0x000fe4000000006a */
[----:B--2---:R-:W-:Y:S02]  /*04b0*/  PRMT R107, R8, 0x7632, R107 ;  /* 0x00007632086b7816 */ /* 0x004fe4000000006b */
[----:B------:R-:W-:Y:S02]  /*04c0*/  PRMT R108, R9, 0x7632, R108 ;  /* 0x00007632096c7816 */ /* 0x000fe4000000006c */
[----:B------:R-:W-:Y:S02]  /*04d0*/  PRMT R109, R10, 0x7632, R109 ;  /* 0x000076320a6d7816 */ /* 0x000fe4000000006d */
[----:B------:R-:W-:-:S02]  /*04e0*/  PRMT R110, R11, 0x7632, R110 ;  /* 0x000076320b6e7816 */ /* 0x000fc4000000006e */
[----:B------:R-:W-:Y:S02]  /*04f0*/  SHF.L.U32 R85, R12, 0x10, RZ ;  /* 0x000000100c557819 */ /* 0x000fe400000006ff */
[----:B------:R-:W-:Y:S02]  /*0500*/  SHF.L.U32 R86, R13, 0x10, RZ ;  /* 0x000000100d567819 */ /* 0x000fe400000006ff */
[----:B------:R-:W-:Y:S02]  /*0510*/  CS2R R12, SRZ ;  /* 0x00000000000c7805 */ /* 0x000fe4000001ff00 */
[----:B------:R-:W-:Y:S02]  /*0520*/  SHF.L.U32 R87, R14, 0x10, RZ ;  /* 0x000000100e577819 */ /* 0x000fe400000006ff */
[----:B------:R-:W-:Y:S02]  /*0530*/  SHF.L.U32 R88, R15, 0x10, RZ ;  /* 0x000000100f587819 */ /* 0x000fe400000006ff */
[----:B------:R-:W-:-:S02]  /*0540*/  CS2R R14, SRZ ;  /* 0x00000000000e7805 */ /* 0x000fc4000001ff00 */
[----:B------:R-:W-:Y:S02]  /*0550*/  SHF.L.U32 R89, R8, 0x10, RZ ;  /* 0x0000001008597819 */ /* 0x000fe400000006ff */
[----:B------:R-:W-:Y:S02]  /*0560*/  SHF.L.U32 R90, R9, 0x10, RZ ;  /* 0x00000010095a7819 */ /* 0x000fe400000006ff */
[----:B------:R-:W-:Y:S02]  /*0570*/  CS2R R8, SRZ ;  /* 0x0000000000087805 */ /* 0x000fe4000001ff00 */
[----:B------:R-:W-:Y:S02]  /*0580*/  SHF.L.U32 R91, R10, 0x10, RZ ;  /* 0x000000100a5b7819 */ /* 0x000fe400000006ff */
[----:B------:R-:W-:Y:S02]  /*0590*/  SHF.L.U32 R92, R11, 0x10, RZ ;  /* 0x000000100b5c7819 */ /* 0x000fe400000006ff */
[----:B------:R-:W-:-:S02]  /*05a0*/  CS2R R10, SRZ ;  /* 0x00000000000a7805 */ /* 0x000fc4000001ff00 */
[----:B----4-:R-:W-:Y:S02]  /*05b0*/  PRMT R95, R36, 0x7632, R95 ;  /* 0x00007632245f7816 */ /* 0x010fe4000000005f */
[----:B------:R-:W-:Y:S02]  /*05c0*/  PRMT R96, R37, 0x7632, R96 ;  /* 0x0000763225607816 */ /* 0x000fe40000000060 */
[----:B------:R-:W-:Y:S02]  /*05d0*/  PRMT R97, R38, 0x7632, R97 ;  /* 0x0000763226617816 */ /* 0x000fe40000000061 */
[----:B------:R-:W-:Y:S02]  /*05e0*/  PRMT R98, R39, 0x7632, R98 ;  /* 0x0000763227627816 */ /* 0x000fe40000000062 */
[----:B------:R-:W-:Y:S02]  /*05f0*/  PRMT R99, R32, 0x7632, R99 ;  /* 0x0000763220637816 */ /* 0x000fe40000000063 */
[----:B------:R-:W-:-:S02]  /*0600*/  PRMT R100, R33, 0x7632, R100 ;  /* 0x0000763221647816 */ /* 0x000fc40000000064 */
[----:B------:R-:W-:Y:S02]  /*0610*/  PRMT R101, R34, 0x7632, R101 ;  /* 0x0000763222657816 */ /* 0x000fe40000000065 */
[----:B------:R-:W-:Y:S02]  /*0620*/  PRMT R102, R35, 0x7632, R102 ;  /* 0x0000763223667816 */ /* 0x000fe40000000066 */
[----:B------:R-:W-:Y:S02]  /*0630*/  SHF.L.U32 R103, R103, 0x10, RZ ;  /* 0x0000001067677819 */ /* 0x000fe400000006ff */
[----:B------:R-:W-:Y:S02]  /*0640*/  SHF.L.U32 R104, R104, 0x10, RZ ;  /* 0x0000001068687819 */ /* 0x000fe400000006ff */
[----:B------:R-:W-:Y:S02]  /*0650*/  SHF.L.U32 R105, R105, 0x10, RZ ;  /* 0x0000001069697819 */ /* 0x000fe400000006ff */
[----:B------:R-:W-:-:S02]  /*0660*/  SHF.L.U32 R106, R106, 0x10, RZ ;  /* 0x000000106a6a7819 */ /* 0x000fc400000006ff */
[----:B------:R-:W-:Y:S02]  /*0670*/  SHF.L.U32 R107, R107, 0x10, RZ ;  /* 0x000000106b6b7819 */ /* 0x000fe400000006ff */
[----:B------:R-:W-:Y:S02]  /*0680*/  SHF.L.U32 R108, R108, 0x10, RZ ;  /* 0x000000106c6c7819 */ /* 0x000fe400000006ff */
[----:B------:R-:W-:Y:S02]  /*0690*/  SHF.L.U32 R109, R109, 0x10, RZ ;  /* 0x000000106d6d7819 */ /* 0x000fe400000006ff */
[----:B01-3--:R-:W-:-:S07]  /*06a0*/  SHF.L.U32 R110, R110, 0x10, RZ ;  /* 0x000000106e6e7819 */ /* 0x00bfce00000006ff */
.L_x_136:
[----:B------:R-:W0:Y:S01]  /*06b0*/  LDC.64 R60, c[0x0][0x3a8] ;  /* 0x0000ea00ff3c7b82 */ /* 0x000e220000000a00 */
[----:B------:R-:W-:-:S05]  /*06c0*/  IMAD R52, R94, UR11, RZ ;  /* 0x0000000b5e347c24 */ /* 0x000fca000f8e02ff */
[----:B------:R-:W-:Y:S02]  /*06d0*/  SHF.R.S32.HI R53, RZ, 0x1f, R52 ;  /* 0x0000001fff357819 */ /* 0x000fe40000011434 */
[----:B------:R-:W1:Y:S02]  /*06e0*/  LDC.64 R62, c[0x0][0x3c0] ;  /* 0x0000f000ff3e7b82 */ /* 0x000e640000000a00 */
[----:B------:R-:W-:-:S04]  /*06f0*/  LEA.HI R52, R53, R52, RZ, 0x3 ;  /* 0x0000003435347211 */ /* 0x000fc800078f18ff */
[----:B------:R-:W-:Y:S02]  /*0700*/  LEA.HI.SX32 R113, R52, R73, 0x1d ;  /* 0x0000004934717211 */ /* 0x000fe400078feaff */
[----:B------:R-:W2:Y:S08]  /*0710*/  LDC.64 R64, c[0x0][0x428] ;  /* 0x00010a00ff407b82 */ /* 0x000eb00000000a00 */
[----:B------:R-:W3:Y:S01]  /*0720*/  LDC.64 R114, c[0x0][0x3c8] ;  /* 0x0000f200ff727b82 */ /* 0x000ee20000000a00 */
[C---:B------:R-:W-:Y:S01]  /*0730*/  IADD3 R111, PT, PT, R113.reuse, 0x80, RZ ;  /* 0x00000080716f7810 */ /* 0x040fe20007ffe0ff */
[----:B0-----:R-:W-:-:S04]  /*0740*/  IMAD.WIDE.U32 R52, R113, 0x10, R60 ;  /* 0x0000001071347825 */ /* 0x001fc800078e003c */
[----:B------:R-:W-:Y:S02]  /*0750*/  IMAD.WIDE.U32 R60, R111, 0x10, R60 ;  /* 0x000000106f3c7825 */ /* 0x000fe400078e003c */
[----:B------:R-:W4:Y:S01]  /*0760*/  LDG.E.128 R52, desc[UR8][R52.64] ;  /* 0x0000000834347981 */ /* 0x000f22000c1e1d00 */
[----:B------:R-:W-:Y:S01]  /*0770*/  ISETP.NE.U32.AND P1, PT, RZ, UR12, PT ;  /* 0x0000000cff007c0c */ /* 0x000fe2000bf25070 */
[C---:B-1----:R-:W-:Y:S01]  /*0780*/  IMAD.WIDE R122, R94.reuse, 0x4, R62 ;  /* 0x000000045e7a7825 */ /* 0x042fe200078e023e */
[----:B------:R-:W0:Y:S01]  /*0790*/  @P0 LDC.64 R118, c[0x0][0x3e0] ;  /* 0x0000f800ff760b82 */ /* 0x000e220000000a00 */
[----:B------:R-:W4:Y:S02]  /*07a0*/  LDG.E.128 R60, desc[UR8][R60.64] ;  /* 0x000000083c3c7981 */ /* 0x000f24000c1e1d00 */
[----:B--2---:R-:W-:Y:S02]  /*07b0*/  IMAD.WIDE.U32 R56, R113, 0x10, R64 ;  /* 0x0000001071387825 */ /* 0x004fe400078e0040 */
[----:B------:R-:W2:Y:S04]  /*07c0*/  LDG.E R123, desc[UR8][R122.64] ;  /* 0x000000087a7b7981 */ /* 0x000ea8000c1e1900 */
[----:B------:R-:W2:Y:S01]  /*07d0*/  LDG.E.128 R56, desc[UR8][R56.64] ;  /* 0x0000000838387981 */ /* 0x000ea2000c1e1d00 */
[----:B---3--:R-:W-:-:S04]  /*07e0*/  IMAD.WIDE R120, R94, 0x4, R114 ;  /* 0x000000045e787825 */ /* 0x008fc800078e0272 */
[----:B------:R-:W-:Y:S01]  /*07f0*/  IMAD.WIDE.U32 R64, R111, 0x10, R64 ;  /* 0x000000106f407825 */ /* 0x000fe200078e0040 */
[----:B------:R4:W3:Y:S05]  /*0800*/  LDG.E R112, desc[UR8][R120.64] ;  /* 0x0000000878707981 */ /* 0x0008ea000c1e1900 */
[----:B------:R-:W3:Y:S01]  /*0810*/  LDG.E.128 R64, desc[UR8][R64.64] ;  /* 0x0000000840407981 */ /* 0x000ee2000c1e1d00 */
[----:B------:R-:W-:-:S13]  /*0820*/  ISETP.NE.AND.EX P1, PT, RZ, UR13, PT, P1 ;  /* 0x0000000dff007c0c */ /* 0x000fda000bf25310 */
[----:B------:R-:W1:Y:S01]  /*0830*/  @P1 LDC.64 R114, c[0x0][0x438] ;  /* 0x00010e00ff721b82 */ /* 0x000e620000000a00 */
[----:B------:R-:W-:Y:S01]  /*0840*/  ISETP.NE.AND P2, PT, RZ, UR10, PT ;  /* 0x0000000aff007c0c */ /* 0x000fe2000bf45270 */
[----:B0-----:R-:W-:-:S05]  /*0850*/  @P0 IMAD.WIDE R118, R94, 0x2, R118 ;  /* 0x000000025e760825 */ /* 0x001fca00078e0276 */
[----:B------:R-:W5:Y:S01]  /*0860*/  @P0 LDG.E.U16 R136, desc[UR8][R118.64] ;  /* 0x0000000876880981 */ /* 0x000f62000c1e1500 */
[----:B------:R-:W0:Y:S01]  /*0870*/  @P1 LDC.64 R116, c[0x0][0x438] ;  /* 0x00010e00ff741b82 */ /* 0x000e220000000a00 */
[----:B-1----:R-:W-:-:S05]  /*0880*/  @P1 IMAD.WIDE.U32 R114, R111, 0x10, R114 ;  /* 0x000000106f721825 */ /* 0x002fca00078e0072 */
[----:B------:R2:W5:Y:S01]  /*0890*/  @P1 LDG.E.128 R44, desc[UR8][R114.64] ;  /* 0x00000008722c1981 */ /* 0x000562000c1e1d00 */
[----:B0-----:R-:W-:-:S05]  /*08a0*/  @P1 IMAD.WIDE.U32 R116, R113, 0x10, R116 ;  /* 0x0000001071741825 */ /* 0x001fca00078e0074 */
[----:B------:R0:W5:Y:S01]  /*08b0*/  @P1 LDG.E.128 R40, desc[UR8][R116.64] ;  /* 0x0000000874281981 */ /* 0x000162000c1e1d00 */
[----:B------:R-:W-:Y:S01]  /*08c0*/  LOP3.LUT P1, RZ, R73, 0x1f, RZ, 0xc0, !PT ;  /* 0x0000001f49ff7812 */ /* 0x000fe2000782c0ff */
[----:B------:R-:W-:Y:S01]  /*08d0*/  BSSY.RECONVERGENT B0, `(.L_x_124) ;  /* 0x00000a0000007945 */ /* 0x000fe20003800200 */
[C---:B----4-:R-:W-:Y:S02]  /*08e0*/  PRMT R120, R52.reuse, 0x7632, R120 ;  /* 0x0000763234787816 */ /* 0x050fe40000000078 */
[----:B------:R-:W-:Y:S02]  /*08f0*/  SHF.L.U32 R52, R52, 0x10, RZ ;  /* 0x0000001034347819 */ /* 0x000fe400000006ff */
[----:B------:R-:W-:Y:S02]  /*0900*/  PRMT R121, R53, 0x7632, R121 ;  /* 0x0000763235797816 */ /* 0x000fe40000000079 */
[C---:B------:R-:W-:Y:S02]  /*0910*/  PRMT R122, R54.reuse, 0x7632, R122 ;  /* 0x00007632367a7816 */ /* 0x040fe4000000007a */
[----:B------:R-:W-:-:S02]  /*0920*/  SHF.L.U32 R133, R54, 0x10, RZ ;  /* 0x0000001036857819 */ /* 0x000fc400000006ff */
[----:B--2---:R-:W-:Y:S02]  /*0930*/  FSEL R114, R123, RZ, !P2 ;  /* 0x000000ff7b727208 */ /* 0x004fe40005000000 */
[----:B------:R-:W-:Y:S02]  /*0940*/  SHF.L.U32 R53, R53, 0x10, RZ ;  /* 0x0000001035357819 */ /* 0x000fe400000006ff */
[C---:B------:R-:W-:Y:S02]  /*0950*/  PRMT R54, R55.reuse, 0x7632, R54 ;  /* 0x0000763237367816 */ /* 0x040fe40000000036 */
[----:B------:R-:W-:Y:S02]  /*0960*/  SHF.L.U32 R135, R55, 0x10, RZ ;  /* 0x0000001037877819 */ /* 0x000fe400000006ff */
[C---:B------:R-:W-:Y:S02]  /*0970*/  PRMT R55, R60.reuse, 0x7632, R55 ;  /* 0x000076323c377816 */ /* 0x040fe40000000037 */
[----:B------:R-:W-:-:S02]  /*0980*/  SHF.L.U32 R115, R60, 0x10, RZ ;  /* 0x000000103c737819 */ /* 0x000fc400000006ff */
[C---:B------:R-:W-:Y:S02]  /*0990*/  PRMT R154, R56.reuse, 0x7632, R154 ;  /* 0x00007632389a7816 */ /* 0x040fe4000000009a */
[----:B------:R-:W-:Y:S02]  /*09a0*/  SHF.L.U32 R138, R56, 0x10, RZ ;  /* 0x00000010388a7819 */ /* 0x000fe400000006ff */
[C---:B------:R-:W-:Y:S02]  /*09b0*/  PRMT R151, R59.reuse, 0x7632, R151 ;  /* 0x000076323b977816 */ /* 0x040fe40000000097 */
[----:B------:R-:W-:Y:S02]  /*09c0*/  SHF.L.U32 R144, R59, 0x10, RZ ;  /* 0x000000103b907819 */ /* 0x000fe400000006ff */
[----:B------:R-:W-:Y:S02]  /*09d0*/  PRMT R60, R63, 0x7632, R60 ;  /* 0x000076323f3c7816 */ /* 0x000fe4000000003c */
[----:B------:R-:W-:-:S02]  /*09e0*/  PRMT R56, R61, 0x7632, R56 ;  /* 0x000076323d387816 */ /* 0x000fc40000000038 */
[----:B------:R-:W-:Y:S01]  /*09f0*/  SHF.L.U32 R59, R61, 0x10, RZ ;  /* 0x000000103d3b7819 */ /* 0x000fe200000006ff */
[----:B------:R-:W-:Y:S01]  /*0a00*/  FADD.FTZ R61, -R114, R52 ;  /* 0x00000034723d7221 */ /* 0x000fe20000010100 */
[----:B------:R-:W-:Y:S01]  /*0a10*/  SHF.L.U32 R120, R120, 0x10, RZ ;  /* 0x0000001078787819 */ /* 0x000fe200000006ff */
[----:B------:R-:W-:Y:S01]  /*0a20*/  FADD.FTZ R119, -R114, R53 ;  /* 0x0000003572777221 */ /* 0x000fe20000010100 */
[----:B------:R-:W-:Y:S02]  /*0a30*/  SHF.L.U32 R54, R54, 0x10, RZ ;  /* 0x0000001036367819 */ /* 0x000fe400000006ff */
[----:B------:R-:W-:Y:S01]  /*0a40*/  SHF.L.U32 R53, R60, 0x10, RZ ;  /* 0x000000103c357819 */ /* 0x000fe200000006ff */
[----:B------:R-:W-:Y:S01]  /*0a50*/  FMUL.FTZ R60, R85, R138 ;  /* 0x0000008a553c7220 */ /* 0x000fe20000410000 */
[----:B------:R-:W-:Y:S01]  /*0a60*/  SHF.L.U32 R154, R154, 0x10, RZ ;  /* 0x000000109a9a7819 */ /* 0x000fe200000006ff */
[----:B------:R-:W-:Y:S01]  /*0a70*/  FADD.FTZ R131, -R114, R120 ;  /* 0x0000007872837221 */ /* 0x000fe20000010100 */
[----:B---3--:R-:W-:Y:S01]  /*0a80*/  FMUL.FTZ R61, R112, R61 ;  /* 0x0000003d703d7220 */ /* 0x008fe20000410000 */
[C---:B------:R-:W-:Y:S01]  /*0a90*/  PRMT R153, R57.reuse, 0x7632, R153 ;  /* 0x0000763239997816 */ /* 0x040fe20000000099 */
[----:B------:R-:W-:Y:S01]  /*0aa0*/  FADD.FTZ R143, -R114, R54 ;  /* 0x00000036728f7221 */ /* 0x000fe20000010100 */
[----:B------:R-:W-:Y:S01]  /*0ab0*/  SHF.L.U32 R140, R57, 0x10, RZ ;  /* 0x00000010398c7819 */ /* 0x000fe200000006ff */
[----:B------:R-:W-:Y:S01]  /*0ac0*/  FMUL.FTZ R129, R103, R154 ;  /* 0x0000009a67817220 */ /* 0x000fe20000410000 */
[----:B------:R-:W-:Y:S01]  /*0ad0*/  SHF.L.U32 R121, R121, 0x10, RZ ;  /* 0x0000001079797819 */ /* 0x000fe200000006ff */
[----:B------:R-:W-:Y:S01]  /*0ae0*/  FADD.FTZ R54, RZ, R60 ;  /* 0x0000003cff367221 */ /* 0x000fe20000010000 */
[----:B------:R-:W-:Y:S01]  /*0af0*/  FMUL.FTZ R131, R112, R131 ;  /* 0x0000008370837220 */ /* 0x000fe20000410000 */
[----:B------:R-:W-:Y:S01]  /*0b00*/  FFMA.FTZ R52, R61, R60, RZ ;  /* 0x0000003c3d347223 */ /* 0x000fe200000100ff */
[----:B------:R-:W-:-:S02]  /*0b10*/  PRMT R152, R58, 0x7632, R152 ;  /* 0x000076323a987816 */ /* 0x000fc40000000098 */
[----:B------:R-:W-:Y:S02]  /*0b20*/  SHF.L.U32 R142, R58, 0x10, RZ ;  /* 0x000000103a8e7819 */ /* 0x000fe400000006ff */
[C---:B------:R-:W-:Y:S02]  /*0b30*/  PRMT R58, R62.reuse, 0x7632, R58 ;  /* 0x000076323e3a7816 */ /* 0x040fe4000000003a */
[----:B------:R-:W-:Y:S01]  /*0b40*/  SHF.L.U32 R57, R62, 0x10, RZ ;  /* 0x000000103e397819 */ /* 0x000fe200000006ff */
[----:B------:R-:W-:Y:S01]  /*0b50*/  FMUL.FTZ R62, R86, R140 ;  /* 0x0000008c563e7220 */ /* 0x000fe20000410000 */
[C---:B------:R-:W-:Y:S02]  /*0b60*/  PRMT R145, R67.reuse, 0x7632, R145 ;  /* 0x0000763243917816 */ /* 0x040fe40000000091 */
[----:B------:R-:W-:Y:S01]  /*0b70*/  SHF.L.U32 R155, R67, 0x10, RZ ;  /* 0x00000010439b7819 */ /* 0x000fe200000006ff */
[----:B------:R-:W-:Y:S01]  /*0b80*/  FADD.FTZ R67, R129, R54 ;  /* 0x0000003681437221 */ /* 0x000fe20000010000 */
[----:B------:R-:W-:Y:S01]  /*0b90*/  SHF.L.U32 R153, R153, 0x10, RZ ;  /* 0x0000001099997819 */ /* 0x000fe200000006ff */
[----:B------:R-:W-:Y:S01]  /*0ba0*/  FADD.FTZ R139, -R114, R121 ;  /* 0x00000079728b7221 */ /* 0x000fe20000010100 */
[----:B------:R-:W-:Y:S01]  /*0bb0*/  PRMT R149, R65, 0x7632, R149 ;  /* 0x0000763241957816 */ /* 0x000fe20000000095 */
[----:B------:R-:W-:Y:S01]  /*0bc0*/  FFMA.FTZ R52, R131, R129, R52 ;  /* 0x0000008183347223 */ /* 0x000fe20000010034 */
[----:B------:R-:W-:Y:S01]  /*0bd0*/  SHF.L.U32 R137, R65, 0x10, RZ ;  /* 0x0000001041897819 */ /* 0x000fe200000006ff */
[----:B------:R-:W-:Y:S01]  /*0be0*/  FMUL.FTZ R65, R112, R119 ;  /* 0x0000007770417220 */ /* 0x000fe20000410000 */
[----:B------:R-:W-:Y:S01]  /*0bf0*/  SHF.L.U32 R63, R63, 0x10, RZ ;  /* 0x000000103f3f7819 */ /* 0x000fe200000006ff */
[----:B------:R-:W-:Y:S01]  /*0c00*/  FMUL.FTZ R130, R104, R153 ;  /* 0x0000009968827220 */ /* 0x000fe20000410000 */
[----:B------:R-:W-:Y:S01]  /*0c10*/  SHF.L.U32 R122, R122, 0x10, RZ ;  /* 0x000000107a7a7819 */ /* 0x000fe200000006ff */
[----:B------:R-:W-:Y:S01]  /*0c20*/  FADD.FTZ R67, R62, R67 ;  /* 0x000000433e437221 */ /* 0x000fe20000010000 */
[----:B------:R-:W-:Y:S01]  /*0c30*/  FADD.FTZ R133, -R114, R133 ;  /* 0x0000008572857221 */ /* 0x000fe20000010100 */
[----:B------:R-:W-:Y:S01]  /*0c40*/  FMUL.FTZ R139, R112, R139 ;  /* 0x0000008b708b7220 */ /* 0x000fe20000410000 */
[----:B------:R-:W-:Y:S01]  /*0c50*/  FFMA.FTZ R52, R65, R62, R52 ;  /* 0x0000003e41347223 */ /* 0x000fe20000010034 */
[----:B------:R-:W-:Y:S01]  /*0c60*/  SHF.L.U32 R125, R55, 0x10, RZ ;  /* 0x00000010377d7819 */ /* 0x000fe200000006ff */
[----:B------:R-:W-:Y:S01]  /*0c70*/  FADD.FTZ R55, -R114, R63 ;  /* 0x0000003f72377221 */ /* 0x000fe20000010100 */
[----:B------:R-:W-:Y:S01]  /*0c80*/  SHF.L.U32 R152, R152, 0x10, RZ ;  /* 0x0000001098987819 */ /* 0x000fe200000006ff */
[----:B------:R-:W-:Y:S01]  /*0c90*/  FMUL.FTZ R63, R87, R142 ;  /* 0x0000008e573f7220 */ /* 0x000fe20000410000 */
[----:B------:R-:W-:Y:S01]  /*0ca0*/  FADD.FTZ R54, R130, R67 ;  /* 0x0000004382367221 */ /* 0x000fe20000010000 */
[----:B------:R-:W-:Y:S01]  /*0cb0*/  FADD.FTZ R141, -R114, R122 ;  /* 0x0000007a728d7221 */ /* 0x000fe20000010100 */
[----:B------:R-:W-:Y:S01]  /*0cc0*/  FMUL.FTZ R133, R112, R133 ;  /* 0x0000008570857220 */ /* 0x000fe20000410000 */
[----:B------:R-:W-:Y:S01]  /*0cd0*/  FFMA.FTZ R52, R139, R130, R52 ;  /* 0x000000828b347223 */ /* 0x000fe20000010034 */
[----:B------:R-:W-:Y:S01]  /*0ce0*/  FMUL.FTZ R132, R105, R152 ;  /* 0x0000009869847220 */ /* 0x000fe20000410000 */
[----:B------:R-:W-:Y:S01]  /*0cf0*/  FADD.FTZ R67, R63, R54 ;  /* 0x000000363f437221 */ /* 0x000fe20000010000 */
[----:B------:R-:W-:Y:S01]  /*0d00*/  FADD.FTZ R135, -R114, R135 ;  /* 0x0000008772877221 */ /* 0x000fe20000010100 */
[----:B------:R-:W-:Y:S01]  /*0d10*/  FMUL.FTZ R141, R112, R141 ;  /* 0x0000008d708d7220 */ /* 0x000fe20000410000 */
[----:B------:R-:W-:Y:S01]  /*0d20*/  FFMA.FTZ R52, R133, R63, R52 ;  /* 0x0000003f85347223 */ /* 0x000fe20000010034 */
[----:B------:R-:W-:Y:S01]  /*0d30*/  PRMT R150, R64, 0x7632, R150 ;  /* 0x0000763240967816 */ /* 0x000fe20000000096 */
[----:B------:R-:W-:Y:S01]  /*0d40*/  FADD.FTZ R67, R132, R67 ;  /* 0x0000004384437221 */ /* 0x000fe20000010000 */
[----:B------:R-:W-:Y:S01]  /*0d50*/  SHF.L.U32 R146, R64, 0x10, RZ ;  /* 0x0000001040927819 */ /* 0x000fe200000006ff */
[----:B------:R-:W-:Y:S01]  /*0d60*/  FMUL.FTZ R64, R88, R144 ;  /* 0x0000009058407220 */ /* 0x000fe20000410000 */
[----:B------:R-:W-:Y:S01]  /*0d70*/  SHF.L.U32 R151, R151, 0x10, RZ ;  /* 0x0000001097977819 */ /* 0x000fe200000006ff */
[----:B------:R-:W-:Y:S01]  /*0d80*/  FMUL.FTZ R135, R112, R135 ;  /* 0x0000008770877220 */ /* 0x000fe20000410000 */
[----:B------:R-:W-:Y:S01]  /*0d90*/  FFMA.FTZ R52, R141, R132, R52 ;  /* 0x000000848d347223 */ /* 0x000fe20000010034 */
[----:B------:R-:W-:Y:S01]  /*0da0*/  FADD.FTZ R115, -R114, R115 ;  /* 0x0000007372737221 */ /* 0x000fe20000010100 */
[----:B------:R-:W-:Y:S01]  /*0db0*/  FADD.FTZ R67, R64, R67 ;  /* 0x0000004340437221 */ /* 0x000fe20000010000 */
[----:B------:R-:W-:Y:S01]  /*0dc0*/  FMUL.FTZ R134, R106, R151 ;  /* 0x000000976a867220 */ /* 0x000fe20000410000 */
[----:B------:R-:W-:Y:S01]  /*0dd0*/  FMUL.FTZ R143, R112, R143 ;  /* 0x0000008f708f7220 */ /* 0x000fe20000410000 */
[----:B------:R-:W-:Y:S01]  /*0de0*/  FFMA.FTZ R52, R135, R64, R52 ;  /* 0x0000004087347223 */ /* 0x000fe20000010034 */
[----:B------:R-:W-:Y:S01]  /*0df0*/  SHF.L.U32 R150, R150, 0x10, RZ ;  /* 0x0000001096967819 */ /* 0x000fe200000006ff */
[----:B------:R-:W-:Y:S01]  /*0e00*/  FMUL.FTZ R127, R89, R146 ;  /* 0x00000092597f7220 */ /* 0x000fe20000410000 */
[----:B------:R-:W-:Y:S01]  /*0e10*/  FMUL.FTZ R126, R112, R115 ;  /* 0x00000073707e7220 */ /* 0x000fe20000410000 */
[----:B------:R-:W-:Y:S01]  /*0e20*/  FADD.FTZ R54, R134, R67 ;  /* 0x0000004386367221 */ /* 0x000fe20000010000 */
[C---:B------:R-:W-:Y:S01]  /*0e30*/  FADD.FTZ R125, -R114.reuse, R125 ;  /* 0x0000007d727d7221 */ /* 0x040fe20000010100 */
[----:B------:R-:W-:Y:S01]  /*0e40*/  FFMA.FTZ R115, R143, R134, R52 ;  /* 0x000000868f737223 */ /* 0x000fe20000010034 */
[----:B------:R-:W-:Y:S01]  /*0e50*/  FADD.FTZ R59, -R114, R59 ;  /* 0x0000003b723b7221 */ /* 0x000fe20000010100 */
[----:B------:R-:W-:Y:S01]  /*0e60*/  SHF.L.U32 R56, R56, 0x10, RZ ;  /* 0x0000001038387819 */ /* 0x000fe200000006ff */
[----:B------:R-:W-:Y:S01]  /*0e70*/  FMUL.FTZ R124, R107, R150 ;  /* 0x000000966b7c7220 */ /* 0x000fe20000410000 */
[----:B------:R-:W-:Y:S01]  /*0e80*/  FADD.FTZ R67, R127, R54 ;  /* 0x000000367f437221 */ /* 0x000fe20000010000 */
[----:B------:R-:W-:Y:S01]  /*0e90*/  FMUL.FTZ R125, R112, R125 ;  /* 0x0000007d707d7220 */ /* 0x000fe20000410000 */
[----:B------:R-:W-:Y:S01]  /*0ea0*/  FFMA.FTZ R52, R126, R127, R115 ;  /* 0x0000007f7e347223 */ /* 0x000fe20000010073 */
[----:B------:R-:W-:Y:S01]  /*0eb0*/  SHF.L.U32 R149, R149, 0x10, RZ ;  /* 0x0000001095957819 */ /* 0x000fe200000006ff */
[----:B------:R-:W-:Y:S01]  /*0ec0*/  FMUL.FTZ R123, R90, R137 ;  /* 0x000000895a7b7220 */ /* 0x000fe20000410000 */
[----:B------:R-:W-:Y:S01]  /*0ed0*/  FMUL.FTZ R122, R112, R59 ;  /* 0x0000003b707a7220 */ /* 0x000fe20000410000 */
[----:B------:R-:W-:Y:S01]  /*0ee0*/  FADD.FTZ R54, R67, R124 ;  /* 0x0000007c43367221 */ /* 0x000fe20000010000 */
[----:B------:R-:W-:Y:S01]  /*0ef0*/  FADD.FTZ R121, -R114, R56 ;  /* 0x0000003872797221 */ /* 0x000fe20000010100 */
[----:B------:R-:W-:Y:S01]  /*0f00*/  FFMA.FTZ R59, R125, R124, R52 ;  /* 0x0000007c7d3b7223 */ /* 0x000fe20000010034 */
[----:B------:R-:W-:Y:S01]  /*0f10*/  PRMT R147, R66, 0x7632, R147 ;  /* 0x0000763242937816 */ /* 0x000fe20000000093 */
[----:B------:R-:W-:Y:S01]  /*0f20*/  FADD.FTZ R57, -R114, R57 ;  /* 0x0000003972397221 */ /* 0x000fe20000010100 */
[----:B------:R-:W-:Y:S01]  /*0f30*/  SHF.L.U32 R148, R66, 0x10, RZ ;  /* 0x0000001042947819 */ /* 0x000fe200000006ff */
[----:B------:R-:W-:Y:S01]  /*0f40*/  FMUL.FTZ R120, R108, R149 ;  /* 0x000000956c787220 */ /* 0x000fe20000410000 */
[----:B------:R-:W-:Y:S01]  /*0f50*/  SHF.L.U32 R58, R58, 0x10, RZ ;  /* 0x000000103a3a7819 */ /* 0x000fe200000006ff */
[----:B------:R-:W-:Y:S01]  /*0f60*/  FADD.FTZ R67, R54, R123 ;  /* 0x0000007b36437221 */ /* 0x000fe20000010000 */
[----:B------:R-:W-:Y:S01]  /*0f70*/  FMUL.FTZ R121, R112, R121 ;  /* 0x0000007970797220 */ /* 0x000fe20000410000 */
[----:B------:R-:W-:Y:S01]  /*0f80*/  FFMA.FTZ R52, R122, R123, R59 ;  /* 0x0000007b7a347223 */ /* 0x000fe2000001003b */
[----:B------:R-:W-:Y:S01]  /*0f90*/  SHF.L.U32 R147, R147, 0x10, RZ ;  /* 0x0000001093937819 */ /* 0x000fe200000006ff */
[----:B------:R-:W-:Y:S01]  /*0fa0*/  FMUL.FTZ R119, R91, R148 ;  /* 0x000000945b777220 */ /* 0x000fe20000410000 */
[----:B------:R-:W-:Y:S01]  /*0fb0*/  FMUL.FTZ R118, R112, R57 ;  /* 0x0000003970767220 */ /* 0x000fe20000410000 */
[----:B------:R-:W-:Y:S01]  /*0fc0*/  FADD.FTZ R54, R67, R120 ;  /* 0x0000007843367221 */ /* 0x000fe20000010000 */
[----:B0-----:R-:W-:Y:S01]  /*0fd0*/  FADD.FTZ R117, -R114, R58 ;  /* 0x0000003a72757221 */ /* 0x001fe20000010100 */
[----:B------:R-:W-:Y:S01]  /*0fe0*/  FFMA.FTZ R57, R121, R120, R52 ;  /* 0x0000007879397223 */ /* 0x000fe20000010034 */
[----:B------:R-:W-:Y:S01]  /*0ff0*/  FMUL.FTZ R116, R109, R147 ;  /* 0x000000936d747220 */ /* 0x000fe20000410000 */
[----:B------:R-:W-:Y:S01]  /*1000*/  FADD.FTZ R59, R54, R119 ;  /* 0x00000077363b7221 */ /* 0x000fe20000010000 */
[----:B------:R-:W-:Y:S01]  /*1010*/  FMUL.FTZ R117, R112, R117 ;  /* 0x0000007570757220 */ /* 0x000fe20000410000 */
[----:B------:R-:W-:Y:S01]  /*1020*/  FFMA.FTZ R52, R118, R119, R57 ;  /* 0x0000007776347223 */ /* 0x000fe20000010039 */
[----:B------:R-:W-:Y:S01]  /*1030*/  FADD.FTZ R53, -R114, R53 ;  /* 0x0000003572357221 */ /* 0x000fe20000010100 */
[----:B------:R-:W-:Y:S01]  /*1040*/  SHF.L.U32 R145, R145, 0x10, RZ ;  /* 0x0000001091917819 */ /* 0x000fe200000006ff */
[----:B------:R-:W-:Y:S01]  /*1050*/  FMUL.FTZ R115, R92, R155 ;  /* 0x0000009b5c737220 */ /* 0x000fe20000410000 */
[C---:B------:R-:W-:Y:S01]  /*1060*/  FMUL.FTZ R114, R112.reuse, R55 ;  /* 0x0000003770727220 */ /* 0x040fe20000410000 */
[----:B------:R-:W-:Y:S01]  /*1070*/  FADD.FTZ R54, R59, R116 ;  /* 0x000000743b367221 */ /* 0x000fe20000010000 */
[----:B------:R-:W-:Y:S01]  /*1080*/  FFMA.FTZ R55, R117, R116, R52 ;  /* 0x0000007475377223 */ /* 0x000fe20000010034 */
[----:B------:R-:W-:Y:S01]  /*1090*/  FMUL.FTZ R67, R112, R53 ;  /* 0x0000003570437220 */ /* 0x000fe20000410000 */
        /* <DEDUP_REMOVED lines=35> */
.L_x_125:
[----:B------:R-:W-:Y:S05]  /*12d0*/  BSYNC.RECONVERGENT B0 ;  /* 0x0000000000007941 */ /* 0x000fea0003800200 */
.L_x_124:
[----:B------:R-:W1:Y:S08]  /*12e0*/  S2UR UR5, SR_CgaCtaId ;  /* 0x00000000000579c3 */ /* 0x000e700000008800 */
[----:B------:R-:W-:Y:S01]  /*12f0*/  BAR.SYNC.DEFER_BLOCKING 0x0 ;  /* 0x0000000000007b1d */ /* 0x000fe20000010000 */
[----:B------:R-:W-:Y:S01]  /*1300*/  FADD.FTZ R27, R137, R27 ;  /* 0x0000001b891b7221 */ /* 0x000fe20000010000 */
[----:B------:R-:W-:Y:S01]  /*1310*/  FFMA.FTZ R11, R122, R137, R11 ;  /* 0x000000897a0b7223 */ /* 0x000fe2000001000b */
[----:B------:R-:W-:Y:S01]  /*1320*/  UISETP.NE.U32.AND UP0, UPT, UR12, URZ, UPT ;  /* 0x000000ff0c00728c */ /* 0x000fe2000bf05070 */
[----:B------:R-:W-:-:S02]  /*1330*/  HFMA2 R128, -RZ, RZ, 1.875, 0 ;  /* 0x3f800000ff807431 */ /* 0x000fc400000001ff */
[----:B------:R-:W-:Y:S01]  /*1340*/  FADD.FTZ R17, R138, R17 ;  /* 0x000000118a117221 */ /* 0x000fe20000010000 */
[----:B------:R-:W-:Y:S01]  /*1350*/  UMOV UR4, 0x400 ;  /* 0x0000040000047882 */ /* 0x000fe20000000000 */
[----:B------:R-:W-:Y:S01]  /*1360*/  UISETP.NE.AND.EX UP0, UPT, UR13, URZ, UPT, UP0 ;  /* 0x000000ff0d00728c */ /* 0x000fe2000bf05300 */
[----:B------:R-:W-:Y:S01]  /*1370*/  FFMA.FTZ R0, R61, R138, R0 ;  /* 0x0000008a3d007223 */ /* 0x000fe20000010000 */
[----:B------:R-:W-:Y:S01]  /*1380*/  FADD.FTZ R19, R140, R19 ;  /* 0x000000138c137221 */ /* 0x000fe20000010000 */
[----:B-----5:R-:W-:Y:S01]  /*1390*/  @P0 SHF.L.U32 R128, R136, 0x10, RZ ;  /* 0x0000001088800819 */ /* 0x020fe200000006ff */
        /* <DEDUP_REMOVED lines=32> */
[----:B------:R-:W-:Y:S01]  /*15a0*/  FADD.FTZ R68, R145, R68 ;  /* 0x0000004491447221 */ /* 0x000fe20000010000 */
[----:B------:R-:W-:Y:S01]  /*15b0*/  FFMA.FTZ R16, R67, R145, R16 ;  /* 0x0000009143107223 */ /* 0x000fe20000010010 */
        /* <DEDUP_REMOVED lines=10> */
[----:B------:R-:W-:Y:S01]  /*1660*/  FSEL R138, R58, RZ, !P2 ;  /* 0x000000ff3a8a7208 */ /* 0x000fe20005000000 */
[----:B------:R-:W-:Y:S06]  /*1670*/  BRA.U UP0, `(.L_x_126) ;  /* 0x0000001100fc7547 */ /* 0x000fec000b800000 */
[----:B------:R-:W0:Y:S02]  /*1680*/  LDC.64 R56, c[0x0][0x390] ;  /* 0x0000e400ff387b82 */ /* 0x000e240000000a00 */
[----:B0-----:R-:W-:-:S06]  /*1690*/  IMAD.WIDE.U32 R52, R113, 0x10, R56 ;  /* 0x0000001071347825 */ /* 0x001fcc00078e0038 */
[----:B------:R-:W5:Y:S01]  /*16a0*/  LDG.E.128 R52, desc[UR8][R52.64] ;  /* 0x0000000834347981 */ /* 0x000f62000c1e1d00 */
[----:B------:R-:W-:-:S04]  /*16b0*/  ISETP.NE.U32.AND P1, PT, RZ, UR16, PT ;  /* 0x00000010ff007c0c */ /* 0x000fc8000bf25070 */
[----:B------:R-:W-:-:S13]  /*16c0*/  ISETP.NE.AND.EX P1, PT, RZ, UR17, PT, P1 ;  /* 0x00000011ff007c0c */ /* 0x000fda000bf25310 */
[----:B------:R-:W-:Y:S05]  /*16d0*/  @P1 BRA `(.L_x_127) ;  /* 0x0000000400241947 */ /* 0x000fea0003800000 */
[----:B-----5:R-:W-:Y:S01]  /*16e0*/  PRMT R144, R55, 0x7632, R144 ;  /* 0x0000763237907816 */ /* 0x020fe20000000090 */
[-CC-:B------:R-:W-:Y:S01]  /*16f0*/  FFMA.FTZ R135, R135, R137.reuse, R138.reuse ;  /* 0x0000008987877223 */ /* 0x180fe2000001008a */
[----:B------:R-:W-:Y:S01]  /*1700*/  SHF.L.U32 R142, R55, 0x10, RZ ;  /* 0x00000010378e7819 */ /* 0x000fe200000006ff */
[-CC-:B------:R-:W-:Y:S01]  /*1710*/  FFMA.FTZ R55, R61, R137.reuse, R138.reuse ;  /* 0x000000893d377223 */ /* 0x180fe2000001008a */
[-CC-:B------:R-:W-:Y:S01]  /*1720*/  FFMA.FTZ R143, R143, R137.reuse, R138.reuse ;  /* 0x000000898f8f7223 */ /* 0x180fe2000001008a */
[----:B------:R-:W-:Y:S01]  /*1730*/  FADD.FTZ R135, R64, -R135 ;  /* 0x8000008740877221 */ /* 0x000fe20000010000 */
[-CC-:B------:R-:W-:Y:S01]  /*1740*/  FFMA.FTZ R141, R141, R137.reuse, R138.reuse ;  /* 0x000000898d8d7223 */ /* 0x180fe2000001008a */
[----:B------:R-:W-:Y:S01]  /*1750*/  FADD.FTZ R55, R60, -R55 ;  /* 0x800000373c377221 */ /* 0x000fe20000010000 */
[----:B------:R-:W-:Y:S01]  /*1760*/  FADD.FTZ R143, R134, -R143 ;  /* 0x8000008f868f7221 */ /* 0x000fe20000010000 */
[-CC-:B------:R-:W-:Y:S01]  /*1770*/  FFMA.FTZ R65, R65, R137.reuse, R138.reuse ;  /* 0x0000008941417223 */ /* 0x180fe2000001008a */
[--C-:B------:R-:W-:Y:S01]  /*1780*/  FFMA.FTZ R60, R133, R137, R138.reuse ;  /* 0x00000089853c7223 */ /* 0x100fe2000001008a */
[C---:B------:R-:W-:Y:S01]  /*1790*/  FMUL.FTZ R135, R112.reuse, R135 ;  /* 0x0000008770877220 */ /* 0x040fe20000410000 */
[----:B------:R-:W-:Y:S01]  /*17a0*/  FFMA.FTZ R146, R131, R137, R138 ;  /* 0x0000008983927223 */ /* 0x000fe2000001008a */
[----:B------:R-:W-:Y:S01]  /*17b0*/  FMUL.FTZ R143, R112, R143 ;  /* 0x0000008f708f7220 */ /* 0x000fe20000410000 */
[----:B------:R-:W-:Y:S01]  /*17c0*/  FADD.FTZ R141, R132, -R141 ;  /* 0x8000008d848d7221 */ /* 0x000fe20000010000 */
[----:B------:R-:W-:Y:S01]  /*17d0*/  FADD.FTZ R131, R62, -R65 ;  /* 0x800000413e837221 */ /* 0x000fe20000010000 */
[----:B------:R-:W-:Y:S01]  /*17e0*/  FADD.FTZ R63, R63, -R60 ;  /* 0x8000003c3f3f7221 */ /* 0x000fe20000010000 */
[----:B------:R-:W-:Y:S01]  /*17f0*/  FFMA.FTZ R65, R139, R137, R138 ;  /* 0x000000898b417223 */ /* 0x000fe2000001008a */
[----:B------:R-:W-:Y:S01]  /*1800*/  SHF.L.U32 R60, R35, 0x10, RZ ;  /* 0x00000010233c7819 */ /* 0x000fe200000006ff */
[-C--:B------:R-:W-:Y:S01]  /*1810*/  FMUL.FTZ R135, R135, R128.reuse ;  /* 0x0000008087877220 */ /* 0x080fe20000410000 */
[----:B------:R-:W-:Y:S01]  /*1820*/  PRMT R136, R54, 0x7632, R136 ;  /* 0x0000763236887816 */ /* 0x000fe20000000088 */
[----:B------:R-:W-:Y:S01]  /*1830*/  FMUL.FTZ R143, R143, R128 ;  /* 0x000000808f8f7220 */ /* 0x000fe20000410000 */
[----:B------:R-:W-:Y:S01]  /*1840*/  SHF.L.U32 R62, R102, 0x10, RZ ;  /* 0x00000010663e7819 */ /* 0x000fe200000006ff */
[C---:B------:R-:W-:Y:S01]  /*1850*/  FMUL.FTZ R141, R112.reuse, R141 ;  /* 0x0000008d708d7220 */ /* 0x040fe20000410000 */
[----:B------:R-:W-:Y:S01]  /*1860*/  FMUL.FTZ R63, R112, R63 ;  /* 0x0000003f703f7220 */ /* 0x000fe20000410000 */
[----:B------:R-:W-:Y:S01]  /*1870*/  FADD.FTZ R65, R130, -R65 ;  /* 0x8000004182417221 */ /* 0x000fe20000010000 */
[----:B------:R-:W-:Y:S01]  /*1880*/  FMUL.FTZ R131, R112, R131 ;  /* 0x0000008370837220 */ /* 0x000fe20000410000 */
[----:B------:R-:W-:Y:S01]  /*1890*/  FMUL.FTZ R61, R135, R60 ;  /* 0x0000003c873d7220 */ /* 0x000fe20000410000 */
[----:B------:R-:W-:Y:S01]  /*18a0*/  SHF.L.U32 R136, R136, 0x10, RZ ;  /* 0x0000001088887819 */ /* 0x000fe200000006ff */
[----:B------:R-:W-:Y:S01]  /*18b0*/  FADD.FTZ R59, R129, -R146 ;  /* 0x80000092813b7221 */ /* 0x000fe20000010000 */
[----:B------:R-:W-:Y:S01]  /*18c0*/  SHF.L.U32 R140, R54, 0x10, RZ ;  /* 0x00000010368c7819 */ /* 0x000fe200000006ff */
[----:B------:R-:W-:Y:S01]  /*18d0*/  FMUL.FTZ R60, R143, R62 ;  /* 0x0000003e8f3c7220 */ /* 0x000fe20000410000 */
[----:B------:R-:W-:Y:S01]  /*18e0*/  SHF.L.U32 R64, R34, 0x10, RZ ;  /* 0x0000001022407819 */ /* 0x000fe200000006ff */
[-C--:B------:R-:W-:Y:S01]  /*18f0*/  FMUL.FTZ R141, R141, R128.reuse ;  /* 0x000000808d8d7220 */ /* 0x080fe20000410000 */
[----:B------:R-:W-:Y:S01]  /*1900*/  SHF.L.U32 R134, R101, 0x10, RZ ;  /* 0x0000001065867819 */ /* 0x000fe200000006ff */
[-C--:B------:R-:W-:Y:S01]  /*1910*/  FMUL.FTZ R133, R63, R128.reuse ;  /* 0x000000803f857220 */ /* 0x080fe20000410000 */
[----:B------:R-:W-:Y:S01]  /*1920*/  PRMT R54, R53, 0x7632, R54 ;  /* 0x0000763235367816 */ /* 0x000fe20000000036 */
[----:B------:R-:W-:Y:S01]  /*1930*/  FMUL.FTZ R63, R131, R128 ;  /* 0x00000080833f7220 */ /* 0x000fe20000410000 */
[----:B------:R-:W-:Y:S01]  /*1940*/  SHF.L.U32 R58, R53, 0x10, RZ ;  /* 0x00000010353a7819 */ /* 0x000fe200000006ff */
[C---:B------:R-:W-:Y:S01]  /*1950*/  FMUL.FTZ R65, R112.reuse, R65 ;  /* 0x0000004170417220 */ /* 0x040fe20000410000 */
[----:B------:R-:W-:Y:S01]  /*1960*/  SHF.L.U32 R62, R33, 0x10, RZ ;  /* 0x00000010213e7819 */ /* 0x000fe200000006ff */
[C---:B------:R-:W-:Y:S01]  /*1970*/  FMUL.FTZ R55, R112.reuse, R55 ;  /* 0x0000003770377220 */ /* 0x040fe20000410000 */
[----:B------:R-:W-:Y:S01]  /*1980*/  FMUL.FTZ R129, R135, R142 ;  /* 0x0000008e87817220 */ /* 0x000fe20000410000 */
[----:B------:R-:W-:Y:S01]  /*1990*/  FMUL.FTZ R132, R141, R136 ;  /* 0x000000888d847220 */ /* 0x000fe20000410000 */
[----:B------:R-:W-:Y:S01]  /*19a0*/  FMUL.FTZ R59, R112, R59 ;  /* 0x0000003b703b7220 */ /* 0x000fe20000410000 */
[----:B------:R-:W-:Y:S01]  /*19b0*/  PRMT R53, R52, 0x7632, R53 ;  /* 0x0000763234357816 */ /* 0x000fe20000000035 */
[----:B------:R-:W-:Y:S01]  /*19c0*/  FMUL.FTZ R139, R133, R64 ;  /* 0x00000040858b7220 */ /* 0x000fe20000410000 */
[----:B------:R-:W-:Y:S01]  /*19d0*/  FMUL.FTZ R142, R141, R134 ;  /* 0x000000868d8e7220 */ /* 0x000fe20000410000 */
[----:B------:R-:W-:Y:S01]  /*19e0*/  SHF.L.U32 R136, R54, 0x10, RZ ;  /* 0x0000001036887819 */ /* 0x000fe200000006ff */
[----:B------:R-:W-:Y:S01]  /*19f0*/  FMUL.FTZ R131, R133, R140 ;  /* 0x0000008c85837220 */ /* 0x000fe20000410000 */
[----:B------:R-:W-:Y:S01]  /*1a00*/  SHF.L.U32 R52, R52, 0x10, RZ ;  /* 0x0000001034347819 */ /* 0x000fe200000006ff */
        /* <DEDUP_REMOVED lines=13> */
[----:B------:R-:W-:Y:S01]  /*1ae0*/  FMUL.FTZ R52, R55, R58 ;  /* 0x0000003a37347220 */ /* 0x000fe20000410000 */
[C---:B------:R-:W-:Y:S01]  /*1af0*/  FMUL.FTZ R63, R59.reuse, R62 ;  /* 0x0000003e3b3f7220 */ /* 0x040fe20000410000 */
[----:B------:R-:W-:Y:S01]  /*1b00*/  FMUL.FTZ R135, R59, R54 ;  /* 0x000000363b877220 */ /* 0x000fe20000410000 */
[----:B------:R-:W-:Y:S01]  /*1b10*/  FMUL.FTZ R130, R143, R144 ;  /* 0x000000908f827220 */ /* 0x000fe20000410000 */
[----:B------:R-:W-:-:S02]  /*1b20*/  F2FP.BF16.F32.PACK_AB R55, R60, R61 ;  /* 0x0000003d3c37723e */ /* 0x000fc400000010ff */
[----:B------:R-:W-:Y:S02]  /*1b30*/  F2FP.BF16.F32.PACK_AB R54, R142, R139 ;  /* 0x0000008b8e36723e */ /* 0x000fe400000010ff */
[----:B------:R-:W-:Y:S02]  /*1b40*/  F2FP.BF16.F32.PACK_AB R53, R53, R64 ;  /* 0x000000403535723e */ /* 0x000fe400000010ff */
[----:B------:R-:W-:Y:S01]  /*1b50*/  F2FP.BF16.F32.PACK_AB R52, R63, R52 ;  /* 0x000000343f34723e */ /* 0x000fe200000010ff */
[----:B------:R-:W-:Y:S06]  /*1b60*/  BRA `(.L_x_128) ;  /* 0x0000000400307947 */ /* 0x000fec0003800000 */
.L_x_127:
[-CC-:B------:R-:W-:Y:S01]  /*1b70*/  FFMA.FTZ R50, R131, R137.reuse, R138.reuse ;  /* 0x0000008983327223 */ /* 0x180fe2000001008a */
[-CC-:B------:R-:W-:Y:S01]  /*1b80*/  FFMA.FTZ R135, R135, R137.reuse, R138.reuse ;  /* 0x0000008987877223 */ /* 0x180fe2000001008a */
[-CC-:B------:R-:W-:Y:S01]  /*1b90*/  FFMA.FTZ R143, R143, R137.reuse, R138.reuse ;  /* 0x000000898f8f7223 */ /* 0x180fe2000001008a */
[-C--:B------:R-:W-:Y:S01]  /*1ba0*/  FFMA.FTZ R51, R61, R137.reuse, R138 ;  /* 0x000000893d337223 */ /* 0x080fe2000001008a */
[----:B------:R-:W-:Y:S01]  /*1bb0*/  FADD.FTZ R59, R129, -R50 ;  /* 0x80000032813b7221 */ /* 0x000fe20000010000 */
[-CC-:B------:R-:W-:Y:S01]  /*1bc0*/  FFMA.FTZ R50, R133, R137.reuse, R138.reuse ;  /* 0x0000008985327223 */ /* 0x180fe2000001008a */
[----:B------:R-:W-:Y:S01]  /*1bd0*/  FADD.FTZ R61, R64, -R135 ;  /* 0x80000087403d7221 */ /* 0x000fe20000010000 */
[----:B------:R-:W-:Y:S01]  /*1be0*/  FADD.FTZ R143, R134, -R143 ;  /* 0x8000008f868f7221 */ /* 0x000fe20000010000 */
[----:B------:R-:W-:Y:S01]  /*1bf0*/  FFMA.FTZ R65, R65, R137, R138 ;  /* 0x0000008941417223 */ /* 0x000fe2000001008a */
[----:B------:R-:W-:Y:S01]  /*1c00*/  FADD.FTZ R63, R63, -R50 ;  /* 0x800000323f3f7221 */ /* 0x000fe20000010000 */
[C---:B------:R-:W-:Y:S01]  /*1c10*/  FMUL.FTZ R61, R112.reuse, R61 ;  /* 0x0000003d703d7220 */ /* 0x040fe20000410000 */
[----:B------:R-:W-:Y:S01]  /*1c20*/  FMUL.FTZ R50, R112, R143 ;  /* 0x0000008f70327220 */ /* 0x000fe20000410000 */
[----:B-----5:R-:W-:Y:S01]  /*1c30*/  PRMT R140, R55, 0x7632, R140 ;  /* 0x00007632378c7816 */ /* 0x020fe2000000008c */
[-C--:B------:R-:W-:Y:S01]  /*1c40*/  FFMA.FTZ R141, R141, R137.reuse, R138 ;  /* 0x000000898d8d7223 */ /* 0x080fe2000001008a */
[----:B------:R-:W-:Y:S01]  /*1c50*/  SHF.L.U32 R55, R55, 0x10, RZ ;  /* 0x0000001037377819 */ /* 0x000fe200000006ff */
[----:B------:R-:W-:Y:S01]  /*1c60*/  FADD.FTZ R51, R60, -R51 ;  /* 0x800000333c337221 */ /* 0x000fe20000010000 */
[----:B------:R-:W-:Y:S01]  /*1c70*/  PRMT R136, R54, 0x7632, R136 ;  /* 0x0000763236887816 */ /* 0x000fe20000000088 */
[----:B------:R-:W-:Y:S01]  /*1c80*/  FADD.FTZ R131, R62, -R65 ;  /* 0x800000413e837221 */ /* 0x000fe20000010000 */
[----:B------:R-:W-:Y:S01]  /*1c90*/  SHF.L.U32 R58, R54, 0x10, RZ ;  /* 0x00000010363a7819 */ /* 0x000fe200000006ff */
[-C--:B------:R-:W-:Y:S01]  /*1ca0*/  FMUL.FTZ R54, R61, R128.reuse ;  /* 0x000000803d367220 */ /* 0x080fe20000410000 */
[----:B------:R-:W-:Y:S01]  /*1cb0*/  SHF.L.U32 R143, R102, 0x10, RZ ;  /* 0x00000010668f7819 */ /* 0x000fe200000006ff */
[----:B------:R-:W-:Y:S01]  /*1cc0*/  FFMA.FTZ R65, R139, R137, R138 ;  /* 0x000000898b417223 */ /* 0x000fe2000001008a */
[-C--:B------:R-:W-:Y:S01]  /*1cd0*/  FMUL.FTZ R60, R50, R128.reuse ;  /* 0x00000080323c7220 */ /* 0x080fe20000410000 */
[----:B------:R-:W-:Y:S01]  /*1ce0*/  SHF.L.U32 R139, R140, 0x10, RZ ;  /* 0x000000108c8b7819 */ /* 0x000fe200000006ff */
[----:B------:R-:W-:Y:S01]  /*1cf0*/  FADD.FTZ R135, R132, -R141 ;  /* 0x8000008d84877221 */ /* 0x000fe20000010000 */
[----:B------:R-:W-:Y:S01]  /*1d00*/  FMUL.FTZ R141, R112, R63 ;  /* 0x0000003f708d7220 */ /* 0x000fe20000410000 */
[----:B------:R-:W-:Y:S01]  /*1d10*/  SHF.L.U32 R133, R35, 0x10, RZ ;  /* 0x0000001023857819 */ /* 0x000fe200000006ff */
[----:B------:R-:W-:Y:S01]  /*1d20*/  FMUL.FTZ R129, R54, R55 ;  /* 0x0000003736817220 */ /* 0x000fe20000410000 */
[----:B------:R-:W-:Y:S01]  /*1d30*/  FMUL.FTZ R63, R112, R131 ;  /* 0x00000083703f7220 */ /* 0x000fe20000410000 */
[----:B------:R-:W-:Y:S01]  /*1d40*/  FMUL.FTZ R55, R60, R143 ;  /* 0x0000008f3c377220 */ /* 0x000fe20000410000 */
[C---:B------:R-:W-:Y:S01]  /*1d50*/  PRMT R48, R53.reuse, 0x7632, R48 ;  /* 0x0000763235307816 */ /* 0x040fe20000000030 */
[----:B------:R-:W-:Y:S01]  /*1d60*/  FADD.FTZ R65, R130, -R65 ;  /* 0x8000004182417221 */ /* 0x000fe20000010000 */
[----:B------:R-:W-:Y:S01]  /*1d70*/  FMUL.FTZ R143, R112, R135 ;  /* 0x00000087708f7220 */ /* 0x000fe20000410000 */
[----:B------:R-:W-:Y:S01]  /*1d80*/  SHF.L.U32 R53, R53, 0x10, RZ ;  /* 0x0000001035357819 */ /* 0x000fe200000006ff */
[----:B------:R-:W-:Y:S01]  /*1d90*/  FMUL.FTZ R130, R60, R139 ;  /* 0x0000008b3c827220 */ /* 0x000fe20000410000 */
[-C--:B------:R-:W-:Y:S01]  /*1da0*/  FMUL.FTZ R60, R63, R128.reuse ;  /* 0x000000803f3c7220 */ /* 0x080fe20000410000 */
        /* <DEDUP_REMOVED lines=9> */
[----:B------:R-:W-:Y:S01]  /*1e40*/  PRMT R49, R52, 0x7632, R49 ;  /* 0x0000763234317816 */ /* 0x000fe20000000031 */
[----:B------:R-:W-:Y:S01]  /*1e50*/  FMUL.FTZ R53, R112, R51 ;  /* 0x0000003370357220 */ /* 0x000fe20000410000 */
[----:B------:R-:W-:Y:S01]  /*1e60*/  SHF.L.U32 R136, R48, 0x10, RZ ;  /* 0x0000001030887819 */ /* 0x000fe200000006ff */
[C---:B------:R-:W-:Y:S01]  /*1e70*/  FMUL.FTZ R132, R64.reuse, R139 ;  /* 0x0000008b40847220 */ /* 0x040fe20000410000 */
[----:B------:R-:W-:Y:S01]  /*1e80*/  FMUL.FTZ R145, R64, R145 ;  /* 0x0000009140917220 */ /* 0x000fe20000410000 */
[----:B------:R-:W-:Y:S01]  /*1e90*/  FMUL.FTZ R48, R112, R59 ;  /* 0x0000003b70307220 */ /* 0x000fe20000410000 */
[----:B------:R-:W-:Y:S01]  /*1ea0*/  FMUL.FTZ R64, R60, R133 ;  /* 0x000000853c407220 */ /* 0x000fe20000410000 */
[----:B------:R-:W-:Y:S01]  /*1eb0*/  SHF.L.U32 R52, R52, 0x10, RZ ;  /* 0x0000001034347819 */ /* 0x000fe200000006ff */
        /* <DEDUP_REMOVED lines=8> */
[----:B------:R-:W-:Y:S01]  /*1f40*/  SHF.L.U32 R62, R99, 0x10, RZ ;  /* 0x00000010633e7819 */ /* 0x000fe200000006ff */
[C---:B------:R-:W-:Y:S01]  /*1f50*/  FMUL.FTZ R133, R59.reuse, R136 ;  /* 0x000000883b857220 */ /* 0x040fe20000410000 */
[----:B------:R-:W-:Y:S01]  /*1f60*/  FMUL.FTZ R139, R59, R140 ;  /* 0x0000008c3b8b7220 */ /* 0x000fe20000410000 */
[C---:B------:R-:W-:Y:S01]  /*1f70*/  FMUL.FTZ R136, R49.reuse, R52 ;  /* 0x0000003431887220 */ /* 0x040fe20000410000 */
[----:B------:R-:W-:Y:S01]  /*1f80*/  FMUL.FTZ R52, R49, R58 ;  /* 0x0000003a31347220 */ /* 0x000fe20000410000 */
[C---:B------:R-:W-:Y:S01]  /*1f90*/  FMUL.FTZ R59, R51.reuse, R62 ;  /* 0x0000003e333b7220 */ /* 0x040fe20000410000 */
[----:B------:R-:W-:Y:S01]  /*1fa0*/  FMUL.FTZ R135, R51, R60 ;  /* 0x0000003c33877220 */ /* 0x000fe20000410000 */
[----:B------:R-:W-:-:S02]  /*1fb0*/  F2FP.BF16.F32.PACK_AB R51, R50, R61 ;  /* 0x0000003d3233723e */ /* 0x000fc400000010ff */
[----:B------:R-:W-:Y:S02]  /*1fc0*/  F2FP.BF16.F32.PACK_AB R48, R48, R53 ;  /* 0x000000353030723e */ /* 0x000fe400000010ff */
[----:B------:R-:W-:Y:S02]  /*1fd0*/  F2FP.BF16.F32.PACK_AB R55, R55, R54 ;  /* 0x000000363737723e */ /* 0x000fe400000010ff */
[----:B------:R-:W-:Y:S02]  /*1fe0*/  F2FP.BF16.F32.PACK_AB R50, R143, R141 ;  /* 0x0000008d8f32723e */ /* 0x000fe400000010ff */
[----:B------:R-:W-:Y:S02]  /*1ff0*/  F2FP.BF16.F32.PACK_AB R49, R65, R63 ;  /* 0x0000003f4131723e */ /* 0x000fe400000010ff */
[----:B------:R-:W-:Y:S02]  /*2000*/  F2FP.BF16.F32.PACK_AB R54, R145, R142 ;  /* 0x0000008e9136723e */ /* 0x000fe400000010ff */
[----:B------:R-:W-:-:S02]  /*2010*/  F2FP.BF16.F32.PACK_AB R53, R139, R64 ;  /* 0x000000408b35723e */ /* 0x000fc400000010ff */
[----:B------:R-:W-:-:S07]  /*2020*/  F2FP.BF16.F32.PACK_AB R52, R59, R52 ;  /* 0x000000343b34723e */ /* 0x000fce00000010ff */
.L_x_128:
[----:B------:R-:W0:Y:S01]  /*2030*/  @P1 LDC.64 R58, c[0x0][0x478] ;  /* 0x00011e00ff3a1b82 */ /* 0x000e220000000a00 */
[----:B------:R-:W-:-:S07]  /*2040*/  IMAD.WIDE.U32 R56, R111, 0x10, R56 ;  /* 0x000000106f387825 */ /* 0x000fce00078e0038 */
[----:B------:R-:W1:Y:S01]  /*2050*/  LDC.64 R60, c[0x0][0x468] ;  /* 0x00011a00ff3c7b82 */ /* 0x000e620000000a00 */
[----:B0-----:R-:W-:-:S05]  /*2060*/  @P1 IMAD.WIDE.U32 R62, R113, 0x10, R58 ;  /* 0x00000010713e1825 */ /* 0x001fca00078e003a */
[----:B------:R0:W-:Y:S01]  /*2070*/  @P1 STG.E.128 desc[UR8][R62.64], R48 ;  /* 0x000000303e001986 */ /* 0x0001e2000c101d08 */
[----:B-1----:R-:W-:-:S05]  /*2080*/  IMAD.WIDE.U32 R64, R113, 0x10, R60 ;  /* 0x0000001071407825 */ /* 0x002fca00078e003c */
[----:B------:R0:W-:Y:S04]  /*2090*/  STG.E.128 desc[UR8][R64.64], R52 ;  /* 0x0000003440007986 */ /* 0x0001e8000c101d08 */
[----:B------:R-:W5:Y:S01]  /*20a0*/  LDG.E.128 R56, desc[UR8][R56.64] ;  /* 0x0000000838387981 */ /* 0x000f62000c1e1d00 */
[----:B------:R-:W-:Y:S05]  /*20b0*/  @!P1 BRA `(.L_x_129) ;  /* 0x0000000400349947 */ /* 0x000fea0003800000 */
[-CC-:B------:R-:W-:Y:S01]  /*20c0*/  FFMA.FTZ R67, R67, R137.reuse, R138.reuse ;  /* 0x0000008943437223 */ /* 0x180fe2000001008a */
[-CC-:B------:R-:W-:Y:S01]  /*20d0*/  FFMA.FTZ R114, R114, R137.reuse, R138.reuse ;  /* 0x0000008972727223 */ /* 0x180fe2000001008a */
[-CC-:B------:R-:W-:Y:S01]  /*20e0*/  FFMA.FTZ R117, R117, R137.reuse, R138.reuse ;  /* 0x0000008975757223 */ /* 0x180fe2000001008a */
[-C--:B------:R-:W-:Y:S01]  /*20f0*/  FFMA.FTZ R122, R122, R137.reuse, R138 ;  /* 0x000000897a7a7223 */ /* 0x080fe2000001008a */
[----:B------:R-:W-:Y:S01]  /*2100*/  FADD.FTZ R67, R66, -R67 ;  /* 0x8000004342437221 */ /* 0x000fe20000010000 */
[----:B------:R-:W-:Y:S01]  /*2110*/  FADD.FTZ R115, R115, -R114 ;  /* 0x8000007273737221 */ /* 0x000fe20000010000 */
[-CC-:B------:R-:W-:Y:S01]  /*2120*/  FFMA.FTZ R118, R118, R137.reuse, R138.reuse ;  /* 0x0000008976767223 */ /* 0x180fe2000001008a */
[----:B------:R-:W-:Y:S01]  /*2130*/  FADD.FTZ R117, R116, -R117 ;  /* 0x8000007574757221 */ /* 0x000fe20000010000 */
[-CC-:B------:R-:W-:Y:S01]  /*2140*/  FFMA.FTZ R126, R126, R137.reuse, R138.reuse ;  /* 0x000000897e7e7223 */ /* 0x180fe2000001008a */
[-CC-:B------:R-:W-:Y:S01]  /*2150*/  FFMA.FTZ R125, R125, R137.reuse, R138.reuse ;  /* 0x000000897d7d7223 */ /* 0x180fe2000001008a */
[----:B------:R-:W-:Y:S01]  /*2160*/  FFMA.FTZ R121, R121, R137, R138 ;  /* 0x0000008979797223 */ /* 0x000fe2000001008a */
[----:B0----5:R-:W-:Y:S01]  /*2170*/  PRMT R51, R59, 0x7632, R51 ;  /* 0x000076323b337816 */ /* 0x021fe20000000033 */
[C---:B------:R-:W-:Y:S01]  /*2180*/  FMUL.FTZ R116, R112.reuse, R67 ;  /* 0x0000004370747220 */ /* 0x040fe20000410000 */
[----:B------:R-:W-:Y:S01]  /*2190*/  FMUL.FTZ R137, R112, R115 ;  /* 0x0000007370897220 */ /* 0x000fe20000410000 */
[----:B------:R-:W-:Y:S01]  /*21a0*/  FADD.FTZ R123, R123, -R122 ;  /* 0x8000007a7b7b7221 */ /* 0x000fe20000010000 */
[C---:B------:R-:W-:Y:S01]  /*21b0*/  PRMT R50, R58.reuse, 0x7632, R50 ;  /* 0x000076323a327816 */ /* 0x040fe20000000032 */
[----:B------:R-:W-:Y:S01]  /*21c0*/  FADD.FTZ R119, R119, -R118 ;  /* 0x8000007677777221 */ /* 0x000fe20000010000 */
[----:B------:R-:W-:Y:S01]  /*21d0*/  SHF.L.U32 R63, R58, 0x10, RZ ;  /* 0x000000103a3f7819 */ /* 0x000fe200000006ff */
[-C--:B------:R-:W-:Y:S01]  /*21e0*/  FMUL.FTZ R53, R116, R128.reuse ;  /* 0x0000008074357220 */ /* 0x080fe20000410000 */
[----:B------:R-:W-:Y:S01]  /*21f0*/  SHF.L.U32 R62, R98, 0x10, RZ ;  /* 0x00000010623e7819 */ /* 0x000fe200000006ff */
[C---:B------:R-:W-:Y:S01]  /*2200*/  FMUL.FTZ R123, R112.reuse, R123 ;  /* 0x0000007b707b7220 */ /* 0x040fe20000410000 */
[----:B------:R-:W-:Y:S01]  /*2210*/  SHF.L.U32 R52, R59, 0x10, RZ ;  /* 0x000000103b347819 */ /* 0x000fe200000006ff */
[C---:B------:R-:W-:Y:S01]  /*2220*/  FMUL.FTZ R117, R112.reuse, R117 ;  /* 0x0000007570757220 */ /* 0x040fe20000410000 */
[----:B------:R-:W-:Y:S01]  /*2230*/  SHF.L.U32 R54, R39, 0x10, RZ ;  /* 0x0000001027367819 */ /* 0x000fe200000006ff */
[----:B------:R-:W-:Y:S01]  /*2240*/  FMUL.FTZ R119, R112, R119 ;  /* 0x0000007770777220 */ /* 0x000fe20000410000 */
[----:B------:R-:W-:Y:S01]  /*2250*/  SHF.L.U32 R58, R51, 0x10, RZ ;  /* 0x00000010333a7819 */ /* 0x000fe200000006ff */
[----:B------:R-:W-:Y:S01]  /*2260*/  FMUL.FTZ R51, R137, R128 ;  /* 0x0000008089337220 */ /* 0x000fe20000410000 */
[----:B------:R-:W-:Y:S01]  /*2270*/  PRMT R49, R57, 0x7632, R49 ;  /* 0x0000763239317816 */ /* 0x000fe20000000031 */
[----:B------:R-:W-:Y:S01]  /*2280*/  FADD.FTZ R127, R127, -R126 ;  /* 0x8000007e7f7f7221 */ /* 0x000fe20000010000 */
[----:B------:R-:W-:Y:S01]  /*2290*/  FADD.FTZ R121, R120, -R121 ;  /* 0x8000007978797221 */ /* 0x000fe20000010000 */
[----:B------:R-:W-:Y:S01]  /*22a0*/  FMUL.FTZ R139, R53, R62 ;  /* 0x0000003e358b7220 */ /* 0x000fe20000410000 */
[----:B------:R-:W-:Y:S01]  /*22b0*/  SHF.L.U32 R57, R57, 0x10, RZ ;  /* 0x0000001039397819 */ /* 0x000fe200000006ff */
[----:B------:R-:W-:Y:S01]  /*22c0*/  FADD.FTZ R125, R124, -R125 ;  /* 0x8000007d7c7d7221 */ /* 0x000fe20000010000 */
[C---:B------:R-:W-:Y:S01]  /*22d0*/  FMUL.FTZ R59, R51.reuse, R52 ;  /* 0x00000034333b7220 */ /* 0x040fe20000410000 */
[----:B------:R-:W-:Y:S01]  /*22e0*/  FMUL.FTZ R114, R51, R54 ;  /* 0x0000003633727220 */ /* 0x000fe20000410000 */
        /* <DEDUP_REMOVED lines=9> */
[C---:B------:R-:W-:Y:S01]  /*2380*/  FMUL.FTZ R121, R112.reuse, R121 ;  /* 0x0000007970797220 */ /* 0x040fe20000410000 */
[----:B------:R-:W-:Y:S01]  /*2390*/  FMUL.FTZ R125, R112, R125 ;  /* 0x0000007d707d7220 */ /* 0x000fe20000410000 */
[C---:B------:R-:W-:Y:S01]  /*23a0*/  FMUL.FTZ R62, R55.reuse, R62 ;  /* 0x0000003e373e7220 */ /* 0x040fe20000410000 */
[----:B------:R-:W-:Y:S01]  /*23b0*/  FMUL.FTZ R115, R55, R64 ;  /* 0x0000004037737220 */ /* 0x000fe20000410000 */
[----:B------:R-:W-:Y:S01]  /*23c0*/  FMUL.FTZ R65, R50, R57 ;  /* 0x0000003932417220 */ /* 0x000fe20000410000 */
[C---:B------:R-:W-:Y:S01]  /*23d0*/  FMUL.FTZ R63, R52.reuse, R63 ;  /* 0x0000003f343f7220 */ /* 0x040fe20000410000 */
[----:B------:R-:W-:Y:S01]  /*23e0*/  FMUL.FTZ R54, R52, R53 ;  /* 0x0000003534367220 */ /* 0x000fe20000410000 */
        /* <DEDUP_REMOVED lines=10> */
[----:B------:R-:W-:Y:S01]  /*2490*/  FMUL.FTZ R113, R52, R57 ;  /* 0x0000003934717220 */ /* 0x000fe20000410000 */
[----:B------:R-:W-:Y:S01]  /*24a0*/  SHF.L.U32 R56, R56, 0x10, RZ ;  /* 0x0000001038387819 */ /* 0x000fe200000006ff */
[----:B------:R-:W-:Y:S01]  /*24b0*/  FMUL.FTZ R52, R49, R50 ;  /* 0x0000003231347220 */ /* 0x000fe20000410000 */
[----:B------:R-:W-:Y:S01]  /*24c0*/  SHF.L.U32 R51, R48, 0x10, RZ ;  /* 0x0000001030337819 */ /* 0x000fe200000006ff */
[C---:B------:R-:W-:Y:S01]  /*24d0*/  FMUL.FTZ R57, R128.reuse, R53 ;  /* 0x0000003580397220 */ /* 0x040fe20000410000 */
        /* <DEDUP_REMOVED lines=11> */
.L_x_129:
[-CC-:B------:R-:W-:Y:S01]  /*2590*/  FFMA.FTZ R114, R114, R137.reuse, R138.reuse ;  /* 0x0000008972727223 */ /* 0x180fe2000001008a */
[-CC-:B------:R-:W-:Y:S01]  /*25a0*/  FFMA.FTZ R67, R67, R137.reuse, R138.reuse ;  /* 0x0000008943437223 */ /* 0x180fe2000001008a */
[-CC-:B------:R-:W-:Y:S01]  /*25b0*/  FFMA.FTZ R118, R118, R137.reuse, R138.reuse ;  /* 0x0000008976767223 */ /* 0x180fe2000001008a */
[-C--:B------:R-:W-:Y:S01]  /*25c0*/  FFMA.FTZ R117, R117, R137.reuse, R138 ;  /* 0x0000008975757223 */ /* 0x080fe2000001008a */
[----:B------:R-:W-:Y:S01]  /*25d0*/  FADD.FTZ R115, R115, -R114 ;  /* 0x8000007273737221 */ /* 0x000fe20000010000 */
[-CC-:B------:R-:W-:Y:S01]  /*25e0*/  FFMA.FTZ R126, R126, R137.reuse, R138.reuse ;  /* 0x000000897e7e7223 */ /* 0x180fe2000001008a */
[-CC-:B------:R-:W-:Y:S01]  /*25f0*/  FFMA.FTZ R125, R125, R137.reuse, R138.reuse ;  /* 0x000000897d7d7223 */ /* 0x180fe2000001008a */
[-CC-:B------:R-:W-:Y:S01]  /*2600*/  FFMA.FTZ R122, R122, R137.reuse, R138.reuse ;  /* 0x000000897a7a7223 */ /* 0x180fe2000001008a */
[----:B------:R-:W-:Y:S01]  /*2610*/  FFMA.FTZ R121, R121, R137, R138 ;  /* 0x0000008979797223 */ /* 0x000fe2000001008a */
[----:B------:R-:W-:Y:S01]  /*2620*/  FADD.FTZ R67, R66, -R67 ;  /* 0x8000004342437221 */ /* 0x000fe20000010000 */
[----:B------:R-:W-:Y:S01]  /*2630*/  FADD.FTZ R119, R119, -R118 ;  /* 0x8000007677777221 */ /* 0x000fe20000010000 */
[----:B------:R-:W-:Y:S01]  /*2640*/  FADD.FTZ R117, R116, -R117 ;  /* 0x8000007574757221 */ /* 0x000fe20000010000 */
[----:B0----5:R-:W-:Y:S01]  /*2650*/  PRMT R55, R59, 0x7632, R55 ;  /* 0x000076323b377816 */ /* 0x021fe20000000037 */
[----:B------:R-:W-:Y:S01]  /*2660*/  FMUL.FTZ R115, R112, R115 ;  /* 0x0000007370737220 */ /* 0x000fe20000410000 */
[----:B------:R-:W-:Y:S01]  /*2670*/  FADD.FTZ R127, R127, -R126 ;  /* 0x8000007e7f7f7221 */ /* 0x000fe20000010000 */
[----:B------:R-:W-:Y:S01]  /*2680*/  FADD.FTZ R125, R124, -R125 ;  /* 0x8000007d7c7d7221 */ /* 0x000fe20000010000 */
[----:B------:R-:W-:Y:S01]  /*2690*/  FADD.FTZ R123, R123, -R122 ;  /* 0x8000007a7b7b7221 */ /* 0x000fe20000010000 */
[----:B------:R-:W-:Y:S01]  /*26a0*/  FADD.FTZ R121, R120, -R121 ;  /* 0x8000007978797221 */ /* 0x000fe20000010000 */
[----:B------:R-:W-:Y:S01]  /*26b0*/  FMUL.FTZ R67, R112, R67 ;  /* 0x0000004370437220 */ /* 0x000fe20000410000 */
[----:B------:R-:W-:Y:S01]  /*26c0*/  PRMT R54, R58, 0x7632, R54 ;  /* 0x000076323a367816 */ /* 0x000fe20000000036 */
[----:B------:R-:W-:Y:S01]  /*26d0*/  FMUL.FTZ R119, R112, R119 ;  /* 0x0000007770777220 */ /* 0x000fe20000410000 */
[----:B------:R-:W-:Y:S01]  /*26e0*/  SHF.L.U32 R63, R58, 0x10, RZ ;  /* 0x000000103a3f7819 */ /* 0x000fe200000006ff */
[C---:B------:R-:W-:Y:S01]  /*26f0*/  FMUL.FTZ R117, R112.reuse, R117 ;  /* 0x0000007570757220 */ /* 0x040fe20000410000 */
[----:B------:R-:W-:Y:S01]  /*2700*/  SHF.L.U32 R58, R39, 0x10, RZ ;  /* 0x00000010273a7819 */ /* 0x000fe200000006ff */
[-C--:B------:R-:W-:Y:S01]  /*2710*/  FMUL.FTZ R115, R115, R128.reuse ;  /* 0x0000008073737220 */ /* 0x080fe20000410000 */
[----:B------:R-:W-:Y:S01]  /*2720*/  SHF.L.U32 R138, R59, 0x10, RZ ;  /* 0x000000103b8a7819 */ /* 0x000fe200000006ff */
[C---:B------:R-:W-:Y:S01]  /*2730*/  FMUL.FTZ R127, R112.reuse, R127 ;  /* 0x0000007f707f7220 */ /* 0x040fe20000410000 */
[----:B------:R-:W-:Y:S01]  /*2740*/  SHF.L.U32 R66, R55, 0x10, RZ ;  /* 0x0000001037427819 */ /* 0x000fe200000006ff */
[C---:B------:R-:W-:Y:S01]  /*2750*/  FMUL.FTZ R125, R112.reuse, R125 ;  /* 0x0000007d707d7220 */ /* 0x040fe20000410000 */
        /* <DEDUP_REMOVED lines=10> */
[----:B------:R-:W-:Y:S01]  /*2800*/  FMUL.FTZ R58, R67, R66 ;  /* 0x00000042433a7220 */ /* 0x000fe20000410000 */
[----:B------:R-:W-:Y:S01]  /*2810*/  PRMT R53, R57, 0x7632, R53 ;  /* 0x0000763239357816 */ /* 0x000fe20000000035 */
[C---:B------:R-:W-:Y:S01]  /*2820*/  FMUL.FTZ R63, R62.reuse, R63 ;  /* 0x0000003f3e3f7220 */ /* 0x040fe20000410000 */
[----:B------:R-:W-:Y:S01]  /*2830*/  SHF.L.U32 R66, R97, 0x10, RZ ;  /* 0x0000001061427819 */ /* 0x000fe200000006ff */
[----:B------:R-:W-:Y:S01]  /*2840*/  FMUL.FTZ R115, R62, R65 ;  /* 0x000000413e737220 */ /* 0x000fe20000410000 */
[----:B------:R-:W-:Y:S01]  /*2850*/  SHF.L.U32 R57, R57, 0x10, RZ ;  /* 0x0000001039397819 */ /* 0x000fe200000006ff */
[----:B------:R-:W-:Y:S01]  /*2860*/  FMUL.FTZ R119, R67, R112 ;  /* 0x0000007043777220 */ /* 0x000fe20000410000 */
[----:B------:R-:W-:Y:S01]  /*2870*/  SHF.L.U32 R55, R37, 0x10, RZ ;  /* 0x0000001025377819 */ /* 0x000fe200000006ff */
[----:B------:R-:W-:Y:S01]  /*2880*/  FMUL.FTZ R62, R117, R54 ;  /* 0x00000036753e7220 */ /* 0x000fe20000410000 */
[----:B------:R-:W-:Y:S01]  /*2890*/  PRMT R52, R56, 0x7632, R52 ;  /* 0x0000763238347816 */ /* 0x000fe20000000034 */
[-C--:B------:R-:W-:Y:S01]  /*28a0*/  FMUL.FTZ R64, R123, R128.reuse ;  /* 0x000000807b407220 */ /* 0x080fe20000410000 */
[----:B------:R-:W-:Y:S01]  /*28b0*/  SHF.L.U32 R114, R96, 0x10, RZ ;  /* 0x0000001060727819 */ /* 0x000fe200000006ff */
[-C--:B------:R-:W-:Y:S01]  /*28c0*/  FMUL.FTZ R127, R127, R128.reuse ;  /* 0x000000807f7f7220 */ /* 0x080fe20000410000 */
[----:B------:R-:W-:Y:S01]  /*28d0*/  SHF.L.U32 R54, R36, 0x10, RZ ;  /* 0x0000001024367819 */ /* 0x000fe200000006ff */
[-C--:B------:R-:W-:Y:S01]  /*28e0*/  FMUL.FTZ R125, R125, R128.reuse ;  /* 0x000000807d7d7220 */ /* 0x080fe20000410000 */
[----:B------:R-:W-:Y:S01]  /*28f0*/  SHF.L.U32 R112, R95, 0x10, RZ ;  /* 0x000000105f707819 */ /* 0x000fe200000006ff */
[----:B------:R-:W-:Y:S01]  /*2900*/  FMUL.FTZ R121, R121, R128 ;  /* 0x0000008079797220 */ /* 0x000fe20000410000 */
[----:B------:R-:W-:Y:S01]  /*2910*/  FMUL.FTZ R116, R117, R66 ;  /* 0x0000004275747220 */ /* 0x000fe20000410000 */
[C---:B------:R-:W-:Y:S01]  /*2920*/  FMUL.FTZ R65, R64.reuse, R57 ;  /* 0x0000003940417220 */ /* 0x040fe20000410000 */
[----:B------:R-:W-:Y:S01]  /*2930*/  FMUL.FTZ R113, R64, R55 ;  /* 0x0000003740717220 */ /* 0x000fe20000410000 */
[----:B------:R-:W-:Y:S01]  /*2940*/  SHF.L.U32 R66, R52, 0x10, RZ ;  /* 0x0000001034427819 */ /* 0x000fe200000006ff */
[----:B------:R-:W-:Y:S01]  /*2950*/  FMUL.FTZ R114, R121, R114 ;  /* 0x0000007279727220 */ /* 0x000fe20000410000 */
[----:B------:R-:W-:Y:S01]  /*2960*/  SHF.L.U32 R56, R56, 0x10, RZ ;  /* 0x0000001038387819 */ /* 0x000fe200000006ff */
[----:B------:R-:W-:Y:S01]  /*2970*/  FMUL.FTZ R52, R127, R54 ;  /* 0x000000367f347220 */ /* 0x000fe20000410000 */
[----:B------:R-:W-:Y:S01]  /*2980*/  SHF.L.U32 R64, R53, 0x10, RZ ;  /* 0x0000001035407819 */ /* 0x000fe200000006ff */
[C---:B------:R-:W-:Y:S01]  /*2990*/  FMUL.FTZ R57, R125.reuse, R112 ;  /* 0x000000707d397220 */ /* 0x040fe20000410000 */
[----:B------:R-:W-:Y:S01]  /*29a0*/  FMUL.FTZ R66, R125, R66 ;  /* 0x000000427d427220 */ /* 0x000fe20000410000 */
[----:B------:R-:W-:Y:S01]  /*29b0*/  FMUL.FTZ R67, R127, R56 ;  /* 0x000000387f437220 */ /* 0x000fe20000410000 */
[----:B------:R-:W-:Y:S01]  /*29c0*/  F2FP.BF16.F32.PACK_AB R55, R119, R118 ;  /* 0x000000767737723e */ /* 0x000fe200000010ff */
[----:B------:R-:W-:Y:S01]  /*29d0*/  FMUL.FTZ R64, R121, R64 ;  /* 0x0000004079407220 */ /* 0x000fe20000410000 */
[----:B------:R-:W-:-:S02]  /*29e0*/  F2FP.BF16.F32.PACK_AB R54, R116, R115 ;  /* 0x000000737436723e */ /* 0x000fc400000010ff */
[----:B------:R-:W-:Y:S02]  /*29f0*/  F2FP.BF16.F32.PACK_AB R53, R114, R113 ;  /* 0x000000717235723e */ /* 0x000fe400000010ff */
[----:B------:R-:W-:-:S07]  /*2a00*/  F2FP.BF16.F32.PACK_AB R52, R57, R52 ;  /* 0x000000343934723e */ /* 0x000fce00000010ff */
.L_x_130:
[----:B------:R-:W0:Y:S01]  /*2a10*/  @P1 LDC.64 R56, c[0x0][0x478] ;  /* 0x00011e00ff381b82 */ /* 0x000e220000000a00 */
[----:B------:R-:W-:-:S04]  /*2a20*/  IMAD.WIDE.U32 R60, R111, 0x10, R60 ;  /* 0x000000106f3c7825 */ /* 0x000fc800078e003c */
[----:B0-----:R-:W-:-:S05]  /*2a30*/  @P1 IMAD.WIDE.U32 R56, R111, 0x10, R56 ;  /* 0x000000106f381825 */ /* 0x001fca00078e0038 */
[----:B------:R0:W-:Y:S04]  /*2a40*/  @P1 STG.E.128 desc[UR8][R56.64], R48 ;  /* 0x0000003038001986 */ /* 0x0001e8000c101d08 */
[----:B------:R0:W-:Y:S01]  /*2a50*/  STG.E.128 desc[UR8][R60.64], R52 ;  /* 0x000000343c007986 */ /* 0x0001e2000c101d08 */
[----:B------:R-:W-:Y:S05]  /*2a60*/  BRA `(.L_x_131) ;  /* 0x0000001400c07947 */ /* 0x000fea0003800000 */
.L_x_126:
[----:B------:R-:W0:Y:S02]  /*2a70*/  LDC.64 R56, c[0x0][0x390] ;  /* 0x0000e400ff387b82 */ /* 0x000e240000000a00 */
[----:B0-----:R-:W-:-:S06]  /*2a80*/  IMAD.WIDE.U32 R52, R113, 0x10, R56 ;  /* 0x0000001071347825 */ /* 0x001fcc00078e0038 */
[----:B------:R-:W5:Y:S01]  /*2a90*/  LDG.E.128 R52, desc[UR8][R52.64] ;  /* 0x0000000834347981 */ /* 0x000f62000c1e1d00 */
[----:B------:R-:W-:-:S04]  /*2aa0*/  UISETP.NE.U32.AND UP0, UPT, UR16, URZ, UPT ;  /* 0x000000ff1000728c */ /* 0x000fc8000bf05070 */
[----:B------:R-:W-:-:S09]  /*2ab0*/  UISETP.NE.AND.EX UP0, UPT, UR17, URZ, UPT, UP0 ;  /* 0x000000ff1100728c */ /* 0x000fd2000bf05300 */
[----:B------:R-:W-:Y:S05]  /*2ac0*/  BRA.U UP0, `(.L_x_132) ;  /* 0x0000000500547547 */ /* 0x000fea000b800000 */
[-CC-:B------:R-:W-:Y:S01]  /*2ad0*/  FFMA.FTZ R61, R61, R137.reuse, R138.reuse ;  /* 0x000000893d3d7223 */ /* 0x180fe2000001008a */
[-CC-:B------:R-:W-:Y:S01]  /*2ae0*/  FFMA.FTZ R65, R65, R137.reuse, R138.reuse ;  /* 0x0000008941417223 */ /* 0x180fe2000001008a */
[-CC-:B------:R-:W-:Y:S01]  /*2af0*/  FFMA.FTZ R144, R133, R137.reuse, R138.reuse ;  /* 0x0000008985907223 */ /* 0x180fe2000001008a */
[-CC-:B------:R-:W-:Y:S01]  /*2b00*/  FFMA.FTZ R135, R135, R137.reuse, R138.reuse ;  /* 0x0000008987877223 */ /* 0x180fe2000001008a */
[----:B------:R-:W-:Y:S01]  /*2b10*/  FADD.FTZ R61, R60, -R61 ;  /* 0x8000003d3c3d7221 */ /* 0x000fe20000010000 */
[-CC-:B------:R-:W-:Y:S01]  /*2b20*/  FFMA.FTZ R60, R131, R137.reuse, R138.reuse ;  /* 0x00000089833c7223 */ /* 0x180fe2000001008a */
[-C--:B------:R-:W-:Y:S01]  /*2b30*/  FFMA.FTZ R143, R143, R137.reuse, R138 ;  /* 0x000000898f8f7223 */ /* 0x080fe2000001008a */
[----:B------:R-:W-:Y:S01]  /*2b40*/  FADD.FTZ R142, R62, -R65 ;  /* 0x800000413e8e7221 */ /* 0x000fe20000010000 */
[----:B------:R-:W-:Y:S01]  /*2b50*/  FADD.FTZ R144, R63, -R144 ;  /* 0x800000903f907221 */ /* 0x000fe20000010000 */
[--C-:B------:R-:W-:Y:S01]  /*2b60*/  FADD.FTZ R129, R129, -R60.reuse ;  /* 0x8000003c81817221 */ /* 0x100fe20000010000 */
[----:B------:R-:W-:Y:S01]  /*2b70*/  PRMT R60, R43, 0x7632, R60 ;  /* 0x000076322b3c7816 */ /* 0x000fe2000000003c */
[-C--:B------:R-:W-:Y:S01]  /*2b80*/  FFMA.FTZ R141, R141, R137.reuse, R138 ;  /* 0x000000898d8d7223 */ /* 0x080fe2000001008a */
[----:B------:R-:W-:Y:S01]  /*2b90*/  SHF.L.U32 R63, R43, 0x10, RZ ;  /* 0x000000102b3f7819 */ /* 0x000fe200000006ff */
[----:B------:R-:W-:Y:S01]  /*2ba0*/  FADD.FTZ R135, R64, -R135 ;  /* 0x8000008740877221 */ /* 0x000fe20000010000 */
[----:B------:R-:W-:Y:S01]  /*2bb0*/  PRMT R62, R42, 0x7632, R62 ;  /* 0x000076322a3e7816 */ /* 0x000fe2000000003e */
[----:B------:R-:W-:Y:S01]  /*2bc0*/  FADD.FTZ R134, R134, -R143 ;  /* 0x8000008f86867221 */ /* 0x000fe20000010000 */
[----:B------:R-:W-:Y:S01]  /*2bd0*/  SHF.L.U32 R131, R60, 0x10, RZ ;  /* 0x000000103c837819 */ /* 0x000fe200000006ff */
[----:B------:R-:W-:Y:S01]  /*2be0*/  FFMA.FTZ R139, R139, R137, R138 ;  /* 0x000000898b8b7223 */ /* 0x000fe2000001008a */
[C---:B------:R-:W-:Y:S01]  /*2bf0*/  PRMT R60, R41.reuse, 0x7632, R60 ;  /* 0x00007632293c7816 */ /* 0x040fe2000000003c */
[----:B------:R-:W-:Y:S01]  /*2c00*/  FADD.FTZ R132, R132, -R141 ;  /* 0x8000008d84847221 */ /* 0x000fe20000010000 */
[----:B------:R-:W-:Y:S01]  /*2c10*/  SHF.L.U32 R133, R62, 0x10, RZ ;  /* 0x000000103e857819 */ /* 0x000fe200000006ff */
[----:B------:R-:W-:Y:S01]  /*2c20*/  FFMA.FTZ R141, R112, R135, R63 ;  /* 0x00000087708d7223 */ /* 0x000fe2000001003f */
[----:B------:R-:W-:Y:S01]  /*2c30*/  SHF.L.U32 R65, R42, 0x10, RZ ;  /* 0x000000102a417819 */ /* 0x000fe200000006ff */
[----:B------:R-:W-:Y:S01]  /*2c40*/  FFMA.FTZ R143, R112, R134, R131 ;  /* 0x00000086708f7223 */ /* 0x000fe20000010083 */
[----:B------:R-:W-:Y:S01]  /*2c50*/  SHF.L.U32 R63, R41, 0x10, RZ ;  /* 0x00000010293f7819 */ /* 0x000fe200000006ff */
[----:B------:R-:W-:Y:S01]  /*2c60*/  FADD.FTZ R130, R130, -R139 ;  /* 0x8000008b82827221 */ /* 0x000fe20000010000 */
[----:B------:R-:W-:Y:S01]  /*2c70*/  SHF.L.U32 R131, R60, 0x10, RZ ;  /* 0x000000103c837819 */ /* 0x000fe200000006ff */
[----:B------:R-:W-:Y:S01]  /*2c80*/  FFMA.FTZ R139, R112, R132, R133 ;  /* 0x00000084708b7223 */ /* 0x000fe20000010085 */
[----:B-----5:R-:W-:Y:S01]  /*2c90*/  PRMT R59, R54, 0x7632, R59 ;  /* 0x00007632363b7816 */ /* 0x020fe2000000003b */
[----:B------:R-:W-:Y:S01]  /*2ca0*/  FFMA.FTZ R135, R112, R144, R65 ;  /* 0x0000009070877223 */ /* 0x000fe20000010041 */
[----:B------:R-:W-:Y:S01]  /*2cb0*/  PRMT R60, R40, 0x7632, R60 ;  /* 0x00007632283c7816 */ /* 0x000fe2000000003c */
[----:B------:R-:W-:Y:S01]  /*2cc0*/  FFMA.FTZ R65, R112, R142, R63 ;  /* 0x0000008e70417223 */ /* 0x000fe2000001003f */
[----:B------:R-:W-:Y:S01]  /*2cd0*/  SHF.L.U32 R62, R40, 0x10, RZ ;  /* 0x00000010283e7819 */ /* 0x000fe200000006ff */
[-C--:B------:R-:W-:Y:S01]  /*2ce0*/  FMUL.FTZ R139, R139, R128.reuse ;  /* 0x000000808b8b7220 */ /* 0x080fe20000410000 */
[----:B------:R-:W-:Y:S01]  /*2cf0*/  PRMT R140, R55, 0x7632, R140 ;  /* 0x00007632378c7816 */ /* 0x000fe2000000008c */
[-C--:B------:R-:W-:Y:S01]  /*2d00*/  FMUL.FTZ R141, R141, R128.reuse ;  /* 0x000000808d8d7220 */ /* 0x080fe20000410000 */
[----:B------:R-:W-:Y:S01]  /*2d10*/  SHF.L.U32 R63, R60, 0x10, RZ ;  /* 0x000000103c3f7819 */ /* 0x000fe200000006ff */
[C---:B------:R-:W-:Y:S01]  /*2d20*/  FFMA.FTZ R61, R112.reuse, R61, R62 ;  /* 0x0000003d703d7223 */ /* 0x040fe2000001003e */
[----:B------:R-:W-:Y:S01]  /*2d30*/  SHF.L.U32 R132, R59, 0x10, RZ ;  /* 0x000000103b847819 */ /* 0x000fe200000006ff */
[----:B------:R-:W-:Y:S01]  /*2d40*/  FMUL.FTZ R60, R65, R128 ;  /* 0x00000080413c7220 */ /* 0x000fe20000410000 */
[----:B------:R-:W-:Y:S01]  /*2d50*/  SHF.L.U32 R136, R55, 0x10, RZ ;  /* 0x0000001037887819 */ /* 0x000fe200000006ff */
[C---:B------:R-:W-:Y:S01]  /*2d60*/  FFMA.FTZ R133, R112.reuse, R130, R131 ;  /* 0x0000008270857223 */ /* 0x040fe20000010083 */
[----:B------:R-:W-:Y:S01]  /*2d70*/  SHF.L.U32 R134, R101, 0x10, RZ ;  /* 0x0000001065867819 */ /* 0x000fe200000006ff */
[-C--:B------:R-:W-:Y:S01]  /*2d80*/  FMUL.FTZ R143, R143, R128.reuse ;  /* 0x000000808f8f7220 */ /* 0x080fe20000410000 */
        /* <DEDUP_REMOVED lines=12> */
[----:B------:R-:W-:Y:S01]  /*2e50*/  PRMT R53, R52, 0x7632, R53 ;  /* 0x0000763234357816 */ /* 0x000fe20000000035 */
[----:B------:R-:W-:Y:S01]  /*2e60*/  FMUL.FTZ R141, R62, R141 ;  /* 0x0000008d3e8d7220 */ /* 0x000fe20000410000 */
[----:B------:R-:W-:Y:S01]  /*2e70*/  SHF.L.U32 R136, R100, 0x10, RZ ;  /* 0x0000001064887819 */ /* 0x000fe200000006ff */
[----:B------:R-:W-:Y:S01]  /*2e80*/  FMUL.FTZ R130, R143, R140 ;  /* 0x0000008c8f827220 */ /* 0x000fe20000410000 */
[----:B------:R-:W-:Y:S01]  /*2e90*/  SHF.L.U32 R52, R52, 0x10, RZ ;  /* 0x0000001034347819 */ /* 0x000fe200000006ff */
[----:B------:R-:W-:Y:S01]  /*2ea0*/  FMUL.FTZ R64, R64, R143 ;  /* 0x0000008f40407220 */ /* 0x000fe20000410000 */
[----:B------:R-:W-:Y:S01]  /*2eb0*/  FMUL.FTZ R55, R133, R128 ;  /* 0x0000008085377220 */ /* 0x000fe20000410000 */
[----:B------:R-:W-:Y:S01]  /*2ec0*/  SHF.L.U32 R62, R34, 0x10, RZ ;  /* 0x00000010223e7819 */ /* 0x000fe200000006ff */
        /* <DEDUP_REMOVED lines=12> */
[----:B------:R-:W-:Y:S01]  /*2f90*/  FMUL.FTZ R52, R140, R61 ;  /* 0x0000003d8c347220 */ /* 0x000fe20000410000 */
[----:B------:R-:W-:Y:S01]  /*2fa0*/  FMUL.FTZ R59, R142, R63 ;  /* 0x0000003f8e3b7220 */ /* 0x000fe20000410000 */
[----:B------:R-:W-:Y:S01]  /*2fb0*/  FMUL.FTZ R133, R55, R58 ;  /* 0x0000003a37857220 */ /* 0x000fe20000410000 */
[----:B------:R-:W-:Y:S01]  /*2fc0*/  FMUL.FTZ R135, R63, R54 ;  /* 0x000000363f877220 */ /* 0x000fe20000410000 */
[----:B------:R-:W-:-:S02]  /*2fd0*/  F2FP.BF16.F32.PACK_AB R55, R64, R141 ;  /* 0x0000008d4037723e */ /* 0x000fc400000010ff */
[----:B------:R-:W-:Y:S02]  /*2fe0*/  F2FP.BF16.F32.PACK_AB R54, R139, R62 ;  /* 0x0000003e8b36723e */ /* 0x000fe400000010ff */
[----:B------:R-:W-:Y:S02]  /*2ff0*/  F2FP.BF16.F32.PACK_AB R53, R53, R60 ;  /* 0x0000003c3535723e */ /* 0x000fe400000010ff */
[----:B------:R-:W-:Y:S01]  /*3000*/  F2FP.BF16.F32.PACK_AB R52, R59, R52 ;  /* 0x000000343b34723e */ /* 0x000fe200000010ff */
[----:B------:R-:W-:Y:S06]  /*3010*/  BRA `(.L_x_133) ;  /* 0x0000000400607947 */ /* 0x000fec0003800000 */
.L_x_132:
[-CC-:B------:R-:W-:Y:S01]  /*3020*/  FFMA.FTZ R145, R61, R137.reuse, R138.reuse ;  /* 0x000000893d917223 */ /* 0x180fe2000001008a */
[-CC-:B------:R-:W-:Y:S01]  /*3030*/  FFMA.FTZ R65, R65, R137.reuse, R138.reuse ;  /* 0x0000008941417223 */ /* 0x180fe2000001008a */
[-CC-:B------:R-:W-:Y:S01]  /*3040*/  FFMA.FTZ R135, R135, R137.reuse, R138.reuse ;  /* 0x0000008987877223 */ /* 0x180fe2000001008a */
[-CC-:B------:R-:W-:Y:S01]  /*3050*/  FFMA.FTZ R58, R131, R137.reuse, R138.reuse ;  /* 0x00000089833a7223 */ /* 0x180fe2000001008a */
[----:B------:R-:W-:Y:S01]  /*3060*/  FADD.FTZ R145, R60, -R145 ;  /* 0x800000913c917221 */ /* 0x000fe20000010000 */
[-C--:B------:R-:W-:Y:S01]  /*3070*/  FFMA.FTZ R60, R133, R137.reuse, R138 ;  /* 0x00000089853c7223 */ /* 0x080fe2000001008a */
[----:B------:R-:W-:Y:S01]  /*3080*/  FADD.FTZ R65, R62, -R65 ;  /* 0x800000413e417221 */ /* 0x000fe20000010000 */
[----:B------:R-:W-:Y:S01]  /*3090*/  PRMT R62, R42, 0x7632, R62 ;  /* 0x000076322a3e7816 */ /* 0x000fe2000000003e */
[-C--:B------:R-:W-:Y:S01]  /*30a0*/  FFMA.FTZ R141, R141, R137.reuse, R138 ;  /* 0x000000898d8d7223 */ /* 0x080fe2000001008a */
[----:B------:R-:W-:Y:S01]  /*30b0*/  FADD.FTZ R61, R63, -R60 ;  /* 0x8000003c3f3d7221 */ /* 0x000fe20000010000 */
[----:B------:R-:W-:Y:S01]  /*30c0*/  SHF.L.U32 R63, R43, 0x10, RZ ;  /* 0x000000102b3f7819 */ /* 0x000fe200000006ff */
[----:B------:R-:W-:Y:S01]  /*30d0*/  FADD.FTZ R59, R64, -R135 ;  /* 0x80000087403b7221 */ /* 0x000fe20000010000 */
[----:B------:R-:W-:Y:S01]  /*30e0*/  FADD.FTZ R129, R129, -R58 ;  /* 0x8000003a81817221 */ /* 0x000fe20000010000 */
[----:B------:R-:W-:Y:S01]  /*30f0*/  PRMT R60, R41, 0x7632, R60 ;  /* 0x00007632293c7816 */ /* 0x000fe2000000003c */
[-C--:B------:R-:W-:Y:S01]  /*3100*/  FFMA.FTZ R139, R139, R137.reuse, R138 ;  /* 0x000000898b8b7223 */ /* 0x080fe2000001008a */
[----:B------:R-:W-:Y:S01]  /*3110*/  SHF.L.U32 R64, R62, 0x10, RZ ;  /* 0x000000103e407819 */ /* 0x000fe200000006ff */
[----:B------:R-:W-:Y:S01]  /*3120*/  FADD.FTZ R141, R132, -R141 ;  /* 0x8000008d848d7221 */ /* 0x000fe20000010000 */
[----:B------:R-:W-:Y:S01]  /*3130*/  PRMT R58, R43, 0x7632, R58 ;  /* 0x000076322b3a7816 */ /* 0x000fe2000000003a */
[----:B------:R-:W-:Y:S01]  /*3140*/  FFMA.FTZ R143, R143, R137, R138 ;  /* 0x000000898f8f7223 */ /* 0x000fe2000001008a */
[----:B------:R-:W-:Y:S01]  /*3150*/  FFMA.FTZ R59, R112, R59, R63 ;  /* 0x0000003b703b7223 */ /* 0x000fe2000001003f */
[----:B------:R-:W-:Y:S01]  /*3160*/  SHF.L.U32 R63, R42, 0x10, RZ ;  /* 0x000000102a3f7819 */ /* 0x000fe200000006ff */
[----:B------:R-:W-:Y:S01]  /*3170*/  FADD.FTZ R139, R130, -R139 ;  /* 0x8000008b828b7221 */ /* 0x000fe20000010000 */
[----:B------:R-:W-:Y:S01]  /*3180*/  SHF.L.U32 R132, R60, 0x10, RZ ;  /* 0x000000103c847819 */ /* 0x000fe200000006ff */
[----:B------:R-:W-:Y:S01]  /*3190*/  FFMA.FTZ R60, R112, R141, R64 ;  /* 0x0000008d703c7223 */ /* 0x000fe20000010040 */
[----:B------:R-:W-:Y:S01]  /*31a0*/  SHF.L.U32 R58, R58, 0x10, RZ ;  /* 0x000000103a3a7819 */ /* 0x000fe200000006ff */
[----:B------:R-:W-:Y:S01]  /*31b0*/  FADD.FTZ R143, R134, -R143 ;  /* 0x8000008f868f7221 */ /* 0x000fe20000010000 */
[----:B------:R-:W-:Y:S01]  /*31c0*/  SHF.L.U32 R62, R41, 0x10, RZ ;  /* 0x00000010293e7819 */ /* 0x000fe200000006ff */
[----:B------:R-:W-:Y:S01]  /*31d0*/  FFMA.FTZ R61, R112, R61, R63 ;  /* 0x0000003d703d7223 */ /* 0x000fe2000001003f */
[----:B------:R-:W-:Y:S01]  /*31e0*/  SHF.L.U32 R130, R40, 0x10, RZ ;  /* 0x0000001028827819 */ /* 0x000fe200000006ff */
[----:B------:R-:W-:Y:S01]  /*31f0*/  FFMA.FTZ R58, R112, R143, R58 ;  /* 0x0000008f703a7223 */ /* 0x000fe2000001003a */
[----:B------:R-:W-:Y:S01]  /*3200*/  PRMT R64, R40, 0x7632, R64 ;  /* 0x0000763228407816 */ /* 0x000fe20000000040 */
[C---:B------:R-:W-:Y:S01]  /*3210*/  FFMA.FTZ R63, R112.reuse, R65, R62 ;  /* 0x00000041703f7223 */ /* 0x040fe2000001003e */
[C---:B-----5:R-:W-:Y:S01]  /*3220*/  PRMT R51, R55.reuse, 0x7632, R51 ;  /* 0x0000763237337816 */ /* 0x060fe20000000033 */
[----:B------:R-:W-:Y:S01]  /*3230*/  FFMA.FTZ R65, R112, R145, R130 ;  /* 0x0000009170417223 */ /* 0x000fe20000010082 */
        /* <DEDUP_REMOVED lines=10> */
[----:B------:R-:W-:Y:S01]  /*32e0*/  PRMT R50, R54, 0x7632, R50 ;  /* 0x0000763236327816 */ /* 0x000fe20000000032 */
[----:B------:R-:W-:Y:S01]  /*32f0*/  FMUL.FTZ R55, R133, R130 ;  /* 0x0000008285377220 */ /* 0x000fe20000410000 */
        /* <DEDUP_REMOVED lines=31> */
[----:B------:R-:W-:-:S02]  /*34f0*/  F2FP.BF16.F32.PACK_AB R50, R60, R61 ;  /* 0x0000003d3c32723e */ /* 0x000fc400000010ff */
[----:B------:R-:W-:Y:S01]  /*3500*/  FMUL.FTZ R139, R51, R48 ;  /* 0x00000030338b7220 */ /* 0x000fe20000410000 */
[----:B------:R-:W-:Y:S01]  /*3510*/  FMUL.FTZ R133, R54, R133 ;  /* 0x0000008536857220 */ /* 0x000fe20000410000 */
[----:B------:R-:W-:Y:S01]  /*3520*/  FMUL.FTZ R135, R48, R135 ;  /* 0x0000008730877220 */ /* 0x000fe20000410000 */
[----:B------:R-:W-:Y:S02]  /*3530*/  F2FP.BF16.F32.PACK_AB R51, R58, R59 ;  /* 0x0000003b3a33723e */ /* 0x000fe400000010ff */
[----:B------:R-:W-:Y:S02]  /*3540*/  F2FP.BF16.F32.PACK_AB R49, R62, R63 ;  /* 0x0000003f3e31723e */ /* 0x000fe400000010ff */
[----:B------:R-:W-:Y:S02]  /*3550*/  F2FP.BF16.F32.PACK_AB R48, R64, R65 ;  /* 0x000000414030723e */ /* 0x000fe400000010ff */
[----:B------:R-:W-:Y:S02]  /*3560*/  F2FP.BF16.F32.PACK_AB R55, R144, R55 ;  /* 0x000000379037723e */ /* 0x000fe400000010ff */
[----:B------:R-:W-:-:S02]  /*3570*/  F2FP.BF16.F32.PACK_AB R54, R142, R141 ;  /* 0x0000008d8e36723e */ /* 0x000fc400000010ff */
[----:B------:R-:W-:Y:S02]  /*3580*/  F2FP.BF16.F32.PACK_AB R53, R140, R53 ;  /* 0x000000358c35723e */ /* 0x000fe400000010ff */
[----:B------:R-:W-:-:S07]  /*3590*/  F2FP.BF16.F32.PACK_AB R52, R139, R52 ;  /* 0x000000348b34723e */ /* 0x000fce00000010ff */
.L_x_133:
[----:B------:R-:W-:Y:S01]  /*35a0*/  ISETP.NE.U32.AND P1, PT, RZ, UR16, PT ;  /* 0x00000010ff007c0c */ /* 0x000fe2000bf25070 */
[----:B------:R-:W0:Y:S01]  /*35b0*/  LDC.64 R60, c[0x0][0x468] ;  /* 0x00011a00ff3c7b82 */ /* 0x000e220000000a00 */
[----:B------:R-:W-:Y:S02]  /*35c0*/  IMAD.WIDE.U32 R56, R111, 0x10, R56 ;  /* 0x000000106f387825 */ /* 0x000fe400078e0038 */
[----:B------:R-:W-:-:S13]  /*35d0*/  ISETP.NE.AND.EX P1, PT, RZ, UR17, PT, P1 ;  /* 0x00000011ff007c0c */ /* 0x000fda000bf25310 */
[----:B------:R-:W1:Y:S01]  /*35e0*/  @P1 LDC.64 R62, c[0x0][0x478] ;  /* 0x00011e00ff3e1b82 */ /* 0x000e620000000a00 */
[----:B0-----:R-:W-:-:S04]  /*35f0*/  IMAD.WIDE.U32 R64, R113, 0x10, R60 ;  /* 0x0000001071407825 */ /* 0x001fc800078e003c */
[----:B-1----:R-:W-:-:S05]  /*3600*/  @P1 IMAD.WIDE.U32 R62, R113, 0x10, R62 ;  /* 0x00000010713e1825 */ /* 0x002fca00078e003e */
[----:B------:R0:W-:Y:S04]  /*3610*/  @P1 STG.E.128 desc[UR8][R62.64], R48 ;  /* 0x000000303e001986 */ /* 0x0001e8000c101d08 */
[----:B------:R0:W-:Y:S04]  /*3620*/  STG.E.128 desc[UR8][R64.64], R52 ;  /* 0x0000003440007986 */ /* 0x0001e8000c101d08 */
[----:B------:R-:W5:Y:S01]  /*3630*/  LDG.E.128 R56, desc[UR8][R56.64] ;  /* 0x0000000838387981 */ /* 0x000f62000c1e1d00 */
[----:B------:R-:W-:Y:S05]  /*3640*/  @!P1 BRA `(.L_x_134) ;  /* 0x0000000400649947 */ /* 0x000fea0003800000 */
[-C--:B0-----:R-:W-:Y:S01]  /*3650*/  FFMA.FTZ R51, R117, R137.reuse, R138 ;  /* 0x0000008975337223 */ /* 0x081fe2000001008a */
[----:B------:R-:W-:Y:S01]  /*3660*/  PRMT R52, R47, 0x7632, R52 ;  /* 0x000076322f347816 */ /* 0x000fe20000000034 */
[-C--:B------:R-:W-:Y:S01]  /*3670*/  FFMA.FTZ R67, R67, R137.reuse, R138 ;  /* 0x0000008943437223 */ /* 0x080fe2000001008a */
[C---:B-----5:R-:W-:Y:S01]  /*3680*/  PRMT R62, R59.reuse, 0x7632, R62 ;  /* 0x000076323b3e7816 */ /* 0x060fe2000000003e */
[----:B------:R-:W-:Y:S01]  /*3690*/  FADD.FTZ R116, R116, -R51 ;  /* 0x8000003374747221 */ /* 0x000fe20000010000 */
[----:B------:R-:W-:Y:S01]  /*36a0*/  SHF.L.U32 R117, R59, 0x10, RZ ;  /* 0x000000103b757819 */ /* 0x000fe200000006ff */
[----:B------:R-:W-:Y:S01]  /*36b0*/  FADD.FTZ R67, R66, -R67 ;  /* 0x8000004342437221 */ /* 0x000fe20000010000 */
[----:B------:R-:W-:Y:S01]  /*36c0*/  PRMT R51, R44, 0x7632, R51 ;  /* 0x000076322c337816 */ /* 0x000fe20000000033 */
[-CC-:B------:R-:W-:Y:S01]  /*36d0*/  FFMA.FTZ R118, R118, R137.reuse, R138.reuse ;  /* 0x0000008976767223 */ /* 0x180fe2000001008a */
[----:B------:R-:W-:Y:S01]  /*36e0*/  SHF.L.U32 R59, R52, 0x10, RZ ;  /* 0x00000010343b7819 */ /* 0x000fe200000006ff */
[-CC-:B------:R-:W-:Y:S01]  /*36f0*/  FFMA.FTZ R125, R125, R137.reuse, R138.reuse ;  /* 0x000000897d7d7223 */ /* 0x180fe2000001008a */
[-CC-:B------:R-:W-:Y:S01]  /*3700*/  FFMA.FTZ R114, R114, R137.reuse, R138.reuse ;  /* 0x0000008972727223 */ /* 0x180fe2000001008a */
[----:B------:R-:W-:Y:S01]  /*3710*/  SHF.L.U32 R55, R51, 0x10, RZ ;  /* 0x0000001033377819 */ /* 0x000fe200000006ff */
[----:B------:R-:W-:Y:S01]  /*3720*/  FFMA.FTZ R122, R122, R137, R138 ;  /* 0x000000897a7a7223 */ /* 0x000fe2000001008a */
[----:B------:R-:W-:Y:S01]  /*3730*/  FFMA.FTZ R51, R112, R67, R59 ;  /* 0x0000004370337223 */ /* 0x000fe2000001003b */
[----:B------:R-:W-:Y:S01]  /*3740*/  PRMT R52, R45, 0x7632, R52 ;  /* 0x000076322d347816 */ /* 0x000fe20000000034 */
[-C--:B------:R-:W-:Y:S01]  /*3750*/  FFMA.FTZ R121, R121, R137.reuse, R138 ;  /* 0x0000008979797223 */ /* 0x080fe2000001008a */
[----:B------:R-:W-:Y:S01]  /*3760*/  SHF.L.U32 R67, R46, 0x10, RZ ;  /* 0x000000102e437819 */ /* 0x000fe200000006ff */
[----:B------:R-:W-:Y:S01]  /*3770*/  FADD.FTZ R118, R119, -R118 ;  /* 0x8000007677767221 */ /* 0x000fe20000010000 */
[----:B------:R-:W-:Y:S01]  /*3780*/  SHF.L.U32 R113, R47, 0x10, RZ ;  /* 0x000000102f717819 */ /* 0x000fe200000006ff */
[----:B------:R-:W-:Y:S01]  /*3790*/  FADD.FTZ R124, R124, -R125 ;  /* 0x8000007d7c7c7221 */ /* 0x000fe20000010000 */
[----:B------:R-:W-:Y:S01]  /*37a0*/  FADD.FTZ R114, R115, -R114 ;  /* 0x8000007273727221 */ /* 0x000fe20000010000 */
[----:B------:R-:W-:Y:S01]  /*37b0*/  SHF.L.U32 R59, R45, 0x10, RZ ;  /* 0x000000102d3b7819 */ /* 0x000fe200000006ff */
[----:B------:R-:W-:Y:S01]  /*37c0*/  FADD.FTZ R122, R123, -R122 ;  /* 0x8000007a7b7a7221 */ /* 0x000fe20000010000 */
[----:B------:R-:W-:Y:S01]  /*37d0*/  PRMT R50, R58, 0x7632, R50 ;  /* 0x000076323a327816 */ /* 0x000fe20000000032 */
[----:B------:R-:W-:Y:S01]  /*37e0*/  FADD.FTZ R54, R120, -R121 ;  /* 0x8000007978367221 */ /* 0x000fe20000010000 */
[----:B------:R-:W-:Y:S01]  /*37f0*/  SHF.L.U32 R63, R58, 0x10, RZ ;  /* 0x000000103a3f7819 */ /* 0x000fe200000006ff */
[----:B------:R-:W-:Y:S01]  /*3800*/  FFMA.FTZ R115, R112, R118, R67 ;  /* 0x0000007670737223 */ /* 0x000fe20000010043 */
[----:B------:R-:W-:Y:S01]  /*3810*/  SHF.L.U32 R65, R52, 0x10, RZ ;  /* 0x0000001034417819 */ /* 0x000fe200000006ff */
[----:B------:R-:W-:Y:S01]  /*3820*/  FFMA.FTZ R52, R112, R124, R55 ;  /* 0x0000007c70347223 */ /* 0x000fe20000010037 */
[----:B------:R-:W-:Y:S01]  /*3830*/  PRMT R58, R46, 0x7632, R58 ;  /* 0x000076322e3a7816 */ /* 0x000fe2000000003a */
[C---:B------:R-:W-:Y:S01]  /*3840*/  FFMA.FTZ R118, R112.reuse, R114, R113 ;  /* 0x0000007270767223 */ /* 0x040fe20000010071 */
[C---:B------:R-:W-:Y:S01]  /*3850*/  FFMA.FTZ R55, R112.reuse, R122, R59 ;  /* 0x0000007a70377223 */ /* 0x040fe2000001003b */
        /* <DEDUP_REMOVED lines=9> */
[----:B------:R-:W-:Y:S01]  /*38f0*/  FMUL.FTZ R59, R58, R117 ;  /* 0x000000753a3b7220 */ /* 0x000fe20000410000 */
[----:B------:R-:W-:Y:S01]  /*3900*/  FMUL.FTZ R119, R119, R58 ;  /* 0x0000003a77777220 */ /* 0x000fe20000410000 */
[----:B------:R-:W-:Y:S01]  /*3910*/  SHF.L.U32 R53, R44, 0x10, RZ ;  /* 0x000000102c357819 */ /* 0x000fe200000006ff */
[----:B------:R-:W-:Y:S01]  /*3920*/  FMUL.FTZ R58, R62, R65 ;  /* 0x000000413e3a7220 */ /* 0x000fe20000410000 */
[----:B------:R-:W-:Y:S01]  /*3930*/  FMUL.FTZ R120, R67, R62 ;  /* 0x0000003e43787220 */ /* 0x000fe20000410000 */
[----:B------:R-:W-:Y:S01]  /*3940*/  SHF.L.U32 R113, R38, 0x10, RZ ;  /* 0x0000001026717819 */ /* 0x000fe200000006ff */
[----:B------:R-:W-:Y:S01]  /*3950*/  FADD.FTZ R126, R127, -R126 ;  /* 0x8000007e7f7e7221 */ /* 0x000fe20000010000 */
[----:B------:R-:W-:Y:S01]  /*3960*/  PRMT R49, R57, 0x7632, R49 ;  /* 0x0000763239317816 */ /* 0x000fe20000000031 */
[-C--:B------:R-:W-:Y:S01]  /*3970*/  FMUL.FTZ R62, R115, R128.reuse ;  /* 0x00000080733e7220 */ /* 0x080fe20000410000 */
[----:B------:R-:W-:Y:S01]  /*3980*/  SHF.L.U32 R67, R37, 0x10, RZ ;  /* 0x0000001025437819 */ /* 0x000fe200000006ff */
[-C--:B------:R-:W-:Y:S01]  /*3990*/  FMUL.FTZ R64, R116, R128.reuse ;  /* 0x0000008074407220 */ /* 0x080fe20000410000 */
[----:B------:R-:W-:Y:S01]  /*39a0*/  SHF.L.U32 R65, R50, 0x10, RZ ;  /* 0x0000001032417819 */ /* 0x000fe200000006ff */
[----:B------:R-:W-:Y:S01]  /*39b0*/  FMUL.FTZ R50, R55, R128 ;  /* 0x0000008037327220 */ /* 0x000fe20000410000 */
        /* <DEDUP_REMOVED lines=32> */
[----:B------:R-:W-:Y:S01]  /*3bc0*/  F2FP.BF16.F32.PACK_AB R52, R57, R56 ;  /* 0x000000383934723e */ /* 0x000fe200000010ff */
[----:B------:R-:W-:Y:S06]  /*3bd0*/  BRA `(.L_x_135) ;  /* 0x0000000400507947 */ /* 0x000fec0003800000 */
.L_x_134:
[----:B0----5:R-:W-:Y:S01]  /*3be0*/  PRMT R54, R58, 0x7632, R54 ;  /* 0x000076323a367816 */ /* 0x021fe20000000036 */
[-CC-:B------:R-:W-:Y:S01]  /*3bf0*/  FFMA.FTZ R126, R126, R137.reuse, R138.reuse ;  /* 0x000000897e7e7223 */ /* 0x180fe2000001008a */
[----:B------:R-:W-:Y:S01]  /*3c00*/  SHF.L.U32 R63, R58, 0x10, RZ ;  /* 0x000000103a3f7819 */ /* 0x000fe200000006ff */
[-CC-:B------:R-:W-:Y:S01]  /*3c10*/  FFMA.FTZ R125, R125, R137.reuse, R138.reuse ;  /* 0x000000897d7d7223 */ /* 0x180fe2000001008a */
[----:B------:R-:W-:Y:S01]  /*3c20*/  PRMT R55, R44, 0x7632, R55 ;  /* 0x000076322c377816 */ /* 0x000fe20000000037 */
[-CC-:B------:R-:W-:Y:S01]  /*3c30*/  FFMA.FTZ R122, R122, R137.reuse, R138.reuse ;  /* 0x000000897a7a7223 */ /* 0x180fe2000001008a */
[-CC-:B------:R-:W-:Y:S01]  /*3c40*/  FFMA.FTZ R121, R121, R137.reuse, R138.reuse ;  /* 0x0000008979797223 */ /* 0x180fe2000001008a */
[-CC-:B------:R-:W-:Y:S01]  /*3c50*/  FFMA.FTZ R118, R118, R137.reuse, R138.reuse ;  /* 0x0000008976767223 */ /* 0x180fe2000001008a */
[-CC-:B------:R-:W-:Y:S01]  /*3c60*/  FFMA.FTZ R117, R117, R137.reuse, R138.reuse ;  /* 0x0000008975757223 */ /* 0x180fe2000001008a */
[-C--:B------:R-:W-:Y:S01]  /*3c70*/  FFMA.FTZ R114, R114, R137.reuse, R138 ;  /* 0x0000008972727223 */ /* 0x080fe2000001008a */
[----:B------:R-:W-:Y:S01]  /*3c80*/  PRMT R58, R47, 0x7632, R58 ;  /* 0x000076322f3a7816 */ /* 0x000fe2000000003a */
[----:B------:R-:W-:Y:S01]  /*3c90*/  FFMA.FTZ R137, R67, R137, R138 ;  /* 0x0000008943897223 */ /* 0x000fe2000001008a */
[----:B------:R-:W-:Y:S01]  /*3ca0*/  SHF.L.U32 R62, R55, 0x10, RZ ;  /* 0x00000010373e7819 */ /* 0x000fe200000006ff */
[----:B------:R-:W-:Y:S01]  /*3cb0*/  FADD.FTZ R125, R124, -R125 ;  /* 0x8000007d7c7d7221 */ /* 0x000fe20000010000 */
[----:B------:R-:W-:Y:S01]  /*3cc0*/  SHF.L.U32 R65, R58, 0x10, RZ ;  /* 0x000000103a417819 */ /* 0x000fe200000006ff */
[----:B------:R-:W-:Y:S01]  /*3cd0*/  FADD.FTZ R137, R66, -R137 ;  /* 0x8000008942897221 */ /* 0x000fe20000010000 */
[----:B------:R-:W-:Y:S01]  /*3ce0*/  SHF.L.U32 R58, R44, 0x10, RZ ;  /* 0x000000102c3a7819 */ /* 0x000fe200000006ff */
[----:B------:R-:W-:Y:S01]  /*3cf0*/  FADD.FTZ R127, R127, -R126 ;  /* 0x8000007e7f7f7221 */ /* 0x000fe20000010000 */
[C---:B------:R-:W-:Y:S01]  /*3d00*/  FFMA.FTZ R125, R112.reuse, R125, R62 ;  /* 0x0000007d707d7223 */ /* 0x040fe2000001003e */
[----:B------:R-:W-:Y:S01]  /*3d10*/  FFMA.FTZ R137, R112, R137, R65 ;  /* 0x0000008970897223 */ /* 0x000fe20000010041 */
[----:B------:R-:W-:Y:S01]  /*3d20*/  PRMT R55, R45, 0x7632, R55 ;  /* 0x000076322d377816 */ /* 0x000fe20000000037 */
[----:B------:R-:W-:Y:S01]  /*3d30*/  FADD.FTZ R123, R123, -R122 ;  /* 0x8000007a7b7b7221 */ /* 0x000fe20000010000 */
[----:B------:R-:W-:Y:S01]  /*3d40*/  PRMT R62, R46, 0x7632, R62 ;  /* 0x000076322e3e7816 */ /* 0x000fe2000000003e */
[----:B------:R-:W-:Y:S01]  /*3d50*/  FADD.FTZ R115, R115, -R114 ;  /* 0x8000007273737221 */ /* 0x000fe20000010000 */
[----:B------:R-:W-:Y:S01]  /*3d60*/  SHF.L.U32 R65, R45, 0x10, RZ ;  /* 0x000000102d417819 */ /* 0x000fe200000006ff */
[----:B------:R-:W-:Y:S01]  /*3d70*/  FFMA.FTZ R127, R112, R127, R58 ;  /* 0x0000007f707f7223 */ /* 0x000fe2000001003a */
[----:B------:R-:W-:Y:S01]  /*3d80*/  SHF.L.U32 R66, R47, 0x10, RZ ;  /* 0x000000102f427819 */ /* 0x000fe200000006ff */
[----:B------:R-:W-:Y:S01]  /*3d90*/  FADD.FTZ R119, R119, -R118 ;  /* 0x8000007677777221 */ /* 0x000fe20000010000 */
[----:B------:R-:W-:Y:S01]  /*3da0*/  SHF.L.U32 R64, R46, 0x10, RZ ;  /* 0x000000102e407819 */ /* 0x000fe200000006ff */
[----:B------:R-:W-:Y:S01]  /*3db0*/  FADD.FTZ R121, R120, -R121 ;  /* 0x8000007978797221 */ /* 0x000fe20000010000 */
[----:B------:R-:W-:Y:S01]  /*3dc0*/  SHF.L.U32 R58, R55, 0x10, RZ ;  /* 0x00000010373a7819 */ /* 0x000fe200000006ff */
[----:B------:R-:W-:Y:S01]  /*3dd0*/  FADD.FTZ R117, R116, -R117 ;  /* 0x8000007574757221 */ /* 0x000fe20000010000 */
[----:B------:R-:W-:Y:S01]  /*3de0*/  SHF.L.U32 R62, R62, 0x10, RZ ;  /* 0x000000103e3e7819 */ /* 0x000fe200000006ff */
[C---:B------:R-:W-:Y:S01]  /*3df0*/  FFMA.FTZ R65, R112.reuse, R123, R65 ;  /* 0x0000007b70417223 */ /* 0x040fe20000010041 */
[C---:B------:R-:W-:Y:S01]  /*3e00*/  PRMT R67, R59.reuse, 0x7632, R67 ;  /* 0x000076323b437816 */ /* 0x040fe20000000043 */
[C---:B------:R-:W-:Y:S01]  /*3e10*/  FFMA.FTZ R115, R112.reuse, R115, R66 ;  /* 0x0000007370737223 */ /* 0x040fe20000010042 */
[C---:B------:R-:W-:Y:S01]  /*3e20*/  FFMA.FTZ R119, R112.reuse, R119, R64 ;  /* 0x0000007770777223 */ /* 0x040fe20000010040 */
[----:B------:R-:W-:Y:S01]  /*3e30*/  SHF.L.U32 R59, R59, 0x10, RZ ;  /* 0x000000103b3b7819 */ /* 0x000fe200000006ff */
[C---:B------:R-:W-:Y:S01]  /*3e40*/  FFMA.FTZ R121, R112.reuse, R121, R58 ;  /* 0x0000007970797223 */ /* 0x040fe2000001003a */
[----:B------:R-:W-:Y:S01]  /*3e50*/  FFMA.FTZ R117, R112, R117, R62 ;  /* 0x0000007570757223 */ /* 0x000fe2000001003e */
[----:B------:R-:W-:Y:S01]  /*3e60*/  SHF.L.U32 R55, R39, 0x10, RZ ;  /* 0x0000001027377819 */ /* 0x000fe200000006ff */
[-C--:B------:R-:W-:Y:S01]  /*3e70*/  FMUL.FTZ R64, R65, R128.reuse ;  /* 0x0000008041407220 */ /* 0x080fe20000410000 */
[----:B------:R-:W-:Y:S01]  /*3e80*/  SHF.L.U32 R66, R67, 0x10, RZ ;  /* 0x0000001043427819 */ /* 0x000fe200000006ff */
[-C--:B------:R-:W-:Y:S01]  /*3e90*/  FMUL.FTZ R58, R115, R128.reuse ;  /* 0x00000080733a7220 */ /* 0x080fe20000410000 */
[-C--:B------:R-:W-:Y:S01]  /*3ea0*/  FMUL.FTZ R137, R137, R128.reuse ;  /* 0x0000008089897220 */ /* 0x080fe20000410000 */
[----:B------:R-:W-:Y:S01]  /*3eb0*/  SHF.L.U32 R65, R38, 0x10, RZ ;  /* 0x0000001026417819 */ /* 0x000fe200000006ff */
[-C--:B------:R-:W-:Y:S01]  /*3ec0*/  FMUL.FTZ R62, R119, R128.reuse ;  /* 0x00000080773e7220 */ /* 0x080fe20000410000 */
[----:B------:R-:W-:Y:S01]  /*3ed0*/  SHF.L.U32 R112, R98, 0x10, RZ ;  /* 0x0000001062707819 */ /* 0x000fe200000006ff */
[----:B------:R-:W-:Y:S01]  /*3ee0*/  FMUL.FTZ R117, R117, R128 ;  /* 0x0000008075757220 */ /* 0x000fe20000410000 */
[----:B------:R-:W-:Y:S01]  /*3ef0*/  SHF.L.U32 R54, R54, 0x10, RZ ;  /* 0x0000001036367819 */ /* 0x000fe200000006ff */
[----:B------:R-:W-:Y:S01]  /*3f00*/  FMUL.FTZ R59, R58, R59 ;  /* 0x0000003b3a3b7220 */ /* 0x000fe20000410000 */
[----:B------:R-:W-:Y:S01]  /*3f10*/  FMUL.FTZ R118, R55, R58 ;  /* 0x0000003a37767220 */ /* 0x000fe20000410000 */
[----:B------:R-:W-:Y:S01]  /*3f20*/  FMUL.FTZ R58, R137, R66 ;  /* 0x00000042893a7220 */ /* 0x000fe20000410000 */
[----:B------:R-:W-:Y:S01]  /*3f30*/  PRMT R53, R57, 0x7632, R53 ;  /* 0x0000763239357816 */ /* 0x000fe20000000035 */
        /* <DEDUP_REMOVED lines=25> */
[----:B------:R-:W-:Y:S01]  /*40d0*/  F2FP.BF16.F32.PACK_AB R55, R137, R118 ;  /* 0x000000768937723e */ /* 0x000fe200000010ff */
[----:B------:R-:W-:Y:S01]  /*40e0*/  FMUL.FTZ R64, R121, R64 ;  /* 0x0000004079407220 */ /* 0x000fe20000410000 */
[----:B------:R-:W-:-:S02]  /*40f0*/  F2FP.BF16.F32.PACK_AB R54, R116, R115 ;  /* 0x000000737436723e */ /* 0x000fc400000010ff */
[----:B------:R-:W-:Y:S02]  /*4100*/  F2FP.BF16.F32.PACK_AB R53, R114, R113 ;  /* 0x000000717235723e */ /* 0x000fe400000010ff */
[----:B------:R-:W-:-:S07]  /*4110*/  F2FP.BF16.F32.PACK_AB R52, R57, R52 ;  /* 0x000000343934723e */ /* 0x000fce00000010ff */
.L_x_135:
[----:B------:R-:W0:Y:S01]  /*4120*/  @P1 LDC.64 R56, c[0x0][0x478] ;  /* 0x00011e00ff381b82 */ /* 0x000e220000000a00 */
[----:B------:R-:W-:-:S04]  /*4130*/  IMAD.WIDE.U32 R60, R111, 0x10, R60 ;  /* 0x000000106f3c7825 */ /* 0x000fc800078e003c */
[----:B0-----:R-:W-:-:S05]  /*4140*/  @P1 IMAD.WIDE.U32 R56, R111, 0x10, R56 ;  /* 0x000000106f381825 */ /* 0x001fca00078e0038 */
[----:B------:R1:W-:Y:S04]  /*4150*/  @P1 STG.E.128 desc[UR8][R56.64], R48 ;  /* 0x0000003038001986 */ /* 0x0003e8000c101d08 */
[----:B------:R1:W-:Y:S02]  /*4160*/  STG.E.128 desc[UR8][R60.64], R52 ;  /* 0x000000343c007986 */ /* 0x0003e4000c101d08 */
.L_x_131:
[----:B01----:R-:W0:Y:S01]  /*4170*/  LDC.64 R52, c[0x0][0x380] ;  /* 0x0000e000ff347b82 */ /* 0x003e220000000a00 */
[----:B------:R-:W-:Y:S01]  /*4180*/  UPLOP3.LUT UP1, UPT, UPT, UPT, UP1, 0x40, 0x4 ;  /* 0x000000000004789c */ /* 0x000fe20003f2e810 */
[----:B------:R-:W-:Y:S01]  /*4190*/  FADD.FTZ R69, R136, R69 ;  /* 0x0000004588457221 */ /* 0x000fe20000010000 */
        /* <DEDUP_REMOVED lines=15> */
[----:B0-----:R-:W-:-:S04]  /*4290*/  IADD3 R94, PT, PT, R94, R52, RZ ;  /* 0x000000345e5e7210 */ /* 0x001fc80007ffe0ff */
[----:B------:R-:W-:-:S13]  /*42a0*/  ISETP.GE.AND P1, PT, R94, R53, PT ;  /* 0x000000355e00720c */ /* 0x000fda0003f26270 */
[----:B------:R-:W-:Y:S05]  /*42b0*/  @!P1 BRA `(.L_x_136) ;  /* 0xffffffc000fc9947 */ /* 0x000fea000383ffff */
        /* <DEDUP_REMOVED lines=47> */
[----:B------:R-:W-:-:S07]  /*45b0*/  MOV R15, R68 ;  /* 0x00000044000f7202 */ /* 0x000fce0000000f00 */
.L_x_123:
[----:B------:R-:W1:Y:S08]  /*45c0*/  LDC R0, c[0x0][0x388] ;  /* 0x0000e200ff007b82 */ /* 0x000e700000000800 */
[----:B------:R-:W2:Y:S08]  /*45d0*/  LDC.64 R2, c[0x0][0x440] ;  /* 0x00011000ff027b82 */ /* 0x000eb00000000a00 */
[----:B------:R-:W3:Y:S08]  /*45e0*/  LDC.64 R8, c[0x0][0x448] ;  /* 0x00011200ff087b82 */ /* 0x000ef00000000a00 */
[----:B------:R-:W4:Y:S01]  /*45f0*/  LDC.64 R10, c[0x0][0x460] ;  /* 0x00011800ff0a7b82 */ /* 0x000f220000000a00 */
[----:B-1----:R-:W-:-:S05]  /*4600*/  IMAD R0, R0, UR7, RZ ;  /* 0x0000000700007c24 */ /* 0x002fca000f8e02ff */
[----:B------:R-:W-:-:S05]  /*4610*/  LEA.HI R73, R0, R73, RZ, 0x1d ;  /* 0x0000004900497211 */ /* 0x000fca00078fe8ff */
[----:B--2---:R-:W-:-:S04]  /*4620*/  IMAD.WIDE.U32 R2, R73, 0x20, R2 ;  /* 0x0000002049027825 */ /* 0x004fc800078e0002 */
[C---:B---3--:R-:W-:Y:S01]  /*4630*/  IMAD.WIDE.U32 R8, R73.reuse, 0x20, R8 ;  /* 0x0000002049087825 */ /* 0x048fe200078e0008 */
[----:B0-----:R-:W-:Y:S04]  /*4640*/  STG.E.128 desc[UR8][R2.64], R52 ;  /* 0x0000003402007986 */ /* 0x001fe8000c101d08 */
[----:B------:R-:W-:Y:S01]  /*4650*/  STG.E.128 desc[UR8][R2.64+0x10], R20 ;  /* 0x0000101402007986 */ /* 0x000fe2000c101d08 */
[----:B----4-:R-:W-:-:S03]  /*4660*/  IMAD.WIDE.U32 R10, R73, 0x20, R10 ;  /* 0x00000020490a7825 */ /* 0x010fc600078e000a */
[----:B------:R-:W-:Y:S04]  /*4670*/  STG.E.128 desc[UR8][R8.64], R48 ;  /* 0x0000003008007986 */ /* 0x000fe8000c101d08 */
        /* <DEDUP_REMOVED lines=10> */
.L_x_137:
        /* <DEDUP_REMOVED lines=14> */
.L_x_7971:


//--------------------- .text._ZN10layer_norm13ln_bwd_kernelINS_13Kernel_traitsI13__nv_bfloat16S2_S2_S2_fjLj2048ELj1ELj1ELj4ELj16ENS_18Kernel_traits_baseILj2048ES2_S2_S2_S2_fjLj128EEEEELb0ELb1ELb1ELb0EEEvNS_9BwdParamsE --------------------------
	.section	.text._ZN10layer_norm13ln_bwd_kernelINS_13Kernel_traitsI13__nv_bfloat16S2_S2_S2_fjLj2048ELj1ELj1ELj4ELj16ENS_18Kernel_traits_baseILj2048ES2_S2_S2_S2_fjLj128EEEEELb0ELb1ELb1ELb0EEEvNS_9BwdParamsE,"ax",@progbits
	.align	128
        .global         _ZN10layer_norm13ln_bwd_kernelINS_13Kernel_traitsI13__nv_bfloat16S2_S2_S2_fjLj2048ELj1ELj1ELj4ELj16ENS_18Kernel_traits_baseILj2048ES2_S2_S2_S2_fjLj128EEEEELb0ELb1ELb1ELb0EEEvNS_9BwdParamsE
        .type           _ZN10layer_norm13ln_bwd_kernelINS_13Kernel_traitsI13__nv_bfloat16S2_S2_S2_fjLj2048ELj1ELj1ELj4ELj16ENS_18Kernel_traits_baseILj2048ES2_S2_S2_S2_fjLj128EEEEELb0ELb1ELb1ELb0EEEvNS_9BwdParamsE,@function
        .size           _ZN10layer_norm13ln_bwd_kernelINS_13Kernel_traitsI13__nv_bfloat16S2_S2_S2_fjLj2048ELj1ELj1ELj4ELj16ENS_18Kernel_traits_baseILj2048ES2_S2_S2_S2_fjLj128EEEEELb0ELb1ELb1ELb0EEEvNS_9BwdParamsE,(.L_x_7972 - _ZN10layer_norm13ln_bwd_kernelINS_13Kernel_traitsI13__nv_bfloat16S2_S2_S2_fjLj2048ELj1ELj1ELj4ELj16ENS_18Kernel_traits_baseILj2048ES2_S2_S2_S2_fjLj128EEEEELb0ELb1ELb1ELb0EEEvNS_9BwdParamsE)
        .other          _ZN10layer_norm13ln_bwd_kernelINS_13Kernel_traitsI13__nv_bfloat16S2_S2_S2_fjLj2048ELj1ELj1ELj4ELj16ENS_18Kernel_traits_baseILj2048ES2_S2_S2_S2_fjLj128EEEEELb0ELb1ELb1ELb0EEEvNS_9BwdParamsE,@"STO_CUDA_ENTRY STV_DEFAULT"
_ZN10layer_norm13ln_bwd_kernelINS_13Kernel_traitsI13__nv_bfloat16S2_S2_S2_fjLj2048ELj1ELj1ELj4ELj16ENS_18Kernel_traits_baseILj2048ES2_S2_S2_S2_fjLj128EEEEELb0ELb1ELb1ELb0EEEvNS_9BwdParamsE:
.text._ZN10layer_norm13ln_bwd_kernelINS_13Kernel_traitsI13__nv_bfloat16S2_S2_S2_fjLj2048ELj1ELj1ELj4ELj16ENS_18Kernel_traits_baseILj2048ES2_S2_S2_S2_fjLj128EEEEELb0ELb1ELb1ELb0EEEvNS_9BwdParamsE:
        /* <DEDUP_REMOVED lines=16> */
[----:B------:R-:W3:Y:S08]  /*0100*/  @P4 LDC.64 R8, c[0x0][0x3e8] ;  /* 0x0000fa00ff084b82 */ /* 0x000ef00000000a00 */
[----:B------:R-:W4:Y:S08]  /*0110*/  @P2 LDC.64 R2, c[0x0][0x3d0] ;  /* 0x0000f400ff022b82 */ /* 0x000f300000000a00 */
[----:B------:R-:W0:Y:S01]  /*0120*/  @P2 LDC.64 R4, c[0x0][0x3e8] ;  /* 0x0000fa00ff042b82 */ /* 0x000e220000000a00 */
[----:B-1----:R-:W-:-:S05]  /*0130*/  @P4 IMAD.WIDE.U32 R6, R11, 0x10, R6 ;  /* 0x000000100b064825 */ /* 0x002fca00078e0006 */
[----:B--2---:R1:W5:Y:S01]  /*0140*/  @P4 LDG.E.128 R20, desc[UR14][R6.64] ;  /* 0x0000000e06144981 */ /* 0x004362000c1e1d00 */
[----:B---3--:R-:W-:-:S05]  /*0150*/  @P4 IMAD.WIDE.U32 R8, R11, 0x10, R8 ;  /* 0x000000100b084825 */ /* 0x008fca00078e0008 */
[----:B------:R1:W5:Y:S01]  /*0160*/  @P4 LDG.E.128 R24, desc[UR14][R8.64] ;  /* 0x0000000e08184981 */ /* 0x000362000c1e1d00 */
[----:B----4-:R-:W-:-:S05]  /*0170*/  @P2 IMAD.WIDE.U32 R2, R112, 0x10, R2 ;  /* 0x0000001070022825 */ /* 0x010fca00078e0002 */
[----:B------:R1:W5:Y:S01]  /*0180*/  @P2 LDG.E.128 R28, desc[UR14][R2.64] ;  /* 0x0000000e021c2981 */ /* 0x000362000c1e1d00 */
[----:B0-----:R-:W-:-:S05]  /*0190*/  @P2 IMAD.WIDE.U32 R4, R112, 0x10, R4 ;  /* 0x0000001070042825 */ /* 0x001fca00078e0004 */
        /* <DEDUP_REMOVED lines=26> */
[----:B-1----:R-:W-:Y:S06]  /*0340*/  BRA.U UP0, `(.L_x_138) ;  /* 0x0000004d00f07547 */ /* 0x002fec000b800000 */
[----:B------:R-:W-:Y:S02]  /*0350*/  PLOP3.LUT P1, PT, PT, PT, PT, 0x8, 0x80 ;  /* 0x000000000080781c */ /* 0x000fe40003f2e170 */
[----:B------:R-:W-:Y:S02]  /*0360*/  CS2R R36, SRZ ;  /* 0x0000000000247805 */ /* 0x000fe4000001ff00 */
[----:B------:R-:W-:Y:S02]  /*0370*/  SHF.R.U32.HI R18, RZ, 0x5, R112 ;  /* 0x00000005ff127819 */ /* 0x000fe40000011670 */
[----:B------:R-:W-:Y:S02]  /*0380*/  CS2R R38, SRZ ;  /* 0x0000000000267805 */ /* 0x000fe4000001ff00 */
[----:B-----5:R-:W-:Y:S02]  /*0390*/  PRMT R17, R35, 0x7632, R17 ;  /* 0x0000763223117816 */ /* 0x020fe40000000011 */
        /* <DEDUP_REMOVED lines=31> */
[----:B------:R-:W-:Y:S02]  /*0590*/  CS2R R72, SRZ ;  /* 0x0000000000487805 */ /* 0x000fe4000001ff00 */
[----:B------:R-:W-:Y:S02]  /*05a0*/  CS2R R74, SRZ ;  /* 0x00000000004a7805 */ /* 0x000fe4000001ff00 */
[----:B------:R-:W-:Y:S02]  /*05b0*/  CS2R R76, SRZ ;  /* 0x00000000004c7805 */ /* 0x000fe4000001ff00 */
[----:B------:R-:W-:Y:S02]  /*05c0*/  CS2R R78, SRZ ;  /* 0x00000000004e7805 */ /* 0x000fe4000001ff00 */
[----:B------:R-:W-:Y:S02]  /*05d0*/  CS2R R80, SRZ ;  /* 0x0000000000507805 */ /* 0x000fe4000001ff00 */
[----:B------:R-:W-:Y:S01]  /*05e0*/  CS2R R82, SRZ ;  /* 0x0000000000527805 */ /* 0x000fe2000001ff00 */
[----:B------:R-:W0:Y:S01]  /*05f0*/  LDCU.U8 UR30, c[0x0][0x410] ;  /* 0x00008200ff1e77ac */ /* 0x000e220008000000 */
[----:B------:R-:W1:Y:S01]  /*0600*/  LDCU UR32, c[0x0][0x40c] ;  /* 0x00008180ff2077ac */ /* 0x000e620008000800 */
[----:B------:R-:W2:Y:S01]  /*0610*/  LDCU UR12, c[0x0][0x388] ;  /* 0x00007100ff0c77ac */ /* 0x000ea20008000800 */
[----:B------:R-:W3:Y:S01]  /*0620*/  LDCU.64 UR20, c[0x0][0x3c8] ;  /* 0x00007900ff1477ac */ /* 0x000ee20008000a00 */
[----:B------:R-:W4:Y:S01]  /*0630*/  LDCU UR31, c[0x0][0x400] ;  /* 0x00008000ff1f77ac */ /* 0x000f220008000800 */
[----:B------:R-:W0:Y:S01]  /*0640*/  LDCU.64 UR22, c[0x0][0x438] ;  /* 0x00008700ff1677ac */ /* 0x000e220008000a00 */
[----:B------:R-:W0:Y:S01]  /*0650*/  LDCU.64 UR4, c[0x0][0x478] ;  /* 0x00008f00ff0477ac */ /* 0x000e220008000a00 */
[----:B------:R-:W0:Y:S01]  /*0660*/  LDCU.128 UR16, c[0x0][0x3f0] ;  /* 0x00007e00ff1077ac */ /* 0x000e220008000c00 */
[----:B------:R-:W0:Y:S01]  /*0670*/  LDCU.64 UR24, c[0x0][0x3c0] ;  /* 0x00007800ff1877ac */ /* 0x000e220008000a00 */
[----:B------:R-:W0:Y:S01]  /*0680*/  LDCU.64 UR26, c[0x0][0x380] ;  /* 0x00007000ff1a77ac */ /* 0x000e220008000a00 */
[----:B------:R-:W-:-:S05]  /*0690*/  UMOV UR6, UR11 ;  /* 0x0000000b00067c82 */ /* 0x000fca0008000000 */
.L_x_214:
[----:B0-----:R-:W-:Y:S02]  /*06a0*/  UIMAD.WIDE UR8, UR6, 0x4, UR18 ;  /* 0x00000004060878a5 */ /* 0x001fe4000f8e0212 */
[----:B------:R-:W-:-:S04]  /*06b0*/  UIMAD.WIDE UR28, UR6, 0x4, UR16 ;  /* 0x00000004061c78a5 */ /* 0x000fc8000f8e0210 */
[----:B------:R-:W-:Y:S02]  /*06c0*/  MOV R108, UR8 ;  /* 0x00000008006c7c02 */ /* 0x000fe40008000f00 */
[----:B------:R-:W-:Y:S01]  /*06d0*/  MOV R109, UR9 ;  /* 0x00000009006d7c02 */ /* 0x000fe20008000f00 */
[----:B---3--:R-:W-:-:S04]  /*06e0*/  UIMAD.WIDE UR8, UR6, 0x4, UR20 ;  /* 0x00000004060878a5 */ /* 0x008fc8000f8e0214 */
[----:B------:R-:W3:Y:S01]  /*06f0*/  LDG.E R108, desc[UR14][R108.64] ;  /* 0x0000000e6c6c7981 */ /* 0x000ee2000c1e1900 */
[----:B-1----:R-:W-:Y:S02]  /*0700*/  MOV R104, UR28 ;  /* 0x0000001c00687c02 */ /* 0x002fe40008000f00 */
[----:B------:R-:W-:Y:S02]  /*0710*/  MOV R106, UR8 ;  /* 0x00000008006a7c02 */ /* 0x000fe40008000f00 */
[----:B------:R-:W-:Y:S02]  /*0720*/  MOV R107, UR9 ;  /* 0x00000009006b7c02 */ /* 0x000fe40008000f00 */
[----:B------:R-:W-:-:S03]  /*0730*/  MOV R105, UR29 ;  /* 0x0000001d00697c02 */ /* 0x000fc60008000f00 */
[----:B------:R-:W5:Y:S04]  /*0740*/  LDG.E R106, desc[UR14][R106.64] ;  /* 0x0000000e6a6a7981 */ /* 0x000f68000c1e1900 */
[----:B------:R-:W2:Y:S01]  /*0750*/  LDG.E R104, desc[UR14][R104.64] ;  /* 0x0000000e68687981 */ /* 0x000ea2000c1e1900 */
[----:B------:R-:W-:Y:S01]  /*0760*/  HFMA2 R148, -RZ, RZ, 0, 0 ;  /* 0x00000000ff947431 */ /* 0x000fe200000001ff */
[----:B------:R-:W-:Y:S01]  /*0770*/  BSSY.RECONVERGENT B0, `(.L_x_139) ;  /* 0x00000fe000007945 */ /* 0x000fe20003800200 */
[----:B------:R-:W-:Y:S01]  /*0780*/  IMAD.MOV.U32 R147, RZ, RZ, RZ ;  /* 0x000000ffff937224 */ /* 0x000fe200078e00ff */
[----:B---3--:R-:W-:Y:S02]  /*0790*/  R2UR UR29, R108 ;  /* 0x000000006c1d72ca */ /* 0x008fe400000e0000 */
[----:B-----5:R-:W-:-:S11]  /*07a0*/  R2UR UR28, R106 ;  /* 0x000000006a1c72ca */ /* 0x020fd600000e0000 */
[----:B------:R-:W-:Y:S01]  /*07b0*/  UISETP.GE.AND UP1, UPT, UR29, 0x1, UPT ;  /* 0x000000011d00788c */ /* 0x000fe2000bf26270 */
[----:B--2---:R-:W-:-:S08]  /*07c0*/  R2UR UR13, R104 ;  /* 0x00000000680d72ca */ /* 0x004fd000000e0000 */
[----:B------:R-:W-:Y:S07]  /*07d0*/  BRA.U !UP1, `(.L_x_140) ;  /* 0x0000000d09947547 */ /* 0x000fee000b800000 */
[----:B------:R-:W-:Y:S02]  /*07e0*/  USHF.R.S32.HI UR7, URZ, 0x1f, UR6 ;  /* 0x0000001fff077899 */ /* 0x000fe40008011406 */
[----:B------:R-:W-:-:S04]  /*07f0*/  ULEA UR8, UP0, UR6, UR24, 0x2 ;  /* 0x0000001806087291 */ /* 0x000fc8000f8010ff */
[----:B------:R-:W-:Y:S02]  /*0800*/  ULEA.HI.X UR7, UR6, UR25, UR7, 0x2, UP0 ;  /* 0x0000001906077291 */ /* 0x000fe400080f1407 */
[----:B------:R-:W-:-:S04]  /*0810*/  MOV R104, UR8 ;  /* 0x0000000800687c02 */ /* 0x000fc80008000f00 */
[----:B------:R-:W-:-:S05]  /*0820*/  MOV R105, UR7 ;  /* 0x0000000700697c02 */ /* 0x000fca0008000f00 */
[----:B------:R-:W2:Y:S01]  /*0830*/  LDG.E R104, desc[UR14][R104.64] ;  /* 0x0000000e68687981 */ /* 0x000ea2000c1e1900 */
[----:B------:R-:W-:Y:S01]  /*0840*/  UIADD3 UR8, UPT, UPT, UR29, -0x1, URZ ;  /* 0xffffffff1d087890 */ /* 0x000fe2000fffe0ff */
[C---:B------:R-:W-:Y:S01]  /*0850*/  ISETP.GE.U32.AND P2, PT, R19.reuse, 0x80, PT ;  /* 0x000000801300780c */ /* 0x040fe20003f46070 */
[----:B------:R-:W-:Y:S01]  /*0860*/  UIMAD UR7, UR6, UR12, URZ ;  /* 0x0000000c060772a4 */ /* 0x000fe2000f8e02ff */
[----:B------:R-:W-:Y:S01]  /*0870*/  ISETP.NE.AND P0, PT, RZ, UR30, PT ;  /* 0x0000001eff007c0c */ /* 0x000fe2000bf05270 */
[----:B------:R-:W-:Y:S01]  /*0880*/  UIMAD UR9, UR8, UR12, URZ ;  /* 0x0000000c080972a4 */ /* 0x000fe2000f8e02ff */
[----:B------:R-:W-:Y:S01]  /*0890*/  BSSY.RECONVERGENT B1, `(.L_x_141) ;  /* 0x0000074000017945 */ /* 0x000fe20003800200 */
[----:B------:R-:W-:Y:S01]  /*08a0*/  USHF.R.S32.HI UR8, URZ, 0x1f, UR7 ;  /* 0x0000001fff087899 */ /* 0x000fe20008011407 */
[----:B------:R-:W-:Y:S01]  /*08b0*/  ISETP.GE.U32.AND P3, PT, R19, 0x100, PT ;  /* 0x000001001300780c */ /* 0x000fe20003f66070 */
[----:B------:R-:W-:Y:S01]  /*08c0*/  USHF.R.S32.HI UR10, URZ, 0x1f, UR9 ;  /* 0x0000001fff0a7899 */ /* 0x000fe20008011409 */
[----:B------:R-:W-:Y:S01]  /*08d0*/  MOV R147, RZ ;  /* 0x000000ff00937202 */ /* 0x000fe20000000f00 */
[----:B------:R-:W-:Y:S01]  /*08e0*/  ULEA.HI UR8, UR8, UR7, URZ, 0x3 ;  /* 0x0000000708087291 */ /* 0x000fe2000f8f18ff */
[----:B------:R-:W-:Y:S01]  /*08f0*/  MOV R148, RZ ;  /* 0x000000ff00947202 */ /* 0x000fe20000000f00 */
[----:B------:R-:W-:-:S04]  /*0900*/  ULEA.HI UR10, UR10, UR9, URZ, 0x3 ;  /* 0x000000090a0a7291 */ /* 0x000fc8000f8f18ff */
[----:B------:R-:W-:Y:S02]  /*0910*/  MOV R113, UR8 ;  /* 0x0000000800717c02 */ /* 0x000fe40008000f00 */
[----:B------:R-:W-:Y:S02]  /*0920*/  MOV R149, UR10 ;  /* 0x0000000a00957c02 */ /* 0x000fe40008000f00 */
[-C--:B------:R-:W-:Y:S02]  /*0930*/  LEA.HI.SX32 R113, R113, R112.reuse, 0x1d ;  /* 0x0000007071717211 */ /* 0x080fe400078feaff */
[----:B------:R-:W-:Y:S02]  /*0940*/  LEA.HI.SX32 R149, R149, R112, 0x1d ;  /* 0x0000007095957211 */ /* 0x000fe400078feaff */
[----:B------:R-:W-:Y:S02]  /*0950*/  MOV R133, R113 ;  /* 0x0000007100857202 */ /* 0x000fe40000000f00 */
[----:B--2---:R-:W-:Y:S01]  /*0960*/  FSEL R132, R104, RZ, !P0 ;  /* 0x000000ff68847208 */ /* 0x004fe20004000000 */
[----:B------:R-:W-:Y:S06]  /*0970*/  @!P2 BRA `(.L_x_142) ;  /* 0x000000040094a947 */ /* 0x000fec0003800000 */
[----:B------:R-:W0:Y:S08]  /*0980*/  LDC.64 R104, c[0x0][0x3a8] ;  /* 0x0000ea00ff687b82 */ /* 0x000e300000000a00 */
[----:B------:R-:W2:Y:S01]  /*0990*/  LDC.64 R108, c[0x0][0x428] ;  /* 0x00010a00ff6c7b82 */ /* 0x000ea20000000a00 */
[----:B0-----:R-:W-:-:S06]  /*09a0*/  IMAD.WIDE.U32 R104, R133, 0x10, R104 ;  /* 0x0000001085687825 */ /* 0x001fcc00078e0068 */
[----:B------:R-:W3:Y:S01]  /*09b0*/  LDG.E.128 R104, desc[UR14][R104.64] ;  /* 0x0000000e68687981 */ /* 0x000ee2000c1e1d00 */
[----:B--2---:R-:W-:-:S06]  /*09c0*/  IMAD.WIDE.U32 R108, R149, 0x10, R108 ;  /* 0x00000010956c7825 */ /* 0x004fcc00078e006c */
[----:B------:R-:W2:Y:S01]  /*09d0*/  LDG.E.128 R108, desc[UR14][R108.64] ;  /* 0x0000000e6c6c7981 */ /* 0x000ea2000c1e1d00 */
[----:B------:R-:W-:-:S04]  /*09e0*/  ISETP.NE.U32.AND P0, PT, RZ, UR22, PT ;  /* 0x00000016ff007c0c */ /* 0x000fc8000bf05070 */
[----:B------:R-:W-:-:S13]  /*09f0*/  ISETP.NE.AND.EX P0, PT, RZ, UR23, PT, P0 ;  /* 0x00000017ff007c0c */ /* 0x000fda000bf05300 */
[----:B------:R-:W0:Y:S01]  /*0a00*/  @P0 LDC.64 R114, c[0x0][0x438] ;  /* 0x00010e00ff720b82 */ /* 0x000e220000000a00 */
[----:B------:R-:W-:Y:S01]  /*0a10*/  SHF.L.U32 R116, R28, 0x10, RZ ;  /* 0x000000101c747819 */ /* 0x000fe200000006ff */
[----:B0-----:R-:W-:-:S05]  /*0a20*/  @P0 IMAD.WIDE.U32 R114, R133, 0x10, R114 ;  /* 0x0000001085720825 */ /* 0x001fca00078e0072 */
[----:B------:R2:W5:Y:S01]  /*0a30*/  @P0 LDG.E.128 R84, desc[UR14][R114.64] ;  /* 0x0000000e72540981 */ /* 0x000562000c1e1d00 */
[----:B------:R-:W-:Y:S02]  /*0a40*/  SHF.L.U32 R118, R30, 0x10, RZ ;  /* 0x000000101e767819 */ /* 0x000fe400000006ff */
[----:B------:R-:W-:Y:S02]  /*0a50*/  IADD3 R149, PT, PT, R149, 0x80, RZ ;  /* 0x0000008095957810 */ /* 0x000fe40007ffe0ff */
[----:B------:R-:W-:Y:S01]  /*0a60*/  IADD3 R133, PT, PT, R133, 0x80, RZ ;  /* 0x0000008085857810 */ /* 0x000fe20007ffe0ff */
[----:B---3--:R-:W-:Y:S01]  /*0a70*/  IMAD.U32 R3, R104, 0x10000, RZ ;  /* 0x0001000068037824 */ /* 0x008fe200078e00ff */
[----:B------:R-:W-:Y:S02]  /*0a80*/  SHF.L.U32 R117, R105, 0x10, RZ ;  /* 0x0000001069757819 */ /* 0x000fe400000006ff */
[----:B------:R-:W-:Y:S01]  /*0a90*/  SHF.L.U32 R119, R106, 0x10, RZ ;  /* 0x000000106a777819 */ /* 0x000fe200000006ff */
[C---:B------:R-:W-:Y:S01]  /*0aa0*/  FADD.FTZ R3, -R132.reuse, R3 ;  /* 0x0000000384037221 */ /* 0x040fe20000010100 */
[----:B------:R-:W-:Y:S01]  /*0ab0*/  SHF.L.U32 R127, R107, 0x10, RZ ;  /* 0x000000106b7f7819 */ /* 0x000fe200000006ff */
[----:B------:R-:W-:Y:S01]  /*0ac0*/  FADD.FTZ R117, -R132, R117 ;  /* 0x0000007584757221 */ /* 0x000fe20000010100 */
[----:B------:R-:W-:Y:S01]  /*0ad0*/  PRMT R122, R105, 0x7632, R122 ;  /* 0x00007632697a7816 */ /* 0x000fe2000000007a */
[----:B------:R-:W-:Y:S01]  /*0ae0*/  FMUL.FTZ R3, R3, UR28 ;  /* 0x0000001c03037c20 */ /* 0x000fe20008410000 */
[----:B--2---:R-:W-:-:S02]  /*0af0*/  SHF.L.U32 R115, R108, 0x10, RZ ;  /* 0x000000106c737819 */ /* 0x004fc400000006ff */
[C---:B------:R-:W-:Y:S02]  /*0b00*/  PRMT R123, R109.reuse, 0x7632, R123 ;  /* 0x000076326d7b7816 */ /* 0x040fe4000000007b */
[----:B------:R-:W-:Y:S01]  /*0b10*/  PRMT R121, R108, 0x7632, R121 ;  /* 0x000076326c797816 */ /* 0x000fe20000000079 */
[-C--:B------:R-:W-:Y:S01]  /*0b20*/  FMUL.FTZ R114, R116, R115.reuse ;  /* 0x0000007374727220 */ /* 0x080fe20000410000 */
[----:B------:R-:W-:Y:S01]  /*0b30*/  SHF.L.U32 R109, R109, 0x10, RZ ;  /* 0x000000106d6d7819 */ /* 0x000fe200000006ff */
[----:B------:R-:W-:Y:S01]  /*0b40*/  FADD.FTZ R52, R52, R115 ;  /* 0x0000007334347221 */ /* 0x000fe20000010000 */
[----:B------:R-:W-:Y:S01]  /*0b50*/  FFMA.FTZ R36, R3, R115, R36 ;  /* 0x0000007303247223 */ /* 0x000fe20000010024 */
[----:B------:R-:W-:Y:S02]  /*0b60*/  IMAD.U32 R108, R29, 0x10000, RZ ;  /* 0x000100001d6c7824 */ /* 0x000fe400078e00ff */
[----:B------:R-:W-:Y:S01]  /*0b70*/  FMUL.FTZ R115, R117, UR28 ;  /* 0x0000001c75737c20 */ /* 0x000fe20008410000 */
[C---:B------:R-:W-:Y:S01]  /*0b80*/  FADD.FTZ R117, -R132.reuse, R119 ;  /* 0x0000007784757221 */ /* 0x040fe20000010100 */
[----:B------:R-:W-:Y:S01]  /*0b90*/  FADD.FTZ R119, -R132, R127 ;  /* 0x0000007f84777221 */ /* 0x000fe20000010100 */
[----:B------:R-:W-:Y:S01]  /*0ba0*/  PRMT R105, R107, 0x7632, R105 ;  /* 0x000076326b697816 */ /* 0x000fe20000000069 */
[-C--:B------:R-:W-:Y:S01]  /*0bb0*/  FMUL.FTZ R116, R108, R109.reuse ;  /* 0x0000006d6c747220 */ /* 0x080fe20000410000 */
[----:B------:R-:W-:Y:S01]  /*0bc0*/  PRMT R107, R111, 0x7632, R107 ;  /* 0x000076326f6b7816 */ /* 0x000fe2000000006b */
[----:B------:R-:W-:Y:S01]  /*0bd0*/  FMUL.FTZ R119, R119, UR28 ;  /* 0x0000001c77777c20 */ /* 0x000fe20008410000 */
[----:B------:R-:W-:Y:S01]  /*0be0*/  PRMT R120, R104, 0x7632, R120 ;  /* 0x0000763268787816 */ /* 0x000fe20000000078 */
[----:B------:R-:W-:Y:S01]  /*0bf0*/  FADD.FTZ R54, R54, R109 ;  /* 0x0000006d36367221 */ /* 0x000fe20000010000 */
[----:B------:R-:W-:Y:S01]  /*0c00*/  SHF.L.U32 R111, R111, 0x10, RZ ;  /* 0x000000106f6f7819 */ /* 0x000fe200000006ff */
[----:B------:R-:W-:Y:S01]  /*0c10*/  FFMA.FTZ R38, R115, R109, R38 ;  /* 0x0000006d73267223 */ /* 0x000fe20000010026 */
[----:B------:R-:W-:Y:S01]  /*0c20*/  SHF.L.U32 R108, R31, 0x10, RZ ;  /* 0x000000101f6c7819 */ /* 0x000fe200000006ff */
[----:B------:R-:W-:Y:S01]  /*0c30*/  FMUL.FTZ R117, R117, UR28 ;  /* 0x0000001c75757c20 */ /* 0x000fe20008410000 */
[----:B------:R-:W-:Y:S01]  /*0c40*/  SHF.L.U32 R109, R120, 0x10, RZ ;  /* 0x00000010786d7819 */ /* 0x000fe200000006ff */
[----:B------:R-:W-:Y:S01]  /*0c50*/  FADD.FTZ R58, R58, R111 ;  /* 0x0000006f3a3a7221 */ /* 0x000fe20000010000 */
[-C--:B------:R-:W-:Y:S01]  /*0c60*/  FFMA.FTZ R42, R119, R111.reuse, R42 ;  /* 0x0000006f772a7223 */ /* 0x080fe2000001002a */
[----:B------:R-:W-:Y:S01]  /*0c70*/  FMUL.FTZ R120, R108, R111 ;  /* 0x0000006f6c787220 */ /* 0x000fe20000410000 */
[----:B------:R-:W-:Y:S01]  /*0c80*/  SHF.L.U32 R111, R122, 0x10, RZ ;  /* 0x000000107a6f7819 */ /* 0x000fe200000006ff */
[----:B------:R-:W-:Y:S01]  /*0c90*/  FADD.FTZ R109, -R132, R109 ;  /* 0x0000006d846d7221 */ /* 0x000fe20000010100 */
[----:B------:R-:W-:-:S02]  /*0ca0*/  PRMT R104, R106, 0x7632, R104 ;  /* 0x000076326a687816 */ /* 0x000fc40000000068 */
[----:B------:R-:W-:Y:S01]  /*0cb0*/  PRMT R106, R110, 0x7632, R106 ;  /* 0x000076326e6a7816 */ /* 0x000fe2000000006a */
[----:B------:R-:W-:Y:S01]  /*0cc0*/  FADD.FTZ R111, -R132, R111 ;  /* 0x0000006f846f7221 */ /* 0x000fe20000010100 */
[----:B------:R-:W-:Y:S01]  /*0cd0*/  SHF.L.U32 R125, R110, 0x10, RZ ;  /* 0x000000106e7d7819 */ /* 0x000fe200000006ff */
[----:B------:R-:W-:Y:S01]  /*0ce0*/  FMUL.FTZ R122, R109, UR28 ;  /* 0x0000001c6d7a7c20 */ /* 0x000fe20008410000 */
[----:B------:R-:W-:Y:S01]  /*0cf0*/  SHF.L.U32 R108, R10, 0x10, RZ ;  /* 0x000000100a6c7819 */ /* 0x000fe200000006ff */
[----:B------:R-:W-:Y:S01]  /*0d00*/  FMUL.FTZ R124, R111, UR28 ;  /* 0x0000001c6f7c7c20 */ /* 0x000fe20008410000 */
[----:B------:R-:W-:Y:S01]  /*0d10*/  SHF.L.U32 R110, R121, 0x10, RZ ;  /* 0x00000010796e7819 */ /* 0x000fe200000006ff */
[-C--:B------:R-:W-:Y:S01]  /*0d20*/  FMUL.FTZ R118, R118, R125.reuse ;  /* 0x0000007d76767220 */ /* 0x080fe20000410000 */
[----:B------:R-:W-:Y:S01]  /*0d30*/  SHF.L.U32 R109, R104, 0x10, RZ ;  /* 0x00000010686d7819 */ /* 0x000fe200000006ff */
[----:B------:R-:W-:Y:S01]  /*0d40*/  FADD.FTZ R104, RZ, R114 ;  /* 0x00000072ff687221 */ /* 0x000fe20000010000 */
[----:B------:R-:W-:Y:S01]  /*0d50*/  SHF.L.U32 R111, R105, 0x10, RZ ;  /* 0x00000010696f7819 */ /* 0x000fe200000006ff */
[----:B------:R-:W-:Y:S01]  /*0d60*/  FMUL.FTZ R121, R108, R110 ;  /* 0x0000006e6c797220 */ /* 0x000fe20000410000 */
[----:B------:R-:W-:Y:S01]  /*0d70*/  FFMA.FTZ R105, R3, R114, RZ ;  /* 0x0000007203697223 */ /* 0x000fe200000100ff */
[----:B------:R-:W-:Y:S01]  /*0d80*/  FADD.FTZ R53, R53, R110 ;  /* 0x0000006e35357221 */ /* 0x000fe20000010000 */
[----:B------:R-:W-:Y:S01]  /*0d90*/  FFMA.FTZ R37, R122, R110, R37 ;  /* 0x0000006e7a257223 */ /* 0x000fe20000010025 */
[----:B------:R-:W-:Y:S01]  /*0da0*/  FADD.FTZ R56, R56, R125 ;  /* 0x0000007d38387221 */ /* 0x000fe20000010000 */
[----:B------:R-:W-:Y:S01]  /*0db0*/  FFMA.FTZ R40, R117, R125, R40 ;  /* 0x0000007d75287223 */ /* 0x000fe20000010028 */
[----:B------:R-:W-:Y:S01]  /*0dc0*/  SHF.L.U32 R110, R107, 0x10, RZ ;  /* 0x000000106b6e7819 */ /* 0x000fe200000006ff */
[----:B------:R-:W-:Y:S01]  /*0dd0*/  FADD.FTZ R107, R104, R121 ;  /* 0x00000079686b7221 */ /* 0x000fe20000010000 */
[----:B------:R-:W-:Y:S01]  /*0de0*/  SHF.L.U32 R125, R11, 0x10, RZ ;  /* 0x000000100b7d7819 */ /* 0x000fe200000006ff */
[----:B------:R-:W-:Y:S01]  /*0df0*/  FFMA.FTZ R104, R122, R121, R105 ;  /* 0x000000797a687223 */ /* 0x000fe20000010069 */
[----:B------:R-:W-:Y:S01]  /*0e00*/  SHF.L.U32 R126, R123, 0x10, RZ ;  /* 0x000000107b7e7819 */ /* 0x000fe200000006ff */
[----:B------:R-:W-:Y:S01]  /*0e10*/  FADD.FTZ R109, -R132, R109 ;  /* 0x0000006d846d7221 */ /* 0x000fe20000010100 */
[----:B------:R-:W-:Y:S01]  /*0e20*/  SHF.L.U32 R108, R106, 0x10, RZ ;  /* 0x000000106a6c7819 */ /* 0x000fe200000006ff */
[----:B------:R-:W-:Y:S01]  /*0e30*/  FADD.FTZ R106, R107, R116 ;  /* 0x000000746b6a7221 */ /* 0x000fe20000010000 */
[----:B------:R-:W-:Y:S01]  /*0e40*/  FFMA.FTZ R105, R115, R116, R104 ;  /* 0x0000007473697223 */ /* 0x000fe20000010068 */
[----:B------:R-:W-:Y:S01]  /*0e50*/  FMUL.FTZ R123, R125, R126 ;  /* 0x0000007e7d7b7220 */ /* 0x000fe20000410000 */
[----:B------:R-:W-:-:S02]  /*0e60*/  IMAD.U32 R125, R12, 0x10000, RZ ;  /* 0x000100000c7d7824 */ /* 0x000fc400078e00ff */
[----:B------:R-:W-:Y:S01]  /*0e70*/  FADD.FTZ R55, R55, R126 ;  /* 0x0000007e37377221 */ /* 0x000fe20000010000 */
[----:B------:R-:W-:Y:S01]  /*0e80*/  FFMA.FTZ R39, R124, R126, R39 ;  /* 0x0000007e7c277223 */ /* 0x000fe20000010027 */
[----:B------:R-:W-:Y:S01]  /*0e90*/  FADD.FTZ R107, R106, R123 ;  /* 0x0000007b6a6b7221 */ /* 0x000fe20000010000 */
[----:B------:R-:W-:Y:S01]  /*0ea0*/  FFMA.FTZ R104, R124, R123, R105 ;  /* 0x0000007b7c687223 */ /* 0x000fe20000010069 */
[----:B------:R-:W-:Y:S01]  /*0eb0*/  FMUL.FTZ R125, R125, R108 ;  /* 0x0000006c7d7d7220 */ /* 0x000fe20000410000 */
[----:B------:R-:W-:Y:S01]  /*0ec0*/  FMUL.FTZ R126, R109, UR28 ;  /* 0x0000001c6d7e7c20 */ /* 0x000fe20008410000 */
[----:B------:R-:W-:Y:S01]  /*0ed0*/  FADD.FTZ R106, R107, R118 ;  /* 0x000000766b6a7221 */ /* 0x000fe20000010000 */
[----:B------:R-:W-:Y:S01]  /*0ee0*/  FFMA.FTZ R105, R117, R118, R104 ;  /* 0x0000007675697223 */ /* 0x000fe20000010068 */
[----:B------:R-:W-:Y:S01]  /*0ef0*/  SHF.L.U32 R127, R13, 0x10, RZ ;  /* 0x000000100d7f7819 */ /* 0x000fe200000006ff */
[----:B------:R-:W-:Y:S01]  /*0f00*/  FADD.FTZ R111, -R132, R111 ;  /* 0x0000006f846f7221 */ /* 0x000fe20000010100 */
[----:B------:R-:W-:Y:S01]  /*0f10*/  FADD.FTZ R107, R106, R125 ;  /* 0x0000007d6a6b7221 */ /* 0x000fe20000010000 */
[C---:B------:R-:W-:Y:S01]  /*0f20*/  FFMA.FTZ R104, R126.reuse, R125, R105 ;  /* 0x0000007d7e687223 */ /* 0x040fe20000010069 */
[----:B------:R-:W-:Y:S01]  /*0f30*/  FADD.FTZ R57, R57, R108 ;  /* 0x0000006c39397221 */ /* 0x000fe20000010000 */
[----:B------:R-:W-:Y:S01]  /*0f40*/  FMUL.FTZ R127, R127, R110 ;  /* 0x0000006e7f7f7220 */ /* 0x000fe20000410000 */
[----:B------:R-:W-:Y:S01]  /*0f50*/  FMUL.FTZ R128, R111, UR28 ;  /* 0x0000001c6f807c20 */ /* 0x000fe20008410000 */
[----:B------:R-:W-:Y:S01]  /*0f60*/  FADD.FTZ R106, R107, R120 ;  /* 0x000000786b6a7221 */ /* 0x000fe20000010000 */
[----:B------:R-:W-:Y:S01]  /*0f70*/  FFMA.FTZ R105, R119, R120, R104 ;  /* 0x0000007877697223 */ /* 0x000fe20000010068 */
[----:B------:R-:W-:Y:S01]  /*0f80*/  FFMA.FTZ R41, R126, R108, R41 ;  /* 0x0000006c7e297223 */ /* 0x000fe20000010029 */
[----:B------:R-:W-:Y:S01]  /*0f90*/  FADD.FTZ R59, R59, R110 ;  /* 0x0000006e3b3b7221 */ /* 0x000fe20000010000 */
[----:B------:R-:W-:Y:S01]  /*0fa0*/  FFMA.FTZ R43, R128, R110, R43 ;  /* 0x0000006e802b7223 */ /* 0x000fe2000001002b */
[----:B------:R-:W-:Y:S01]  /*0fb0*/  FADD.FTZ R147, R106, R127 ;  /* 0x0000007f6a937221 */ /* 0x000fe20000010000 */
[----:B------:R-:W-:-:S07]  /*0fc0*/  FFMA.FTZ R148, R128, R127, R105 ;  /* 0x0000007f80947223 */ /* 0x000fce0000010069 */
.L_x_142:
[----:B-1--4-:R-:W-:Y:S05]  /*0fd0*/  BSYNC.RECONVERGENT B1 ;  /* 0x0000000000017941 */ /* 0x012fea0003800200 */
.L_x_141:
        /* <DEDUP_REMOVED lines=14> */
[----:B------:R-:W-:Y:S02]  /*10c0*/  SHF.L.U32 R143, R4, 0x10, RZ ;  /* 0x00000010048f7819 */ /* 0x000fe400000006ff */
[----:B------:R-:W-:Y:S02]  /*10d0*/  SHF.L.U32 R138, R23, 0x10, RZ ;  /* 0x00000010178a7819 */ /* 0x000fe400000006ff */
[----:B------:R-:W-:Y:S02]  /*10e0*/  SHF.L.U32 R145, R5, 0x10, RZ ;  /* 0x0000001005917819 */ /* 0x000fe400000006ff */
[----:B0-----:R-:W-:Y:S02]  /*10f0*/  SHF.L.U32 R130, R20, 0x10, RZ ;  /* 0x0000001014827819 */ /* 0x001fe400000006ff */
[C---:B--2---:R-:W-:Y:S01]  /*1100*/  PRMT R134, R105.reuse, 0x7632, R134 ;  /* 0x0000763269867816 */ /* 0x044fe20000000086 */
[----:B------:R-:W-:Y:S01]  /*1110*/  IMAD.U32 R105, R105, 0x10000, RZ ;  /* 0x0001000069697824 */ /* 0x000fe200078e00ff */
[----:B------:R-:W-:-:S02]  /*1120*/  PRMT R129, R104, 0x7632, R129 ;  /* 0x0000763268817816 */ /* 0x000fc40000000081 */
[----:B------:R-:W-:Y:S01]  /*1130*/  SHF.L.U32 R133, R104, 0x10, RZ ;  /* 0x0000001068857819 */ /* 0x000fe200000006ff */
[----:B------:R-:W-:Y:S01]  /*1140*/  FADD.FTZ R131, -R132, R105 ;  /* 0x0000006984837221 */ /* 0x000fe20000010100 */
[C---:B------:R-:W-:Y:S02]  /*1150*/  SHF.L.U32 R135, R106.reuse, 0x10, RZ ;  /* 0x000000106a877819 */ /* 0x040fe400000006ff */
[----:B------:R-:W-:Y:S01]  /*1160*/  PRMT R104, R106, 0x7632, R104 ;  /* 0x000076326a687816 */ /* 0x000fe20000000068 */
[C---:B------:R-:W-:Y:S01]  /*1170*/  FADD.FTZ R133, -R132.reuse, R133 ;  /* 0x0000008584857221 */ /* 0x040fe20000010100 */
[C---:B------:R-:W-:Y:S01]  /*1180*/  PRMT R106, R107.reuse, 0x7632, R106 ;  /* 0x000076326b6a7816 */ /* 0x040fe2000000006a */
[----:B------:R-:W-:Y:S01]  /*1190*/  FADD.FTZ R135, -R132, R135 ;  /* 0x0000008784877221 */ /* 0x000fe20000010100 */
[----:B------:R-:W-:Y:S01]  /*11a0*/  SHF.L.U32 R137, R107, 0x10, RZ ;  /* 0x000000106b897819 */ /* 0x000fe200000006ff */
[----:B------:R-:W-:Y:S01]  /*11b0*/  FMUL.FTZ R131, R131, UR28 ;  /* 0x0000001c83837c20 */ /* 0x000fe20008410000 */
[----:B------:R-:W-:Y:S01]  /*11c0*/  SHF.L.U32 R105, R134, 0x10, RZ ;  /* 0x0000001086697819 */ /* 0x000fe200000006ff */
[----:B------:R-:W-:Y:S01]  /*11d0*/  FMUL.FTZ R135, R135, UR28 ;  /* 0x0000001c87877c20 */ /* 0x000fe20008410000 */
[----:B------:R-:W-:-:S02]  /*11e0*/  SHF.L.U32 R107, R104, 0x10, RZ ;  /* 0x00000010686b7819 */ /* 0x000fc400000006ff */
[----:B------:R-:W-:Y:S01]  /*11f0*/  SHF.L.U32 R139, R106, 0x10, RZ ;  /* 0x000000106a8b7819 */ /* 0x000fe200000006ff */
[C---:B------:R-:W-:Y:S01]  /*1200*/  FADD.FTZ R106, -R132.reuse, R137 ;  /* 0x00000089846a7221 */ /* 0x040fe20000010100 */
[----:B------:R-:W-:Y:S01]  /*1210*/  SHF.L.U32 R129, R129, 0x10, RZ ;  /* 0x0000001081817819 */ /* 0x000fe200000006ff */
[----:B------:R-:W-:Y:S01]  /*1220*/  FADD.FTZ R142, -R132, R105 ;  /* 0x00000069848e7221 */ /* 0x000fe20000010100 */
[----:B---3--:R-:W-:Y:S01]  /*1230*/  SHF.L.U32 R137, R110, 0x10, RZ ;  /* 0x000000106e897819 */ /* 0x008fe200000006ff */
[----:B------:R-:W-:Y:S01]  /*1240*/  FADD.FTZ R144, -R132, R107 ;  /* 0x0000006b84907221 */ /* 0x000fe20000010100 */
[----:B------:R-:W-:Y:S01]  /*1250*/  PRMT R105, R108, 0x7632, R105 ;  /* 0x000076326c697816 */ /* 0x000fe20000000069 */
[----:B------:R-:W-:Y:S01]  /*1260*/  FADD.FTZ R140, -R132, R129 ;  /* 0x00000081848c7221 */ /* 0x000fe20000010100 */
[----:B------:R-:W-:Y:S01]  /*1270*/  SHF.L.U32 R107, R108, 0x10, RZ ;  /* 0x000000106c6b7819 */ /* 0x000fe200000006ff */
[-C--:B------:R-:W-:Y:S01]  /*1280*/  FMUL.FTZ R136, R136, R137.reuse ;  /* 0x0000008988887220 */ /* 0x080fe20000410000 */
[----:B------:R-:W-:Y:S01]  /*1290*/  FADD.FTZ R64, R64, R137 ;  /* 0x0000008940407221 */ /* 0x000fe20000010000 */
[----:B------:R-:W-:Y:S01]  /*12a0*/  FFMA.FTZ R48, R135, R137, R48 ;  /* 0x0000008987307223 */ /* 0x000fe20000010030 */
[----:B------:R-:W-:Y:S01]  /*12b0*/  FADD.FTZ R146, -R132, R139 ;  /* 0x0000008b84927221 */ /* 0x000fe20000010100 */
[----:B------:R-:W-:Y:S01]  /*12c0*/  FMUL.FTZ R137, R106, UR28 ;  /* 0x0000001c6a897c20 */ /* 0x000fe20008410000 */
[----:B------:R-:W-:Y:S01]  /*12d0*/  SHF.L.U32 R139, R0, 0x10, RZ ;  /* 0x00000010008b7819 */ /* 0x000fe200000006ff */
[----:B------:R-:W-:Y:S01]  /*12e0*/  FMUL.FTZ R140, R140, UR28 ;  /* 0x0000001c8c8c7c20 */ /* 0x000fe20008410000 */
[----:B------:R-:W-:Y:S01]  /*12f0*/  SHF.L.U32 R106, R105, 0x10, RZ ;  /* 0x00000010696a7819 */ /* 0x000fe200000006ff */
[----:B------:R-:W-:Y:S01]  /*1300*/  FMUL.FTZ R130, R130, R107 ;  /* 0x0000006b82827220 */ /* 0x000fe20000410000 */
[----:B------:R-:W-:Y:S01]  /*1310*/  FMUL.FTZ R129, R133, UR28 ;  /* 0x0000001c85817c20 */ /* 0x000fe20008410000 */
[C---:B------:R-:W-:Y:S01]  /*1320*/  PRMT R108, R109.reuse, 0x7632, R108 ;  /* 0x000076326d6c7816 */ /* 0x040fe2000000006c */
[----:B------:R-:W-:-:S02]  /*1330*/  IMAD.U32 R109, R109, 0x10000, RZ ;  /* 0x000100006d6d7824 */ /* 0x000fc400078e00ff */
[-C--:B------:R-:W-:Y:S01]  /*1340*/  FMUL.FTZ R139, R139, R106.reuse ;  /* 0x0000006a8b8b7220 */ /* 0x080fe20000410000 */
[----:B------:R-:W-:Y:S01]  /*1350*/  FADD.FTZ R61, R61, R106 ;  /* 0x0000006a3d3d7221 */ /* 0x000fe20000010000 */
[----:B------:R-:W-:Y:S01]  /*1360*/  FFMA.FTZ R45, R140, R106, R45 ;  /* 0x0000006a8c2d7223 */ /* 0x000fe2000001002d */
[----:B------:R-:W-:Y:S01]  /*1370*/  SHF.L.U32 R134, R21, 0x10, RZ ;  /* 0x0000001015867819 */ /* 0x000fe200000006ff */
[----:B------:R-:W-:Y:S01]  /*1380*/  FADD.FTZ R106, R147, R130 ;  /* 0x00000082936a7221 */ /* 0x000fe20000010000 */
[C---:B------:R-:W-:Y:S01]  /*1390*/  FFMA.FTZ R105, R129.reuse, R130, R148 ;  /* 0x0000008281697223 */ /* 0x040fe20000010094 */
[----:B------:R-:W-:Y:S01]  /*13a0*/  FADD.FTZ R60, R60, R107 ;  /* 0x0000006b3c3c7221 */ /* 0x000fe20000010000 */
[----:B------:R-:W-:Y:S01]  /*13b0*/  FFMA.FTZ R44, R129, R107, R44 ;  /* 0x0000006b812c7223 */ /* 0x000fe2000001002c */
[----:B------:R-:W-:Y:S02]  /*13c0*/  IMAD.U32 R108, R108, 0x10000, RZ ;  /* 0x000100006c6c7824 */ /* 0x000fe400078e00ff */
[----:B------:R-:W-:Y:S01]  /*13d0*/  FMUL.FTZ R142, R142, UR28 ;  /* 0x0000001c8e8e7c20 */ /* 0x000fe20008410000 */
[----:B------:R-:W-:Y:S01]  /*13e0*/  FADD.FTZ R107, R106, R139 ;  /* 0x0000008b6a6b7221 */ /* 0x000fe20000010000 */
[----:B------:R-:W-:Y:S01]  /*13f0*/  FMUL.FTZ R134, R134, R109 ;  /* 0x0000006d86867220 */ /* 0x000fe20000410000 */
[----:B------:R-:W-:Y:S01]  /*1400*/  FFMA.FTZ R106, R140, R139, R105 ;  /* 0x0000008b8c6a7223 */ /* 0x000fe20000010069 */
[----:B------:R-:W-:Y:S01]  /*1410*/  PRMT R132, R110, 0x7632, R132 ;  /* 0x000076326e847816 */ /* 0x000fe20000000084 */
[-C--:B------:R-:W-:Y:S01]  /*1420*/  FMUL.FTZ R141, R141, R108.reuse ;  /* 0x0000006c8d8d7220 */ /* 0x080fe20000410000 */
[----:B------:R-:W-:Y:S01]  /*1430*/  PRMT R104, R111, 0x7632, R104 ;  /* 0x000076326f687816 */ /* 0x000fe20000000068 */
[----:B------:R-:W-:Y:S01]  /*1440*/  FADD.FTZ R63, R63, R108 ;  /* 0x0000006c3f3f7221 */ /* 0x000fe20000010000 */
[----:B------:R-:W-:Y:S01]  /*1450*/  FFMA.FTZ R47, R142, R108, R47 ;  /* 0x0000006c8e2f7223 */ /* 0x000fe2000001002f */
[----:B------:R-:W-:Y:S01]  /*1460*/  FADD.FTZ R108, R107, R134 ;  /* 0x000000866b6c7221 */ /* 0x000fe20000010000 */
[----:B------:R-:W-:Y:S01]  /*1470*/  FFMA.FTZ R105, R131, R134, R106 ;  /* 0x0000008683697223 */ /* 0x000fe2000001006a */
[----:B------:R-:W-:Y:S01]  /*1480*/  SHF.L.U32 R132, R132, 0x10, RZ ;  /* 0x0000001084847819 */ /* 0x000fe200000006ff */
[----:B------:R-:W-:Y:S01]  /*1490*/  FMUL.FTZ R144, R144, UR28 ;  /* 0x0000001c90907c20 */ /* 0x000fe20008410000 */
[----:B------:R-:W-:Y:S01]  /*14a0*/  SHF.L.U32 R110, R104, 0x10, RZ ;  /* 0x00000010686e7819 */ /* 0x000fe200000006ff */
[----:B------:R-:W-:Y:S01]  /*14b0*/  FADD.FTZ R107, R108, R141 ;  /* 0x0000008d6c6b7221 */ /* 0x000fe20000010000 */
[----:B------:R-:W-:Y:S01]  /*14c0*/  FFMA.FTZ R104, R142, R141, R105 ;  /* 0x0000008d8e687223 */ /* 0x000fe20000010069 */
[----:B------:R-:W-:Y:S01]  /*14d0*/  SHF.L.U32 R111, R111, 0x10, RZ ;  /* 0x000000106f6f7819 */ /* 0x000fe200000006ff */
[----:B------:R-:W-:Y:S01]  /*14e0*/  FMUL.FTZ R143, R143, R132 ;  /* 0x000000848f8f7220 */ /* 0x000fe20000410000 */
[----:B------:R-:W-:Y:S01]  /*14f0*/  FADD.FTZ R106, R107, R136 ;  /* 0x000000886b6a7221 */ /* 0x000fe20000010000 */
[----:B------:R-:W-:Y:S01]  /*1500*/  FFMA.FTZ R104, R135, R136, R104 ;  /* 0x0000008887687223 */ /* 0x000fe20000010068 */
[----:B------:R-:W-:Y:S01]  /*1510*/  FMUL.FTZ R145, R145, R110 ;  /* 0x0000006e91917220 */ /* 0x000fe20000410000 */
[----:B------:R-:W-:Y:S01]  /*1520*/  FMUL.FTZ R138, R138, R111 ;  /* 0x0000006f8a8a7220 */ /* 0x000fe20000410000 */
[----:B------:R-:W-:Y:S01]  /*1530*/  FADD.FTZ R105, R106, R143 ;  /* 0x0000008f6a697221 */ /* 0x000fe20000010000 */
[----:B------:R-:W-:Y:S01]  /*1540*/  FFMA.FTZ R104, R144, R143, R104 ;  /* 0x0000008f90687223 */ /* 0x000fe20000010068 */
[----:B------:R-:W-:Y:S01]  /*1550*/  FMUL.FTZ R146, R146, UR28 ;  /* 0x0000001c92927c20 */ /* 0x000fe20008410000 */
[----:B------:R-:W-:Y:S01]  /*1560*/  FADD.FTZ R62, R62, R109 ;  /* 0x0000006d3e3e7221 */ /* 0x000fe20000010000 */
[----:B------:R-:W-:Y:S01]  /*1570*/  FADD.FTZ R106, R105, R138 ;  /* 0x0000008a696a7221 */ /* 0x000fe20000010000 */
[----:B------:R-:W-:Y:S01]  /*1580*/  FFMA.FTZ R104, R137, R138, R104 ;  /* 0x0000008a89687223 */ /* 0x000fe20000010068 */
        /* <DEDUP_REMOVED lines=10> */
.L_x_140:
[----:B------:R-:W-:Y:S02]  /*1630*/  UIMAD UR7, UR6, UR12, URZ ;  /* 0x0000000c060772a4 */ /* 0x000fe4000f8e02ff */
[----:B------:R-:W-:Y:S02]  /*1640*/  UISETP.NE.U32.AND UP0, UPT, UR22, URZ, UPT ;  /* 0x000000ff1600728c */ /* 0x000fe4000bf05070 */
[----:B------:R-:W-:Y:S02]  /*1650*/  USHF.R.S32.HI UR8, URZ, 0x1f, UR7 ;  /* 0x0000001fff087899 */ /* 0x000fe40008011407 */
[----:B------:R-:W-:Y:S02]  /*1660*/  UISETP.NE.AND.EX UP0, UPT, UR23, URZ, UPT, UP0 ;  /* 0x000000ff1700728c */ /* 0x000fe4000bf05300 */
[----:B------:R-:W-:-:S06]  /*1670*/  ULEA.HI UR8, UR8, UR7, URZ, 0x3 ;  /* 0x0000000708087291 */ /* 0x000fcc000f8f18ff */
[----:B------:R-:W-:-:S04]  /*1680*/  MOV R113, UR8 ;  /* 0x0000000800717c02 */ /* 0x000fc80008000f00 */
[----:B------:R-:W-:Y:S01]  /*1690*/  LEA.HI.SX32 R113, R113, R112, 0x1d ;  /* 0x0000007071717211 */ /* 0x000fe200078feaff */
[----:B------:R-:W-:Y:S06]  /*16a0*/  BRA.U !UP0, `(.L_x_143) ;  /* 0x0000000108287547 */ /* 0x000fec000b800000 */
[C---:B------:R-:W-:Y:S02]  /*16b0*/  ISETP.GE.U32.AND P0, PT, R19.reuse, 0x80, PT ;  /* 0x000000801300780c */ /* 0x040fe40003f06070 */
[----:B------:R-:W-:Y:S02]  /*16c0*/  ISETP.GE.U32.AND P2, PT, R19, 0x100, PT ;  /* 0x000001001300780c */ /* 0x000fe40003f46070 */
[----:B------:R-:W-:-:S09]  /*16d0*/  MOV R109, R113 ;  /* 0x00000071006d7202 */ /* 0x000fd20000000f00 */
[----:B------:R-:W0:Y:S08]  /*16e0*/  @P0 LDC.64 R106, c[0x0][0x438] ;  /* 0x00010e00ff6a0b82 */ /* 0x000e300000000a00 */
[----:B------:R-:W2:Y:S01]  /*16f0*/  @P2 LDC.64 R104, c[0x0][0x438] ;  /* 0x00010e00ff682b82 */ /* 0x000ea20000000a00 */
[C---:B0-----:R-:W-:Y:S01]  /*1700*/  @P0 IMAD.WIDE.U32 R106, R109.reuse, 0x10, R106 ;  /* 0x000000106d6a0825 */ /* 0x041fe200078e006a */
[----:B------:R-:W-:-:S04]  /*1710*/  @P0 IADD3 R109, PT, PT, R109, 0x80, RZ ;  /* 0x000000806d6d0810 */ /* 0x000fc80007ffe0ff */
[----:B------:R0:W5:Y:S01]  /*1720*/  @P0 LDG.E.128 R84, desc[UR14][R106.64] ;  /* 0x0000000e6a540981 */ /* 0x000162000c1e1d00 */
[----:B--2---:R-:W-:-:S05]  /*1730*/  @P2 IMAD.WIDE.U32 R104, R109, 0x10, R104 ;  /* 0x000000106d682825 */ /* 0x004fca00078e0068 */
[----:B------:R0:W5:Y:S02]  /*1740*/  @P2 LDG.E.128 R88, desc[UR14][R104.64] ;  /* 0x0000000e68582981 */ /* 0x000164000c1e1d00 */
.L_x_143:
[----:B-1--4-:R-:W-:Y:S05]  /*1750*/  BSYNC.RECONVERGENT B0 ;  /* 0x0000000000007941 */ /* 0x012fea0003800200 */
.L_x_139:
[----:B0-----:R-:W0:Y:S01]  /*1760*/  SHFL.DOWN PT, R104, R147, 0x10, 0x1f ;  /* 0x0a001f0093687f89 */ /* 0x001e2200000e0000 */
[----:B------:R-:W-:Y:S01]  /*1770*/  LOP3.LUT P2, RZ, R112, 0x1f, RZ, 0xc0, !PT ;  /* 0x0000001f70ff7812 */ /* 0x000fe2000784c0ff */
[----:B------:R-:W-:Y:S01]  /*1780*/  UISETP.GE.AND UP2, UPT, UR13, 0x1, UPT ;  /* 0x000000010d00788c */ /* 0x000fe2000bf46270 */
[----:B------:R-:W-:Y:S01]  /*1790*/  PLOP3.LUT P0, PT, PT, PT, PT, 0x80, 0x8 ;  /* 0x000000000008781c */ /* 0x000fe20003f0f070 */
[----:B------:R-:W1:Y:S01]  /*17a0*/  SHFL.DOWN PT, R105, R148, 0x10, 0x1f ;  /* 0x0a001f0094697f89 */ /* 0x000e6200000e0000 */
[----:B------:R-:W-:Y:S03]  /*17b0*/  BSSY.RECONVERGENT B0, `(.L_x_144) ;  /* 0x00001f8000007945 */ /* 0x000fe60003800200 */
[----:B------:R-:W-:-:S05]  /*17c0*/  PLOP3.LUT P3, PT, PT, PT, UP2, 0x80, 0x8 ;  /* 0x000000000008781c */ /* 0x000fca0003f6f028 */
[----:B------:R-:W-:Y:S01]  /*17d0*/  @UP2 UIADD3 UR7, UPT, UPT, UR13, -0x1, URZ ;  /* 0xffffffff0d072890 */ /* 0x000fe2000fffe0ff */
[----:B------:R-:W-:-:S03]  /*17e0*/  @!P2 PLOP3.LUT P0, PT, P1, PT, PT, 0x80, 0x8 ;  /* 0x000000000008a81c */ /* 0x000fc60000f0f070 */
[----:B------:R-:W-:-:S04]  /*17f0*/  @UP2 UIMAD UR7, UR7, UR12, URZ ;  /* 0x0000000c070722a4 */ /* 0x000fc8000f8e02ff */
[----:B------:R-:W-:Y:S01]  /*1800*/  @UP2 USHF.R.S32.HI UR8, URZ, 0x1f, UR7 ;  /* 0x0000001fff082899 */ /* 0x000fe20008011407 */
[----:B0-----:R-:W-:-:S03]  /*1810*/  FADD.FTZ R104, R104, R147 ;  /* 0x0000009368687221 */ /* 0x001fc60000010000 */
[----:B------:R-:W-:Y:S01]  /*1820*/  @UP2 ULEA.HI UR8, UR8, UR7, URZ, 0x3 ;  /* 0x0000000708082291 */ /* 0x000fe2000f8f18ff */
[----:B------:R-:W0:Y:S01]  /*1830*/  S2R R147, SR_CgaCtaId ;  /* 0x0000000000937919 */ /* 0x000e220000008800 */
[----:B-1----:R-:W-:Y:S01]  /*1840*/  FADD.FTZ R105, R105, R148 ;  /* 0x0000009469697221 */ /* 0x002fe20000010000 */
[----:B------:R-:W1:Y:S04]  /*1850*/  SHFL.DOWN PT, R107, R104, 0x8, 0x1f ;  /* 0x09001f00686b7f89 */ /* 0x000e6800000e0000 */
[----:B------:R-:W2:Y:S01]  /*1860*/  SHFL.DOWN PT, R106, R105, 0x8, 0x1f ;  /* 0x09001f00696a7f89 */ /* 0x000ea200000e0000 */
[----:B-1----:R-:W-:Y:S01]  /*1870*/  FADD.FTZ R107, R104, R107 ;  /* 0x0000006b686b7221 */ /* 0x002fe20000010000 */
[----:B------:R-:W-:Y:S01]  /*1880*/  MOV R104, 0x400 ;  /* 0x0000040000687802 */ /* 0x000fe20000000f00 */
[----:B--2---:R-:W-:-:S03]  /*1890*/  FADD.FTZ R106, R105, R106 ;  /* 0x0000006a696a7221 */ /* 0x004fc60000010000 */
[----:B------:R-:W1:Y:S01]  /*18a0*/  SHFL.DOWN PT, R108, R107, 0x4, 0x1f ;  /* 0x08801f006b6c7f89 */ /* 0x000e6200000e0000 */
[----:B0-----:R-:W-:-:S03]  /*18b0*/  LEA R147, R147, R104, 0x18 ;  /* 0x0000006893937211 */ /* 0x001fc600078ec0ff */
[----:B------:R-:W0:Y:S01]  /*18c0*/  SHFL.DOWN PT, R109, R106, 0x4, 0x1f ;  /* 0x08801f006a6d7f89 */ /* 0x000e2200000e0000 */
[----:B------:R-:W-:-:S05]  /*18d0*/  IADD3 R105, PT, PT, R147, 0x2020, RZ ;  /* 0x0000202093697810 */ /* 0x000fca0007ffe0ff */
[----:B------:R-:W-:Y:S01]  /*18e0*/  @!P2 IMAD.MOV.U32 R104, RZ, RZ, R105 ;  /* 0x000000ffff68a224 */ /* 0x000fe200078e0069 */
[C---:B------:R-:W-:Y:S02]  /*18f0*/  @!P0 IADD3 R104, PT, PT, R147.reuse, 0x2000, RZ ;  /* 0x0000200093688810 */ /* 0x040fe40007ffe0ff */
[----:B------:R-:W-:Y:S02]  /*1900*/  @!P1 IADD3 R105, PT, PT, R147, 0x2000, RZ ;  /* 0x0000200093699810 */ /* 0x000fe40007ffe0ff */
[----:B------:R-:W-:Y:S02]  /*1910*/  @!P2 LEA R148, R18, R104, 0x3 ;  /* 0x000000681294a211 */ /* 0x000fe400078e18ff */
[----:B------:R-:W-:Y:S01]  /*1920*/  ISETP.NE.AND P0, PT, RZ, UR30, PT ;  /* 0x0000001eff007c0c */ /* 0x000fe2000bf05270 */
[----:B-1----:R-:W-:Y:S01]  /*1930*/  FADD.FTZ R108, R107, R108 ;  /* 0x0000006c6b6c7221 */ /* 0x002fe20000010000 */
[----:B0-----:R-:W-:-:S04]  /*1940*/  FADD.FTZ R109, R106, R109 ;  /* 0x0000006d6a6d7221 */ /* 0x001fc80000010000 */
[----:B------:R-:W0:Y:S04]  /*1950*/  SHFL.DOWN PT, R111, R108, 0x2, 0x1f ;  /* 0x08401f006c6f7f89 */ /* 0x000e2800000e0000 */
[----:B------:R-:W1:Y:S01]  /*1960*/  SHFL.DOWN PT, R110, R109, 0x2, 0x1f ;  /* 0x08401f006d6e7f89 */ /* 0x000e6200000e0000 */
[----:B0-----:R-:W-:Y:S01]  /*1970*/  FADD.FTZ R111, R108, R111 ;  /* 0x0000006f6c6f7221 */ /* 0x001fe20000010000 */
[C---:B------:R-:W-:Y:S02]  /*1980*/  IADD3 R108, PT, PT, R147.reuse, 0x2030, RZ ;  /* 0x00002030936c7810 */ /* 0x040fe40007ffe0ff */
[----:B------:R-:W-:Y:S01]  /*1990*/  @!P1 IADD3 R108, PT, PT, R147, 0x2010, RZ ;  /* 0x00002010936c9810 */ /* 0x000fe20007ffe0ff */
[----:B-1----:R-:W-:Y:S01]  /*19a0*/  FADD.FTZ R110, R109, R110 ;  /* 0x0000006e6d6e7221 */ /* 0x002fe20000010000 */
[----:B------:R-:W0:Y:S04]  /*19b0*/  SHFL.DOWN PT, R132, R111, 0x1, 0x1f ;  /* 0x08201f006f847f89 */ /* 0x000e2800000e0000 */
[----:B------:R-:W1:Y:S01]  /*19c0*/  SHFL.DOWN PT, R133, R110, 0x1, 0x1f ;  /* 0x08201f006e857f89 */ /* 0x000e6200000e0000 */
[----:B0-----:R-:W-:Y:S01]  /*19d0*/  FADD.FTZ R132, R111, R132 ;  /* 0x000000846f847221 */ /* 0x001fe20000010000 */
[----:B-1----:R-:W-:-:S05]  /*19e0*/  FADD.FTZ R133, R110, R133 ;  /* 0x000000856e857221 */ /* 0x002fca0000010000 */
[----:B------:R0:W-:Y:S01]  /*19f0*/  @!P2 STS.64 [R148], R132 ;  /* 0x000000849400a388 */ /* 0x0001e20000000a00 */
[----:B------:R-:W-:Y:S01]  /*1a00*/  BAR.SYNC.DEFER_BLOCKING 0x0 ;  /* 0x0000000000007b1d */ /* 0x000fe20000010000 */
[----:B------:R-:W-:Y:S02]  /*1a10*/  ISETP.GE.U32.AND P2, PT, R19, 0x80, PT ;  /* 0x000000801300780c */ /* 0x000fe40003f46070 */
[----:B0----5:R-:W-:Y:S02]  /*1a20*/  PRMT R133, R90, 0x7632, R133 ;  /* 0x000076325a857816 */ /* 0x021fe40000000085 */
[----:B------:R-:W-:Y:S01]  /*1a30*/  PRMT R132, R89, 0x7632, R132 ;  /* 0x0000763259847816 */ /* 0x000fe20000000084 */
[----:B------:R-:W0:Y:S04]  /*1a40*/  LDS.128 R104, [R105] ;  /* 0x0000000069687984 */ /* 0x000e280000000c00 */
[----:B------:R-:W1:Y:S01]  /*1a50*/  LDS.128 R108, [R108] ;  /* 0x000000006c6c7984 */ /* 0x000e620000000c00 */
[----:B0-----:R-:W-:Y:S01]  /*1a60*/  FADD.FTZ R150, RZ, R105 ;  /* 0x00000069ff967221 */ /* 0x001fe20000010000 */
[----:B------:R-:W-:Y:S01]  /*1a70*/  FADD.FTZ R147, RZ, R104 ;  /* 0x00000068ff937221 */ /* 0x000fe20000010000 */
[----:B------:R-:W-:-:S02]  /*1a80*/  MOV R105, UR8 ;  /* 0x0000000800697c02 */ /* 0x000fc40008000f00 */
[----:B------:R-:W-:Y:S01]  /*1a90*/  FADD.FTZ R150, R107, R150 ;  /* 0x000000966b967221 */ /* 0x000fe20000010000 */
[----:B------:R-:W-:-:S03]  /*1aa0*/  FADD.FTZ R147, R106, R147 ;  /* 0x000000936a937221 */ /* 0x000fc60000010000 */
[----:B-1----:R-:W-:Y:S01]  /*1ab0*/  FADD.FTZ R150, R150, R109 ;  /* 0x0000006d96967221 */ /* 0x002fe20000010000 */
[----:B------:R-:W-:Y:S01]  /*1ac0*/  FADD.FTZ R147, R147, R108 ;  /* 0x0000006c93937221 */ /* 0x000fe20000010000 */
[----:B------:R-:W-:Y:S02]  /*1ad0*/  HFMA2 R109, -RZ, RZ, 0, 0 ;  /* 0x00000000ff6d7431 */ /* 0x000fe400000001ff */
[----:B------:R-:W-:Y:S01]  /*1ae0*/  FADD.FTZ R111, R111, R150 ;  /* 0x000000966f6f7221 */ /* 0x000fe20000010000 */
[----:B------:R-:W-:Y:S01]  /*1af0*/  FADD.FTZ R108, R110, R147 ;  /* 0x000000936e6c7221 */ /* 0x000fe20000010000 */
[----:B------:R-:W-:Y:S02]  /*1b00*/  PRMT R110, R91, 0x7632, R110 ;  /* 0x000076325b6e7816 */ /* 0x000fe4000000006e */
[----:B------:R-:W-:Y:S01]  /*1b10*/  FMUL.FTZ R111, R111, UR31 ;  /* 0x0000001f6f6f7c20 */ /* 0x000fe20008410000 */
[----:B------:R-:W-:Y:S01]  /*1b20*/  FMUL.FTZ R108, R108, UR31 ;  /* 0x0000001f6c6c7c20 */ /* 0x000fe20008410000 */
[----:B------:R-:W-:-:S03]  /*1b30*/  @P3 LEA.HI.SX32 R109, R105, R112, 0x1d ;  /* 0x00000070696d3211 */ /* 0x000fc600078feaff */
[----:B------:R-:W-:Y:S02]  /*1b40*/  R2UR UR7, R111 ;  /* 0x000000006f0772ca */ /* 0x000fe400000e0000 */
[----:B------:R-:W-:Y:S02]  /*1b50*/  PRMT R111, R88, 0x7632, R111 ;  /* 0x00007632586f7816 */ /* 0x000fe4000000006f */
[----:B------:R-:W-:Y:S01]  /*1b60*/  FSEL R108, R108, RZ, !P0 ;  /* 0x000000ff6c6c7208 */ /* 0x000fe20004000000 */
[----:B------:R-:W-:Y:S10]  /*1b70*/  @!P2 BRA `(.L_x_145) ;  /* 0x0000001800eca947 */ /* 0x000ff40003800000 */
[----:B------:R-:W-:Y:S01]  /*1b80*/  UISETP.NE.U32.AND UP0, UPT, UR22, URZ, UPT ;  /* 0x000000ff1600728c */ /* 0x000fe2000bf05070 */
[----:B------:R-:W-:Y:S02]  /*1b90*/  PRMT R151, R86, 0x7632, R151 ;  /* 0x0000763256977816 */ /* 0x000fe40000000097 */
[----:B------:R-:W-:Y:S01]  /*1ba0*/  PRMT R147, R85, 0x7632, R147 ;  /* 0x0000763255937816 */ /* 0x000fe20000000093 */
[----:B------:R-:W-:Y:S01]  /*1bb0*/  UISETP.NE.AND.EX UP0, UPT, UR23, URZ, UPT, UP0 ;  /* 0x000000ff1700728c */ /* 0x000fe2000bf05300 */
[----:B------:R-:W-:Y:S02]  /*1bc0*/  PRMT R149, R84, 0x7632, R149 ;  /* 0x0000763254957816 */ /* 0x000fe40000000095 */
[----:B------:R-:W-:Y:S01]  /*1bd0*/  PRMT R148, R87, 0x7632, R148 ;  /* 0x0000763257947816 */ /* 0x000fe20000000094 */
[----:B------:R-:W-:Y:S07]  /*1be0*/  BRA.U !UP2, `(.L_x_146) ;  /* 0x000000010a0c7547 */ /* 0x000fee000b800000 */
[----:B------:R-:W0:Y:S02]  /*1bf0*/  LDC.64 R96, c[0x0][0x390] ;  /* 0x0000e400ff607b82 */ /* 0x000e240000000a00 */
[----:B0-----:R-:W-:-:S06]  /*1c00*/  IMAD.WIDE.U32 R96, R109, 0x10, R96 ;  /* 0x000000106d607825 */ /* 0x001fcc00078e0060 */
[----:B------:R-:W5:Y:S02]  /*1c10*/  LDG.E.128 R96, desc[UR14][R96.64] ;  /* 0x0000000e60607981 */ /* 0x000f64000c1e1d00 */
.L_x_146:
[----:B-----5:R-:W-:Y:S02]  /*1c20*/  PRMT R104, R99, 0x7632, R104 ;  /* 0x0000763263687816 */ /* 0x020fe40000000068 */
[----:B------:R-:W-:Y:S02]  /*1c30*/  PRMT R105, R98, 0x7632, R105 ;  /* 0x0000763262697816 */ /* 0x000fe40000000069 */
[----:B------:R-:W-:Y:S02]  /*1c40*/  PRMT R106, R97, 0x7632, R106 ;  /* 0x00007632616a7816 */ /* 0x000fe4000000006a */
[----:B------:R-:W-:Y:S01]  /*1c50*/  PRMT R107, R96, 0x7632, R107 ;  /* 0x00007632606b7816 */ /* 0x000fe2000000006b */
[----:B------:R-:W-:Y:S06]  /*1c60*/  BRA.U UP0, `(.L_x_147) ;  /* 0x0000000d00487547 */ /* 0x000fec000b800000 */
[----:B------:R-:W-:-:S04]  /*1c70*/  UISETP.NE.U32.AND UP0, UPT, UR4, URZ, UPT ;  /* 0x000000ff0400728c */ /* 0x000fc8000bf05070 */
[----:B------:R-:W-:-:S09]  /*1c80*/  UISETP.NE.AND.EX UP0, UPT, UR5, URZ, UPT, UP0 ;  /* 0x000000ff0500728c */ /* 0x000fd2000bf05300 */
[----:B------:R-:W-:Y:S05]  /*1c90*/  BRA.U UP0, `(.L_x_148) ;  /* 0x0000000500a47547 */ /* 0x000fea000b800000 */
[----:B------:R-:W-:Y:S05]  /*1ca0*/  BRA.U !UP2, `(.L_x_149) ;  /* 0x000000010a307547 */ /* 0x000fea000b800000 */
[----:B------:R-:W-:Y:S01]  /*1cb0*/  FFMA.FTZ R147, R3, UR7, R108 ;  /* 0x0000000703937c23 */ /* 0x000fe2000801006c */
[----:B------:R-:W-:Y:S01]  /*1cc0*/  ISETP.LT.AND P0, PT, RZ, UR29, PT ;  /* 0x0000001dff007c0c */ /* 0x000fe2000bf01270 */
[----:B------:R-:W-:Y:S01]  /*1cd0*/  IMAD.U32 R148, R96, 0x10000, RZ ;  /* 0x0001000060947824 */ /* 0x000fe200078e00ff */
[----:B------:R-:W-:Y:S01]  /*1ce0*/  SHF.L.U32 R150, R32, 0x10, RZ ;  /* 0x0000001020967819 */ /* 0x000fe200000006ff */
[----:B------:R-:W-:-:S04]  /*1cf0*/  FADD.FTZ R147, R114, -R147 ;  /* 0x8000009372937221 */ /* 0x000fc80000010000 */
[----:B------:R-:W-:-:S05]  /*1d00*/  FMUL.FTZ R147, R147, UR28 ;  /* 0x0000001c93937c20 */ /* 0x000fca0008410000 */
[----:B------:R-:W-:-:S05]  /*1d10*/  FSEL R147, R147, RZ, P0 ;  /* 0x000000ff93937208 */ /* 0x000fca0000000000 */
[----:B------:R-:W-:-:S04]  /*1d20*/  FMUL.FTZ R147, R147, UR32 ;  /* 0x0000002093937c20 */ /* 0x000fc80008410000 */
[C---:B------:R-:W-:Y:S01]  /*1d30*/  FMUL.FTZ R150, R147.reuse, R150 ;  /* 0x0000009693967220 */ /* 0x040fe20000410000 */
[----:B------:R-:W-:-:S04]  /*1d40*/  FFMA.FTZ R68, R147, R148, R68 ;  /* 0x0000009493447223 */ /* 0x000fc80000010044 */
[----:B------:R-:W-:-:S04]  /*1d50*/  F2FP.BF16.F32.PACK_AB R150, RZ, R150 ;  /* 0x00000096ff96723e */ /* 0x000fc800000010ff */
[----:B------:R-:W-:-:S07]  /*1d60*/  PRMT R100, R150, 0x7610, R100 ;  /* 0x0000761096647816 */ /* 0x000fce0000000064 */
.L_x_149:
[----:B------:R-:W-:Y:S05]  /*1d70*/  BRA.U !UP2, `(.L_x_150) ;  /* 0x000000010a307547 */ /* 0x000fea000b800000 */
[----:B------:R-:W-:Y:S01]  /*1d80*/  FFMA.FTZ R148, R122, UR7, R108 ;  /* 0x000000077a947c23 */ /* 0x000fe2000801006c */
[----:B------:R-:W-:Y:S02]  /*1d90*/  ISETP.LT.AND P0, PT, RZ, UR29, PT ;  /* 0x0000001dff007c0c */ /* 0x000fe4000bf01270 */
[----:B------:R-:W-:Y:S01]  /*1da0*/  SHF.L.U32 R149, R14, 0x10, RZ ;  /* 0x000000100e957819 */ /* 0x000fe200000006ff */
[----:B------:R-:W-:Y:S01]  /*1db0*/  FADD.FTZ R147, R121, -R148 ;  /* 0x8000009479937221 */ /* 0x000fe20000010000 */
[----:B------:R-:W-:-:S03]  /*1dc0*/  SHF.L.U32 R107, R107, 0x10, RZ ;  /* 0x000000106b6b7819 */ /* 0x000fc600000006ff */
[----:B------:R-:W-:-:S05]  /*1dd0*/  FMUL.FTZ R147, R147, UR28 ;  /* 0x0000001c93937c20 */ /* 0x000fca0008410000 */
[----:B------:R-:W-:-:S05]  /*1de0*/  FSEL R147, R147, RZ, P0 ;  /* 0x000000ff93937208 */ /* 0x000fca0000000000 */
[----:B------:R-:W-:-:S04]  /*1df0*/  FMUL.FTZ R148, R147, UR32 ;  /* 0x0000002093947c20 */ /* 0x000fc80008410000 */
[C---:B------:R-:W-:Y:S01]  /*1e00*/  FMUL.FTZ R149, R148.reuse, R149 ;  /* 0x0000009594957220 */ /* 0x040fe20000410000 */
[----:B------:R-:W-:-:S04]  /*1e10*/  FFMA.FTZ R69, R148, R107, R69 ;  /* 0x0000006b94457223 */ /* 0x000fc80000010045 */
[----:B------:R-:W-:-:S04]  /*1e20*/  F2FP.BF16.F32.PACK_AB R149, RZ, R149 ;  /* 0x00000095ff95723e */ /* 0x000fc800000010ff */
[----:B------:R-:W-:-:S07]  /*1e30*/  PRMT R100, R100, 0x5410, R149 ;  /* 0x0000541064647816 */ /* 0x000fce0000000095 */
.L_x_150:
        /* <DEDUP_REMOVED lines=13> */
.L_x_151:
        /* <DEDUP_REMOVED lines=13> */
.L_x_152:
[----:B------:R-:W-:Y:S05]  /*1fe0*/  BRA.U !UP2, `(.L_x_153) ;  /* 0x000000010a307547 */ /* 0x000fea000b800000 */
[----:B------:R-:W-:Y:S01]  /*1ff0*/  FFMA.FTZ R107, R117, UR7, R108 ;  /* 0x00000007756b7c23 */ /* 0x000fe2000801006c */
[----:B------:R-:W-:Y:S02]  /*2000*/  ISETP.LT.AND P0, PT, RZ, UR29, PT ;  /* 0x0000001dff007c0c */ /* 0x000fe4000bf01270 */
[----:B------:R-:W-:Y:S01]  /*2010*/  SHF.L.U32 R148, R34, 0x10, RZ ;  /* 0x0000001022947819 */ /* 0x000fe200000006ff */
[----:B------:R-:W-:-:S04]  /*2020*/  FADD.FTZ R106, R118, -R107 ;  /* 0x8000006b766a7221 */ /* 0x000fc80000010000 */
[----:B------:R-:W-:-:S05]  /*2030*/  FMUL.FTZ R106, R106, UR28 ;  /* 0x0000001c6a6a7c20 */ /* 0x000fca0008410000 */
[----:B------:R-:W-:-:S05]  /*2040*/  FSEL R106, R106, RZ, P0 ;  /* 0x000000ff6a6a7208 */ /* 0x000fca0000000000 */
[----:B------:R-:W-:Y:S01]  /*2050*/  FMUL.FTZ R107, R106, UR32 ;  /* 0x000000206a6b7c20 */ /* 0x000fe20008410000 */
[----:B------:R-:W-:-:S03]  /*2060*/  SHF.L.U32 R106, R98, 0x10, RZ ;  /* 0x00000010626a7819 */ /* 0x000fc600000006ff */
[C---:B------:R-:W-:Y:S02]  /*2070*/  FMUL.FTZ R148, R107.reuse, R148 ;  /* 0x000000946b947220 */ /* 0x040fe40000410000 */
[----:B------:R-:W-:-:S03]  /*2080*/  FFMA.FTZ R72, R107, R106, R72 ;  /* 0x0000006a6b487223 */ /* 0x000fc60000010048 */
[----:B------:R-:W-:-:S04]  /*2090*/  F2FP.BF16.F32.PACK_AB R148, RZ, R148 ;  /* 0x00000094ff94723e */ /* 0x000fc800000010ff */
[----:B------:R-:W-:-:S07]  /*20a0*/  PRMT R102, R148, 0x7610, R102 ;  /* 0x0000761094667816 */ /* 0x000fce0000000066 */
.L_x_153:
        /* <DEDUP_REMOVED lines=13> */
.L_x_154:
        /* <DEDUP_REMOVED lines=13> */
.L_x_155:
        /* <DEDUP_REMOVED lines=12> */
[----:B------:R-:W-:Y:S01]  /*2310*/  PRMT R103, R103, 0x5410, R107 ;  /* 0x0000541067677816 */ /* 0x000fe2000000006b */
[----:B------:R-:W-:Y:S06]  /*2320*/  BRA `(.L_x_156) ;  /* 0x0000001000d47947 */ /* 0x000fec0003800000 */
.L_x_148:
[--C-:B------:R-:W-:Y:S01]  /*2330*/  FFMA.FTZ R92, R122, UR7, R108.reuse ;  /* 0x000000077a5c7c23 */ /* 0x100fe2000801006c */
[--C-:B------:R-:W-:Y:S01]  /*2340*/  FFMA.FTZ R95, R3, UR7, R108.reuse ;  /* 0x00000007035f7c23 */ /* 0x100fe2000801006c */
[----:B------:R-:W-:Y:S01]  /*2350*/  ISETP.LT.AND P0, PT, RZ, UR29, PT ;  /* 0x0000001dff007c0c */ /* 0x000fe2000bf01270 */
[----:B------:R-:W-:Y:S01]  /*2360*/  FFMA.FTZ R149, R115, UR7, R108 ;  /* 0x0000000773957c23 */ /* 0x000fe2000801006c */
[----:B------:R-:W-:Y:S01]  /*2370*/  FADD.FTZ R93, R121, -R92 ;  /* 0x8000005c795d7221 */ /* 0x000fe20000010000 */
[----:B------:R-:W-:Y:S01]  /*2380*/  FADD.FTZ R92, R114, -R95 ;  /* 0x8000005f725c7221 */ /* 0x000fe20000010000 */
[----:B------:R-:W-:Y:S02]  /*2390*/  FFMA.FTZ R150, R124, UR7, R108 ;  /* 0x000000077c967c23 */ /* 0x000fe4000801006c */
[----:B------:R-:W-:Y:S01]  /*23a0*/  FMUL.FTZ R94, R93, UR28 ;  /* 0x0000001c5d5e7c20 */ /* 0x000fe20008410000 */
[----:B------:R-:W-:-:S04]  /*23b0*/  FMUL.FTZ R93, R92, UR28 ;  /* 0x0000001c5c5d7c20 */ /* 0x000fc80008410000 */
[----:B------:R-:W-:Y:S02]  /*23c0*/  FSEL R92, R94, RZ, P0 ;  /* 0x000000ff5e5c7208 */ /* 0x000fe40000000000 */
[----:B------:R-:W-:Y:S01]  /*23d0*/  FSEL R93, R93, RZ, P0 ;  /* 0x000000ff5d5d7208 */ /* 0x000fe20000000000 */
[----:B------:R-:W-:Y:S06]  /*23e0*/  BRA.U !UP2, `(.L_x_157) ;  /* 0x000000010a1c7547 */ /* 0x000fec000b800000 */
[----:B------:R-:W-:Y:S01]  /*23f0*/  SHF.L.U32 R94, R32, 0x10, RZ ;  /* 0x00000010205e7819 */ /* 0x000fe200000006ff */
[----:B------:R-:W-:Y:S01]  /*2400*/  FMUL.FTZ R95, R93, UR32 ;  /* 0x000000205d5f7c20 */ /* 0x000fe20008410000 */
[----:B------:R-:W-:-:S03]  /*2410*/  SHF.L.U32 R147, R96, 0x10, RZ ;  /* 0x0000001060937819 */ /* 0x000fc600000006ff */
[-C--:B------:R-:W-:Y:S02]  /*2420*/  FMUL.FTZ R94, R94, R95.reuse ;  /* 0x0000005f5e5e7220 */ /* 0x080fe40000410000 */
[----:B------:R-:W-:-:S03]  /*2430*/  FFMA.FTZ R68, R147, R95, R68 ;  /* 0x0000005f93447223 */ /* 0x000fc60000010044 */
[----:B------:R-:W-:-:S04]  /*2440*/  F2FP.BF16.F32.PACK_AB R94, RZ, R94 ;  /* 0x0000005eff5e723e */ /* 0x000fc800000010ff */
[----:B------:R-:W-:-:S07]  /*2450*/  PRMT R100, R94, 0x7610, R100 ;  /* 0x000076105e647816 */ /* 0x000fce0000000064 */
.L_x_157:
[----:B------:R-:W-:Y:S05]  /*2460*/  BRA.U !UP2, `(.L_x_158) ;  /* 0x000000010a1c7547 */ /* 0x000fea000b800000 */
[----:B------:R-:W-:Y:S01]  /*2470*/  SHF.L.U32 R95, R14, 0x10, RZ ;  /* 0x000000100e5f7819 */ /* 0x000fe200000006ff */
[----:B------:R-:W-:Y:S01]  /*2480*/  FMUL.FTZ R94, R92, UR32 ;  /* 0x000000205c5e7c20 */ /* 0x000fe20008410000 */
[----:B------:R-:W-:-:S03]  /*2490*/  IMAD.U32 R148, R107, 0x10000, RZ ;  /* 0x000100006b947824 */ /* 0x000fc600078e00ff */
[-C--:B------:R-:W-:Y:S01]  /*24a0*/  FMUL.FTZ R95, R95, R94.reuse ;  /* 0x0000005e5f5f7220 */ /* 0x080fe20000410000 */
[----:B------:R-:W-:-:S04]  /*24b0*/  FFMA.FTZ R69, R148, R94, R69 ;  /* 0x0000005e94457223 */ /* 0x000fc80000010045 */
[----:B------:R-:W-:-:S04]  /*24c0*/  F2FP.BF16.F32.PACK_AB R95, RZ, R95 ;  /* 0x0000005fff5f723e */ /* 0x000fc800000010ff */
[----:B------:R-:W-:-:S07]  /*24d0*/  PRMT R100, R100, 0x5410, R95 ;  /* 0x0000541064647816 */ /* 0x000fce000000005f */
.L_x_158:
[--C-:B------:R-:W-:Y:S01]  /*24e0*/  FFMA.FTZ R107, R117, UR7, R108.reuse ;  /* 0x00000007756b7c23 */ /* 0x100fe2000801006c */
[----:B------:R-:W-:Y:S01]  /*24f0*/  FFMA.FTZ R147, R119, UR7, R108 ;  /* 0x0000000777937c23 */ /* 0x000fe2000801006c */
[----:B------:R-:W-:Y:S01]  /*2500*/  FADD.FTZ R95, R123, -R150 ;  /* 0x800000967b5f7221 */ /* 0x000fe20000010000 */
[----:B------:R-:W-:Y:S01]  /*2510*/  FADD.FTZ R94, R116, -R149 ;  /* 0x80000095745e7221 */ /* 0x000fe20000010000 */
[--C-:B------:R-:W-:Y:S01]  /*2520*/  FFMA.FTZ R152, R126, UR7, R108.reuse ;  /* 0x000000077e987c23 */ /* 0x100fe2000801006c */
[----:B------:R-:W-:Y:S01]  /*2530*/  FADD.FTZ R148, R118, -R107 ;  /* 0x8000006b76947221 */ /* 0x000fe20000010000 */
[----:B------:R-:W-:Y:S01]  /*2540*/  FADD.FTZ R107, R120, -R147 ;  /* 0x80000093786b7221 */ /* 0x000fe20000010000 */
[----:B------:R-:W-:Y:S01]  /*2550*/  FMUL.FTZ R147, R95, UR28 ;  /* 0x0000001c5f937c20 */ /* 0x000fe20008410000 */
[----:B------:R-:W-:Y:S01]  /*2560*/  FMUL.FTZ R95, R94, UR28 ;  /* 0x0000001c5e5f7c20 */ /* 0x000fe20008410000 */
[----:B------:R-:W-:Y:S01]  /*2570*/  FFMA.FTZ R154, R128, UR7, R108 ;  /* 0x00000007809a7c23 */ /* 0x000fe2000801006c */
[----:B------:R-:W-:Y:S01]  /*2580*/  FADD.FTZ R150, R125, -R152 ;  /* 0x800000987d967221 */ /* 0x000fe20000010000 */
[----:B------:R-:W-:Y:S01]  /*2590*/  FMUL.FTZ R149, R148, UR28 ;  /* 0x0000001c94957c20 */ /* 0x000fe20008410000 */
[----:B------:R-:W-:Y:S01]  /*25a0*/  FSEL R94, R147, RZ, P0 ;  /* 0x000000ff935e7208 */ /* 0x000fe20000000000 */
[----:B------:R-:W-:Y:S01]  /*25b0*/  FADD.FTZ R152, R127, -R154 ;  /* 0x8000009a7f987221 */ /* 0x000fe20000010000 */
[----:B------:R-:W-:Y:S01]  /*25c0*/  FMUL.FTZ R150, R150, UR28 ;  /* 0x0000001c96967c20 */ /* 0x000fe20008410000 */
        /* <DEDUP_REMOVED lines=9> */
.L_x_159:
[----:B------:R-:W-:Y:S05]  /*2660*/  BRA.U !UP2, `(.L_x_160) ;  /* 0x000000010a1c7547 */ /* 0x000fea000b800000 */
[----:B------:R-:W-:Y:S01]  /*2670*/  SHF.L.U32 R147, R15, 0x10, RZ ;  /* 0x000000100f937819 */ /* 0x000fe200000006ff */
[----:B------:R-:W-:Y:S01]  /*2680*/  FMUL.FTZ R148, R94, UR32 ;  /* 0x000000205e947c20 */ /* 0x000fe20008410000 */
[----:B------:R-:W-:-:S03]  /*2690*/  SHF.L.U32 R154, R106, 0x10, RZ ;  /* 0x000000106a9a7819 */ /* 0x000fc600000006ff */
[-C--:B------:R-:W-:Y:S02]  /*26a0*/  FMUL.FTZ R106, R147, R148.reuse ;  /* 0x00000094936a7220 */ /* 0x080fe40000410000 */
[----:B------:R-:W-:-:S03]  /*26b0*/  FFMA.FTZ R71, R154, R148, R71 ;  /* 0x000000949a477223 */ /* 0x000fc60000010047 */
[----:B------:R-:W-:-:S04]  /*26c0*/  F2FP.BF16.F32.PACK_AB R106, RZ, R106 ;  /* 0x0000006aff6a723e */ /* 0x000fc800000010ff */
[----:B------:R-:W-:-:S07]  /*26d0*/  PRMT R101, R101, 0x5410, R106 ;  /* 0x0000541065657816 */ /* 0x000fce000000006a */
.L_x_160:
[----:B------:R-:W-:Y:S01]  /*26e0*/  FMUL.FTZ R151, R107, UR28 ;  /* 0x0000001c6b977c20 */ /* 0x000fe20008410000 */
[----:B------:R-:W-:Y:S01]  /*26f0*/  FMUL.FTZ R152, R152, UR28 ;  /* 0x0000001c98987c20 */ /* 0x000fe20008410000 */
        /* <DEDUP_REMOVED lines=10> */
.L_x_161:
        /* <DEDUP_REMOVED lines=8> */
.L_x_162:
[----:B------:R-:W-:Y:S02]  /*2820*/  F2FP.BF16.F32.PACK_AB R92, R92, R93 ;  /* 0x0000005d5c5c723e */ /* 0x000fe400000010ff */
[----:B------:R-:W-:Y:S02]  /*2830*/  F2FP.BF16.F32.PACK_AB R93, R94, R95 ;  /* 0x0000005f5e5d723e */ /* 0x000fe400000010ff */
[----:B------:R-:W-:Y:S02]  /*2840*/  FSEL R152, R152, RZ, P0 ;  /* 0x000000ff98987208 */ /* 0x000fe40000000000 */
[----:B------:R-:W-:Y:S01]  /*2850*/  FSEL R151, R151, RZ, P0 ;  /* 0x000000ff97977208 */ /* 0x000fe20000000000 */
[----:B------:R-:W-:Y:S06]  /*2860*/  BRA.U !UP2, `(.L_x_163) ;  /* 0x000000010a1c7547 */ /* 0x000fec000b800000 */
[----:B------:R-:W-:Y:S01]  /*2870*/  SHF.L.U32 R94, R35, 0x10, RZ ;  /* 0x00000010235e7819 */ /* 0x000fe200000006ff */
[----:B------:R-:W-:Y:S01]  /*2880*/  FMUL.FTZ R95, R151, UR32 ;  /* 0x00000020975f7c20 */ /* 0x000fe20008410000 */
[----:B------:R-:W-:-:S03]  /*2890*/  IMAD.U32 R105, R99, 0x10000, RZ ;  /* 0x0001000063697824 */ /* 0x000fc600078e00ff */
[-C--:B------:R-:W-:Y:S01]  /*28a0*/  FMUL.FTZ R94, R94, R95.reuse ;  /* 0x0000005f5e5e7220 */ /* 0x080fe20000410000 */
[----:B------:R-:W-:-:S04]  /*28b0*/  FFMA.FTZ R74, R105, R95, R74 ;  /* 0x0000005f694a7223 */ /* 0x000fc8000001004a */
[----:B------:R-:W-:-:S04]  /*28c0*/  F2FP.BF16.F32.PACK_AB R94, RZ, R94 ;  /* 0x0000005eff5e723e */ /* 0x000fc800000010ff */
[----:B------:R-:W-:-:S07]  /*28d0*/  PRMT R103, R94, 0x7610, R103 ;  /* 0x000076105e677816 */ /* 0x000fce0000000067 */
.L_x_163:
[----:B------:R-:W-:Y:S02]  /*28e0*/  F2FP.BF16.F32.PACK_AB R94, R106, R107 ;  /* 0x0000006b6a5e723e */ /* 0x000fe400000010ff */
[----:B------:R-:W-:Y:S01]  /*28f0*/  F2FP.BF16.F32.PACK_AB R95, R152, R151 ;  /* 0x00000097985f723e */ /* 0x000fe200000010ff */
[----:B------:R-:W-:Y:S06]  /*2900*/  BRA.U !UP2, `(.L_x_156) ;  /* 0x0000000d0a5c7547 */ /* 0x000fec000b800000 */
[----:B------:R-:W-:Y:S01]  /*2910*/  SHF.L.U32 R105, R17, 0x10, RZ ;  /* 0x0000001011697819 */ /* 0x000fe200000006ff */
[----:B------:R-:W-:Y:S01]  /*2920*/  FMUL.FTZ R106, R152, UR32 ;  /* 0x00000020986a7c20 */ /* 0x000fe20008410000 */
[----:B------:R-:W-:-:S03]  /*2930*/  SHF.L.U32 R104, R104, 0x10, RZ ;  /* 0x0000001068687819 */ /* 0x000fc600000006ff */
[-C--:B------:R-:W-:Y:S02]  /*2940*/  FMUL.FTZ R105, R105, R106.reuse ;  /* 0x0000006a69697220 */ /* 0x080fe40000410000 */
[----:B------:R-:W-:-:S03]  /*2950*/  FFMA.FTZ R75, R104, R106, R75 ;  /* 0x0000006a684b7223 */ /* 0x000fc6000001004b */
[----:B------:R-:W-:-:S04]  /*2960*/  F2FP.BF16.F32.PACK_AB R105, RZ, R105 ;  /* 0x00000069ff69723e */ /* 0x000fc800000010ff */
[----:B------:R-:W-:Y:S01]  /*2970*/  PRMT R103, R103, 0x5410, R105 ;  /* 0x0000541067677816 */ /* 0x000fe20000000069 */
[----:B------:R-:W-:Y:S06]  /*2980*/  BRA `(.L_x_156) ;  /* 0x0000000c003c7947 */ /* 0x000fec0003800000 */
.L_x_147:
[----:B------:R-:W-:-:S04]  /*2990*/  UISETP.NE.U32.AND UP0, UPT, UR4, URZ, UPT ;  /* 0x000000ff0400728c */ /* 0x000fc8000bf05070 */
[----:B------:R-:W-:-:S09]  /*29a0*/  UISETP.NE.AND.EX UP0, UPT, UR5, URZ, UPT, UP0 ;  /* 0x000000ff0500728c */ /* 0x000fd2000bf05300 */
[----:B------:R-:W-:Y:S05]  /*29b0*/  BRA.U UP0, `(.L_x_164) ;  /* 0x0000000500987547 */ /* 0x000fea000b800000 */
[----:B------:R-:W-:Y:S01]  /*29c0*/  ISETP.LT.AND P0, PT, RZ, UR29, PT ;  /* 0x0000001dff007c0c */ /* 0x000fe2000bf01270 */
[----:B------:R-:W-:-:S12]  /*29d0*/  BRA.U !UP2, `(.L_x_165) ;  /* 0x000000010a2c7547 */ /* 0x000fd8000b800000 */
[----:B------:R-:W-:Y:S01]  /*29e0*/  @P0 FFMA.FTZ R151, R3, UR7, R108 ;  /* 0x0000000703970c23 */ /* 0x000fe2000801006c */
[----:B------:R-:W-:Y:S02]  /*29f0*/  SHF.L.U32 R148, R84, 0x10, RZ ;  /* 0x0000001054947819 */ /* 0x000fe400000006ff */
[----:B------:R-:W-:Y:S01]  /*2a00*/  SHF.L.U32 R150, R32, 0x10, RZ ;  /* 0x0000001020967819 */ /* 0x000fe200000006ff */
[----:B------:R-:W-:Y:S01]  /*2a10*/  @P0 FADD.FTZ R151, R114, -R151 ;  /* 0x8000009772970221 */ /* 0x000fe20000010000 */
[----:B------:R-:W-:-:S03]  /*2a20*/  SHF.L.U32 R153, R96, 0x10, RZ ;  /* 0x0000001060997819 */ /* 0x000fc600000006ff */
[----:B------:R-:W-:-:S04]  /*2a30*/  @P0 FFMA.FTZ R148, R151, UR28, R148 ;  /* 0x0000001c97940c23 */ /* 0x000fc80008010094 */
[----:B------:R-:W-:-:S04]  /*2a40*/  FMUL.FTZ R151, R148, UR32 ;  /* 0x0000002094977c20 */ /* 0x000fc80008410000 */
[-C--:B------:R-:W-:Y:S01]  /*2a50*/  FMUL.FTZ R148, R150, R151.reuse ;  /* 0x0000009796947220 */ /* 0x080fe20000410000 */
[----:B------:R-:W-:-:S04]  /*2a60*/  FFMA.FTZ R68, R153, R151, R68 ;  /* 0x0000009799447223 */ /* 0x000fc80000010044 */
[----:B------:R-:W-:-:S04]  /*2a70*/  F2FP.BF16.F32.PACK_AB R148, RZ, R148 ;  /* 0x00000094ff94723e */ /* 0x000fc800000010ff */
[----:B------:R-:W-:-:S07]  /*2a80*/  PRMT R100, R148, 0x7610, R100 ;  /* 0x0000761094647816 */ /* 0x000fce0000000064 */
.L_x_165:
[----:B------:R-:W-:Y:S05]  /*2a90*/  BRA.U !UP2, `(.L_x_166) ;  /* 0x000000010a347547 */ /* 0x000fea000b800000 */
[----:B------:R-:W-:Y:S01]  /*2aa0*/  @P0 FFMA.FTZ R150, R122, UR7, R108 ;  /* 0x000000077a960c23 */ /* 0x000fe2000801006c */
[----:B------:R-:W-:Y:S02]  /*2ab0*/  @!P0 PRMT R148, R84, 0x7632, R148 ;  /* 0x0000763254948816 */ /* 0x000fe40000000094 */
[----:B------:R-:W-:Y:S01]  /*2ac0*/  @P0 SHF.L.U32 R149, R149, 0x10, RZ ;  /* 0x0000001095950819 */ /* 0x000fe200000006ff */
[----:B------:R-:W-:Y:S01]  /*2ad0*/  @P0 FADD.FTZ R150, R121, -R150 ;  /* 0x8000009679960221 */ /* 0x000fe20000010000 */
[----:B------:R-:W-:-:S03]  /*2ae0*/  @!P0 SHF.L.U32 R148, R148, 0x10, RZ ;  /* 0x0000001094948819 */ /* 0x000fc600000006ff */
[----:B------:R-:W-:Y:S01]  /*2af0*/  @P0 FFMA.FTZ R148, R150, UR28, R149 ;  /* 0x0000001c96940c23 */ /* 0x000fe20008010095 */
[----:B------:R-:W-:Y:S02]  /*2b00*/  SHF.L.U32 R149, R14, 0x10, RZ ;  /* 0x000000100e957819 */ /* 0x000fe400000006ff */
[----:B------:R-:W-:Y:S01]  /*2b10*/  SHF.L.U32 R150, R107, 0x10, RZ ;  /* 0x000000106b967819 */ /* 0x000fe200000006ff */
[----:B------:R-:W-:-:S04]  /*2b20*/  FMUL.FTZ R148, R148, UR32 ;  /* 0x0000002094947c20 */ /* 0x000fc80008410000 */
[-C--:B------:R-:W-:Y:S01]  /*2b30*/  FMUL.FTZ R107, R149, R148.reuse ;  /* 0x00000094956b7220 */ /* 0x080fe20000410000 */
[----:B------:R-:W-:-:S04]  /*2b40*/  FFMA.FTZ R69, R150, R148, R69 ;  /* 0x0000009496457223 */ /* 0x000fc80000010045 */
[----:B------:R-:W-:-:S04]  /*2b50*/  F2FP.BF16.F32.PACK_AB R107, RZ, R107 ;  /* 0x0000006bff6b723e */ /* 0x000fc800000010ff */
[----:B------:R-:W-:-:S07]  /*2b60*/  PRMT R100, R100, 0x5410, R107 ;  /* 0x0000541064647816 */ /* 0x000fce000000006b */
.L_x_166:
[----:B------:R-:W-:Y:S05]  /*2b70*/  BRA.U !UP2, `(.L_x_167) ;  /* 0x000000010a2c7547 */ /* 0x000fea000b800000 */
[----:B------:R-:W-:Y:S01]  /*2b80*/  @P0 FFMA.FTZ R149, R115, UR7, R108 ;  /* 0x0000000773950c23 */ /* 0x000fe2000801006c */
[----:B------:R-:W-:-:S03]  /*2b90*/  IMAD.U32 R107, R85, 0x10000, RZ ;  /* 0x00010000556b7824 */ /* 0x000fc600078e00ff */
[----:B------:R-:W-:Y:S01]  /*2ba0*/  @P0 FADD.FTZ R148, R116, -R149 ;  /* 0x8000009574940221 */ /* 0x000fe20000010000 */
[----:B------:R-:W-:-:S03]  /*2bb0*/  SHF.L.U32 R149, R97, 0x10, RZ ;  /* 0x0000001061957819 */ /* 0x000fc600000006ff */
[----:B------:R-:W-:Y:S01]  /*2bc0*/  @P0 FFMA.FTZ R107, R148, UR28, R107 ;  /* 0x0000001c946b0c23 */ /* 0x000fe2000801006b */
[----:B------:R-:W-:-:S03]  /*2bd0*/  SHF.L.U32 R148, R33, 0x10, RZ ;  /* 0x0000001021947819 */ /* 0x000fc600000006ff */
[----:B------:R-:W-:-:S04]  /*2be0*/  FMUL.FTZ R107, R107, UR32 ;  /* 0x000000206b6b7c20 */ /* 0x000fc80008410000 */
[-C--:B------:R-:W-:Y:S01]  /*2bf0*/  FMUL.FTZ R148, R148, R107.reuse ;  /* 0x0000006b94947220 */ /* 0x080fe20000410000 */
[----:B------:R-:W-:-:S04]  /*2c00*/  FFMA.FTZ R70, R149, R107, R70 ;  /* 0x0000006b95467223 */ /* 0x000fc80000010046 */
[----:B------:R-:W-:-:S04]  /*2c10*/  F2FP.BF16.F32.PACK_AB R148, RZ, R148 ;  /* 0x00000094ff94723e */ /* 0x000fc800000010ff */
[----:B------:R-:W-:-:S07]  /*2c20*/  PRMT R101, R148, 0x7610, R101 ;  /* 0x0000761094657816 */ /* 0x000fce0000000065 */
.L_x_167:
[----:B------:R-:W-:Y:S05]  /*2c30*/  BRA.U !UP2, `(.L_x_168) ;  /* 0x000000010a2c7547 */ /* 0x000fea000b800000 */
        /* <DEDUP_REMOVED lines=11> */
.L_x_168:
        /* <DEDUP_REMOVED lines=12> */
.L_x_169:
[----:B------:R-:W-:Y:S05]  /*2db0*/  BRA.U !UP2, `(.L_x_170) ;  /* 0x000000010a307547 */ /* 0x000fea000b800000 */
[----:B------:R-:W-:Y:S01]  /*2dc0*/  PRMT R106, R86, 0x7632, R106 ;  /* 0x00007632566a7816 */ /* 0x000fe2000000006a */
[----:B------:R-:W-:-:S03]  /*2dd0*/  @P0 FFMA.FTZ R148, R126, UR7, R108 ;  /* 0x000000077e940c23 */ /* 0x000fc6000801006c */
[----:B------:R-:W-:Y:S01]  /*2de0*/  SHF.L.U32 R106, R106, 0x10, RZ ;  /* 0x000000106a6a7819 */ /* 0x000fe200000006ff */
[----:B------:R-:W-:Y:S01]  /*2df0*/  @P0 FADD.FTZ R107, R125, -R148 ;  /* 0x800000947d6b0221 */ /* 0x000fe20000010000 */
[----:B------:R-:W-:-:S03]  /*2e00*/  SHF.L.U32 R148, R105, 0x10, RZ ;  /* 0x0000001069947819 */ /* 0x000fc600000006ff */
[----:B------:R-:W-:Y:S01]  /*2e10*/  @P0 FFMA.FTZ R106, R107, UR28, R106 ;  /* 0x0000001c6b6a0c23 */ /* 0x000fe2000801006a */
[----:B------:R-:W-:-:S03]  /*2e20*/  IMAD.U32 R107, R16, 0x10000, RZ ;  /* 0x00010000106b7824 */ /* 0x000fc600078e00ff */
[----:B------:R-:W-:-:S04]  /*2e30*/  FMUL.FTZ R106, R106, UR32 ;  /* 0x000000206a6a7c20 */ /* 0x000fc80008410000 */
[-C--:B------:R-:W-:Y:S01]  /*2e40*/  FMUL.FTZ R105, R107, R106.reuse ;  /* 0x0000006a6b697220 */ /* 0x080fe20000410000 */
[----:B------:R-:W-:-:S04]  /*2e50*/  FFMA.FTZ R73, R148, R106, R73 ;  /* 0x0000006a94497223 */ /* 0x000fc80000010049 */
[----:B------:R-:W-:-:S04]  /*2e60*/  F2FP.BF16.F32.PACK_AB R105, RZ, R105 ;  /* 0x00000069ff69723e */ /* 0x000fc800000010ff */
[----:B------:R-:W-:-:S07]  /*2e70*/  PRMT R102, R102, 0x5410, R105 ;  /* 0x0000541066667816 */ /* 0x000fce0000000069 */
.L_x_170:
[----:B------:R-:W-:Y:S05]  /*2e80*/  BRA.U !UP2, `(.L_x_171) ;  /* 0x000000010a2c7547 */ /* 0x000fea000b800000 */
[----:B------:R-:W-:Y:S01]  /*2e90*/  @P0 FFMA.FTZ R107, R119, UR7, R108 ;  /* 0x00000007776b0c23 */ /* 0x000fe2000801006c */
[----:B------:R-:W-:-:S03]  /*2ea0*/  SHF.L.U32 R105, R87, 0x10, RZ ;  /* 0x0000001057697819 */ /* 0x000fc600000006ff */
        /* <DEDUP_REMOVED lines=9> */
.L_x_171:
[----:B------:R-:W-:Y:S05]  /*2f40*/  BRA.U !UP2, `(.L_x_156) ;  /* 0x000000050acc7547 */ /* 0x000fea000b800000 */
[----:B------:R-:W-:Y:S01]  /*2f50*/  PRMT R105, R87, 0x7632, R105 ;  /* 0x0000763257697816 */ /* 0x000fe20000000069 */
        /* <DEDUP_REMOVED lines=10> */
[----:B------:R-:W-:Y:S01]  /*3000*/  PRMT R103, R103, 0x5410, R105 ;  /* 0x0000541067677816 */ /* 0x000fe20000000069 */
[----:B------:R-:W-:Y:S06]  /*3010*/  BRA `(.L_x_156) ;  /* 0x0000000400987947 */ /* 0x000fec0003800000 */
.L_x_164:
[----:B------:R-:W-:Y:S01]  /*3020*/  ISETP.LT.AND P0, PT, RZ, UR29, PT ;  /* 0x0000001dff007c0c */ /* 0x000fe2000bf01270 */
[----:B------:R-:W-:Y:S01]  /*3030*/  IMAD.U32 R150, R85, 0x10000, RZ ;  /* 0x0001000055967824 */ /* 0x000fe200078e00ff */
[----:B------:R-:W-:Y:S02]  /*3040*/  SHF.L.U32 R92, R149, 0x10, RZ ;  /* 0x00000010955c7819 */ /* 0x000fe400000006ff */
[----:B------:R-:W-:Y:S02]  /*3050*/  SHF.L.U32 R149, R147, 0x10, RZ ;  /* 0x0000001093957819 */ /* 0x000fe400000006ff */
[----:B------:R-:W-:Y:S02]  /*3060*/  PLOP3.LUT P4, PT, PT, PT, UP1, 0x80, 0x8 ;  /* 0x000000000008781c */ /* 0x000fe40003f8f018 */
[----:B------:R-:W-:Y:S02]  /*3070*/  SHF.L.U32 R147, R148, 0x10, RZ ;  /* 0x0000001094937819 */ /* 0x000fe400000006ff */
[----:B------:R-:W-:-:S03]  /*3080*/  SHF.L.U32 R148, R87, 0x10, RZ ;  /* 0x0000001057947819 */ /* 0x000fc600000006ff */
[--C-:B------:R-:W-:Y:S01]  /*3090*/  @P0 FFMA.FTZ R94, R122, UR7, R108.reuse ;  /* 0x000000077a5e0c23 */ /* 0x100fe2000801006c */
[--C-:B------:R-:W-:Y:S01]  /*30a0*/  @P0 FFMA.FTZ R152, R124, UR7, R108.reuse ;  /* 0x000000077c980c23 */ /* 0x100fe2000801006c */
[--C-:B------:R-:W-:Y:S01]  /*30b0*/  @P0 FFMA.FTZ R95, R115, UR7, R108.reuse ;  /* 0x00000007735f0c23 */ /* 0x100fe2000801006c */
[----:B------:R-:W-:Y:S01]  /*30c0*/  @P0 FFMA.FTZ R154, R126, UR7, R108 ;  /* 0x000000077e9a0c23 */ /* 0x000fe2000801006c */
[----:B------:R-:W-:Y:S01]  /*30d0*/  @P0 FADD.FTZ R93, R121, -R94 ;  /* 0x8000005e795d0221 */ /* 0x000fe20000010000 */
[----:B------:R-:W-:Y:S01]  /*30e0*/  @P0 FADD.FTZ R152, R123, -R152 ;  /* 0x800000987b980221 */ /* 0x000fe20000010000 */
[----:B------:R-:W-:Y:S01]  /*30f0*/  @P0 FADD.FTZ R95, R116, -R95 ;  /* 0x8000005f745f0221 */ /* 0x000fe20000010000 */
[----:B------:R-:W-:Y:S01]  /*3100*/  SHF.L.U32 R94, R151, 0x10, RZ ;  /* 0x00000010975e7819 */ /* 0x000fe200000006ff */
[----:B------:R-:W-:Y:S01]  /*3110*/  @P0 FFMA.FTZ R92, R93, UR28, R92 ;  /* 0x0000001c5d5c0c23 */ /* 0x000fe2000801005c */
[----:B------:R-:W-:Y:S01]  /*3120*/  @P0 FFMA.FTZ R93, R117, UR7, R108 ;  /* 0x00000007755d0c23 */ /* 0x000fe2000801006c */
[----:B------:R-:W-:Y:S01]  /*3130*/  @P0 FFMA.FTZ R149, R152, UR28, R149 ;  /* 0x0000001c98950c23 */ /* 0x000fe20008010095 */
[----:B------:R-:W-:Y:S01]  /*3140*/  @P0 FFMA.FTZ R150, R95, UR28, R150 ;  /* 0x0000001c5f960c23 */ /* 0x000fe20008010096 */
[----:B------:R-:W-:Y:S01]  /*3150*/  SHF.L.U32 R95, R86, 0x10, RZ ;  /* 0x00000010565f7819 */ /* 0x000fe200000006ff */
[----:B------:R-:W-:Y:S01]  /*3160*/  @P0 FADD.FTZ R152, R118, -R93 ;  /* 0x8000005d76980221 */ /* 0x000fe20000010000 */
[----:B------:R-:W-:-:S03]  /*3170*/  @P0 FADD.FTZ R93, R125, -R154 ;  /* 0x8000009a7d5d0221 */ /* 0x000fc60000010000 */
[----:B------:R-:W-:Y:S01]  /*3180*/  @P0 FFMA.FTZ R95, R152, UR28, R95 ;  /* 0x0000001c985f0c23 */ /* 0x000fe2000801005f */
[----:B------:R-:W-:Y:S01]  /*3190*/  @P0 FFMA.FTZ R94, R93, UR28, R94 ;  /* 0x0000001c5d5e0c23 */ /* 0x000fe2000801005e */
[--C-:B------:R-:W-:Y:S01]  /*31a0*/  @P0 FFMA.FTZ R93, R119, UR7, R108.reuse ;  /* 0x00000007775d0c23 */ /* 0x100fe2000801006c */
[----:B------:R-:W-:-:S03]  /*31b0*/  @P0 FFMA.FTZ R152, R128, UR7, R108 ;  /* 0x0000000780980c23 */ /* 0x000fc6000801006c */
[----:B------:R-:W-:Y:S01]  /*31c0*/  @P0 FADD.FTZ R93, R120, -R93 ;  /* 0x8000005d785d0221 */ /* 0x000fe20000010000 */
[----:B------:R-:W-:-:S03]  /*31d0*/  @P0 FADD.FTZ R152, R127, -R152 ;  /* 0x800000987f980221 */ /* 0x000fc60000010000 */
[----:B------:R-:W-:Y:S01]  /*31e0*/  @P0 FFMA.FTZ R148, R93, UR28, R148 ;  /* 0x0000001c5d940c23 */ /* 0x000fe20008010094 */
[----:B------:R-:W-:Y:S01]  /*31f0*/  @P4 FFMA.FTZ R93, R3, UR7, R108 ;  /* 0x00000007035d4c23 */ /* 0x000fe2000801006c */
[----:B------:R-:W-:-:S03]  /*3200*/  @P0 FFMA.FTZ R147, R152, UR28, R147 ;  /* 0x0000001c98930c23 */ /* 0x000fc60008010093 */
[----:B------:R-:W-:Y:S01]  /*3210*/  @P4 FADD.FTZ R152, R114, -R93 ;  /* 0x8000005d72984221 */ /* 0x000fe20000010000 */
[----:B------:R-:W-:-:S05]  /*3220*/  SHF.L.U32 R93, R84, 0x10, RZ ;  /* 0x00000010545d7819 */ /* 0x000fca00000006ff */
[----:B------:R-:W-:Y:S01]  /*3230*/  @P4 FFMA.FTZ R93, R152, UR28, R93 ;  /* 0x0000001c985d4c23 */ /* 0x000fe2000801005d */
        /* <DEDUP_REMOVED lines=8> */
.L_x_172:
        /* <DEDUP_REMOVED lines=8> */
.L_x_173:
[----:B------:R-:W-:Y:S02]  /*3340*/  F2FP.BF16.F32.PACK_AB R92, R92, R93 ;  /* 0x0000005d5c5c723e */ /* 0x000fe400000010ff */
[----:B------:R-:W-:Y:S01]  /*3350*/  F2FP.BF16.F32.PACK_AB R93, R149, R150 ;  /* 0x00000096955d723e */ /* 0x000fe200000010ff */
[----:B------:R-:W-:Y:S06]  /*3360*/  BRA.U !UP2, `(.L_x_174) ;  /* 0x000000010a1c7547 */ /* 0x000fec000b800000 */
[----:B------:R-:W-:Y:S02]  /*3370*/  IMAD.U32 R152, R33, 0x10000, RZ ;  /* 0x0001000021987824 */ /* 0x000fe400078e00ff */
[----:B------:R-:W-:Y:S01]  /*3380*/  FMUL.FTZ R107, R150, UR32 ;  /* 0x00000020966b7c20 */ /* 0x000fe20008410000 */
[----:B------:R-:W-:-:S03]  /*3390*/  SHF.L.U32 R151, R97, 0x10, RZ ;  /* 0x0000001061977819 */ /* 0x000fc600000006ff */
[-C--:B------:R-:W-:Y:S02]  /*33a0*/  FMUL.FTZ R150, R152, R107.reuse ;  /* 0x0000006b98967220 */ /* 0x080fe40000410000 */
[----:B------:R-:W-:-:S03]  /*33b0*/  FFMA.FTZ R70, R151, R107, R70 ;  /* 0x0000006b97467223 */ /* 0x000fc60000010046 */
[----:B------:R-:W-:-:S04]  /*33c0*/  F2FP.BF16.F32.PACK_AB R150, RZ, R150 ;  /* 0x00000096ff96723e */ /* 0x000fc800000010ff */
[----:B------:R-:W-:-:S07]  /*33d0*/  PRMT R101, R150, 0x7610, R101 ;  /* 0x0000761096657816 */ /* 0x000fce0000000065 */
.L_x_174:
        /* <DEDUP_REMOVED lines=8> */
.L_x_175:
        /* <DEDUP_REMOVED lines=8> */
.L_x_176:
        /* <DEDUP_REMOVED lines=8> */
.L_x_177:
        /* <DEDUP_REMOVED lines=8> */
.L_x_178:
        /* <DEDUP_REMOVED lines=10> */
.L_x_156:
[----:B------:R-:W-:Y:S01]  /*3680*/  ISETP.NE.U32.AND P0, PT, RZ, UR4, PT ;  /* 0x00000004ff007c0c */ /* 0x000fe2000bf05070 */
[----:B------:R-:W0:Y:S01]  /*3690*/  @UP2 LDCU.64 UR8, c[0x0][0x468] ;  /* 0x00008d00ff0827ac */ /* 0x000e220008000a00 */
[----:B------:R-:W-:Y:S02]  /*36a0*/  MOV R104, 0x10 ;  /* 0x0000001000687802 */ /* 0x000fe40000000f00 */
[----:B------:R-:W-:-:S13]  /*36b0*/  ISETP.NE.AND.EX P0, PT, RZ, UR5, PT, P0 ;  /* 0x00000005ff007c0c */ /* 0x000fda000bf05300 */
[----:B------:R-:W1:Y:S01]  /*36c0*/  @P0 LDC.64 R106, c[0x0][0x478] ;  /* 0x00011e00ff6a0b82 */ /* 0x000e620000000a00 */
[C---:B0-----:R-:W-:Y:S01]  /*36d0*/  @P3 IMAD.WIDE.U32 R104, R109.reuse, R104, UR8 ;  /* 0x000000086d683e25 */ /* 0x041fe2000f8e0068 */
[----:B------:R-:W-:-:S03]  /*36e0*/  IADD3 R109, PT, PT, R109, 0x80, RZ ;  /* 0x000000806d6d7810 */ /* 0x000fc60007ffe0ff */
[C---:B-1----:R-:W-:Y:S01]  /*36f0*/  @P0 IMAD.WIDE.U32 R106, R113.reuse, 0x10, R106 ;  /* 0x00000010716a0825 */ /* 0x042fe200078e006a */
[----:B------:R-:W-:-:S04]  /*3700*/  IADD3 R113, PT, PT, R113, 0x80, RZ ;  /* 0x0000008071717810 */ /* 0x000fc80007ffe0ff */
[----:B------:R0:W-:Y:S04]  /*3710*/  @P0 STG.E.128 desc[UR14][R106.64], R92 ;  /* 0x0000005c6a000986 */ /* 0x0001e8000c101d0e */
[----:B------:R0:W-:Y:S02]  /*3720*/  @P3 STG.E.128 desc[UR14][R104.64], R100 ;  /* 0x0000006468003986 */ /* 0x0001e4000c101d0e */
.L_x_145:
[----:B------:R-:W-:Y:S05]  /*3730*/  BSYNC.RECONVERGENT B0 ;  /* 0x0000000000007941 */ /* 0x000fea0003800200 */
.L_x_144:
[----:B------:R-:W-:Y:S01]  /*3740*/  ISETP.GE.U32.AND P4, PT, R19, 0x100, PT ;  /* 0x000001001300780c */ /* 0x000fe20003f86070 */
[----:B------:R-:W-:-:S12]  /*3750*/  BSSY.RECONVERGENT B0, `(.L_x_179) ;  /* 0x00001b7000007945 */ /* 0x000fd80003800200 */
[----:B------:R-:W-:Y:S05]  /*3760*/  @!P4 BRA `(.L_x_180) ;  /* 0x0000001800d4c947 */ /* 0x000fea0003800000 */
[----:B------:R-:W-:-:S04]  /*3770*/  UISETP.NE.U32.AND UP0, UPT, UR22, URZ, UPT ;  /* 0x000000ff1600728c */ /* 0x000fc8000bf05070 */
[----:B------:R-:W-:Y:S01]  /*3780*/  UISETP.NE.AND.EX UP0, UPT, UR23, URZ, UPT, UP0 ;  /* 0x000000ff1700728c */ /* 0x000fe2000bf05300 */
[----:B------:R-:W-:Y:S10]  /*3790*/  BRA.U !UP2, `(.L_x_181) ;  /* 0x000000010a0c7547 */ /* 0x000ff4000b800000 */
[----:B------:R-:W1:Y:S02]  /*37a0*/  LDC.64 R96, c[0x0][0x390] ;  /* 0x0000e400ff607b82 */ /* 0x000e640000000a00 */
[----:B-1----:R-:W-:-:S06]  /*37b0*/  IMAD.WIDE.U32 R96, R109, 0x10, R96 ;  /* 0x000000106d607825 */ /* 0x002fcc00078e0060 */
[----:B------:R-:W5:Y:S02]  /*37c0*/  LDG.E.128 R96, desc[UR14][R96.64] ;  /* 0x0000000e60607981 */ /* 0x000f64000c1e1d00 */
.L_x_181:
[----:B0----5:R-:W-:Y:S02]  /*37d0*/  PRMT R106, R99, 0x7632, R106 ;  /* 0x00007632636a7816 */ /* 0x021fe4000000006a */
[----:B------:R-:W-:Y:S02]  /*37e0*/  PRMT R107, R98, 0x7632, R107 ;  /* 0x00007632626b7816 */ /* 0x000fe4000000006b */
[----:B------:R-:W-:Y:S02]  /*37f0*/  PRMT R147, R97, 0x7632, R147 ;  /* 0x0000763261937816 */ /* 0x000fe40000000093 */
[----:B------:R-:W-:Y:S01]  /*3800*/  PRMT R148, R96, 0x7632, R148 ;  /* 0x0000763260947816 */ /* 0x000fe20000000094 */
[----:B------:R-:W-:Y:S06]  /*3810*/  BRA.U !UP0, `(.L_x_182) ;  /* 0x0000000d08447547 */ /* 0x000fec000b800000 */
[----:B------:R-:W-:-:S04]  /*3820*/  UISETP.NE.U32.AND UP0, UPT, UR4, URZ, UPT ;  /* 0x000000ff0400728c */ /* 0x000fc8000bf05070 */
[----:B------:R-:W-:-:S06]  /*3830*/  UISETP.NE.AND.EX UP0, UPT, UR5, URZ, UPT, UP0 ;  /* 0x000000ff0500728c */ /* 0x000fcc000bf05300 */
[----:B------:R-:W-:-:S13]  /*3840*/  PLOP3.LUT P0, PT, PT, PT, UP0, 0x80, 0x8 ;  /* 0x000000000008781c */ /* 0x000fda0003f0f008 */
[----:B------:R-:W-:Y:S05]  /*3850*/  @!P0 BRA `(.L_x_183) ;  /* 0x0000000400988947 */ /* 0x000fea0003800000 */
[----:B------:R-:W-:Y:S01]  /*3860*/  ISETP.LT.AND P5, PT, RZ, UR29, PT ;  /* 0x0000001dff007c0c */ /* 0x000fe2000bfa1270 */
[----:B------:R-:W-:Y:S01]  /*3870*/  IMAD.U32 R110, R110, 0x10000, RZ ;  /* 0x000100006e6e7824 */ /* 0x000fe200078e00ff */
[----:B------:R-:W-:Y:S02]  /*3880*/  SHF.L.U32 R104, R111, 0x10, RZ ;  /* 0x000000106f687819 */ /* 0x000fe400000006ff */
[----:B------:R-:W-:Y:S02]  /*3890*/  SHF.L.U32 R95, R89, 0x10, RZ ;  /* 0x00000010595f7819 */ /* 0x000fe400000006ff */
[----:B------:R-:W-:Y:S02]  /*38a0*/  SHF.L.U32 R149, R88, 0x10, RZ ;  /* 0x0000001058957819 */ /* 0x000fe400000006ff */
        /* <DEDUP_REMOVED lines=9> */
[----:B------:R-:W-:Y:S01]  /*3940*/  @P5 FADD.FTZ R105, R141, -R150 ;  /* 0x800000968d695221 */ /* 0x000fe20000010000 */
[----:B------:R-:W-:Y:S01]  /*3950*/  @P5 FFMA.FTZ R150, R144, UR7, R108 ;  /* 0x0000000790965c23 */ /* 0x000fe2000801006c */
[----:B------:R-:W-:Y:S01]  /*3960*/  @P5 FFMA.FTZ R104, R93, UR28, R104 ;  /* 0x0000001c5d685c23 */ /* 0x000fe20008010068 */
[----:B------:R-:W-:Y:S01]  /*3970*/  @P5 FFMA.FTZ R95, R94, UR28, R95 ;  /* 0x0000001c5e5f5c23 */ /* 0x000fe2000801005f */
[----:B------:R-:W-:Y:S01]  /*3980*/  SHF.L.U32 R94, R133, 0x10, RZ ;  /* 0x00000010855e7819 */ /* 0x000fe200000006ff */
[--C-:B------:R-:W-:Y:S01]  /*3990*/  @P5 FFMA.FTZ R93, R135, UR7, R108.reuse ;  /* 0x00000007875d5c23 */ /* 0x100fe2000801006c */
[--C-:B------:R-:W-:Y:S01]  /*39a0*/  @P5 FFMA.FTZ R133, R137, UR7, R108.reuse ;  /* 0x0000000789855c23 */ /* 0x100fe2000801006c */
[----:B------:R-:W-:Y:S01]  /*39b0*/  @P5 FFMA.FTZ R152, R146, UR7, R108 ;  /* 0x0000000792985c23 */ /* 0x000fe2000801006c */
[----:B------:R-:W-:Y:S01]  /*39c0*/  @P5 FFMA.FTZ R149, R92, UR28, R149 ;  /* 0x0000001c5c955c23 */ /* 0x000fe20008010095 */
[----:B------:R-:W-:Y:S01]  /*39d0*/  @P5 FFMA.FTZ R132, R105, UR28, R132 ;  /* 0x0000001c69845c23 */ /* 0x000fe20008010084 */
[----:B------:R-:W-:Y:S01]  /*39e0*/  @P5 FADD.FTZ R92, R136, -R93 ;  /* 0x8000005d885c5221 */ /* 0x000fe20000010000 */
[----:B------:R-:W-:Y:S01]  /*39f0*/  SHF.L.U32 R105, R91, 0x10, RZ ;  /* 0x000000105b697819 */ /* 0x000fe200000006ff */
[----:B------:R-:W-:Y:S01]  /*3a00*/  @P5 FADD.FTZ R93, R143, -R150 ;  /* 0x800000968f5d5221 */ /* 0x000fe20000010000 */
[----:B------:R-:W-:Y:S01]  /*3a10*/  @P5 FADD.FTZ R108, R138, -R133 ;  /* 0x800000858a6c5221 */ /* 0x000fe20000010000 */
[----:B------:R-:W-:Y:S01]  /*3a20*/  @P5 FADD.FTZ R133, R145, -R152 ;  /* 0x8000009891855221 */ /* 0x000fe20000010000 */
[----:B------:R-:W-:Y:S01]  /*3a30*/  @P5 FFMA.FTZ R111, R92, UR28, R111 ;  /* 0x0000001c5c6f5c23 */ /* 0x000fe2000801006f */
[----:B------:R-:W-:Y:S01]  /*3a40*/  @P5 FFMA.FTZ R94, R93, UR28, R94 ;  /* 0x0000001c5d5e5c23 */ /* 0x000fe2000801005e */
[----:B------:R-:W-:Y:S01]  /*3a50*/  @P5 FFMA.FTZ R105, R108, UR28, R105 ;  /* 0x0000001c6c695c23 */ /* 0x000fe20008010069 */
[----:B------:R-:W-:Y:S01]  /*3a60*/  @P5 FFMA.FTZ R110, R133, UR28, R110 ;  /* 0x0000001c856e5c23 */ /* 0x000fe2000801006e */
[----:B------:R-:W-:-:S02]  /*3a70*/  F2FP.BF16.F32.PACK_AB R92, R104, R149 ;  /* 0x00000095685c723e */ /* 0x000fc400000010ff */
[----:B------:R-:W-:Y:S01]  /*3a80*/  F2FP.BF16.F32.PACK_AB R93, R132, R95 ;  /* 0x0000005f845d723e */ /* 0x000fe200000010ff */
[----:B------:R-:W-:Y:S06]  /*3a90*/  BRA.U !UP2, `(.L_x_184) ;  /* 0x000000010a1c7547 */ /* 0x000fec000b800000 */
[----:B------:R-:W-:Y:S01]  /*3aa0*/  SHF.L.U32 R108, R24, 0x10, RZ ;  /* 0x00000010186c7819 */ /* 0x000fe200000006ff */
[----:B------:R-:W-:Y:S01]  /*3ab0*/  FMUL.FTZ R149, R149, UR32 ;  /* 0x0000002095957c20 */ /* 0x000fe20008410000 */
[----:B------:R-:W-:-:S03]  /*3ac0*/  SHF.L.U32 R133, R96, 0x10, RZ ;  /* 0x0000001060857819 */ /* 0x000fc600000006ff */
[----:B------:R-:W-:Y:S02]  /*3ad0*/  FMUL.FTZ R108, R149, R108 ;  /* 0x0000006c956c7220 */ /* 0x000fe40000410000 */
[----:B------:R-:W-:-:S03]  /*3ae0*/  FFMA.FTZ R76, R133, R149, R76 ;  /* 0x00000095854c7223 */ /* 0x000fc6000001004c */
[----:B------:R-:W-:-:S04]  /*3af0*/  F2FP.BF16.F32.PACK_AB R108, RZ, R108 ;  /* 0x0000006cff6c723e */ /* 0x000fc800000010ff */
[----:B------:R-:W-:-:S07]  /*3b00*/  PRMT R100, R108, 0x7610, R100 ;  /* 0x000076106c647816 */ /* 0x000fce0000000064 */
.L_x_184:
[----:B------:R-:W-:Y:S05]  /*3b10*/  BRA.U !UP2, `(.L_x_185) ;  /* 0x000000010a1c7547 */ /* 0x000fea000b800000 */
[----:B------:R-:W-:Y:S01]  /*3b20*/  SHF.L.U32 R133, R6, 0x10, RZ ;  /* 0x0000001006857819 */ /* 0x000fe200000006ff */
[----:B------:R-:W-:Y:S01]  /*3b30*/  FMUL.FTZ R104, R104, UR32 ;  /* 0x0000002068687c20 */ /* 0x000fe20008410000 */
[----:B------:R-:W-:-:S03]  /*3b40*/  SHF.L.U32 R148, R148, 0x10, RZ ;  /* 0x0000001094947819 */ /* 0x000fc600000006ff */
[C---:B------:R-:W-:Y:S02]  /*3b50*/  FMUL.FTZ R133, R104.reuse, R133 ;  /* 0x0000008568857220 */ /* 0x040fe40000410000 */
[----:B------:R-:W-:-:S03]  /*3b60*/  FFMA.FTZ R77, R104, R148, R77 ;  /* 0x00000094684d7223 */ /* 0x000fc6000001004d */
[----:B------:R-:W-:-:S04]  /*3b70*/  F2FP.BF16.F32.PACK_AB R133, RZ, R133 ;  /* 0x00000085ff85723e */ /* 0x000fc800000010ff */
[----:B------:R-:W-:-:S07]  /*3b80*/  PRMT R100, R100, 0x5410, R133 ;  /* 0x0000541064647816 */ /* 0x000fce0000000085 */
.L_x_185:
[----:B------:R-:W-:Y:S05]  /*3b90*/  BRA.U !UP2, `(.L_x_186) ;  /* 0x000000010a1c7547 */ /* 0x000fea000b800000 */
[----:B------:R-:W-:Y:S01]  /*3ba0*/  SHF.L.U32 R104, R25, 0x10, RZ ;  /* 0x0000001019687819 */ /* 0x000fe200000006ff */
[----:B------:R-:W-:Y:S01]  /*3bb0*/  FMUL.FTZ R95, R95, UR32 ;  /* 0x000000205f5f7c20 */ /* 0x000fe20008410000 */
[----:B------:R-:W-:-:S03]  /*3bc0*/  SHF.L.U32 R133, R97, 0x10, RZ ;  /* 0x0000001061857819 */ /* 0x000fc600000006ff */
[----:B------:R-:W-:Y:S02]  /*3bd0*/  FMUL.FTZ R104, R95, R104 ;  /* 0x000000685f687220 */ /* 0x000fe40000410000 */
[----:B------:R-:W-:-:S03]  /*3be0*/  FFMA.FTZ R78, R133, R95, R78 ;  /* 0x0000005f854e7223 */ /* 0x000fc6000001004e */
[----:B------:R-:W-:-:S04]  /*3bf0*/  F2FP.BF16.F32.PACK_AB R104, RZ, R104 ;  /* 0x00000068ff68723e */ /* 0x000fc800000010ff */
[----:B------:R-:W-:-:S07]  /*3c00*/  PRMT R101, R104, 0x7610, R101 ;  /* 0x0000761068657816 */ /* 0x000fce0000000065 */
.L_x_186:
[----:B------:R-:W-:Y:S05]  /*3c10*/  BRA.U !UP2, `(.L_x_187) ;  /* 0x000000010a1c7547 */ /* 0x000fea000b800000 */
[----:B------:R-:W-:Y:S01]  /*3c20*/  SHF.L.U32 R95, R7, 0x10, RZ ;  /* 0x00000010075f7819 */ /* 0x000fe200000006ff */
[----:B------:R-:W-:Y:S01]  /*3c30*/  FMUL.FTZ R132, R132, UR32 ;  /* 0x0000002084847c20 */ /* 0x000fe20008410000 */
[----:B------:R-:W-:-:S03]  /*3c40*/  IMAD.U32 R147, R147, 0x10000, RZ ;  /* 0x0001000093937824 */ /* 0x000fc600078e00ff */
[C---:B------:R-:W-:Y:S01]  /*3c50*/  FMUL.FTZ R95, R132.reuse, R95 ;  /* 0x0000005f845f7220 */ /* 0x040fe20000410000 */
[----:B------:R-:W-:-:S04]  /*3c60*/  FFMA.FTZ R79, R132, R147, R79 ;  /* 0x00000093844f7223 */ /* 0x000fc8000001004f */
[----:B------:R-:W-:-:S04]  /*3c70*/  F2FP.BF16.F32.PACK_AB R95, RZ, R95 ;  /* 0x0000005fff5f723e */ /* 0x000fc800000010ff */
[----:B------:R-:W-:-:S07]  /*3c80*/  PRMT R101, R101, 0x5410, R95 ;  /* 0x0000541065657816 */ /* 0x000fce000000005f */
.L_x_187:
        /* <DEDUP_REMOVED lines=8> */
.L_x_188:
        /* <DEDUP_REMOVED lines=8> */
.L_x_189:
        /* <DEDUP_REMOVED lines=8> */
.L_x_190:
[----:B------:R-:W-:Y:S02]  /*3e10*/  F2FP.BF16.F32.PACK_AB R94, R94, R111 ;  /* 0x0000006f5e5e723e */ /* 0x000fe400000010ff */
[----:B------:R-:W-:Y:S01]  /*3e20*/  F2FP.BF16.F32.PACK_AB R95, R110, R105 ;  /* 0x000000696e5f723e */ /* 0x000fe200000010ff */
[----:B------:R-:W-:Y:S06]  /*3e30*/  BRA.U !UP2, `(.L_x_191) ;  /* 0x000000150a047547 */ /* 0x000fec000b800000 */
[----:B------:R-:W-:Y:S01]  /*3e40*/  SHF.L.U32 R105, R9, 0x10, RZ ;  /* 0x0000001009697819 */ /* 0x000fe200000006ff */
[----:B------:R-:W-:Y:S01]  /*3e50*/  FMUL.FTZ R110, R110, UR32 ;  /* 0x000000206e6e7c20 */ /* 0x000fe20008410000 */
[----:B------:R-:W-:-:S03]  /*3e60*/  SHF.L.U32 R106, R106, 0x10, RZ ;  /* 0x000000106a6a7819 */ /* 0x000fc600000006ff */
[C---:B------:R-:W-:Y:S02]  /*3e70*/  FMUL.FTZ R105, R110.reuse, R105 ;  /* 0x000000696e697220 */ /* 0x040fe40000410000 */
[----:B------:R-:W-:-:S03]  /*3e80*/  FFMA.FTZ R83, R110, R106, R83 ;  /* 0x0000006a6e537223 */ /* 0x000fc60000010053 */
[----:B------:R-:W-:-:S04]  /*3e90*/  F2FP.BF16.F32.PACK_AB R105, RZ, R105 ;  /* 0x00000069ff69723e */ /* 0x000fc800000010ff */
[----:B------:R-:W-:Y:S01]  /*3ea0*/  PRMT R103, R103, 0x5410, R105 ;  /* 0x0000541067677816 */ /* 0x000fe20000000069 */
[----:B------:R-:W-:Y:S06]  /*3eb0*/  BRA `(.L_x_191) ;  /* 0x0000001000e47947 */ /* 0x000fec0003800000 */
.L_x_183:
[----:B------:R-:W-:Y:S01]  /*3ec0*/  ISETP.LT.AND P5, PT, RZ, UR29, PT ;  /* 0x0000001dff007c0c */ /* 0x000fe2000bfa1270 */
[----:B------:R-:W-:-:S12]  /*3ed0*/  BRA.U !UP2, `(.L_x_192) ;  /* 0x000000010a2c7547 */ /* 0x000fd8000b800000 */
[----:B------:R-:W-:Y:S01]  /*3ee0*/  @P5 FFMA.FTZ R105, R129, UR7, R108 ;  /* 0x0000000781695c23 */ /* 0x000fe2000801006c */
[----:B------:R-:W-:Y:S01]  /*3ef0*/  SHF.L.U32 R104, R88, 0x10, RZ ;  /* 0x0000001058687819 */ /* 0x000fe200000006ff */
[----:B------:R-:W-:Y:S01]  /*3f00*/  IMAD.U32 R110, R24, 0x10000, RZ ;  /* 0x00010000186e7824 */ /* 0x000fe200078e00ff */
[----:B------:R-:W-:Y:S01]  /*3f10*/  SHF.L.U32 R149, R96, 0x10, RZ ;  /* 0x0000001060957819 */ /* 0x000fe200000006ff */
[----:B------:R-:W-:-:S04]  /*3f20*/  @P5 FADD.FTZ R105, R130, -R105 ;  /* 0x8000006982695221 */ /* 0x000fc80000010000 */
[----:B------:R-:W-:-:S04]  /*3f30*/  @P5 FFMA.FTZ R104, R105, UR28, R104 ;  /* 0x0000001c69685c23 */ /* 0x000fc80008010068 */
[----:B------:R-:W-:-:S04]  /*3f40*/  FMUL.FTZ R105, R104, UR32 ;  /* 0x0000002068697c20 */ /* 0x000fc80008410000 */
[-C--:B------:R-:W-:Y:S01]  /*3f50*/  FMUL.FTZ R104, R110, R105.reuse ;  /* 0x000000696e687220 */ /* 0x080fe20000410000 */
[----:B------:R-:W-:-:S04]  /*3f60*/  FFMA.FTZ R76, R149, R105, R76 ;  /* 0x00000069954c7223 */ /* 0x000fc8000001004c */
[----:B------:R-:W-:-:S04]  /*3f70*/  F2FP.BF16.F32.PACK_AB R104, RZ, R104 ;  /* 0x00000068ff68723e */ /* 0x000fc800000010ff */
[----:B------:R-:W-:-:S07]  /*3f80*/  PRMT R100, R104, 0x7610, R100 ;  /* 0x0000761068647816 */ /* 0x000fce0000000064 */
.L_x_192:
        /* <DEDUP_REMOVED lines=12> */
.L_x_193:
        /* <DEDUP_REMOVED lines=12> */
.L_x_194:
[----:B------:R-:W-:Y:S05]  /*4110*/  BRA.U !UP2, `(.L_x_195) ;  /* 0x000000010a347547 */ /* 0x000fea000b800000 */
[----:B------:R-:W-:Y:S01]  /*4120*/  @P5 PRMT R104, R89, 0x7632, R104 ;  /* 0x0000763259685816 */ /* 0x000fe20000000068 */
[----:B------:R-:W-:Y:S01]  /*4130*/  @P5 FFMA.FTZ R110, R142, UR7, R108 ;  /* 0x000000078e6e5c23 */ /* 0x000fe2000801006c */
[----:B------:R-:W-:Y:S02]  /*4140*/  @!P5 SHF.L.U32 R132, R132, 0x10, RZ ;  /* 0x000000108484d819 */ /* 0x000fe400000006ff */
[----:B------:R-:W-:Y:S01]  /*4150*/  @P5 SHF.L.U32 R104, R104, 0x10, RZ ;  /* 0x0000001068685819 */ /* 0x000fe200000006ff */
        /* <DEDUP_REMOVED lines=9> */
.L_x_195:
        /* <DEDUP_REMOVED lines=12> */
.L_x_196:
        /* <DEDUP_REMOVED lines=14> */
.L_x_197:
[----:B------:R-:W-:Y:S05]  /*4390*/  BRA.U !UP2, `(.L_x_198) ;  /* 0x000000010a2c7547 */ /* 0x000fea000b800000 */
        /* <DEDUP_REMOVED lines=11> */
.L_x_198:
[----:B------:R-:W-:Y:S05]  /*4450*/  BRA.U !UP2, `(.L_x_191) ;  /* 0x0000000d0a7c7547 */ /* 0x000fea000b800000 */
[----:B------:R-:W-:Y:S01]  /*4460*/  PRMT R104, R91, 0x7632, R104 ;  /* 0x000076325b687816 */ /* 0x000fe20000000068 */
[----:B------:R-:W-:Y:S01]  /*4470*/  @P5 FFMA.FTZ R108, R146, UR7, R108 ;  /* 0x00000007926c5c23 */ /* 0x000fe2000801006c */
[----:B------:R-:W-:Y:S02]  /*4480*/  SHF.L.U32 R106, R106, 0x10, RZ ;  /* 0x000000106a6a7819 */ /* 0x000fe400000006ff */
[----:B------:R-:W-:Y:S01]  /*4490*/  SHF.L.U32 R104, R104, 0x10, RZ ;  /* 0x0000001068687819 */ /* 0x000fe200000006ff */
[----:B------:R-:W-:-:S04]  /*44a0*/  @P5 FADD.FTZ R105, R145, -R108 ;  /* 0x8000006c91695221 */ /* 0x000fc80000010000 */
[----:B------:R-:W-:Y:S01]  /*44b0*/  @P5 FFMA.FTZ R104, R105, UR28, R104 ;  /* 0x0000001c69685c23 */ /* 0x000fe20008010068 */
[----:B------:R-:W-:-:S03]  /*44c0*/  SHF.L.U32 R105, R9, 0x10, RZ ;  /* 0x0000001009697819 */ /* 0x000fc600000006ff */
[----:B------:R-:W-:-:S04]  /*44d0*/  FMUL.FTZ R104, R104, UR32 ;  /* 0x0000002068687c20 */ /* 0x000fc80008410000 */
[-C--:B------:R-:W-:Y:S01]  /*44e0*/  FMUL.FTZ R105, R105, R104.reuse ;  /* 0x0000006869697220 */ /* 0x080fe20000410000 */
[----:B------:R-:W-:-:S04]  /*44f0*/  FFMA.FTZ R83, R106, R104, R83 ;  /* 0x000000686a537223 */ /* 0x000fc80000010053 */
[----:B------:R-:W-:-:S04]  /*4500*/  F2FP.BF16.F32.PACK_AB R105, RZ, R105 ;  /* 0x00000069ff69723e */ /* 0x000fc800000010ff */
[----:B------:R-:W-:Y:S01]  /*4510*/  PRMT R103, R103, 0x5410, R105 ;  /* 0x0000541067677816 */ /* 0x000fe20000000069 */
[----:B------:R-:W-:Y:S06]  /*4520*/  BRA `(.L_x_191) ;  /* 0x0000000c00487947 */ /* 0x000fec0003800000 */
.L_x_182:
[----:B------:R-:W0:Y:S02]  /*4530*/  LDC.64 R104, c[0x0][0x478] ;  /* 0x00011e00ff687b82 */ /* 0x000e240000000a00 */
[----:B0-----:R-:W-:-:S04]  /*4540*/  ISETP.NE.U32.AND P0, PT, R104, RZ, PT ;  /* 0x000000ff6800720c */ /* 0x001fc80003f05070 */
[----:B------:R-:W-:-:S13]  /*4550*/  ISETP.NE.AND.EX P0, PT, R105, RZ, PT, P0 ;  /* 0x000000ff6900720c */ /* 0x000fda0003f05300 */
[----:B------:R-:W-:Y:S05]  /*4560*/  @!P0 BRA `(.L_x_199) ;  /* 0x0000000400988947 */ /* 0x000fea0003800000 */
        /* <DEDUP_REMOVED lines=19> */
.L_x_200:
        /* <DEDUP_REMOVED lines=8> */
.L_x_201:
[----:B------:R-:W-:Y:S01]  /*4720*/  FADD.FTZ R95, R134, -R111 ;  /* 0x8000006f865f7221 */ /* 0x000fe20000010000 */
[----:B------:R-:W-:Y:S01]  /*4730*/  FADD.FTZ R94, R141, -R104 ;  /* 0x800000688d5e7221 */ /* 0x000fe20000010000 */
[--C-:B------:R-:W-:Y:S01]  /*4740*/  FFMA.FTZ R105, R135, UR7, R108.reuse ;  /* 0x0000000787697c23 */ /* 0x100fe2000801006c */
[--C-:B------:R-:W-:Y:S01]  /*4750*/  FFMA.FTZ R110, R144, UR7, R108.reuse ;  /* 0x00000007906e7c23 */ /* 0x100fe2000801006c */
[--C-:B------:R-:W-:Y:S01]  /*4760*/  FFMA.FTZ R133, R137, UR7, R108.reuse ;  /* 0x0000000789857c23 */ /* 0x100fe2000801006c */
[----:B------:R-:W-:Y:S01]  /*4770*/  FFMA.FTZ R108, R146, UR7, R108 ;  /* 0x00000007926c7c23 */ /* 0x000fe2000801006c */
[----:B------:R-:W-:Y:S01]  /*4780*/  FMUL.FTZ R94, R94, UR28 ;  /* 0x0000001c5e5e7c20 */ /* 0x000fe20008410000 */
[----:B------:R-:W-:Y:S01]  /*4790*/  FMUL.FTZ R95, R95, UR28 ;  /* 0x0000001c5f5f7c20 */ /* 0x000fe20008410000 */
[----:B------:R-:W-:Y:S01]  /*47a0*/  FADD.FTZ R105, R136, -R105 ;  /* 0x8000006988697221 */ /* 0x000fe20000010000 */
[----:B------:R-:W-:Y:S01]  /*47b0*/  FADD.FTZ R110, R143, -R110 ;  /* 0x8000006e8f6e7221 */ /* 0x000fe20000010000 */
[----:B------:R-:W-:Y:S01]  /*47c0*/  FADD.FTZ R148, R145, -R108 ;  /* 0x8000006c91947221 */ /* 0x000fe20000010000 */
[----:B------:R-:W-:Y:S01]  /*47d0*/  FADD.FTZ R133, R138, -R133 ;  /* 0x800000858a857221 */ /* 0x000fe20000010000 */
[----:B------:R-:W-:Y:S01]  /*47e0*/  FMUL.FTZ R108, R105, UR28 ;  /* 0x0000001c696c7c20 */ /* 0x000fe20008410000 */
[----:B------:R-:W-:Y:S01]  /*47f0*/  FMUL.FTZ R110, R110, UR28 ;  /* 0x0000001c6e6e7c20 */ /* 0x000fe20008410000 */
[----:B------:R-:W-:-:S02]  /*4800*/  FSEL R94, R94, RZ, P5 ;  /* 0x000000ff5e5e7208 */ /* 0x000fc40002800000 */
        /* <DEDUP_REMOVED lines=9> */
.L_x_202:
        /* <DEDUP_REMOVED lines=8> */
.L_x_203:
        /* <DEDUP_REMOVED lines=12> */
.L_x_204:
        /* <DEDUP_REMOVED lines=8> */
.L_x_205:
[----:B------:R-:W-:Y:S02]  /*4a60*/  F2FP.BF16.F32.PACK_AB R92, R92, R93 ;  /* 0x0000005d5c5c723e */ /* 0x000fe400000010ff */
[----:B------:R-:W-:Y:S02]  /*4a70*/  F2FP.BF16.F32.PACK_AB R93, R94, R95 ;  /* 0x0000005f5e5d723e */ /* 0x000fe400000010ff */
        /* <DEDUP_REMOVED lines=10> */
.L_x_206:
[----:B------:R-:W-:Y:S02]  /*4b20*/  F2FP.BF16.F32.PACK_AB R94, R133, R108 ;  /* 0x0000006c855e723e */ /* 0x000fe400000010ff */
[----:B------:R-:W-:Y:S01]  /*4b30*/  F2FP.BF16.F32.PACK_AB R95, R132, R111 ;  /* 0x0000006f845f723e */ /* 0x000fe200000010ff */
[----:B------:R-:W-:Y:S06]  /*4b40*/  BRA.U !UP2, `(.L_x_191) ;  /* 0x000000050ac07547 */ /* 0x000fec000b800000 */
[----:B------:R-:W-:Y:S01]  /*4b50*/  SHF.L.U32 R105, R9, 0x10, RZ ;  /* 0x0000001009697819 */ /* 0x000fe200000006ff */
[----:B------:R-:W-:Y:S01]  /*4b60*/  FMUL.FTZ R104, R132, UR32 ;  /* 0x0000002084687c20 */ /* 0x000fe20008410000 */
[----:B------:R-:W-:-:S03]  /*4b70*/  IMAD.U32 R106, R106, 0x10000, RZ ;  /* 0x000100006a6a7824 */ /* 0x000fc600078e00ff */
[-C--:B------:R-:W-:Y:S01]  /*4b80*/  FMUL.FTZ R105, R105, R104.reuse ;  /* 0x0000006869697220 */ /* 0x080fe20000410000 */
[----:B------:R-:W-:-:S04]  /*4b90*/  FFMA.FTZ R83, R106, R104, R83 ;  /* 0x000000686a537223 */ /* 0x000fc80000010053 */
[----:B------:R-:W-:-:S04]  /*4ba0*/  F2FP.BF16.F32.PACK_AB R105, RZ, R105 ;  /* 0x00000069ff69723e */ /* 0x000fc800000010ff */
[----:B------:R-:W-:Y:S01]  /*4bb0*/  PRMT R103, R103, 0x5410, R105 ;  /* 0x0000541067677816 */ /* 0x000fe20000000069 */
[----:B------:R-:W-:Y:S06]  /*4bc0*/  BRA `(.L_x_191) ;  /* 0x0000000400a07947 */ /* 0x000fec0003800000 */
.L_x_199:
        /* <DEDUP_REMOVED lines=9> */
[-C--:B------:R-:W-:Y:S01]  /*4c60*/  FMUL.FTZ R104, R110, R105.reuse ;  /* 0x000000696e687220 */ /* 0x080fe20000410000 */
[----:B------:R-:W-:-:S04]  /*4c70*/  FFMA.FTZ R76, R111, R105, R76 ;  /* 0x000000696f4c7223 */ /* 0x000fc8000001004c */
[----:B------:R-:W-:-:S04]  /*4c80*/  F2FP.BF16.F32.PACK_AB R104, RZ, R104 ;  /* 0x00000068ff68723e */ /* 0x000fc800000010ff */
[----:B------:R-:W-:-:S07]  /*4c90*/  PRMT R100, R104, 0x7610, R100 ;  /* 0x0000761068647816 */ /* 0x000fce0000000064 */
.L_x_207:
        /* <DEDUP_REMOVED lines=13> */
.L_x_208:
        /* <DEDUP_REMOVED lines=13> */
.L_x_209:
        /* <DEDUP_REMOVED lines=13> */
.L_x_210:
        /* <DEDUP_REMOVED lines=9> */
[-C--:B------:R-:W-:Y:S01]  /*4fa0*/  FMUL.FTZ R104, R110, R105.reuse ;  /* 0x000000696e687220 */ /* 0x080fe20000410000 */
[----:B------:R-:W-:-:S04]  /*4fb0*/  FFMA.FTZ R80, R111, R105, R80 ;  /* 0x000000696f507223 */ /* 0x000fc80000010050 */
[----:B------:R-:W-:-:S04]  /*4fc0*/  F2FP.BF16.F32.PACK_AB R104, RZ, R104 ;  /* 0x00000068ff68723e */ /* 0x000fc800000010ff */
[----:B------:R-:W-:-:S07]  /*4fd0*/  PRMT R102, R104, 0x7610, R102 ;  /* 0x0000761068667816 */ /* 0x000fce0000000066 */
.L_x_211:
        /* <DEDUP_REMOVED lines=13> */
.L_x_212:
        /* <DEDUP_REMOVED lines=13> */
.L_x_213:
        /* <DEDUP_REMOVED lines=13> */
.L_x_191:
[----:B------:R-:W0:Y:S01]  /*5250*/  @P0 LDC.64 R106, c[0x0][0x478] ;  /* 0x00011e00ff6a0b82 */ /* 0x000e220000000a00 */
[----:B------:R-:W1:Y:S01]  /*5260*/  @UP2 LDCU.64 UR8, c[0x0][0x468] ;  /* 0x00008d00ff0827ac */ /* 0x000e620008000a00 */
[----:B------:R-:W-:-:S05]  /*5270*/  HFMA2 R104, -RZ, RZ, 0, 9.5367431640625e-07 ;  /* 0x00000010ff687431 */ /* 0x000fca00000001ff */
[----:B-1----:R-:W-:-:S04]  /*5280*/  @P3 IMAD.WIDE.U32 R104, R109, R104, UR8 ;  /* 0x000000086d683e25 */ /* 0x002fc8000f8e0068 */
[----:B0-----:R-:W-:-:S05]  /*5290*/  @P0 IMAD.WIDE.U32 R106, R113, 0x10, R106 ;  /* 0x00000010716a0825 */ /* 0x001fca00078e006a */
[----:B------:R1:W-:Y:S04]  /*52a0*/  @P0 STG.E.128 desc[UR14][R106.64], R92 ;  /* 0x0000005c6a000986 */ /* 0x0003e8000c101d0e */
[----:B------:R1:W-:Y:S02]  /*52b0*/  @P3 STG.E.128 desc[UR14][R104.64], R100 ;  /* 0x0000006468003986 */ /* 0x0003e4000c101d0e */
.L_x_180:
[----:B------:R-:W-:Y:S05]  /*52c0*/  BSYNC.RECONVERGENT B0 ;  /* 0x0000000000007941 */ /* 0x000fea0003800200 */
.L_x_179:
[----:B------:R-:W-:Y:S01]  /*52d0*/  UIADD3 UR6, UPT, UPT, UR6, UR26, URZ ;  /* 0x0000001a06067290 */ /* 0x000fe2000fffe0ff */
[----:B------:R-:W-:-:S03]  /*52e0*/  PLOP3.LUT P1, PT, P1, PT, PT, 0x8, 0x80 ;  /* 0x000000000080781c */ /* 0x000fc60000f2e170 */
[----:B------:R-:W-:-:S09]  /*52f0*/  UISETP.GE.AND UP0, UPT, UR6, UR27, UPT ;  /* 0x0000001b0600728c */ /* 0x000fd2000bf06270 */
[----:B------:R-:W-:Y:S05]  /*5300*/  BRA.U !UP0, `(.L_x_214) ;  /* 0xffffffb108e47547 */ /* 0x000fea000b83ffff */
.L_x_138:
[----:B------:R-:W-:Y:S01]  /*5310*/  UIMAD UR4, UR11, UR12, URZ ;  /* 0x0000000c0b0472a4 */ /* 0x000fe2000f8e02ff */
[----:B------:R-:W-:Y:S05]  /*5320*/  BSSY.RECONVERGENT B0, `(.L_x_215) ;  /* 0x0000011000007945 */ /* 0x000fea0003800200 */
[----:B------:R-:W-:-:S04]  /*5330*/  MOV R9, UR4 ;  /* 0x0000000400097c02 */ /* 0x000fc80008000f00 */
[----:B------:R-:W-:Y:S01]  /*5340*/  LEA.HI R9, R9, R112, RZ, 0x1d ;  /* 0x0000007009097211 */ /* 0x000fe200078fe8ff */
[----:B------:R-:W-:Y:S06]  /*5350*/  @!P2 BRA `(.L_x_216) ;  /* 0x000000000034a947 */ /* 0x000fec0003800000 */
[----:B------:R-:W2:Y:S08]  /*5360*/  LDC.64 R2, c[0x0][0x440] ;  /* 0x00011000ff027b82 */ /* 0x000eb00000000a00 */
[----:B------:R-:W3:Y:S08]  /*5370*/  LDC.64 R4, c[0x0][0x448] ;  /* 0x00011200ff047b82 */ /* 0x000ef00000000a00 */
[----:B------:R-:W4:Y:S01]  /*5380*/  LDC.64 R6, c[0x0][0x460] ;  /* 0x00011800ff067b82 */ /* 0x000f220000000a00 */
[----:B--2---:R-:W-:-:S05]  /*5390*/  IMAD.WIDE.U32 R2, R9, 0x20, R2 ;  /* 0x0000002009027825 */ /* 0x004fca00078e0002 */
[----:B------:R2:W-:Y:S01]  /*53a0*/  STG.E.128 desc[UR14][R2.64], R52 ;  /* 0x0000003402007986 */ /* 0x0005e2000c101d0e */
[----:B---3--:R-:W-:-:S03]  /*53b0*/  IMAD.WIDE.U32 R4, R9, 0x20, R4 ;  /* 0x0000002009047825 */ /* 0x008fc600078e0004 */
[----:B------:R2:W-:Y:S04]  /*53c0*/  STG.E.128 desc[UR14][R2.64+0x10], R56 ;  /* 0x0000103802007986 */ /* 0x0005e8000c101d0e */
[----:B------:R2:W-:Y:S01]  /*53d0*/  STG.E.128 desc[UR14][R4.64], R36 ;  /* 0x0000002404007986 */ /* 0x0005e2000c101d0e */
[----:B----4-:R-:W-:-:S03]  /*53e0*/  IMAD.WIDE.U32 R6, R9, 0x20, R6 ;  /* 0x0000002009067825 */ /* 0x010fc600078e0006 */
[----:B------:R2:W-:Y:S01]  /*53f0*/  STG.E.128 desc[UR14][R4.64+0x10], R40 ;  /* 0x0000102804007986 */ /* 0x0005e2000c101d0e */
[----:B------:R-:W-:-:S03]  /*5400*/  IADD3 R9, PT, PT, R9, 0x80, RZ ;  /* 0x0000008009097810 */ /* 0x000fc60007ffe0ff */
[----:B------:R2:W-:Y:S04]  /*5410*/  STG.E.128 desc[UR14][R6.64], R68 ;  /* 0x0000004406007986 */ /* 0x0005e8000c101d0e */
[----:B------:R2:W-:Y:S02]  /*5420*/  STG.E.128 desc[UR14][R6.64+0x10], R72 ;  /* 0x0000104806007986 */ /* 0x0005e4000c101d0e */
.L_x_216:
[----:B------:R-:W-:Y:S05]  /*5430*/  BSYNC.RECONVERGENT B0 ;  /* 0x0000000000007941 */ /* 0x000fea0003800200 */
.L_x_215:
[----:B------:R-:W-:Y:S05]  /*5440*/  @!P4 EXIT ;  /* 0x000000000000c94d */ /* 0x000fea0003800000 */
[----:B--2---:R-:W2:Y:S08]  /*5450*/  LDC.64 R2, c[0x0][0x440] ;  /* 0x00011000ff027b82 */ /* 0x004eb00000000a00 */
[----:B------:R-:W3:Y:S08]  /*5460*/  LDC.64 R4, c[0x0][0x448] ;  /* 0x00011200ff047b82 */ /* 0x000ef00000000a00 */
[----:B------:R-:W4:Y:S01]  /*5470*/  LDC.64 R6, c[0x0][0x460] ;  /* 0x00011800ff067b82 */ /* 0x000f220000000a00 */
[----:B--2---:R-:W-:-:S05]  /*5480*/  IMAD.WIDE.U32 R2, R9, 0x20, R2 ;  /* 0x0000002009027825 */ /* 0x004fca00078e0002 */
[----:B------:R-:W-:Y:S01]  /*5490*/  STG.E.128 desc[UR14][R2.64], R60 ;  /* 0x0000003c02007986 */ /* 0x000fe2000c101d0e */
[----:B---3--:R-:W-:-:S03]  /*54a0*/  IMAD.WIDE.U32 R4, R9, 0x20, R4 ;  /* 0x0000002009047825 */ /* 0x008fc600078e0004 */
[----:B------:R-:W-:Y:S04]  /*54b0*/  STG.E.128 desc[UR14][R2.64+0x10], R64 ;  /* 0x0000104002007986 */ /* 0x000fe8000c101d0e */
[----:B------:R-:W-:Y:S01]  /*54c0*/  STG.E.128 desc[UR14][R4.64], R44 ;  /* 0x0000002c04007986 */ /* 0x000fe2000c101d0e */
[----:B----4-:R-:W-:-:S03]  /*54d0*/  IMAD.WIDE.U32 R6, R9, 0x20, R6 ;  /* 0x0000002009067825 */ /* 0x010fc600078e0006 */
[----:B------:R-:W-:Y:S04]  /*54e0*/  STG.E.128 desc[UR14][R4.64+0x10], R48 ;  /* 0x0000103004007986 */ /* 0x000fe8000c101d0e */
[----:B------:R-:W-:Y:S04]  /*54f0*/  STG.E.128 desc[UR14][R6.64], R76 ;  /* 0x0000004c06007986 */ /* 0x000fe8000c101d0e */
[----:B------:R-:W-:Y:S01]  /*5500*/  STG.E.128 desc[UR14][R6.64+0x10], R80 ;  /* 0x0000105006007986 */ /* 0x000fe2000c101d0e */
[----:B------:R-:W-:Y:S05]  /*5510*/  EXIT ;  /* 0x000000000000794d */ /* 0x000fea0003800000 */
.L_x_217:
        /* <DEDUP_REMOVED lines=14> */
.L_x_7972:


//--------------------- .text._ZN10layer_norm13ln_bwd_kernelINS_13Kernel_traitsI13__nv_bfloat16S2_S2_S2_fjLj2048ELj1ELj1ELj4ELj16ENS_18Kernel_traits_baseILj2048ES2_S2_S2_S2_fjLj128EEEEELb0ELb1ELb1ELb1EEEvNS_9BwdParamsE --------------------------
	.section	.text._ZN10layer_norm13ln_bwd_kernelINS_13Kernel_traitsI13__nv_bfloat16S2_S2_S2_fjLj2048ELj1ELj1ELj4ELj16ENS_18Kernel_traits_baseILj2048ES2_S2_S2_S2_fjLj128EEEEELb0ELb1ELb1ELb1EEEvNS_9BwdParamsE,"ax",@progbits
	.align	128
        .global         _ZN10layer_norm13ln_bwd_kernelINS_13Kernel_traitsI13__nv_bfloat16S2_S2_S2_fjLj2048ELj1ELj1ELj4ELj16ENS_18Kernel_traits_baseILj2048ES2_S2_S2_S2_fjLj128EEEEELb0ELb1ELb1ELb1EEEvNS_9BwdParamsE
        .type           _ZN10layer_norm13ln_bwd_kernelINS_13Kernel_traitsI13__nv_bfloat16S2_S2_S2_fjLj2048ELj1ELj1ELj4ELj16ENS_18Kernel_traits_baseILj2048ES2_S2_S2_S2_fjLj128EEEEELb0ELb1ELb1ELb1EEEvNS_9BwdParamsE,@function
        .size           _ZN10layer_norm13ln_bwd_kernelINS_13Kernel_traitsI13__nv_bfloat16S2_S2_S2_fjLj2048ELj1ELj1ELj4ELj16ENS_18Kernel_traits_baseILj2048ES2_S2_S2_S2_fjLj128EEEEELb0ELb1ELb1ELb1EEEvNS_9BwdParamsE,(.L_x_7973 - _ZN10layer_norm13ln_bwd_kernelINS_13Kernel_traitsI13__nv_bfloat16S2_S2_S2_fjLj2048ELj1ELj1ELj4ELj16ENS_18Kernel_traits_baseILj2048ES2_S2_S2_S2_fjLj128EEEEELb0ELb1ELb1ELb1EEEvNS_9BwdParamsE)
        .other          _ZN10layer_norm13ln_bwd_kernelINS_13Kernel_traitsI13__nv_bfloat16S2_S2_S2_fjLj2048ELj1ELj1ELj4ELj16ENS_18Kernel_traits_baseILj2048ES2_S2_S2_S2_fjLj128EEEEELb0ELb1ELb1ELb1EEEvNS_9BwdParamsE,@"STO_CUDA_ENTRY STV_DEFAULT"
_ZN10layer_norm13ln_bwd_kernelINS_13Kernel_traitsI13__nv_bfloat16S2_S2_S2_fjLj2048ELj1ELj1ELj4ELj16ENS_18Kernel_traits_baseILj2048ES2_S2_S2_S2_fjLj128EEEEELb0ELb1ELb1ELb1EEEvNS_9BwdParamsE:
.text._ZN10layer_norm13ln_bwd_kernelINS_13Kernel_traitsI13__nv_bfloat16S2_S2_S2_fjLj2048ELj1ELj1ELj4ELj16ENS_18Kernel_traits_baseILj2048ES2_S2_S2_S2_fjLj128EEEEELb0ELb1ELb1ELb1EEEvNS_9BwdParamsE:
        /* <DEDUP_REMOVED lines=32> */
[----:B------:R-:W2:Y:S01]  /*0200*/  LDC.64 R2, c[0x0][0x3d0] ;  /* 0x0000f400ff027b82 */ /* 0x000ea20000000a00 */
[----:B------:R-:W-:Y:S01]  /*0210*/  PLOP3.LUT P2, PT, PT, PT, PT, 0x8, 0x80 ;  /* 0x000000000080781c */ /* 0x000fe20003f4e170 */
[----:B------:R-:W3:Y:S01]  /*0220*/  LDCU.U8 UR28, c[0x0][0x410] ;  /* 0x00008200ff1c77ac */ /* 0x000ee20008000000 */
[----:B------:R-:W4:Y:S01]  /*0230*/  LDCU UR31, c[0x0][0x40c] ;  /* 0x00008180ff1f77ac */ /* 0x000f220008000800 */
[----:B------:R-:W0:Y:S01]  /*0240*/  LDCU UR29, c[0x0][0x388] ;  /* 0x00007100ff1d77ac */ /* 0x000e220008000800 */
[----:B------:R-:W0:Y:S01]  /*0250*/  LDCU.64 UR20, c[0x0][0x3c8] ;  /* 0x00007900ff1477ac */ /* 0x000e220008000a00 */
[C---:B-1----:R-:W-:Y:S01]  /*0260*/  IMAD.WIDE.U32 R4, R0.reuse, 0x10, R4 ;  /* 0x0000001000047825 */ /* 0x042fe200078e0004 */
[----:B------:R-:W1:Y:S04]  /*0270*/  LDCU UR30, c[0x0][0x400] ;  /* 0x00008000ff1e77ac */ /* 0x000e680008000800 */
[----:B0-----:R-:W5:Y:S01]  /*0280*/  LDG.E.128 R64, desc[UR14][R4.64+0x800] ;  /* 0x0008000e04407981 */ /* 0x001f62000c1e1d00 */
[----:B------:R-:W0:Y:S01]  /*0290*/  LDCU.64 UR4, c[0x0][0x438] ;  /* 0x00008700ff0477ac */ /* 0x000e220008000a00 */
[----:B--2---:R-:W-:-:S02]  /*02a0*/  IMAD.WIDE.U32 R2, R0, 0x10, R2 ;  /* 0x0000001000027825 */ /* 0x004fc400078e0002 */
[----:B------:R-:W2:Y:S01]  /*02b0*/  LDG.E.128 R72, desc[UR14][R4.64] ;  /* 0x0000000e04487981 */ /* 0x000ea2000c1e1d00 */
[----:B------:R-:W0:Y:S03]  /*02c0*/  LDCU.64 UR6, c[0x0][0x478] ;  /* 0x00008f00ff0677ac */ /* 0x000e260008000a00 */
[----:B------:R-:W3:Y:S01]  /*02d0*/  LDG.E.128 R68, desc[UR14][R2.64+0x800] ;  /* 0x0008000e02447981 */ /* 0x000ee2000c1e1d00 */
[----:B------:R-:W0:Y:S03]  /*02e0*/  LDCU.128 UR16, c[0x0][0x3f0] ;  /* 0x00007e00ff1077ac */ /* 0x000e260008000c00 */
[----:B------:R4:W2:Y:S01]  /*02f0*/  LDG.E.128 R76, desc[UR14][R2.64] ;  /* 0x0000000e024c7981 */ /* 0x0008a2000c1e1d00 */
[----:B------:R-:W-:Y:S01]  /*0300*/  HFMA2 R80, -RZ, RZ, 0, 0 ;  /* 0x00000000ff507431 */ /* 0x000fe200000001ff */
[----:B------:R-:W0:Y:S01]  /*0310*/  LDCU.64 UR22, c[0x0][0x3c0] ;  /* 0x00007800ff1677ac */ /* 0x000e220008000a00 */
[----:B------:R-:W0:Y:S01]  /*0320*/  LDCU.64 UR24, c[0x0][0x380] ;  /* 0x00007000ff1877ac */ /* 0x000e220008000a00 */
[----:B----4-:R-:W-:Y:S01]  /*0330*/  SHF.R.U32.HI R2, RZ, 0x5, R0 ;  /* 0x00000005ff027819 */ /* 0x010fe20000011600 */
[----:B------:R-:W-:Y:S01]  /*0340*/  UMOV UR8, UR12 ;  /* 0x0000000c00087c82 */ /* 0x000fe20008000000 */
[----:B-----5:R-:W-:-:S02]  /*0350*/  PRMT R4, R64, 0x7632, R4 ;  /* 0x0000763240047816 */ /* 0x020fc40000000004 */
[----:B------:R-:W-:Y:S02]  /*0360*/  PRMT R5, R65, 0x7632, R5 ;  /* 0x0000763241057816 */ /* 0x000fe40000000005 */
[----:B------:R-:W-:Y:S02]  /*0370*/  PRMT R6, R66, 0x7632, R6 ;  /* 0x0000763242067816 */ /* 0x000fe40000000006 */
[----:B------:R-:W-:Y:S02]  /*0380*/  PRMT R7, R67, 0x7632, R7 ;  /* 0x0000763243077816 */ /* 0x000fe40000000007 */
[----:B---3--:R-:W-:Y:S02]  /*0390*/  PRMT R8, R68, 0x7632, R8 ;  /* 0x0000763244087816 */ /* 0x008fe40000000008 */
[----:B------:R-:W-:Y:S02]  /*03a0*/  PRMT R9, R69, 0x7632, R9 ;  /* 0x0000763245097816 */ /* 0x000fe40000000009 */
[----:B------:R-:W-:-:S02]  /*03b0*/  PRMT R10, R70, 0x7632, R10 ;  /* 0x00007632460a7816 */ /* 0x000fc4000000000a */
[----:B------:R-:W-:Y:S02]  /*03c0*/  PRMT R11, R71, 0x7632, R11 ;  /* 0x00007632470b7816 */ /* 0x000fe4000000000b */
[----:B--2---:R-:W-:Y:S02]  /*03d0*/  PRMT R12, R72, 0x7632, R12 ;  /* 0x00007632480c7816 */ /* 0x004fe4000000000c */
[----:B------:R-:W-:Y:S02]  /*03e0*/  PRMT R13, R73, 0x7632, R13 ;  /* 0x00007632490d7816 */ /* 0x000fe4000000000d */
[----:B------:R-:W-:Y:S02]  /*03f0*/  PRMT R14, R74, 0x7632, R14 ;  /* 0x000076324a0e7816 */ /* 0x000fe4000000000e */
[----:B------:R-:W-:Y:S02]  /*0400*/  PRMT R15, R75, 0x7632, R15 ;  /* 0x000076324b0f7816 */ /* 0x000fe4000000000f */
[----:B------:R-:W-:-:S02]  /*0410*/  PRMT R16, R76, 0x7632, R16 ;  /* 0x000076324c107816 */ /* 0x000fc40000000010 */
[----:B------:R-:W-:Y:S02]  /*0420*/  PRMT R17, R77, 0x7632, R17 ;  /* 0x000076324d117816 */ /* 0x000fe40000000011 */
[----:B------:R-:W-:Y:S02]  /*0430*/  PRMT R18, R78, 0x7632, R18 ;  /* 0x000076324e127816 */ /* 0x000fe40000000012 */
[----:B01----:R-:W-:-:S07]  /*0440*/  PRMT R19, R79, 0x7632, R19 ;  /* 0x000076324f137816 */ /* 0x003fce0000000013 */
.L_x_286:
[----:B------:R-:W-:Y:S02]  /*0450*/  UIMAD.WIDE UR10, UR8, 0x4, UR18 ;  /* 0x00000004080a78a5 */ /* 0x000fe4000f8e0212 */
[----:B------:R-:W-:-:S04]  /*0460*/  UIMAD.WIDE UR26, UR8, 0x4, UR16 ;  /* 0x00000004081a78a5 */ /* 0x000fc8000f8e0210 */
[----:B------:R-:W-:Y:S02]  /*0470*/  MOV R108, UR10 ;  /* 0x0000000a006c7c02 */ /* 0x000fe40008000f00 */
[----:B------:R-:W-:Y:S01]  /*0480*/  MOV R109, UR11 ;  /* 0x0000000b006d7c02 */ /* 0x000fe20008000f00 */
[----:B------:R-:W-:-:S04]  /*0490*/  UIMAD.WIDE UR10, UR8, 0x4, UR20 ;  /* 0x00000004080a78a5 */ /* 0x000fc8000f8e0214 */
[----:B------:R-:W2:Y:S01]  /*04a0*/  LDG.E R108, desc[UR14][R108.64] ;  /* 0x0000000e6c6c7981 */ /* 0x000ea2000c1e1900 */
[----:B-1----:R-:W-:Y:S02]  /*04b0*/  MOV R106, UR26 ;  /* 0x0000001a006a7c02 */ /* 0x002fe40008000f00 */
[----:B------:R-:W-:Y:S02]  /*04c0*/  MOV R104, UR10 ;  /* 0x0000000a00687c02 */ /* 0x000fe40008000f00 */
[----:B------:R-:W-:Y:S02]  /*04d0*/  MOV R105, UR11 ;  /* 0x0000000b00697c02 */ /* 0x000fe40008000f00 */
[----:B------:R-:W-:-:S03]  /*04e0*/  MOV R107, UR27 ;  /* 0x0000001b006b7c02 */ /* 0x000fc60008000f00 */
[----:B------:R-:W3:Y:S04]  /*04f0*/  LDG.E R104, desc[UR14][R104.64] ;  /* 0x0000000e68687981 */ /* 0x000ee8000c1e1900 */
[----:B------:R-:W4:Y:S01]  /*0500*/  LDG.E R106, desc[UR14][R106.64] ;  /* 0x0000000e6a6a7981 */ /* 0x000f22000c1e1900 */
[----:B------:R-:W-:Y:S02]  /*0510*/  CS2R R110, SRZ ;  /* 0x00000000006e7805 */ /* 0x000fe4000001ff00 */
[----:B--2---:R-:W-:Y:S02]  /*0520*/  R2UR UR33, R108 ;  /* 0x000000006c2172ca */ /* 0x004fe400000e0000 */
[----:B---3--:R-:W-:-:S11]  /*0530*/  R2UR UR32, R104 ;  /* 0x00000000682072ca */ /* 0x008fd600000e0000 */
[----:B------:R-:W-:Y:S01]  /*0540*/  UISETP.GE.AND UP2, UPT, UR33, 0x1, UPT ;  /* 0x000000012100788c */ /* 0x000fe2000bf46270 */
[----:B----4-:R-:W-:-:S08]  /*0550*/  R2UR UR13, R106 ;  /* 0x000000006a0d72ca */ /* 0x010fd000000e0000 */
[----:B------:R-:W-:Y:S07]  /*0560*/  BRA.U !UP2, `(.L_x_219) ;  /* 0x0000000d0a647547 */ /* 0x000fee000b800000 */
[----:B------:R-:W-:Y:S01]  /*0570*/  UIMAD UR9, UR8, UR29, URZ ;  /* 0x0000001d080972a4 */ /* 0x000fe2000f8e02ff */
[----:B------:R-:W0:Y:S01]  /*0580*/  LDC.64 R116, c[0x0][0x428] ;  /* 0x00010a00ff747b82 */ /* 0x000e220000000a00 */
[----:B------:R-:W-:Y:S02]  /*0590*/  UIADD3 UR11, UPT, UPT, UR33, -0x1, URZ ;  /* 0xffffffff210b7890 */ /* 0x000fe4000fffe0ff */
[----:B------:R-:W-:Y:S02]  /*05a0*/  USHF.R.S32.HI UR10, URZ, 0x1f, UR9 ;  /* 0x0000001fff0a7899 */ /* 0x000fe40008011409 */
[----:B------:R-:W-:Y:S02]  /*05b0*/  UIMAD UR11, UR11, UR29, URZ ;  /* 0x0000001d0b0b72a4 */ /* 0x000fe4000f8e02ff */
[----:B------:R-:W-:Y:S01]  /*05c0*/  ULEA.HI UR10, UR10, UR9, URZ, 0x3 ;  /* 0x000000090a0a7291 */ /* 0x000fe2000f8f18ff */
[----:B------:R-:W1:Y:S01]  /*05d0*/  LDC.64 R112, c[0x0][0x3a8] ;  /* 0x0000ea00ff707b82 */ /* 0x000e620000000a00 */
[----:B------:R-:W-:-:S04]  /*05e0*/  USHF.R.S32.HI UR9, URZ, 0x1f, UR11 ;  /* 0x0000001fff097899 */ /* 0x000fc8000801140b */
[----:B------:R-:W-:Y:S01]  /*05f0*/  ULEA.HI UR9, UR9, UR11, URZ, 0x3 ;  /* 0x0000000b09097291 */ /* 0x000fe2000f8f18ff */
[----:B------:R-:W-:-:S05]  /*0600*/  MOV R127, UR10 ;  /* 0x0000000a007f7c02 */ /* 0x000fca0008000f00 */
[----:B------:R-:W-:Y:S01]  /*0610*/  MOV R119, UR9 ;  /* 0x0000000900777c02 */ /* 0x000fe20008000f00 */
[----:B------:R-:W-:Y:S01]  /*0620*/  USHF.R.S32.HI UR9, URZ, 0x1f, UR8 ;  /* 0x0000001fff097899 */ /* 0x000fe20008011408 */
[-C--:B------:R-:W-:Y:S01]  /*0630*/  LEA.HI.SX32 R127, R127, R0.reuse, 0x1d ;  /* 0x000000007f7f7211 */ /* 0x080fe200078feaff */
[----:B------:R-:W-:Y:S01]  /*0640*/  ULEA UR10, UP0, UR8, UR22, 0x2 ;  /* 0x00000016080a7291 */ /* 0x000fe2000f8010ff */
[----:B------:R-:W-:Y:S02]  /*0650*/  LEA.HI.SX32 R119, R119, R0, 0x1d ;  /* 0x0000000077777211 */ /* 0x000fe400078feaff */
[----:B------:R-:W-:Y:S01]  /*0660*/  IADD3 R129, PT, PT, R127, 0x80, RZ ;  /* 0x000000807f817810 */ /* 0x000fe20007ffe0ff */
[----:B------:R-:W-:Y:S02]  /*0670*/  ULEA.HI.X UR9, UR8, UR23, UR9, 0x2, UP0 ;  /* 0x0000001708097291 */ /* 0x000fe400080f1409 */
[----:B0-----:R-:W-:-:S04]  /*0680*/  IMAD.WIDE.U32 R108, R119, 0x10, R116 ;  /* 0x00000010776c7825 */ /* 0x001fc800078e0074 */
[--C-:B-1----:R-:W-:Y:S01]  /*0690*/  IMAD.WIDE.U32 R104, R127, 0x10, R112.reuse ;  /* 0x000000107f687825 */ /* 0x102fe200078e0070 */
[----:B------:R-:W-:Y:S01]  /*06a0*/  MOV R120, UR10 ;  /* 0x0000000a00787c02 */ /* 0x000fe20008000f00 */
[----:B------:R-:W2:Y:S02]  /*06b0*/  LDG.E.128 R108, desc[UR14][R108.64] ;  /* 0x0000000e6c6c7981 */ /* 0x000ea4000c1e1d00 */
[----:B------:R-:W-:Y:S01]  /*06c0*/  IMAD.WIDE.U32 R112, R129, 0x10, R112 ;  /* 0x0000001081707825 */ /* 0x000fe200078e0070 */
[----:B------:R-:W-:Y:S01]  /*06d0*/  MOV R121, UR9 ;  /* 0x0000000900797c02 */ /* 0x000fe20008000f00 */
[----:B------:R-:W3:Y:S01]  /*06e0*/  LDG.E.128 R104, desc[UR14][R104.64] ;  /* 0x0000000e68687981 */ /* 0x000ee2000c1e1d00 */
[----:B------:R-:W-:-:S03]  /*06f0*/  IADD3 R119, PT, PT, R119, 0x80, RZ ;  /* 0x0000008077777810 */ /* 0x000fc60007ffe0ff */
[----:B------:R-:W4:Y:S02]  /*0700*/  LDG.E.128 R112, desc[UR14][R112.64] ;  /* 0x0000000e70707981 */ /* 0x000f24000c1e1d00 */
[----:B------:R-:W-:Y:S02]  /*0710*/  IMAD.WIDE.U32 R116, R119, 0x10, R116 ;  /* 0x0000001077747825 */ /* 0x000fe400078e0074 */
[----:B------:R0:W4:Y:S04]  /*0720*/  LDG.E R3, desc[UR14][R120.64] ;  /* 0x0000000e78037981 */ /* 0x000128000c1e1900 */
        /* <DEDUP_REMOVED lines=8> */
[----:B------:R2:W5:Y:S01]  /*07b0*/  @P1 LDG.E.128 R24, desc[UR14][R120.64] ;  /* 0x0000000e78181981 */ /* 0x000562000c1e1d00 */
[----:B-1----:R-:W-:-:S05]  /*07c0*/  @P1 IMAD.WIDE.U32 R122, R129, 0x10, R124 ;  /* 0x00000010817a1825 */ /* 0x002fca00078e007c */
[----:B------:R0:W5:Y:S01]  /*07d0*/  @P1 LDG.E.128 R20, desc[UR14][R122.64] ;  /* 0x0000000e7a141981 */ /* 0x000162000c1e1d00 */
[----:B------:R-:W-:Y:S02]  /*07e0*/  SHF.L.U32 R136, R70, 0x10, RZ ;  /* 0x0000001046887819 */ /* 0x000fe400000006ff */
[----:B------:R-:W-:Y:S02]  /*07f0*/  SHF.L.U32 R138, R71, 0x10, RZ ;  /* 0x00000010478a7819 */ /* 0x000fe400000006ff */
[----:B------:R-:W-:Y:S02]  /*0800*/  SHF.L.U32 R143, R10, 0x10, RZ ;  /* 0x000000100a8f7819 */ /* 0x000fe400000006ff */
[----:B------:R-:W-:Y:S02]  /*0810*/  SHF.L.U32 R145, R11, 0x10, RZ ;  /* 0x000000100b917819 */ /* 0x000fe400000006ff */
[C---:B--2---:R-:W-:Y:S02]  /*0820*/  PRMT R120, R108.reuse, 0x7632, R120 ;  /* 0x000076326c787816 */ /* 0x044fe40000000078 */
[----:B------:R-:W-:-:S02]  /*0830*/  SHF.L.U32 R141, R108, 0x10, RZ ;  /* 0x000000106c8d7819 */ /* 0x000fc400000006ff */
[C---:B------:R-:W-:Y:S02]  /*0840*/  PRMT R108, R111.reuse, 0x7632, R108 ;  /* 0x000076326f6c7816 */ /* 0x040fe4000000006c */
[----:B0-----:R-:W-:Y:S02]  /*0850*/  SHF.L.U32 R123, R111, 0x10, RZ ;  /* 0x000000106f7b7819 */ /* 0x001fe400000006ff */
[C---:B---3--:R-:W-:Y:S02]  /*0860*/  PRMT R128, R107.reuse, 0x7632, R128 ;  /* 0x000076326b807816 */ /* 0x048fe40000000080 */
[----:B------:R-:W-:Y:S02]  /*0870*/  SHF.L.U32 R130, R107, 0x10, RZ ;  /* 0x000000106b827819 */ /* 0x000fe400000006ff */
[----:B----4-:R-:W-:Y:S02]  /*0880*/  PRMT R111, R114, 0x7632, R111 ;  /* 0x00007632726f7816 */ /* 0x010fe4000000006f */
[----:B------:R-:W-:-:S02]  /*0890*/  PRMT R107, R112, 0x7632, R107 ;  /* 0x00007632706b7816 */ /* 0x000fc4000000006b */
[----:B------:R-:W-:Y:S02]  /*08a0*/  PRMT R124, R104, 0x7632, R124 ;  /* 0x00007632687c7816 */ /* 0x000fe4000000007c */
[----:B------:R-:W-:Y:S02]  /*08b0*/  PRMT R127, R106, 0x7632, R127 ;  /* 0x000076326a7f7816 */ /* 0x000fe4000000007f */
[----:B------:R-:W-:Y:S02]  /*08c0*/  FSEL R146, R3, RZ, !P0 ;  /* 0x000000ff03927208 */ /* 0x000fe40004000000 */
[----:B------:R-:W-:Y:S02]  /*08d0*/  SHF.L.U32 R104, R104, 0x10, RZ ;  /* 0x0000001068687819 */ /* 0x000fe400000006ff */
[----:B------:R-:W-:Y:S02]  /*08e0*/  PRMT R126, R105, 0x7632, R126 ;  /* 0x00007632697e7816 */ /* 0x000fe4000000007e */
[----:B------:R-:W-:-:S02]  /*08f0*/  SHF.L.U32 R106, R106, 0x10, RZ ;  /* 0x000000106a6a7819 */ /* 0x000fc400000006ff */
[----:B------:R-:W-:Y:S02]  /*0900*/  SHF.L.U32 R111, R111, 0x10, RZ ;  /* 0x000000106f6f7819 */ /* 0x000fe400000006ff */
[----:B------:R-:W-:Y:S02]  /*0910*/  SHF.L.U32 R107, R107, 0x10, RZ ;  /* 0x000000106b6b7819 */ /* 0x000fe400000006ff */
[----:B------:R-:W-:Y:S01]  /*0920*/  SHF.L.U32 R124, R124, 0x10, RZ ;  /* 0x000000107c7c7819 */ /* 0x000fe200000006ff */
[----:B------:R-:W-:Y:S01]  /*0930*/  FADD.FTZ R130, -R146, R130 ;  /* 0x0000008292827221 */ /* 0x000fe20000010100 */
[C---:B------:R-:W-:Y:S02]  /*0940*/  PRMT R121, R110.reuse, 0x7632, R121 ;  /* 0x000076326e797816 */ /* 0x040fe40000000079 */
[----:B------:R-:W-:Y:S02]  /*0950*/  SHF.L.U32 R125, R110, 0x10, RZ ;  /* 0x000000106e7d7819 */ /* 0x000fe400000006ff */
[----:B------:R-:W-:Y:S01]  /*0960*/  SHF.L.U32 R131, R114, 0x10, RZ ;  /* 0x0000001072837819 */ /* 0x000fe200000006ff */
[C---:B------:R-:W-:Y:S01]  /*0970*/  FADD.FTZ R3, -R146.reuse, R104 ;  /* 0x0000006892037221 */ /* 0x040fe20000010100 */
[C---:B------:R-:W-:Y:S01]  /*0980*/  PRMT R114, R115.reuse, 0x7632, R114 ;  /* 0x0000763273727816 */ /* 0x040fe20000000072 */
[C---:B------:R-:W-:Y:S01]  /*0990*/  FADD.FTZ R144, -R146.reuse, R111 ;  /* 0x0000006f92907221 */ /* 0x040fe20000010100 */
[----:B------:R-:W-:Y:S01]  /*09a0*/  SHF.L.U32 R137, R115, 0x10, RZ ;  /* 0x0000001073897819 */ /* 0x000fe200000006ff */
[----:B------:R-:W-:Y:S01]  /*09b0*/  FADD.FTZ R115, -R146, R106 ;  /* 0x0000006a92737221 */ /* 0x000fe20000010100 */
[----:B------:R-:W-:Y:S01]  /*09c0*/  SHF.L.U32 R110, R126, 0x10, RZ ;  /* 0x000000107e6e7819 */ /* 0x000fe200000006ff */
[----:B------:R-:W-:Y:S01]  /*09d0*/  FADD.FTZ R140, -R146, R107 ;  /* 0x0000006b928c7221 */ /* 0x000fe20000010100 */
[----:B------:R-:W-:-:S02]  /*09e0*/  SHF.L.U32 R127, R127, 0x10, RZ ;  /* 0x000000107f7f7819 */ /* 0x000fc400000006ff */
[----:B------:R-:W-:Y:S01]  /*09f0*/  SHF.L.U32 R126, R128, 0x10, RZ ;  /* 0x00000010807e7819 */ /* 0x000fe200000006ff */
[----:B------:R-:W-:Y:S01]  /*0a00*/  FADD.FTZ R128, -R146, R124 ;  /* 0x0000007c92807221 */ /* 0x000fe20000010100 */
[C---:B------:R-:W-:Y:S02]  /*0a10*/  PRMT R104, R118.reuse, 0x7632, R104 ;  /* 0x0000763276687816 */ /* 0x040fe40000000068 */
[----:B------:R-:W-:Y:S02]  /*0a20*/  SHF.L.U32 R111, R118, 0x10, RZ ;  /* 0x00000010766f7819 */ /* 0x000fe400000006ff */
[C---:B------:R-:W-:Y:S02]  /*0a30*/  PRMT R106, R116.reuse, 0x7632, R106 ;  /* 0x00007632746a7816 */ /* 0x040fe4000000006a */
[----:B------:R-:W-:Y:S02]  /*0a40*/  SHF.L.U32 R133, R116, 0x10, RZ ;  /* 0x0000001074857819 */ /* 0x000fe400000006ff */
[----:B------:R-:W-:-:S02]  /*0a50*/  PRMT R107, R117, 0x7632, R107 ;  /* 0x00007632756b7816 */ /* 0x000fc4000000006b */
[----:B------:R-:W-:Y:S01]  /*0a60*/  SHF.L.U32 R135, R117, 0x10, RZ ;  /* 0x0000001075877819 */ /* 0x000fe200000006ff */
[----:B------:R-:W-:Y:S01]  /*0a70*/  FMUL.FTZ R117, R130, UR32 ;  /* 0x0000002082757c20 */ /* 0x000fe20008410000 */
[----:B------:R-:W-:Y:S01]  /*0a80*/  SHF.L.U32 R118, R79, 0x10, RZ ;  /* 0x000000104f767819 */ /* 0x000fe200000006ff */
[----:B------:R-:W-:Y:S01]  /*0a90*/  FADD.FTZ R110, -R146, R110 ;  /* 0x0000006e926e7221 */ /* 0x000fe20000010100 */
[----:B------:R-:W-:Y:S01]  /*0aa0*/  PRMT R122, R109, 0x7632, R122 ;  /* 0x000076326d7a7816 */ /* 0x000fe2000000007a */
[----:B------:R-:W-:Y:S01]  /*0ab0*/  FMUL.FTZ R115, R115, UR32 ;  /* 0x0000002073737c20 */ /* 0x000fe20008410000 */
[----:B------:R-:W-:Y:S02]  /*0ac0*/  SHF.L.U32 R139, R109, 0x10, RZ ;  /* 0x000000106d8b7819 */ /* 0x000fe400000006ff */
[----:B------:R-:W-:Y:S02]  /*0ad0*/  SHF.L.U32 R116, R78, 0x10, RZ ;  /* 0x000000104e747819 */ /* 0x000fe400000006ff */
[----:B------:R-:W-:Y:S01]  /*0ae0*/  PRMT R109, R113, 0x7632, R109 ;  /* 0x00007632716d7816 */ /* 0x000fe2000000006d */
[----:B------:R-:W-:Y:S01]  /*0af0*/  FADD.FTZ R124, -R146, R127 ;  /* 0x0000007f927c7221 */ /* 0x000fe20000010100 */
[----:B------:R-:W-:Y:S01]  /*0b00*/  SHF.L.U32 R130, R120, 0x10, RZ ;  /* 0x0000001078827819 */ /* 0x000fe200000006ff */
[----:B------:R-:W-:Y:S01]  /*0b10*/  FMUL.FTZ R120, R128, UR32 ;  /* 0x0000002080787c20 */ /* 0x000fe20008410000 */
[----:B------:R-:W-:Y:S01]  /*0b20*/  SHF.L.U32 R112, R112, 0x10, RZ ;  /* 0x0000001070707819 */ /* 0x000fe200000006ff */
[-C--:B------:R-:W-:Y:S01]  /*0b30*/  FMUL.FTZ R118, R118, R123.reuse ;  /* 0x0000007b76767220 */ /* 0x080fe20000410000 */
[----:B------:R-:W-:Y:S01]  /*0b40*/  FADD.FTZ R90, R90, R123 ;  /* 0x0000007b5a5a7221 */ /* 0x000fe20000010000 */
[----:B------:R-:W-:Y:S01]  /*0b50*/  FFMA.FTZ R34, R117, R123, R34 ;  /* 0x0000007b75227223 */ /* 0x000fe20000010022 */
[----:B------:R-:W-:Y:S01]  /*0b60*/  SHF.L.U32 R128, R122, 0x10, RZ ;  /* 0x000000107a807819 */ /* 0x000fe200000006ff */
[-C--:B------:R-:W-:Y:S01]  /*0b70*/  FMUL.FTZ R116, R116, R125.reuse ;  /* 0x0000007d74747220 */ /* 0x080fe20000410000 */
[----:B------:R-:W-:Y:S01]  /*0b80*/  SHF.L.U32 R105, R105, 0x10, RZ ;  /* 0x0000001069697819 */ /* 0x000fe200000006ff */
[----:B------:R-:W-:Y:S01]  /*0b90*/  FADD.FTZ R88, R88, R125 ;  /* 0x0000007d58587221 */ /* 0x000fe20000010000 */
[----:B------:R-:W-:Y:S01]  /*0ba0*/  SHF.L.U32 R109, R109, 0x10, RZ ;  /* 0x000000106d6d7819 */ /* 0x000fe200000006ff */
[----:B------:R-:W-:Y:S01]  /*0bb0*/  FFMA.FTZ R32, R115, R125, R32 ;  /* 0x0000007d73207223 */ /* 0x000fe20000010020 */
[----:B------:R-:W-:Y:S01]  /*0bc0*/  SHF.L.U32 R123, R17, 0x10, RZ ;  /* 0x00000010117b7819 */ /* 0x000fe200000006ff */
[----:B------:R-:W-:Y:S01]  /*0bd0*/  FMUL.FTZ R122, R110, UR32 ;  /* 0x000000206e7a7c20 */ /* 0x000fe20008410000 */
[----:B------:R-:W-:Y:S01]  /*0be0*/  SHF.L.U32 R125, R18, 0x10, RZ ;  /* 0x00000010127d7819 */ /* 0x000fe200000006ff */
[----:B------:R-:W-:Y:S01]  /*0bf0*/  FMUL.FTZ R124, R124, UR32 ;  /* 0x000000207c7c7c20 */ /* 0x000fe20008410000 */
[----:B------:R-:W-:Y:S01]  /*0c00*/  SHF.L.U32 R110, R121, 0x10, RZ ;  /* 0x00000010796e7819 */ /* 0x000fe200000006ff */
[C---:B------:R-:W-:Y:S01]  /*0c10*/  FADD.FTZ R126, -R146.reuse, R126 ;  /* 0x0000007e927e7221 */ /* 0x040fe20000010100 */
[----:B------:R-:W-:Y:S01]  /*0c20*/  FADD.FTZ R127, -R146, R112 ;  /* 0x00000070927f7221 */ /* 0x000fe20000010100 */
[----:B------:R-:W-:Y:S01]  /*0c30*/  SHF.L.U32 R129, R113, 0x10, RZ ;  /* 0x0000001071817819 */ /* 0x000fe200000006ff */
[----:B------:R-:W-:-:S02]  /*0c40*/  IMAD.U32 R112, R76, 0x10000, RZ ;  /* 0x000100004c707824 */ /* 0x000fc400078e00ff */
[----:B------:R-:W-:Y:S01]  /*0c50*/  FADD.FTZ R113, -R146, R105 ;  /* 0x0000006992717221 */ /* 0x000fe20000010100 */
[----:B------:R-:W-:Y:S01]  /*0c60*/  SHF.L.U32 R114, R114, 0x10, RZ ;  /* 0x0000001072727819 */ /* 0x000fe200000006ff */
[----:B------:R-:W-:Y:S01]  /*0c70*/  FADD.FTZ R142, -R146, R109 ;  /* 0x0000006d928e7221 */ /* 0x000fe20000010100 */
[-C--:B------:R-:W-:Y:S01]  /*0c80*/  FMUL.FTZ R121, R123, R128.reuse ;  /* 0x000000807b797220 */ /* 0x080fe20000410000 */
[----:B------:R-:W-:Y:S01]  /*0c90*/  FADD.FTZ R83, R83, R128 ;  /* 0x0000008053537221 */ /* 0x000fe20000010000 */
[----:B------:R-:W-:Y:S01]  /*0ca0*/  FFMA.FTZ R31, R122, R128, R31 ;  /* 0x000000807a1f7223 */ /* 0x000fe2000001001f */
[----:B------:R-:W-:Y:S01]  /*0cb0*/  PRMT R105, R119, 0x7632, R105 ;  /* 0x0000763277697816 */ /* 0x000fe20000000069 */
[-C--:B------:R-:W-:Y:S01]  /*0cc0*/  FMUL.FTZ R123, R125, R110.reuse ;  /* 0x0000006e7d7b7220 */ /* 0x080fe20000410000 */
[----:B------:R-:W-:Y:S01]  /*0cd0*/  SHF.L.U32 R109, R119, 0x10, RZ ;  /* 0x00000010776d7819 */ /* 0x000fe200000006ff */
[----:B------:R-:W-:Y:S01]  /*0ce0*/  FADD.FTZ R89, R89, R110 ;  /* 0x0000006e59597221 */ /* 0x000fe20000010000 */
[----:B------:R-:W-:Y:S01]  /*0cf0*/  SHF.L.U32 R128, R19, 0x10, RZ ;  /* 0x0000001013807819 */ /* 0x000fe200000006ff */
[----:B------:R-:W-:Y:S01]  /*0d00*/  FFMA.FTZ R33, R124, R110, R33 ;  /* 0x0000006e7c217223 */ /* 0x000fe20000010021 */
[----:B------:R-:W-:Y:S01]  /*0d10*/  SHF.L.U32 R108, R108, 0x10, RZ ;  /* 0x000000106c6c7819 */ /* 0x000fe200000006ff */
[----:B------:R-:W-:Y:S01]  /*0d20*/  FADD.FTZ R131, -R146, R131 ;  /* 0x0000008392837221 */ /* 0x000fe20000010100 */
[----:B------:R-:W-:Y:S01]  /*0d30*/  SHF.L.U32 R119, R16, 0x10, RZ ;  /* 0x0000001010777819 */ /* 0x000fe200000006ff */
[----:B------:R-:W-:Y:S01]  /*0d40*/  FMUL.FTZ R126, R126, UR32 ;  /* 0x000000207e7e7c20 */ /* 0x000fe20008410000 */
[----:B------:R-:W-:Y:S01]  /*0d50*/  SHF.L.U32 R110, R68, 0x10, RZ ;  /* 0x00000010446e7819 */ /* 0x000fe200000006ff */
[----:B------:R-:W-:Y:S01]  /*0d60*/  FMUL.FTZ R112, R112, R141 ;  /* 0x0000008d70707220 */ /* 0x000fe20000410000 */
[----:B------:R-:W-:Y:S01]  /*0d70*/  FMUL.FTZ R127, R127, UR32 ;  /* 0x000000207f7f7c20 */ /* 0x000fe20008410000 */
[C---:B------:R-:W-:Y:S01]  /*0d80*/  FADD.FTZ R129, -R146.reuse, R129 ;  /* 0x0000008192817221 */ /* 0x040fe20000010100 */
[C---:B------:R-:W-:Y:S01]  /*0d90*/  FADD.FTZ R137, -R146.reuse, R137 ;  /* 0x0000008992897221 */ /* 0x040fe20000010100 */
[----:B------:R-:W-:Y:S01]  /*0da0*/  FMUL.FTZ R3, R3, UR32 ;  /* 0x0000002003037c20 */ /* 0x000fe20008410000 */
[----:B------:R-:W-:Y:S01]  /*0db0*/  FADD.FTZ R146, -R146, R114 ;  /* 0x0000007292927221 */ /* 0x000fe20000010100 */
[----:B------:R-:W-:Y:S01]  /*0dc0*/  SHF.L.U32 R114, R77, 0x10, RZ ;  /* 0x000000104d727819 */ /* 0x000fe200000006ff */
[-C--:B------:R-:W-:Y:S01]  /*0dd0*/  FMUL.FTZ R125, R128, R108.reuse ;  /* 0x0000006c807d7220 */ /* 0x080fe20000410000 */
[----:B------:R-:W-:Y:S01]  /*0de0*/  FADD.FTZ R91, R91, R108 ;  /* 0x0000006c5b5b7221 */ /* 0x000fe20000010000 */
[----:B------:R-:W-:Y:S01]  /*0df0*/  FFMA.FTZ R35, R126, R108, R35 ;  /* 0x0000006c7e237223 */ /* 0x000fe20000010023 */
[----:B------:R-:W-:Y:S01]  /*0e00*/  FMUL.FTZ R131, R131, UR32 ;  /* 0x0000002083837c20 */ /* 0x000fe20008410000 */
        /* <DEDUP_REMOVED lines=9> */
[----:B------:R-:W-:Y:S01]  /*0ea0*/  FMUL.FTZ R114, R114, R139 ;  /* 0x0000008b72727220 */ /* 0x000fe20000410000 */
[----:B------:R-:W-:Y:S01]  /*0eb0*/  FADD.FTZ R111, R108, R119 ;  /* 0x000000776c6f7221 */ /* 0x000fe20000010000 */
[----:B------:R-:W-:Y:S01]  /*0ec0*/  FMUL.FTZ R113, R113, UR32 ;  /* 0x0000002071717c20 */ /* 0x000fe20008410000 */
[----:B------:R-:W-:Y:S01]  /*0ed0*/  FFMA.FTZ R108, R120, R119, R133 ;  /* 0x00000077786c7223 */ /* 0x000fe20000010085 */
[----:B------:R-:W-:Y:S01]  /*0ee0*/  FMUL.FTZ R137, R137, UR32 ;  /* 0x0000002089897c20 */ /* 0x000fe20008410000 */
[----:B------:R-:W-:-:S02]  /*0ef0*/  FADD.FTZ R110, R111, R114 ;  /* 0x000000726f6e7221 */ /* 0x000fc40000010000 */
        /* <DEDUP_REMOVED lines=9> */
[----:B------:R-:W-:Y:S01]  /*0f90*/  SHF.L.U32 R132, R106, 0x10, RZ ;  /* 0x000000106a847819 */ /* 0x000fe200000006ff */
[----:B------:R-:W-:Y:S01]  /*0fa0*/  FADD.FTZ R107, R110, R123 ;  /* 0x0000007b6e6b7221 */ /* 0x000fe20000010000 */
[----:B------:R-:W-:Y:S01]  /*0fb0*/  FFMA.FTZ R106, R124, R123, R109 ;  /* 0x0000007b7c6a7223 */ /* 0x000fe2000001006d */
[----:B------:R-:W-:Y:S02]  /*0fc0*/  FADD.FTZ R82, R82, R139 ;  /* 0x0000008b52527221 */ /* 0x000fe40000010000 */
[----:B------:R-:W-:Y:S01]  /*0fd0*/  FADD.FTZ R108, R107, R118 ;  /* 0x000000766b6c7221 */ /* 0x000fe20000010000 */
[----:B------:R-:W-:Y:S01]  /*0fe0*/  FFMA.FTZ R107, R117, R118, R106 ;  /* 0x00000076756b7223 */ /* 0x000fe2000001006a */
[----:B------:R-:W-:Y:S01]  /*0ff0*/  FFMA.FTZ R30, R113, R139, R30 ;  /* 0x0000008b711e7223 */ /* 0x000fe2000001001e */
[----:B------:R-:W-:Y:S01]  /*1000*/  SHF.L.U32 R139, R8, 0x10, RZ ;  /* 0x00000010088b7819 */ /* 0x000fe200000006ff */
[----:B------:R-:W-:Y:S01]  /*1010*/  FADD.FTZ R109, R108, R125 ;  /* 0x0000007d6c6d7221 */ /* 0x000fe20000010000 */
[----:B------:R-:W-:Y:S01]  /*1020*/  FFMA.FTZ R108, R126, R125, R107 ;  /* 0x0000007d7e6c7223 */ /* 0x000fe2000001006b */
[----:B------:R-:W-:Y:S01]  /*1030*/  FADD.FTZ R81, R81, R130 ;  /* 0x0000008251517221 */ /* 0x000fe20000010000 */
[----:B------:R-:W-:Y:S01]  /*1040*/  FFMA.FTZ R29, R120, R130, R29 ;  /* 0x00000082781d7223 */ /* 0x000fe2000001001d */
[----:B------:R-:W-:Y:S01]  /*1050*/  SHF.L.U32 R130, R69, 0x10, RZ ;  /* 0x0000001045827819 */ /* 0x000fe200000006ff */
[----:B------:R-:W-:Y:S01]  /*1060*/  FMUL.FTZ R139, R139, R132 ;  /* 0x000000848b8b7220 */ /* 0x000fe20000410000 */
[----:B------:R-:W-:Y:S01]  /*1070*/  FADD.FTZ R106, R109, R128 ;  /* 0x000000806d6a7221 */ /* 0x000fe20000010000 */
[----:B------:R-:W-:Y:S01]  /*1080*/  FMUL.FTZ R140, R140, UR32 ;  /* 0x000000208c8c7c20 */ /* 0x000fe20008410000 */
[----:B------:R-:W-:Y:S01]  /*1090*/  FFMA.FTZ R107, R127, R128, R108 ;  /* 0x000000807f6b7223 */ /* 0x000fe2000001006c */
[----:B------:R-:W-:Y:S01]  /*10a0*/  FADD.FTZ R80, R80, R141 ;  /* 0x0000008d50507221 */ /* 0x000fe20000010000 */
[----:B------:R-:W-:Y:S01]  /*10b0*/  FFMA.FTZ R28, R3, R141, R28 ;  /* 0x0000008d031c7223 */ /* 0x000fe2000001001c */
[----:B------:R-:W-:Y:S01]  /*10c0*/  SHF.L.U32 R141, R9, 0x10, RZ ;  /* 0x00000010098d7819 */ /* 0x000fe200000006ff */
[----:B------:R-:W-:Y:S01]  /*10d0*/  FADD.FTZ R109, R106, R139 ;  /* 0x0000008b6a6d7221 */ /* 0x000fe20000010000 */
[----:B------:R-:W-:Y:S01]  /*10e0*/  FMUL.FTZ R129, R129, UR32 ;  /* 0x0000002081817c20 */ /* 0x000fe20008410000 */
[----:B------:R-:W-:Y:S01]  /*10f0*/  FMUL.FTZ R130, R130, R135 ;  /* 0x0000008782827220 */ /* 0x000fe20000410000 */
[----:B------:R-:W-:Y:S01]  /*1100*/  FFMA.FTZ R106, R140, R139, R107 ;  /* 0x0000008b8c6a7223 */ /* 0x000fe2000001006b */
[----:B------:R-:W-:Y:S01]  /*1110*/  FMUL.FTZ R142, R142, UR32 ;  /* 0x000000208e8e7c20 */ /* 0x000fe20008410000 */
[----:B------:R-:W-:Y:S01]  /*1120*/  FMUL.FTZ R141, R141, R134 ;  /* 0x000000868d8d7220 */ /* 0x000fe20000410000 */
[----:B------:R-:W-:Y:S01]  /*1130*/  FADD.FTZ R108, R109, R130 ;  /* 0x000000826d6c7221 */ /* 0x000fe20000010000 */
[----:B------:R-:W-:Y:S01]  /*1140*/  FFMA.FTZ R107, R129, R130, R106 ;  /* 0x00000082816b7223 */ /* 0x000fe2000001006a */
[----:B------:R-:W-:Y:S01]  /*1150*/  FADD.FTZ R93, R93, R132 ;  /* 0x000000845d5d7221 */ /* 0x000fe20000010000 */
[----:B------:R-:W-:Y:S01]  /*1160*/  FFMA.FTZ R37, R140, R132, R37 ;  /* 0x000000848c257223 */ /* 0x000fe20000010025 */
[----:B------:R-:W-:Y:S01]  /*1170*/  SHF.L.U32 R110, R104, 0x10, RZ ;  /* 0x00000010686e7819 */ /* 0x000fe200000006ff */
[----:B------:R-:W-:Y:S01]  /*1180*/  FFMA.FTZ R104, R142, R141, R107 ;  /* 0x0000008d8e687223 */ /* 0x000fe2000001006b */
[----:B------:R-:W-:Y:S01]  /*1190*/  SHF.L.U32 R132, R105, 0x10, RZ ;  /* 0x0000001069847819 */ /* 0x000fe200000006ff */
[----:B------:R-:W-:Y:S01]  /*11a0*/  FADD.FTZ R105, R108, R141 ;  /* 0x0000008d6c697221 */ /* 0x000fe20000010000 */
[----:B------:R-:W-:Y:S01]  /*11b0*/  FMUL.FTZ R144, R144, UR32 ;  /* 0x0000002090907c20 */ /* 0x000fe20008410000 */
[----:B------:R-:W-:Y:S01]  /*11c0*/  FMUL.FTZ R143, R143, R110 ;  /* 0x0000006e8f8f7220 */ /* 0x000fe20000410000 */
[----:B------:R-:W-:Y:S01]  /*11d0*/  FFMA.FTZ R104, R131, R136, R104 ;  /* 0x0000008883687223 */ /* 0x000fe20000010068 */
[----:B------:R-:W-:-:S03]  /*11e0*/  FADD.FTZ R106, R105, R136 ;  /* 0x00000088696a7221 */ /* 0x000fc60000010000 */
[----:B------:R-:W-:Y:S01]  /*11f0*/  FFMA.FTZ R104, R144, R143, R104 ;  /* 0x0000008f90687223 */ /* 0x000fe20000010068 */
[----:B------:R-:W-:Y:S01]  /*1200*/  FADD.FTZ R105, R106, R143 ;  /* 0x0000008f6a697221 */ /* 0x000fe20000010000 */
[----:B------:R-:W-:Y:S01]  /*1210*/  FADD.FTZ R101, R101, R110 ;  /* 0x0000006e65657221 */ /* 0x000fe20000010000 */
[----:B------:R-:W-:Y:S01]  /*1220*/  FFMA.FTZ R41, R144, R110, R41 ;  /* 0x0000006e90297223 */ /* 0x000fe20000010029 */
[----:B------:R-:W-:Y:S01]  /*1230*/  FMUL.FTZ R146, R146, UR32 ;  /* 0x0000002092927c20 */ /* 0x000fe20008410000 */
        /* <DEDUP_REMOVED lines=12> */
.L_x_219:
[----:B------:R-:W-:-:S04]  /*1300*/  ISETP.NE.U32.AND P1, PT, RZ, UR4, PT ;  /* 0x00000004ff007c0c */ /* 0x000fc8000bf25070 */
[----:B------:R-:W-:-:S13]  /*1310*/  ISETP.NE.AND.EX P1, PT, RZ, UR5, PT, P1 ;  /* 0x00000005ff007c0c */ /* 0x000fda000bf25310 */
[----:B------:R-:W-:Y:S05]  /*1320*/  @!P1 BRA `(.L_x_220) ;  /* 0x00000000002c9947 */ /* 0x000fea0003800000 */
[----:B------:R-:W-:Y:S01]  /*1330*/  UIMAD UR9, UR8, UR29, URZ ;  /* 0x0000001d080972a4 */ /* 0x000fe2000f8e02ff */
[----:B------:R-:W0:Y:S03]  /*1340*/  LDC.64 R20, c[0x0][0x438] ;  /* 0x00010e00ff147b82 */ /* 0x000e260000000a00 */
[----:B------:R-:W-:-:S04]  /*1350*/  USHF.R.S32.HI UR10, URZ, 0x1f, UR9 ;  /* 0x0000001fff0a7899 */ /* 0x000fc80008011409 */
[----:B------:R-:W-:-:S06]  /*1360*/  ULEA.HI UR10, UR10, UR9, URZ, 0x3 ;  /* 0x000000090a0a7291 */ /* 0x000fcc000f8f18ff */
[----:B------:R-:W-:-:S04]  /*1370*/  MOV R25, UR10 ;  /* 0x0000000a00197c02 */ /* 0x000fc80008000f00 */
[----:B------:R-:W-:-:S04]  /*1380*/  LEA.HI.SX32 R25, R25, R0, 0x1d ;  /* 0x0000000019197211 */ /* 0x000fc800078feaff */
[C---:B------:R-:W-:Y:S01]  /*1390*/  IADD3 R23, PT, PT, R25.reuse, 0x80, RZ ;  /* 0x0000008019177810 */ /* 0x040fe20007ffe0ff */
[----:B0-----:R-:W-:-:S04]  /*13a0*/  IMAD.WIDE.U32 R24, R25, 0x10, R20 ;  /* 0x0000001019187825 */ /* 0x001fc800078e0014 */
[----:B------:R-:W-:Y:S02]  /*13b0*/  IMAD.WIDE.U32 R20, R23, 0x10, R20 ;  /* 0x0000001017147825 */ /* 0x000fe400078e0014 */
[----:B------:R-:W5:Y:S04]  /*13c0*/  LDG.E.128 R24, desc[UR14][R24.64] ;  /* 0x0000000e18187981 */ /* 0x000f68000c1e1d00 */
[----:B------:R-:W5:Y:S02]  /*13d0*/  LDG.E.128 R20, desc[UR14][R20.64] ;  /* 0x0000000e14147981 */ /* 0x000f64000c1e1d00 */
.L_x_220:
[----:B------:R-:W0:Y:S01]  /*13e0*/  SHFL.DOWN PT, R105, R110, 0x10, 0x1f ;  /* 0x0a001f006e697f89 */ /* 0x000e2200000e0000 */
[----:B------:R-:W-:Y:S01]  /*13f0*/  LOP3.LUT P4, RZ, R0, 0x1f, RZ, 0xc0, !PT ;  /* 0x0000001f00ff7812 */ /* 0x000fe2000788c0ff */
[----:B------:R-:W-:Y:S01]  /*1400*/  UISETP.GE.AND UP1, UPT, UR13, 0x1, UPT ;  /* 0x000000010d00788c */ /* 0x000fe2000bf26270 */
[----:B------:R-:W-:Y:S01]  /*1410*/  PLOP3.LUT P0, PT, PT, PT, PT, 0x80, 0x8 ;  /* 0x000000000008781c */ /* 0x000fe20003f0f070 */
[----:B------:R-:W1:Y:S01]  /*1420*/  SHFL.DOWN PT, R104, R111, 0x10, 0x1f ;  /* 0x0a001f006f687f89 */ /* 0x000e6200000e0000 */
[----:B------:R-:W-:Y:S01]  /*1430*/  HFMA2 R147, -RZ, RZ, 0, 0 ;  /* 0x00000000ff937431 */ /* 0x000fe200000001ff */
[----:B------:R-:W-:Y:S01]  /*1440*/  MOV R134, 0x10 ;  /* 0x0000001000867802 */ /* 0x000fe20000000f00 */
[----:B------:R-:W2:Y:S01]  /*1450*/  S2R R133, SR_CgaCtaId ;  /* 0x0000000000857919 */ /* 0x000ea20000008800 */
[----:B------:R-:W-:-:S05]  /*1460*/  PLOP3.LUT P3, PT, PT, PT, UP1, 0x80, 0x8 ;  /* 0x000000000008781c */ /* 0x000fca0003f6f018 */
[----:B------:R-:W-:Y:S01]  /*1470*/  @UP1 UIADD3 UR9, UPT, UPT, UR13, -0x1, URZ ;  /* 0xffffffff0d091890 */ /* 0x000fe2000fffe0ff */
[----:B------:R-:W-:Y:S01]  /*1480*/  @!P4 PLOP3.LUT P0, PT, P2, PT, PT, 0x80, 0x8 ;  /* 0x000000000008c81c */ /* 0x000fe2000170f070 */
[----:B------:R-:W3:Y:S02]  /*1490*/  @UP1 LDCU.64 UR26, c[0x0][0x390] ;  /* 0x00007200ff1a17ac */ /* 0x000ee40008000a00 */
[----:B------:R-:W-:-:S04]  /*14a0*/  @UP1 UIMAD UR9, UR9, UR29, URZ ;  /* 0x0000001d090912a4 */ /* 0x000fc8000f8e02ff */
[----:B------:R-:W-:Y:S01]  /*14b0*/  @UP1 USHF.R.S32.HI UR10, URZ, 0x1f, UR9 ;  /* 0x0000001fff0a1899 */ /* 0x000fe20008011409 */
[----:B0-----:R-:W-:-:S03]  /*14c0*/  FADD.FTZ R105, R105, R110 ;  /* 0x0000006e69697221 */ /* 0x001fc60000010000 */
[----:B------:R-:W-:Y:S01]  /*14d0*/  @UP1 ULEA.HI UR10, UR10, UR9, URZ, 0x3 ;  /* 0x000000090a0a1291 */ /* 0x000fe2000f8f18ff */
[----:B-1----:R-:W-:Y:S01]  /*14e0*/  FADD.FTZ R104, R104, R111 ;  /* 0x0000006f68687221 */ /* 0x002fe20000010000 */
[----:B------:R-:W0:Y:S04]  /*14f0*/  SHFL.DOWN PT, R106, R105, 0x8, 0x1f ;  /* 0x09001f00696a7f89 */ /* 0x000e2800000e0000 */
[----:B------:R-:W1:Y:S01]  /*1500*/  SHFL.DOWN PT, R107, R104, 0x8, 0x1f ;  /* 0x09001f00686b7f89 */ /* 0x000e6200000e0000 */
[----:B0-----:R-:W-:Y:S01]  /*1510*/  FADD.FTZ R106, R105, R106 ;  /* 0x0000006a696a7221 */ /* 0x001fe20000010000 */
[----:B-1----:R-:W-:-:S04]  /*1520*/  FADD.FTZ R107, R104, R107 ;  /* 0x0000006b686b7221 */ /* 0x002fc80000010000 */
[----:B------:R-:W0:Y:S04]  /*1530*/  SHFL.DOWN PT, R109, R106, 0x4, 0x1f ;  /* 0x08801f006a6d7f89 */ /* 0x000e2800000e0000 */
[----:B------:R-:W1:Y:S01]  /*1540*/  SHFL.DOWN PT, R108, R107, 0x4, 0x1f ;  /* 0x08801f006b6c7f89 */ /* 0x000e6200000e0000 */
[----:B0-----:R-:W-:Y:S01]  /*1550*/  FADD.FTZ R109, R106, R109 ;  /* 0x0000006d6a6d7221 */ /* 0x001fe20000010000 */
[----:B------:R-:W-:Y:S01]  /*1560*/  MOV R106, 0x400 ;  /* 0x00000400006a7802 */ /* 0x000fe20000000f00 */
[----:B-1----:R-:W-:-:S03]  /*1570*/  FADD.FTZ R108, R107, R108 ;  /* 0x0000006c6b6c7221 */ /* 0x002fc60000010000 */
[----:B------:R-:W0:Y:S04]  /*1580*/  SHFL.DOWN PT, R110, R109, 0x2, 0x1f ;  /* 0x08401f006d6e7f89 */ /* 0x000e2800000e0000 */
[----:B------:R-:W1:Y:S01]  /*1590*/  SHFL.DOWN PT, R111, R108, 0x2, 0x1f ;  /* 0x08401f006c6f7f89 */ /* 0x000e6200000e0000 */
[----:B0-----:R-:W-:Y:S01]  /*15a0*/  FADD.FTZ R110, R109, R110 ;  /* 0x0000006e6d6e7221 */ /* 0x001fe20000010000 */
[----:B------:R-:W-:Y:S01]  /*15b0*/  MOV R109, UR10 ;  /* 0x0000000a006d7c02 */ /* 0x000fe20008000f00 */
[----:B-1----:R-:W-:-:S03]  /*15c0*/  FADD.FTZ R111, R108, R111 ;  /* 0x0000006f6c6f7221 */ /* 0x002fc60000010000 */
[----:B------:R-:W0:Y:S01]  /*15d0*/  SHFL.DOWN PT, R105, R110, 0x1, 0x1f ;  /* 0x08201f006e697f89 */ /* 0x000e2200000e0000 */
[----:B--2---:R-:W-:Y:S02]  /*15e0*/  LEA R108, R133, R106, 0x18 ;  /* 0x0000006a856c7211 */ /* 0x004fe400078ec0ff */
[----:B------:R-:W-:Y:S01]  /*15f0*/  @P3 LEA.HI.SX32 R147, R109, R0, 0x1d ;  /* 0x000000006d933211 */ /* 0x000fe200078feaff */
[----:B------:R-:W1:Y:S02]  /*1600*/  SHFL.DOWN PT, R104, R111, 0x1, 0x1f ;  /* 0x08201f006f687f89 */ /* 0x000e6400000e0000 */
[----:B------:R-:W-:Y:S02]  /*1610*/  VIADD R107, R108, 0x2020 ;  /* 0x000020206c6b7836 */ /* 0x000fe40000000000 */
[----:B---3--:R-:W-:-:S03]  /*1620*/  @P3 IMAD.WIDE.U32 R134, R147, R134, UR26 ;  /* 0x0000001a93863e25 */ /* 0x008fc6000f8e0086 */
[----:B------:R-:W-:Y:S02]  /*1630*/  @!P4 MOV R106, R107 ;  /* 0x0000006b006ac202 */ /* 0x000fe40000000f00 */
[----:B------:R-:W-:-:S04]  /*1640*/  @!P0 IADD3 R106, PT, PT, R108, 0x2000, RZ ;  /* 0x000020006c6a8810 */ /* 0x000fc80007ffe0ff */
[----:B------:R-:W-:Y:S01]  /*1650*/  @!P4 LEA R148, R2, R106, 0x3 ;  /* 0x0000006a0294c211 */ /* 0x000fe200078e18ff */
[----:B0-----:R-:W-:Y:S01]  /*1660*/  FADD.FTZ R132, R110, R105 ;  /* 0x000000696e847221 */ /* 0x001fe20000010000 */
[----:B-1----:R-:W-:-:S05]  /*1670*/  FADD.FTZ R133, R111, R104 ;  /* 0x000000686f857221 */ /* 0x002fca0000010000 */
[----:B------:R0:W-:Y:S01]  /*1680*/  @!P4 STS.64 [R148], R132 ;  /* 0x000000849400c388 */ /* 0x0001e20000000a00 */
[----:B------:R-:W-:Y:S06]  /*1690*/  BAR.SYNC.DEFER_BLOCKING 0x0 ;  /* 0x0000000000007b1d */ /* 0x000fec0000010000 */
[----:B------:R1:W2:Y:S01]  /*16a0*/  @P3 LDG.E.128 R84, desc[UR14][R134.64] ;  /* 0x0000000e86543981 */ /* 0x0002a2000c1e1d00 */
[C---:B------:R-:W-:Y:S01]  /*16b0*/  @!P2 IADD3 R107, PT, PT, R108.reuse, 0x2000, RZ ;  /* 0x000020006c6ba810 */ /* 0x040fe20007ffe0ff */
[----:B------:R-:W-:Y:S01]  /*16c0*/  UIMAD UR9, UR8, UR29, URZ ;  /* 0x0000001d080972a4 */ /* 0x000fe2000f8e02ff */
[C---:B------:R-:W-:Y:S01]  /*16d0*/  IADD3 R109, PT, PT, R108.reuse, 0x2030, RZ ;  /* 0x000020306c6d7810 */ /* 0x040fe20007ffe0ff */
[----:B------:R-:W-:Y:S01]  /*16e0*/  UISETP.NE.U32.AND UP0, UPT, UR4, URZ, UPT ;  /* 0x000000ff0400728c */ /* 0x000fe2000bf05070 */
[----:B------:R-:W-:Y:S01]  /*16f0*/  @!P2 IADD3 R109, PT, PT, R108, 0x2010, RZ ;  /* 0x000020106c6da810 */ /* 0x000fe20007ffe0ff */
[----:B------:R-:W-:Y:S01]  /*1700*/  USHF.R.S32.HI UR10, URZ, 0x1f, UR9 ;  /* 0x0000001fff0a7899 */ /* 0x000fe20008011409 */
[----:B------:R-:W3:Y:S01]  /*1710*/  LDS.128 R104, [R107] ;  /* 0x000000006b687984 */ /* 0x000ee20000000c00 */
[----:B------:R-:W-:Y:S01]  /*1720*/  UISETP.NE.AND.EX UP0, UPT, UR5, URZ, UPT, UP0 ;  /* 0x000000ff0500728c */ /* 0x000fe2000bf05300 */
[----:B------:R-:W-:Y:S01]  /*1730*/  ISETP.NE.AND P0, PT, RZ, UR28, PT ;  /* 0x0000001cff007c0c */ /* 0x000fe2000bf05270 */
[----:B------:R-:W-:Y:S01]  /*1740*/  ULEA.HI UR10, UR10, UR9, URZ, 0x3 ;  /* 0x000000090a0a7291 */ /* 0x000fe2000f8f18ff */
[----:B------:R-:W4:Y:S01]  /*1750*/  LDS.128 R108, [R109] ;  /* 0x000000006d6c7984 */ /* 0x000f220000000c00 */
[----:B0----5:R-:W-:-:S02]  /*1760*/  PRMT R132, R23, 0x7632, R132 ;  /* 0x0000763217847816 */ /* 0x021fc40000000084 */
[----:B-1----:R-:W-:Y:S02]  /*1770*/  PRMT R134, R26, 0x7632, R134 ;  /* 0x000076321a867816 */ /* 0x002fe40000000086 */
[----:B------:R-:W-:Y:S02]  /*1780*/  PRMT R135, R25, 0x7632, R135 ;  /* 0x0000763219877816 */ /* 0x000fe40000000087 */
[----:B------:R-:W-:Y:S01]  /*1790*/  PRMT R148, R24, 0x7632, R148 ;  /* 0x0000763218947816 */ /* 0x000fe20000000094 */
[----:B---3--:R-:W-:Y:S01]  /*17a0*/  FADD.FTZ R150, RZ, R105 ;  /* 0x00000069ff967221 */ /* 0x008fe20000010000 */
[----:B------:R-:W-:-:S03]  /*17b0*/  FADD.FTZ R105, RZ, R104 ;  /* 0x00000068ff697221 */ /* 0x000fc60000010000 */
[----:B------:R-:W-:Y:S01]  /*17c0*/  FADD.FTZ R150, R107, R150 ;  /* 0x000000966b967221 */ /* 0x000fe20000010000 */
[----:B------:R-:W-:-:S03]  /*17d0*/  FADD.FTZ R105, R106, R105 ;  /* 0x000000696a697221 */ /* 0x000fc60000010000 */
[----:B----4-:R-:W-:Y:S01]  /*17e0*/  FADD.FTZ R150, R150, R109 ;  /* 0x0000006d96967221 */ /* 0x010fe20000010000 */
[----:B------:R-:W-:Y:S01]  /*17f0*/  FADD.FTZ R105, R105, R108 ;  /* 0x0000006c69697221 */ /* 0x000fe20000010000 */
[----:B------:R-:W-:Y:S02]  /*1800*/  MOV R109, UR10 ;  /* 0x0000000a006d7c02 */ /* 0x000fe40008000f00 */
[----:B------:R-:W-:Y:S01]  /*1810*/  FADD.FTZ R111, R111, R150 ;  /* 0x000000966f6f7221 */ /* 0x000fe20000010000 */
[----:B------:R-:W-:Y:S01]  /*1820*/  FADD.FTZ R105, R110, R105 ;  /* 0x000000696e697221 */ /* 0x000fe20000010000 */
[----:B------:R-:W-:Y:S02]  /*1830*/  PRMT R108, R22, 0x7632, R108 ;  /* 0x00007632166c7816 */ /* 0x000fe4000000006c */
[----:B------:R-:W-:Y:S01]  /*1840*/  FMUL.FTZ R111, R111, UR30 ;  /* 0x0000001e6f6f7c20 */ /* 0x000fe20008410000 */
[----:B------:R-:W-:Y:S01]  /*1850*/  FMUL.FTZ R133, R105, UR30 ;  /* 0x0000001e69857c20 */ /* 0x000fe20008410000 */
[----:B------:R-:W-:-:S02]  /*1860*/  PRMT R110, R21, 0x7632, R110 ;  /* 0x00007632156e7816 */ /* 0x000fc4000000006e */
[----:B------:R-:W-:Y:S02]  /*1870*/  PRMT R150, R27, 0x7632, R150 ;  /* 0x000076321b967816 */ /* 0x000fe40000000096 */
[----:B------:R-:W-:Y:S02]  /*1880*/  R2UR UR13, R111 ;  /* 0x000000006f0d72ca */ /* 0x000fe400000e0000 */
[----:B------:R-:W-:Y:S02]  /*1890*/  PRMT R111, R20, 0x7632, R111 ;  /* 0x00007632146f7816 */ /* 0x000fe4000000006f */
[----:B------:R-:W-:Y:S02]  /*18a0*/  LEA.HI.SX32 R109, R109, R0, 0x1d ;  /* 0x000000006d6d7211 */ /* 0x000fe400078feaff */
[----:B------:R-:W-:Y:S02]  /*18b0*/  FSEL R133, R133, RZ, !P0 ;  /* 0x000000ff85857208 */ /* 0x000fe40004000000 */
[----:B--2---:R-:W-:-:S02]  /*18c0*/  PRMT R104, R87, 0x7632, R104 ;  /* 0x0000763257687816 */ /* 0x004fc40000000068 */
        /* <DEDUP_REMOVED lines=20> */
.L_x_223:
        /* <DEDUP_REMOVED lines=13> */
.L_x_224:
        /* <DEDUP_REMOVED lines=13> */
.L_x_225:
        /* <DEDUP_REMOVED lines=13> */
.L_x_226:
        /* <DEDUP_REMOVED lines=13> */
.L_x_227:
        /* <DEDUP_REMOVED lines=13> */
.L_x_228:
        /* <DEDUP_REMOVED lines=13> */
.L_x_229:
        /* <DEDUP_REMOVED lines=14> */
.L_x_222:
        /* <DEDUP_REMOVED lines=19> */
.L_x_231:
        /* <DEDUP_REMOVED lines=8> */
.L_x_232:
[----:B------:R-:W-:Y:S01]  /*2180*/  FFMA.FTZ R107, R115, UR13, R133 ;  /* 0x0000000d736b7c23 */ /* 0x000fe20008010085 */
[----:B------:R-:W-:Y:S01]  /*2190*/  FADD.FTZ R99, R121, -R148 ;  /* 0x8000009479637221 */ /* 0x000fe20000010000 */
[----:B------:R-:W-:Y:S01]  /*21a0*/  FADD.FTZ R98, R114, -R149 ;  /* 0x8000009572627221 */ /* 0x000fe20000010000 */
[----:B------:R-:W-:Y:S01]  /*21b0*/  FFMA.FTZ R150, R124, UR13, R133 ;  /* 0x0000000d7c967c23 */ /* 0x000fe20008010085 */
[----:B------:R-:W-:Y:S01]  /*21c0*/  FADD.FTZ R134, R116, -R107 ;  /* 0x8000006b74867221 */ /* 0x000fe20000010000 */
[----:B------:R-:W-:Y:S01]  /*21d0*/  FMUL.FTZ R107, R99, UR32 ;  /* 0x00000020636b7c20 */ /* 0x000fe20008410000 */
[--C-:B------:R-:W-:Y:S01]  /*21e0*/  FFMA.FTZ R135, R117, UR13, R133.reuse ;  /* 0x0000000d75877c23 */ /* 0x100fe20008010085 */
[----:B------:R-:W-:Y:S01]  /*21f0*/  FMUL.FTZ R99, R98, UR32 ;  /* 0x0000002062637c20 */ /* 0x000fe20008410000 */
[----:B------:R-:W-:Y:S01]  /*2200*/  FFMA.FTZ R152, R126, UR13, R133 ;  /* 0x0000000d7e987c23 */ /* 0x000fe20008010085 */
[----:B------:R-:W-:Y:S01]  /*2210*/  FADD.FTZ R148, R123, -R150 ;  /* 0x800000967b947221 */ /* 0x000fe20000010000 */
[----:B------:R-:W-:Y:S01]  /*2220*/  FADD.FTZ R149, R118, -R135 ;  /* 0x8000008776957221 */ /* 0x000fe20000010000 */
[----:B------:R-:W-:Y:S01]  /*2230*/  FMUL.FTZ R135, R134, UR32 ;  /* 0x0000002086877c20 */ /* 0x000fe20008410000 */
[----:B------:R-:W-:Y:S01]  /*2240*/  FADD.FTZ R150, R125, -R152 ;  /* 0x800000987d967221 */ /* 0x000fe20000010000 */
[----:B------:R-:W-:Y:S01]  /*2250*/  FMUL.FTZ R148, R148, UR32 ;  /* 0x0000002094947c20 */ /* 0x000fe20008410000 */
[----:B------:R-:W-:-:S02]  /*2260*/  FSEL R98, R107, RZ, P0 ;  /* 0x000000ff6b627208 */ /* 0x000fc40000000000 */
        /* <DEDUP_REMOVED lines=9> */
.L_x_233:
        /* <DEDUP_REMOVED lines=8> */
.L_x_234:
        /* <DEDUP_REMOVED lines=12> */
.L_x_235:
        /* <DEDUP_REMOVED lines=8> */
.L_x_236:
        /* <DEDUP_REMOVED lines=12> */
.L_x_237:
        /* <DEDUP_REMOVED lines=11> */
.L_x_221:
[----:B------:R-:W-:-:S04]  /*2630*/  UISETP.NE.U32.AND UP0, UPT, UR6, URZ, UPT ;  /* 0x000000ff0600728c */ /* 0x000fc8000bf05070 */
[----:B------:R-:W-:-:S09]  /*2640*/  UISETP.NE.AND.EX UP0, UPT, UR7, URZ, UPT, UP0 ;  /* 0x000000ff0700728c */ /* 0x000fd2000bf05300 */
[----:B------:R-:W-:Y:S05]  /*2650*/  BRA.U UP0, `(.L_x_238) ;  /* 0x00000005009c7547 */ /* 0x000fea000b800000 */
[----:B------:R-:W-:Y:S01]  /*2660*/  ISETP.LT.AND P0, PT, RZ, UR33, PT ;  /* 0x00000021ff007c0c */ /* 0x000fe2000bf01270 */
[----:B------:R-:W-:-:S12]  /*2670*/  BRA.U !UP1, `(.L_x_239) ;  /* 0x00000001092c7547 */ /* 0x000fd8000b800000 */
        /* <DEDUP_REMOVED lines=11> */
.L_x_239:
[----:B------:R-:W-:Y:S05]  /*2730*/  BRA.U !UP1, `(.L_x_240) ;  /* 0x0000000109347547 */ /* 0x000fea000b800000 */
[----:B------:R-:W-:Y:S01]  /*2740*/  @P0 PRMT R149, R24, 0x7632, R149 ;  /* 0x0000763218950816 */ /* 0x000fe20000000095 */
[----:B------:R-:W-:Y:S01]  /*2750*/  @P0 FFMA.FTZ R150, R120, UR13, R133 ;  /* 0x0000000d78960c23 */ /* 0x000fe20008010085 */
[----:B------:R-:W-:Y:S02]  /*2760*/  @!P0 SHF.L.U32 R148, R148, 0x10, RZ ;  /* 0x0000001094948819 */ /* 0x000fe400000006ff */
[----:B------:R-:W-:Y:S01]  /*2770*/  @P0 SHF.L.U32 R149, R149, 0x10, RZ ;  /* 0x0000001095950819 */ /* 0x000fe200000006ff */
[----:B------:R-:W-:-:S04]  /*2780*/  @P0 FADD.FTZ R150, R119, -R150 ;  /* 0x8000009677960221 */ /* 0x000fc80000010000 */
        /* <DEDUP_REMOVED lines=8> */
.L_x_240:
        /* <DEDUP_REMOVED lines=12> */
.L_x_241:
        /* <DEDUP_REMOVED lines=12> */
.L_x_242:
        /* <DEDUP_REMOVED lines=12> */
.L_x_243:
[----:B------:R-:W-:Y:S05]  /*2a50*/  BRA.U !UP1, `(.L_x_244) ;  /* 0x0000000109347547 */ /* 0x000fea000b800000 */
[----:B------:R-:W-:Y:S01]  /*2a60*/  @P0 PRMT R106, R26, 0x7632, R106 ;  /* 0x000076321a6a0816 */ /* 0x000fe2000000006a */
[----:B------:R-:W-:Y:S01]  /*2a70*/  @P0 FFMA.FTZ R148, R124, UR13, R133 ;  /* 0x0000000d7c940c23 */ /* 0x000fe20008010085 */
[----:B------:R-:W-:-:S03]  /*2a80*/  @!P0 SHF.L.U32 R134, R134, 0x10, RZ ;  /* 0x0000001086868819 */ /* 0x000fc600000006ff */
[----:B------:R-:W-:Y:S02]  /*2a90*/  @P0 IMAD.U32 R106, R106, 0x10000, RZ ;  /* 0x000100006a6a0824 */ /* 0x000fe400078e00ff */
        /* <DEDUP_REMOVED lines=9> */
.L_x_244:
        /* <DEDUP_REMOVED lines=12> */
.L_x_245:
        /* <DEDUP_REMOVED lines=14> */
.L_x_238:
[----:B------:R-:W-:Y:S02]  /*2cd0*/  ISETP.LT.AND P0, PT, RZ, UR33, PT ;  /* 0x00000021ff007c0c */ /* 0x000fe4000bf01270 */
[----:B------:R-:W-:Y:S02]  /*2ce0*/  SHF.L.U32 R149, R25, 0x10, RZ ;  /* 0x0000001019957819 */ /* 0x000fe400000006ff */
[----:B------:R-:W-:-:S09]  /*2cf0*/  PLOP3.LUT P4, PT, PT, PT, UP2, 0x80, 0x8 ;  /* 0x000000000008781c */ /* 0x000fd20003f8f028 */
[--C-:B------:R-:W-:Y:S01]  /*2d00*/  @P0 FFMA.FTZ R98, R120, UR13, R133.reuse ;  /* 0x0000000d78620c23 */ /* 0x100fe20008010085 */
[----:B------:R-:W-:Y:S01]  /*2d10*/  @!P0 PRMT R96, R24, 0x7632, R96 ;  /* 0x0000763218608816 */ /* 0x000fe20000000060 */
[----:B------:R-:W-:Y:S01]  /*2d20*/  @P0 FFMA.FTZ R99, R113, UR13, R133 ;  /* 0x0000000d71630c23 */ /* 0x000fe20008010085 */
[----:B------:R-:W-:Y:S01]  /*2d30*/  @P0 SHF.L.U32 R97, R148, 0x10, RZ ;  /* 0x0000001094610819 */ /* 0x000fe200000006ff */
[----:B------:R-:W-:Y:S01]  /*2d40*/  @P0 FADD.FTZ R98, R119, -R98 ;  /* 0x8000006277620221 */ /* 0x000fe20000010000 */
[----:B------:R-:W-:Y:S01]  /*2d50*/  @!P0 SHF.L.U32 R96, R96, 0x10, RZ ;  /* 0x0000001060608819 */ /* 0x000fe200000006ff */
[----:B------:R-:W-:Y:S01]  /*2d60*/  @P0 FADD.FTZ R148, R114, -R99 ;  /* 0x8000006372940221 */ /* 0x000fe20000010000 */
[----:B------:R-:W-:Y:S01]  /*2d70*/  @P0 FFMA.FTZ R99, R115, UR13, R133 ;  /* 0x0000000d73630c23 */ /* 0x000fe20008010085 */
[----:B------:R-:W-:Y:S01]  /*2d80*/  @P0 FFMA.FTZ R96, R98, UR32, R97 ;  /* 0x0000002062600c23 */ /* 0x000fe20008010061 */
[----:B------:R-:W-:Y:S01]  /*2d90*/  @P0 FFMA.FTZ R98, R122, UR13, R133 ;  /* 0x0000000d7a620c23 */ /* 0x000fe20008010085 */
[----:B------:R-:W-:Y:S01]  /*2da0*/  @P0 FFMA.FTZ R149, R148, UR32, R149 ;  /* 0x0000002094950c23 */ /* 0x000fe20008010095 */
[----:B------:R-:W-:Y:S01]  /*2db0*/  SHF.L.U32 R148, R135, 0x10, RZ ;  /* 0x0000001087947819 */ /* 0x000fe200000006ff */
[----:B------:R-:W-:Y:S01]  /*2dc0*/  @P0 FADD.FTZ R99, R116, -R99 ;  /* 0x8000006374630221 */ /* 0x000fe20000010000 */
[----:B------:R-:W-:Y:S01]  /*2dd0*/  @P0 FADD.FTZ R97, R121, -R98 ;  /* 0x8000006279610221 */ /* 0x000fe20000010000 */
[----:B------:R-:W-:Y:S01]  /*2de0*/  SHF.L.U32 R98, R26, 0x10, RZ ;  /* 0x000000101a627819 */ /* 0x000fe200000006ff */
[--C-:B------:R-:W-:Y:S01]  /*2df0*/  @P0 FFMA.FTZ R152, R124, UR13, R133.reuse ;  /* 0x0000000d7c980c23 */ /* 0x100fe20008010085 */
[----:B------:R-:W-:Y:S01]  /*2e00*/  SHF.L.U32 R135, R134, 0x10, RZ ;  /* 0x0000001086877819 */ /* 0x000fe200000006ff */
[----:B------:R-:W-:Y:S01]  /*2e10*/  @P0 FFMA.FTZ R148, R97, UR32, R148 ;  /* 0x0000002061940c23 */ /* 0x000fe20008010094 */
[----:B------:R-:W-:Y:S01]  /*2e20*/  @P0 FFMA.FTZ R97, R117, UR13, R133 ;  /* 0x0000000d75610c23 */ /* 0x000fe20008010085 */
[----:B------:R-:W-:Y:S01]  /*2e30*/  @P0 FFMA.FTZ R98, R99, UR32, R98 ;  /* 0x0000002063620c23 */ /* 0x000fe20008010062 */
[----:B------:R-:W-:Y:S01]  /*2e40*/  @P0 FADD.FTZ R152, R123, -R152 ;  /* 0x800000987b980221 */ /* 0x000fe20000010000 */
[----:B------:R-:W-:Y:S01]  /*2e50*/  SHF.L.U32 R99, R27, 0x10, RZ ;  /* 0x000000101b637819 */ /* 0x000fe200000006ff */
[----:B------:R-:W-:Y:S01]  /*2e60*/  @P0 FADD.FTZ R134, R118, -R97 ;  /* 0x8000006176860221 */ /* 0x000fe20000010000 */
[----:B------:R-:W-:Y:S01]  /*2e70*/  @P4 FFMA.FTZ R97, R3, UR13, R133 ;  /* 0x0000000d03614c23 */ /* 0x000fe20008010085 */
[----:B------:R-:W-:Y:S01]  /*2e80*/  @P0 FFMA.FTZ R135, R152, UR32, R135 ;  /* 0x0000002098870c23 */ /* 0x000fe20008010087 */
[----:B------:R-:W-:Y:S01]  /*2e90*/  @P0 FFMA.FTZ R152, R126, UR13, R133 ;  /* 0x0000000d7e980c23 */ /* 0x000fe20008010085 */
[----:B------:R-:W-:Y:S01]  /*2ea0*/  @P0 FFMA.FTZ R99, R134, UR32, R99 ;  /* 0x0000002086630c23 */ /* 0x000fe20008010063 */
[----:B------:R-:W-:Y:S01]  /*2eb0*/  SHF.L.U32 R134, R150, 0x10, RZ ;  /* 0x0000001096867819 */ /* 0x000fe200000006ff */
[----:B------:R-:W-:Y:S01]  /*2ec0*/  @P4 FADD.FTZ R150, R112, -R97 ;  /* 0x8000006170964221 */ /* 0x000fe20000010000 */
[----:B------:R-:W-:Y:S01]  /*2ed0*/  SHF.L.U32 R97, R24, 0x10, RZ ;  /* 0x0000001018617819 */ /* 0x000fe200000006ff */
[----:B------:R-:W-:-:S04]  /*2ee0*/  @P0 FADD.FTZ R151, R125, -R152 ;  /* 0x800000987d970221 */ /* 0x000fc80000010000 */
[----:B------:R-:W-:Y:S01]  /*2ef0*/  @P0 FFMA.FTZ R134, R151, UR32, R134 ;  /* 0x0000002097860c23 */ /* 0x000fe20008010086 */
        /* <DEDUP_REMOVED lines=9> */
.L_x_246:
        /* <DEDUP_REMOVED lines=8> */
.L_x_247:
        /* <DEDUP_REMOVED lines=10> */
.L_x_248:
        /* <DEDUP_REMOVED lines=8> */
.L_x_249:
        /* <DEDUP_REMOVED lines=8> */
.L_x_250:
        /* <DEDUP_REMOVED lines=8> */
.L_x_251:
[----:B------:R-:W-:Y:S05]  /*3230*/  BRA.U !UP1, `(.L_x_252) ;  /* 0x00000001091c7547 */ /* 0x000fea000b800000 */
[----:B------:R-:W-:Y:S02]  /*3240*/  IMAD.U32 R106, R75, 0x10000, RZ ;  /* 0x000100004b6a7824 */ /* 0x000fe400078e00ff */
[----:B------:R-:W-:Y:S01]  /*3250*/  FMUL.FTZ R105, R99, UR31 ;  /* 0x0000001f63697c20 */ /* 0x000fe20008410000 */
[----:B------:R-:W-:-:S03]  /*3260*/  SHF.L.U32 R107, R87, 0x10, RZ ;  /* 0x00000010576b7819 */ /* 0x000fc600000006ff */
[-C--:B------:R-:W-:Y:S02]  /*3270*/  FMUL.FTZ R106, R106, R105.reuse ;  /* 0x000000696a6a7220 */ /* 0x080fe40000410000 */
[----:B------:R-:W-:-:S03]  /*3280*/  FFMA.FTZ R50, R107, R105, R50 ;  /* 0x000000696b327223 */ /* 0x000fc60000010032 */
[----:B------:R-:W-:-:S04]  /*3290*/  F2FP.BF16.F32.PACK_AB R106, RZ, R106 ;  /* 0x0000006aff6a723e */ /* 0x000fc800000010ff */
[----:B------:R-:W-:-:S07]  /*32a0*/  PRMT R63, R106, 0x7610, R63 ;  /* 0x000076106a3f7816 */ /* 0x000fce000000003f */
.L_x_252:
        /* <DEDUP_REMOVED lines=10> */
.L_x_230:
[----:B------:R-:W-:Y:S01]  /*3350*/  ISETP.NE.U32.AND P0, PT, RZ, UR6, PT ;  /* 0x00000006ff007c0c */ /* 0x000fe2000bf05070 */
[----:B------:R-:W0:Y:S01]  /*3360*/  @UP1 LDCU.64 UR10, c[0x0][0x468] ;  /* 0x00008d00ff0a17ac */ /* 0x000e220008000a00 */
[----:B------:R-:W-:Y:S02]  /*3370*/  HFMA2 R106, -RZ, RZ, 0, 9.5367431640625e-07 ;  /* 0x00000010ff6a7431 */ /* 0x000fe400000001ff */
[----:B------:R-:W-:-:S13]  /*3380*/  ISETP.NE.AND.EX P0, PT, RZ, UR7, PT, P0 ;  /* 0x00000007ff007c0c */ /* 0x000fda000bf05300 */
[----:B------:R-:W1:Y:S01]  /*3390*/  @P0 LDC.64 R104, c[0x0][0x478] ;  /* 0x00011e00ff680b82 */ /* 0x000e620000000a00 */
[C---:B0-----:R-:W-:Y:S01]  /*33a0*/  @P3 IMAD.WIDE.U32 R106, R147.reuse, R106, UR10 ;  /* 0x0000000a936a3e25 */ /* 0x041fe2000f8e006a */
[----:B------:R-:W-:-:S03]  /*33b0*/  IADD3 R147, PT, PT, R147, 0x80, RZ ;  /* 0x0000008093937810 */ /* 0x000fc60007ffe0ff */
[----:B-1----:R-:W-:-:S05]  /*33c0*/  @P0 IMAD.WIDE.U32 R104, R109, 0x10, R104 ;  /* 0x000000106d680825 */ /* 0x002fca00078e0068 */
[----:B------:R0:W-:Y:S04]  /*33d0*/  @P0 STG.E.128 desc[UR14][R104.64], R96 ;  /* 0x0000006068000986 */ /* 0x0001e8000c101d0e */
[----:B------:R0:W-:Y:S01]  /*33e0*/  @P3 STG.E.128 desc[UR14][R106.64], R60 ;  /* 0x0000003c6a003986 */ /* 0x0001e2000c101d0e */
[----:B------:R-:W-:Y:S05]  /*33f0*/  BRA.U !UP1, `(.L_x_253) ;  /* 0x00000001090c7547 */ /* 0x000fea000b800000 */
[----:B------:R-:W1:Y:S02]  /*3400*/  LDC.64 R84, c[0x0][0x390] ;  /* 0x0000e400ff547b82 */ /* 0x000e640000000a00 */
[----:B-1----:R-:W-:-:S06]  /*3410*/  IMAD.WIDE.U32 R84, R147, 0x10, R84 ;  /* 0x0000001093547825 */ /* 0x002fcc00078e0054 */
[----:B------:R-:W5:Y:S02]  /*3420*/  LDG.E.128 R84, desc[UR14][R84.64] ;  /* 0x0000000e54547981 */ /* 0x000f64000c1e1d00 */
.L_x_253:
[----:B0----5:R-:W-:Y:S02]  /*3430*/  PRMT R104, R87, 0x7632, R104 ;  /* 0x0000763257687816 */ /* 0x021fe40000000068 */
[----:B------:R-:W-:Y:S02]  /*3440*/  PRMT R105, R86, 0x7632, R105 ;  /* 0x0000763256697816 */ /* 0x000fe40000000069 */
[----:B------:R-:W-:Y:S02]  /*3450*/  PRMT R106, R85, 0x7632, R106 ;  /* 0x00007632556a7816 */ /* 0x000fe4000000006a */
[----:B------:R-:W-:Y:S01]  /*3460*/  PRMT R107, R84, 0x7632, R107 ;  /* 0x00007632546b7816 */ /* 0x000fe2000000006b */
[----:B------:R-:W-:Y:S06]  /*3470*/  @!P1 BRA `(.L_x_254) ;  /* 0x0000000c00389947 */ /* 0x000fec0003800000 */
[----:B------:R-:W-:Y:S05]  /*3480*/  @!P0 BRA `(.L_x_255) ;  /* 0x0000000400988947 */ /* 0x000fea0003800000 */
[----:B------:R-:W-:Y:S02]  /*3490*/  ISETP.LT.AND P1, PT, RZ, UR33, PT ;  /* 0x00000021ff007c0c */ /* 0x000fe4000bf21270 */
[----:B------:R-:W-:Y:S02]  /*34a0*/  SHF.L.U32 R134, R111, 0x10, RZ ;  /* 0x000000106f867819 */ /* 0x000fe400000006ff */
[----:B------:R-:W-:Y:S02]  /*34b0*/  SHF.L.U32 R99, R21, 0x10, RZ ;  /* 0x0000001015637819 */ /* 0x000fe400000006ff */
[----:B------:R-:W-:Y:S02]  /*34c0*/  SHF.L.U32 R149, R20, 0x10, RZ ;  /* 0x0000001014957819 */ /* 0x000fe400000006ff */
[----:B------:R-:W-:Y:S02]  /*34d0*/  SHF.L.U32 R110, R110, 0x10, RZ ;  /* 0x000000106e6e7819 */ /* 0x000fe400000006ff */
[----:B------:R-:W-:-:S02]  /*34e0*/  SHF.L.U32 R135, R22, 0x10, RZ ;  /* 0x0000001016877819 */ /* 0x000fc400000006ff */
[----:B------:R-:W-:Y:S01]  /*34f0*/  SHF.L.U32 R132, R132, 0x10, RZ ;  /* 0x0000001084847819 */ /* 0x000fe200000006ff */
        /* <DEDUP_REMOVED lines=36> */
.L_x_256:
        /* <DEDUP_REMOVED lines=8> */
.L_x_257:
        /* <DEDUP_REMOVED lines=8> */
.L_x_258:
        /* <DEDUP_REMOVED lines=8> */
.L_x_259:
        /* <DEDUP_REMOVED lines=8> */
.L_x_260:
        /* <DEDUP_REMOVED lines=8> */
.L_x_261:
        /* <DEDUP_REMOVED lines=8> */
.L_x_262:
        /* <DEDUP_REMOVED lines=11> */
.L_x_255:
[----:B------:R-:W-:Y:S01]  /*3af0*/  ISETP.LT.AND P1, PT, RZ, UR33, PT ;  /* 0x00000021ff007c0c */ /* 0x000fe2000bf21270 */
[----:B------:R-:W-:-:S12]  /*3b00*/  BRA.U !UP1, `(.L_x_264) ;  /* 0x00000001092c7547 */ /* 0x000fd8000b800000 */
[----:B------:R-:W-:Y:S01]  /*3b10*/  @P1 FFMA.FTZ R135, R127, UR13, R133 ;  /* 0x0000000d7f871c23 */ /* 0x000fe20008010085 */
[----:B------:R-:W-:Y:S01]  /*3b20*/  IMAD.U32 R132, R20, 0x10000, RZ ;  /* 0x0001000014847824 */ /* 0x000fe200078e00ff */
[----:B------:R-:W-:Y:S02]  /*3b30*/  SHF.L.U32 R134, R64, 0x10, RZ ;  /* 0x0000001040867819 */ /* 0x000fe400000006ff */
        /* <DEDUP_REMOVED lines=8> */
.L_x_264:
        /* <DEDUP_REMOVED lines=12> */
.L_x_265:
[----:B------:R-:W-:Y:S05]  /*3c80*/  BRA.U !UP1, `(.L_x_266) ;  /* 0x00000001092c7547 */ /* 0x000fea000b800000 */
        /* <DEDUP_REMOVED lines=10> */
[----:B------:R-:W-:-:S07]  /*3d30*/  PRMT R61, R111, 0x7610, R61 ;  /* 0x000076106f3d7816 */ /* 0x000fce000000003d */
.L_x_266:
        /* <DEDUP_REMOVED lines=14> */
.L_x_267:
        /* <DEDUP_REMOVED lines=12> */
.L_x_268:
        /* <DEDUP_REMOVED lines=14> */
.L_x_269:
        /* <DEDUP_REMOVED lines=12> */
.L_x_270:
        /* <DEDUP_REMOVED lines=14> */
.L_x_254:
        /* <DEDUP_REMOVED lines=20> */
.L_x_272:
        /* <DEDUP_REMOVED lines=8> */
.L_x_273:
[----:B------:R-:W-:Y:S01]  /*4320*/  FADD.FTZ R99, R130, -R135 ;  /* 0x8000008782637221 */ /* 0x000fe20000010000 */
[----:B------:R-:W-:Y:S01]  /*4330*/  FADD.FTZ R98, R141, -R110 ;  /* 0x8000006e8d627221 */ /* 0x000fe20000010000 */
[--C-:B------:R-:W-:Y:S01]  /*4340*/  FFMA.FTZ R107, R131, UR13, R133.reuse ;  /* 0x0000000d836b7c23 */ /* 0x100fe20008010085 */
[--C-:B------:R-:W-:Y:S01]  /*4350*/  FFMA.FTZ R108, R144, UR13, R133.reuse ;  /* 0x0000000d906c7c23 */ /* 0x100fe20008010085 */
[--C-:B------:R-:W-:Y:S01]  /*4360*/  FFMA.FTZ R111, R137, UR13, R133.reuse ;  /* 0x0000000d896f7c23 */ /* 0x100fe20008010085 */
[----:B------:R-:W-:Y:S01]  /*4370*/  FMUL.FTZ R98, R98, UR32 ;  /* 0x0000002062627c20 */ /* 0x000fe20008410000 */
[----:B------:R-:W-:Y:S01]  /*4380*/  FMUL.FTZ R99, R99, UR32 ;  /* 0x0000002063637c20 */ /* 0x000fe20008410000 */
[----:B------:R-:W-:Y:S01]  /*4390*/  FFMA.FTZ R132, R146, UR13, R133 ;  /* 0x0000000d92847c23 */ /* 0x000fe20008010085 */
        /* <DEDUP_REMOVED lines=16> */
.L_x_274:
        /* <DEDUP_REMOVED lines=8> */
.L_x_275:
        /* <DEDUP_REMOVED lines=12> */
.L_x_276:
        /* <DEDUP_REMOVED lines=8> */
.L_x_277:
        /* <DEDUP_REMOVED lines=12> */
.L_x_278:
        /* <DEDUP_REMOVED lines=11> */
.L_x_271:
        /* <DEDUP_REMOVED lines=13> */
.L_x_279:
        /* <DEDUP_REMOVED lines=13> */
.L_x_280:
        /* <DEDUP_REMOVED lines=13> */
.L_x_281:
        /* <DEDUP_REMOVED lines=13> */
.L_x_282:
        /* <DEDUP_REMOVED lines=13> */
.L_x_283:
        /* <DEDUP_REMOVED lines=13> */
.L_x_284:
        /* <DEDUP_REMOVED lines=13> */
.L_x_285:
        /* <DEDUP_REMOVED lines=13> */
.L_x_263:
[----:B------:R-:W0:Y:S01]  /*4e50*/  @P0 LDC.64 R104, c[0x0][0x478] ;  /* 0x00011e00ff680b82 */ /* 0x000e220000000a00 */
[----:B------:R-:W1:Y:S01]  /*4e60*/  @UP1 LDCU.64 UR10, c[0x0][0x468] ;  /* 0x00008d00ff0a17ac */ /* 0x000e620008000a00 */
[----:B------:R-:W-:Y:S02]  /*4e70*/  @P0 IADD3 R109, PT, PT, R109, 0x80, RZ ;  /* 0x000000806d6d0810 */ /* 0x000fe40007ffe0ff */
[----:B------:R-:W-:Y:S01]  /*4e80*/  MOV R106, 0x10 ;  /* 0x00000010006a7802 */ /* 0x000fe20000000f00 */
[----:B------:R-:W-:Y:S01]  /*4e90*/  UIADD3 UR8, UPT, UPT, UR8, UR24, URZ ;  /* 0x0000001808087290 */ /* 0x000fe2000fffe0ff */
[----:B------:R-:W-:-:S03]  /*4ea0*/  PLOP3.LUT P2, PT, P2, PT, PT, 0x8, 0x80 ;  /* 0x000000000080781c */ /* 0x000fc6000174e170 */
[----:B------:R-:W-:Y:S01]  /*4eb0*/  UISETP.GE.AND UP0, UPT, UR8, UR25, UPT ;  /* 0x000000190800728c */ /* 0x000fe2000bf06270 */
[----:B-1----:R-:W-:-:S04]  /*4ec0*/  @P3 IMAD.WIDE.U32 R106, R147, R106, UR10 ;  /* 0x0000000a936a3e25 */ /* 0x002fc8000f8e006a */
[----:B0-----:R-:W-:-:S05]  /*4ed0*/  @P0 IMAD.WIDE.U32 R104, R109, 0x10, R104 ;  /* 0x000000106d680825 */ /* 0x001fca00078e0068 */
[----:B------:R1:W-:Y:S04]  /*4ee0*/  @P0 STG.E.128 desc[UR14][R104.64], R96 ;  /* 0x0000006068000986 */ /* 0x0003e8000c101d0e */
[----:B------:R1:W-:Y:S01]  /*4ef0*/  @P3 STG.E.128 desc[UR14][R106.64], R60 ;  /* 0x0000003c6a003986 */ /* 0x0003e2000c101d0e */
[----:B------:R-:W-:Y:S05]  /*4f00*/  BRA.U !UP0, `(.L_x_286) ;  /* 0xffffffb508507547 */ /* 0x000fea000b83ffff */
.L_x_218:
[----:B------:R-:W2:Y:S08]  /*4f10*/  LDC R9, c[0x0][0x388] ;  /* 0x0000e200ff097b82 */ /* 0x000eb00000000800 */
[----:B------:R-:W3:Y:S08]  /*4f20*/  LDC.64 R2, c[0x0][0x440] ;  /* 0x00011000ff027b82 */ /* 0x000ef00000000a00 */
[----:B------:R-:W4:Y:S08]  /*4f30*/  LDC.64 R4, c[0x0][0x448] ;  /* 0x00011200ff047b82 */ /* 0x000f300000000a00 */
[----:B------:R-:W5:Y:S01]  /*4f40*/  LDC.64 R6, c[0x0][0x460] ;  /* 0x00011800ff067b82 */ /* 0x000f620000000a00 */
[----:B--2---:R-:W-:-:S05]  /*4f50*/  IMAD R9, R9, UR12, RZ ;  /* 0x0000000c09097c24 */ /* 0x004fca000f8e02ff */
[----:B------:R-:W-:-:S05]  /*4f60*/  LEA.HI R9, R9, R0, RZ, 0x1d ;  /* 0x0000000009097211 */ /* 0x000fca00078fe8ff */
[----:B---3--:R-:W-:-:S04]  /*4f70*/  IMAD.WIDE.U32 R2, R9, 0x20, R2 ;  /* 0x0000002009027825 */ /* 0x008fc800078e0002 */
[C---:B----4-:R-:W-:Y:S01]  /*4f80*/  IMAD.WIDE.U32 R4, R9.reuse, 0x20, R4 ;  /* 0x0000002009047825 */ /* 0x050fe200078e0004 */
[----:B0-----:R-:W-:Y:S04]  /*4f90*/  STG.E.128 desc[UR14][R2.64], R80 ;  /* 0x0000005002007986 */ /* 0x001fe8000c101d0e */
[----:B------:R-:W-:Y:S01]  /*4fa0*/  STG.E.128 desc[UR14][R2.64+0x10], R88 ;  /* 0x0000105802007986 */ /* 0x000fe2000c101d0e */
[----:B-----5:R-:W-:-:S03]  /*4fb0*/  IMAD.WIDE.U32 R6, R9, 0x20, R6 ;  /* 0x0000002009067825 */ /* 0x020fc600078e0006 */
        /* <DEDUP_REMOVED lines=11> */
.L_x_287:
        /* <DEDUP_REMOVED lines=9> */
.L_x_7973:


//--------------------- .text._ZN10layer_norm13ln_bwd_kernelINS_13Kernel_traitsI13__nv_bfloat16S2_S2_S2_fjLj2048ELj1ELj1ELj4ELj16ENS_18Kernel_traits_baseILj2048ES2_S2_S2_S2_fjLj128EEEEELb1ELb0ELb0ELb0EEEvNS_9BwdParamsE --------------------------
	.section	.text._ZN10layer_norm13ln_bwd_kernelINS_13Kernel_traitsI13__nv_bfloat16S2_S2_S2_fjLj2048ELj1ELj1ELj4ELj16ENS_18Kernel_traits_baseILj2048ES2_S2_S2_S2_fjLj128EEEEELb1ELb0ELb0ELb0EEEvNS_9BwdParamsE,"ax",@progbits
	.align	128
        .global         _ZN10layer_norm13ln_bwd_kernelINS_13Kernel_traitsI13__nv_bfloat16S2_S2_S2_fjLj2048ELj1ELj1ELj4ELj16ENS_18Kernel_traits_baseILj2048ES2_S2_S2_S2_fjLj128EEEEELb1ELb0ELb0ELb0EEEvNS_9BwdParamsE
        .type           _ZN10layer_norm13ln_bwd_kernelINS_13Kernel_traitsI13__nv_bfloat16S2_S2_S2_fjLj2048ELj1ELj1ELj4ELj16ENS_18Kernel_traits_baseILj2048ES2_S2_S2_S2_fjLj128EEEEELb1ELb0ELb0ELb0EEEvNS_9BwdParamsE,@function
        .size           _ZN10layer_norm13ln_bwd_kernelINS_13Kernel_traitsI13__nv_bfloat16S2_S2_S2_fjLj2048ELj1ELj1ELj4ELj16ENS_18Kernel_traits_baseILj2048ES2_S2_S2_S2_fjLj128EEEEELb1ELb0ELb0ELb0EEEvNS_9BwdParamsE,(.L_x_7974 - _ZN10layer_norm13ln_bwd_kernelINS_13Kernel_traitsI13__nv_bfloat16S2_S2_S2_fjLj2048ELj1ELj1ELj4ELj16ENS_18Kernel_traits_baseILj2048ES2_S2_S2_S2_fjLj128EEEEELb1ELb0ELb0ELb0EEEvNS_9BwdParamsE)
        .other          _ZN10layer_norm13ln_bwd_kernelINS_13Kernel_traitsI13__nv_bfloat16S2_S2_S2_fjLj2048ELj1ELj1ELj4ELj16ENS_18Kernel_traits_baseILj2048ES2_S2_S2_S2_fjLj128EEEEELb1ELb0ELb0ELb0EEEvNS_9BwdParamsE,@"STO_CUDA_ENTRY STV_DEFAULT"
_ZN10layer_norm13ln_bwd_kernelINS_13Kernel_traitsI13__nv_bfloat16S2_S2_S2_fjLj2048ELj1ELj1ELj4ELj16ENS_18Kernel_traits_baseILj2048ES2_S2_S2_S2_fjLj128EEEEELb1ELb0ELb0ELb0EEEvNS_9BwdParamsE:
.text._ZN10layer_norm13ln_bwd_kernelINS_13Kernel_traitsI13__nv_bfloat16S2_S2_S2_fjLj2048ELj1ELj1ELj4ELj16ENS_18Kernel_traits_baseILj2048ES2_S2_S2_S2_fjLj128EEEEELb1ELb0ELb0ELb0EEEvNS_9BwdParamsE:
[----:B------:R-:W-:Y:S01]  /*0000*/  LDC R1, c[0x0][0x37c] ;  /* 0x0000df00ff017b82 */ /* 0x000fe20000000800 */
[----:B------:R-:W0:Y:S01]  /*0010*/  S2R R0, SR_TID.X ;  /* 0x0000000000007919 */ /* 0x000e220000002100 */
[----:B------:R-:W1:Y:S06]  /*0020*/  LDCU UR4, c[0x0][0x388] ;  /* 0x00007100ff0477ac */ /* 0x000e6c0008000800 */
[----:B------:R-:W2:Y:S01]  /*0030*/  S2UR UR6, SR_CTAID.X ;  /* 0x00000000000679c3 */ /* 0x000ea20000002500 */
[----:B------:R-:W2:Y:S01]  /*0040*/  LDCU UR7, c[0x0][0x384] ;  /* 0x00007080ff0777ac */ /* 0x000ea20008000800 */
[----:B-1----:R-:W-:Y:S01]  /*0050*/  MOV R2, UR4 ;  /* 0x0000000400027c02 */ /* 0x002fe20008000f00 */
[----:B------:R-:W1:Y:S03]  /*0060*/  LDCU.64 UR4, c[0x0][0x358] ;  /* 0x00006b00ff0477ac */ /* 0x000e660008000a00 */
        /* <DEDUP_REMOVED lines=9> */
[----:B------:R-:W3:Y:S01]  /*0100*/  @P3 LDC.64 R4, c[0x0][0x3d0] ;  /* 0x0000f400ff043b82 */ /* 0x000ee20000000a00 */
[----:B0-----:R-:W-:-:S05]  /*0110*/  @P2 IMAD.WIDE.U32 R6, R9, 0x10, R6 ;  /* 0x0000001009062825 */ /* 0x001fca00078e0006 */
[----:B-1----:R0:W5:Y:S01]  /*0120*/  @P2 LDG.E.128 R20, desc[UR4][R6.64] ;  /* 0x0000000406142981 */ /* 0x002162000c1e1d00 */
[----:B---3--:R-:W-:-:S05]  /*0130*/  @P3 IMAD.WIDE.U32 R4, R0, 0x10, R4 ;  /* 0x0000001000043825 */ /* 0x008fca00078e0004 */
[----:B------:R0:W5:Y:S01]  /*0140*/  @P3 LDG.E.128 R24, desc[UR4][R4.64] ;  /* 0x0000000404183981 */ /* 0x000162000c1e1d00 */
[----:B--2---:R-:W-:Y:S01]  /*0150*/  UISETP.GE.AND UP0, UPT, UR6, UR7, UPT ;  /* 0x000000070600728c */ /* 0x004fe2000bf06270 */
        /* <DEDUP_REMOVED lines=16> */
[----:B0-----:R-:W-:Y:S06]  /*0260*/  BRA.U UP0, `(.L_x_288) ;  /* 0x0000003900987547 */ /* 0x001fec000b800000 */
[----:B------:R-:W0:Y:S01]  /*0270*/  LDC.64 R4, c[0x0][0x3e0] ;  /* 0x0000f800ff047b82 */ /* 0x000e220000000a00 */
[----:B------:R-:W-:Y:S02]  /*0280*/  PLOP3.LUT P4, PT, PT, PT, PT, 0x8, 0x80 ;  /* 0x000000000080781c */ /* 0x000fe40003f8e170 */
        /* <DEDUP_REMOVED lines=16> */
[----:B------:R-:W1:Y:S01]  /*0390*/  LDCU.U8 UR7, c[0x0][0x410] ;  /* 0x00008200ff0777ac */ /* 0x000e620008000000 */
[----:B------:R-:W2:Y:S01]  /*03a0*/  LDCU UR11, c[0x0][0x408] ;  /* 0x00008100ff0b77ac */ /* 0x000ea20008000800 */
[----:B0-----:R-:W-:-:S02]  /*03b0*/  ISETP.NE.U32.AND P1, PT, R4, RZ, PT ;  /* 0x000000ff0400720c */ /* 0x001fc40003f25070 */
[----:B------:R-:W-:Y:S01]  /*03c0*/  SHF.R.U32.HI R4, RZ, 0x5, R0 ;  /* 0x00000005ff047819 */ /* 0x000fe20000011600 */
[----:B------:R-:W0:Y:S01]  /*03d0*/  LDCU UR10, c[0x0][0x400] ;  /* 0x00008000ff0a77ac */ /* 0x000e220008000800 */
[----:B------:R-:W-:Y:S02]  /*03e0*/  ISETP.NE.AND.EX P1, PT, R5, RZ, PT, P1 ;  /* 0x000000ff0500720c */ /* 0x000fe40003f25310 */
[----:B------:R-:W-:Y:S01]  /*03f0*/  MOV R5, UR6 ;  /* 0x0000000600057c02 */ /* 0x000fe20008000f00 */
[----:B------:R-:W3:Y:S01]  /*0400*/  LDCU.64 UR8, c[0x0][0x438] ;  /* 0x00008700ff0877ac */ /* 0x000ee20008000a00 */
[----:B-12---:R-:W4:Y:S09]  /*0410*/  LDCU.64 UR12, c[0x0][0x478] ;  /* 0x00008f00ff0c77ac */ /* 0x006f320008000a00 */
.L_x_307:
[----:B------:R-:W1:Y:S08]  /*0420*/  @P1 LDC.64 R72, c[0x0][0x3e0] ;  /* 0x0000f800ff481b82 */ /* 0x000e700000000a00 */
[----:B------:R-:W2:Y:S08]  /*0430*/  LDC.64 R74, c[0x0][0x3c0] ;  /* 0x0000f000ff4a7b82 */ /* 0x000eb00000000a00 */
[----:B------:R-:W0:Y:S01]  /*0440*/  LDC R2, c[0x0][0x388] ;  /* 0x0000e200ff027b82 */ /* 0x000e220000000800 */
[----:B-1----:R-:W-:-:S07]  /*0450*/  @P1 IMAD.WIDE R76, R5, 0x2, R72 ;  /* 0x00000002054c1825 */ /* 0x002fce00078e0248 */
[----:B------:R-:W1:Y:S01]  /*0460*/  LDC.64 R72, c[0x0][0x3c8] ;  /* 0x0000f200ff487b82 */ /* 0x000e620000000a00 */
[----:B-----5:R0:W5:Y:S01]  /*0470*/  @P1 LDG.E.U16 R107, desc[UR4][R76.64] ;  /* 0x000000044c6b1981 */ /* 0x020162000c1e1500 */
[----:B--2---:R-:W-:-:S06]  /*0480*/  IMAD.WIDE R74, R5, 0x4, R74 ;  /* 0x00000004054a7825 */ /* 0x004fcc00078e024a */
[----:B------:R-:W2:Y:S01]  /*0490*/  LDG.E R74, desc[UR4][R74.64] ;  /* 0x000000044a4a7981 */ /* 0x000ea2000c1e1900 */
[----:B-1----:R-:W-:-:S05]  /*04a0*/  IMAD.WIDE R72, R5, 0x4, R72 ;  /* 0x0000000405487825 */ /* 0x002fca00078e0248 */
[----:B------:R1:W5:Y:S01]  /*04b0*/  LDG.E R101, desc[UR4][R72.64] ;  /* 0x0000000448657981 */ /* 0x000362000c1e1900 */
[----:B0-----:R-:W-:Y:S01]  /*04c0*/  IMAD R78, R5, R2, RZ ;  /* 0x00000002054e7224 */ /* 0x001fe200078e02ff */
        /* <DEDUP_REMOVED lines=11> */
[----:B-1----:R-:W-:Y:S06]  /*0580*/  @!P3 BRA `(.L_x_290) ;  /* 0x0000000400acb947 */ /* 0x002fec0003800000 */
[----:B------:R-:W0:Y:S08]  /*0590*/  LDC.64 R8, c[0x0][0x3a8] ;  /* 0x0000ea00ff087b82 */ /* 0x000e300000000a00 */
[----:B------:R-:W1:Y:S08]  /*05a0*/  LDC.64 R12, c[0x0][0x428] ;  /* 0x00010a00ff0c7b82 */ /* 0x000e700000000a00 */
[----:B------:R-:W2:Y:S01]  /*05b0*/  LDC.64 R104, c[0x0][0x3b0] ;  /* 0x0000ec00ff687b82 */ /* 0x000ea20000000a00 */
[----:B0-----:R-:W-:-:S06]  /*05c0*/  IMAD.WIDE.U32 R8, R100, 0x10, R8 ;  /* 0x0000001064087825 */ /* 0x001fcc00078e0008 */
[----:B------:R-:W4:Y:S01]  /*05d0*/  LDG.E.128 R8, desc[UR4][R8.64] ;  /* 0x0000000408087981 */ /* 0x000f22000c1e1d00 */
[----:B-1----:R-:W-:-:S06]  /*05e0*/  IMAD.WIDE.U32 R12, R100, 0x10, R12 ;  /* 0x00000010640c7825 */ /* 0x002fcc00078e000c */
[----:B------:R-:W4:Y:S01]  /*05f0*/  LDG.E.128 R12, desc[UR4][R12.64] ;  /* 0x000000040c0c7981 */ /* 0x000f22000c1e1d00 */
[----:B---3--:R-:W-:Y:S01]  /*0600*/  ISETP.NE.U32.AND P0, PT, RZ, UR8, PT ;  /* 0x00000008ff007c0c */ /* 0x008fe2000bf05070 */
[----:B--2---:R-:W-:-:S03]  /*0610*/  IMAD.WIDE.U32 R104, R100, 0x8, R104 ;  /* 0x0000000864687825 */ /* 0x004fc600078e0068 */
[----:B------:R-:W-:-:S03]  /*0620*/  ISETP.NE.AND.EX P0, PT, RZ, UR9, PT, P0 ;  /* 0x00000009ff007c0c */ /* 0x000fc6000bf05300 */
[----:B------:R-:W5:Y:S10]  /*0630*/  LDG.E.64 R104, desc[UR4][R104.64] ;  /* 0x0000000468687981 */ /* 0x000f74000c1e1b00 */
[----:B------:R-:W0:Y:S01]  /*0640*/  @P0 LDC.64 R6, c[0x0][0x438] ;  /* 0x00010e00ff060b82 */ /* 0x000e220000000a00 */
[----:B------:R-:W-:Y:S01]  /*0650*/  SHF.L.U32 R95, R24, 0x10, RZ ;  /* 0x00000010185f7819 */ /* 0x000fe200000006ff */
[----:B0-----:R-:W-:-:S05]  /*0660*/  @P0 IMAD.WIDE.U32 R6, R100, 0x10, R6 ;  /* 0x0000001064060825 */ /* 0x001fca00078e0006 */
[----:B------:R0:W5:Y:S01]  /*0670*/  @P0 LDG.E.128 R60, desc[UR4][R6.64] ;  /* 0x00000004063c0981 */ /* 0x000162000c1e1d00 */
[----:B------:R-:W-:-:S04]  /*0680*/  PRMT R78, R27, 0x7632, R78 ;  /* 0x000076321b4e7816 */ /* 0x000fc8000000004e */
[----:B------:R-:W-:Y:S02]  /*0690*/  SHF.L.U32 R78, R78, 0x10, RZ ;  /* 0x000000104e4e7819 */ /* 0x000fe400000006ff */
[----:B------:R-:W-:Y:S02]  /*06a0*/  IADD3 R109, PT, PT, R100, 0x80, RZ ;  /* 0x00000080646d7810 */ /* 0x000fe40007ffe0ff */
[----:B----4-:R-:W-:Y:S02]  /*06b0*/  SHF.L.U32 R75, R8, 0x10, RZ ;  /* 0x00000010084b7819 */ /* 0x010fe400000006ff */
[C---:B------:R-:W-:Y:S02]  /*06c0*/  PRMT R76, R9.reuse, 0x7632, R76 ;  /* 0x00007632094c7816 */ /* 0x040fe4000000004c */
[----:B------:R-:W-:Y:S01]  /*06d0*/  SHF.L.U32 R9, R9, 0x10, RZ ;  /* 0x0000001009097819 */ /* 0x000fe200000006ff */
[----:B0-----:R-:W-:Y:S01]  /*06e0*/  FADD.FTZ R6, -R98, R75 ;  /* 0x0000004b62067221 */ /* 0x001fe20000010100 */
[----:B------:R-:W-:-:S03]  /*06f0*/  SHF.L.U32 R79, R10, 0x10, RZ ;  /* 0x000000100a4f7819 */ /* 0x000fc600000006ff */
[----:B-----5:R-:W-:Y:S01]  /*0700*/  FMUL.FTZ R97, R101, R6 ;  /* 0x0000000665617220 */ /* 0x020fe20000410000 */
[C---:B------:R-:W-:Y:S01]  /*0710*/  FADD.FTZ R6, -R98.reuse, R9 ;  /* 0x0000000962067221 */ /* 0x040fe20000010100 */
[C---:B------:R-:W-:Y:S02]  /*0720*/  PRMT R16, R11.reuse, 0x7632, R16 ;  /* 0x000076320b107816 */ /* 0x040fe40000000010 */
[----:B------:R-:W-:Y:S01]  /*0730*/  SHF.L.U32 R93, R11, 0x10, RZ ;  /* 0x000000100b5d7819 */ /* 0x000fe200000006ff */
[C---:B------:R-:W-:Y:S01]  /*0740*/  FMUL.FTZ R11, R101.reuse, R6 ;  /* 0x00000006650b7220 */ /* 0x040fe20000410000 */
[----:B------:R-:W-:Y:S01]  /*0750*/  FADD.FTZ R6, -R98, R79 ;  /* 0x0000004f62067221 */ /* 0x000fe20000010100 */
[----:B------:R-:W-:Y:S02]  /*0760*/  PRMT R74, R12, 0x7632, R74 ;  /* 0x000076320c4a7816 */ /* 0x000fe4000000004a */
[----:B------:R-:W-:Y:S02]  /*0770*/  PRMT R73, R8, 0x7632, R73 ;  /* 0x0000763208497816 */ /* 0x000fe40000000049 */
[----:B------:R-:W-:Y:S01]  /*0780*/  SHF.L.U32 R12, R12, 0x10, RZ ;  /* 0x000000100c0c7819 */ /* 0x000fe200000006ff */
[----:B------:R-:W-:Y:S01]  /*0790*/  FMUL.FTZ R9, R101, R6 ;  /* 0x0000000665097220 */ /* 0x000fe20000410000 */
[----:B------:R-:W-:-:S02]  /*07a0*/  SHF.L.U32 R7, R14, 0x10, RZ ;  /* 0x000000100e077819 */ /* 0x000fc400000006ff */
[----:B------:R-:W-:Y:S01]  /*07b0*/  SHF.L.U32 R8, R26, 0x10, RZ ;  /* 0x000000101a087819 */ /* 0x000fe200000006ff */
[----:B------:R-:W-:Y:S01]  /*07c0*/  FADD.FTZ R6, -R98, R93 ;  /* 0x0000005d62067221 */ /* 0x000fe20000010100 */
[----:B------:R-:W-:Y:S01]  /*07d0*/  PRMT R72, R14, 0x7632, R72 ;  /* 0x000076320e487816 */ /* 0x000fe20000000048 */
[-C--:B------:R-:W-:Y:S01]  /*07e0*/  FMUL.FTZ R95, R95, R12.reuse ;  /* 0x0000000c5f5f7220 */ /* 0x080fe20000410000 */
[----:B------:R-:W-:Y:S01]  /*07f0*/  PRMT R14, R15, 0x7632, R14 ;  /* 0x000076320f0e7816 */ /* 0x000fe2000000000e */
[----:B------:R-:W-:Y:S01]  /*0800*/  FADD.FTZ R44, R44, R12 ;  /* 0x0000000c2c2c7221 */ /* 0x000fe20000010000 */
[----:B------:R-:W-:Y:S01]  /*0810*/  FFMA.FTZ R28, R97, R12, R28 ;  /* 0x0000000c611c7223 */ /* 0x000fe2000001001c */
[----:B------:R-:W-:Y:S01]  /*0820*/  SHF.L.U32 R15, R15, 0x10, RZ ;  /* 0x000000100f0f7819 */ /* 0x000fe200000006ff */
[-C--:B------:R-:W-:Y:S01]  /*0830*/  FMUL.FTZ R8, R8, R7.reuse ;  /* 0x0000000708087220 */ /* 0x080fe20000410000 */
[----:B------:R-:W-:Y:S01]  /*0840*/  SHF.L.U32 R12, R27, 0x10, RZ ;  /* 0x000000101b0c7819 */ /* 0x000fe200000006ff */
[----:B------:R-:W-:Y:S01]  /*0850*/  FADD.FTZ R48, R48, R7 ;  /* 0x0000000730307221 */ /* 0x000fe20000010000 */
[----:B------:R-:W-:Y:S01]  /*0860*/  FFMA.FTZ R32, R9, R7, R32 ;  /* 0x0000000709207223 */ /* 0x000fe20000010020 */
[----:B------:R-:W-:Y:S01]  /*0870*/  FMUL.FTZ R7, R101, R6 ;  /* 0x0000000665077220 */ /* 0x000fe20000410000 */
[----:B------:R-:W-:-:S02]  /*0880*/  PRMT R18, R10, 0x7632, R18 ;  /* 0x000076320a127816 */ /* 0x000fc40000000012 */
[C---:B------:R-:W-:Y:S02]  /*0890*/  PRMT R77, R13.reuse, 0x7632, R77 ;  /* 0x000076320d4d7816 */ /* 0x040fe4000000004d */
[----:B------:R-:W-:Y:S02]  /*08a0*/  SHF.L.U32 R13, R13, 0x10, RZ ;  /* 0x000000100d0d7819 */ /* 0x000fe400000006ff */
[----:B------:R-:W-:Y:S01]  /*08b0*/  SHF.L.U32 R10, R25, 0x10, RZ ;  /* 0x00000010190a7819 */ /* 0x000fe200000006ff */
[-C--:B------:R-:W-:Y:S01]  /*08c0*/  FMUL.FTZ R6, R12, R15.reuse ;  /* 0x0000000f0c067220 */ /* 0x080fe20000410000 */
[----:B------:R-:W-:Y:S01]  /*08d0*/  FADD.FTZ R50, R50, R15 ;  /* 0x0000000f32327221 */ /* 0x000fe20000010000 */
[----:B------:R-:W-:Y:S01]  /*08e0*/  FFMA.FTZ R34, R7, R15, R34 ;  /* 0x0000000f07227223 */ /* 0x000fe20000010022 */
[----:B------:R-:W-:Y:S02]  /*08f0*/  PRMT R93, R24, 0x7632, R93 ;  /* 0x00007632185d7816 */ /* 0x000fe4000000005d */
[----:B------:R-:W-:Y:S01]  /*0900*/  PRMT R15, R25, 0x7632, R15 ;  /* 0x00007632190f7816 */ /* 0x000fe2000000000f */
[-C--:B------:R-:W-:Y:S01]  /*0910*/  FMUL.FTZ R10, R10, R13.reuse ;  /* 0x0000000d0a0a7220 */ /* 0x080fe20000410000 */
[----:B------:R-:W-:Y:S01]  /*0920*/  SHF.L.U32 R73, R73, 0x10, RZ ;  /* 0x0000001049497819 */ /* 0x000fe200000006ff */
[----:B------:R-:W-:Y:S01]  /*0930*/  FADD.FTZ R46, R46, R13 ;  /* 0x0000000d2e2e7221 */ /* 0x000fe20000010000 */
[----:B------:R-:W-:Y:S01]  /*0940*/  FFMA.FTZ R30, R11, R13, R30 ;  /* 0x0000000d0b1e7223 */ /* 0x000fe2000001001e */
[----:B------:R-:W-:-:S02]  /*0950*/  SHF.L.U32 R13, R76, 0x10, RZ ;  /* 0x000000104c0d7819 */ /* 0x000fc400000006ff */
[----:B------:R-:W-:Y:S02]  /*0960*/  SHF.L.U32 R93, R93, 0x10, RZ ;  /* 0x000000105d5d7819 */ /* 0x000fe400000006ff */
[----:B------:R-:W-:Y:S02]  /*0970*/  SHF.L.U32 R74, R74, 0x10, RZ ;  /* 0x000000104a4a7819 */ /* 0x000fe400000006ff */
[----:B------:R-:W-:Y:S02]  /*0980*/  SHF.L.U32 R15, R15, 0x10, RZ ;  /* 0x000000100f0f7819 */ /* 0x000fe400000006ff */
[----:B------:R-:W-:Y:S01]  /*0990*/  SHF.L.U32 R76, R77, 0x10, RZ ;  /* 0x000000104d4c7819 */ /* 0x000fe200000006ff */
[C---:B------:R-:W-:Y:S01]  /*09a0*/  FADD.FTZ R96, -R98.reuse, R73 ;  /* 0x0000004962607221 */ /* 0x040fe20000010100 */
[----:B------:R-:W-:Y:S01]  /*09b0*/  FADD.FTZ R12, -R98, R13 ;  /* 0x0000000d620c7221 */ /* 0x000fe20000010100 */
[----:B------:R-:W-:Y:S01]  /*09c0*/  SHF.L.U32 R75, R18, 0x10, RZ ;  /* 0x00000010124b7819 */ /* 0x000fe200000006ff */
[----:B------:R-:W-:Y:S01]  /*09d0*/  FMUL.FTZ R93, R93, R74 ;  /* 0x0000004a5d5d7220 */ /* 0x000fe20000410000 */
[----:B------:R-:W-:Y:S01]  /*09e0*/  FMUL.FTZ R13, R15, R76 ;  /* 0x0000004c0f0d7220 */ /* 0x000fe20000410000 */
[----:B------:R-:W-:Y:S01]  /*09f0*/  FADD.FTZ R18, RZ, R95 ;  /* 0x0000005fff127221 */ /* 0x000fe20000010000 */
[----:B------:R-:W-:Y:S01]  /*0a00*/  FMUL.FTZ R96, R101, R96 ;  /* 0x0000006065607220 */ /* 0x000fe20000410000 */
[----:B------:R-:W-:Y:S01]  /*0a10*/  FFMA.FTZ R15, R97, R95, RZ ;  /* 0x0000005f610f7223 */ /* 0x000fe200000100ff */
[----:B------:R-:W-:Y:S01]  /*0a20*/  SHF.L.U32 R77, R16, 0x10, RZ ;  /* 0x00000010104d7819 */ /* 0x000fe200000006ff */
[----:B------:R-:W-:-:S02]  /*0a30*/  FADD.FTZ R73, R18, R93 ;  /* 0x0000005d12497221 */ /* 0x000fc40000010000 */
[C---:B------:R-:W-:Y:S01]  /*0a40*/  FFMA.FTZ R16, R96.reuse, R93, R15 ;  /* 0x0000005d60107223 */ /* 0x040fe2000001000f */
[--C-:B------:R-:W-:Y:S01]  /*0a50*/  FADD.FTZ R45, R45, R74.reuse ;  /* 0x0000004a2d2d7221 */ /* 0x100fe20000010000 */
[----:B------:R-:W-:Y:S01]  /*0a60*/  FFMA.FTZ R29, R96, R74, R29 ;  /* 0x0000004a601d7223 */ /* 0x000fe2000001001d */
[----:B------:R-:W-:Y:S01]  /*0a70*/  FMUL.FTZ R12, R101, R12 ;  /* 0x0000000c650c7220 */ /* 0x000fe20000410000 */
[----:B------:R-:W-:Y:S01]  /*0a80*/  PRMT R74, R26, 0x7632, R74 ;  /* 0x000076321a4a7816 */ /* 0x000fe2000000004a */
[----:B------:R-:W-:Y:S01]  /*0a90*/  FADD.FTZ R18, R73, R10 ;  /* 0x0000000a49127221 */ /* 0x000fe20000010000 */
[----:B------:R-:W-:Y:S01]  /*0aa0*/  FFMA.FTZ R15, R11, R10, R16 ;  /* 0x0000000a0b0f7223 */ /* 0x000fe20000010010 */
[----:B------:R-:W-:Y:S01]  /*0ab0*/  FADD.FTZ R47, R47, R76 ;  /* 0x0000004c2f2f7221 */ /* 0x000fe20000010000 */
[----:B------:R-:W-:Y:S01]  /*0ac0*/  FFMA.FTZ R31, R12, R76, R31 ;  /* 0x0000004c0c1f7223 */ /* 0x000fe2000001001f */
[----:B------:R-:W-:Y:S01]  /*0ad0*/  SHF.L.U32 R74, R74, 0x10, RZ ;  /* 0x000000104a4a7819 */ /* 0x000fe200000006ff */
[----:B------:R-:W-:Y:S01]  /*0ae0*/  FADD.FTZ R73, R18, R13 ;  /* 0x0000000d12497221 */ /* 0x000fe20000010000 */
[----:B------:R-:W-:Y:S01]  /*0af0*/  SHF.L.U32 R76, R72, 0x10, RZ ;  /* 0x00000010484c7819 */ /* 0x000fe200000006ff */
[----:B------:R-:W-:Y:S01]  /*0b00*/  FADD.FTZ R72, -R98, R75 ;  /* 0x0000004b62487221 */ /* 0x000fe20000010100 */
[----:B------:R-:W-:Y:S01]  /*0b10*/  FFMA.FTZ R18, R12, R13, R15 ;  /* 0x0000000d0c127223 */ /* 0x000fe2000001000f */
[----:B------:R-:W-:Y:S01]  /*0b20*/  SHF.L.U32 R79, R14, 0x10, RZ ;  /* 0x000000100e4f7819 */ /* 0x000fe200000006ff */
[----:B------:R-:W-:Y:S01]  /*0b30*/  FADD.FTZ R73, R73, R8 ;  /* 0x0000000849497221 */ /* 0x000fe20000010000 */
[----:B------:R-:W-:Y:S01]  /*0b40*/  FMUL.FTZ R14, R74, R76 ;  /* 0x0000004c4a0e7220 */ /* 0x000fe20000410000 */
[----:B------:R-:W-:Y:S01]  /*0b50*/  FMUL.FTZ R16, R101, R72 ;  /* 0x0000004865107220 */ /* 0x000fe20000410000 */
[----:B------:R-:W-:Y:S01]  /*0b60*/  FFMA.FTZ R75, R9, R8, R18 ;  /* 0x00000008094b7223 */ /* 0x000fe20000010012 */
[----:B------:R-:W-:Y:S01]  /*0b70*/  FADD.FTZ R18, -R98, R77 ;  /* 0x0000004d62127221 */ /* 0x000fe20000010100 */
[----:B------:R-:W-:-:S02]  /*0b80*/  FADD.FTZ R73, R73, R14 ;  /* 0x0000000e49497221 */ /* 0x000fc40000010000 */
[----:B------:R-:W-:Y:S01]  /*0b90*/  FFMA.FTZ R72, R16, R14, R75 ;  /* 0x0000000e10487223 */ /* 0x000fe2000001004b */
[-C--:B------:R-:W-:Y:S01]  /*0ba0*/  FMUL.FTZ R15, R78, R79.reuse ;  /* 0x0000004f4e0f7220 */ /* 0x080fe20000410000 */
        /* <DEDUP_REMOVED lines=9> */
.L_x_290:
[----:B---34-:R-:W-:Y:S05]  /*0c40*/  BSYNC.RECONVERGENT B0 ;  /* 0x0000000000007941 */ /* 0x018fea0003800200 */
.L_x_289:
[----:B------:R-:W-:Y:S04]  /*0c50*/  BSSY.RECONVERGENT B0, `(.L_x_291) ;  /* 0x000006c000007945 */ /* 0x000fe80003800200 */
[----:B------:R-:W-:Y:S05]  /*0c60*/  @!P2 BRA `(.L_x_292) ;  /* 0x0000000400a8a947 */ /* 0x000fea0003800000 */
[----:B------:R-:W0:Y:S08]  /*0c70*/  LDC.64 R72, c[0x0][0x3a8] ;  /* 0x0000ea00ff487b82 */ /* 0x000e300000000a00 */
[----:B------:R-:W1:Y:S08]  /*0c80*/  LDC.64 R76, c[0x0][0x428] ;  /* 0x00010a00ff4c7b82 */ /* 0x000e700000000a00 */
[----:B------:R-:W2:Y:S01]  /*0c90*/  LDC.64 R102, c[0x0][0x3b0] ;  /* 0x0000ec00ff667b82 */ /* 0x000ea20000000a00 */
[----:B0-----:R-:W-:-:S06]  /*0ca0*/  IMAD.WIDE.U32 R72, R109, 0x10, R72 ;  /* 0x000000106d487825 */ /* 0x001fcc00078e0048 */
[----:B------:R-:W3:Y:S01]  /*0cb0*/  LDG.E.128 R72, desc[UR4][R72.64] ;  /* 0x0000000448487981 */ /* 0x000ee2000c1e1d00 */
[----:B-1----:R-:W-:-:S06]  /*0cc0*/  IMAD.WIDE.U32 R76, R109, 0x10, R76 ;  /* 0x000000106d4c7825 */ /* 0x002fcc00078e004c */
[----:B------:R-:W4:Y:S01]  /*0cd0*/  LDG.E.128 R76, desc[UR4][R76.64] ;  /* 0x000000044c4c7981 */ /* 0x000f22000c1e1d00 */
[----:B------:R-:W-:Y:S01]  /*0ce0*/  ISETP.NE.U32.AND P0, PT, RZ, UR8, PT ;  /* 0x00000008ff007c0c */ /* 0x000fe2000bf05070 */
[----:B--2---:R-:W-:-:S03]  /*0cf0*/  IMAD.WIDE.U32 R102, R109, 0x8, R102 ;  /* 0x000000086d667825 */ /* 0x004fc600078e0066 */
[----:B------:R-:W-:-:S03]  /*0d00*/  ISETP.NE.AND.EX P0, PT, RZ, UR9, PT, P0 ;  /* 0x00000009ff007c0c */ /* 0x000fc6000bf05300 */
[----:B------:R-:W5:Y:S10]  /*0d10*/  LDG.E.64 R102, desc[UR4][R102.64] ;  /* 0x0000000466667981 */ /* 0x000f74000c1e1b00 */
[----:B------:R-:W0:Y:S01]  /*0d20*/  @P0 LDC.64 R80, c[0x0][0x438] ;  /* 0x00010e00ff500b82 */ /* 0x000e220000000a00 */
[----:B------:R-:W-:Y:S01]  /*0d30*/  PRMT R87, R21, 0x7632, R87 ;  /* 0x0000763215577816 */ /* 0x000fe20000000057 */
[----:B0-----:R-:W-:-:S05]  /*0d40*/  @P0 IMAD.WIDE.U32 R80, R109, 0x10, R80 ;  /* 0x000000106d500825 */ /* 0x001fca00078e0050 */
[----:B------:R0:W5:Y:S02]  /*0d50*/  @P0 LDG.E.128 R64, desc[UR4][R80.64] ;  /* 0x0000000450400981 */ /* 0x000164000c1e1d00 */
[----:B0-----:R-:W-:Y:S02]  /*0d60*/  SHF.L.U32 R80, R20, 0x10, RZ ;  /* 0x0000001014507819 */ /* 0x001fe400000006ff */
[----:B------:R-:W-:Y:S02]  /*0d70*/  SHF.L.U32 R87, R87, 0x10, RZ ;  /* 0x0000001057577819 */ /* 0x000fe400000006ff */
[----:B------:R-:W-:-:S04]  /*0d80*/  PRMT R89, R22, 0x7632, R89 ;  /* 0x0000763216597816 */ /* 0x000fc80000000059 */
[----:B------:R-:W-:Y:S02]  /*0d90*/  SHF.L.U32 R89, R89, 0x10, RZ ;  /* 0x0000001059597819 */ /* 0x000fe400000006ff */
[----:B------:R-:W-:-:S04]  /*0da0*/  PRMT R91, R23, 0x7632, R91 ;  /* 0x00007632175b7816 */ /* 0x000fc8000000005b */
[----:B------:R-:W-:Y:S02]  /*0db0*/  SHF.L.U32 R91, R91, 0x10, RZ ;  /* 0x000000105b5b7819 */ /* 0x000fe400000006ff */
[C---:B---3--:R-:W-:Y:S02]  /*0dc0*/  SHF.L.U32 R19, R72.reuse, 0x10, RZ ;  /* 0x0000001048137819 */ /* 0x048fe400000006ff */
[----:B------:R-:W-:Y:S02]  /*0dd0*/  PRMT R17, R72, 0x7632, R17 ;  /* 0x0000763248117816 */ /* 0x000fe40000000011 */
[C---:B------:R-:W-:Y:S02]  /*0de0*/  PRMT R72, R73.reuse, 0x7632, R72 ;  /* 0x0000763249487816 */ /* 0x040fe40000000048 */
[----:B------:R-:W-:Y:S02]  /*0df0*/  SHF.L.U32 R73, R73, 0x10, RZ ;  /* 0x0000001049497819 */ /* 0x000fe400000006ff */
[----:B------:R-:W-:-:S02]  /*0e00*/  PRMT R83, R74, 0x7632, R83 ;  /* 0x000076324a537816 */ /* 0x000fc40000000053 */
[----:B------:R-:W-:Y:S01]  /*0e10*/  SHF.L.U32 R85, R74, 0x10, RZ ;  /* 0x000000104a557819 */ /* 0x000fe200000006ff */
[----:B------:R-:W-:Y:S01]  /*0e20*/  FADD.FTZ R74, -R98, R19 ;  /* 0x00000013624a7221 */ /* 0x000fe20000010100 */
[C---:B------:R-:W-:Y:S02]  /*0e30*/  PRMT R86, R75.reuse, 0x7632, R86 ;  /* 0x000076324b567816 */ /* 0x040fe40000000056 */
[----:B------:R-:W-:Y:S02]  /*0e40*/  SHF.L.U32 R75, R75, 0x10, RZ ;  /* 0x000000104b4b7819 */ /* 0x000fe400000006ff */
[----:B------:R-:W-:Y:S02]  /*0e50*/  SHF.L.U32 R19, R72, 0x10, RZ ;  /* 0x0000001048137819 */ /* 0x000fe400000006ff */
[----:B------:R-:W-:Y:S01]  /*0e60*/  SHF.L.U32 R17, R17, 0x10, RZ ;  /* 0x0000001011117819 */ /* 0x000fe200000006ff */
[----:B------:R-:W-:Y:S01]  /*0e70*/  FADD.FTZ R82, -R98, R73 ;  /* 0x0000004962527221 */ /* 0x000fe20000010100 */
[----:B------:R-:W-:Y:S01]  /*0e80*/  SHF.L.U32 R73, R86, 0x10, RZ ;  /* 0x0000001056497819 */ /* 0x000fe200000006ff */
[C---:B------:R-:W-:Y:S01]  /*0e90*/  FADD.FTZ R86, -R98.reuse, R75 ;  /* 0x0000004b62567221 */ /* 0x040fe20000010100 */
[C---:B------:R-:W-:Y:S01]  /*0ea0*/  FADD.FTZ R90, -R98.reuse, R19 ;  /* 0x00000013625a7221 */ /* 0x040fe20000010100 */
[----:B------:R-:W-:Y:S01]  /*0eb0*/  FADD.FTZ R88, -R98, R17 ;  /* 0x0000001162587221 */ /* 0x000fe20000010100 */
[C---:B----4-:R-:W-:Y:S01]  /*0ec0*/  PRMT R75, R76.reuse, 0x7632, R75 ;  /* 0x000076324c4b7816 */ /* 0x050fe2000000004b */
[----:B-----5:R-:W-:Y:S01]  /*0ed0*/  FMUL.FTZ R17, R101, R74 ;  /* 0x0000004a65117220 */ /* 0x020fe20000410000 */
[----:B------:R-:W-:-:S02]  /*0ee0*/  SHF.L.U32 R19, R76, 0x10, RZ ;  /* 0x000000104c137819 */ /* 0x000fc400000006ff */
[C---:B------:R-:W-:Y:S01]  /*0ef0*/  PRMT R76, R77.reuse, 0x7632, R76 ;  /* 0x000076324d4c7816 */ /* 0x040fe2000000004c */
[--C-:B------:R-:W-:Y:S01]  /*0f00*/  FADD.FTZ R84, -R98, R85.reuse ;  /* 0x0000005562547221 */ /* 0x100fe20000010100 */
[----:B------:R-:W-:Y:S02]  /*0f10*/  SHF.L.U32 R77, R77, 0x10, RZ ;  /* 0x000000104d4d7819 */ /* 0x000fe400000006ff */
[----:B------:R-:W-:Y:S02]  /*0f20*/  SHF.L.U32 R74, R21, 0x10, RZ ;  /* 0x00000010154a7819 */ /* 0x000fe400000006ff */
[----:B------:R-:W-:Y:S01]  /*0f30*/  SHF.L.U32 R83, R83, 0x10, RZ ;  /* 0x0000001053537819 */ /* 0x000fe200000006ff */
[-C--:B------:R-:W-:Y:S01]  /*0f40*/  FMUL.FTZ R80, R80, R19.reuse ;  /* 0x0000001350507220 */ /* 0x080fe20000410000 */
[----:B------:R-:W-:Y:S01]  /*0f50*/  PRMT R85, R20, 0x7632, R85 ;  /* 0x0000763214557816 */ /* 0x000fe20000000055 */
[----:B------:R-:W-:Y:S01]  /*0f60*/  FADD.FTZ R52, R52, R19 ;  /* 0x0000001334347221 */ /* 0x000fe20000010000 */
[----:B------:R-:W-:Y:S01]  /*0f70*/  FFMA.FTZ R36, R17, R19, R36 ;  /* 0x0000001311247223 */ /* 0x000fe20000010024 */
[----:B------:R-:W-:Y:S01]  /*0f80*/  FMUL.FTZ R19, R101, R82 ;  /* 0x0000005265137220 */ /* 0x000fe20000410000 */
[----:B------:R-:W-:Y:S01]  /*0f90*/  FMUL.FTZ R82, R74, R77 ;  /* 0x0000004d4a527220 */ /* 0x000fe20000410000 */
[C---:B------:R-:W-:Y:S01]  /*0fa0*/  FADD.FTZ R92, -R98.reuse, R83 ;  /* 0x00000053625c7221 */ /* 0x040fe20000010100 */
[----:B------:R-:W-:Y:S01]  /*0fb0*/  FADD.FTZ R94, -R98, R73 ;  /* 0x00000049625e7221 */ /* 0x000fe20000010100 */
[----:B------:R-:W-:Y:S01]  /*0fc0*/  SHF.L.U32 R85, R85, 0x10, RZ ;  /* 0x0000001055557819 */ /* 0x000fe200000006ff */
[----:B------:R-:W-:Y:S01]  /*0fd0*/  FMUL.FTZ R88, R101, R88 ;  /* 0x0000005865587220 */ /* 0x000fe20000410000 */
[----:B------:R-:W-:-:S02]  /*0fe0*/  SHF.L.U32 R74, R75, 0x10, RZ ;  /* 0x000000104b4a7819 */ /* 0x000fc400000006ff */
[C---:B------:R-:W-:Y:S02]  /*0ff0*/  PRMT R73, R78.reuse, 0x7632, R73 ;  /* 0x000076324e497816 */ /* 0x040fe40000000049 */
[----:B------:R-:W-:Y:S01]  /*1000*/  SHF.L.U32 R83, R78, 0x10, RZ ;  /* 0x000000104e537819 */ /* 0x000fe200000006ff */
[----:B------:R-:W-:Y:S01]  /*1010*/  FADD.FTZ R54, R54, R77 ;  /* 0x0000004d36367221 */ /* 0x000fe20000010000 */
[----:B------:R-:W-:Y:S01]  /*1020*/  SHF.L.U32 R78, R22, 0x10, RZ ;  /* 0x00000010164e7819 */ /* 0x000fe200000006ff */
[----:B------:R-:W-:Y:S01]  /*1030*/  FFMA.FTZ R38, R19, R77, R38 ;  /* 0x0000004d13267223 */ /* 0x000fe20000010026 */
[----:B------:R-:W-:Y:S01]  /*1040*/  PRMT R72, R79, 0x7632, R72 ;  /* 0x000076324f487816 */ /* 0x000fe20000000048 */
[----:B------:R-:W-:Y:S01]  /*1050*/  FMUL.FTZ R81, R101, R84 ;  /* 0x0000005465517220 */ /* 0x000fe20000410000 */
[----:B------:R-:W-:Y:S01]  /*1060*/  SHF.L.U32 R79, R79, 0x10, RZ ;  /* 0x000000104f4f7819 */ /* 0x000fe200000006ff */
[-C--:B------:R-:W-:Y:S01]  /*1070*/  FMUL.FTZ R85, R85, R74.reuse ;  /* 0x0000004a55557220 */ /* 0x080fe20000410000 */
[----:B------:R-:W-:Y:S01]  /*1080*/  SHF.L.U32 R77, R23, 0x10, RZ ;  /* 0x00000010174d7819 */ /* 0x000fe200000006ff */
[----:B------:R-:W-:Y:S01]  /*1090*/  FADD.FTZ R53, R53, R74 ;  /* 0x0000004a35357221 */ /* 0x000fe20000010000 */
[----:B------:R-:W-:Y:S01]  /*10a0*/  FFMA.FTZ R37, R88, R74, R37 ;  /* 0x0000004a58257223 */ /* 0x000fe20000010025 */
[----:B------:R-:W-:Y:S01]  /*10b0*/  FADD.FTZ R74, R99, R80 ;  /* 0x00000050634a7221 */ /* 0x000fe20000010000 */
[-C--:B------:R-:W-:Y:S01]  /*10c0*/  FMUL.FTZ R84, R78, R83.reuse ;  /* 0x000000534e547220 */ /* 0x080fe20000410000 */
[----:B------:R-:W-:Y:S01]  /*10d0*/  FADD.FTZ R56, R56, R83 ;  /* 0x0000005338387221 */ /* 0x000fe20000010000 */
[----:B------:R-:W-:Y:S01]  /*10e0*/  FFMA.FTZ R40, R81, R83, R40 ;  /* 0x0000005351287223 */ /* 0x000fe20000010028 */
[----:B------:R-:W-:Y:S01]  /*10f0*/  FFMA.FTZ R75, R17, R80, R106 ;  /* 0x00000050114b7223 */ /* 0x000fe2000001006a */
[----:B------:R-:W-:Y:S01]  /*1100*/  FMUL.FTZ R83, R101, R86 ;  /* 0x0000005665537220 */ /* 0x000fe20000410000 */
[----:B------:R-:W-:Y:S01]  /*1110*/  FMUL.FTZ R86, R77, R79 ;  /* 0x0000004f4d567220 */ /* 0x000fe20000410000 */
[----:B------:R-:W-:Y:S01]  /*1120*/  SHF.L.U32 R76, R76, 0x10, RZ ;  /* 0x000000104c4c7819 */ /* 0x000fe200000006ff */
[----:B------:R-:W-:Y:S01]  /*1130*/  FMUL.FTZ R90, R101, R90 ;  /* 0x0000005a655a7220 */ /* 0x000fe20000410000 */
[----:B------:R-:W-:Y:S01]  /*1140*/  FADD.FTZ R77, R74, R85 ;  /* 0x000000554a4d7221 */ /* 0x000fe20000010000 */
[----:B------:R-:W-:Y:S01]  /*1150*/  FFMA.FTZ R74, R88, R85, R75 ;  /* 0x00000055584a7223 */ /* 0x000fe2000001004b */
[----:B------:R-:W-:Y:S01]  /*1160*/  SHF.L.U32 R78, R73, 0x10, RZ ;  /* 0x00000010494e7819 */ /* 0x000fe200000006ff */
[-C--:B------:R-:W-:Y:S01]  /*1170*/  FMUL.FTZ R87, R87, R76.reuse ;  /* 0x0000004c57577220 */ /* 0x080fe20000410000 */
[----:B------:R-:W-:Y:S01]  /*1180*/  FADD.FTZ R55, R55, R76 ;  /* 0x0000004c37377221 */ /* 0x000fe20000010000 */
[----:B------:R-:W-:Y:S01]  /*1190*/  FFMA.FTZ R39, R90, R76, R39 ;  /* 0x0000004c5a277223 */ /* 0x000fe20000010027 */
[----:B------:R-:W-:Y:S01]  /*11a0*/  FADD.FTZ R76, R77, R82 ;  /* 0x000000524d4c7221 */ /* 0x000fe20000010000 */
[----:B------:R-:W-:Y:S01]  /*11b0*/  FFMA.FTZ R73, R19, R82, R74 ;  /* 0x0000005213497223 */ /* 0x000fe2000001004a */
[----:B------:R-:W-:-:S02]  /*11c0*/  SHF.L.U32 R98, R72, 0x10, RZ ;  /* 0x0000001048627819 */ /* 0x000fc400000006ff */
[----:B------:R-:W-:Y:S01]  /*11d0*/  FADD.FTZ R75, R76, R87 ;  /* 0x000000574c4b7221 */ /* 0x000fe20000010000 */
[----:B------:R-:W-:Y:S01]  /*11e0*/  FFMA.FTZ R72, R90, R87, R73 ;  /* 0x000000575a487223 */ /* 0x000fe20000010049 */
[----:B------:R-:W-:Y:S01]  /*11f0*/  FMUL.FTZ R89, R89, R78 ;  /* 0x0000004e59597220 */ /* 0x000fe20000410000 */
[----:B------:R-:W-:Y:S01]  /*1200*/  FMUL.FTZ R92, R101, R92 ;  /* 0x0000005c655c7220 */ /* 0x000fe20000410000 */
[----:B------:R-:W-:Y:S01]  /*1210*/  FADD.FTZ R74, R75, R84 ;  /* 0x000000544b4a7221 */ /* 0x000fe20000010000 */
[----:B------:R-:W-:-:S03]  /*1220*/  FFMA.FTZ R72, R81, R84, R72 ;  /* 0x0000005451487223 */ /* 0x000fc60000010048 */
        /* <DEDUP_REMOVED lines=14> */
.L_x_292:
[----:B------:R-:W-:Y:S05]  /*1310*/  BSYNC.RECONVERGENT B0 ;  /* 0x0000000000007941 */ /* 0x000fea0003800200 */
.L_x_291:
[----:B------:R-:W0:Y:S01]  /*1320*/  SHFL.DOWN PT, R72, R99, 0x10, 0x1f ;  /* 0x0a001f0063487f89 */ /* 0x000e2200000e0000 */
[----:B------:R-:W-:Y:S01]  /*1330*/  LOP3.LUT P6, RZ, R0, 0x1f, RZ, 0xc0, !PT ;  /* 0x0000001f00ff7812 */ /* 0x000fe200078cc0ff */
[----:B------:R-:W-:Y:S01]  /*1340*/  UISETP.NE.U32.AND UP0, UPT, UR8, URZ, UPT ;  /* 0x000000ff0800728c */ /* 0x000fe2000bf05070 */
[----:B------:R-:W-:Y:S01]  /*1350*/  PLOP3.LUT P0, PT, PT, PT, PT, 0x80, 0x8 ;  /* 0x000000000008781c */ /* 0x000fe20003f0f070 */
[----:B------:R-:W1:Y:S01]  /*1360*/  SHFL.DOWN PT, R73, R106, 0x10, 0x1f ;  /* 0x0a001f006a497f89 */ /* 0x000e6200000e0000 */
[----:B------:R-:W-:Y:S01]  /*1370*/  BSSY.RECONVERGENT B0, `(.L_x_293) ;  /* 0x0000290000007945 */ /* 0x000fe20003800200 */
[----:B------:R-:W-:Y:S01]  /*1380*/  UISETP.NE.AND.EX UP0, UPT, UR9, URZ, UPT, UP0 ;  /* 0x000000ff0900728c */ /* 0x000fe2000bf05300 */
[----:B------:R-:W-:Y:S01]  /*1390*/  PRMT R111, R63, 0x7632, R111 ;  /* 0x000076323f6f7816 */ /* 0x000fe2000000006f */
[----:B------:R-:W2:Y:S01]  /*13a0*/  S2R R109, SR_CgaCtaId ;  /* 0x00000000006d7919 */ /* 0x000ea20000008800 */
[----:B------:R-:W-:Y:S02]  /*13b0*/  PRMT R112, R61, 0x7632, R112 ;  /* 0x000076323d707816 */ /* 0x000fe40000000070 */
[----:B------:R-:W-:-:S03]  /*13c0*/  PRMT R110, R65, 0x7632, R110 ;  /* 0x00007632416e7816 */ /* 0x000fc6000000006e */
[----:B------:R-:W-:Y:S01]  /*13d0*/  @!P6 PLOP3.LUT P0, PT, P4, PT, PT, 0x80, 0x8 ;  /* 0x000000000008e81c */ /* 0x000fe2000270f070 */
[----:B0-----:R-:W-:Y:S01]  /*13e0*/  FADD.FTZ R72, R72, R99 ;  /* 0x0000006348487221 */ /* 0x001fe20000010000 */
[----:B-1----:R-:W-:-:S04]  /*13f0*/  FADD.FTZ R73, R73, R106 ;  /* 0x0000006a49497221 */ /* 0x002fc80000010000 */
[----:B------:R-:W0:Y:S01]  /*1400*/  SHFL.DOWN PT, R75, R72, 0x8, 0x1f ;  /* 0x09001f00484b7f89 */ /* 0x000e2200000e0000 */
[----:B------:R-:W-:-:S03]  /*1410*/  HFMA2 R106, -RZ, RZ, 1.875, 0 ;  /* 0x3f800000ff6a7431 */ /* 0x000fc600000001ff */
[----:B------:R-:W1:Y:S01]  /*1420*/  SHFL.DOWN PT, R74, R73, 0x8, 0x1f ;  /* 0x09001f00494a7f89 */ /* 0x000e6200000e0000 */
[----:B-----5:R-:W-:Y:S02]  /*1430*/  @P1 SHF.L.U32 R106, R107, 0x10, RZ ;  /* 0x000000106b6a1819 */ /* 0x020fe400000006ff */
[----:B------:R-:W-:Y:S01]  /*1440*/  PRMT R107, R67, 0x7632, R107 ;  /* 0x00007632436b7816 */ /* 0x000fe2000000006b */
[----:B0-----:R-:W-:Y:S01]  /*1450*/  FADD.FTZ R75, R72, R75 ;  /* 0x0000004b484b7221 */ /* 0x001fe20000010000 */
[----:B------:R-:W-:Y:S01]  /*1460*/  MOV R72, 0x400 ;  /* 0x0000040000487802 */ /* 0x000fe20000000f00 */
[----:B-1----:R-:W-:-:S03]  /*1470*/  FADD.FTZ R74, R73, R74 ;  /* 0x0000004a494a7221 */ /* 0x002fc60000010000 */
[----:B------:R-:W0:Y:S04]  /*1480*/  SHFL.DOWN PT, R76, R75, 0x4, 0x1f ;  /* 0x08801f004b4c7f89 */ /* 0x000e2800000e0000 */
[----:B------:R-:W1:Y:S01]  /*1490*/  SHFL.DOWN PT, R77, R74, 0x4, 0x1f ;  /* 0x08801f004a4d7f89 */ /* 0x000e6200000e0000 */
[----:B0-----:R-:W-:Y:S01]  /*14a0*/  FADD.FTZ R76, R75, R76 ;  /* 0x0000004c4b4c7221 */ /* 0x001fe20000010000 */
[----:B-1----:R-:W-:-:S04]  /*14b0*/  FADD.FTZ R77, R74, R77 ;  /* 0x0000004d4a4d7221 */ /* 0x002fc80000010000 */
[----:B------:R-:W0:Y:S04]  /*14c0*/  SHFL.DOWN PT, R79, R76, 0x2, 0x1f ;  /* 0x08401f004c4f7f89 */ /* 0x000e2800000e0000 */
[----:B------:R-:W1:Y:S01]  /*14d0*/  SHFL.DOWN PT, R78, R77, 0x2, 0x1f ;  /* 0x08401f004d4e7f89 */ /* 0x000e6200000e0000 */
[----:B0-----:R-:W-:Y:S01]  /*14e0*/  FADD.FTZ R79, R76, R79 ;  /* 0x0000004f4c4f7221 */ /* 0x001fe20000010000 */
[----:B--2---:R-:W-:Y:S01]  /*14f0*/  LEA R76, R109, R72, 0x18 ;  /* 0x000000486d4c7211 */ /* 0x004fe200078ec0ff */
[----:B-1----:R-:W-:-:S03]  /*1500*/  FADD.FTZ R78, R77, R78 ;  /* 0x0000004e4d4e7221 */ /* 0x002fc60000010000 */
[----:B------:R-:W0:Y:S01]  /*1510*/  SHFL.DOWN PT, R98, R79, 0x1, 0x1f ;  /* 0x08201f004f627f89 */ /* 0x000e2200000e0000 */
[C---:B------:R-:W-:Y:S02]  /*1520*/  IADD3 R73, PT, PT, R76.reuse, 0x2020, RZ ;  /* 0x000020204c497810 */ /* 0x040fe40007ffe0ff */
[C---:B------:R-:W-:Y:S01]  /*1530*/  IADD3 R77, PT, PT, R76.reuse, 0x2030, RZ ;  /* 0x000020304c4d7810 */ /* 0x040fe20007ffe0ff */
[----:B------:R-:W1:Y:S01]  /*1540*/  SHFL.DOWN PT, R99, R78, 0x1, 0x1f ;  /* 0x08201f004e637f89 */ /* 0x000e6200000e0000 */
[----:B------:R-:W-:Y:S02]  /*1550*/  @!P6 MOV R72, R73 ;  /* 0x000000490048e202 */ /* 0x000fe40000000f00 */
[C---:B------:R-:W-:Y:S02]  /*1560*/  @!P0 IADD3 R72, PT, PT, R76.reuse, 0x2000, RZ ;  /* 0x000020004c488810 */ /* 0x040fe40007ffe0ff */
[----:B------:R-:W-:Y:S02]  /*1570*/  @!P4 IADD3 R73, PT, PT, R76, 0x2000, RZ ;  /* 0x000020004c49c810 */ /* 0x000fe40007ffe0ff */
[----:B------:R-:W-:-:S02]  /*1580*/  @!P6 LEA R108, R4, R72, 0x3 ;  /* 0x00000048046ce211 */ /* 0x000fc400078e18ff */
[----:B------:R-:W-:Y:S01]  /*1590*/  @!P4 IADD3 R77, PT, PT, R76, 0x2010, RZ ;  /* 0x000020104c4dc810 */ /* 0x000fe20007ffe0ff */
[----:B0-----:R-:W-:Y:S01]  /*15a0*/  FADD.FTZ R98, R79, R98 ;  /* 0x000000624f627221 */ /* 0x001fe20000010000 */
[----:B-1----:R-:W-:-:S05]  /*15b0*/  FADD.FTZ R99, R78, R99 ;  /* 0x000000634e637221 */ /* 0x002fca0000010000 */
[----:B------:R0:W-:Y:S01]  /*15c0*/  @!P6 STS.64 [R108], R98 ;  /* 0x000000626c00e388 */ /* 0x0001e20000000a00 */
[----:B------:R-:W-:Y:S01]  /*15d0*/  BAR.SYNC.DEFER_BLOCKING 0x0 ;  /* 0x0000000000007b1d */ /* 0x000fe20000010000 */
[----:B0-----:R-:W-:-:S05]  /*15e0*/  PRMT R108, R64, 0x7632, R108 ;  /* 0x00007632406c7816 */ /* 0x001fca000000006c */
[----:B------:R-:W0:Y:S04]  /*15f0*/  LDS.128 R72, [R73] ;  /* 0x0000000049487984 */ /* 0x000e280000000c00 */
[----:B------:R-:W1:Y:S01]  /*1600*/  LDS.128 R76, [R77] ;  /* 0x000000004d4c7984 */ /* 0x000e620000000c00 */
[----:B0-----:R-:W-:Y:S01]  /*1610*/  FADD.FTZ R109, RZ, R72 ;  /* 0x00000048ff6d7221 */ /* 0x001fe20000010000 */
[--C-:B------:R-:W-:Y:S01]  /*1620*/  FADD.FTZ R72, RZ, R73.reuse ;  /* 0x00000049ff487221 */ /* 0x100fe20000010000 */
[----:B------:R-:W-:Y:S02]  /*1630*/  PRMT R73, R60, 0x7632, R73 ;  /* 0x000076323c497816 */ /* 0x000fe40000000049 */
[----:B------:R-:W-:Y:S01]  /*1640*/  FADD.FTZ R109, R74, R109 ;  /* 0x0000006d4a6d7221 */ /* 0x000fe20000010000 */
[----:B------:R-:W-:Y:S01]  /*1650*/  FADD.FTZ R72, R75, R72 ;  /* 0x000000484b487221 */ /* 0x000fe20000010000 */
[----:B------:R-:W-:-:S02]  /*1660*/  PRMT R75, R62, 0x7632, R75 ;  /* 0x000076323e4b7816 */ /* 0x000fc4000000004b */
[--C-:B-1----:R-:W-:Y:S01]  /*1670*/  FADD.FTZ R109, R109, R76.reuse ;  /* 0x0000004c6d6d7221 */ /* 0x102fe20000010000 */
[----:B------:R-:W-:Y:S01]  /*1680*/  FADD.FTZ R72, R72, R77 ;  /* 0x0000004d48487221 */ /* 0x000fe20000010000 */
[----:B------:R-:W-:Y:S02]  /*1690*/  PRMT R76, R63, 0x7632, R76 ;  /* 0x000076323f4c7816 */ /* 0x000fe4000000004c */
[----:B------:R-:W-:Y:S01]  /*16a0*/  FADD.FTZ R78, R78, R109 ;  /* 0x0000006d4e4e7221 */ /* 0x000fe20000010000 */
[--C-:B------:R-:W-:Y:S01]  /*16b0*/  FADD.FTZ R79, R79, R72.reuse ;  /* 0x000000484f4f7221 */ /* 0x100fe20000010000 */
[----:B------:R-:W-:Y:S02]  /*16c0*/  PRMT R77, R62, 0x7632, R77 ;  /* 0x000076323e4d7816 */ /* 0x000fe4000000004d */
[----:B------:R-:W-:Y:S01]  /*16d0*/  FMUL.FTZ R78, R78, UR10 ;  /* 0x0000000a4e4e7c20 */ /* 0x000fe20008410000 */
[----:B------:R-:W-:Y:S01]  /*16e0*/  PRMT R72, R61, 0x7632, R72 ;  /* 0x000076323d487816 */ /* 0x000fe20000000048 */
[----:B------:R-:W-:Y:S01]  /*16f0*/  FMUL.FTZ R98, R79, UR10 ;  /* 0x0000000a4f627c20 */ /* 0x000fe20008410000 */
[----:B------:R-:W-:-:S02]  /*1700*/  PRMT R74, R60, 0x7632, R74 ;  /* 0x000076323c4a7816 */ /* 0x000fc4000000004a */
[----:B------:R-:W-:Y:S02]  /*1710*/  PRMT R109, R66, 0x7632, R109 ;  /* 0x00007632426d7816 */ /* 0x000fe4000000006d */
[----:B------:R-:W-:Y:S01]  /*1720*/  FSEL R99, R78, RZ, !P5 ;  /* 0x000000ff4e637208 */ /* 0x000fe20006800000 */
[----:B------:R-:W-:Y:S06]  /*1730*/  BRA.U UP0, `(.L_x_294) ;  /* 0x0000001100587547 */ /* 0x000fec000b800000 */
[----:B------:R-:W-:Y:S04]  /*1740*/  BSSY.RECONVERGENT B1, `(.L_x_295) ;  /* 0x000008b000017945 */ /* 0x000fe80003800200 */
[----:B------:R-:W-:Y:S05]  /*1750*/  @!P3 BRA `(.L_x_296) ;  /* 0x000000080024b947 */ /* 0x000fea0003800000 */
[----:B------:R-:W-:-:S04]  /*1760*/  ISETP.NE.U32.AND P0, PT, RZ, UR12, PT ;  /* 0x0000000cff007c0c */ /* 0x000fc8000bf05070 */
[----:B------:R-:W-:-:S13]  /*1770*/  ISETP.NE.AND.EX P0, PT, RZ, UR13, PT, P0 ;  /* 0x0000000dff007c0c */ /* 0x000fda000bf05300 */
[----:B------:R-:W-:Y:S05]  /*1780*/  @P0 BRA `(.L_x_297) ;  /* 0x0000000000f80947 */ /* 0x000fea0003800000 */
[-CC-:B------:R-:W-:Y:S01]  /*1790*/  FFMA.FTZ R75, R7, R98.reuse, R99.reuse ;  /* 0x00000062074b7223 */ /* 0x180fe20000010063 */
[-CC-:B------:R-:W-:Y:S01]  /*17a0*/  FFMA.FTZ R72, R18, R98.reuse, R99.reuse ;  /* 0x0000006212487223 */ /* 0x180fe20000010063 */
[-C--:B------:R-:W-:Y:S01]  /*17b0*/  FFMA.FTZ R73, R9, R98.reuse, R99 ;  /* 0x0000006209497223 */ /* 0x080fe20000010063 */
[----:B------:R-:W-:Y:S01]  /*17c0*/  LOP3.LUT P6, RZ, R105, 0xff0000, RZ, 0xc0, !PT ;  /* 0x00ff000069ff7812 */ /* 0x000fe200078cc0ff */
[----:B------:R-:W-:Y:S01]  /*17d0*/  FADD.FTZ R74, R6, -R75 ;  /* 0x8000004b064a7221 */ /* 0x000fe20000010000 */
[----:B------:R-:W-:Y:S01]  /*17e0*/  FADD.FTZ R76, R15, -R72 ;  /* 0x800000480f4c7221 */ /* 0x000fe20000010000 */
[----:B------:R-:W-:Y:S01]  /*17f0*/  FADD.FTZ R72, R8, -R73 ;  /* 0x8000004908487221 */ /* 0x000fe20000010000 */
[--C-:B------:R-:W-:Y:S01]  /*1800*/  FFMA.FTZ R110, R12, R98, R99.reuse ;  /* 0x000000620c6e7223 */ /* 0x100fe20000010063 */
[C---:B------:R-:W-:Y:S01]  /*1810*/  FMUL.FTZ R75, R101.reuse, R74 ;  /* 0x0000004a654b7220 */ /* 0x040fe20000410000 */
[C---:B------:R-:W-:Y:S01]  /*1820*/  FMUL.FTZ R77, R101.reuse, R76 ;  /* 0x0000004c654d7220 */ /* 0x040fe20000410000 */
[----:B------:R-:W-:Y:S01]  /*1830*/  FMUL.FTZ R73, R101, R72 ;  /* 0x0000004865497220 */ /* 0x000fe20000410000 */
[----:B------:R-:W-:Y:S01]  /*1840*/  ISETP.GE.U32.AND P5, PT, R104, RZ, PT ;  /* 0x000000ff6800720c */ /* 0x000fe20003fa6070 */
[-C--:B------:R-:W-:Y:S01]  /*1850*/  FMUL.FTZ R75, R75, R106.reuse ;  /* 0x0000006a4b4b7220 */ /* 0x080fe20000410000 */
[-C--:B------:R-:W-:Y:S01]  /*1860*/  FMUL.FTZ R77, R77, R106.reuse ;  /* 0x0000006a4d4d7220 */ /* 0x080fe20000410000 */
[----:B------:R-:W-:Y:S01]  /*1870*/  FMUL.FTZ R73, R73, R106 ;  /* 0x0000006a49497220 */ /* 0x000fe20000410000 */
[----:B------:R-:W-:Y:S01]  /*1880*/  FADD.FTZ R110, R13, -R110 ;  /* 0x8000006e0d6e7221 */ /* 0x000fe20000010000 */
[----:B------:R-:W-:Y:S01]  /*1890*/  FMUL.FTZ R75, R75, UR11 ;  /* 0x0000000b4b4b7c20 */ /* 0x000fe20008410000 */
[----:B------:R-:W-:Y:S01]  /*18a0*/  FMUL.FTZ R72, R77, UR11 ;  /* 0x0000000b4d487c20 */ /* 0x000fe20008410000 */
[----:B------:R-:W-:Y:S01]  /*18b0*/  FMUL.FTZ R73, R73, UR11 ;  /* 0x0000000b49497c20 */ /* 0x000fe20008410000 */
[-CC-:B------:R-:W-:Y:S01]  /*18c0*/  FFMA.FTZ R77, R16, R98.reuse, R99.reuse ;  /* 0x00000062104d7223 */ /* 0x180fe20000010063 */
[-CC-:B------:R-:W-:Y:S01]  /*18d0*/  FFMA.FTZ R78, R96, R98.reuse, R99.reuse ;  /* 0x00000062604e7223 */ /* 0x180fe20000010063 */
[----:B------:R-:W-:Y:S01]  /*18e0*/  FSEL R75, R75, RZ, P6 ;  /* 0x000000ff4b4b7208 */ /* 0x000fe20003000000 */
[----:B------:R-:W-:Y:S01]  /*18f0*/  FFMA.FTZ R76, R97, R98, R99 ;  /* 0x00000062614c7223 */ /* 0x000fe20000010063 */
[C---:B------:R-:W-:Y:S01]  /*1900*/  LOP3.LUT P6, RZ, R105.reuse, 0xff, RZ, 0xc0, !PT ;  /* 0x000000ff69ff7812 */ /* 0x040fe200078cc0ff */
[----:B------:R-:W-:Y:S01]  /*1910*/  FADD.FTZ R112, R14, -R77 ;  /* 0x8000004d0e707221 */ /* 0x000fe20000010000 */
[----:B------:R-:W-:Y:S01]  /*1920*/  ISETP.GE.U32.AND.EX P5, PT, R105, 0x1000000, PT, P5 ;  /* 0x010000006900780c */ /* 0x000fe20003fa6150 */
[----:B------:R-:W-:Y:S01]  /*1930*/  FMUL.FTZ R107, R101, R110 ;  /* 0x0000006e656b7220 */ /* 0x000fe20000410000 */
[----:B------:R-:W-:Y:S01]  /*1940*/  FSEL R74, R73, RZ, P6 ;  /* 0x000000ff494a7208 */ /* 0x000fe20003000000 */
[----:B------:R-:W-:Y:S01]  /*1950*/  FFMA.FTZ R73, R11, R98, R99 ;  /* 0x000000620b497223 */ /* 0x000fe20000010063 */
[----:B------:R-:W-:Y:S01]  /*1960*/  FMUL.FTZ R77, R101, R112 ;  /* 0x00000070654d7220 */ /* 0x000fe20000410000 */
[----:B------:R-:W-:Y:S01]  /*1970*/  FADD.FTZ R78, R93, -R78 ;  /* 0x8000004e5d4e7221 */ /* 0x000fe20000010000 */
[----:B------:R-:W-:Y:S01]  /*1980*/  FADD.FTZ R76, R95, -R76 ;  /* 0x8000004c5f4c7221 */ /* 0x000fe20000010000 */
[----:B------:R-:W-:Y:S01]  /*1990*/  FADD.FTZ R108, R10, -R73 ;  /* 0x800000490a6c7221 */ /* 0x000fe20000010000 */
[-C--:B------:R-:W-:Y:S01]  /*19a0*/  FMUL.FTZ R77, R77, R106.reuse ;  /* 0x0000006a4d4d7220 */ /* 0x080fe20000410000 */
[----:B------:R-:W-:Y:S01]  /*19b0*/  FSEL R72, R72, RZ, P5 ;  /* 0x000000ff48487208 */ /* 0x000fe20002800000 */
[----:B------:R-:W-:Y:S01]  /*19c0*/  FMUL.FTZ R107, R107, R106 ;  /* 0x0000006a6b6b7220 */ /* 0x000fe20000410000 */
[----:B------:R-:W-:Y:S01]  /*19d0*/  FMUL.FTZ R73, R101, R108 ;  /* 0x0000006c65497220 */ /* 0x000fe20000410000 */
[----:B------:R-:W-:Y:S01]  /*19e0*/  FMUL.FTZ R108, R77, UR11 ;  /* 0x0000000b4d6c7c20 */ /* 0x000fe20008410000 */
[----:B------:R-:W-:Y:S01]  /*19f0*/  LOP3.LUT P5, RZ, R105, 0xff00, RZ, 0xc0, !PT ;  /* 0x0000ff0069ff7812 */ /* 0x000fe200078ac0ff */
[----:B------:R-:W-:Y:S01]  /*1a00*/  FMUL.FTZ R77, R101, R78 ;  /* 0x0000004e654d7220 */ /* 0x000fe20000410000 */
[----:B------:R-:W-:Y:S01]  /*1a10*/  FMUL.FTZ R79, R73, R106 ;  /* 0x0000006a494f7220 */ /* 0x000fe20000410000 */
[----:B------:R-:W-:Y:S01]  /*1a20*/  FMUL.FTZ R73, R101, R76 ;  /* 0x0000004c65497220 */ /* 0x000fe20000410000 */
[----:B------:R-:W-:Y:S01]  /*1a30*/  FSEL R109, R108, RZ, P5 ;  /* 0x000000ff6c6d7208 */ /* 0x000fe20002800000 */
[----:B------:R-:W-:Y:S01]  /*1a40*/  FMUL.FTZ R107, R107, UR11 ;  /* 0x0000000b6b6b7c20 */ /* 0x000fe20008410000 */
[----:B------:R-:W-:Y:S01]  /*1a50*/  FMUL.FTZ R79, R79, UR11 ;  /* 0x0000000b4f4f7c20 */ /* 0x000fe20008410000 */
[C---:B------:R-:W-:Y:S01]  /*1a60*/  LOP3.LUT P6, RZ, R104.reuse, 0xff0000, RZ, 0xc0, !PT ;  /* 0x00ff000068ff7812 */ /* 0x040fe200078cc0ff */
[-C--:B------:R-:W-:Y:S01]  /*1a70*/  FMUL.FTZ R77, R77, R106.reuse ;  /* 0x0000006a4d4d7220 */ /* 0x080fe20000410000 */
[C---:B------:R-:W-:Y:S01]  /*1a80*/  LOP3.LUT P5, RZ, R104.reuse, 0xff000000, RZ, 0xc0, !PT ;  /* 0xff00000068ff7812 */ /* 0x040fe200078ac0ff */
[----:B------:R-:W-:Y:S01]  /*1a90*/  FMUL.FTZ R73, R73, R106 ;  /* 0x0000006a49497220 */ /* 0x000fe20000410000 */
[----:B------:R-:W-:Y:S01]  /*1aa0*/  FSEL R79, R79, RZ, P6 ;  /* 0x000000ff4f4f7208 */ /* 0x000fe20003000000 */
[----:B------:R-:W-:Y:S01]  /*1ab0*/  FMUL.FTZ R77, R77, UR11 ;  /* 0x0000000b4d4d7c20 */ /* 0x000fe20008410000 */
[----:B------:R-:W-:Y:S01]  /*1ac0*/  FSEL R78, R107, RZ, P5 ;  /* 0x000000ff6b4e7208 */ /* 0x000fe20002800000 */
[----:B------:R-:W-:Y:S01]  /*1ad0*/  FMUL.FTZ R73, R73, UR11 ;  /* 0x0000000b49497c20 */ /* 0x000fe20008410000 */
[----:B------:R-:W-:-:S02]  /*1ae0*/  LOP3.LUT P6, RZ, R104, 0xff00, RZ, 0xc0, !PT ;  /* 0x0000ff0068ff7812 */ /* 0x000fc400078cc0ff */
[----:B------:R-:W-:Y:S02]  /*1af0*/  LOP3.LUT P5, RZ, R104, 0xff, RZ, 0xc0, !PT ;  /* 0x000000ff68ff7812 */ /* 0x000fe400078ac0ff */
[----:B------:R-:W-:Y:S02]  /*1b00*/  FSEL R77, R77, RZ, P6 ;  /* 0x000000ff4d4d7208 */ /* 0x000fe40003000000 */
[----:B------:R-:W-:Y:S02]  /*1b10*/  FSEL R76, R73, RZ, P5 ;  /* 0x000000ff494c7208 */ /* 0x000fe40002800000 */
[----:B------:R-:W-:Y:S02]  /*1b20*/  F2FP.BF16.F32.PACK_AB R75, R72, R75 ;  /* 0x0000004b484b723e */ /* 0x000fe400000010ff */
[----:B------:R-:W-:Y:S02]  /*1b30*/  F2FP.BF16.F32.PACK_AB R74, R109, R74 ;  /* 0x0000004a6d4a723e */ /* 0x000fe400000010ff */
[----:B------:R-:W-:-:S02]  /*1b40*/  F2FP.BF16.F32.PACK_AB R73, R78, R79 ;  /* 0x0000004f4e49723e */ /* 0x000fc400000010ff */
[----:B------:R-:W-:Y:S01]  /*1b50*/  F2FP.BF16.F32.PACK_AB R72, R77, R76 ;  /* 0x0000004c4d48723e */ /* 0x000fe200000010ff */
[----:B------:R-:W-:Y:S06]  /*1b60*/  BRA `(.L_x_298) ;  /* 0x0000000400047947 */ /* 0x000fec0003800000 */
.L_x_297:
        /* <DEDUP_REMOVED lines=11> */
[--C-:B------:R-:W-:Y:S01]  /*1c20*/  FFMA.FTZ R76, R12, R98, R99.reuse ;  /* 0x000000620c4c7223 */ /* 0x100fe20000010063 */
[----:B------:R-:W-:Y:S01]  /*1c30*/  FMUL.FTZ R69, R71, R106 ;  /* 0x0000006a47457220 */ /* 0x000fe20000410000 */
[--C-:B------:R-:W-:Y:S01]  /*1c40*/  FFMA.FTZ R70, R96, R98, R99.reuse ;  /* 0x0000006260467223 */ /* 0x100fe20000010063 */
[-C--:B------:R-:W-:Y:S01]  /*1c50*/  FMUL.FTZ R68, R73, R106.reuse ;  /* 0x0000006a49447220 */ /* 0x080fe20000410000 */
[C---:B------:R-:W-:Y:S01]  /*1c60*/  F2FP.BF16.F32.PACK_AB R71, R72.reuse, R71 ;  /* 0x000000474847723e */ /* 0x040fe200000010ff */
[----:B------:R-:W-:Y:S01]  /*1c70*/  FMUL.FTZ R69, R69, UR11 ;  /* 0x0000000b45457c20 */ /* 0x000fe20008410000 */
[----:B------:R-:W-:Y:S01]  /*1c80*/  FMUL.FTZ R72, R72, R106 ;  /* 0x0000006a48487220 */ /* 0x000fe20000410000 */
[----:B------:R-:W-:Y:S01]  /*1c90*/  FMUL.FTZ R68, R68, UR11 ;  /* 0x0000000b44447c20 */ /* 0x000fe20008410000 */
[----:B------:R-:W-:Y:S01]  /*1ca0*/  ISETP.GE.U32.AND P5, PT, R104, RZ, PT ;  /* 0x000000ff6800720c */ /* 0x000fe20003fa6070 */
[----:B------:R-:W-:Y:S01]  /*1cb0*/  FADD.FTZ R108, R13, -R76 ;  /* 0x8000004c0d6c7221 */ /* 0x000fe20000010000 */
[----:B------:R-:W-:Y:S01]  /*1cc0*/  FSEL R75, R69, RZ, P6 ;  /* 0x000000ff454b7208 */ /* 0x000fe20003000000 */
[----:B------:R-:W-:Y:S01]  /*1cd0*/  FFMA.FTZ R69, R11, R98, R99 ;  /* 0x000000620b457223 */ /* 0x000fe20000010063 */
[----:B------:R-:W-:Y:S01]  /*1ce0*/  LOP3.LUT P6, RZ, R105, 0xff, RZ, 0xc0, !PT ;  /* 0x000000ff69ff7812 */ /* 0x000fe200078cc0ff */
[----:B------:R-:W-:Y:S01]  /*1cf0*/  FADD.FTZ R76, R93, -R70 ;  /* 0x800000465d4c7221 */ /* 0x000fe20000010000 */
[----:B------:R-:W-:Y:S01]  /*1d00*/  FMUL.FTZ R72, R72, UR11 ;  /* 0x0000000b48487c20 */ /* 0x000fe20008410000 */
[----:B------:R-:W-:Y:S01]  /*1d10*/  FADD.FTZ R78, R10, -R69 ;  /* 0x800000450a4e7221 */ /* 0x000fe20000010000 */
[----:B------:R-:W-:Y:S01]  /*1d20*/  FSEL R74, R68, RZ, P6 ;  /* 0x000000ff444a7208 */ /* 0x000fe20003000000 */
[----:B------:R-:W-:Y:S01]  /*1d30*/  FADD.FTZ R68, R14, -R77 ;  /* 0x8000004d0e447221 */ /* 0x000fe20000010000 */
[----:B------:R-:W-:Y:S01]  /*1d40*/  ISETP.GE.U32.AND.EX P5, PT, R105, 0x1000000, PT, P5 ;  /* 0x010000006900780c */ /* 0x000fe20003fa6150 */
[C---:B------:R-:W-:Y:S01]  /*1d50*/  FMUL.FTZ R79, R101.reuse, R78 ;  /* 0x0000004e654f7220 */ /* 0x040fe20000410000 */
[C---:B------:R-:W-:Y:S01]  /*1d60*/  FMUL.FTZ R108, R101.reuse, R108 ;  /* 0x0000006c656c7220 */ /* 0x040fe20000410000 */
[----:B------:R-:W-:Y:S01]  /*1d70*/  FMUL.FTZ R69, R101, R68 ;  /* 0x0000004465457220 */ /* 0x000fe20000410000 */
[----:B------:R-:W-:Y:S01]  /*1d80*/  FFMA.FTZ R68, R97, R98, R99 ;  /* 0x0000006261447223 */ /* 0x000fe20000010063 */
[----:B------:R-:W-:Y:S01]  /*1d90*/  FSEL R72, R72, RZ, P5 ;  /* 0x000000ff48487208 */ /* 0x000fe20002800000 */
[-C--:B------:R-:W-:Y:S01]  /*1da0*/  FMUL.FTZ R78, R108, R106.reuse ;  /* 0x0000006a6c4e7220 */ /* 0x080fe20000410000 */
[----:B------:R-:W-:Y:S01]  /*1db0*/  LOP3.LUT P5, RZ, R105, 0xff00, RZ, 0xc0, !PT ;  /* 0x0000ff0069ff7812 */ /* 0x000fe200078ac0ff */
[----:B------:R-:W-:Y:S01]  /*1dc0*/  FADD.FTZ R68, R95, -R68 ;  /* 0x800000445f447221 */ /* 0x000fe20000010000 */
[C---:B------:R-:W-:Y:S01]  /*1dd0*/  F2FP.BF16.F32.PACK_AB R70, R69.reuse, R73 ;  /* 0x000000494546723e */ /* 0x040fe200000010ff */
[-C--:B------:R-:W-:Y:S01]  /*1de0*/  FMUL.FTZ R73, R69, R106.reuse ;  /* 0x0000006a45497220 */ /* 0x080fe20000410000 */
[----:B------:R-:W-:Y:S01]  /*1df0*/  FMUL.FTZ R69, R79, R106 ;  /* 0x0000006a4f457220 */ /* 0x000fe20000410000 */
[----:B------:R-:W-:Y:S01]  /*1e00*/  FMUL.FTZ R77, R101, R76 ;  /* 0x0000004c654d7220 */ /* 0x000fe20000410000 */
[----:B------:R-:W-:Y:S01]  /*1e10*/  LOP3.LUT P6, RZ, R104, 0xff0000, RZ, 0xc0, !PT ;  /* 0x00ff000068ff7812 */ /* 0x000fe200078cc0ff */
[----:B------:R-:W-:Y:S01]  /*1e20*/  FMUL.FTZ R107, R73, UR11 ;  /* 0x0000000b496b7c20 */ /* 0x000fe20008410000 */
[----:B------:R-:W-:Y:S01]  /*1e30*/  FMUL.FTZ R73, R101, R68 ;  /* 0x0000004465497220 */ /* 0x000fe20000410000 */
[----:B------:R-:W-:Y:S01]  /*1e40*/  FMUL.FTZ R76, R69, UR11 ;  /* 0x0000000b454c7c20 */ /* 0x000fe20008410000 */
[----:B------:R-:W-:Y:S01]  /*1e50*/  FMUL.FTZ R109, R78, UR11 ;  /* 0x0000000b4e6d7c20 */ /* 0x000fe20008410000 */
[-C--:B------:R-:W-:Y:S01]  /*1e60*/  FMUL.FTZ R69, R77, R106.reuse ;  /* 0x0000006a4d457220 */ /* 0x080fe20000410000 */
[----:B------:R-:W-:Y:S01]  /*1e70*/  FSEL R111, R107, RZ, P5 ;  /* 0x000000ff6b6f7208 */ /* 0x000fe20002800000 */
[----:B------:R-:W-:Y:S01]  /*1e80*/  FMUL.FTZ R68, R73, R106 ;  /* 0x0000006a49447220 */ /* 0x000fe20000410000 */
[----:B------:R-:W-:Y:S01]  /*1e90*/  LOP3.LUT P5, RZ, R104, 0xff000000, RZ, 0xc0, !PT ;  /* 0xff00000068ff7812 */ /* 0x000fe200078ac0ff */
[----:B------:R-:W-:Y:S01]  /*1ea0*/  FMUL.FTZ R78, R69, UR11 ;  /* 0x0000000b454e7c20 */ /* 0x000fe20008410000 */
[----:B------:R-:W-:Y:S01]  /*1eb0*/  FSEL R107, R76, RZ, P6 ;  /* 0x000000ff4c6b7208 */ /* 0x000fe20003000000 */
[----:B------:R-:W-:Y:S01]  /*1ec0*/  FMUL.FTZ R76, R68, UR11 ;  /* 0x0000000b444c7c20 */ /* 0x000fe20008410000 */
[----:B------:R-:W-:-:S02]  /*1ed0*/  FSEL R110, R109, RZ, P5 ;  /* 0x000000ff6d6e7208 */ /* 0x000fc40002800000 */
[C---:B------:R-:W-:Y:S02]  /*1ee0*/  LOP3.LUT P6, RZ, R104.reuse, 0xff00, RZ, 0xc0, !PT ;  /* 0x0000ff0068ff7812 */ /* 0x040fe400078cc0ff */
[----:B------:R-:W-:Y:S02]  /*1ef0*/  LOP3.LUT P5, RZ, R104, 0xff, RZ, 0xc0, !PT ;  /* 0x000000ff68ff7812 */ /* 0x000fe400078ac0ff */
[----:B------:R-:W-:Y:S02]  /*1f00*/  F2FP.BF16.F32.PACK_AB R68, R77, R73 ;  /* 0x000000494d44723e */ /* 0x000fe400000010ff */
[----:B------:R-:W-:Y:S02]  /*1f10*/  FSEL R77, R78, RZ, P6 ;  /* 0x000000ff4e4d7208 */ /* 0x000fe40003000000 */
[----:B------:R-:W-:Y:S02]  /*1f20*/  FSEL R76, R76, RZ, P5 ;  /* 0x000000ff4c4c7208 */ /* 0x000fe40002800000 */
[----:B------:R-:W-:-:S02]  /*1f30*/  F2FP.BF16.F32.PACK_AB R75, R72, R75 ;  /* 0x0000004b484b723e */ /* 0x000fc400000010ff */
[----:B------:R-:W-:Y:S02]  /*1f40*/  F2FP.BF16.F32.PACK_AB R69, R108, R79 ;  /* 0x0000004f6c45723e */ /* 0x000fe400000010ff */
[----:B------:R-:W-:Y:S02]  /*1f50*/  F2FP.BF16.F32.PACK_AB R74, R111, R74 ;  /* 0x0000004a6f4a723e */ /* 0x000fe400000010ff */
[----:B------:R-:W-:Y:S02]  /*1f60*/  F2FP.BF16.F32.PACK_AB R73, R110, R107 ;  /* 0x0000006b6e49723e */ /* 0x000fe400000010ff */
[----:B------:R-:W-:-:S07]  /*1f70*/  F2FP.BF16.F32.PACK_AB R72, R77, R76 ;  /* 0x0000004c4d48723e */ /* 0x000fce00000010ff */
.L_x_298:
[----:B------:R-:W0:Y:S08]  /*1f80*/  @P0 LDC.64 R78, c[0x0][0x478] ;  /* 0x00011e00ff4e0b82 */ /* 0x000e300000000a00 */
[----:B------:R-:W1:Y:S01]  /*1f90*/  LDC.64 R76, c[0x0][0x468] ;  /* 0x00011a00ff4c7b82 */ /* 0x000e620000000a00 */
[----:B0-----:R-:W-:-:S05]  /*1fa0*/  @P0 IMAD.WIDE.U32 R78, R100, 0x10, R78 ;  /* 0x00000010644e0825 */ /* 0x001fca00078e004e */
[----:B------:R0:W-:Y:S01]  /*1fb0*/  @P0 STG.E.128 desc[UR4][R78.64], R68 ;  /* 0x000000444e000986 */ /* 0x0001e2000c101d04 */
[C---:B-1----:R-:W-:Y:S01]  /*1fc0*/  IMAD.WIDE.U32 R76, R100.reuse, 0x10, R76 ;  /* 0x00000010644c7825 */ /* 0x042fe200078e004c */
[----:B------:R-:W-:-:S04]  /*1fd0*/  IADD3 R100, PT, PT, R100, 0x80, RZ ;  /* 0x0000008064647810 */ /* 0x000fc80007ffe0ff */
[----:B------:R0:W-:Y:S03]  /*1fe0*/  STG.E.128 desc[UR4][R76.64], R72 ;  /* 0x000000484c007986 */ /* 0x0001e6000c101d04 */
.L_x_296:
[----:B------:R-:W-:Y:S05]  /*1ff0*/  BSYNC.RECONVERGENT B1 ;  /* 0x0000000000017941 */ /* 0x000fea0003800200 */
.L_x_295:
[----:B------:R-:W-:Y:S05]  /*2000*/  @!P2 BRA `(.L_x_299) ;  /* 0x0000001c0018a947 */ /* 0x000fea0003800000 */
[----:B------:R-:W-:-:S04]  /*2010*/  ISETP.NE.U32.AND P0, PT, RZ, UR12, PT ;  /* 0x0000000cff007c0c */ /* 0x000fc8000bf05070 */
[----:B------:R-:W-:-:S13]  /*2020*/  ISETP.NE.AND.EX P0, PT, RZ, UR13, PT, P0 ;  /* 0x0000000dff007c0c */ /* 0x000fda000bf05300 */
[----:B------:R-:W-:Y:S05]  /*2030*/  @!P0 BRA `(.L_x_300) ;  /* 0x0000000400088947 */ /* 0x000fea0003800000 */
[-CC-:B0-----:R-:W-:Y:S01]  /*2040*/  FFMA.FTZ R73, R81, R98.reuse, R99.reuse ;  /* 0x0000006251497223 */ /* 0x181fe20000010063 */
[-CC-:B------:R-:W-:Y:S01]  /*2050*/  FFMA.FTZ R72, R92, R98.reuse, R99.reuse ;  /* 0x000000625c487223 */ /* 0x180fe20000010063 */
[-CC-:B------:R-:W-:Y:S01]  /*2060*/  FFMA.FTZ R71, R19, R98.reuse, R99.reuse ;  /* 0x0000006213477223 */ /* 0x180fe20000010063 */
[-CC-:B------:R-:W-:Y:S01]  /*2070*/  FFMA.FTZ R75, R83, R98.reuse, R99.reuse ;  /* 0x00000062534b7223 */ /* 0x180fe20000010063 */
[-C--:B------:R-:W-:Y:S01]  /*2080*/  FFMA.FTZ R70, R90, R98.reuse, R99 ;  /* 0x000000625a467223 */ /* 0x080fe20000010063 */
[----:B------:R-:W-:Y:S01]  /*2090*/  FADD.FTZ R76, R84, -R73 ;  /* 0x80000049544c7221 */ /* 0x000fe20000010000 */
[-CC-:B------:R-:W-:Y:S01]  /*20a0*/  FFMA.FTZ R68, R88, R98.reuse, R99.reuse ;  /* 0x0000006258447223 */ /* 0x180fe20000010063 */
[-CC-:B------:R-:W-:Y:S01]  /*20b0*/  FFMA.FTZ R69, R17, R98.reuse, R99.reuse ;  /* 0x0000006211457223 */ /* 0x180fe20000010063 */
[----:B------:R-:W-:Y:S01]  /*20c0*/  FFMA.FTZ R108, R94, R98, R99 ;  /* 0x000000625e6c7223 */ /* 0x000fe20000010063 */
[----:B------:R-:W-:Y:S01]  /*20d0*/  FADD.FTZ R78, R89, -R72 ;  /* 0x80000048594e7221 */ /* 0x000fe20000010000 */
[----:B------:R-:W-:Y:S01]  /*20e0*/  FADD.FTZ R72, R82, -R71 ;  /* 0x8000004752487221 */ /* 0x000fe20000010000 */
[----:B------:R-:W-:Y:S01]  /*20f0*/  FADD.FTZ R98, R86, -R75 ;  /* 0x8000004b56627221 */ /* 0x000fe20000010000 */
[----:B------:R-:W-:Y:S01]  /*2100*/  FADD.FTZ R74, R87, -R70 ;  /* 0x80000046574a7221 */ /* 0x000fe20000010000 */
[----:B------:R-:W-:Y:S01]  /*2110*/  FMUL.FTZ R75, R101, R76 ;  /* 0x0000004c654b7220 */ /* 0x000fe20000410000 */
[----:B------:R-:W-:Y:S01]  /*2120*/  FADD.FTZ R70, R85, -R68 ;  /* 0x8000004455467221 */ /* 0x000fe20000010000 */
[----:B------:R-:W-:Y:S01]  /*2130*/  FADD.FTZ R68, R80, -R69 ;  /* 0x8000004550447221 */ /* 0x000fe20000010000 */
[C---:B------:R-:W-:Y:S01]  /*2140*/  FMUL.FTZ R78, R101.reuse, R78 ;  /* 0x0000004e654e7220 */ /* 0x040fe20000410000 */
[----:B------:R-:W-:Y:S01]  /*2150*/  FMUL.FTZ R69, R101, R72 ;  /* 0x0000004865457220 */ /* 0x000fe20000410000 */
[----:B------:R-:W-:Y:S01]  /*2160*/  FMUL.FTZ R72, R75, R106 ;  /* 0x0000006a4b487220 */ /* 0x000fe20000410000 */
[C---:B------:R-:W-:Y:S01]  /*2170*/  FMUL.FTZ R73, R101.reuse, R70 ;  /* 0x0000004665497220 */ /* 0x040fe20000410000 */
[----:B------:R-:W-:Y:S01]  /*2180*/  FMUL.FTZ R74, R101, R74 ;  /* 0x0000004a654a7220 */ /* 0x000fe20000410000 */
[C---:B------:R-:W-:Y:S01]  /*2190*/  F2FP.BF16.F32.PACK_AB R70, R78.reuse, R75 ;  /* 0x0000004b4e46723e */ /* 0x040fe200000010ff */
[-C--:B------:R-:W-:Y:S01]  /*21a0*/  FMUL.FTZ R78, R78, R106.reuse ;  /* 0x0000006a4e4e7220 */ /* 0x080fe20000410000 */
[----:B------:R-:W-:Y:S01]  /*21b0*/  FMUL.FTZ R75, R72, UR11 ;  /* 0x0000000b484b7c20 */ /* 0x000fe20008410000 */
[----:B------:R-:W-:Y:S01]  /*21c0*/  LOP3.LUT P6, RZ, R103, 0xff, RZ, 0xc0, !PT ;  /* 0x000000ff67ff7812 */ /* 0x000fe200078cc0ff */
[----:B------:R-:W-:Y:S01]  /*21d0*/  FMUL.FTZ R72, R69, R106 ;  /* 0x0000006a45487220 */ /* 0x000fe20000410000 */
[----:B------:R-:W-:Y:S01]  /*21e0*/  FMUL.FTZ R76, R78, UR11 ;  /* 0x0000000b4e4c7c20 */ /* 0x000fe20008410000 */
[----:B------:R-:W-:Y:S01]  /*21f0*/  LOP3.LUT P5, RZ, R103, 0xff00, RZ, 0xc0, !PT ;  /* 0x0000ff0067ff7812 */ /* 0x000fe200078ac0ff */
[----:B------:R-:W-:Y:S01]  /*2200*/  FMUL.FTZ R71, R101, R98 ;  /* 0x0000006265477220 */ /* 0x000fe20000410000 */
[----:B------:R-:W-:Y:S01]  /*2210*/  FSEL R78, R75, RZ, P6 ;  /* 0x000000ff4b4e7208 */ /* 0x000fe20003000000 */
[CC--:B------:R-:W-:Y:S01]  /*2220*/  FMUL.FTZ R75, R74.reuse, R106.reuse ;  /* 0x0000006a4a4b7220 */ /* 0x0c0fe20000410000 */
[----:B------:R-:W-:Y:S01]  /*2230*/  F2FP.BF16.F32.PACK_AB R69, R74, R69 ;  /* 0x000000454a45723e */ /* 0x000fe200000010ff */
[----:B------:R-:W-:Y:S01]  /*2240*/  FMUL.FTZ R74, R72, UR11 ;  /* 0x0000000b484a7c20 */ /* 0x000fe20008410000 */
[----:B------:R-:W-:Y:S01]  /*2250*/  LOP3.LUT P6, RZ, R102, 0xff0000, RZ, 0xc0, !PT ;  /* 0x00ff000066ff7812 */ /* 0x000fe200078cc0ff */
[-C--:B------:R-:W-:Y:S01]  /*2260*/  FMUL.FTZ R72, R73, R106.reuse ;  /* 0x0000006a49487220 */ /* 0x080fe20000410000 */
[----:B------:R-:W-:Y:S01]  /*2270*/  FSEL R79, R76, RZ, P5 ;  /* 0x000000ff4c4f7208 */ /* 0x000fe20002800000 */
[----:B------:R-:W-:Y:S01]  /*2280*/  FADD.FTZ R108, R91, -R108 ;  /* 0x8000006c5b6c7221 */ /* 0x000fe20000010000 */
[----:B------:R-:W-:Y:S01]  /*2290*/  FMUL.FTZ R76, R75, UR11 ;  /* 0x0000000b4b4c7c20 */ /* 0x000fe20008410000 */
[----:B------:R-:W-:Y:S01]  /*22a0*/  FSEL R75, R74, RZ, P6 ;  /* 0x000000ff4a4b7208 */ /* 0x000fe20003000000 */
[----:B------:R-:W-:Y:S01]  /*22b0*/  FMUL.FTZ R77, R71, R106 ;  /* 0x0000006a474d7220 */ /* 0x000fe20000410000 */
[----:B------:R-:W-:Y:S01]  /*22c0*/  FMUL.FTZ R74, R72, UR11 ;  /* 0x0000000b484a7c20 */ /* 0x000fe20008410000 */
[C---:B------:R-:W-:Y:S01]  /*22d0*/  FMUL.FTZ R68, R101.reuse, R68 ;  /* 0x0000004465447220 */ /* 0x040fe20000410000 */
[C---:B------:R-:W-:Y:S01]  /*22e0*/  LOP3.LUT P6, RZ, R102.reuse, 0xff00, RZ, 0xc0, !PT ;  /* 0x0000ff0066ff7812 */ /* 0x040fe200078cc0ff */
[----:B------:R-:W-:Y:S01]  /*22f0*/  FMUL.FTZ R108, R101, R108 ;  /* 0x0000006c656c7220 */ /* 0x000fe20000410000 */
[----:B------:R-:W-:Y:S01]  /*2300*/  LOP3.LUT P5, RZ, R102, 0xff000000, RZ, 0xc0, !PT ;  /* 0xff00000066ff7812 */ /* 0x000fe200078ac0ff */
[----:B------:R-:W-:Y:S01]  /*2310*/  FMUL.FTZ R98, R77, UR11 ;  /* 0x0000000b4d627c20 */ /* 0x000fe20008410000 */
[-C--:B------:R-:W-:Y:S01]  /*2320*/  FMUL.FTZ R72, R68, R106.reuse ;  /* 0x0000006a44487220 */ /* 0x080fe20000410000 */
[----:B------:R-:W-:Y:S01]  /*2330*/  FSEL R77, R74, RZ, P6 ;  /* 0x000000ff4a4d7208 */ /* 0x000fe20003000000 */
[----:B------:R-:W-:Y:S01]  /*2340*/  FMUL.FTZ R106, R108, R106 ;  /* 0x0000006a6c6a7220 */ /* 0x000fe20000410000 */
[----:B------:R-:W-:Y:S01]  /*2350*/  FSEL R76, R76, RZ, P5 ;  /* 0x000000ff4c4c7208 */ /* 0x000fe20002800000 */
[----:B------:R-:W-:Y:S01]  /*2360*/  FMUL.FTZ R72, R72, UR11 ;  /* 0x0000000b48487c20 */ /* 0x000fe20008410000 */
[----:B------:R-:W-:Y:S01]  /*2370*/  LOP3.LUT P6, RZ, R103, 0xff0000, RZ, 0xc0, !PT ;  /* 0x00ff000067ff7812 */ /* 0x000fe200078cc0ff */
[----:B------:R-:W-:Y:S01]  /*2380*/  FMUL.FTZ R106, R106, UR11 ;  /* 0x0000000b6a6a7c20 */ /* 0x000fe20008410000 */
[----:B------:R-:W-:-:S02]  /*2390*/  ISETP.GE.U32.AND P5, PT, R102, RZ, PT ;  /* 0x000000ff6600720c */ /* 0x000fc40003fa6070 */
[----:B------:R-:W-:Y:S02]  /*23a0*/  FSEL R98, R98, RZ, P6 ;  /* 0x000000ff62627208 */ /* 0x000fe40003000000 */
[----:B------:R-:W-:Y:S02]  /*23b0*/  ISETP.GE.U32.AND.EX P5, PT, R103, 0x1000000, PT, P5 ;  /* 0x010000006700780c */ /* 0x000fe40003fa6150 */
[----:B------:R-:W-:Y:S02]  /*23c0*/  LOP3.LUT P6, RZ, R102, 0xff, RZ, 0xc0, !PT ;  /* 0x000000ff66ff7812 */ /* 0x000fe400078cc0ff */
[----:B------:R-:W-:Y:S02]  /*23d0*/  FSEL R99, R106, RZ, P5 ;  /* 0x000000ff6a637208 */ /* 0x000fe40002800000 */
[----:B------:R-:W-:Y:S02]  /*23e0*/  FSEL R72, R72, RZ, P6 ;  /* 0x000000ff48487208 */ /* 0x000fe40003000000 */
[----:B------:R-:W-:-:S02]  /*23f0*/  F2FP.BF16.F32.PACK_AB R68, R73, R68 ;  /* 0x000000444944723e */ /* 0x000fc400000010ff */
[----:B------:R-:W-:Y:S02]  /*2400*/  F2FP.BF16.F32.PACK_AB R73, R76, R75 ;  /* 0x0000004b4c49723e */ /* 0x000fe400000010ff */
[----:B------:R-:W-:Y:S02]  /*2410*/  F2FP.BF16.F32.PACK_AB R71, R108, R71 ;  /* 0x000000476c47723e */ /* 0x000fe400000010ff */
[----:B------:R-:W-:Y:S02]  /*2420*/  F2FP.BF16.F32.PACK_AB R74, R79, R78 ;  /* 0x0000004e4f4a723e */ /* 0x000fe400000010ff */
[----:B------:R-:W-:Y:S02]  /*2430*/  F2FP.BF16.F32.PACK_AB R75, R99, R98 ;  /* 0x00000062634b723e */ /* 0x000fe400000010ff */
[----:B------:R-:W-:Y:S01]  /*2440*/  F2FP.BF16.F32.PACK_AB R72, R77, R72 ;  /* 0x000000484d48723e */ /* 0x000fe200000010ff */
[----:B------:R-:W-:Y:S06]  /*2450*/  BRA `(.L_x_301) ;  /* 0x0000000000f47947 */ /* 0x000fec0003800000 */
.L_x_300:
[-CC-:B0-----:R-:W-:Y:S01]  /*2460*/  FFMA.FTZ R76, R92, R98.reuse, R99.reuse ;  /* 0x000000625c4c7223 */ /* 0x181fe20000010063 */
[-CC-:B------:R-:W-:Y:S01]  /*2470*/  FFMA.FTZ R77, R81, R98.reuse, R99.reuse ;  /* 0x00000062514d7223 */ /* 0x180fe20000010063 */
[-CC-:B------:R-:W-:Y:S01]  /*2480*/  FFMA.FTZ R74, R90, R98.reuse, R99.reuse ;  /* 0x000000625a4a7223 */ /* 0x180fe20000010063 */
[-CC-:B------:R-:W-:Y:S01]  /*2490*/  FFMA.FTZ R75, R19, R98.reuse, R99.reuse ;  /* 0x00000062134b7223 */ /* 0x180fe20000010063 */
[----:B------:R-:W-:Y:S01]  /*24a0*/  FADD.FTZ R108, R89, -R76 ;  /* 0x8000004c596c7221 */ /* 0x000fe20000010000 */
[-CC-:B------:R-:W-:Y:S01]  /*24b0*/  FFMA.FTZ R79, R83, R98.reuse, R99.reuse ;  /* 0x00000062534f7223 */ /* 0x180fe20000010063 */
[-CC-:B------:R-:W-:Y:S01]  /*24c0*/  FFMA.FTZ R72, R88, R98.reuse, R99.reuse ;  /* 0x0000006258487223 */ /* 0x180fe20000010063 */
[-CC-:B------:R-:W-:Y:S01]  /*24d0*/  FFMA.FTZ R73, R17, R98.reuse, R99.reuse ;  /* 0x0000006211497223 */ /* 0x180fe20000010063 */
[----:B------:R-:W-:Y:S01]  /*24e0*/  FFMA.FTZ R112, R94, R98, R99 ;  /* 0x000000625e707223 */ /* 0x000fe20000010063 */
[----:B------:R-:W-:Y:S01]  /*24f0*/  FADD.FTZ R98, R84, -R77 ;  /* 0x8000004d54627221 */ /* 0x000fe20000010000 */
[----:B------:R-:W-:Y:S01]  /*2500*/  FMUL.FTZ R107, R101, R108 ;  /* 0x0000006c656b7220 */ /* 0x000fe20000410000 */
[----:B------:R-:W-:Y:S01]  /*2510*/  FADD.FTZ R78, R87, -R74 ;  /* 0x8000004a574e7221 */ /* 0x000fe20000010000 */
[----:B------:R-:W-:Y:S01]  /*2520*/  FADD.FTZ R110, R86, -R79 ;  /* 0x8000004f566e7221 */ /* 0x000fe20000010000 */
[----:B------:R-:W-:Y:S01]  /*2530*/  FMUL.FTZ R99, R101, R98 ;  /* 0x0000006265637220 */ /* 0x000fe20000410000 */
[----:B------:R-:W-:Y:S01]  /*2540*/  FMUL.FTZ R107, R107, R106 ;  /* 0x0000006a6b6b7220 */ /* 0x000fe20000410000 */
[----:B------:R-:W-:Y:S01]  /*2550*/  FADD.FTZ R76, R82, -R75 ;  /* 0x8000004b524c7221 */ /* 0x000fe20000010000 */
[----:B------:R-:W-:Y:S01]  /*2560*/  FMUL.FTZ R79, R101, R78 ;  /* 0x0000004e654f7220 */ /* 0x000fe20000410000 */
[----:B------:R-:W-:Y:S01]  /*2570*/  FADD.FTZ R74, R85, -R72 ;  /* 0x80000048554a7221 */ /* 0x000fe20000010000 */
[----:B------:R-:W-:Y:S01]  /*2580*/  FMUL.FTZ R99, R99, R106 ;  /* 0x0000006a63637220 */ /* 0x000fe20000410000 */
[----:B------:R-:W-:Y:S01]  /*2590*/  FMUL.FTZ R107, R107, UR11 ;  /* 0x0000000b6b6b7c20 */ /* 0x000fe20008410000 */
[----:B------:R-:W-:Y:S01]  /*25a0*/  FADD.FTZ R72, R80, -R73 ;  /* 0x8000004950487221 */ /* 0x000fe20000010000 */
[----:B------:R-:W-:Y:S01]  /*25b0*/  FMUL.FTZ R77, R101, R76 ;  /* 0x0000004c654d7220 */ /* 0x000fe20000410000 */
[----:B------:R-:W-:Y:S01]  /*25c0*/  LOP3.LUT P5, RZ, R103, 0xff00, RZ, 0xc0, !PT ;  /* 0x0000ff0067ff7812 */ /* 0x000fe200078ac0ff */
[----:B------:R-:W-:Y:S01]  /*25d0*/  FMUL.FTZ R79, R79, R106 ;  /* 0x0000006a4f4f7220 */ /* 0x000fe20000410000 */
[----:B------:R-:W-:Y:S01]  /*25e0*/  FADD.FTZ R112, R91, -R112 ;  /* 0x800000705b707221 */ /* 0x000fe20000010000 */
[----:B------:R-:W-:Y:S01]  /*25f0*/  FMUL.FTZ R99, R99, UR11 ;  /* 0x0000000b63637c20 */ /* 0x000fe20008410000 */
[C---:B------:R-:W-:Y:S01]  /*2600*/  FMUL.FTZ R109, R101.reuse, R110 ;  /* 0x0000006e656d7220 */ /* 0x040fe20000410000 */
[C---:B------:R-:W-:Y:S01]  /*2610*/  FMUL.FTZ R75, R101.reuse, R74 ;  /* 0x0000004a654b7220 */ /* 0x040fe20000410000 */
[----:B------:R-:W-:Y:S01]  /*2620*/  FMUL.FTZ R73, R101, R72 ;  /* 0x0000004865497220 */ /* 0x000fe20000410000 */
[----:B------:R-:W-:Y:S01]  /*2630*/  LOP3.LUT P6, RZ, R103, 0xff, RZ, 0xc0, !PT ;  /* 0x000000ff67ff7812 */ /* 0x000fe200078cc0ff */
[----:B------:R-:W-:Y:S01]  /*2640*/  FMUL.FTZ R77, R77, R106 ;  /* 0x0000006a4d4d7220 */ /* 0x000fe20000410000 */
[----:B------:R-:W-:Y:S01]  /*2650*/  FMUL.FTZ R79, R79, UR11 ;  /* 0x0000000b4f4f7c20 */ /* 0x000fe20008410000 */
[----:B------:R-:W-:Y:S01]  /*2660*/  FSEL R107, R107, RZ, P5 ;  /* 0x000000ff6b6b7208 */ /* 0x000fe20002800000 */
[----:B------:R-:W-:Y:S01]  /*2670*/  FMUL.FTZ R101, R101, R112 ;  /* 0x0000007065657220 */ /* 0x000fe20000410000 */
[C---:B------:R-:W-:Y:S01]  /*2680*/  LOP3.LUT P5, RZ, R102.reuse, 0xff000000, RZ, 0xc0, !PT ;  /* 0xff00000066ff7812 */ /* 0x040fe200078ac0ff */
[----:B------:R-:W-:Y:S01]  /*2690*/  FMUL.FTZ R77, R77, UR11 ;  /* 0x0000000b4d4d7c20 */ /* 0x000fe20008410000 */
[----:B------:R-:W-:Y:S01]  /*26a0*/  FSEL R74, R99, RZ, P6 ;  /* 0x000000ff634a7208 */ /* 0x000fe20003000000 */
[-C--:B------:R-:W-:Y:S01]  /*26b0*/  FMUL.FTZ R109, R109, R106.reuse ;  /* 0x0000006a6d6d7220 */ /* 0x080fe20000410000 */
[C---:B------:R-:W-:Y:S01]  /*26c0*/  LOP3.LUT P6, RZ, R102.reuse, 0xff0000, RZ, 0xc0, !PT ;  /* 0x00ff000066ff7812 */ /* 0x040fe200078cc0ff */
[-C--:B------:R-:W-:Y:S01]  /*26d0*/  FMUL.FTZ R101, R101, R106.reuse ;  /* 0x0000006a65657220 */ /* 0x080fe20000410000 */
[----:B------:R-:W-:Y:S01]  /*26e0*/  FSEL R79, R79, RZ, P5 ;  /* 0x000000ff4f4f7208 */ /* 0x000fe20002800000 */
[----:B------:R-:W-:Y:S01]  /*26f0*/  FMUL.FTZ R109, R109, UR11 ;  /* 0x0000000b6d6d7c20 */ /* 0x000fe20008410000 */
[----:B------:R-:W-:Y:S01]  /*2700*/  ISETP.GE.U32.AND P5, PT, R102, RZ, PT ;  /* 0x000000ff6600720c */ /* 0x000fe20003fa6070 */
[----:B------:R-:W-:Y:S01]  /*2710*/  FMUL.FTZ R101, R101, UR11 ;  /* 0x0000000b65657c20 */ /* 0x000fe20008410000 */
[----:B------:R-:W-:Y:S01]  /*2720*/  FSEL R76, R77, RZ, P6 ;  /* 0x000000ff4d4c7208 */ /* 0x000fe20003000000 */
[-C--:B------:R-:W-:Y:S01]  /*2730*/  FMUL.FTZ R75, R75, R106.reuse ;  /* 0x0000006a4b4b7220 */ /* 0x080fe20000410000 */
[----:B------:R-:W-:Y:S01]  /*2740*/  LOP3.LUT P6, RZ, R103, 0xff0000, RZ, 0xc0, !PT ;  /* 0x00ff000067ff7812 */ /* 0x000fe200078cc0ff */
[----:B------:R-:W-:Y:S01]  /*2750*/  FMUL.FTZ R73, R73, R106 ;  /* 0x0000006a49497220 */ /* 0x000fe20000410000 */
[----:B------:R-:W-:Y:S01]  /*2760*/  ISETP.GE.U32.AND.EX P5, PT, R103, 0x1000000, PT, P5 ;  /* 0x010000006700780c */ /* 0x000fe20003fa6150 */
[----:B------:R-:W-:Y:S01]  /*2770*/  FMUL.FTZ R75, R75, UR11 ;  /* 0x0000000b4b4b7c20 */ /* 0x000fe20008410000 */
[----:B------:R-:W-:Y:S01]  /*2780*/  FSEL R109, R109, RZ, P6 ;  /* 0x000000ff6d6d7208 */ /* 0x000fe20003000000 */
[----:B------:R-:W-:Y:S01]  /*2790*/  FMUL.FTZ R73, R73, UR11 ;  /* 0x0000000b49497c20 */ /* 0x000fe20008410000 */
[----:B------:R-:W-:-:S02]  /*27a0*/  FSEL R78, R101, RZ, P5 ;  /* 0x000000ff654e7208 */ /* 0x000fc40002800000 */
[C---:B------:R-:W-:Y:S02]  /*27b0*/  LOP3.LUT P6, RZ, R102.reuse, 0xff, RZ, 0xc0, !PT ;  /* 0x000000ff66ff7812 */ /* 0x040fe400078cc0ff */
[----:B------:R-:W-:Y:S02]  /*27c0*/  LOP3.LUT P5, RZ, R102, 0xff00, RZ, 0xc0, !PT ;  /* 0x0000ff0066ff7812 */ /* 0x000fe400078ac0ff */
[----:B------:R-:W-:Y:S02]  /*27d0*/  FSEL R72, R73, RZ, P6 ;  /* 0x000000ff49487208 */ /* 0x000fe40003000000 */
[----:B------:R-:W-:Y:S02]  /*27e0*/  FSEL R77, R75, RZ, P5 ;  /* 0x000000ff4b4d7208 */ /* 0x000fe40002800000 */
[----:B------:R-:W-:Y:S02]  /*27f0*/  F2FP.BF16.F32.PACK_AB R74, R107, R74 ;  /* 0x0000004a6b4a723e */ /* 0x000fe400000010ff */
[----:B------:R-:W-:-:S02]  /*2800*/  F2FP.BF16.F32.PACK_AB R73, R79, R76 ;  /* 0x0000004c4f49723e */ /* 0x000fc400000010ff */
[----:B------:R-:W-:Y:S02]  /*2810*/  F2FP.BF16.F32.PACK_AB R75, R78, R109 ;  /* 0x0000006d4e4b723e */ /* 0x000fe400000010ff */
[----:B------:R-:W-:-:S07]  /*2820*/  F2FP.BF16.F32.PACK_AB R72, R77, R72 ;  /* 0x000000484d48723e */ /* 0x000fce00000010ff */
.L_x_301:
[----:B------:R-:W0:Y:S08]  /*2830*/  @P0 LDC.64 R78, c[0x0][0x478] ;  /* 0x00011e00ff4e0b82 */ /* 0x000e300000000a00 */
[----:B------:R-:W1:Y:S01]  /*2840*/  LDC.64 R76, c[0x0][0x468] ;  /* 0x00011a00ff4c7b82 */ /* 0x000e620000000a00 */
[----:B0-----:R-:W-:-:S05]  /*2850*/  @P0 IMAD.WIDE.U32 R78, R100, 0x10, R78 ;  /* 0x00000010644e0825 */ /* 0x001fca00078e004e */
[----:B------:R2:W-:Y:S01]  /*2860*/  @P0 STG.E.128 desc[UR4][R78.64], R68 ;  /* 0x000000444e000986 */ /* 0x0005e2000c101d04 */
[----:B-1----:R-:W-:-:S05]  /*2870*/  IMAD.WIDE.U32 R76, R100, 0x10, R76 ;  /* 0x00000010644c7825 */ /* 0x002fca00078e004c */
[----:B------:R2:W-:Y:S01]  /*2880*/  STG.E.128 desc[UR4][R76.64], R72 ;  /* 0x000000484c007986 */ /* 0x0005e2000c101d04 */
[----:B------:R-:W-:Y:S05]  /*2890*/  BRA `(.L_x_299) ;  /* 0x0000001000f47947 */ /* 0x000fea0003800000 */
.L_x_294:
[----:B------:R-:W-:-:S04]  /*28a0*/  UISETP.NE.U32.AND UP0, UPT, UR12, URZ, UPT ;  /* 0x000000ff0c00728c */ /* 0x000fc8000bf05070 */
[----:B------:R-:W-:-:S09]  /*28b0*/  UISETP.NE.AND.EX UP0, UPT, UR13, URZ, UPT, UP0 ;  /* 0x000000ff0d00728c */ /* 0x000fd2000bf05300 */
[----:B------:R-:W-:Y:S05]  /*28c0*/  BRA.U UP0, `(.L_x_302) ;  /* 0x00000009005c7547 */ /* 0x000fea000b800000 */
[----:B------:R-:W-:Y:S01]  /*28d0*/  ISETP.GT.U32.AND P0, PT, R3, 0x7f, PT ;  /* 0x0000007f0300780c */ /* 0x000fe20003f04070 */
[----:B------:R-:W-:-:S12]  /*28e0*/  BSSY.RECONVERGENT B1, `(.L_x_303) ;  /* 0x000004b000017945 */ /* 0x000fd80003800200 */
[----:B------:R-:W-:Y:S05]  /*28f0*/  @!P0 BRA `(.L_x_304) ;  /* 0x0000000400248947 */ /* 0x000fea0003800000 */
[-CC-:B------:R-:W-:Y:S01]  /*2900*/  FFMA.FTZ R73, R9, R98.reuse, R99.reuse ;  /* 0x0000006209497223 */ /* 0x180fe20000010063 */
[-CC-:B------:R-:W-:Y:S01]  /*2910*/  FFMA.FTZ R75, R16, R98.reuse, R99.reuse ;  /* 0x00000062104b7223 */ /* 0x180fe20000010063 */
[----:B------:R-:W-:Y:S01]  /*2920*/  SHF.L.U32 R114, R76, 0x10, RZ ;  /* 0x000000104c727819 */ /* 0x000fe200000006ff */
[-CC-:B------:R-:W-:Y:S01]  /*2930*/  FFMA.FTZ R116, R18, R98.reuse, R99.reuse ;  /* 0x0000006212747223 */ /* 0x180fe20000010063 */
[----:B------:R-:W-:Y:S01]  /*2940*/  SHF.L.U32 R78, R77, 0x10, RZ ;  /* 0x000000104d4e7819 */ /* 0x000fe200000006ff */
[-C--:B------:R-:W-:Y:S01]  /*2950*/  FFMA.FTZ R77, R7, R98.reuse, R99 ;  /* 0x00000062074d7223 */ /* 0x080fe20000010063 */
[----:B------:R-:W-:Y:S01]  /*2960*/  SHF.L.U32 R76, R62, 0x10, RZ ;  /* 0x000000103e4c7819 */ /* 0x000fe200000006ff */
[----:B------:R-:W-:Y:S01]  /*2970*/  FADD.FTZ R73, R8, -R73 ;  /* 0x8000004908497221 */ /* 0x000fe20000010000 */
[----:B------:R-:W-:Y:S01]  /*2980*/  FADD.FTZ R79, R14, -R75 ;  /* 0x8000004b0e4f7221 */ /* 0x000fe20000010000 */
[----:B------:R-:W-:Y:S01]  /*2990*/  SHF.L.U32 R112, R63, 0x10, RZ ;  /* 0x000000103f707819 */ /* 0x000fe200000006ff */
[----:B------:R-:W-:Y:S01]  /*29a0*/  FADD.FTZ R77, R6, -R77 ;  /* 0x8000004d064d7221 */ /* 0x000fe20000010000 */
[C---:B------:R-:W-:Y:S01]  /*29b0*/  FFMA.FTZ R75, R101.reuse, R73, R76 ;  /* 0x00000049654b7223 */ /* 0x040fe2000001004c */
[----:B------:R-:W-:Y:S01]  /*29c0*/  FFMA.FTZ R73, R101, R79, R78 ;  /* 0x0000004f65497223 */ /* 0x000fe2000001004e */
[----:B------:R-:W-:Y:S01]  /*29d0*/  FADD.FTZ R111, R15, -R116 ;  /* 0x800000740f6f7221 */ /* 0x000fe20000010000 */
[----:B------:R-:W-:Y:S01]  /*29e0*/  SHF.L.U32 R78, R72, 0x10, RZ ;  /* 0x00000010484e7819 */ /* 0x000fe200000006ff */
[-CC-:B------:R-:W-:Y:S01]  /*29f0*/  FFMA.FTZ R72, R12, R98.reuse, R99.reuse ;  /* 0x000000620c487223 */ /* 0x180fe20000010063 */
[----:B------:R-:W-:Y:S01]  /*2a00*/  FFMA.FTZ R117, R101, R77, R112 ;  /* 0x0000004d65757223 */ /* 0x000fe20000010070 */
[-CC-:B------:R-:W-:Y:S01]  /*2a10*/  FFMA.FTZ R112, R97, R98.reuse, R99.reuse ;  /* 0x0000006261707223 */ /* 0x180fe20000010063 */
[----:B------:R-:W-:Y:S01]  /*2a20*/  FFMA.FTZ R77, R101, R111, R114 ;  /* 0x0000006f654d7223 */ /* 0x000fe20000010072 */
[----:B------:R-:W-:Y:S01]  /*2a30*/  FADD.FTZ R119, R13, -R72 ;  /* 0x800000480d777221 */ /* 0x000fe20000010000 */
[----:B------:R-:W-:Y:S01]  /*2a40*/  SHF.L.U32 R72, R60, 0x10, RZ ;  /* 0x000000103c487819 */ /* 0x000fe200000006ff */
[--C-:B------:R-:W-:Y:S01]  /*2a50*/  FFMA.FTZ R114, R96, R98, R99.reuse ;  /* 0x0000006260727223 */ /* 0x100fe20000010063 */
[----:B------:R-:W-:Y:S01]  /*2a60*/  FADD.FTZ R111, R95, -R112 ;  /* 0x800000705f6f7221 */ /* 0x000fe20000010000 */
[----:B------:R-:W-:Y:S01]  /*2a70*/  FMUL.FTZ R77, R77, R106 ;  /* 0x0000006a4d4d7220 */ /* 0x000fe20000410000 */
[----:B------:R-:W-:Y:S01]  /*2a80*/  FFMA.FTZ R79, R11, R98, R99 ;  /* 0x000000620b4f7223 */ /* 0x000fe20000010063 */
[----:B------:R-:W-:Y:S01]  /*2a90*/  ISETP.GE.U32.AND P0, PT, R104, RZ, PT ;  /* 0x000000ff6800720c */ /* 0x000fe20003f06070 */
[----:B------:R-:W-:Y:S01]  /*2aa0*/  FADD.FTZ R113, R93, -R114 ;  /* 0x800000725d717221 */ /* 0x000fe20000010000 */
[----:B------:R-:W-:Y:S01]  /*2ab0*/  SHF.L.U32 R74, R74, 0x10, RZ ;  /* 0x000000104a4a7819 */ /* 0x000fe200000006ff */
[----:B------:R-:W-:Y:S01]  /*2ac0*/  FFMA.FTZ R111, R101, R111, R72 ;  /* 0x0000006f656f7223 */ /* 0x000fe20000010048 */
[----:B------:R-:W-:Y:S01]  /*2ad0*/  SHF.L.U32 R76, R61, 0x10, RZ ;  /* 0x000000103d4c7819 */ /* 0x000fe200000006ff */
[-C--:B------:R-:W-:Y:S01]  /*2ae0*/  FMUL.FTZ R72, R75, R106.reuse ;  /* 0x0000006a4b487220 */ /* 0x080fe20000410000 */
[----:B------:R-:W-:Y:S01]  /*2af0*/  FMUL.FTZ R77, R77, UR11 ;  /* 0x0000000b4d4d7c20 */ /* 0x000fe20008410000 */
[----:B------:R-:W-:Y:S01]  /*2b00*/  FADD.FTZ R79, R10, -R79 ;  /* 0x8000004f0a4f7221 */ /* 0x000fe20000010000 */
[----:B------:R-:W-:Y:S01]  /*2b10*/  ISETP.GE.U32.AND.EX P0, PT, R105, 0x1000000, PT, P0 ;  /* 0x010000006900780c */ /* 0x000fe20003f06100 */
[C---:B------:R-:W-:Y:S01]  /*2b20*/  FFMA.FTZ R113, R101.reuse, R113, R74 ;  /* 0x0000007165717223 */ /* 0x040fe2000001004a */
[----:B------:R-:W-:Y:S01]  /*2b30*/  FMUL.FTZ R74, R72, UR11 ;  /* 0x0000000b484a7c20 */ /* 0x000fe20008410000 */
[----:B------:R-:W-:Y:S01]  /*2b40*/  FFMA.FTZ R115, R101, R79, R76 ;  /* 0x0000004f65737223 */ /* 0x000fe2000001004c */
[----:B------:R-:W-:Y:S01]  /*2b50*/  FSEL R72, R77, RZ, P0 ;  /* 0x000000ff4d487208 */ /* 0x000fe20000000000 */
[-C--:B------:R-:W-:Y:S01]  /*2b60*/  FMUL.FTZ R117, R117, R106.reuse ;  /* 0x0000006a75757220 */ /* 0x080fe20000410000 */
[----:B------:R-:W0:Y:S01]  /*2b70*/  LDC.64 R76, c[0x0][0x468] ;  /* 0x00011a00ff4c7b82 */ /* 0x000e220000000a00 */
[----:B------:R-:W-:Y:S01]  /*2b80*/  LOP3.LUT P5, RZ, R105, 0xff0000, RZ, 0xc0, !PT ;  /* 0x00ff000069ff7812 */ /* 0x000fe200078ac0ff */
[-C--:B------:R-:W-:Y:S01]  /*2b90*/  FMUL.FTZ R73, R73, R106.reuse ;  /* 0x0000006a49497220 */ /* 0x080fe20000410000 */
[----:B------:R-:W-:Y:S01]  /*2ba0*/  FMUL.FTZ R117, R117, UR11 ;  /* 0x0000000b75757c20 */ /* 0x000fe20008410000 */
[-C--:B------:R-:W-:Y:S01]  /*2bb0*/  FMUL.FTZ R115, R115, R106.reuse ;  /* 0x0000006a73737220 */ /* 0x080fe20000410000 */
[----:B------:R-:W-:Y:S01]  /*2bc0*/  FFMA.FTZ R79, R101, R119, R78 ;  /* 0x00000077654f7223 */ /* 0x000fe2000001004e */
[----:B------:R-:W-:Y:S01]  /*2bd0*/  FMUL.FTZ R73, R73, UR11 ;  /* 0x0000000b49497c20 */ /* 0x000fe20008410000 */
[----:B------:R-:W-:Y:S01]  /*2be0*/  LOP3.LUT P6, RZ, R105, 0xff, RZ, 0xc0, !PT ;  /* 0x000000ff69ff7812 */ /* 0x000fe200078cc0ff */
[----:B------:R-:W-:Y:S01]  /*2bf0*/  FMUL.FTZ R115, R115, UR11 ;  /* 0x0000000b73737c20 */ /* 0x000fe20008410000 */
[----:B------:R-:W-:Y:S01]  /*2c00*/  FSEL R75, R117, RZ, P5 ;  /* 0x000000ff754b7208 */ /* 0x000fe20002800000 */
[-C--:B------:R-:W-:Y:S01]  /*2c10*/  FMUL.FTZ R79, R79, R106.reuse ;  /* 0x0000006a4f4f7220 */ /* 0x080fe20000410000 */
[----:B------:R-:W-:Y:S01]  /*2c20*/  LOP3.LUT P5, RZ, R105, 0xff00, RZ, 0xc0, !PT ;  /* 0x0000ff0069ff7812 */ /* 0x000fe200078ac0ff */
[-C--:B------:R-:W-:Y:S01]  /*2c30*/  FMUL.FTZ R111, R111, R106.reuse ;  /* 0x0000006a6f6f7220 */ /* 0x080fe20000410000 */
[----:B------:R-:W-:Y:S01]  /*2c40*/  LOP3.LUT P0, RZ, R104, 0xff0000, RZ, 0xc0, !PT ;  /* 0x00ff000068ff7812 */ /* 0x000fe2000780c0ff */
[----:B------:R-:W-:Y:S01]  /*2c50*/  FMUL.FTZ R113, R113, R106 ;  /* 0x0000006a71717220 */ /* 0x000fe20000410000 */
[----:B------:R-:W-:Y:S01]  /*2c60*/  FSEL R117, R73, RZ, P5 ;  /* 0x000000ff49757208 */ /* 0x000fe20002800000 */
[----:B------:R-:W-:Y:S01]  /*2c70*/  FMUL.FTZ R79, R79, UR11 ;  /* 0x0000000b4f4f7c20 */ /* 0x000fe20008410000 */
[----:B------:R-:W-:Y:S01]  /*2c80*/  FSEL R74, R74, RZ, P6 ;  /* 0x000000ff4a4a7208 */ /* 0x000fe20003000000 */
[----:B------:R-:W-:Y:S01]  /*2c90*/  FMUL.FTZ R111, R111, UR11 ;  /* 0x0000000b6f6f7c20 */ /* 0x000fe20008410000 */
[----:B------:R-:W-:Y:S01]  /*2ca0*/  FMUL.FTZ R113, R113, UR11 ;  /* 0x0000000b71717c20 */ /* 0x000fe20008410000 */
[----:B------:R-:W-:-:S02]  /*2cb0*/  FSEL R73, R115, RZ, P0 ;  /* 0x000000ff73497208 */ /* 0x000fc40000000000 */
[C---:B------:R-:W-:Y:S02]  /*2cc0*/  LOP3.LUT P6, RZ, R104.reuse, 0xff000000, RZ, 0xc0, !PT ;  /* 0xff00000068ff7812 */ /* 0x040fe400078cc0ff */
[----:B------:R-:W-:Y:S01]  /*2cd0*/  LOP3.LUT P5, RZ, R104, 0xff00, RZ, 0xc0, !PT ;  /* 0x0000ff0068ff7812 */ /* 0x000fe200078ac0ff */
[----:B0-----:R-:W-:Y:S01]  /*2ce0*/  IMAD.WIDE.U32 R76, R100, 0x10, R76 ;  /* 0x00000010644c7825 */ /* 0x001fe200078e004c */
[----:B------:R-:W-:Y:S02]  /*2cf0*/  LOP3.LUT P0, RZ, R104, 0xff, RZ, 0xc0, !PT ;  /* 0x000000ff68ff7812 */ /* 0x000fe4000780c0ff */
[----:B------:R-:W-:Y:S02]  /*2d00*/  FSEL R112, R79, RZ, P6 ;  /* 0x000000ff4f707208 */ /* 0x000fe40003000000 */
[----:B------:R-:W-:Y:S02]  /*2d10*/  FSEL R78, R113, RZ, P5 ;  /* 0x000000ff714e7208 */ /* 0x000fe40002800000 */
[----:B------:R-:W-:-:S02]  /*2d20*/  FSEL R111, R111, RZ, P0 ;  /* 0x000000ff6f6f7208 */ /* 0x000fc40000000000 */
[----:B------:R-:W-:Y:S02]  /*2d30*/  F2FP.BF16.F32.PACK_AB R75, R72, R75 ;  /* 0x0000004b484b723e */ /* 0x000fe400000010ff */
[----:B------:R-:W-:Y:S02]  /*2d40*/  F2FP.BF16.F32.PACK_AB R74, R117, R74 ;  /* 0x0000004a754a723e */ /* 0x000fe400000010ff */
[----:B------:R-:W-:Y:S02]  /*2d50*/  F2FP.BF16.F32.PACK_AB R73, R112, R73 ;  /* 0x000000497049723e */ /* 0x000fe400000010ff */
[----:B------:R-:W-:Y:S02]  /*2d60*/  F2FP.BF16.F32.PACK_AB R72, R78, R111 ;  /* 0x0000006f4e48723e */ /* 0x000fe400000010ff */
[----:B------:R-:W-:-:S03]  /*2d70*/  IADD3 R100, PT, PT, R100, 0x80, RZ ;  /* 0x0000008064647810 */ /* 0x000fc60007ffe0ff */
[----:B------:R0:W-:Y:S04]  /*2d80*/  STG.E.128 desc[UR4][R76.64], R72 ;  /* 0x000000484c007986 */ /* 0x0001e8000c101d04 */
.L_x_304:
[----:B------:R-:W-:Y:S05]  /*2d90*/  BSYNC.RECONVERGENT B1 ;  /* 0x0000000000017941 */ /* 0x000fea0003800200 */
.L_x_303:
[----:B------:R-:W-:Y:S05]  /*2da0*/  @!P2 BRA `(.L_x_299) ;  /* 0x0000000c00b0a947 */ /* 0x000fea0003800000 */
[-CC-:B------:R-:W-:Y:S01]  /*2db0*/  FFMA.FTZ R79, R19, R98.reuse, R99.reuse ;  /* 0x00000062134f7223 */ /* 0x180fe20000010063 */
[-CC-:B------:R-:W-:Y:S01]  /*2dc0*/  FFMA.FTZ R111, R81, R98.reuse, R99.reuse ;  /* 0x00000062516f7223 */ /* 0x180fe20000010063 */
[-C--:B------:R-:W-:Y:S01]  /*2dd0*/  FFMA.FTZ R78, R88, R98.reuse, R99 ;  /* 0x00000062584e7223 */ /* 0x080fe20000010063 */
[----:B0-----:R-:W-:Y:S01]  /*2de0*/  SHF.L.U32 R74, R65, 0x10, RZ ;  /* 0x00000010414a7819 */ /* 0x001fe200000006ff */
[----:B------:R-:W-:Y:S01]  /*2df0*/  FADD.FTZ R79, R82, -R79 ;  /* 0x8000004f524f7221 */ /* 0x000fe20000010000 */
[----:B------:R-:W-:Y:S01]  /*2e00*/  SHF.L.U32 R76, R66, 0x10, RZ ;  /* 0x00000010424c7819 */ /* 0x000fe200000006ff */
[----:B------:R-:W-:Y:S01]  /*2e10*/  FADD.FTZ R111, R84, -R111 ;  /* 0x8000006f546f7221 */ /* 0x000fe20000010000 */
[-CC-:B------:R-:W-:Y:S01]  /*2e20*/  FFMA.FTZ R72, R92, R98.reuse, R99.reuse ;  /* 0x000000625c487223 */ /* 0x180fe20000010063 */
[-CC-:B------:R-:W-:Y:S01]  /*2e30*/  FFMA.FTZ R73, R17, R98.reuse, R99.reuse ;  /* 0x0000006211497223 */ /* 0x180fe20000010063 */
[-CC-:B------:R-:W-:Y:S01]  /*2e40*/  FFMA.FTZ R75, R83, R98.reuse, R99.reuse ;  /* 0x00000062534b7223 */ /* 0x180fe20000010063 */
[----:B------:R-:W-:Y:S01]  /*2e50*/  SHF.L.U32 R108, R108, 0x10, RZ ;  /* 0x000000106c6c7819 */ /* 0x000fe200000006ff */
[----:B------:R-:W-:Y:S01]  /*2e60*/  FADD.FTZ R77, R85, -R78 ;  /* 0x8000004e554d7221 */ /* 0x000fe20000010000 */
[-CC-:B------:R-:W-:Y:S01]  /*2e70*/  FFMA.FTZ R112, R90, R98.reuse, R99.reuse ;  /* 0x000000625a707223 */ /* 0x180fe20000010063 */
[C---:B------:R-:W-:Y:S01]  /*2e80*/  FFMA.FTZ R79, R101.reuse, R79, R74 ;  /* 0x0000004f654f7223 */ /* 0x040fe2000001004a */
[----:B------:R-:W-:Y:S01]  /*2e90*/  FFMA.FTZ R111, R101, R111, R76 ;  /* 0x0000006f656f7223 */ /* 0x000fe2000001004c */
[----:B------:R-:W-:Y:S01]  /*2ea0*/  SHF.L.U32 R78, R67, 0x10, RZ ;  /* 0x00000010434e7819 */ /* 0x000fe200000006ff */
[----:B------:R-:W-:Y:S01]  /*2eb0*/  FFMA.FTZ R98, R94, R98, R99 ;  /* 0x000000625e627223 */ /* 0x000fe20000010063 */
[----:B------:R-:W-:Y:S01]  /*2ec0*/  SHF.L.U32 R76, R109, 0x10, RZ ;  /* 0x000000106d4c7819 */ /* 0x000fe200000006ff */
[----:B------:R-:W-:Y:S01]  /*2ed0*/  FADD.FTZ R72, R89, -R72 ;  /* 0x8000004859487221 */ /* 0x000fe20000010000 */
[----:B------:R-:W-:Y:S01]  /*2ee0*/  SHF.L.U32 R74, R64, 0x10, RZ ;  /* 0x00000010404a7819 */ /* 0x000fe200000006ff */
[----:B------:R-:W-:Y:S01]  /*2ef0*/  FADD.FTZ R75, R86, -R75 ;  /* 0x8000004b564b7221 */ /* 0x000fe20000010000 */
[----:B------:R-:W-:Y:S01]  /*2f00*/  FADD.FTZ R73, R80, -R73 ;  /* 0x8000004950497221 */ /* 0x000fe20000010000 */
[----:B------:R-:W-:Y:S01]  /*2f10*/  SHF.L.U32 R110, R110, 0x10, RZ ;  /* 0x000000106e6e7819 */ /* 0x000fe200000006ff */
[----:B------:R-:W-:Y:S01]  /*2f20*/  FFMA.FTZ R77, R101, R77, R108 ;  /* 0x0000004d654d7223 */ /* 0x000fe2000001006c */
[----:B------:R-:W-:Y:S01]  /*2f30*/  FADD.FTZ R99, R87, -R112 ;  /* 0x8000007057637221 */ /* 0x000fe20000010000 */
[----:B------:R-:W-:Y:S01]  /*2f40*/  SHF.L.U32 R108, R107, 0x10, RZ ;  /* 0x000000106b6c7819 */ /* 0x000fe200000006ff */
[----:B------:R-:W-:Y:S01]  /*2f50*/  FADD.FTZ R113, R91, -R98 ;  /* 0x800000625b717221 */ /* 0x000fe20000010000 */
[C---:B------:R-:W-:Y:S01]  /*2f60*/  FFMA.FTZ R109, R101.reuse, R75, R78 ;  /* 0x0000004b656d7223 */ /* 0x040fe2000001004e */
[C---:B------:R-:W-:Y:S01]  /*2f70*/  FFMA.FTZ R107, R101.reuse, R72, R76 ;  /* 0x00000048656b7223 */ /* 0x040fe2000001004c */
[C---:B------:R-:W-:Y:S01]  /*2f80*/  FFMA.FTZ R75, R101.reuse, R73, R74 ;  /* 0x00000049654b7223 */ /* 0x040fe2000001004a */
[C---:B------:R-:W-:Y:S01]  /*2f90*/  FFMA.FTZ R99, R101.reuse, R99, R110 ;  /* 0x0000006365637223 */ /* 0x040fe2000001006e */
[----:B------:R-:W0:Y:S01]  /*2fa0*/  LDC.64 R72, c[0x0][0x468] ;  /* 0x00011a00ff487b82 */ /* 0x000e220000000a00 */
[----:B------:R-:W-:Y:S01]  /*2fb0*/  FFMA.FTZ R101, R101, R113, R108 ;  /* 0x0000007165657223 */ /* 0x000fe2000001006c */
[-C--:B------:R-:W-:Y:S01]  /*2fc0*/  FMUL.FTZ R109, R109, R106.reuse ;  /* 0x0000006a6d6d7220 */ /* 0x080fe20000410000 */
[C---:B------:R-:W-:Y:S01]  /*2fd0*/  ISETP.GE.U32.AND P0, PT, R102.reuse, RZ, PT ;  /* 0x000000ff6600720c */ /* 0x040fe20003f06070 */
[-C--:B------:R-:W-:Y:S01]  /*2fe0*/  FMUL.FTZ R79, R79, R106.reuse ;  /* 0x0000006a4f4f7220 */ /* 0x080fe20000410000 */
[-C--:B------:R-:W-:Y:S01]  /*2ff0*/  FMUL.FTZ R101, R101, R106.reuse ;  /* 0x0000006a65657220 */ /* 0x080fe20000410000 */
[----:B------:R-:W-:Y:S01]  /*3000*/  FMUL.FTZ R109, R109, UR11 ;  /* 0x0000000b6d6d7c20 */ /* 0x000fe20008410000 */
[-C--:B------:R-:W-:Y:S01]  /*3010*/  FMUL.FTZ R111, R111, R106.reuse ;  /* 0x0000006a6f6f7220 */ /* 0x080fe20000410000 */
[-C--:B------:R-:W-:Y:S01]  /*3020*/  FMUL.FTZ R107, R107, R106.reuse ;  /* 0x0000006a6b6b7220 */ /* 0x080fe20000410000 */
[----:B------:R-:W-:Y:S01]  /*3030*/  FMUL.FTZ R101, R101, UR11 ;  /* 0x0000000b65657c20 */ /* 0x000fe20008410000 */
[----:B------:R-:W-:Y:S01]  /*3040*/  LOP3.LUT P5, RZ, R103, 0xff0000, RZ, 0xc0, !PT ;  /* 0x00ff000067ff7812 */ /* 0x000fe200078ac0ff */
[----:B------:R-:W-:Y:S01]  /*3050*/  FMUL.FTZ R111, R111, UR11 ;  /* 0x0000000b6f6f7c20 */ /* 0x000fe20008410000 */
[----:B------:R-:W-:Y:S01]  /*3060*/  ISETP.GE.U32.AND.EX P0, PT, R103, 0x1000000, PT, P0 ;  /* 0x010000006700780c */ /* 0x000fe20003f06100 */
[----:B------:R-:W-:Y:S01]  /*3070*/  FMUL.FTZ R107, R107, UR11 ;  /* 0x0000000b6b6b7c20 */ /* 0x000fe20008410000 */
[----:B------:R-:W-:Y:S01]  /*3080*/  FSEL R109, R109, RZ, P5 ;  /* 0x000000ff6d6d7208 */ /* 0x000fe20002800000 */
[----:B------:R-:W-:Y:S01]  /*3090*/  FMUL.FTZ R79, R79, UR11 ;  /* 0x0000000b4f4f7c20 */ /* 0x000fe20008410000 */
[----:B------:R-:W-:Y:S01]  /*30a0*/  FSEL R78, R101, RZ, P0 ;  /* 0x000000ff654e7208 */ /* 0x000fe20000000000 */
[-C--:B------:R-:W-:Y:S01]  /*30b0*/  FMUL.FTZ R77, R77, R106.reuse ;  /* 0x0000006a4d4d7220 */ /* 0x080fe20000410000 */
[-C--:B------:R-:W-:Y:S01]  /*30c0*/  FMUL.FTZ R99, R99, R106.reuse ;  /* 0x0000006a63637220 */ /* 0x080fe20000410000 */
[----:B------:R-:W-:Y:S01]  /*30d0*/  FMUL.FTZ R75, R75, R106 ;  /* 0x0000006a4b4b7220 */ /* 0x000fe20000410000 */
[----:B------:R-:W-:Y:S01]  /*30e0*/  LOP3.LUT P6, RZ, R103, 0xff, RZ, 0xc0, !PT ;  /* 0x000000ff67ff7812 */ /* 0x000fe200078cc0ff */
[----:B------:R-:W-:Y:S01]  /*30f0*/  FMUL.FTZ R77, R77, UR11 ;  /* 0x0000000b4d4d7c20 */ /* 0x000fe20008410000 */
[----:B------:R-:W-:Y:S01]  /*3100*/  LOP3.LUT P5, RZ, R103, 0xff00, RZ, 0xc0, !PT ;  /* 0x0000ff0067ff7812 */ /* 0x000fe200078ac0ff */
[----:B------:R-:W-:Y:S01]  /*3110*/  FMUL.FTZ R99, R99, UR11 ;  /* 0x0000000b63637c20 */ /* 0x000fe20008410000 */
[----:B------:R-:W-:Y:S01]  /*3120*/  LOP3.LUT P0, RZ, R102, 0xff0000, RZ, 0xc0, !PT ;  /* 0x00ff000066ff7812 */ /* 0x000fe2000780c0ff */
[----:B------:R-:W-:Y:S01]  /*3130*/  FMUL.FTZ R75, R75, UR11 ;  /* 0x0000000b4b4b7c20 */ /* 0x000fe20008410000 */
[----:B------:R-:W-:Y:S01]  /*3140*/  FSEL R74, R111, RZ, P6 ;  /* 0x000000ff6f4a7208 */ /* 0x000fe20003000000 */
[----:B0-----:R-:W-:Y:S01]  /*3150*/  IMAD.WIDE.U32 R100, R100, 0x10, R72 ;  /* 0x0000001064647825 */ /* 0x001fe200078e0048 */
[----:B------:R-:W-:-:S02]  /*3160*/  FSEL R107, R107, RZ, P5 ;  /* 0x000000ff6b6b7208 */ /* 0x000fc40002800000 */
[----:B------:R-:W-:Y:S02]  /*3170*/  FSEL R79, R79, RZ, P0 ;  /* 0x000000ff4f4f7208 */ /* 0x000fe40000000000 */
[C---:B------:R-:W-:Y:S02]  /*3180*/  LOP3.LUT P6, RZ, R102.reuse, 0xff000000, RZ, 0xc0, !PT ;  /* 0xff00000066ff7812 */ /* 0x040fe400078cc0ff */
[C---:B------:R-:W-:Y:S02]  /*3190*/  LOP3.LUT P5, RZ, R102.reuse, 0xff, RZ, 0xc0, !PT ;  /* 0x000000ff66ff7812 */ /* 0x040fe400078ac0ff */
[----:B------:R-:W-:Y:S02]  /*31a0*/  LOP3.LUT P0, RZ, R102, 0xff00, RZ, 0xc0, !PT ;  /* 0x0000ff0066ff7812 */ /* 0x000fe4000780c0ff */
[----:B------:R-:W-:Y:S02]  /*31b0*/  FSEL R76, R99, RZ, P6 ;  /* 0x000000ff634c7208 */ /* 0x000fe40003000000 */
[----:B------:R-:W-:-:S02]  /*31c0*/  FSEL R72, R75, RZ, P5 ;  /* 0x000000ff4b487208 */ /* 0x000fc40002800000 */
[----:B------:R-:W-:Y:S02]  /*31d0*/  FSEL R77, R77, RZ, P0 ;  /* 0x000000ff4d4d7208 */ /* 0x000fe40000000000 */
[----:B------:R-:W-:Y:S02]  /*31e0*/  F2FP.BF16.F32.PACK_AB R75, R78, R109 ;  /* 0x0000006d4e4b723e */ /* 0x000fe400000010ff */
[----:B------:R-:W-:Y:S02]  /*31f0*/  F2FP.BF16.F32.PACK_AB R74, R107, R74 ;  /* 0x0000004a6b4a723e */ /* 0x000fe400000010ff */
[----:B------:R-:W-:Y:S02]  /*3200*/  F2FP.BF16.F32.PACK_AB R73, R76, R79 ;  /* 0x0000004f4c49723e */ /* 0x000fe400000010ff */
[----:B------:R-:W-:-:S05]  /*3210*/  F2FP.BF16.F32.PACK_AB R72, R77, R72 ;  /* 0x000000484d48723e */ /* 0x000fca00000010ff */
[----:B------:R3:W-:Y:S01]  /*3220*/  STG.E.128 desc[UR4][R100.64], R72 ;  /* 0x0000004864007986 */ /* 0x0007e2000c101d04 */
[----:B------:R-:W-:Y:S05]  /*3230*/  BRA `(.L_x_299) ;  /* 0x00000008008c7947 */ /* 0x000fea0003800000 */
.L_x_302:
[----:B------:R-:W-:Y:S04]  /*3240*/  BSSY.RECONVERGENT B1, `(.L_x_305) ;  /* 0x0000052000017945 */ /* 0x000fe80003800200 */
[----:B------:R-:W-:Y:S05]  /*3250*/  @!P3 BRA `(.L_x_306) ;  /* 0x000000040040b947 */ /* 0x000fea0003800000 */
[-CC-:B------:R-:W-:Y:S01]  /*3260*/  FFMA.FTZ R71, R7, R98.reuse, R99.reuse ;  /* 0x0000006207477223 */ /* 0x180fe20000010063 */
[-CC-:B------:R-:W-:Y:S01]  /*3270*/  FFMA.FTZ R68, R18, R98.reuse, R99.reuse ;  /* 0x0000006212447223 */ /* 0x180fe20000010063 */
[----:B------:R-:W-:Y:S01]  /*3280*/  SHF.L.U32 R74, R63, 0x10, RZ ;  /* 0x000000103f4a7819 */ /* 0x000fe200000006ff */
[----:B------:R-:W-:Y:S01]  /*3290*/  FFMA.FTZ R69, R9, R98, R99 ;  /* 0x0000006209457223 */ /* 0x000fe20000010063 */
[----:B------:R-:W-:Y:S01]  /*32a0*/  FADD.FTZ R72, R6, -R71 ;  /* 0x8000004706487221 */ /* 0x000fe20000010000 */
[----:B------:R-:W-:Y:S01]  /*32b0*/  SHF.L.U32 R77, R62, 0x10, RZ ;  /* 0x000000103e4d7819 */ /* 0x000fe200000006ff */
[----:B------:R-:W-:Y:S01]  /*32c0*/  FADD.FTZ R79, R15, -R68 ;  /* 0x800000440f4f7221 */ /* 0x000fe20000010000 */
[----:B------:R-:W-:Y:S01]  /*32d0*/  FADD.FTZ R68, R8, -R69 ;  /* 0x8000004508447221 */ /* 0x000fe20000010000 */
[----:B------:R-:W-:Y:S01]  /*32e0*/  FFMA.FTZ R71, R101, R72, R74 ;  /* 0x0000004865477223 */ /* 0x000fe2000001004a */
[-CC-:B------:R-:W-:Y:S01]  /*32f0*/  FFMA.FTZ R76, R12, R98.reuse, R99.reuse ;  /* 0x000000620c4c7223 */ /* 0x180fe20000010063 */
[----:B------:R-:W-:Y:S01]  /*3300*/  FFMA.FTZ R72, R97, R98, R99 ;  /* 0x0000006261487223 */ /* 0x000fe20000010063 */
[----:B------:R-:W-:Y:S01]  /*3310*/  SHF.L.U32 R70, R111, 0x10, RZ ;  /* 0x000000106f467819 */ /* 0x000fe200000006ff */
[----:B------:R-:W-:Y:S01]  /*3320*/  FFMA.FTZ R69, R101, R68, R77 ;  /* 0x0000004465457223 */ /* 0x000fe2000001004d */
[----:B------:R-:W-:Y:S01]  /*3330*/  SHF.L.U32 R74, R112, 0x10, RZ ;  /* 0x00000010704a7819 */ /* 0x000fe200000006ff */
[----:B------:R-:W-:Y:S01]  /*3340*/  FADD.FTZ R113, R13, -R76 ;  /* 0x8000004c0d717221 */ /* 0x000fe20000010000 */
[----:B------:R-:W-:Y:S01]  /*3350*/  SHF.L.U32 R68, R75, 0x10, RZ ;  /* 0x000000104b447819 */ /* 0x000fe200000006ff */
[----:B------:R-:W-:Y:S01]  /*3360*/  FFMA.FTZ R75, R11, R98, R99 ;  /* 0x000000620b4b7223 */ /* 0x000fe20000010063 */
[----:B------:R-:W-:Y:S01]  /*3370*/  SHF.L.U32 R111, R60, 0x10, RZ ;  /* 0x000000103c6f7819 */ /* 0x000fe200000006ff */
[----:B------:R-:W-:Y:S01]  /*3380*/  FADD.FTZ R76, R95, -R72 ;  /* 0x800000485f4c7221 */ /* 0x000fe20000010000 */
[----:B------:R-:W-:Y:S01]  /*3390*/  FFMA.FTZ R70, R101, R79, R70 ;  /* 0x0000004f65467223 */ /* 0x000fe20000010046 */
[----:B------:R-:W-:Y:S01]  /*33a0*/  SHF.L.U32 R77, R61, 0x10, RZ ;  /* 0x000000103d4d7819 */ /* 0x000fe200000006ff */
[----:B------:R-:W-:Y:S01]  /*33b0*/  FADD.FTZ R78, R10, -R75 ;  /* 0x8000004b0a4e7221 */ /* 0x000fe20000010000 */
[C---:B------:R-:W-:Y:S01]  /*33c0*/  FFMA.FTZ R113, R101.reuse, R113, R74 ;  /* 0x0000007165717223 */ /* 0x040fe2000001004a */
[----:B------:R-:W-:Y:S01]  /*33d0*/  FFMA.FTZ R111, R101, R76, R111 ;  /* 0x0000004c656f7223 */ /* 0x000fe2000001006f */
[----:B------:R-:W-:Y:S01]  /*33e0*/  SHF.L.U32 R74, R73, 0x10, RZ ;  /* 0x00000010494a7819 */ /* 0x000fe200000006ff */
[----:B------:R-:W-:Y:S01]  /*33f0*/  FFMA.FTZ R76, R96, R98, R99 ;  /* 0x00000062604c7223 */ /* 0x000fe20000010063 */
[-C--:B------:R-:W-:Y:S01]  /*3400*/  FMUL.FTZ R75, R71, R106.reuse ;  /* 0x0000006a474b7220 */ /* 0x080fe20000410000 */
[----:B------:R-:W-:Y:S01]  /*3410*/  FMUL.FTZ R73, R70, R106 ;  /* 0x0000006a46497220 */ /* 0x000fe20000410000 */
[----:B------:R-:W-:Y:S01]  /*3420*/  ISETP.GE.U32.AND P0, PT, R104, RZ, PT ;  /* 0x000000ff6800720c */ /* 0x000fe20003f06070 */
[----:B------:R-:W-:Y:S01]  /*3430*/  FFMA.FTZ R72, R101, R78, R77 ;  /* 0x0000004e65487223 */ /* 0x000fe2000001004d */
[----:B------:R-:W-:Y:S01]  /*3440*/  FFMA.FTZ R79, R16, R98, R99 ;  /* 0x00000062104f7223 */ /* 0x000fe20000010063 */
[----:B------:R-:W-:Y:S01]  /*3450*/  FADD.FTZ R76, R93, -R76 ;  /* 0x8000004c5d4c7221 */ /* 0x000fe20000010000 */
[----:B------:R-:W-:Y:S01]  /*3460*/  FMUL.FTZ R77, R75, UR11 ;  /* 0x0000000b4b4d7c20 */ /* 0x000fe20008410000 */
[----:B------:R-:W-:Y:S01]  /*3470*/  LOP3.LUT P5, RZ, R105, 0xff0000, RZ, 0xc0, !PT ;  /* 0x00ff000069ff7812 */ /* 0x000fe200078ac0ff */
[----:B------:R-:W-:Y:S01]  /*3480*/  FMUL.FTZ R75, R73, UR11 ;  /* 0x0000000b494b7c20 */ /* 0x000fe20008410000 */
[----:B------:R-:W-:Y:S01]  /*3490*/  ISETP.GE.U32.AND.EX P0, PT, R105, 0x1000000, PT, P0 ;  /* 0x010000006900780c */ /* 0x000fe20003f06100 */
[----:B------:R-:W-:Y:S01]  /*34a0*/  FADD.FTZ R79, R14, -R79 ;  /* 0x8000004f0e4f7221 */ /* 0x000fe20000010000 */
[----:B------:R-:W-:Y:S01]  /*34b0*/  FFMA.FTZ R73, R101, R76, R74 ;  /* 0x0000004c65497223 */ /* 0x000fe2000001004a */
[----:B------:R-:W-:Y:S01]  /*34c0*/  FSEL R76, R77, RZ, P5 ;  /* 0x000000ff4d4c7208 */ /* 0x000fe20002800000 */
[----:B------:R-:W-:Y:S01]  /*34d0*/  FMUL.FTZ R74, R69, R106 ;  /* 0x0000006a454a7220 */ /* 0x000fe20000410000 */
[----:B------:R-:W-:Y:S01]  /*34e0*/  FSEL R75, R75, RZ, P0 ;  /* 0x000000ff4b4b7208 */ /* 0x000fe20000000000 */
[----:B------:R-:W-:Y:S01]  /*34f0*/  FFMA.FTZ R68, R101, R79, R68 ;  /* 0x0000004f65447223 */ /* 0x000fe20000010044 */
[----:B------:R-:W-:Y:S01]  /*3500*/  F2FP.BF16.F32.PACK_AB R71, R70, R71 ;  /* 0x000000474647723e */ /* 0x000fe200000010ff */
[----:B------:R-:W0:Y:S01]  /*3510*/  LDC.64 R78, c[0x0][0x478] ;  /* 0x00011e00ff4e7b82 */ /* 0x000e220000000a00 */
[----:B------:R-:W-:Y:S01]  /*3520*/  F2FP.BF16.F32.PACK_AB R75, R75, R76 ;  /* 0x0000004c4b4b723e */ /* 0x000fe200000010ff */
[-C--:B------:R-:W-:Y:S01]  /*3530*/  FMUL.FTZ R114, R72, R106.reuse ;  /* 0x0000006a48727220 */ /* 0x080fe20000410000 */
[C---:B------:R-:W-:Y:S01]  /*3540*/  F2FP.BF16.F32.PACK_AB R70, R68.reuse, R69 ;  /* 0x000000454446723e */ /* 0x040fe200000010ff */
[----:B------:R-:W-:Y:S01]  /*3550*/  FMUL.FTZ R68, R68, R106 ;  /* 0x0000006a44447220 */ /* 0x000fe20000410000 */
[----:B------:R-:W-:Y:S01]  /*3560*/  F2FP.BF16.F32.PACK_AB R69, R113, R72 ;  /* 0x000000487145723e */ /* 0x000fe200000010ff */
[----:B------:R-:W-:Y:S01]  /*3570*/  FMUL.FTZ R74, R74, UR11 ;  /* 0x0000000b4a4a7c20 */ /* 0x000fe20008410000 */
[----:B------:R-:W-:Y:S01]  /*3580*/  FMUL.FTZ R114, R114, UR11 ;  /* 0x0000000b72727c20 */ /* 0x000fe20008410000 */
[----:B------:R-:W1:Y:S01]  /*3590*/  LDC.64 R76, c[0x0][0x468] ;  /* 0x00011a00ff4c7b82 */ /* 0x000e620000000a00 */
[----:B------:R-:W-:Y:S01]  /*35a0*/  FMUL.FTZ R72, R68, UR11 ;  /* 0x0000000b44487c20 */ /* 0x000fe20008410000 */
[----:B------:R-:W-:Y:S01]  /*35b0*/  F2FP.BF16.F32.PACK_AB R68, R73, R111 ;  /* 0x0000006f4944723e */ /* 0x000fe200000010ff */
[-C--:B------:R-:W-:Y:S01]  /*35c0*/  FMUL.FTZ R113, R113, R106.reuse ;  /* 0x0000006a71717220 */ /* 0x080fe20000410000 */
[----:B------:R-:W-:Y:S01]  /*35d0*/  LOP3.LUT P5, RZ, R105, 0xff, RZ, 0xc0, !PT ;  /* 0x000000ff69ff7812 */ /* 0x000fe200078ac0ff */
[-C--:B------:R-:W-:Y:S01]  /*35e0*/  FMUL.FTZ R112, R111, R106.reuse ;  /* 0x0000006a6f707220 */ /* 0x080fe20000410000 */
[----:B------:R-:W-:Y:S01]  /*35f0*/  LOP3.LUT P6, RZ, R105, 0xff00, RZ, 0xc0, !PT ;  /* 0x0000ff0069ff7812 */ /* 0x000fe200078cc0ff */
[----:B------:R-:W-:Y:S01]  /*3600*/  FMUL.FTZ R73, R73, R106 ;  /* 0x0000006a49497220 */ /* 0x000fe20000410000 */
[----:B------:R-:W-:Y:S01]  /*3610*/  LOP3.LUT P0, RZ, R104, 0xff0000, RZ, 0xc0, !PT ;  /* 0x00ff000068ff7812 */ /* 0x000fe2000780c0ff */
[----:B------:R-:W-:Y:S01]  /*3620*/  FMUL.FTZ R113, R113, UR11 ;  /* 0x0000000b71717c20 */ /* 0x000fe20008410000 */
[----:B------:R-:W-:Y:S01]  /*3630*/  FSEL R74, R74, RZ, P5 ;  /* 0x000000ff4a4a7208 */ /* 0x000fe20002800000 */
[----:B------:R-:W-:Y:S01]  /*3640*/  FMUL.FTZ R112, R112, UR11 ;  /* 0x0000000b70707c20 */ /* 0x000fe20008410000 */
[----:B------:R-:W-:Y:S01]  /*3650*/  FSEL R111, R72, RZ, P6 ;  /* 0x000000ff486f7208 */ /* 0x000fe20003000000 */
[----:B------:R-:W-:Y:S01]  /*3660*/  FMUL.FTZ R73, R73, UR11 ;  /* 0x0000000b49497c20 */ /* 0x000fe20008410000 */
[----:B------:R-:W-:-:S02]  /*3670*/  FSEL R114, R114, RZ, P0 ;  /* 0x000000ff72727208 */ /* 0x000fc40000000000 */
[----:B------:R-:W-:Y:S01]  /*3680*/  LOP3.LUT P5, RZ, R104, 0xff000000, RZ, 0xc0, !PT ;  /* 0xff00000068ff7812 */ /* 0x000fe200078ac0ff */
[----:B0-----:R-:W-:Y:S01]  /*3690*/  IMAD.WIDE.U32 R78, R100, 0x10, R78 ;  /* 0x00000010644e7825 */ /* 0x001fe200078e004e */
[C---:B------:R-:W-:Y:S02]  /*36a0*/  LOP3.LUT P6, RZ, R104.reuse, 0xff, RZ, 0xc0, !PT ;  /* 0x000000ff68ff7812 */ /* 0x040fe400078cc0ff */
[----:B------:R-:W-:Y:S02]  /*36b0*/  LOP3.LUT P0, RZ, R104, 0xff00, RZ, 0xc0, !PT ;  /* 0x0000ff0068ff7812 */ /* 0x000fe4000780c0ff */
[----:B------:R-:W-:Y:S01]  /*36c0*/  FSEL R113, R113, RZ, P5 ;  /* 0x000000ff71717208 */ /* 0x000fe20002800000 */
[----:B------:R0:W-:Y:S01]  /*36d0*/  STG.E.128 desc[UR4][R78.64], R68 ;  /* 0x000000444e007986 */ /* 0x0001e2000c101d04 */
[----:B------:R-:W-:Y:S01]  /*36e0*/  FSEL R115, R112, RZ, P6 ;  /* 0x000000ff70737208 */ /* 0x000fe20003000000 */
[----:B-1----:R-:W-:Y:S01]  /*36f0*/  IMAD.WIDE.U32 R76, R100, 0x10, R76 ;  /* 0x00000010644c7825 */ /* 0x002fe200078e004c */
[----:B------:R-:W-:-:S02]  /*3700*/  FSEL R72, R73, RZ, P0 ;  /* 0x000000ff49487208 */ /* 0x000fc40000000000 */
[----:B------:R-:W-:Y:S02]  /*3710*/  F2FP.BF16.F32.PACK_AB R74, R111, R74 ;  /* 0x0000004a6f4a723e */ /* 0x000fe400000010ff */
[----:B------:R-:W-:Y:S02]  /*3720*/  F2FP.BF16.F32.PACK_AB R73, R113, R114 ;  /* 0x000000727149723e */ /* 0x000fe400000010ff */
[----:B------:R-:W-:Y:S02]  /*3730*/  F2FP.BF16.F32.PACK_AB R72, R72, R115 ;  /* 0x000000734848723e */ /* 0x000fe400000010ff */
[----:B------:R-:W-:-:S03]  /*3740*/  IADD3 R100, PT, PT, R100, 0x80, RZ ;  /* 0x0000008064647810 */ /* 0x000fc60007ffe0ff */
[----:B------:R0:W-:Y:S04]  /*3750*/  STG.E.128 desc[UR4][R76.64], R72 ;  /* 0x000000484c007986 */ /* 0x0001e8000c101d04 */
.L_x_306:
[----:B------:R-:W-:Y:S05]  /*3760*/  BSYNC.RECONVERGENT B1 ;  /* 0x0000000000017941 */ /* 0x000fea0003800200 */
.L_x_305:
[----:B------:R-:W-:Y:S05]  /*3770*/  @!P2 BRA `(.L_x_299) ;  /* 0x00000004003ca947 */ /* 0x000fea0003800000 */
[----:B0-----:R-:W0:Y:S01]  /*3780*/  LDC.64 R76, c[0x0][0x478] ;  /* 0x00011e00ff4c7b82 */ /* 0x001e220000000a00 */
[-CC-:B------:R-:W-:Y:S01]  /*3790*/  FFMA.FTZ R72, R92, R98.reuse, R99.reuse ;  /* 0x000000625c487223 */ /* 0x180fe20000010063 */
[-CC-:B------:R-:W-:Y:S01]  /*37a0*/  FFMA.FTZ R75, R19, R98.reuse, R99.reuse ;  /* 0x00000062134b7223 */ /* 0x180fe20000010063 */
[-CC-:B------:R-:W-:Y:S01]  /*37b0*/  FFMA.FTZ R74, R90, R98.reuse, R99.reuse ;  /* 0x000000625a4a7223 */ /* 0x180fe20000010063 */
[-CC-:B------:R-:W-:Y:S01]  /*37c0*/  FFMA.FTZ R111, R81, R98.reuse, R99.reuse ;  /* 0x00000062516f7223 */ /* 0x180fe20000010063 */
[-CC-:B------:R-:W-:Y:S01]  /*37d0*/  FFMA.FTZ R70, R88, R98.reuse, R99.reuse ;  /* 0x0000006258467223 */ /* 0x180fe20000010063 */
[-CC-:B------:R-:W-:Y:S01]  /*37e0*/  FFMA.FTZ R71, R83, R98.reuse, R99.reuse ;  /* 0x0000006253477223 */ /* 0x180fe20000010063 */
[-CC-:B------:R-:W-:Y:S01]  /*37f0*/  FFMA.FTZ R73, R17, R98.reuse, R99.reuse ;  /* 0x0000006211497223 */ /* 0x180fe20000010063 */
[----:B------:R-:W1:Y:S01]  /*3800*/  LDC.64 R68, c[0x0][0x468] ;  /* 0x00011a00ff447b82 */ /* 0x000e620000000a00 */
        /* <DEDUP_REMOVED lines=9> */
[C---:B------:R-:W-:Y:S01]  /*38a0*/  FFMA.FTZ R74, R101.reuse, R112, R109 ;  /* 0x00000070654a7223 */ /* 0x040fe2000001006d */
[C---:B------:R-:W-:Y:S01]  /*38b0*/  FFMA.FTZ R79, R101.reuse, R72, R79 ;  /* 0x00000048654f7223 */ /* 0x040fe2000001004f */
[C---:B------:R-:W-:Y:S01]  /*38c0*/  FFMA.FTZ R78, R101.reuse, R78, R99 ;  /* 0x0000004e654e7223 */ /* 0x040fe20000010063 */
        /* <DEDUP_REMOVED lines=8> */
[----:B------:R-:W-:Y:S01]  /*3950*/  FADD.FTZ R98, R86, -R71 ;  /* 0x8000004756627221 */ /* 0x000fe20000010000 */
[C---:B------:R-:W-:Y:S01]  /*3960*/  FFMA.FTZ R73, R101.reuse, R72, R108 ;  /* 0x0000004865497223 */ /* 0x040fe2000001006c */
[C---:B------:R-:W-:Y:S01]  /*3970*/  FFMA.FTZ R71, R101.reuse, R114, R109 ;  /* 0x0000007265477223 */ /* 0x040fe2000001006d */
[C---:B------:R-:W-:Y:S01]  /*3980*/  FFMA.FTZ R99, R101.reuse, R70, R99 ;  /* 0x0000004665637223 */ /* 0x040fe20000010063 */
[----:B------:R-:W-:Y:S01]  /*3990*/  FFMA.FTZ R72, R101, R98, R107 ;  /* 0x0000006265487223 */ /* 0x000fe2000001006b */
[----:B0-----:R-:W-:Y:S01]  /*39a0*/  IMAD.WIDE.U32 R76, R100, 0x10, R76 ;  /* 0x00000010644c7825 */ /* 0x001fe200078e004c */
[----:B------:R-:W-:-:S02]  /*39b0*/  F2FP.BF16.F32.PACK_AB R70, R74, R75 ;  /* 0x0000004b4a46723e */ /* 0x000fc400000010ff */
[----:B------:R-:W-:Y:S01]  /*39c0*/  LOP3.LUT P0, RZ, R103, 0xff, RZ, 0xc0, !PT ;  /* 0x000000ff67ff7812 */ /* 0x000fe2000780c0ff */
[----:B-1----:R-:W-:-:S04]  /*39d0*/  IMAD.WIDE.U32 R100, R100, 0x10, R68 ;  /* 0x0000001064647825 */ /* 0x002fc800078e0044 */
[-C--:B------:R-:W-:Y:S01]  /*39e0*/  FMUL.FTZ R69, R75, R106.reuse ;  /* 0x0000006a4b457220 */ /* 0x080fe20000410000 */
[-C--:B------:R-:W-:Y:S01]  /*39f0*/  FMUL.FTZ R75, R74, R106.reuse ;  /* 0x0000006a4a4b7220 */ /* 0x080fe20000410000 */
[-C--:B------:R-:W-:Y:S01]  /*3a00*/  FMUL.FTZ R68, R79, R106.reuse ;  /* 0x0000006a4f447220 */ /* 0x080fe20000410000 */
[----:B------:R-:W-:Y:S01]  /*3a10*/  LOP3.LUT P6, RZ, R103, 0xff00, RZ, 0xc0, !PT ;  /* 0x0000ff0067ff7812 */ /* 0x000fe200078cc0ff */
[----:B------:R-:W-:Y:S01]  /*3a20*/  FMUL.FTZ R74, R69, UR11 ;  /* 0x0000000b454a7c20 */ /* 0x000fe20008410000 */
[C---:B------:R-:W-:Y:S01]  /*3a30*/  F2FP.BF16.F32.PACK_AB R69, R78.reuse, R79 ;  /* 0x0000004f4e45723e */ /* 0x040fe200000010ff */
[-C--:B------:R-:W-:Y:S01]  /*3a40*/  FMUL.FTZ R78, R78, R106.reuse ;  /* 0x0000006a4e4e7220 */ /* 0x080fe20000410000 */
[----:B------:R-:W-:Y:S01]  /*3a50*/  FMUL.FTZ R75, R75, UR11 ;  /* 0x0000000b4b4b7c20 */ /* 0x000fe20008410000 */
[----:B------:R-:W-:Y:S01]  /*3a60*/  FMUL.FTZ R68, R68, UR11 ;  /* 0x0000000b44447c20 */ /* 0x000fe20008410000 */
[----:B------:R-:W-:Y:S01]  /*3a70*/  LOP3.LUT P5, RZ, R102, 0xff0000, RZ, 0xc0, !PT ;  /* 0x00ff000066ff7812 */ /* 0x000fe200078ac0ff */
[----:B------:R-:W-:Y:S01]  /*3a80*/  FMUL.FTZ R78, R78, UR11 ;  /* 0x0000000b4e4e7c20 */ /* 0x000fe20008410000 */
[----:B------:R-:W-:Y:S01]  /*3a90*/  FSEL R107, R74, RZ, P0 ;  /* 0x000000ff4a6b7208 */ /* 0x000fe20000000000 */
[----:B------:R-:W-:Y:S01]  /*3aa0*/  FMUL.FTZ R74, R99, R106 ;  /* 0x0000006a634a7220 */ /* 0x000fe20000410000 */
[----:B------:R-:W-:-:S02]  /*3ab0*/  LOP3.LUT P0, RZ, R102, 0xff000000, RZ, 0xc0, !PT ;  /* 0xff00000066ff7812 */ /* 0x000fc4000780c0ff */
[----:B------:R-:W-:Y:S01]  /*3ac0*/  FSEL R108, R75, RZ, P6 ;  /* 0x000000ff4b6c7208 */ /* 0x000fe20003000000 */
[----:B------:R-:W-:Y:S01]  /*3ad0*/  FMUL.FTZ R74, R74, UR11 ;  /* 0x0000000b4a4a7c20 */ /* 0x000fe20008410000 */
[----:B------:R-:W-:Y:S02]  /*3ae0*/  FSEL R75, R68, RZ, P5 ;  /* 0x000000ff444b7208 */ /* 0x000fe40002800000 */
[----:B------:R-:W-:Y:S01]  /*3af0*/  FSEL R98, R78, RZ, P0 ;  /* 0x000000ff4e627208 */ /* 0x000fe20000000000 */
[-C--:B------:R-:W-:Y:S01]  /*3b00*/  FMUL.FTZ R78, R72, R106.reuse ;  /* 0x0000006a484e7220 */ /* 0x080fe20000410000 */
[C---:B------:R-:W-:Y:S01]  /*3b10*/  F2FP.BF16.F32.PACK_AB R68, R73.reuse, R99 ;  /* 0x000000634944723e */ /* 0x040fe200000010ff */
[-C--:B------:R-:W-:Y:S01]  /*3b20*/  FMUL.FTZ R73, R73, R106.reuse ;  /* 0x0000006a49497220 */ /* 0x080fe20000410000 */
[----:B------:R-:W-:Y:S01]  /*3b30*/  FMUL.FTZ R106, R71, R106 ;  /* 0x0000006a476a7220 */ /* 0x000fe20000410000 */
[----:B------:R-:W-:Y:S01]  /*3b40*/  LOP3.LUT P6, RZ, R102, 0xff, RZ, 0xc0, !PT ;  /* 0x000000ff66ff7812 */ /* 0x000fe200078cc0ff */
[----:B------:R-:W-:Y:S01]  /*3b50*/  FMUL.FTZ R79, R78, UR11 ;  /* 0x0000000b4e4f7c20 */ /* 0x000fe20008410000 */
[----:B------:R-:W-:Y:S01]  /*3b60*/  ISETP.GE.U32.AND P0, PT, R102, RZ, PT ;  /* 0x000000ff6600720c */ /* 0x000fe20003f06070 */
[----:B------:R-:W-:Y:S01]  /*3b70*/  FMUL.FTZ R106, R106, UR11 ;  /* 0x0000000b6a6a7c20 */ /* 0x000fe20008410000 */
[----:B------:R-:W-:Y:S01]  /*3b80*/  LOP3.LUT P5, RZ, R103, 0xff0000, RZ, 0xc0, !PT ;  /* 0x00ff000067ff7812 */ /* 0x000fe200078ac0ff */
[----:B------:R-:W-:Y:S01]  /*3b90*/  FMUL.FTZ R73, R73, UR11 ;  /* 0x0000000b49497c20 */ /* 0x000fe20008410000 */
[----:B------:R-:W-:-:S02]  /*3ba0*/  ISETP.GE.U32.AND.EX P0, PT, R103, 0x1000000, PT, P0 ;  /* 0x010000006700780c */ /* 0x000fc40003f06100 */
[----:B------:R-:W-:Y:S02]  /*3bb0*/  FSEL R78, R74, RZ, P6 ;  /* 0x000000ff4a4e7208 */ /* 0x000fe40003000000 */
[----:B------:R-:W-:Y:S02]  /*3bc0*/  LOP3.LUT P6, RZ, R102, 0xff00, RZ, 0xc0, !PT ;  /* 0x0000ff0066ff7812 */ /* 0x000fe400078cc0ff */
[----:B------:R-:W-:Y:S02]  /*3bd0*/  F2FP.BF16.F32.PACK_AB R71, R71, R72 ;  /* 0x000000484747723e */ /* 0x000fe400000010ff */
[----:B------:R-:W-:Y:S02]  /*3be0*/  FSEL R72, R79, RZ, P5 ;  /* 0x000000ff4f487208 */ /* 0x000fe40002800000 */
[----:B------:R-:W-:Y:S01]  /*3bf0*/  FSEL R99, R106, RZ, P0 ;  /* 0x000000ff6a637208 */ /* 0x000fe20000000000 */
[----:B------:R1:W-:Y:S01]  /*3c00*/  STG.E.128 desc[UR4][R76.64], R68 ;  /* 0x000000444c007986 */ /* 0x0003e2000c101d04 */
[----:B------:R-:W-:-:S02]  /*3c10*/  FSEL R79, R73, RZ, P6 ;  /* 0x000000ff494f7208 */ /* 0x000fc40003000000 */
[----:B------:R-:W-:Y:S02]  /*3c20*/  F2FP.BF16.F32.PACK_AB R73, R98, R75 ;  /* 0x0000004b6249723e */ /* 0x000fe400000010ff */
[----:B------:R-:W-:Y:S02]  /*3c30*/  F2FP.BF16.F32.PACK_AB R75, R99, R72 ;  /* 0x00000048634b723e */ /* 0x000fe400000010ff */
[----:B------:R-:W-:Y:S02]  /*3c40*/  F2FP.BF16.F32.PACK_AB R74, R108, R107 ;  /* 0x0000006b6c4a723e */ /* 0x000fe400000010ff */
[----:B------:R-:W-:-:S05]  /*3c50*/  F2FP.BF16.F32.PACK_AB R72, R79, R78 ;  /* 0x0000004e4f48723e */ /* 0x000fca00000010ff */
[----:B------:R1:W-:Y:S02]  /*3c60*/  STG.E.128 desc[UR4][R100.64], R72 ;  /* 0x0000004864007986 */ /* 0x0003e4000c101d04 */
.L_x_299:
[----:B------:R-:W-:Y:S05]  /*3c70*/  BSYNC.RECONVERGENT B0 ;  /* 0x0000000000007941 */ /* 0x000fea0003800200 */
.L_x_293:
[----:B0123--:R-:W0:Y:S01]  /*3c80*/  LDC.64 R72, c[0x0][0x380] ;  /* 0x0000e000ff487b82 */ /* 0x00fe220000000a00 */
[----:B------:R-:W-:Y:S02]  /*3c90*/  PLOP3.LUT P4, PT, P4, PT, PT, 0x8, 0x80 ;  /* 0x000000000080781c */ /* 0x000fe4000278e170 */
[----:B0-----:R-:W-:-:S04]  /*3ca0*/  IADD3 R5, PT, PT, R5, R72, RZ ;  /* 0x0000004805057210 */ /* 0x001fc80007ffe0ff */
[----:B------:R-:W-:-:S13]  /*3cb0*/  ISETP.GE.AND P0, PT, R5, R73, PT ;  /* 0x000000490500720c */ /* 0x000fda0003f06270 */
[----:B------:R-:W-:Y:S05]  /*3cc0*/  @!P0 BRA `(.L_x_307) ;  /* 0xffffffc400d48947 */ /* 0x000fea000383ffff */
.L_x_288:
[----:B------:R-:W0:Y:S01]  /*3cd0*/  LDC.64 R4, c[0x0][0x440] ;  /* 0x00011000ff047b82 */ /* 0x000e220000000a00 */
[----:B------:R-:W-:-:S05]  /*3ce0*/  IMAD R3, R2, UR6, RZ ;  /* 0x0000000602037c24 */ /* 0x000fca000f8e02ff */
[----:B------:R-:W-:Y:S02]  /*3cf0*/  LEA.HI R9, R3, R0, RZ, 0x1d ;  /* 0x0000000003097211 */ /* 0x000fe400078fe8ff */
[----:B------:R-:W1:Y:S03]  /*3d00*/  LDC.64 R6, c[0x0][0x448] ;  /* 0x00011200ff067b82 */ /* 0x000e660000000a00 */
[----:B0-----:R-:W-:-:S05]  /*3d10*/  @P3 IMAD.WIDE.U32 R2, R9, 0x20, R4 ;  /* 0x0000002009023825 */ /* 0x001fca00078e0004 */
[----:B------:R0:W-:Y:S01]  /*3d20*/  @P3 STG.E.128 desc[UR4][R2.64], R44 ;  /* 0x0000002c02003986 */ /* 0x0001e2000c101d04 */
[----:B-1----:R-:W-:-:S03]  /*3d30*/  @P3 IMAD.WIDE.U32 R4, R9, 0x20, R6 ;  /* 0x0000002009043825 */ /* 0x002fc600078e0006 */
        /* <DEDUP_REMOVED lines=14> */
.L_x_308:
        /* <DEDUP_REMOVED lines=14> */
.L_x_7974:


//--------------------- .text._ZN10layer_norm13ln_bwd_kernelINS_13Kernel_traitsI13__nv_bfloat16S2_S2_S2_fjLj2048ELj1ELj1ELj4ELj16ENS_18Kernel_traits_baseILj2048ES2_S2_S2_S2_fjLj128EEEEELb1ELb0ELb0ELb1EEEvNS_9BwdParamsE --------------------------
	.section	.text._ZN10layer_norm13ln_bwd_kernelINS_13Kernel_traitsI13__nv_bfloat16S2_S2_S2_fjLj2048ELj1ELj1ELj4ELj16ENS_18Kernel_traits_baseILj2048ES2_S2_S2_S2_fjLj128EEEEELb1ELb0ELb0ELb1EEEvNS_9BwdParamsE,"ax",@progbits
	.align	128
        .global         _ZN10layer_norm13ln_bwd_kernelINS_13Kernel_traitsI13__nv_bfloat16S2_S2_S2_fjLj2048ELj1ELj1ELj4ELj16ENS_18Kernel_traits_baseILj2048ES2_S2_S2_S2_fjLj128EEEEELb1ELb0ELb0ELb1EEEvNS_9BwdParamsE
        .type           _ZN10layer_norm13ln_bwd_kernelINS_13Kernel_traitsI13__nv_bfloat16S2_S2_S2_fjLj2048ELj1ELj1ELj4ELj16ENS_18Kernel_traits_baseILj2048ES2_S2_S2_S2_fjLj128EEEEELb1ELb0ELb0ELb1EEEvNS_9BwdParamsE,@function
        .size           _ZN10layer_norm13ln_bwd_kernelINS_13Kernel_traitsI13__nv_bfloat16S2_S2_S2_fjLj2048ELj1ELj1ELj4ELj16ENS_18Kernel_traits_baseILj2048ES2_S2_S2_S2_fjLj128EEEEELb1ELb0ELb0ELb1EEEvNS_9BwdParamsE,(.L_x_7975 - _ZN10layer_norm13ln_bwd_kernelINS_13Kernel_traitsI13__nv_bfloat16S2_S2_S2_fjLj2048ELj1ELj1ELj4ELj16ENS_18Kernel_traits_baseILj2048ES2_S2_S2_S2_fjLj128EEEEELb1ELb0ELb0ELb1EEEvNS_9BwdParamsE)
        .other          _ZN10layer_norm13ln_bwd_kernelINS_13Kernel_traitsI13__nv_bfloat16S2_S2_S2_fjLj2048ELj1ELj1ELj4ELj16ENS_18Kernel_traits_baseILj2048ES2_S2_S2_S2_fjLj128EEEEELb1ELb0ELb0ELb1EEEvNS_9BwdParamsE,@"STO_CUDA_ENTRY STV_DEFAULT"
_ZN10layer_norm13ln_bwd_kernelINS_13Kernel_traitsI13__nv_bfloat16S2_S2_S2_fjLj2048ELj1ELj1ELj4ELj16ENS_18Kernel_traits_baseILj2048ES2_S2_S2_S2_fjLj128EEEEELb1ELb0ELb0ELb1EEEvNS_9BwdParamsE:
.text._ZN10layer_norm13ln_bwd_kernelINS_13Kernel_traitsI13__nv_bfloat16S2_S2_S2_fjLj2048ELj1ELj1ELj4ELj16ENS_18Kernel_traits_baseILj2048ES2_S2_S2_S2_fjLj128EEEEELb1ELb0ELb0ELb1EEEvNS_9BwdParamsE:
        /* <DEDUP_REMOVED lines=23> */
[----:B------:R-:W0:Y:S08]  /*0170*/  LDC.64 R4, c[0x0][0x3d0] ;  /* 0x0000f400ff047b82 */ /* 0x000e300000000a00 */
[----:B------:R-:W1:Y:S01]  /*0180*/  LDC.64 R6, c[0x0][0x3e0] ;  /* 0x0000f800ff067b82 */ /* 0x000e620000000a00 */
[----:B------:R-:W-:Y:S01]  /*0190*/  HFMA2 R3, -RZ, RZ, 0, 0 ;  /* 0x00000000ff037431 */ /* 0x000fe200000001ff */
[----:B------:R-:W-:-:S02]  /*01a0*/  PLOP3.LUT P2, PT, PT, PT, PT, 0x8, 0x80 ;  /* 0x000000000080781c */ /* 0x000fc40003f4e170 */
[----:B------:R-:W-:Y:S02]  /*01b0*/  CS2R R12, SRZ ;  /* 0x00000000000c7805 */ /* 0x000fe4000001ff00 */
[----:B------:R-:W-:Y:S02]  /*01c0*/  SHF.R.U32.HI R72, RZ, 0x5, R2 ;  /* 0x00000005ff487819 */ /* 0x000fe40000011602 */
        /* <DEDUP_REMOVED lines=11> */
[----:B0-----:R-:W-:Y:S01]  /*0280*/  IMAD.WIDE.U32 R4, R2, 0x10, R4 ;  /* 0x0000001002047825 */ /* 0x001fe200078e0004 */
[----:B------:R-:W0:Y:S04]  /*0290*/  LDCU UR4, c[0x0][0x408] ;  /* 0x00008100ff0477ac */ /* 0x000e280008000800 */
[----:B--2---:R-:W2:Y:S01]  /*02a0*/  LDG.E.128 R80, desc[UR6][R4.64] ;  /* 0x0000000604507981 */ /* 0x004ea2000c1e1d00 */
[----:B------:R-:W4:Y:S03]  /*02b0*/  LDCU UR9, c[0x0][0x388] ;  /* 0x00007100ff0977ac */ /* 0x000f260008000800 */
[----:B------:R5:W3:Y:S01]  /*02c0*/  LDG.E.128 R8, desc[UR6][R4.64+0x800] ;  /* 0x0008000604087981 */ /* 0x000ae2000c1e1d00 */
[----:B-1----:R-:W-:Y:S01]  /*02d0*/  ISETP.NE.U32.AND P1, PT, R6, RZ, PT ;  /* 0x000000ff0600720c */ /* 0x002fe20003f25070 */
[----:B------:R-:W1:Y:S01]  /*02e0*/  LDCU UR12, c[0x0][0x400] ;  /* 0x00008000ff0c77ac */ /* 0x000e620008000800 */
[----:B------:R-:W-:-:S02]  /*02f0*/  MOV R71, RZ ;  /* 0x000000ff00477202 */ /* 0x000fc40000000f00 */
[----:B------:R-:W-:Y:S02]  /*0300*/  ISETP.NE.AND.EX P1, PT, R7, RZ, PT, P1 ;  /* 0x000000ff0700720c */ /* 0x000fe40003f25310 */
[----:B------:R-:W-:Y:S02]  /*0310*/  CS2R R6, SRZ ;  /* 0x0000000000067805 */ /* 0x000fe4000001ff00 */
[----:B------:R-:W-:Y:S01]  /*0320*/  MOV R70, UR5 ;  /* 0x0000000500467c02 */ /* 0x000fe20008000f00 */
[----:B------:R-:W0:Y:S01]  /*0330*/  LDCU.64 UR14, c[0x0][0x478] ;  /* 0x00008f00ff0e77ac */ /* 0x000e220008000a00 */
[----:B-----5:R-:W-:Y:S01]  /*0340*/  CS2R R4, SRZ ;  /* 0x0000000000047805 */ /* 0x020fe2000001ff00 */
[----:B------:R-:W0:Y:S01]  /*0350*/  LDCU.64 UR10, c[0x0][0x438] ;  /* 0x00008700ff0a77ac */ /* 0x000e220008000a00 */
[----:B--2---:R-:W-:Y:S02]  /*0360*/  PRMT R69, R80, 0x7632, R69 ;  /* 0x0000763250457816 */ /* 0x004fe40000000045 */
[----:B------:R-:W-:-:S02]  /*0370*/  PRMT R68, R81, 0x7632, R68 ;  /* 0x0000763251447816 */ /* 0x000fc40000000044 */
[----:B------:R-:W-:Y:S02]  /*0380*/  PRMT R67, R82, 0x7632, R67 ;  /* 0x0000763252437816 */ /* 0x000fe40000000043 */
[----:B------:R-:W-:Y:S02]  /*0390*/  PRMT R66, R83, 0x7632, R66 ;  /* 0x0000763253427816 */ /* 0x000fe40000000042 */
[----:B---3--:R-:W-:Y:S02]  /*03a0*/  PRMT R65, R8, 0x7632, R65 ;  /* 0x0000763208417816 */ /* 0x008fe40000000041 */
        /* <DEDUP_REMOVED lines=17> */
[----:B------:R-:W-:Y:S02]  /*04c0*/  SHF.L.U32 R65, R65, 0x10, RZ ;  /* 0x0000001041417819 */ /* 0x000fe400000006ff */
[----:B------:R-:W-:Y:S02]  /*04d0*/  SHF.L.U32 R64, R64, 0x10, RZ ;  /* 0x0000001040407819 */ /* 0x000fe400000006ff */
[----:B------:R-:W-:Y:S02]  /*04e0*/  SHF.L.U32 R63, R63, 0x10, RZ ;  /* 0x000000103f3f7819 */ /* 0x000fe400000006ff */
[----:B01--4-:R-:W-:-:S07]  /*04f0*/  SHF.L.U32 R62, R62, 0x10, RZ ;  /* 0x000000103e3e7819 */ /* 0x013fce00000006ff */
.L_x_317:
        /* <DEDUP_REMOVED lines=11> */
[----:B------:R-:W4:Y:S02]  /*05b0*/  LDG.E.128 R40, desc[UR6][R40.64] ;  /* 0x0000000628287981 */ /* 0x000f24000c1e1d00 */
[----:B-1----:R-:W-:-:S04]  /*05c0*/  IMAD.WIDE.U32 R44, R83, 0x10, R52 ;  /* 0x00000010532c7825 */ /* 0x002fc800078e0034 */
[----:B--2---:R-:W-:Y:S02]  /*05d0*/  IMAD.WIDE R86, R70, 0x4, R50 ;  /* 0x0000000446567825 */ /* 0x004fe400078e0232 */
[----:B------:R-:W2:Y:S04]  /*05e0*/  LDG.E.128 R44, desc[UR6][R44.64] ;  /* 0x000000062c2c7981 */ /* 0x000ea8000c1e1d00 */
[----:B------:R-:W2:Y:S04]  /*05f0*/  LDG.E.128 R48, desc[UR6][R48.64] ;  /* 0x0000000630307981 */ /* 0x000ea8000c1e1d00 */
[----:B------:R0:W2:Y:S01]  /*0600*/  LDG.E R87, desc[UR6][R86.64] ;  /* 0x0000000656577981 */ /* 0x0000a2000c1e1900 */
[----:B------:R-:W-:-:S04]  /*0610*/  IMAD.WIDE.U32 R52, R81, 0x10, R52 ;  /* 0x0000001051347825 */ /* 0x000fc800078e0034 */
[----:B---3--:R-:W-:Y:S02]  /*0620*/  IMAD.WIDE R84, R70, 0x4, R84 ;  /* 0x0000000446547825 */ /* 0x008fe400078e0254 */
[----:B------:R-:W3:Y:S04]  /*0630*/  LDG.E.128 R52, desc[UR6][R52.64] ;  /* 0x0000000634347981 */ /* 0x000ee8000c1e1d00 */
[----:B------:R1:W3:Y:S01]  /*0640*/  LDG.E R82, desc[UR6][R84.64] ;  /* 0x0000000654527981 */ /* 0x0002e2000c1e1900 */
[----:B------:R-:W-:Y:S01]  /*0650*/  ISETP.NE.AND P5, PT, RZ, UR8, PT ;  /* 0x00000008ff007c0c */ /* 0x000fe2000bfa5270 */
[----:B------:R-:W3:Y:S01]  /*0660*/  S2R R125, SR_CgaCtaId ;  /* 0x00000000007d7919 */ /* 0x000ee20000008800 */
[----:B------:R-:W-:Y:S02]  /*0670*/  LOP3.LUT P4, RZ, R2, 0x1f, RZ, 0xc0, !PT ;  /* 0x0000001f02ff7812 */ /* 0x000fe4000788c0ff */
[----:B------:R-:W-:-:S11]  /*0680*/  PLOP3.LUT P0, PT, PT, PT, PT, 0x80, 0x8 ;  /* 0x000000000008781c */ /* 0x000fd60003f0f070 */
[----:B------:R-:W-:Y:S02]  /*0690*/  @!P4 PLOP3.LUT P0, PT, P2, PT, PT, 0x80, 0x8 ;  /* 0x000000000008c81c */ /* 0x000fe4000170f070 */
[----:B------:R-:W-:Y:S02]  /*06a0*/  ISETP.NE.U32.AND P3, PT, RZ, UR10, PT ;  /* 0x0000000aff007c0c */ /* 0x000fe4000bf65070 */
[C---:B----4-:R-:W-:Y:S02]  /*06b0*/  PRMT R88, R40.reuse, 0x7632, R88 ;  /* 0x0000763228587816 */ /* 0x050fe40000000058 */
[----:B------:R-:W-:Y:S02]  /*06c0*/  SHF.L.U32 R99, R40, 0x10, RZ ;  /* 0x0000001028637819 */ /* 0x000fe400000006ff */
[C---:B------:R-:W-:Y:S02]  /*06d0*/  PRMT R40, R41.reuse, 0x7632, R40 ;  /* 0x0000763229287816 */ /* 0x040fe40000000028 */
[----:B------:R-:W-:-:S02]  /*06e0*/  SHF.L.U32 R111, R41, 0x10, RZ ;  /* 0x00000010296f7819 */ /* 0x000fc400000006ff */
[C---:B------:R-:W-:Y:S02]  /*06f0*/  PRMT R41, R42.reuse, 0x7632, R41 ;  /* 0x000076322a297816 */ /* 0x040fe40000000029 */
[----:B------:R-:W-:Y:S02]  /*0700*/  SHF.L.U32 R107, R42, 0x10, RZ ;  /* 0x000000102a6b7819 */ /* 0x000fe400000006ff */
[C---:B--2---:R-:W-:Y:S02]  /*0710*/  PRMT R0, R45.reuse, 0x7632, R0 ;  /* 0x000076322d007816 */ /* 0x044fe40000000000 */
[----:B------:R-:W-:Y:S02]  /*0720*/  SHF.L.U32 R42, R45, 0x10, RZ ;  /* 0x000000102d2a7819 */ /* 0x000fe400000006ff */
[C---:B0-----:R-:W-:Y:S02]  /*0730*/  PRMT R86, R43.reuse, 0x7632, R86 ;  /* 0x000076322b567816 */ /* 0x041fe40000000056 */
[----:B------:R-:W-:-:S02]  /*0740*/  SHF.L.U32 R105, R43, 0x10, RZ ;  /* 0x000000102b697819 */ /* 0x000fc400000006ff */
[----:B------:R-:W-:Y:S02]  /*0750*/  PRMT R45, R48, 0x7632, R45 ;  /* 0x00007632302d7816 */ /* 0x000fe4000000002d */
[C---:B------:R-:W-:Y:S02]  /*0760*/  PRMT R112, R46.reuse, 0x7632, R112 ;  /* 0x000076322e707816 */ /* 0x040fe40000000070 */
[----:B------:R-:W-:Y:S02]  /*0770*/  SHF.L.U32 R43, R46, 0x10, RZ ;  /* 0x000000102e2b7819 */ /* 0x000fe400000006ff */
[----:B-1----:R-:W-:Y:S02]  /*0780*/  FSEL R84, R87, RZ, !P5 ;  /* 0x000000ff57547208 */ /* 0x002fe40006800000 */
[----:B------:R-:W-:Y:S02]  /*0790*/  PRMT R46, R49, 0x7632, R46 ;  /* 0x00007632312e7816 */ /* 0x000fe4000000002e */
[----:B------:R-:W-:-:S02]  /*07a0*/  PRMT R124, R44, 0x7632, R124 ;  /* 0x000076322c7c7816 */ /* 0x000fc4000000007c */
[----:B------:R-:W-:Y:S02]  /*07b0*/  SHF.L.U32 R44, R44, 0x10, RZ ;  /* 0x000000102c2c7819 */ /* 0x000fe400000006ff */
[----:B------:R-:W-:Y:S02]  /*07c0*/  SHF.L.U32 R91, R48, 0x10, RZ ;  /* 0x00000010305b7819 */ /* 0x000fe400000006ff */
[----:B------:R-:W-:Y:S02]  /*07d0*/  SHF.L.U32 R45, R45, 0x10, RZ ;  /* 0x000000102d2d7819 */ /* 0x000fe400000006ff */
[----:B------:R-:W-:Y:S01]  /*07e0*/  PRMT R48, R50, 0x7632, R48 ;  /* 0x0000763232307816 */ /* 0x000fe20000000030 */
[----:B------:R-:W-:Y:S01]  /*07f0*/  FADD.FTZ R99, -R84, R99 ;  /* 0x0000006354637221 */ /* 0x000fe20000010100 */
[----:B------:R-:W-:Y:S02]  /*0800*/  SHF.L.U32 R87, R49, 0x10, RZ ;  /* 0x0000001031577819 */ /* 0x000fe400000006ff */
[----:B------:R-:W-:-:S02]  /*0810*/  SHF.L.U32 R88, R88, 0x10, RZ ;  /* 0x0000001058587819 */ /* 0x000fc400000006ff */
[----:B------:R-:W-:Y:S02]  /*0820*/  SHF.L.U32 R41, R41, 0x10, RZ ;  /* 0x0000001029297819 */ /* 0x000fe400000006ff */
[----:B------:R-:W-:Y:S02]  /*0830*/  SHF.L.U32 R46, R46, 0x10, RZ ;  /* 0x000000102e2e7819 */ /* 0x000fe400000006ff */
[C---:B------:R-:W-:Y:S01]  /*0840*/  PRMT R49, R51.reuse, 0x7632, R49 ;  /* 0x0000763233317816 */ /* 0x040fe20000000031 */
[----:B------:R-:W-:Y:S01]  /*0850*/  FADD.FTZ R89, -R84, R45 ;  /* 0x0000002d54597221 */ /* 0x000fe20000010100 */
[----:B------:R-:W-:Y:S01]  /*0860*/  SHF.L.U32 R51, R51, 0x10, RZ ;  /* 0x0000001033337819 */ /* 0x000fe200000006ff */
[----:B------:R-:W-:Y:S01]  /*0870*/  FMUL.FTZ R113, R80, R44 ;  /* 0x0000002c50717220 */ /* 0x000fe20000410000 */
[----:B------:R-:W-:Y:S02]  /*0880*/  SHF.L.U32 R124, R124, 0x10, RZ ;  /* 0x000000107c7c7819 */ /* 0x000fe400000006ff */
[----:B------:R-:W-:Y:S01]  /*0890*/  SHF.L.U32 R48, R48, 0x10, RZ ;  /* 0x0000001030307819 */ /* 0x000fe200000006ff */
[----:B------:R-:W-:Y:S01]  /*08a0*/  FADD.FTZ R109, -R84, R88 ;  /* 0x00000058546d7221 */ /* 0x000fe20000010100 */
[----:B------:R-:W-:Y:S01]  /*08b0*/  SHF.L.U32 R45, R0, 0x10, RZ ;  /* 0x00000010002d7819 */ /* 0x000fe200000006ff */
[C---:B------:R-:W-:Y:S01]  /*08c0*/  FADD.FTZ R115, -R84.reuse, R41 ;  /* 0x0000002954737221 */ /* 0x040fe20000010100 */
[--C-:B------:R-:W-:Y:S01]  /*08d0*/  FADD.FTZ R117, -R84, R46.reuse ;  /* 0x0000002e54757221 */ /* 0x100fe20000010100 */
[----:B---3--:R-:W-:Y:S01]  /*08e0*/  FMUL.FTZ R0, R82, R99 ;  /* 0x0000006352007220 */ /* 0x008fe20000410000 */
[----:B------:R-:W-:Y:S01]  /*08f0*/  SHF.L.U32 R41, R49, 0x10, RZ ;  /* 0x0000001031297819 */ /* 0x000fe200000006ff */
[----:B------:R-:W-:Y:S01]  /*0900*/  FADD.FTZ R49, -R84, R51 ;  /* 0x0000003354317221 */ /* 0x000fe20000010100 */
[----:B------:R-:W-:Y:S01]  /*0910*/  PRMT R46, R53, 0x7632, R46 ;  /* 0x00007632352e7816 */ /* 0x000fe2000000002e */
[----:B------:R-:W-:Y:S01]  /*0920*/  FMUL.FTZ R104, R69, R124 ;  /* 0x0000007c45687220 */ /* 0x000fe20000410000 */
[----:B------:R-:W-:Y:S01]  /*0930*/  SHF.L.U32 R94, R53, 0x10, RZ ;  /* 0x00000010355e7819 */ /* 0x000fe200000006ff */
[----:B------:R-:W-:Y:S01]  /*0940*/  FADD.FTZ R53, RZ, R113 ;  /* 0x00000071ff357221 */ /* 0x000fe20000010000 */
[----:B------:R-:W-:Y:S01]  /*0950*/  SHF.L.U32 R40, R40, 0x10, RZ ;  /* 0x0000001028287819 */ /* 0x000fe200000006ff */
[C---:B------:R-:W-:Y:S01]  /*0960*/  FADD.FTZ R51, -R84.reuse, R48 ;  /* 0x0000003054337221 */ /* 0x040fe20000010100 */
[----:B------:R-:W-:Y:S01]  /*0970*/  FADD.FTZ R111, -R84, R111 ;  /* 0x0000006f546f7221 */ /* 0x000fe20000010100 */
[----:B------:R-:W-:Y:S01]  /*0980*/  FMUL.FTZ R109, R82, R109 ;  /* 0x0000006d526d7220 */ /* 0x000fe20000410000 */
[----:B------:R-:W-:Y:S01]  /*0990*/  FFMA.FTZ R48, R0, R113, RZ ;  /* 0x0000007100307223 */ /* 0x000fe200000100ff */
        /* <DEDUP_REMOVED lines=10> */
[----:B------:R-:W-:Y:S01]  /*0a40*/  SHF.L.U32 R112, R112, 0x10, RZ ;  /* 0x0000001070707819 */ /* 0x000fe200000006ff */
[----:B------:R-:W-:Y:S01]  /*0a50*/  FMUL.FTZ R106, R78, R43 ;  /* 0x0000002b4e6a7220 */ /* 0x000fe20000410000 */
[----:B------:R-:W-:Y:S01]  /*0a60*/  FADD.FTZ R53, R53, R100 ;  /* 0x0000006435357221 */ /* 0x000fe20000010000 */
[----:B------:R-:W-:Y:S01]  /*0a70*/  PRMT R114, R47, 0x7632, R114 ;  /* 0x000076322f727816 */ /* 0x000fe20000000072 */
[----:B------:R-:W-:Y:S01]  /*0a80*/  FMUL.FTZ R107, R82, R107 ;  /* 0x0000006b526b7220 */ /* 0x000fe20000410000 */
[----:B------:R-:W-:Y:S01]  /*0a90*/  FFMA.FTZ R48, R103, R100, R48 ;  /* 0x0000006467307223 */ /* 0x000fe20000010030 */
[----:B------:R-:W-:Y:S01]  /*0aa0*/  SHF.L.U32 R47, R47, 0x10, RZ ;  /* 0x000000102f2f7819 */ /* 0x000fe200000006ff */
[----:B------:R-:W-:Y:S01]  /*0ab0*/  FMUL.FTZ R101, R67, R112 ;  /* 0x0000007043657220 */ /* 0x000fe20000410000 */
[----:B------:R-:W-:Y:S01]  /*0ac0*/  SHF.L.U32 R85, R50, 0x10, RZ ;  /* 0x0000001032557819 */ /* 0x000fe200000006ff */
[----:B------:R-:W-:Y:S01]  /*0ad0*/  FADD.FTZ R50, R53, R106 ;  /* 0x0000006a35327221 */ /* 0x000fe20000010000 */
[----:B------:R-:W-:Y:S01]  /*0ae0*/  SHF.L.U32 R86, R86, 0x10, RZ ;  /* 0x0000001056567819 */ /* 0x000fe200000006ff */
[----:B------:R-:W-:Y:S01]  /*0af0*/  FADD.FTZ R105, -R84, R105 ;  /* 0x0000006954697221 */ /* 0x000fe20000010100 */
[----:B------:R-:W-:Y:S01]  /*0b00*/  FMUL.FTZ R98, R82, R115 ;  /* 0x0000007352627220 */ /* 0x000fe20000410000 */
[----:B------:R-:W-:Y:S01]  /*0b10*/  FFMA.FTZ R53, R107, R106, R48 ;  /* 0x0000006a6b357223 */ /* 0x000fe20000010030 */
[----:B------:R-:W-:Y:S01]  /*0b20*/  PRMT R40, R55, 0x7632, R40 ;  /* 0x0000763237287816 */ /* 0x000fe20000000028 */
[----:B------:R-:W-:Y:S01]  /*0b30*/  FMUL.FTZ R102, R77, R47 ;  /* 0x0000002f4d667220 */ /* 0x000fe20000410000 */
[----:B------:R-:W-:Y:S01]  /*0b40*/  SHF.L.U32 R110, R55, 0x10, RZ ;  /* 0x00000010376e7819 */ /* 0x000fe200000006ff */
[----:B------:R-:W-:Y:S01]  /*0b50*/  FADD.FTZ R55, R50, R101 ;  /* 0x0000006532377221 */ /* 0x000fe20000010000 */
[----:B------:R-:W-:Y:S01]  /*0b60*/  SHF.L.U32 R114, R114, 0x10, RZ ;  /* 0x0000001072727819 */ /* 0x000fe200000006ff */
[----:B------:R-:W-:Y:S01]  /*0b70*/  FADD.FTZ R93, -R84, R86 ;  /* 0x00000056545d7221 */ /* 0x000fe20000010100 */
[----:B------:R-:W-:Y:S01]  /*0b80*/  SHF.L.U32 R115, R46, 0x10, RZ ;  /* 0x000000102e737819 */ /* 0x000fe200000006ff */
[----:B------:R-:W-:Y:S01]  /*0b90*/  FMUL.FTZ R105, R82, R105 ;  /* 0x0000006952697220 */ /* 0x000fe20000410000 */
[----:B------:R-:W-:Y:S01]  /*0ba0*/  FFMA.FTZ R46, R98, R101, R53 ;  /* 0x00000065622e7223 */ /* 0x000fe20000010035 */
[----:B------:R-:W-:Y:S01]  /*0bb0*/  PRMT R116, R52, 0x7632, R116 ;  /* 0x0000763234747816 */ /* 0x000fe20000000074 */
[----:B------:R-:W-:Y:S01]  /*0bc0*/  FMUL.FTZ R99, R66, R114 ;  /* 0x0000007242637220 */ /* 0x000fe20000410000 */
[----:B------:R-:W-:Y:S01]  /*0bd0*/  SHF.L.U32 R95, R52, 0x10, RZ ;  /* 0x00000010345f7819 */ /* 0x000fe200000006ff */
[----:B------:R-:W-:Y:S01]  /*0be0*/  FADD.FTZ R48, R55, R102 ;  /* 0x0000006637307221 */ /* 0x000fe20000010000 */
[----:B------:R-:W-:Y:S01]  /*0bf0*/  FADD.FTZ R91, -R84, R91 ;  /* 0x0000005b545b7221 */ /* 0x000fe20000010100 */
[----:B------:R-:W-:Y:S01]  /*0c00*/  FMUL.FTZ R96, R82, R93 ;  /* 0x0000005d52607220 */ /* 0x000fe20000410000 */
[----:B------:R-:W-:Y:S01]  /*0c10*/  FFMA.FTZ R53, R105, R102, R46 ;  /* 0x0000006669357223 */ /* 0x000fe2000001002e */
[----:B------:R-:W-:Y:S01]  /*0c20*/  SHF.L.U32 R116, R116, 0x10, RZ ;  /* 0x0000001074747819 */ /* 0x000fe200000006ff */
[----:B------:R-:W-:Y:S01]  /*0c30*/  FMUL.FTZ R92, R76, R95 ;  /* 0x0000005f4c5c7220 */ /* 0x000fe20000410000 */
[----:B------:R-:W-:Y:S01]  /*0c40*/  FADD.FTZ R55, R48, R99 ;  /* 0x0000006330377221 */ /* 0x000fe20000010000 */
[----:B------:R-:W-:Y:S01]  /*0c50*/  FMUL.FTZ R91, R82, R91 ;  /* 0x0000005b525b7220 */ /* 0x000fe20000410000 */
[----:B------:R-:W-:Y:S01]  /*0c60*/  FFMA.FTZ R48, R96, R99, R53 ;  /* 0x0000006360307223 */ /* 0x000fe20000010035 */
[----:B------:R-:W-:Y:S01]  /*0c70*/  FMUL.FTZ R93, R65, R116 ;  /* 0x00000074415d7220 */ /* 0x000fe20000410000 */
[----:B------:R-:W-:Y:S01]  /*0c80*/  FADD.FTZ R46, R55, R92 ;  /* 0x0000005c372e7221 */ /* 0x000fe20000010000 */
[----:B------:R-:W-:Y:S01]  /*0c90*/  FADD.FTZ R87, -R84, R87 ;  /* 0x0000005754577221 */ /* 0x000fe20000010100 */
[----:B------:R-:W-:Y:S01]  /*0ca0*/  FMUL.FTZ R88, R82, R89 ;  /* 0x0000005952587220 */ /* 0x000fe20000410000 */
[----:B------:R-:W-:Y:S01]  /*0cb0*/  FFMA.FTZ R53, R91, R92, R48 ;  /* 0x0000005c5b357223 */ /* 0x000fe20000010030 */
[----:B------:R-:W-:Y:S01]  /*0cc0*/  FMUL.FTZ R90, R75, R94 ;  /* 0x0000005e4b5a7220 */ /* 0x000fe20000410000 */
[----:B------:R-:W-:Y:S01]  /*0cd0*/  FADD.FTZ R55, R46, R93 ;  /* 0x0000005d2e377221 */ /* 0x000fe20000010000 */
[----:B------:R-:W-:Y:S01]  /*0ce0*/  FMUL.FTZ R87, R82, R87 ;  /* 0x0000005752577220 */ /* 0x000fe20000410000 */
[----:B------:R-:W-:Y:S01]  /*0cf0*/  FFMA.FTZ R46, R88, R93, R53 ;  /* 0x0000005d582e7223 */ /* 0x000fe20000010035 */
[----:B------:R-:W-:Y:S01]  /*0d00*/  SHF.L.U32 R97, R54, 0x10, RZ ;  /* 0x0000001036617819 */ /* 0x000fe200000006ff */
[----:B------:R-:W-:Y:S01]  /*0d10*/  FMUL.FTZ R89, R64, R115 ;  /* 0x0000007340597220 */ /* 0x000fe20000410000 */
[----:B------:R-:W-:Y:S01]  /*0d20*/  PRMT R118, R54, 0x7632, R118 ;  /* 0x0000763236767816 */ /* 0x000fe20000000076 */
[----:B------:R-:W-:Y:S01]  /*0d30*/  FADD.FTZ R48, R55, R90 ;  /* 0x0000005a37307221 */ /* 0x000fe20000010000 */
[C---:B------:R-:W-:Y:S01]  /*0d40*/  FADD.FTZ R85, -R84.reuse, R85 ;  /* 0x0000005554557221 */ /* 0x040fe20000010100 */
        /* <DEDUP_REMOVED lines=20> */
[----:B------:R-:W-:-:S02]  /*0e90*/  FFMA.FTZ R41, R53, R52, R40 ;  /* 0x0000003435297223 */ /* 0x000fc40000010028 */
[----:B------:R-:W-:Y:S02]  /*0ea0*/  FADD.FTZ R46, R46, R51 ;  /* 0x000000332e2e7221 */ /* 0x000fe40000010000 */
[----:B------:R-:W-:-:S03]  /*0eb0*/  FFMA.FTZ R41, R50, R51, R41 ;  /* 0x0000003332297223 */ /* 0x000fc60000010029 */
        /* <DEDUP_REMOVED lines=16> */
[----:B------:R-:W-:-:S03]  /*0fc0*/  MOV R46, 0x400 ;  /* 0x00000400002e7802 */ /* 0x000fc60000000f00 */
[----:B------:R-:W0:Y:S01]  /*0fd0*/  SHFL.DOWN PT, R40, R41, 0x1, 0x1f ;  /* 0x08201f0029287f89 */ /* 0x000e2200000e0000 */
[----:B------:R-:W1:Y:S03]  /*0fe0*/  @P1 LDC.64 R120, c[0x0][0x3e0] ;  /* 0x0000f800ff781b82 */ /* 0x000e660000000a00 */
[----:B------:R-:W2:Y:S01]  /*0ff0*/  SHFL.DOWN PT, R48, R123, 0x1, 0x1f ;  /* 0x08201f007b307f89 */ /* 0x000ea200000e0000 */
[----:B------:R-:W-:-:S04]  /*1000*/  LEA R46, R125, R46, 0x18 ;  /* 0x0000002e7d2e7211 */ /* 0x000fc800078ec0ff */
[----:B------:R-:W-:-:S04]  /*1010*/  IADD3 R122, PT, PT, R46, 0x2020, RZ ;  /* 0x000020202e7a7810 */ /* 0x000fc80007ffe0ff */
[----:B------:R-:W-:Y:S02]  /*1020*/  @!P4 MOV R49, R122 ;  /* 0x0000007a0031c202 */ /* 0x000fe40000000f00 */
[----:B------:R-:W-:Y:S02]  /*1030*/  @!P0 IADD3 R49, PT, PT, R46, 0x2000, RZ ;  /* 0x000020002e318810 */ /* 0x000fe40007ffe0ff */
[----:B------:R-:W-:Y:S01]  /*1040*/  ISETP.NE.AND.EX P0, PT, RZ, UR11, PT, P3 ;  /* 0x0000000bff007c0c */ /* 0x000fe2000bf05330 */
[----:B0-----:R-:W-:Y:S01]  /*1050*/  FADD.FTZ R40, R41, R40 ;  /* 0x0000002829287221 */ /* 0x001fe20000010000 */
[----:B--2---:R-:W-:Y:S01]  /*1060*/  FADD.FTZ R41, R123, R48 ;  /* 0x000000307b297221 */ /* 0x004fe20000010000 */
[----:B------:R-:W-:-:S10]  /*1070*/  @!P4 LEA R123, R72, R49, 0x3 ;  /* 0x00000031487bc211 */ /* 0x000fd400078e18ff */
[----:B------:R-:W0:Y:S01]  /*1080*/  @P0 LDC.64 R48, c[0x0][0x438] ;  /* 0x00010e00ff300b82 */ /* 0x000e220000000a00 */
[----:B------:R0:W-:Y:S02]  /*1090*/  @!P4 STS.64 [R123], R40 ;  /* 0x000000287b00c388 */ /* 0x0001e40000000a00 */
[----:B0-----:R-:W-:-:S04]  /*10a0*/  @P0 IMAD.WIDE.U32 R40, R83, 0x10, R48 ;  /* 0x0000001053280825 */ /* 0x001fc800078e0030 */
[----:B-1----:R-:W-:Y:S01]  /*10b0*/  @P1 IMAD.WIDE R48, R70, 0x2, R120 ;  /* 0x0000000246301825 */ /* 0x002fe200078e0278 */
[----:B------:R-:W5:Y:S01]  /*10c0*/  @P0 LDG.E.128 R32, desc[UR6][R40.64] ;  /* 0x0000000628200981 */ /* 0x000f62000c1e1d00 */
[----:B------:R-:W0:Y:S03]  /*10d0*/  @P0 LDC.64 R120, c[0x0][0x438] ;  /* 0x00010e00ff780b82 */ /* 0x000e260000000a00 */
[----:B------:R1:W2:Y:S05]  /*10e0*/  @P1 LDG.E.U16 R119, desc[UR6][R48.64] ;  /* 0x0000000630771981 */ /* 0x0002aa000c1e1500 */
[----:B-1----:R-:W1:Y:S01]  /*10f0*/  LDC.64 R48, c[0x0][0x3b0] ;  /* 0x0000ec00ff307b82 */ /* 0x002e620000000a00 */
[----:B0-----:R-:W-:-:S05]  /*1100*/  @P0 IMAD.WIDE.U32 R120, R81, 0x10, R120 ;  /* 0x0000001051780825 */ /* 0x001fca00078e0078 */
[----:B------:R1:W5:Y:S02]  /*1110*/  @P0 LDG.E.128 R36, desc[UR6][R120.64] ;  /* 0x0000000678240981 */ /* 0x000364000c1e1d00 */
[----:B-1----:R-:W-:-:S04]  /*1120*/  IMAD.WIDE.U32 R120, R83, 0x8, R48 ;  /* 0x0000000853787825 */ /* 0x002fc800078e0030 */
[----:B------:R-:W-:Y:S02]  /*1130*/  IMAD.WIDE.U32 R48, R81, 0x8, R48 ;  /* 0x0000000851307825 */ /* 0x000fe400078e0030 */
[----:B------:R-:W5:Y:S04]  /*1140*/  LDG.E.64 R120, desc[UR6][R120.64] ;  /* 0x0000000678787981 */ /* 0x000f68000c1e1b00 */
[----:B------:R-:W5:Y:S01]  /*1150*/  LDG.E.64 R48, desc[UR6][R48.64] ;  /* 0x0000000630307981 */ /* 0x000f62000c1e1b00 */
[----:B------:R-:W-:Y:S01]  /*1160*/  @!P2 IADD3 R122, PT, PT, R46, 0x2000, RZ ;  /* 0x000020002e7aa810 */ /* 0x000fe20007ffe0ff */
[----:B------:R-:W-:Y:S01]  /*1170*/  FADD.FTZ R57, R42, R57 ;  /* 0x000000392a397221 */ /* 0x000fe20000010000 */
[----:B------:R-:W-:Y:S01]  /*1180*/  FFMA.FTZ R58, R111, R42, R58 ;  /* 0x0000002a6f3a7223 */ /* 0x000fe2000001003a */
[----:B------:R-:W-:Y:S01]  /*1190*/  FADD.FTZ R14, R43, R14 ;  /* 0x0000000e2b0e7221 */ /* 0x000fe20000010000 */
[----:B------:R-:W-:Y:S01]  /*11a0*/  FFMA.FTZ R26, R107, R43, R26 ;  /* 0x0000002b6b1a7223 */ /* 0x000fe2000001001a */
[----:B------:R-:W-:Y:S01]  /*11b0*/  BAR.SYNC.DEFER_BLOCKING 0x0 ;  /* 0x0000000000007b1d */ /* 0x000fe20000010000 */
[----:B------:R-:W-:Y:S01]  /*11c0*/  FADD.FTZ R61, R44, R61 ;  /* 0x0000003d2c3d7221 */ /* 0x000fe20000010000 */
[----:B------:R-:W-:Y:S01]  /*11d0*/  FFMA.FTZ R71, R0, R44, R71 ;  /* 0x0000002c00477223 */ /* 0x000fe20000010047 */
[----:B------:R-:W-:-:S02]  /*11e0*/  IADD3 R44, PT, PT, R46, 0x2030, RZ ;  /* 0x000020302e2c7810 */ /* 0x000fc40007ffe0ff */
[----:B------:R-:W-:Y:S01]  /*11f0*/  @!P2 IADD3 R44, PT, PT, R46, 0x2010, RZ ;  /* 0x000020102e2ca810 */ /* 0x000fe20007ffe0ff */
[----:B------:R-:W-:Y:S01]  /*1200*/  FADD.FTZ R12, R47, R12 ;  /* 0x0000000c2f0c7221 */ /* 0x000fe20000010000 */
[----:B------:R-:W-:Y:S01]  /*1210*/  FFMA.FTZ R24, R105, R47, R24 ;  /* 0x0000002f69187223 */ /* 0x000fe20000010018 */
[----:B------:R-:W-:Y:S01]  /*1220*/  FADD.FTZ R27, R45, R27 ;  /* 0x0000001b2d1b7221 */ /* 0x000fe20000010000 */
[----:B------:R-:W-:Y:S01]  /*1230*/  FFMA.FTZ R56, R103, R45, R56 ;  /* 0x0000002d67387223 */ /* 0x000fe20000010038 */
[----:B------:R-:W0:Y:S04]  /*1240*/  LDS.128 R40, [R122] ;  /* 0x000000007a287984 */ /* 0x000e280000000c00 */
[----:B------:R-:W1:Y:S01]  /*1250*/  LDS.128 R44, [R44] ;  /* 0x000000002c2c7984 */ /* 0x000e620000000c00 */
        /* <DEDUP_REMOVED lines=8> */
[----:B------:R-:W-:Y:S01]  /*12e0*/  MOV R97, 0x3f800000 ;  /* 0x3f80000000617802 */ /* 0x000fe20000000f00 */
[----:B------:R-:W-:Y:S01]  /*12f0*/  FADD.FTZ R59, R124, R59 ;  /* 0x0000003b7c3b7221 */ /* 0x000fe20000010000 */
[----:B------:R-:W-:Y:S01]  /*1300*/  FFMA.FTZ R60, R109, R124, R60 ;  /* 0x0000007c6d3c7223 */ /* 0x000fe2000001003c */
[----:B------:R-:W-:Y:S01]  /*1310*/  FADD.FTZ R13, R112, R13 ;  /* 0x0000000d700d7221 */ /* 0x000fe20000010000 */
[----:B------:R-:W-:Y:S01]  /*1320*/  FFMA.FTZ R25, R98, R112, R25 ;  /* 0x0000007062197223 */ /* 0x000fe20000010019 */
        /* <DEDUP_REMOVED lines=19> */
[----:B------:R-:W-:Y:S01]  /*1460*/  FMUL.FTZ R110, R40, UR12 ;  /* 0x0000000c286e7c20 */ /* 0x000fe20008410000 */
[----:B------:R-:W-:-:S02]  /*1470*/  FSEL R115, R46, RZ, !P5 ;  /* 0x000000ff2e737208 */ /* 0x000fc40006800000 */
[----:B--2---:R-:W-:Y:S01]  /*1480*/  @P1 SHF.L.U32 R97, R119, 0x10, RZ ;  /* 0x0000001077611819 */ /* 0x004fe200000006ff */
[----:B------:R-:W-:Y:S06]  /*1490*/  @!P0 BRA `(.L_x_310) ;  /* 0x0000001000ec8947 */ /* 0x000fec0003800000 */
[----:B------:R-:W-:Y:S01]  /*14a0*/  UISETP.NE.U32.AND UP0, UPT, UR14, URZ, UPT ;  /* 0x000000ff0e00728c */ /* 0x000fe2000bf05070 */
[----:B-----5:R-:W-:Y:S02]  /*14b0*/  PRMT R41, R35, 0x7632, R41 ;  /* 0x0000763223297816 */ /* 0x020fe40000000029 */
[----:B------:R-:W-:Y:S01]  /*14c0*/  PRMT R95, R34, 0x7632, R95 ;  /* 0x00007632225f7816 */ /* 0x000fe2000000005f */
[----:B------:R-:W-:Y:S01]  /*14d0*/  UISETP.NE.AND.EX UP0, UPT, UR15, URZ, UPT, UP0 ;  /* 0x000000ff0f00728c */ /* 0x000fe2000bf05300 */
[----:B------:R-:W-:Y:S02]  /*14e0*/  PRMT R40, R33, 0x7632, R40 ;  /* 0x0000763221287816 */ /* 0x000fe40000000028 */
[----:B------:R-:W-:Y:S02]  /*14f0*/  PRMT R43, R39, 0x7632, R43 ;  /* 0x00007632272b7816 */ /* 0x000fe4000000002b */
[----:B------:R-:W-:Y:S02]  /*1500*/  PRMT R42, R38, 0x7632, R42 ;  /* 0x00007632262a7816 */ /* 0x000fe4000000002a */
[----:B------:R-:W-:-:S02]  /*1510*/  PRMT R45, R37, 0x7632, R45 ;  /* 0x00007632252d7816 */ /* 0x000fc4000000002d */
[----:B------:R-:W-:Y:S01]  /*1520*/  PRMT R94, R36, 0x7632, R94 ;  /* 0x00007632245e7816 */ /* 0x000fe2000000005e */
[----:B------:R-:W-:Y:S06]  /*1530*/  BRA.U UP0, `(.L_x_311) ;  /* 0x00000009004c7547 */ /* 0x000fec000b800000 */
[-CC-:B------:R-:W-:Y:S01]  /*1540*/  FFMA.FTZ R0, R0, R110.reuse, R115.reuse ;  /* 0x0000006e00007223 */ /* 0x180fe20000010073 */
[-CC-:B------:R-:W-:Y:S01]  /*1550*/  FFMA.FTZ R41, R109, R110.reuse, R115.reuse ;  /* 0x0000006e6d297223 */ /* 0x180fe20000010073 */
[-C--:B------:R-:W-:Y:S01]  /*1560*/  FFMA.FTZ R47, R111, R110.reuse, R115 ;  /* 0x0000006e6f2f7223 */ /* 0x080fe20000010073 */
[----:B------:R-:W-:Y:S01]  /*1570*/  SHF.L.U32 R46, R33, 0x10, RZ ;  /* 0x00000010212e7819 */ /* 0x000fe200000006ff */
[--C-:B------:R-:W-:Y:S01]  /*1580*/  FADD.FTZ R113, R113, -R0.reuse ;  /* 0x8000000071717221 */ /* 0x100fe20000010000 */
[----:B------:R-:W-:Y:S01]  /*1590*/  PRMT R0, R32, 0x7632, R0 ;  /* 0x0000763220007816 */ /* 0x000fe20000000000 */
[----:B------:R-:W-:Y:S01]  /*15a0*/  FADD.FTZ R41, R104, -R41 ;  /* 0x8000002968297221 */ /* 0x000fe20000010000 */
[----:B------:R-:W-:Y:S01]  /*15b0*/  FADD.FTZ R47, R108, -R47 ;  /* 0x8000002f6c2f7221 */ /* 0x000fe20000010000 */
[----:B------:R-:W-:Y:S01]  /*15c0*/  SHF.L.U32 R95, R32, 0x10, RZ ;  /* 0x00000010205f7819 */ /* 0x000fe200000006ff */
[-CC-:B------:R-:W-:Y:S01]  /*15d0*/  FFMA.FTZ R85, R85, R110.reuse, R115.reuse ;  /* 0x0000006e55557223 */ /* 0x180fe20000010073 */
[----:B------:R-:W-:Y:S01]  /*15e0*/  SHF.L.U32 R44, R0, 0x10, RZ ;  /* 0x00000010002c7819 */ /* 0x000fe200000006ff */
[C---:B------:R-:W-:Y:S01]  /*15f0*/  FFMA.FTZ R46, R82.reuse, R47, R46 ;  /* 0x0000002f522e7223 */ /* 0x040fe2000001002e */
[-C--:B------:R-:W-:Y:S01]  /*1600*/  FFMA.FTZ R87, R87, R110.reuse, R115 ;  /* 0x0000006e57577223 */ /* 0x080fe20000010073 */
[----:B------:R-:W-:Y:S01]  /*1610*/  FFMA.FTZ R0, R82, R113, R95 ;  /* 0x0000007152007223 */ /* 0x000fe2000001005f */
[-C--:B------:R-:W-:Y:S01]  /*1620*/  FFMA.FTZ R98, R98, R110.reuse, R115 ;  /* 0x0000006e62627223 */ /* 0x080fe20000010073 */
[----:B------:R-:W-:Y:S01]  /*1630*/  FFMA.FTZ R44, R82, R41, R44 ;  /* 0x00000029522c7223 */ /* 0x000fe2000001002c */
[----:B------:R-:W-:Y:S01]  /*1640*/  PRMT R41, R34, 0x7632, R41 ;  /* 0x0000763222297816 */ /* 0x000fe20000000029 */
[-C--:B------:R-:W-:Y:S01]  /*1650*/  FMUL.FTZ R46, R46, R97.reuse ;  /* 0x000000612e2e7220 */ /* 0x080fe20000410000 */
[----:B------:R-:W-:Y:S01]  /*1660*/  FADD.FTZ R95, R86, -R85 ;  /* 0x80000055565f7221 */ /* 0x000fe20000010000 */
[-C--:B------:R-:W-:Y:S01]  /*1670*/  FMUL.FTZ R44, R44, R97.reuse ;  /* 0x000000612c2c7220 */ /* 0x080fe20000410000 */
[----:B------:R-:W-:Y:S01]  /*1680*/  SHF.L.U32 R85, R40, 0x10, RZ ;  /* 0x0000001028557819 */ /* 0x000fe200000006ff */
[-C--:B------:R-:W-:Y:S01]  /*1690*/  FFMA.FTZ R103, R103, R110.reuse, R115 ;  /* 0x0000006e67677223 */ /* 0x080fe20000010073 */
[----:B------:R-:W-:Y:S01]  /*16a0*/  FADD.FTZ R87, R90, -R87 ;  /* 0x800000575a577221 */ /* 0x000fe20000010000 */
[----:B------:R-:W-:Y:S01]  /*16b0*/  PRMT R40, R35, 0x7632, R40 ;  /* 0x0000763223287816 */ /* 0x000fe20000000028 */
[-CC-:B------:R-:W-:Y:S01]  /*16c0*/  FFMA.FTZ R107, R107, R110.reuse, R115.reuse ;  /* 0x0000006e6b6b7223 */ /* 0x180fe20000010073 */
[-C--:B------:R-:W-:Y:S01]  /*16d0*/  FFMA.FTZ R96, R96, R110.reuse, R115 ;  /* 0x0000006e60607223 */ /* 0x080fe20000010073 */
[----:B------:R-:W-:Y:S01]  /*16e0*/  FMUL.FTZ R44, R44, UR4 ;  /* 0x000000042c2c7c20 */ /* 0x000fe20008410000 */
[----:B------:R-:W-:Y:S01]  /*16f0*/  SHF.L.U32 R90, R41, 0x10, RZ ;  /* 0x00000010295a7819 */ /* 0x000fe200000006ff */
[----:B------:R-:W-:Y:S01]  /*1700*/  FMUL.FTZ R46, R46, UR4 ;  /* 0x000000042e2e7c20 */ /* 0x000fe20008410000 */
[C---:B------:R-:W-:Y:S01]  /*1710*/  LOP3.LUT P5, RZ, R120.reuse, 0xff00, RZ, 0xc0, !PT ;  /* 0x0000ff0078ff7812 */ /* 0x040fe200078ac0ff */
[----:B------:R-:W-:Y:S01]  /*1720*/  FADD.FTZ R101, R101, -R98 ;  /* 0x8000006265657221 */ /* 0x000fe20000010000 */
[----:B------:R-:W-:Y:S01]  /*1730*/  LOP3.LUT P4, RZ, R120, 0xff0000, RZ, 0xc0, !PT ;  /* 0x00ff000078ff7812 */ /* 0x000fe2000788c0ff */
[----:B------:R-:W-:Y:S01]  /*1740*/  FMUL.FTZ R0, R0, R97 ;  /* 0x0000006100007220 */ /* 0x000fe20000410000 */
[----:B------:R-:W-:Y:S01]  /*1750*/  FADD.FTZ R103, R100, -R103 ;  /* 0x8000006764677221 */ /* 0x000fe20000010000 */
[----:B------:R-:W-:Y:S01]  /*1760*/  SHF.L.U32 R86, R34, 0x10, RZ ;  /* 0x0000001022567819 */ /* 0x000fe200000006ff */
[-C--:B------:R-:W-:Y:S01]  /*1770*/  FFMA.FTZ R91, R91, R110.reuse, R115 ;  /* 0x0000006e5b5b7223 */ /* 0x080fe20000010073 */
[----:B------:R-:W-:Y:S01]  /*1780*/  SHF.L.U32 R40, R40, 0x10, RZ ;  /* 0x0000001028287819 */ /* 0x000fe200000006ff */
[----:B------:R-:W-:Y:S01]  /*1790*/  FADD.FTZ R107, R106, -R107 ;  /* 0x8000006b6a6b7221 */ /* 0x000fe20000010000 */
[----:B------:R-:W-:Y:S01]  /*17a0*/  FADD.FTZ R99, R99, -R96 ;  /* 0x8000006063637221 */ /* 0x000fe20000010000 */
[----:B------:R-:W-:Y:S01]  /*17b0*/  FSEL R47, R44, RZ, P5 ;  /* 0x000000ff2c2f7208 */ /* 0x000fe20002800000 */
[----:B------:R-:W-:Y:S01]  /*17c0*/  FFMA.FTZ R90, R82, R101, R90 ;  /* 0x00000065525a7223 */ /* 0x000fe2000001005a */
[----:B------:R-:W-:Y:S01]  /*17d0*/  SHF.L.U32 R98, R37, 0x10, RZ ;  /* 0x0000001025627819 */ /* 0x000fe200000006ff */
[-C--:B------:R-:W-:Y:S01]  /*17e0*/  FFMA.FTZ R105, R105, R110.reuse, R115 ;  /* 0x0000006e69697223 */ /* 0x080fe20000010073 */
[----:B------:R-:W-:Y:S01]  /*17f0*/  FSEL R44, R46, RZ, P4 ;  /* 0x000000ff2e2c7208 */ /* 0x000fe20002000000 */
[----:B------:R-:W-:Y:S01]  /*1800*/  FMUL.FTZ R0, R0, UR4 ;  /* 0x0000000400007c20 */ /* 0x000fe20008410000 */
[----:B------:R-:W-:Y:S01]  /*1810*/  FFMA.FTZ R46, R82, R103, R85 ;  /* 0x00000067522e7223 */ /* 0x000fe20000010055 */
[----:B------:R-:W-:Y:S01]  /*1820*/  LOP3.LUT P0, RZ, R120, 0xff, RZ, 0xc0, !PT ;  /* 0x000000ff78ff7812 */ /* 0x000fe2000780c0ff */
[----:B------:R-:W-:Y:S01]  /*1830*/  FADD.FTZ R91, R92, -R91 ;  /* 0x8000005b5c5b7221 */ /* 0x000fe20000010000 */
[C---:B------:R-:W-:Y:S01]  /*1840*/  FFMA.FTZ R86, R82.reuse, R107, R86 ;  /* 0x0000006b52567223 */ /* 0x040fe20000010056 */
[----:B------:R-:W-:Y:S01]  /*1850*/  FFMA.FTZ R40, R82, R99, R40 ;  /* 0x0000006352287223 */ /* 0x000fe20000010028 */
[----:B------:R-:W-:Y:S01]  /*1860*/  SHF.L.U32 R92, R35, 0x10, RZ ;  /* 0x00000010235c7819 */ /* 0x000fe200000006ff */
[----:B------:R-:W-:Y:S01]  /*1870*/  FMUL.FTZ R90, R90, R97 ;  /* 0x000000615a5a7220 */ /* 0x000fe20000410000 */
[----:B------:R-:W-:Y:S01]  /*1880*/  SHF.L.U32 R41, R36, 0x10, RZ ;  /* 0x0000001024297819 */ /* 0x000fe200000006ff */
[----:B------:R-:W-:Y:S01]  /*1890*/  FADD.FTZ R105, R102, -R105 ;  /* 0x8000006966697221 */ /* 0x000fe20000010000 */
[----:B------:R-:W-:Y:S01]  /*18a0*/  SHF.L.U32 R100, R38, 0x10, RZ ;  /* 0x0000001026647819 */ /* 0x000fe200000006ff */
[----:B------:R-:W-:Y:S01]  /*18b0*/  FFMA.FTZ R98, R82, R87, R98 ;  /* 0x0000005752627223 */ /* 0x000fe20000010062 */
[-C--:B------:R-:W-:Y:S01]  /*18c0*/  FMUL.FTZ R46, R46, R97.reuse ;  /* 0x000000612e2e7220 */ /* 0x080fe20000410000 */
[----:B------:R-:W-:Y:S01]  /*18d0*/  FSEL R0, R0, RZ, P0 ;  /* 0x000000ff00007208 */ /* 0x000fe20000000000 */
[-C--:B------:R-:W-:Y:S01]  /*18e0*/  FMUL.FTZ R86, R86, R97.reuse ;  /* 0x0000006156567220 */ /* 0x080fe20000410000 */
[----:B------:R-:W-:Y:S01]  /*18f0*/  FMUL.FTZ R40, R40, R97 ;  /* 0x0000006128287220 */ /* 0x000fe20000410000 */
[----:B------:R-:W-:Y:S01]  /*1900*/  ISETP.GE.U32.AND P0, PT, R120, RZ, PT ;  /* 0x000000ff7800720c */ /* 0x000fe20003f06070 */
[----:B------:R-:W-:Y:S01]  /*1910*/  FMUL.FTZ R90, R90, UR4 ;  /* 0x000000045a5a7c20 */ /* 0x000fe20008410000 */
[C---:B------:R-:W-:Y:S01]  /*1920*/  LOP3.LUT P5, RZ, R121.reuse, 0xff00, RZ, 0xc0, !PT ;  /* 0x0000ff0079ff7812 */ /* 0x040fe200078ac0ff */
[C---:B------:R-:W-:Y:S01]  /*1930*/  FFMA.FTZ R92, R82.reuse, R105, R92 ;  /* 0x00000069525c7223 */ /* 0x040fe2000001005c */
[C---:B------:R-:W-:Y:S01]  /*1940*/  FFMA.FTZ R96, R82.reuse, R91, R41 ;  /* 0x0000005b52607223 */ /* 0x040fe20000010029 */
[----:B------:R-:W-:Y:S01]  /*1950*/  FFMA.FTZ R100, R82, R95, R100 ;  /* 0x0000005f52647223 */ /* 0x000fe20000010064 */
[-C--:B------:R-:W-:Y:S01]  /*1960*/  FMUL.FTZ R98, R98, R97.reuse ;  /* 0x0000006162627220 */ /* 0x080fe20000410000 */
[----:B------:R-:W-:Y:S01]  /*1970*/  FMUL.FTZ R46, R46, UR4 ;  /* 0x000000042e2e7c20 */ /* 0x000fe20008410000 */
[----:B------:R-:W-:Y:S01]  /*1980*/  LOP3.LUT P6, RZ, R120, 0xff000000, RZ, 0xc0, !PT ;  /* 0xff00000078ff7812 */ /* 0x000fe200078cc0ff */
[----:B------:R-:W-:Y:S01]  /*1990*/  FMUL.FTZ R86, R86, UR4 ;  /* 0x0000000456567c20 */ /* 0x000fe20008410000 */
[----:B------:R-:W-:Y:S01]  /*19a0*/  FMUL.FTZ R40, R40, UR4 ;  /* 0x0000000428287c20 */ /* 0x000fe20008410000 */
[C---:B------:R-:W-:Y:S01]  /*19b0*/  LOP3.LUT P3, RZ, R121.reuse, 0xff, RZ, 0xc0, !PT ;  /* 0x000000ff79ff7812 */ /* 0x040fe2000786c0ff */
[-C--:B------:R-:W-:Y:S01]  /*19c0*/  FMUL.FTZ R92, R92, R97.reuse ;  /* 0x000000615c5c7220 */ /* 0x080fe20000410000 */
[C---:B------:R-:W-:Y:S01]  /*19d0*/  ISETP.GE.U32.AND.EX P0, PT, R121.reuse, 0x1000000, PT, P0 ;  /* 0x010000007900780c */ /* 0x040fe20003f06100 */
[-C--:B------:R-:W-:Y:S01]  /*19e0*/  FMUL.FTZ R96, R96, R97.reuse ;  /* 0x0000006160607220 */ /* 0x080fe20000410000 */
[----:B------:R-:W-:Y:S01]  /*19f0*/  FSEL R91, R90, RZ, P5 ;  /* 0x000000ff5a5b7208 */ /* 0x000fe20002800000 */
[----:B------:R-:W-:Y:S01]  /*1a00*/  FMUL.FTZ R100, R100, R97 ;  /* 0x0000006164647220 */ /* 0x000fe20000410000 */
[----:B------:R-:W-:Y:S01]  /*1a10*/  FMUL.FTZ R87, R98, UR4 ;  /* 0x0000000462577c20 */ /* 0x000fe20008410000 */
[----:B------:R-:W-:Y:S01]  /*1a20*/  LOP3.LUT P5, RZ, R48, 0xff0000, RZ, 0xc0, !PT ;  /* 0x00ff000030ff7812 */ /* 0x000fe200078ac0ff */
[----:B------:R-:W-:Y:S01]  /*1a30*/  FMUL.FTZ R92, R92, UR4 ;  /* 0x000000045c5c7c20 */ /* 0x000fe20008410000 */
[----:B------:R-:W-:Y:S01]  /*1a40*/  FSEL R85, R46, RZ, P6 ;  /* 0x000000ff2e557208 */ /* 0x000fe20003000000 */
[----:B------:R-:W-:Y:S01]  /*1a50*/  FMUL.FTZ R90, R100, UR4 ;  /* 0x00000004645a7c20 */ /* 0x000fe20008410000 */
[----:B------:R-:W-:Y:S01]  /*1a60*/  FSEL R46, R86, RZ, P3 ;  /* 0x000000ff562e7208 */ /* 0x000fe20001800000 */
[----:B------:R-:W-:Y:S01]  /*1a70*/  FMUL.FTZ R86, R96, UR4 ;  /* 0x0000000460567c20 */ /* 0x000fe20008410000 */
[----:B------:R-:W-:Y:S01]  /*1a80*/  FSEL R95, R40, RZ, P0 ;  /* 0x000000ff285f7208 */ /* 0x000fe20000000000 */
[-CC-:B------:R-:W-:Y:S01]  /*1a90*/  FFMA.FTZ R54, R54, R110.reuse, R115.reuse ;  /* 0x0000006e36367223 */ /* 0x180fe20000010073 */
[----:B------:R-:W0:Y:S01]  /*1aa0*/  LDC.64 R40, c[0x0][0x468] ;  /* 0x00011a00ff287b82 */ /* 0x000e220000000a00 */
[----:B------:R-:W-:Y:S01]  /*1ab0*/  LOP3.LUT P4, RZ, R121, 0xff0000, RZ, 0xc0, !PT ;  /* 0x00ff000079ff7812 */ /* 0x000fe2000788c0ff */
[-CC-:B------:R-:W-:Y:S01]  /*1ac0*/  FFMA.FTZ R50, R50, R110.reuse, R115.reuse ;  /* 0x0000006e32327223 */ /* 0x180fe20000010073 */
[----:B------:R-:W-:Y:S01]  /*1ad0*/  LOP3.LUT P6, RZ, R48, 0xff, RZ, 0xc0, !PT ;  /* 0x000000ff30ff7812 */ /* 0x000fe200078cc0ff */
[-CC-:B------:R-:W-:Y:S01]  /*1ae0*/  FFMA.FTZ R53, R53, R110.reuse, R115.reuse ;  /* 0x0000006e35357223 */ /* 0x180fe20000010073 */
[----:B------:R-:W-:Y:S01]  /*1af0*/  LOP3.LUT P0, RZ, R49, 0xff, RZ, 0xc0, !PT ;  /* 0x000000ff31ff7812 */ /* 0x000fe2000780c0ff */
[-CC-:B------:R-:W-:Y:S01]  /*1b00*/  FFMA.FTZ R88, R88, R110.reuse, R115.reuse ;  /* 0x0000006e58587223 */ /* 0x180fe20000010073 */
[----:B------:R-:W-:Y:S01]  /*1b10*/  FSEL R87, R87, RZ, P5 ;  /* 0x000000ff57577208 */ /* 0x000fe20002800000 */
[----:B------:R-:W-:Y:S01]  /*1b20*/  FFMA.FTZ R84, R84, R110, R115 ;  /* 0x0000006e54547223 */ /* 0x000fe20000010073 */
[----:B------:R-:W-:Y:S01]  /*1b30*/  ISETP.GE.U32.AND P5, PT, R48, RZ, PT ;  /* 0x000000ff3000720c */ /* 0x000fe20003fa6070 */
[----:B------:R-:W-:Y:S01]  /*1b40*/  FADD.FTZ R55, R55, -R54 ;  /* 0x8000003637377221 */ /* 0x000fe20000010000 */
[----:B------:R-:W-:Y:S01]  /*1b50*/  FSEL R92, R92, RZ, P4 ;  /* 0x000000ff5c5c7208 */ /* 0x000fe20002000000 */
[----:B------:R-:W-:Y:S01]  /*1b60*/  FADD.FTZ R51, R51, -R50 ;  /* 0x8000003233337221 */ /* 0x000fe20000010000 */
[----:B------:R-:W-:Y:S01]  /*1b70*/  FSEL R86, R86, RZ, P6 ;  /* 0x000000ff56567208 */ /* 0x000fe20003000000 */
[----:B------:R-:W-:Y:S01]  /*1b80*/  FADD.FTZ R53, R52, -R53 ;  /* 0x8000003534357221 */ /* 0x000fe20000010000 */
[----:B------:R-:W-:Y:S01]  /*1b90*/  FSEL R90, R90, RZ, P0 ;  /* 0x000000ff5a5a7208 */ /* 0x000fe20000000000 */
[----:B------:R-:W-:Y:S01]  /*1ba0*/  FADD.FTZ R93, R93, -R88 ;  /* 0x800000585d5d7221 */ /* 0x000fe20000010000 */
[C---:B------:R-:W-:Y:S01]  /*1bb0*/  LOP3.LUT P3, RZ, R48.reuse, 0xff00, RZ, 0xc0, !PT ;  /* 0x0000ff0030ff7812 */ /* 0x040fe2000786c0ff */
[----:B------:R-:W-:Y:S01]  /*1bc0*/  FADD.FTZ R89, R89, -R84 ;  /* 0x8000005459597221 */ /* 0x000fe20000010000 */
[----:B------:R-:W-:-:S02]  /*1bd0*/  LOP3.LUT P4, RZ, R48, 0xff000000, RZ, 0xc0, !PT ;  /* 0xff00000030ff7812 */ /* 0x000fc4000788c0ff */
[C---:B------:R-:W-:Y:S02]  /*1be0*/  LOP3.LUT P6, RZ, R49.reuse, 0xff00, RZ, 0xc0, !PT ;  /* 0x0000ff0031ff7812 */ /* 0x040fe400078cc0ff */
[C---:B------:R-:W-:Y:S02]  /*1bf0*/  LOP3.LUT P0, RZ, R49.reuse, 0xff0000, RZ, 0xc0, !PT ;  /* 0x00ff000031ff7812 */ /* 0x040fe4000780c0ff */
[----:B------:R-:W-:Y:S02]  /*1c00*/  ISETP.GE.U32.AND.EX P5, PT, R49, 0x1000000, PT, P5 ;  /* 0x010000003100780c */ /* 0x000fe40003fa6150 */
[----:B------:R-:W-:Y:S02]  /*1c10*/  SHF.L.U32 R49, R94, 0x10, RZ ;  /* 0x000000105e317819 */ /* 0x000fe400000006ff */
[----:B------:R-:W-:Y:S02]  /*1c20*/  SHF.L.U32 R48, R45, 0x10, RZ ;  /* 0x000000102d307819 */ /* 0x000fe400000006ff */
[----:B------:R-:W-:Y:S01]  /*1c30*/  SHF.L.U32 R50, R42, 0x10, RZ ;  /* 0x000000102a327819 */ /* 0x000fe200000006ff */
[C---:B------:R-:W-:Y:S01]  /*1c40*/  FFMA.FTZ R42, R82.reuse, R93, R49 ;  /* 0x0000005d522a7223 */ /* 0x040fe20000010031 */
[----:B------:R-:W-:Y:S01]  /*1c50*/  SHF.L.U32 R54, R43, 0x10, RZ ;  /* 0x000000102b367819 */ /* 0x000fe200000006ff */
[C---:B------:R-:W-:Y:S01]  /*1c60*/  FFMA.FTZ R48, R82.reuse, R89, R48 ;  /* 0x0000005952307223 */ /* 0x040fe20000010030 */
[----:B------:R-:W-:Y:S01]  /*1c70*/  SHF.L.U32 R52, R39, 0x10, RZ ;  /* 0x0000001027347819 */ /* 0x000fe200000006ff */
[----:B------:R-:W-:Y:S01]  /*1c80*/  FFMA.FTZ R50, R82, R55, R50 ;  /* 0x0000003752327223 */ /* 0x000fe20000010032 */
[----:B------:R-:W-:Y:S01]  /*1c90*/  FMUL.FTZ R45, R42, R97 ;  /* 0x000000612a2d7220 */ /* 0x000fe20000410000 */
[C---:B------:R-:W-:Y:S01]  /*1ca0*/  FFMA.FTZ R54, R82.reuse, R51, R54 ;  /* 0x0000003352367223 */ /* 0x040fe20000010036 */
[----:B------:R-:W-:Y:S01]  /*1cb0*/  F2FP.BF16.F32.PACK_AB R42, R91, R46 ;  /* 0x0000002e5b2a723e */ /* 0x000fe200000010ff */
[----:B------:R-:W-:Y:S01]  /*1cc0*/  FFMA.FTZ R82, R82, R53, R52 ;  /* 0x0000003552527223 */ /* 0x000fe20000010034 */
[-C--:B------:R-:W-:Y:S01]  /*1cd0*/  FMUL.FTZ R53, R50, R97.reuse ;  /* 0x0000006132357220 */ /* 0x080fe20000410000 */
[-C--:B------:R-:W-:Y:S01]  /*1ce0*/  FMUL.FTZ R52, R48, R97.reuse ;  /* 0x0000006130347220 */ /* 0x080fe20000410000 */
[-C--:B------:R-:W-:Y:S01]  /*1cf0*/  FMUL.FTZ R54, R54, R97.reuse ;  /* 0x0000006136367220 */ /* 0x080fe20000410000 */
[----:B------:R-:W-:Y:S01]  /*1d00*/  FMUL.FTZ R82, R82, R97 ;  /* 0x0000006152527220 */ /* 0x000fe20000410000 */
[----:B------:R-:W-:Y:S01]  /*1d10*/  FMUL.FTZ R53, R53, UR4 ;  /* 0x0000000435357c20 */ /* 0x000fe20008410000 */
[----:B------:R-:W-:Y:S01]  /*1d20*/  FMUL.FTZ R52, R52, UR4 ;  /* 0x0000000434347c20 */ /* 0x000fe20008410000 */
[----:B------:R-:W-:Y:S01]  /*1d30*/  FMUL.FTZ R54, R54, UR4 ;  /* 0x0000000436367c20 */ /* 0x000fe20008410000 */
[----:B------:R-:W-:Y:S01]  /*1d40*/  FMUL.FTZ R82, R82, UR4 ;  /* 0x0000000452527c20 */ /* 0x000fe20008410000 */
[----:B------:R-:W-:Y:S01]  /*1d50*/  FMUL.FTZ R45, R45, UR4 ;  /* 0x000000042d2d7c20 */ /* 0x000fe20008410000 */
[----:B0-----:R-:W-:Y:S01]  /*1d60*/  IMAD.WIDE.U32 R48, R83, 0x10, R40 ;  /* 0x0000001053307825 */ /* 0x001fe200078e0028 */
[----:B------:R-:W-:-:S02]  /*1d70*/  FSEL R55, R53, RZ, P6 ;  /* 0x000000ff35377208 */ /* 0x000fc40003000000 */
[----:B------:R-:W-:Y:S01]  /*1d80*/  FSEL R54, R54, RZ, P5 ;  /* 0x000000ff36367208 */ /* 0x000fe20002800000 */
[----:B------:R-:W-:Y:S01]  /*1d90*/  IMAD.WIDE.U32 R50, R81, 0x10, R40 ;  /* 0x0000001051327825 */ /* 0x000fe200078e0028 */
[----:B------:R-:W-:Y:S02]  /*1da0*/  F2FP.BF16.F32.PACK_AB R40, R47, R0 ;  /* 0x000000002f28723e */ /* 0x000fe400000010ff */
[----:B------:R-:W-:Y:S02]  /*1db0*/  FSEL R47, R82, RZ, P0 ;  /* 0x000000ff522f7208 */ /* 0x000fe40000000000 */
[----:B------:R-:W-:Y:S02]  /*1dc0*/  FSEL R52, R52, RZ, P4 ;  /* 0x000000ff34347208 */ /* 0x000fe40002000000 */
[----:B------:R-:W-:Y:S02]  /*1dd0*/  FSEL R53, R45, RZ, P3 ;  /* 0x000000ff2d357208 */ /* 0x000fe40001800000 */
[----:B------:R-:W-:-:S02]  /*1de0*/  F2FP.BF16.F32.PACK_AB R41, R85, R44 ;  /* 0x0000002c5529723e */ /* 0x000fc400000010ff */
[----:B------:R-:W-:Y:S02]  /*1df0*/  F2FP.BF16.F32.PACK_AB R43, R95, R92 ;  /* 0x0000005c5f2b723e */ /* 0x000fe400000010ff */
[----:B------:R-:W-:Y:S02]  /*1e00*/  F2FP.BF16.F32.PACK_AB R47, R54, R47 ;  /* 0x0000002f362f723e */ /* 0x000fe400000010ff */
[----:B------:R-:W-:Y:S01]  /*1e10*/  F2FP.BF16.F32.PACK_AB R46, R55, R90 ;  /* 0x0000005a372e723e */ /* 0x000fe200000010ff */
[----:B------:R0:W-:Y:S01]  /*1e20*/  STG.E.128 desc[UR6][R48.64], R40 ;  /* 0x0000002830007986 */ /* 0x0001e2000c101d06 */
[----:B------:R-:W-:Y:S02]  /*1e30*/  F2FP.BF16.F32.PACK_AB R45, R52, R87 ;  /* 0x00000057342d723e */ /* 0x000fe400000010ff */
[----:B------:R-:W-:-:S05]  /*1e40*/  F2FP.BF16.F32.PACK_AB R44, R53, R86 ;  /* 0x00000056352c723e */ /* 0x000fca00000010ff */
[----:B------:R0:W-:Y:S01]  /*1e50*/  STG.E.128 desc[UR6][R50.64], R44 ;  /* 0x0000002c32007986 */ /* 0x0001e2000c101d06 */
[----:B------:R-:W-:Y:S05]  /*1e60*/  BRA `(.L_x_312) ;  /* 0x0000001800ac7947 */ /* 0x000fea0003800000 */
.L_x_311:
[-CC-:B------:R-:W-:Y:S01]  /*1e70*/  FFMA.FTZ R105, R105, R110.reuse, R115.reuse ;  /* 0x0000006e69697223 */ /* 0x180fe20000010073 */
[-CC-:B------:R-:W-:Y:S01]  /*1e80*/  FFMA.FTZ R96, R96, R110.reuse, R115.reuse ;  /* 0x0000006e60607223 */ /* 0x180fe20000010073 */
[----:B------:R-:W-:Y:S01]  /*1e90*/  FFMA.FTZ R107, R107, R110, R115 ;  /* 0x0000006e6b6b7223 */ /* 0x000fe20000010073 */
[----:B------:R-:W-:Y:S01]  /*1ea0*/  SHF.L.U32 R29, R41, 0x10, RZ ;  /* 0x00000010291d7819 */ /* 0x000fe200000006ff */
[----:B------:R-:W-:Y:S01]  /*1eb0*/  FADD.FTZ R105, R102, -R105 ;  /* 0x8000006966697221 */ /* 0x000fe20000010000 */
[----:B------:R-:W-:Y:S01]  /*1ec0*/  FADD.FTZ R102, R99, -R96 ;  /* 0x8000006063667221 */ /* 0x000fe20000010000 */
[----:B------:R-:W-:Y:S01]  /*1ed0*/  SHF.L.U32 R96, R34, 0x10, RZ ;  /* 0x0000001022607819 */ /* 0x000fe200000006ff */
[----:B------:R-:W-:Y:S01]  /*1ee0*/  FADD.FTZ R107, R106, -R107 ;  /* 0x8000006b6a6b7221 */ /* 0x000fe20000010000 */
[----:B------:R-:W-:Y:S01]  /*1ef0*/  SHF.L.U32 R28, R35, 0x10, RZ ;  /* 0x00000010231c7819 */ /* 0x000fe200000006ff */
[----:B------:R-:W-:Y:S01]  /*1f00*/  FFMA.FTZ R102, R82, R102, R29 ;  /* 0x0000006652667223 */ /* 0x000fe2000001001d */
[-CC-:B------:R-:W-:Y:S01]  /*1f10*/  FFMA.FTZ R0, R0, R110.reuse, R115.reuse ;  /* 0x0000006e00007223 */ /* 0x180fe20000010073 */
[----:B------:R-:W-:Y:S01]  /*1f20*/  FFMA.FTZ R96, R82, R107, R96 ;  /* 0x0000006b52607223 */ /* 0x000fe20000010060 */
[----:B------:R-:W-:Y:S01]  /*1f30*/  ISETP.GE.U32.AND P0, PT, R120, RZ, PT ;  /* 0x000000ff7800720c */ /* 0x000fe20003f06070 */
[----:B------:R-:W-:Y:S01]  /*1f40*/  FFMA.FTZ R41, R82, R105, R28 ;  /* 0x0000006952297223 */ /* 0x000fe2000001001c */
[-C--:B------:R-:W-:Y:S01]  /*1f50*/  FMUL.FTZ R28, R102, R97.reuse ;  /* 0x00000061661c7220 */ /* 0x080fe20000410000 */
[----:B------:R-:W-:Y:S01]  /*1f60*/  FMUL.FTZ R29, R96, R97 ;  /* 0x00000061601d7220 */ /* 0x000fe20000410000 */
[-CC-:B------:R-:W-:Y:S01]  /*1f70*/  FFMA.FTZ R98, R98, R110.reuse, R115.reuse ;  /* 0x0000006e62627223 */ /* 0x180fe20000010073 */
[----:B------:R-:W-:Y:S01]  /*1f80*/  LOP3.LUT P6, RZ, R121, 0xff, RZ, 0xc0, !PT ;  /* 0x000000ff79ff7812 */ /* 0x000fe200078cc0ff */
[--C-:B------:R-:W-:Y:S01]  /*1f90*/  FADD.FTZ R113, R113, -R0.reuse ;  /* 0x8000000071717221 */ /* 0x100fe20000010000 */
[----:B------:R-:W-:Y:S01]  /*1fa0*/  FMUL.FTZ R29, R29, UR4 ;  /* 0x000000041d1d7c20 */ /* 0x000fe20008410000 */
[----:B------:R-:W-:Y:S01]  /*1fb0*/  FMUL.FTZ R28, R28, UR4 ;  /* 0x000000041c1c7c20 */ /* 0x000fe20008410000 */
[----:B------:R-:W-:Y:S01]  /*1fc0*/  PRMT R0, R32, 0x7632, R0 ;  /* 0x0000763220007816 */ /* 0x000fe20000000000 */
[-CC-:B------:R-:W-:Y:S01]  /*1fd0*/  FFMA.FTZ R109, R109, R110.reuse, R115.reuse ;  /* 0x0000006e6d6d7223 */ /* 0x180fe20000010073 */
[----:B------:R-:W-:Y:S01]  /*1fe0*/  ISETP.GE.U32.AND.EX P0, PT, R121, 0x1000000, PT, P0 ;  /* 0x010000007900780c */ /* 0x000fe20003f06100 */
[-CC-:B------:R-:W-:Y:S01]  /*1ff0*/  FFMA.FTZ R103, R103, R110.reuse, R115.reuse ;  /* 0x0000006e67677223 */ /* 0x180fe20000010073 */
[-CC-:B------:R-:W-:Y:S01]  /*2000*/  FFMA.FTZ R87, R87, R110.reuse, R115.reuse ;  /* 0x0000006e57577223 */ /* 0x180fe20000010073 */
[----:B------:R-:W-:Y:S01]  /*2010*/  SHF.L.U32 R95, R95, 0x10, RZ ;  /* 0x000000105f5f7819 */ /* 0x000fe200000006ff */
[----:B------:R-:W-:Y:S01]  /*2020*/  FADD.FTZ R98, R101, -R98 ;  /* 0x8000006265627221 */ /* 0x000fe20000010000 */
[----:B------:R-:W-:Y:S01]  /*2030*/  FSEL R46, R29, RZ, P6 ;  /* 0x000000ff1d2e7208 */ /* 0x000fe20003000000 */
[-CC-:B------:R-:W-:Y:S01]  /*2040*/  FFMA.FTZ R111, R111, R110.reuse, R115.reuse ;  /* 0x0000006e6f6f7223 */ /* 0x180fe20000010073 */
[----:B------:R-:W-:Y:S01]  /*2050*/  FFMA.FTZ R29, R91, R110, R115 ;  /* 0x0000006e5b1d7223 */ /* 0x000fe20000010073 */
[----:B------:R-:W-:Y:S01]  /*2060*/  SHF.L.U32 R0, R0, 0x10, RZ ;  /* 0x0000001000007819 */ /* 0x000fe200000006ff */
[----:B------:R-:W-:Y:S01]  /*2070*/  FADD.FTZ R109, R104, -R109 ;  /* 0x8000006d686d7221 */ /* 0x000fe20000010000 */
[----:B------:R-:W-:Y:S01]  /*2080*/  FSEL R44, R28, RZ, P0 ;  /* 0x000000ff1c2c7208 */ /* 0x000fe20000000000 */
[----:B------:R-:W-:Y:S01]  /*2090*/  FADD.FTZ R103, R100, -R103 ;  /* 0x8000006764677221 */ /* 0x000fe20000010000 */
[----:B------:R-:W-:Y:S01]  /*20a0*/  FADD.FTZ R87, R90, -R87 ;  /* 0x800000575a577221 */ /* 0x000fe20000010000 */
[----:B------:R-:W-:Y:S01]  /*20b0*/  SHF.L.U32 R28, R33, 0x10, RZ ;  /* 0x00000010211c7819 */ /* 0x000fe200000006ff */
[----:B------:R-:W-:Y:S01]  /*20c0*/  FFMA.FTZ R90, R82, R98, R95 ;  /* 0x00000062525a7223 */ /* 0x000fe2000001005f */
[----:B------:R-:W-:Y:S01]  /*20d0*/  SHF.L.U32 R100, R32, 0x10, RZ ;  /* 0x0000001020647819 */ /* 0x000fe200000006ff */
[----:B------:R-:W-:Y:S01]  /*20e0*/  FADD.FTZ R91, R108, -R111 ;  /* 0x8000006f6c5b7221 */ /* 0x000fe20000010000 */
[----:B------:R-:W-:Y:S01]  /*20f0*/  FADD.FTZ R31, R92, -R29 ;  /* 0x8000001d5c1f7221 */ /* 0x000fe20000010000 */
[----:B------:R-:W-:Y:S01]  /*2100*/  SHF.L.U32 R29, R40, 0x10, RZ ;  /* 0x00000010281d7819 */ /* 0x000fe200000006ff */
[----:B------:R-:W-:Y:S01]  /*2110*/  FFMA.FTZ R95, R82, R109, R0 ;  /* 0x0000006d525f7223 */ /* 0x000fe20000010000 */
[-C--:B------:R-:W-:Y:S01]  /*2120*/  FMUL.FTZ R30, R41, R97.reuse ;  /* 0x00000061291e7220 */ /* 0x080fe20000410000 */
[----:B------:R-:W-:Y:S01]  /*2130*/  FMUL.FTZ R0, R90, R97 ;  /* 0x000000615a007220 */ /* 0x000fe20000410000 */
[C---:B------:R-:W-:Y:S01]  /*2140*/  FFMA.FTZ R91, R82.reuse, R91, R28 ;  /* 0x0000005b525b7223 */ /* 0x040fe2000001001c */
[----:B------:R-:W-:Y:S01]  /*2150*/  FFMA.FTZ R100, R82, R113, R100 ;  /* 0x0000007152647223 */ /* 0x000fe20000010064 */
[----:B------:R-:W-:Y:S01]  /*2160*/  SHF.L.U32 R98, R37, 0x10, RZ ;  /* 0x0000001025627819 */ /* 0x000fe200000006ff */
[----:B------:R-:W-:Y:S01]  /*2170*/  FMUL.FTZ R30, R30, UR4 ;  /* 0x000000041e1e7c20 */ /* 0x000fe20008410000 */
[----:B------:R-:W-:Y:S01]  /*2180*/  FFMA.FTZ R40, R82, R103, R29 ;  /* 0x0000006752287223 */ /* 0x000fe2000001001d */
[----:B------:R-:W-:Y:S01]  /*2190*/  FMUL.FTZ R0, R0, UR4 ;  /* 0x0000000400007c20 */ /* 0x000fe20008410000 */
[----:B------:R-:W-:Y:S01]  /*21a0*/  LOP3.LUT P4, RZ, R121, 0xff0000, RZ, 0xc0, !PT ;  /* 0x00ff000079ff7812 */ /* 0x000fe2000788c0ff */
[-C--:B------:R-:W-:Y:S01]  /*21b0*/  FMUL.FTZ R29, R91, R97.reuse ;  /* 0x000000615b1d7220 */ /* 0x080fe20000410000 */
[----:B------:R-:W-:Y:S01]  /*21c0*/  LOP3.LUT P6, RZ, R121, 0xff00, RZ, 0xc0, !PT ;  /* 0x0000ff0079ff7812 */ /* 0x000fe200078cc0ff */
[----:B------:R-:W-:Y:S01]  /*21d0*/  FMUL.FTZ R28, R100, R97 ;  /* 0x00000061641c7220 */ /* 0x000fe20000410000 */
[----:B------:R-:W-:Y:S01]  /*21e0*/  SHF.L.U32 R104, R36, 0x10, RZ ;  /* 0x0000001024687819 */ /* 0x000fe200000006ff */
[----:B------:R-:W-:Y:S01]  /*21f0*/  FFMA.FTZ R98, R82, R87, R98 ;  /* 0x0000005752627223 */ /* 0x000fe20000010062 */
[----:B------:R-:W-:Y:S01]  /*2200*/  FSEL R47, R30, RZ, P4 ;  /* 0x000000ff1e2f7208 */ /* 0x000fe20002000000 */
[-C--:B------:R-:W-:Y:S01]  /*2210*/  FFMA.FTZ R85, R85, R110.reuse, R115 ;  /* 0x0000006e55557223 */ /* 0x080fe20000010073 */
[----:B------:R-:W-:Y:S01]  /*2220*/  FMUL.FTZ R29, R29, UR4 ;  /* 0x000000041d1d7c20 */ /* 0x000fe20008410000 */
[----:B------:R-:W-:Y:S01]  /*2230*/  FSEL R87, R0, RZ, P6 ;  /* 0x000000ff00577208 */ /* 0x000fe20003000000 */
[----:B------:R-:W-:Y:S01]  /*2240*/  FMUL.FTZ R28, R28, UR4 ;  /* 0x000000041c1c7c20 */ /* 0x000fe20008410000 */
[----:B------:R-:W-:Y:S01]  /*2250*/  LOP3.LUT P5, RZ, R120, 0xff, RZ, 0xc0, !PT ;  /* 0x000000ff78ff7812 */ /* 0x000fe200078ac0ff */
[-C--:B------:R-:W-:Y:S01]  /*2260*/  FMUL.FTZ R30, R40, R97.reuse ;  /* 0x00000061281e7220 */ /* 0x080fe20000410000 */
[----:B------:R-:W-:Y:S01]  /*2270*/  LOP3.LUT P4, RZ, R120, 0xff0000, RZ, 0xc0, !PT ;  /* 0x00ff000078ff7812 */ /* 0x000fe2000788c0ff */
[----:B------:R-:W-:Y:S01]  /*2280*/  FMUL.FTZ R0, R95, R97 ;  /* 0x000000615f007220 */ /* 0x000fe20000410000 */
[----:B------:R-:W-:Y:S01]  /*2290*/  FFMA.FTZ R104, R82, R31, R104 ;  /* 0x0000001f52687223 */ /* 0x000fe20000010068 */
[----:B------:R-:W-:Y:S01]  /*22a0*/  FADD.FTZ R85, R86, -R85 ;  /* 0x8000005556557221 */ /* 0x000fe20000010000 */
[----:B------:R-:W-:Y:S01]  /*22b0*/  FMUL.FTZ R30, R30, UR4 ;  /* 0x000000041e1e7c20 */ /* 0x000fe20008410000 */
[----:B------:R-:W-:Y:S01]  /*22c0*/  FSEL R86, R29, RZ, P4 ;  /* 0x000000ff1d567208 */ /* 0x000fe20002000000 */
[----:B------:R-:W-:Y:S01]  /*22d0*/  FMUL.FTZ R0, R0, UR4 ;  /* 0x0000000400007c20 */ /* 0x000fe20008410000 */
[----:B------:R-:W-:Y:S01]  /*22e0*/  FSEL R101, R28, RZ, P5 ;  /* 0x000000ff1c657208 */ /* 0x000fe20002800000 */
[-C--:B------:R-:W-:Y:S01]  /*22f0*/  FMUL.FTZ R28, R104, R97.reuse ;  /* 0x00000061681c7220 */ /* 0x080fe20000410000 */
[----:B------:R-:W-:Y:S01]  /*2300*/  LOP3.LUT P3, RZ, R120, 0xff00, RZ, 0xc0, !PT ;  /* 0x0000ff0078ff7812 */ /* 0x000fe2000786c0ff */
[----:B------:R-:W-:Y:S01]  /*2310*/  FMUL.FTZ R29, R98, R97 ;  /* 0x00000061621d7220 */ /* 0x000fe20000410000 */
[----:B------:R-:W-:Y:S01]  /*2320*/  LOP3.LUT P0, RZ, R120, 0xff000000, RZ, 0xc0, !PT ;  /* 0xff00000078ff7812 */ /* 0x000fe2000780c0ff */
[-CC-:B------:R-:W-:Y:S01]  /*2330*/  FFMA.FTZ R88, R88, R110.reuse, R115.reuse ;  /* 0x0000006e58587223 */ /* 0x180fe20000010073 */
[----:B------:R-:W-:Y:S01]  /*2340*/  SHF.L.U32 R92, R38, 0x10, RZ ;  /* 0x00000010265c7819 */ /* 0x000fe200000006ff */
[-CC-:B------:R-:W-:Y:S01]  /*2350*/  FFMA.FTZ R84, R84, R110.reuse, R115.reuse ;  /* 0x0000006e54547223 */ /* 0x180fe20000010073 */
[-CC-:B------:R-:W-:Y:S01]  /*2360*/  FFMA.FTZ R54, R54, R110.reuse, R115.reuse ;  /* 0x0000006e36367223 */ /* 0x180fe20000010073 */
[-CC-:B------:R-:W-:Y:S01]  /*2370*/  FFMA.FTZ R53, R53, R110.reuse, R115.reuse ;  /* 0x0000006e35357223 */ /* 0x180fe20000010073 */
[----:B------:R-:W-:Y:S01]  /*2380*/  FFMA.FTZ R110, R50, R110, R115 ;  /* 0x0000006e326e7223 */ /* 0x000fe20000010073 */
[----:B------:R-:W-:Y:S01]  /*2390*/  FSEL R99, R30, RZ, P0 ;  /* 0x000000ff1e637208 */ /* 0x000fe20000000000 */
[----:B------:R-:W-:Y:S01]  /*23a0*/  FMUL.FTZ R50, R29, UR4 ;  /* 0x000000041d327c20 */ /* 0x000fe20008410000 */
[----:B------:R-:W-:Y:S01]  /*23b0*/  FSEL R106, R0, RZ, P3 ;  /* 0x000000ff006a7208 */ /* 0x000fe20001800000 */
[----:B------:R-:W-:Y:S01]  /*23c0*/  FMUL.FTZ R0, R28, UR4 ;  /* 0x000000041c007c20 */ /* 0x000fe20008410000 */
[----:B------:R-:W0:Y:S01]  /*23d0*/  LDC.64 R30, c[0x0][0x478] ;  /* 0x00011e00ff1e7b82 */ /* 0x000e220000000a00 */
[----:B------:R-:W-:Y:S01]  /*23e0*/  FFMA.FTZ R92, R82, R85, R92 ;  /* 0x00000055525c7223 */ /* 0x000fe2000001005c */
[----:B------:R-:W-:Y:S01]  /*23f0*/  LOP3.LUT P6, RZ, R48, 0xff, RZ, 0xc0, !PT ;  /* 0x000000ff30ff7812 */ /* 0x000fe200078cc0ff */
[----:B------:R-:W-:Y:S01]  /*2400*/  FADD.FTZ R53, R52, -R53 ;  /* 0x8000003534357221 */ /* 0x000fe20000010000 */
[----:B------:R-:W-:Y:S01]  /*2410*/  LOP3.LUT P0, RZ, R48, 0xff0000, RZ, 0xc0, !PT ;  /* 0x00ff000030ff7812 */ /* 0x000fe2000780c0ff */
[----:B------:R-:W-:Y:S01]  /*2420*/  FMUL.FTZ R85, R92, R97 ;  /* 0x000000615c557220 */ /* 0x000fe20000410000 */
[----:B------:R-:W-:Y:S01]  /*2430*/  LOP3.LUT P3, RZ, R49, 0xff, RZ, 0xc0, !PT ;  /* 0x000000ff31ff7812 */ /* 0x000fe2000786c0ff */
[----:B------:R-:W-:Y:S01]  /*2440*/  FADD.FTZ R93, R93, -R88 ;  /* 0x800000585d5d7221 */ /* 0x000fe20000010000 */
[----:B------:R-:W1:Y:S01]  /*2450*/  LDC.64 R28, c[0x0][0x468] ;  /* 0x00011a00ff1c7b82 */ /* 0x000e620000000a00 */
[----:B------:R-:W-:Y:S01]  /*2460*/  FMUL.FTZ R85, R85, UR4 ;  /* 0x0000000455557c20 */ /* 0x000fe20008410000 */
[----:B------:R-:W-:Y:S01]  /*2470*/  FSEL R0, R0, RZ, P6 ;  /* 0x000000ff00007208 */ /* 0x000fe20003000000 */
[----:B------:R-:W-:Y:S01]  /*2480*/  FADD.FTZ R89, R89, -R84 ;  /* 0x8000005459597221 */ /* 0x000fe20000010000 */
[C---:B------:R-:W-:Y:S01]  /*2490*/  ISETP.GE.U32.AND P6, PT, R48.reuse, RZ, PT ;  /* 0x000000ff3000720c */ /* 0x040fe20003fc6070 */
[----:B------:R-:W-:Y:S01]  /*24a0*/  FADD.FTZ R55, R55, -R54 ;  /* 0x8000003637377221 */ /* 0x000fe20000010000 */
[C---:B------:R-:W-:Y:S01]  /*24b0*/  LOP3.LUT P4, RZ, R48.reuse, 0xff00, RZ, 0xc0, !PT ;  /* 0x0000ff0030ff7812 */ /* 0x040fe2000788c0ff */
[----:B------:R-:W-:Y:S01]  /*24c0*/  FADD.FTZ R51, R51, -R110 ;  /* 0x8000006e33337221 */ /* 0x000fe20000010000 */
[----:B------:R-:W-:-:S02]  /*24d0*/  LOP3.LUT P5, RZ, R48, 0xff000000, RZ, 0xc0, !PT ;  /* 0xff00000030ff7812 */ /* 0x000fc400078ac0ff */
[----:B------:R-:W-:Y:S02]  /*24e0*/  FSEL R48, R50, RZ, P0 ;  /* 0x000000ff32307208 */ /* 0x000fe40000000000 */
[----:B------:R-:W-:Y:S02]  /*24f0*/  FSEL R50, R85, RZ, P3 ;  /* 0x000000ff55327208 */ /* 0x000fe40001800000 */
[C---:B------:R-:W-:Y:S02]  /*2500*/  LOP3.LUT P0, RZ, R49.reuse, 0xff00, RZ, 0xc0, !PT ;  /* 0x0000ff0031ff7812 */ /* 0x040fe4000780c0ff */
[C---:B------:R-:W-:Y:S02]  /*2510*/  LOP3.LUT P3, RZ, R49.reuse, 0xff0000, RZ, 0xc0, !PT ;  /* 0x00ff000031ff7812 */ /* 0x040fe4000786c0ff */
[----:B------:R-:W-:Y:S02]  /*2520*/  ISETP.GE.U32.AND.EX P6, PT, R49, 0x1000000, PT, P6 ;  /* 0x010000003100780c */ /* 0x000fe40003fc6160 */
[----:B------:R-:W-:-:S02]  /*2530*/  SHF.L.U32 R49, R94, 0x10, RZ ;  /* 0x000000105e317819 */ /* 0x000fc400000006ff */
[----:B------:R-:W-:Y:S02]  /*2540*/  SHF.L.U32 R52, R45, 0x10, RZ ;  /* 0x000000102d347819 */ /* 0x000fe400000006ff */
[----:B------:R-:W-:Y:S01]  /*2550*/  SHF.L.U32 R42, R42, 0x10, RZ ;  /* 0x000000102a2a7819 */ /* 0x000fe200000006ff */
[C---:B------:R-:W-:Y:S01]  /*2560*/  FFMA.FTZ R49, R82.reuse, R93, R49 ;  /* 0x0000005d52317223 */ /* 0x040fe20000010031 */
[----:B------:R-:W-:Y:S01]  /*2570*/  SHF.L.U32 R54, R39, 0x10, RZ ;  /* 0x0000001027367819 */ /* 0x000fe200000006ff */
[C---:B------:R-:W-:Y:S01]  /*2580*/  FFMA.FTZ R89, R82.reuse, R89, R52 ;  /* 0x0000005952597223 */ /* 0x040fe20000010034 */
[----:B------:R-:W-:Y:S01]  /*2590*/  SHF.L.U32 R84, R43, 0x10, RZ ;  /* 0x000000102b547819 */ /* 0x000fe200000006ff */
[----:B------:R-:W-:Y:S01]  /*25a0*/  FFMA.FTZ R45, R82, R55, R42 ;  /* 0x00000037522d7223 */ /* 0x000fe2000001002a */
[----:B------:R-:W-:Y:S01]  /*25b0*/  F2FP.BF16.F32.PACK_AB R43, R102, R41 ;  /* 0x00000029662b723e */ /* 0x000fe200000010ff */
[----:B------:R-:W-:Y:S01]  /*25c0*/  FFMA.FTZ R88, R82, R53, R54 ;  /* 0x0000003552587223 */ /* 0x000fe20000010036 */
[----:B0-----:R-:W-:-:S04]  /*25d0*/  IMAD.WIDE.U32 R54, R83, 0x10, R30 ;  /* 0x0000001053367825 */ /* 0x001fc800078e001e */
[----:B------:R-:W-:Y:S01]  /*25e0*/  FFMA.FTZ R93, R82, R51, R84 ;  /* 0x00000033525d7223 */ /* 0x000fe20000010054 */
[----:B------:R-:W-:Y:S01]  /*25f0*/  FMUL.FTZ R51, R45, R97 ;  /* 0x000000612d337220 */ /* 0x000fe20000410000 */
[----:B------:R-:W-:Y:S01]  /*2600*/  F2FP.BF16.F32.PACK_AB R46, R87, R46 ;  /* 0x0000002e572e723e */ /* 0x000fe200000010ff */
[----:B-1----:R-:W-:Y:S01]  /*2610*/  IMAD.WIDE.U32 R82, R83, 0x10, R28 ;  /* 0x0000001053527825 */ /* 0x002fe200078e001c */
[----:B------:R-:W-:-:S03]  /*2620*/  F2FP.BF16.F32.PACK_AB R41, R40, R91 ;  /* 0x0000005b2829723e */ /* 0x000fc600000010ff */
[----:B------:R-:W-:Y:S01]  /*2630*/  FMUL.FTZ R51, R51, UR4 ;  /* 0x0000000433337c20 */ /* 0x000fe20008410000 */
[----:B------:R-:W-:Y:S01]  /*2640*/  F2FP.BF16.F32.PACK_AB R42, R90, R96 ;  /* 0x000000605a2a723e */ /* 0x000fe200000010ff */
[----:B------:R-:W-:Y:S01]  /*2650*/  IMAD.WIDE.U32 R84, R81, 0x10, R28 ;  /* 0x0000001051547825 */ /* 0x000fe200078e001c */
[----:B------:R-:W-:-:S03]  /*2660*/  F2FP.BF16.F32.PACK_AB R28, R49, R104 ;  /* 0x00000068311c723e */ /* 0x000fc600000010ff */
[----:B------:R-:W-:Y:S01]  /*2670*/  FMUL.FTZ R49, R49, R97 ;  /* 0x0000006131317220 */ /* 0x000fe20000410000 */
[----:B------:R-:W-:Y:S01]  /*2680*/  F2FP.BF16.F32.PACK_AB R29, R89, R98 ;  /* 0x00000062591d723e */ /* 0x000fe200000010ff */
[----:B------:R-:W-:-:S04]  /*2690*/  IMAD.WIDE.U32 R52, R81, 0x10, R30 ;  /* 0x0000001051347825 */ /* 0x000fc800078e001e */
[-C--:B------:R-:W-:Y:S01]  /*26a0*/  FMUL.FTZ R89, R89, R97.reuse ;  /* 0x0000006159597220 */ /* 0x080fe20000410000 */
[-C--:B------:R-:W-:Y:S01]  /*26b0*/  FMUL.FTZ R81, R88, R97.reuse ;  /* 0x0000006158517220 */ /* 0x080fe20000410000 */
[----:B------:R-:W-:Y:S01]  /*26c0*/  FMUL.FTZ R97, R93, R97 ;  /* 0x000000615d617220 */ /* 0x000fe20000410000 */
[----:B------:R-:W-:Y:S01]  /*26d0*/  FMUL.FTZ R49, R49, UR4 ;  /* 0x0000000431317c20 */ /* 0x000fe20008410000 */
[----:B------:R-:W-:Y:S01]  /*26e0*/  FMUL.FTZ R89, R89, UR4 ;  /* 0x0000000459597c20 */ /* 0x000fe20008410000 */
[----:B------:R-:W-:Y:S01]  /*26f0*/  FMUL.FTZ R81, R81, UR4 ;  /* 0x0000000451517c20 */ /* 0x000fe20008410000 */
[----:B------:R-:W-:Y:S01]  /*2700*/  FMUL.FTZ R97, R97, UR4 ;  /* 0x0000000461617c20 */ /* 0x000fe20008410000 */
[----:B------:R-:W-:Y:S02]  /*2710*/  F2FP.BF16.F32.PACK_AB R30, R45, R92 ;  /* 0x0000005c2d1e723e */ /* 0x000fe400000010ff */
[----:B------:R-:W-:Y:S02]  /*2720*/  F2FP.BF16.F32.PACK_AB R45, R99, R86 ;  /* 0x00000056632d723e */ /* 0x000fe400000010ff */
[----:B------:R-:W-:-:S02]  /*2730*/  FSEL R86, R81, RZ, P3 ;  /* 0x000000ff51567208 */ /* 0x000fc40001800000 */
[----:B------:R-:W-:Y:S02]  /*2740*/  FSEL R89, R89, RZ, P5 ;  /* 0x000000ff59597208 */ /* 0x000fe40002800000 */
[----:B------:R-:W-:Y:S02]  /*2750*/  FSEL R97, R97, RZ, P6 ;  /* 0x000000ff61617208 */ /* 0x000fe40003000000 */
[----:B------:R-:W-:Y:S02]  /*2760*/  FSEL R87, R51, RZ, P0 ;  /* 0x000000ff33577208 */ /* 0x000fe40000000000 */
[----:B------:R-:W-:Y:S02]  /*2770*/  FSEL R81, R49, RZ, P4 ;  /* 0x000000ff31517208 */ /* 0x000fe40002000000 */
[----:B------:R-:W-:Y:S02]  /*2780*/  F2FP.BF16.F32.PACK_AB R40, R95, R100 ;  /* 0x000000645f28723e */ /* 0x000fe400000010ff */
[----:B------:R-:W-:-:S02]  /*2790*/  F2FP.BF16.F32.PACK_AB R47, R44, R47 ;  /* 0x0000002f2c2f723e */ /* 0x000fc400000010ff */
[----:B------:R-:W-:Y:S01]  /*27a0*/  F2FP.BF16.F32.PACK_AB R44, R106, R101 ;  /* 0x000000656a2c723e */ /* 0x000fe200000010ff */
[----:B------:R1:W-:Y:S01]  /*27b0*/  STG.E.128 desc[UR6][R54.64], R40 ;  /* 0x0000002836007986 */ /* 0x0003e2000c101d06 */
[----:B------:R-:W-:Y:S02]  /*27c0*/  F2FP.BF16.F32.PACK_AB R31, R93, R88 ;  /* 0x000000585d1f723e */ /* 0x000fe400000010ff */
[----:B------:R-:W-:Y:S01]  /*27d0*/  F2FP.BF16.F32.PACK_AB R49, R89, R48 ;  /* 0x000000305931723e */ /* 0x000fe200000010ff */
[----:B------:R1:W-:Y:S01]  /*27e0*/  STG.E.128 desc[UR6][R82.64], R44 ;  /* 0x0000002c52007986 */ /* 0x0003e2000c101d06 */
[----:B------:R-:W-:Y:S02]  /*27f0*/  F2FP.BF16.F32.PACK_AB R51, R97, R86 ;  /* 0x000000566133723e */ /* 0x000fe400000010ff */
[----:B------:R-:W-:Y:S01]  /*2800*/  F2FP.BF16.F32.PACK_AB R50, R87, R50 ;  /* 0x000000325732723e */ /* 0x000fe200000010ff */
[----:B------:R1:W-:Y:S01]  /*2810*/  STG.E.128 desc[UR6][R52.64], R28 ;  /* 0x0000001c34007986 */ /* 0x0003e2000c101d06 */
[----:B------:R-:W-:-:S05]  /*2820*/  F2FP.BF16.F32.PACK_AB R48, R81, R0 ;  /* 0x000000005130723e */ /* 0x000fca00000010ff */
[----:B------:R1:W-:Y:S01]  /*2830*/  STG.E.128 desc[UR6][R84.64], R48 ;  /* 0x0000003054007986 */ /* 0x0003e2000c101d06 */
[----:B------:R-:W-:Y:S05]  /*2840*/  BRA `(.L_x_312) ;  /* 0x0000001000347947 */ /* 0x000fea0003800000 */
.L_x_310:
[----:B------:R-:W-:-:S04]  /*2850*/  ISETP.NE.U32.AND P0, PT, RZ, UR14, PT ;  /* 0x0000000eff007c0c */ /* 0x000fc8000bf05070 */
[----:B------:R-:W-:-:S13]  /*2860*/  ISETP.NE.AND.EX P0, PT, RZ, UR15, PT, P0 ;  /* 0x0000000fff007c0c */ /* 0x000fda000bf05300 */
[----:B------:R-:W-:Y:S05]  /*2870*/  @P0 BRA `(.L_x_313) ;  /* 0x0000000000f80947 */ /* 0x000fea0003800000 */
[-CC-:B------:R-:W-:Y:S01]  /*2880*/  FFMA.FTZ R107, R107, R110.reuse, R115.reuse ;  /* 0x0000006e6b6b7223 */ /* 0x180fe20000010073 */
[-CC-:B------:R-:W-:Y:S01]  /*2890*/  FFMA.FTZ R109, R109, R110.reuse, R115.reuse ;  /* 0x0000006e6d6d7223 */ /* 0x180fe20000010073 */
[-CC-:B------:R-:W-:Y:S01]  /*28a0*/  FFMA.FTZ R0, R0, R110.reuse, R115.reuse ;  /* 0x0000006e00007223 */ /* 0x180fe20000010073 */
[-C--:B------:R-:W-:Y:S01]  /*28b0*/  FFMA.FTZ R111, R111, R110.reuse, R115 ;  /* 0x0000006e6f6f7223 */ /* 0x080fe20000010073 */
[----:B------:R-:W-:Y:S01]  /*28c0*/  FADD.FTZ R107, R106, -R107 ;  /* 0x8000006b6a6b7221 */ /* 0x000fe20000010000 */
[----:B------:R-:W-:Y:S01]  /*28d0*/  FADD.FTZ R109, R104, -R109 ;  /* 0x8000006d686d7221 */ /* 0x000fe20000010000 */
[----:B------:R-:W-:Y:S01]  /*28e0*/  FADD.FTZ R113, R113, -R0 ;  /* 0x8000000071717221 */ /* 0x000fe20000010000 */
[-CC-:B------:R-:W-:Y:S01]  /*28f0*/  FFMA.FTZ R105, R105, R110.reuse, R115.reuse ;  /* 0x0000006e69697223 */ /* 0x180fe20000010073 */
[C---:B------:R-:W-:Y:S01]  /*2900*/  FMUL.FTZ R42, R82.reuse, R107 ;  /* 0x0000006b522a7220 */ /* 0x040fe20000410000 */
[----:B------:R-:W-:Y:S01]  /*2910*/  FMUL.FTZ R0, R82, R109 ;  /* 0x0000006d52007220 */ /* 0x000fe20000410000 */
[-C--:B------:R-:W-:Y:S01]  /*2920*/  FFMA.FTZ R103, R103, R110.reuse, R115 ;  /* 0x0000006e67677223 */ /* 0x080fe20000010073 */
[----:B------:R-:W-:Y:S01]  /*2930*/  FADD.FTZ R111, R108, -R111 ;  /* 0x8000006f6c6f7221 */ /* 0x000fe20000010000 */
[-C--:B------:R-:W-:Y:S01]  /*2940*/  FMUL.FTZ R42, R42, R97.reuse ;  /* 0x000000612a2a7220 */ /* 0x080fe20000410000 */
[----:B------:R-:W-:Y:S01]  /*2950*/  FMUL.FTZ R0, R0, R97 ;  /* 0x0000006100007220 */ /* 0x000fe20000410000 */
[----:B------:R-:W-:Y:S01]  /*2960*/  FADD.FTZ R105, R102, -R105 ;  /* 0x8000006966697221 */ /* 0x000fe20000010000 */
[-CC-:B------:R-:W-:Y:S01]  /*2970*/  FFMA.FTZ R98, R98, R110.reuse, R115.reuse ;  /* 0x0000006e62627223 */ /* 0x180fe20000010073 */
[----:B------:R-:W-:Y:S01]  /*2980*/  FFMA.FTZ R96, R96, R110, R115 ;  /* 0x0000006e60607223 */ /* 0x000fe20000010073 */
[----:B------:R-:W-:Y:S01]  /*2990*/  FMUL.FTZ R42, R42, UR4 ;  /* 0x000000042a2a7c20 */ /* 0x000fe20008410000 */
[----:B------:R-:W-:Y:S01]  /*29a0*/  FMUL.FTZ R0, R0, UR4 ;  /* 0x0000000400007c20 */ /* 0x000fe20008410000 */
[----:B-----5:R-:W-:Y:S01]  /*29b0*/  LOP3.LUT P6, RZ, R121, 0xff, RZ, 0xc0, !PT ;  /* 0x000000ff79ff7812 */ /* 0x020fe200078cc0ff */
[----:B------:R-:W-:Y:S01]  /*29c0*/  FADD.FTZ R103, R100, -R103 ;  /* 0x8000006764677221 */ /* 0x000fe20000010000 */
[----:B------:R-:W-:Y:S01]  /*29d0*/  LOP3.LUT P3, RZ, R120, 0xff00, RZ, 0xc0, !PT ;  /* 0x0000ff0078ff7812 */ /* 0x000fe2000786c0ff */
[C---:B------:R-:W-:Y:S01]  /*29e0*/  FMUL.FTZ R40, R82.reuse, R111 ;  /* 0x0000006f52287220 */ /* 0x040fe20000410000 */
[----:B------:R-:W-:Y:S01]  /*29f0*/  FMUL.FTZ R94, R82, R105 ;  /* 0x00000069525e7220 */ /* 0x000fe20000410000 */
[----:B------:R-:W-:Y:S01]  /*2a00*/  FADD.FTZ R101, R101, -R98 ;  /* 0x8000006265657221 */ /* 0x000fe20000010000 */
[----:B------:R-:W-:Y:S01]  /*2a10*/  FADD.FTZ R99, R99, -R96 ;  /* 0x8000006063637221 */ /* 0x000fe20000010000 */
[----:B------:R-:W-:Y:S01]  /*2a20*/  FSEL R44, R42, RZ, P6 ;  /* 0x000000ff2a2c7208 */ /* 0x000fe20003000000 */
[----:B------:R-:W-:Y:S01]  /*2a30*/  FMUL.FTZ R40, R40, R97 ;  /* 0x0000006128287220 */ /* 0x000fe20000410000 */
[----:B------:R-:W-:Y:S01]  /*2a40*/  FSEL R45, R0, RZ, P3 ;  /* 0x000000ff002d7208 */ /* 0x000fe20001800000 */
[----:B------:R-:W-:Y:S01]  /*2a50*/  FMUL.FTZ R42, R82, R103 ;  /* 0x00000067522a7220 */ /* 0x000fe20000410000 */
[----:B------:R-:W-:Y:S01]  /*2a60*/  FMUL.FTZ R94, R94, R97 ;  /* 0x000000615e5e7220 */ /* 0x000fe20000410000 */
[C---:B------:R-:W-:Y:S01]  /*2a70*/  FMUL.FTZ R46, R82.reuse, R101 ;  /* 0x00000065522e7220 */ /* 0x040fe20000410000 */
[C---:B------:R-:W-:Y:S01]  /*2a80*/  FMUL.FTZ R96, R82.reuse, R99 ;  /* 0x0000006352607220 */ /* 0x040fe20000410000 */
[----:B------:R-:W-:Y:S01]  /*2a90*/  FMUL.FTZ R0, R82, R113 ;  /* 0x0000007152007220 */ /* 0x000fe20000410000 */
[----:B------:R-:W-:Y:S01]  /*2aa0*/  FMUL.FTZ R40, R40, UR4 ;  /* 0x0000000428287c20 */ /* 0x000fe20008410000 */
[-C--:B------:R-:W-:Y:S01]  /*2ab0*/  FMUL.FTZ R42, R42, R97.reuse ;  /* 0x000000612a2a7220 */ /* 0x080fe20000410000 */
[----:B------:R-:W-:Y:S01]  /*2ac0*/  FMUL.FTZ R94, R94, UR4 ;  /* 0x000000045e5e7c20 */ /* 0x000fe20008410000 */
[----:B------:R-:W-:Y:S01]  /*2ad0*/  LOP3.LUT P5, RZ, R120, 0xff0000, RZ, 0xc0, !PT ;  /* 0x00ff000078ff7812 */ /* 0x000fe200078ac0ff */
[-C--:B------:R-:W-:Y:S01]  /*2ae0*/  FMUL.FTZ R46, R46, R97.reuse ;  /* 0x000000612e2e7220 */ /* 0x080fe20000410000 */
[----:B------:R-:W-:Y:S01]  /*2af0*/  LOP3.LUT P6, RZ, R121, 0xff0000, RZ, 0xc0, !PT ;  /* 0x00ff000079ff7812 */ /* 0x000fe200078cc0ff */
[-C--:B------:R-:W-:Y:S01]  /*2b00*/  FMUL.FTZ R96, R96, R97.reuse ;  /* 0x0000006160607220 */ /* 0x080fe20000410000 */
[----:B------:R-:W-:Y:S01]  /*2b10*/  FMUL.FTZ R0, R0, R97 ;  /* 0x0000006100007220 */ /* 0x000fe20000410000 */
[----:B------:R-:W-:Y:S01]  /*2b20*/  ISETP.GE.U32.AND P3, PT, R120, RZ, PT ;  /* 0x000000ff7800720c */ /* 0x000fe20003f66070 */
[----:B------:R-:W-:Y:S01]  /*2b30*/  FMUL.FTZ R42, R42, UR4 ;  /* 0x000000042a2a7c20 */ /* 0x000fe20008410000 */
[----:B------:R-:W-:Y:S01]  /*2b40*/  LOP3.LUT P4, RZ, R120, 0xff000000, RZ, 0xc0, !PT ;  /* 0xff00000078ff7812 */ /* 0x000fe2000788c0ff */
[----:B------:R-:W-:Y:S01]  /*2b50*/  FMUL.FTZ R96, R96, UR4 ;  /* 0x0000000460607c20 */ /* 0x000fe20008410000 */
[----:B------:R-:W-:Y:S01]  /*2b60*/  FSEL R40, R40, RZ, P5 ;  /* 0x000000ff28287208 */ /* 0x000fe20002800000 */
[----:B------:R-:W-:Y:S01]  /*2b70*/  FMUL.FTZ R46, R46, UR4 ;  /* 0x000000042e2e7c20 */ /* 0x000fe20008410000 */
[----:B------:R-:W-:Y:S01]  /*2b80*/  FMUL.FTZ R0, R0, UR4 ;  /* 0x0000000400007c20 */ /* 0x000fe20008410000 */
[----:B------:R-:W-:-:S02]  /*2b90*/  FSEL R43, R94, RZ, P6 ;  /* 0x000000ff5e2b7208 */ /* 0x000fc40003000000 */
[C---:B------:R-:W-:Y:S02]  /*2ba0*/  LOP3.LUT P5, RZ, R121.reuse, 0xff00, RZ, 0xc0, !PT ;  /* 0x0000ff0079ff7812 */ /* 0x040fe400078ac0ff */
[----:B------:R-:W-:Y:S02]  /*2bb0*/  ISETP.GE.U32.AND.EX P3, PT, R121, 0x1000000, PT, P3 ;  /* 0x010000007900780c */ /* 0x000fe40003f66130 */
[----:B------:R-:W-:Y:S02]  /*2bc0*/  LOP3.LUT P6, RZ, R120, 0xff, RZ, 0xc0, !PT ;  /* 0x000000ff78ff7812 */ /* 0x000fe400078cc0ff */
[----:B------:R-:W-:Y:S02]  /*2bd0*/  FSEL R41, R42, RZ, P4 ;  /* 0x000000ff2a297208 */ /* 0x000fe40002000000 */
[----:B------:R-:W-:Y:S02]  /*2be0*/  FSEL R96, R96, RZ, P3 ;  /* 0x000000ff60607208 */ /* 0x000fe40001800000 */
[----:B------:R-:W-:-:S02]  /*2bf0*/  FSEL R47, R46, RZ, P5 ;  /* 0x000000ff2e2f7208 */ /* 0x000fc40002800000 */
[----:B------:R-:W-:Y:S02]  /*2c00*/  FSEL R0, R0, RZ, P6 ;  /* 0x000000ff00007208 */ /* 0x000fe40003000000 */
[----:B------:R-:W-:Y:S02]  /*2c10*/  F2FP.BF16.F32.PACK_AB R41, R41, R40 ;  /* 0x000000282929723e */ /* 0x000fe400000010ff */
[----:B------:R-:W-:Y:S02]  /*2c20*/  F2FP.BF16.F32.PACK_AB R43, R96, R43 ;  /* 0x0000002b602b723e */ /* 0x000fe400000010ff */
[----:B------:R-:W-:Y:S02]  /*2c30*/  F2FP.BF16.F32.PACK_AB R42, R47, R44 ;  /* 0x0000002c2f2a723e */ /* 0x000fe400000010ff */
[----:B------:R-:W-:Y:S01]  /*2c40*/  F2FP.BF16.F32.PACK_AB R40, R45, R0 ;  /* 0x000000002d28723e */ /* 0x000fe200000010ff */
[----:B------:R-:W-:Y:S06]  /*2c50*/  BRA `(.L_x_314) ;  /* 0x0000000400047947 */ /* 0x000fec0003800000 */
.L_x_313:
        /* <DEDUP_REMOVED lines=9> */
[C---:B------:R-:W-:Y:S01]  /*2cf0*/  FMUL.FTZ R30, R82.reuse, R107 ;  /* 0x0000006b521e7220 */ /* 0x040fe20000410000 */
[----:B------:R-:W-:Y:S01]  /*2d00*/  FMUL.FTZ R101, R82, R101 ;  /* 0x0000006552657220 */ /* 0x000fe20000410000 */
[-CC-:B------:R-:W-:Y:S01]  /*2d10*/  FFMA.FTZ R103, R103, R110.reuse, R115.reuse ;  /* 0x0000006e67677223 */ /* 0x180fe20000010073 */
[-C--:B------:R-:W-:Y:S01]  /*2d20*/  FMUL.FTZ R29, R44, R97.reuse ;  /* 0x000000612c1d7220 */ /* 0x080fe20000410000 */
[-C--:B------:R-:W-:Y:S01]  /*2d30*/  FMUL.FTZ R28, R30, R97.reuse ;  /* 0x000000611e1c7220 */ /* 0x080fe20000410000 */
[----:B------:R-:W-:Y:S01]  /*2d40*/  FADD.FTZ R99, R99, -R96 ;  /* 0x8000006063637221 */ /* 0x000fe20000010000 */
[-CC-:B------:R-:W-:Y:S01]  /*2d50*/  FFMA.FTZ R109, R109, R110.reuse, R115.reuse ;  /* 0x0000006e6d6d7223 */ /* 0x180fe20000010073 */
[----:B------:R-:W-:Y:S01]  /*2d60*/  FMUL.FTZ R43, R29, UR4 ;  /* 0x000000041d2b7c20 */ /* 0x000fe20008410000 */
[----:B------:R-:W-:Y:S01]  /*2d70*/  FFMA.FTZ R0, R0, R110, R115 ;  /* 0x0000006e00007223 */ /* 0x000fe20000010073 */
[----:B-----5:R-:W-:Y:S01]  /*2d80*/  LOP3.LUT P6, RZ, R121, 0xff0000, RZ, 0xc0, !PT ;  /* 0x00ff000079ff7812 */ /* 0x020fe200078cc0ff */
[----:B------:R-:W-:Y:S01]  /*2d90*/  FMUL.FTZ R29, R101, R97 ;  /* 0x00000061651d7220 */ /* 0x000fe20000410000 */
[----:B------:R-:W-:Y:S01]  /*2da0*/  FMUL.FTZ R28, R28, UR4 ;  /* 0x000000041c1c7c20 */ /* 0x000fe20008410000 */
[----:B------:R-:W-:Y:S01]  /*2db0*/  FADD.FTZ R111, R108, -R111 ;  /* 0x8000006f6c6f7221 */ /* 0x000fe20000010000 */
[----:B------:R-:W-:Y:S01]  /*2dc0*/  FADD.FTZ R103, R100, -R103 ;  /* 0x8000006764677221 */ /* 0x000fe20000010000 */
[----:B------:R-:W-:Y:S01]  /*2dd0*/  LOP3.LUT P5, RZ, R121, 0xff, RZ, 0xc0, !PT ;  /* 0x000000ff79ff7812 */ /* 0x000fe200078ac0ff */
[----:B------:R-:W-:Y:S01]  /*2de0*/  FMUL.FTZ R31, R82, R99 ;  /* 0x00000063521f7220 */ /* 0x000fe20000410000 */
[----:B------:R-:W-:Y:S01]  /*2df0*/  FADD.FTZ R109, R104, -R109 ;  /* 0x8000006d686d7221 */ /* 0x000fe20000010000 */
[----:B------:R-:W-:Y:S01]  /*2e00*/  FADD.FTZ R113, R113, -R0 ;  /* 0x8000000071717221 */ /* 0x000fe20000010000 */
[----:B------:R-:W-:Y:S01]  /*2e10*/  FSEL R43, R43, RZ, P6 ;  /* 0x000000ff2b2b7208 */ /* 0x000fe20003000000 */
[----:B------:R-:W-:Y:S01]  /*2e20*/  FMUL.FTZ R29, R29, UR4 ;  /* 0x000000041d1d7c20 */ /* 0x000fe20008410000 */
[----:B------:R-:W-:Y:S01]  /*2e30*/  LOP3.LUT P6, RZ, R121, 0xff00, RZ, 0xc0, !PT ;  /* 0x0000ff0079ff7812 */ /* 0x000fe200078cc0ff */
[C---:B------:R-:W-:Y:S01]  /*2e40*/  FMUL.FTZ R0, R82.reuse, R111 ;  /* 0x0000006f52007220 */ /* 0x040fe20000410000 */
[----:B------:R-:W-:Y:S01]  /*2e50*/  FMUL.FTZ R103, R82, R103 ;  /* 0x0000006752677220 */ /* 0x000fe20000410000 */
[----:B------:R-:W-:Y:S01]  /*2e60*/  FMUL.FTZ R40, R31, R97 ;  /* 0x000000611f287220 */ /* 0x000fe20000410000 */
[----:B------:R-:W-:Y:S01]  /*2e70*/  FSEL R41, R28, RZ, P5 ;  /* 0x000000ff1c297208 */ /* 0x000fe20002800000 */
[----:B------:R-:W-:Y:S01]  /*2e80*/  FMUL.FTZ R109, R82, R109 ;  /* 0x0000006d526d7220 */ /* 0x000fe20000410000 */
[----:B------:R-:W-:Y:S01]  /*2e90*/  ISETP.GE.U32.AND P3, PT, R120, RZ, PT ;  /* 0x000000ff7800720c */ /* 0x000fe20003f66070 */
[----:B------:R-:W-:Y:S01]  /*2ea0*/  FMUL.FTZ R28, R82, R113 ;  /* 0x00000071521c7220 */ /* 0x000fe20000410000 */
[----:B------:R-:W-:Y:S01]  /*2eb0*/  FSEL R42, R29, RZ, P6 ;  /* 0x000000ff1d2a7208 */ /* 0x000fe20003000000 */
[----:B------:R-:W-:Y:S01]  /*2ec0*/  FMUL.FTZ R40, R40, UR4 ;  /* 0x0000000428287c20 */ /* 0x000fe20008410000 */
[----:B------:R-:W-:Y:S01]  /*2ed0*/  F2FP.BF16.F32.PACK_AB R31, R31, R44 ;  /* 0x0000002c1f1f723e */ /* 0x000fe200000010ff */
[-C--:B------:R-:W-:Y:S01]  /*2ee0*/  FMUL.FTZ R45, R0, R97.reuse ;  /* 0x00000061002d7220 */ /* 0x080fe20000410000 */
[C---:B------:R-:W-:Y:S01]  /*2ef0*/  F2FP.BF16.F32.PACK_AB R29, R103.reuse, R0 ;  /* 0x00000000671d723e */ /* 0x040fe200000010ff */
[-C--:B------:R-:W-:Y:S01]  /*2f00*/  FMUL.FTZ R103, R103, R97.reuse ;  /* 0x0000006167677220 */ /* 0x080fe20000410000 */
[----:B------:R-:W-:Y:S01]  /*2f10*/  ISETP.GE.U32.AND.EX P3, PT, R121, 0x1000000, PT, P3 ;  /* 0x010000007900780c */ /* 0x000fe20003f66130 */
[-C--:B------:R-:W-:Y:S01]  /*2f20*/  FMUL.FTZ R44, R109, R97.reuse ;  /* 0x000000616d2c7220 */ /* 0x080fe20000410000 */
[----:B------:R-:W-:Y:S01]  /*2f30*/  FMUL.FTZ R0, R28, R97 ;  /* 0x000000611c007220 */ /* 0x000fe20000410000 */
[----:B------:R-:W-:Y:S01]  /*2f40*/  FMUL.FTZ R45, R45, UR4 ;  /* 0x000000042d2d7c20 */ /* 0x000fe20008410000 */
[----:B------:R-:W-:Y:S01]  /*2f50*/  FSEL R40, R40, RZ, P3 ;  /* 0x000000ff28287208 */ /* 0x000fe20001800000 */
[----:B------:R-:W-:Y:S01]  /*2f60*/  FMUL.FTZ R103, R103, UR4 ;  /* 0x0000000467677c20 */ /* 0x000fe20008410000 */
[----:B------:R-:W-:Y:S01]  /*2f70*/  LOP3.LUT P5, RZ, R120, 0xff0000, RZ, 0xc0, !PT ;  /* 0x00ff000078ff7812 */ /* 0x000fe200078ac0ff */
[----:B------:R-:W-:Y:S01]  /*2f80*/  FMUL.FTZ R44, R44, UR4 ;  /* 0x000000042c2c7c20 */ /* 0x000fe20008410000 */
[----:B------:R-:W-:Y:S01]  /*2f90*/  FMUL.FTZ R0, R0, UR4 ;  /* 0x0000000400007c20 */ /* 0x000fe20008410000 */
[----:B------:R-:W-:-:S02]  /*2fa0*/  LOP3.LUT P4, RZ, R120, 0xff, RZ, 0xc0, !PT ;  /* 0x000000ff78ff7812 */ /* 0x000fc4000788c0ff */
[C---:B------:R-:W-:Y:S02]  /*2fb0*/  LOP3.LUT P3, RZ, R120.reuse, 0xff00, RZ, 0xc0, !PT ;  /* 0x0000ff0078ff7812 */ /* 0x040fe4000786c0ff */
[----:B------:R-:W-:Y:S02]  /*2fc0*/  LOP3.LUT P6, RZ, R120, 0xff000000, RZ, 0xc0, !PT ;  /* 0xff00000078ff7812 */ /* 0x000fe400078cc0ff */
[----:B------:R-:W-:Y:S02]  /*2fd0*/  FSEL R46, R45, RZ, P5 ;  /* 0x000000ff2d2e7208 */ /* 0x000fe40002800000 */
[----:B------:R-:W-:Y:S02]  /*2fe0*/  FSEL R103, R103, RZ, P6 ;  /* 0x000000ff67677208 */ /* 0x000fe40003000000 */
[----:B------:R-:W-:Y:S02]  /*2ff0*/  FSEL R45, R44, RZ, P3 ;  /* 0x000000ff2c2d7208 */ /* 0x000fe40001800000 */
[----:B------:R-:W-:-:S02]  /*3000*/  FSEL R0, R0, RZ, P4 ;  /* 0x000000ff00007208 */ /* 0x000fc40002000000 */
[----:B------:R-:W-:Y:S02]  /*3010*/  F2FP.BF16.F32.PACK_AB R43, R40, R43 ;  /* 0x0000002b282b723e */ /* 0x000fe400000010ff */
[----:B------:R-:W-:Y:S02]  /*3020*/  F2FP.BF16.F32.PACK_AB R42, R42, R41 ;  /* 0x000000292a2a723e */ /* 0x000fe400000010ff */
[----:B------:R-:W-:Y:S02]  /*3030*/  F2FP.BF16.F32.PACK_AB R30, R101, R30 ;  /* 0x0000001e651e723e */ /* 0x000fe400000010ff */
[----:B------:R-:W-:Y:S02]  /*3040*/  F2FP.BF16.F32.PACK_AB R28, R109, R28 ;  /* 0x0000001c6d1c723e */ /* 0x000fe400000010ff */
[----:B------:R-:W-:Y:S02]  /*3050*/  F2FP.BF16.F32.PACK_AB R41, R103, R46 ;  /* 0x0000002e6729723e */ /* 0x000fe400000010ff */
[----:B------:R-:W-:-:S07]  /*3060*/  F2FP.BF16.F32.PACK_AB R40, R45, R0 ;  /* 0x000000002d28723e */ /* 0x000fce00000010ff */
.L_x_314:
[----:B------:R-:W0:Y:S08]  /*3070*/  @P0 LDC.64 R46, c[0x0][0x478] ;  /* 0x00011e00ff2e0b82 */ /* 0x000e300000000a00 */
[----:B------:R-:W1:Y:S01]  /*3080*/  LDC.64 R44, c[0x0][0x468] ;  /* 0x00011a00ff2c7b82 */ /* 0x000e620000000a00 */
[----:B0-----:R-:W-:-:S05]  /*3090*/  @P0 IMAD.WIDE.U32 R46, R83, 0x10, R46 ;  /* 0x00000010532e0825 */ /* 0x001fca00078e002e */
[----:B------:R0:W-:Y:S01]  /*30a0*/  @P0 STG.E.128 desc[UR6][R46.64], R28 ;  /* 0x0000001c2e000986 */ /* 0x0001e2000c101d06 */
[----:B-1----:R-:W-:-:S05]  /*30b0*/  IMAD.WIDE.U32 R94, R83, 0x10, R44 ;  /* 0x00000010535e7825 */ /* 0x002fca00078e002c */
[----:B------:R0:W-:Y:S01]  /*30c0*/  STG.E.128 desc[UR6][R94.64], R40 ;  /* 0x000000285e007986 */ /* 0x0001e2000c101d06 */
[----:B------:R-:W-:Y:S05]  /*30d0*/  @!P0 BRA `(.L_x_315) ;  /* 0x0000000400088947 */ /* 0x000fea0003800000 */
[-CC-:B------:R-:W-:Y:S01]  /*30e0*/  FFMA.FTZ R88, R88, R110.reuse, R115.reuse ;  /* 0x0000006e58587223 */ /* 0x180fe20000010073 */
[-CC-:B------:R-:W-:Y:S01]  /*30f0*/  FFMA.FTZ R85, R85, R110.reuse, R115.reuse ;  /* 0x0000006e55557223 */ /* 0x180fe20000010073 */
[-CC-:B------:R-:W-:Y:S01]  /*3100*/  FFMA.FTZ R87, R87, R110.reuse, R115.reuse ;  /* 0x0000006e57577223 */ /* 0x180fe20000010073 */
[-C--:B------:R-:W-:Y:S01]  /*3110*/  FFMA.FTZ R53, R53, R110.reuse, R115 ;  /* 0x0000006e35357223 */ /* 0x080fe20000010073 */
[----:B------:R-:W-:Y:S01]  /*3120*/  FADD.FTZ R93, R93, -R88 ;  /* 0x800000585d5d7221 */ /* 0x000fe20000010000 */
[----:B------:R-:W-:Y:S01]  /*3130*/  FADD.FTZ R85, R86, -R85 ;  /* 0x8000005556557221 */ /* 0x000fe20000010000 */
[----:B------:R-:W-:Y:S01]  /*3140*/  FADD.FTZ R87, R90, -R87 ;  /* 0x800000575a577221 */ /* 0x000fe20000010000 */
[-C--:B------:R-:W-:Y:S01]  /*3150*/  FFMA.FTZ R50, R50, R110.reuse, R115 ;  /* 0x0000006e32327223 */ /* 0x080fe20000010073 */
[----:B------:R-:W-:Y:S01]  /*3160*/  FMUL.FTZ R0, R82, R93 ;  /* 0x0000005d52007220 */ /* 0x000fe20000410000 */
[----:B------:R-:W-:Y:S01]  /*3170*/  FADD.FTZ R53, R52, -R53 ;  /* 0x8000003534357221 */ /* 0x000fe20000010000 */
[C---:B0-----:R-:W-:Y:S01]  /*3180*/  FMUL.FTZ R30, R82.reuse, R85 ;  /* 0x00000055521e7220 */ /* 0x041fe20000410000 */
[----:B------:R-:W-:Y:S01]  /*3190*/  FMUL.FTZ R40, R82, R87 ;  /* 0x0000005752287220 */ /* 0x000fe20000410000 */
[----:B------:R-:W-:Y:S01]  /*31a0*/  FMUL.FTZ R28, R0, R97 ;  /* 0x00000061001c7220 */ /* 0x000fe20000410000 */
[----:B------:R-:W-:Y:S01]  /*31b0*/  FADD.FTZ R51, R51, -R50 ;  /* 0x8000003233337221 */ /* 0x000fe20000010000 */
[----:B------:R-:W-:Y:S01]  /*31c0*/  FMUL.FTZ R50, R82, R53 ;  /* 0x0000003552327220 */ /* 0x000fe20000410000 */
[-C--:B------:R-:W-:Y:S01]  /*31d0*/  FMUL.FTZ R31, R30, R97.reuse ;  /* 0x000000611e1f7220 */ /* 0x080fe20000410000 */
[-C--:B------:R-:W-:Y:S01]  /*31e0*/  FMUL.FTZ R29, R40, R97.reuse ;  /* 0x00000061281d7220 */ /* 0x080fe20000410000 */
[----:B------:R-:W-:Y:S01]  /*31f0*/  FMUL.FTZ R28, R28, UR4 ;  /* 0x000000041c1c7c20 */ /* 0x000fe20008410000 */
[----:B------:R-:W-:Y:S01]  /*3200*/  LOP3.LUT P6, RZ, R48, 0xff00, RZ, 0xc0, !PT ;  /* 0x0000ff0030ff7812 */ /* 0x000fe200078cc0ff */
[----:B------:R-:W-:Y:S01]  /*3210*/  FMUL.FTZ R41, R50, R97 ;  /* 0x0000006132297220 */ /* 0x000fe20000410000 */
[----:B------:R-:W-:Y:S01]  /*3220*/  FMUL.FTZ R31, R31, UR4 ;  /* 0x000000041f1f7c20 */ /* 0x000fe20008410000 */
[----:B------:R-:W-:Y:S01]  /*3230*/  LOP3.LUT P3, RZ, R49, 0xff, RZ, 0xc0, !PT ;  /* 0x000000ff31ff7812 */ /* 0x000fe2000786c0ff */
[-CC-:B------:R-:W-:Y:S01]  /*3240*/  FFMA.FTZ R54, R54, R110.reuse, R115.reuse ;  /* 0x0000006e36367223 */ /* 0x180fe20000010073 */
[----:B------:R-:W-:Y:S01]  /*3250*/  FMUL.FTZ R29, R29, UR4 ;  /* 0x000000041d1d7c20 */ /* 0x000fe20008410000 */
[-CC-:B------:R-:W-:Y:S01]  /*3260*/  FFMA.FTZ R84, R84, R110.reuse, R115.reuse ;  /* 0x0000006e54547223 */ /* 0x180fe20000010073 */
[----:B------:R-:W-:Y:S01]  /*3270*/  LOP3.LUT P5, RZ, R48, 0xff0000, RZ, 0xc0, !PT ;  /* 0x00ff000030ff7812 */ /* 0x000fe200078ac0ff */
[----:B------:R-:W-:Y:S01]  /*3280*/  FFMA.FTZ R91, R91, R110, R115 ;  /* 0x0000006e5b5b7223 */ /* 0x000fe20000010073 */
[----:B------:R-:W-:Y:S01]  /*3290*/  FSEL R47, R28, RZ, P6 ;  /* 0x000000ff1c2f7208 */ /* 0x000fe20003000000 */
[----:B------:R-:W-:Y:S01]  /*32a0*/  FMUL.FTZ R28, R41, UR4 ;  /* 0x00000004291c7c20 */ /* 0x000fe20008410000 */
[----:B------:R-:W-:Y:S01]  /*32b0*/  LOP3.LUT P6, RZ, R49, 0xff0000, RZ, 0xc0, !PT ;  /* 0x00ff000031ff7812 */ /* 0x000fe200078cc0ff */
[----:B------:R-:W-:Y:S01]  /*32c0*/  FADD.FTZ R55, R55, -R54 ;  /* 0x8000003637377221 */ /* 0x000fe20000010000 */
[----:B------:R-:W-:Y:S01]  /*32d0*/  FSEL R46, R31, RZ, P3 ;  /* 0x000000ff1f2e7208 */ /* 0x000fe20001800000 */
[----:B------:R-:W-:Y:S01]  /*32e0*/  FADD.FTZ R89, R89, -R84 ;  /* 0x8000005459597221 */ /* 0x000fe20000010000 */
[----:B------:R-:W-:Y:S01]  /*32f0*/  ISETP.GE.U32.AND P3, PT, R48, RZ, PT ;  /* 0x000000ff3000720c */ /* 0x000fe20003f66070 */
[----:B------:R-:W-:Y:S01]  /*3300*/  FADD.FTZ R91, R92, -R91 ;  /* 0x8000005b5c5b7221 */ /* 0x000fe20000010000 */
[----:B------:R-:W-:Y:S01]  /*3310*/  FSEL R41, R29, RZ, P5 ;  /* 0x000000ff1d297208 */ /* 0x000fe20002800000 */
[----:B------:R-:W-:Y:S01]  /*3320*/  FMUL.FTZ R29, R82, R55 ;  /* 0x00000037521d7220 */ /* 0x000fe20000410000 */
[----:B------:R-:W-:Y:S01]  /*3330*/  LOP3.LUT P4, RZ, R48, 0xff, RZ, 0xc0, !PT ;  /* 0x000000ff30ff7812 */ /* 0x000fe2000788c0ff */
[----:B------:R-:W-:Y:S01]  /*3340*/  FMUL.FTZ R42, R82, R89 ;  /* 0x00000059522a7220 */ /* 0x000fe20000410000 */
[----:B------:R-:W-:Y:S01]  /*3350*/  LOP3.LUT P5, RZ, R48, 0xff000000, RZ, 0xc0, !PT ;  /* 0xff00000030ff7812 */ /* 0x000fe200078ac0ff */
[----:B------:R-:W-:Y:S01]  /*3360*/  FMUL.FTZ R43, R29, R97 ;  /* 0x000000611d2b7220 */ /* 0x000fe20000410000 */
[----:B------:R-:W-:Y:S01]  /*3370*/  FSEL R48, R28, RZ, P6 ;  /* 0x000000ff1c307208 */ /* 0x000fe20003000000 */
[C---:B------:R-:W-:Y:S01]  /*3380*/  FMUL.FTZ R28, R82.reuse, R91 ;  /* 0x0000005b521c7220 */ /* 0x040fe20000410000 */
[----:B------:R-:W-:Y:S01]  /*3390*/  LOP3.LUT P6, RZ, R49, 0xff00, RZ, 0xc0, !PT ;  /* 0x0000ff0031ff7812 */ /* 0x000fe200078cc0ff */
[----:B------:R-:W-:Y:S01]  /*33a0*/  FMUL.FTZ R43, R43, UR4 ;  /* 0x000000042b2b7c20 */ /* 0x000fe20008410000 */
[----:B------:R-:W-:Y:S01]  /*33b0*/  ISETP.GE.U32.AND.EX P3, PT, R49, 0x1000000, PT, P3 ;  /* 0x010000003100780c */ /* 0x000fe20003f66130 */
[----:B------:R-:W-:Y:S01]  /*33c0*/  FMUL.FTZ R49, R82, R51 ;  /* 0x0000003352317220 */ /* 0x000fe20000410000 */
[----:B------:R-:W-:-:S02]  /*33d0*/  F2FP.BF16.F32.PACK_AB R30, R29, R30 ;  /* 0x0000001e1d1e723e */ /* 0x000fc400000010ff */
[C---:B------:R-:W-:Y:S01]  /*33e0*/  F2FP.BF16.F32.PACK_AB R29, R42.reuse, R40 ;  /* 0x000000282a1d723e */ /* 0x040fe200000010ff */
[-C--:B------:R-:W-:Y:S01]  /*33f0*/  FMUL.FTZ R42, R42, R97.reuse ;  /* 0x000000612a2a7220 */ /* 0x080fe20000410000 */
[C---:B------:R-:W-:Y:S01]  /*3400*/  F2FP.BF16.F32.PACK_AB R31, R49.reuse, R50 ;  /* 0x00000032311f723e */ /* 0x040fe200000010ff */
[-C--:B------:R-:W-:Y:S01]  /*3410*/  FMUL.FTZ R49, R49, R97.reuse ;  /* 0x0000006131317220 */ /* 0x080fe20000410000 */
[----:B------:R-:W-:Y:S01]  /*3420*/  FMUL.FTZ R97, R28, R97 ;  /* 0x000000611c617220 */ /* 0x000fe20000410000 */
[----:B------:R-:W-:Y:S01]  /*3430*/  FMUL.FTZ R42, R42, UR4 ;  /* 0x000000042a2a7c20 */ /* 0x000fe20008410000 */
[----:B------:R-:W-:Y:S01]  /*3440*/  F2FP.BF16.F32.PACK_AB R28, R0, R28 ;  /* 0x0000001c001c723e */ /* 0x000fe200000010ff */
[----:B------:R-:W-:Y:S01]  /*3450*/  FMUL.FTZ R49, R49, UR4 ;  /* 0x0000000431317c20 */ /* 0x000fe20008410000 */
[----:B------:R-:W-:Y:S02]  /*3460*/  FMUL.FTZ R97, R97, UR4 ;  /* 0x0000000461617c20 */ /* 0x000fe40008410000 */
[----:B------:R-:W-:-:S02]  /*3470*/  FSEL R0, R42, RZ, P5 ;  /* 0x000000ff2a007208 */ /* 0x000fc40002800000 */
[----:B------:R-:W-:Y:S02]  /*3480*/  FSEL R51, R49, RZ, P3 ;  /* 0x000000ff31337208 */ /* 0x000fe40001800000 */
[----:B------:R-:W-:Y:S02]  /*3490*/  FSEL R49, R43, RZ, P6 ;  /* 0x000000ff2b317208 */ /* 0x000fe40003000000 */
[----:B------:R-:W-:Y:S02]  /*34a0*/  FSEL R40, R97, RZ, P4 ;  /* 0x000000ff61287208 */ /* 0x000fe40002000000 */
[----:B------:R-:W-:Y:S02]  /*34b0*/  F2FP.BF16.F32.PACK_AB R43, R51, R48 ;  /* 0x00000030332b723e */ /* 0x000fe400000010ff */
[----:B------:R-:W-:Y:S02]  /*34c0*/  F2FP.BF16.F32.PACK_AB R42, R49, R46 ;  /* 0x0000002e312a723e */ /* 0x000fe400000010ff */
[----:B------:R-:W-:-:S02]  /*34d0*/  F2FP.BF16.F32.PACK_AB R41, R0, R41 ;  /* 0x000000290029723e */ /* 0x000fc400000010ff */
[----:B------:R-:W-:Y:S01]  /*34e0*/  F2FP.BF16.F32.PACK_AB R40, R47, R40 ;  /* 0x000000282f28723e */ /* 0x000fe200000010ff */
[----:B------:R-:W-:Y:S06]  /*34f0*/  BRA `(.L_x_316) ;  /* 0x0000000000f47947 */ /* 0x000fec0003800000 */
.L_x_315:
[-CC-:B------:R-:W-:Y:S01]  /*3500*/  FFMA.FTZ R87, R87, R110.reuse, R115.reuse ;  /* 0x0000006e57577223 */ /* 0x180fe20000010073 */
[-CC-:B------:R-:W-:Y:S01]  /*3510*/  FFMA.FTZ R85, R85, R110.reuse, R115.reuse ;  /* 0x0000006e55557223 */ /* 0x180fe20000010073 */
[-CC-:B------:R-:W-:Y:S01]  /*3520*/  FFMA.FTZ R91, R91, R110.reuse, R115.reuse ;  /* 0x0000006e5b5b7223 */ /* 0x180fe20000010073 */
[-C--:B------:R-:W-:Y:S01]  /*3530*/  FFMA.FTZ R50, R50, R110.reuse, R115 ;  /* 0x0000006e32327223 */ /* 0x080fe20000010073 */
[----:B------:R-:W-:Y:S01]  /*3540*/  FADD.FTZ R87, R90, -R87 ;  /* 0x800000575a577221 */ /* 0x000fe20000010000 */
[----:B------:R-:W-:Y:S01]  /*3550*/  FADD.FTZ R85, R86, -R85 ;  /* 0x8000005556557221 */ /* 0x000fe20000010000 */
[-C--:B------:R-:W-:Y:S01]  /*3560*/  FFMA.FTZ R53, R53, R110.reuse, R115 ;  /* 0x0000006e35357223 */ /* 0x080fe20000010073 */
[----:B------:R-:W-:Y:S01]  /*3570*/  FADD.FTZ R91, R92, -R91 ;  /* 0x8000005b5c5b7221 */ /* 0x000fe20000010000 */
[----:B------:R-:W-:Y:S01]  /*3580*/  FADD.FTZ R51, R51, -R50 ;  /* 0x8000003233337221 */ /* 0x000fe20000010000 */
[----:B0-----:R-:W-:Y:S01]  /*3590*/  FMUL.FTZ R42, R82, R87 ;  /* 0x00000057522a7220 */ /* 0x001fe20000410000 */
[-CC-:B------:R-:W-:Y:S01]  /*35a0*/  FFMA.FTZ R54, R54, R110.reuse, R115.reuse ;  /* 0x0000006e36367223 */ /* 0x180fe20000010073 */
[----:B------:R-:W-:Y:S01]  /*35b0*/  FMUL.FTZ R50, R82, R85 ;  /* 0x0000005552327220 */ /* 0x000fe20000410000 */
[-CC-:B------:R-:W-:Y:S01]  /*35c0*/  FFMA.FTZ R88, R88, R110.reuse, R115.reuse ;  /* 0x0000006e58587223 */ /* 0x180fe20000010073 */
[----:B------:R-:W-:Y:S01]  /*35d0*/  FFMA.FTZ R84, R84, R110, R115 ;  /* 0x0000006e54547223 */ /* 0x000fe20000010073 */
[----:B------:R-:W-:Y:S01]  /*35e0*/  FADD.FTZ R53, R52, -R53 ;  /* 0x8000003534357221 */ /* 0x000fe20000010000 */
[----:B------:R-:W-:Y:S01]  /*35f0*/  FMUL.FTZ R0, R82, R91 ;  /* 0x0000005b52007220 */ /* 0x000fe20000410000 */
[-C--:B------:R-:W-:Y:S01]  /*3600*/  FMUL.FTZ R42, R42, R97.reuse ;  /* 0x000000612a2a7220 */ /* 0x080fe20000410000 */
[----:B------:R-:W-:Y:S01]  /*3610*/  FADD.FTZ R55, R55, -R54 ;  /* 0x8000003637377221 */ /* 0x000fe20000010000 */
[----:B------:R-:W-:Y:S01]  /*3620*/  FMUL.FTZ R50, R50, R97 ;  /* 0x0000006132327220 */ /* 0x000fe20000410000 */
[----:B------:R-:W-:Y:S01]  /*3630*/  FADD.FTZ R93, R93, -R88 ;  /* 0x800000585d5d7221 */ /* 0x000fe20000010000 */
[----:B------:R-:W-:Y:S01]  /*3640*/  FADD.FTZ R89, R89, -R84 ;  /* 0x8000005459597221 */ /* 0x000fe20000010000 */
[----:B------:R-:W-:Y:S01]  /*3650*/  FMUL.FTZ R54, R82, R53 ;  /* 0x0000003552367220 */ /* 0x000fe20000410000 */
[----:B------:R-:W-:Y:S01]  /*3660*/  FMUL.FTZ R0, R0, R97 ;  /* 0x0000006100007220 */ /* 0x000fe20000410000 */
[----:B------:R-:W-:Y:S01]  /*3670*/  FMUL.FTZ R42, R42, UR4 ;  /* 0x000000042a2a7c20 */ /* 0x000fe20008410000 */
[----:B------:R-:W-:Y:S01]  /*3680*/  LOP3.LUT P5, RZ, R48, 0xff0000, RZ, 0xc0, !PT ;  /* 0x00ff000030ff7812 */ /* 0x000fe200078ac0ff */
[----:B------:R-:W-:Y:S01]  /*3690*/  FMUL.FTZ R50, R50, UR4 ;  /* 0x0000000432327c20 */ /* 0x000fe20008410000 */
[C---:B------:R-:W-:Y:S01]  /*36a0*/  FMUL.FTZ R40, R82.reuse, R93 ;  /* 0x0000005d52287220 */ /* 0x040fe20000410000 */
[C---:B------:R-:W-:Y:S01]  /*36b0*/  FMUL.FTZ R46, R82.reuse, R89 ;  /* 0x00000059522e7220 */ /* 0x040fe20000410000 */
[----:B------:R-:W-:Y:S01]  /*36c0*/  FMUL.FTZ R52, R82, R55 ;  /* 0x0000003752347220 */ /* 0x000fe20000410000 */
[----:B------:R-:W-:Y:S01]  /*36d0*/  FMUL.FTZ R54, R54, R97 ;  /* 0x0000006136367220 */ /* 0x000fe20000410000 */
[----:B------:R-:W-:Y:S01]  /*36e0*/  FMUL.FTZ R0, R0, UR4 ;  /* 0x0000000400007c20 */ /* 0x000fe20008410000 */
[C---:B------:R-:W-:Y:S01]  /*36f0*/  LOP3.LUT P6, RZ, R49.reuse, 0xff, RZ, 0xc0, !PT ;  /* 0x000000ff31ff7812 */ /* 0x040fe200078cc0ff */
[----:B------:R-:W-:Y:S01]  /*3700*/  FMUL.FTZ R82, R82, R51 ;  /* 0x0000003352527220 */ /* 0x000fe20000410000 */
[----:B------:R-:W-:Y:S01]  /*3710*/  LOP3.LUT P3, RZ, R48, 0xff, RZ, 0xc0, !PT ;  /* 0x000000ff30ff7812 */ /* 0x000fe2000786c0ff */
[----:B------:R-:W-:Y:S01]  /*3720*/  FMUL.FTZ R54, R54, UR4 ;  /* 0x0000000436367c20 */ /* 0x000fe20008410000 */
[----:B------:R-:W-:Y:S01]  /*3730*/  FSEL R41, R42, RZ, P5 ;  /* 0x000000ff2a297208 */ /* 0x000fe20002800000 */
[-C--:B------:R-:W-:Y:S01]  /*3740*/  FMUL.FTZ R40, R40, R97.reuse ;  /* 0x0000006128287220 */ /* 0x080fe20000410000 */
[----:B------:R-:W-:Y:S01]  /*3750*/  FSEL R42, R50, RZ, P6 ;  /* 0x000000ff322a7208 */ /* 0x000fe20003000000 */
[-C--:B------:R-:W-:Y:S01]  /*3760*/  FMUL.FTZ R46, R46, R97.reuse ;  /* 0x000000612e2e7220 */ /* 0x080fe20000410000 */
[-C--:B------:R-:W-:Y:S01]  /*3770*/  FMUL.FTZ R52, R52, R97.reuse ;  /* 0x0000006134347220 */ /* 0x080fe20000410000 */
[----:B------:R-:W-:Y:S01]  /*3780*/  FMUL.FTZ R82, R82, R97 ;  /* 0x0000006152527220 */ /* 0x000fe20000410000 */
[----:B------:R-:W-:Y:S01]  /*3790*/  FSEL R0, R0, RZ, P3 ;  /* 0x000000ff00007208 */ /* 0x000fe20001800000 */
[----:B------:R-:W-:Y:S01]  /*37a0*/  FMUL.FTZ R40, R40, UR4 ;  /* 0x0000000428287c20 */ /* 0x000fe20008410000 */
[----:B------:R-:W-:Y:S01]  /*37b0*/  LOP3.LUT P6, RZ, R49, 0xff0000, RZ, 0xc0, !PT ;  /* 0x00ff000031ff7812 */ /* 0x000fe200078cc0ff */
[----:B------:R-:W-:Y:S01]  /*37c0*/  FMUL.FTZ R82, R82, UR4 ;  /* 0x0000000452527c20 */ /* 0x000fe20008410000 */
[----:B------:R-:W-:Y:S01]  /*37d0*/  ISETP.GE.U32.AND P3, PT, R48, RZ, PT ;  /* 0x000000ff3000720c */ /* 0x000fe20003f66070 */
[----:B------:R-:W-:Y:S01]  /*37e0*/  FMUL.FTZ R52, R52, UR4 ;  /* 0x0000000434347c20 */ /* 0x000fe20008410000 */
[----:B------:R-:W-:Y:S01]  /*37f0*/  FMUL.FTZ R46, R46, UR4 ;  /* 0x000000042e2e7c20 */ /* 0x000fe20008410000 */
[----:B------:R-:W-:-:S02]  /*3800*/  FSEL R43, R54, RZ, P6 ;  /* 0x000000ff362b7208 */ /* 0x000fc40003000000 */
[C---:B------:R-:W-:Y:S02]  /*3810*/  LOP3.LUT P4, RZ, R48.reuse, 0xff000000, RZ, 0xc0, !PT ;  /* 0xff00000030ff7812 */ /* 0x040fe4000788c0ff */
[C---:B------:R-:W-:Y:S02]  /*3820*/  LOP3.LUT P5, RZ, R49.reuse, 0xff00, RZ, 0xc0, !PT ;  /* 0x0000ff0031ff7812 */ /* 0x040fe400078ac0ff */
[----:B------:R-:W-:Y:S02]  /*3830*/  ISETP.GE.U32.AND.EX P3, PT, R49, 0x1000000, PT, P3 ;  /* 0x010000003100780c */ /* 0x000fe40003f66130 */
[----:B------:R-:W-:Y:S02]  /*3840*/  LOP3.LUT P6, RZ, R48, 0xff00, RZ, 0xc0, !PT ;  /* 0x0000ff0030ff7812 */ /* 0x000fe400078cc0ff */
[----:B------:R-:W-:Y:S02]  /*3850*/  FSEL R82, R82, RZ, P3 ;  /* 0x000000ff52527208 */ /* 0x000fe40001800000 */
[----:B------:R-:W-:-:S02]  /*3860*/  FSEL R49, R52, RZ, P5 ;  /* 0x000000ff34317208 */ /* 0x000fc40002800000 */
[----:B------:R-:W-:Y:S02]  /*3870*/  FSEL R46, R46, RZ, P4 ;  /* 0x000000ff2e2e7208 */ /* 0x000fe40002000000 */
[----:B------:R-:W-:Y:S02]  /*3880*/  FSEL R47, R40, RZ, P6 ;  /* 0x000000ff282f7208 */ /* 0x000fe40003000000 */
[----:B------:R-:W-:Y:S02]  /*3890*/  F2FP.BF16.F32.PACK_AB R43, R82, R43 ;  /* 0x0000002b522b723e */ /* 0x000fe400000010ff */
[----:B------:R-:W-:Y:S02]  /*38a0*/  F2FP.BF16.F32.PACK_AB R42, R49, R42 ;  /* 0x0000002a312a723e */ /* 0x000fe400000010ff */
[----:B------:R-:W-:Y:S02]  /*38b0*/  F2FP.BF16.F32.PACK_AB R41, R46, R41 ;  /* 0x000000292e29723e */ /* 0x000fe400000010ff */
[----:B------:R-:W-:-:S07]  /*38c0*/  F2FP.BF16.F32.PACK_AB R40, R47, R0 ;  /* 0x000000002f28723e */ /* 0x000fce00000010ff */
.L_x_316:
[----:B------:R-:W0:Y:S01]  /*38d0*/  @P0 LDC.64 R46, c[0x0][0x478] ;  /* 0x00011e00ff2e0b82 */ /* 0x000e220000000a00 */
[----:B------:R-:W-:-:S04]  /*38e0*/  IMAD.WIDE.U32 R44, R81, 0x10, R44 ;  /* 0x00000010512c7825 */ /* 0x000fc800078e002c */
[----:B0-----:R-:W-:-:S05]  /*38f0*/  @P0 IMAD.WIDE.U32 R46, R81, 0x10, R46 ;  /* 0x00000010512e0825 */ /* 0x001fca00078e002e */
[----:B------:R2:W-:Y:S04]  /*3900*/  @P0 STG.E.128 desc[UR6][R46.64], R28 ;  /* 0x0000001c2e000986 */ /* 0x0005e8000c101d06 */
[----:B------:R2:W-:Y:S02]  /*3910*/  STG.E.128 desc[UR6][R44.64], R40 ;  /* 0x000000282c007986 */ /* 0x0005e4000c101d06 */
.L_x_312:
[----:B012---:R-:W0:Y:S01]  /*3920*/  LDC.64 R40, c[0x0][0x380] ;  /* 0x0000e000ff287b82 */ /* 0x007e220000000a00 */
[----:B------:R-:W-:Y:S02]  /*3930*/  PLOP3.LUT P2, PT, P2, PT, PT, 0x8, 0x80 ;  /* 0x000000000080781c */ /* 0x000fe4000174e170 */
        /* <DEDUP_REMOVED lines=33> */
[----:B------:R-:W-:-:S07]  /*3b50*/  MOV R11, R3 ;  /* 0x00000003000b7202 */ /* 0x000fce0000000f00 */
.L_x_309:
        /* <DEDUP_REMOVED lines=16> */
.L_x_318:
        /* <DEDUP_REMOVED lines=10> */
.L_x_7975:


//--------------------- .text._ZN10layer_norm22ln_bwd_finalize_kernelINS_22Kernel_traits_finalizeILj2048E13__nv_bfloat16S2_S2_S2_fjLb0ELj1024ELj4ENS_18Kernel_traits_baseILj2048ES2_S2_S2_S2_fjLj1024EEEEELb0ELb0EEEvNS_9BwdParamsE --------------------------
	.section	.text._ZN10layer_norm22ln_bwd_finalize_kernelINS_22Kernel_traits_finalizeILj2048E13__nv_bfloat16S2_S2_S2_fjLb0ELj1024ELj4ENS_18Kernel_traits_baseILj2048ES2_S2_S2_S2_fjLj1024EEEEELb0ELb0EEEvNS_9BwdParamsE,"ax",@progbits
	.align	128
        .global         _ZN10layer_norm22ln_bwd_finalize_kernelINS_22Kernel_traits_finalizeILj2048E13__nv_bfloat16S2_S2_S2_fjLb0ELj1024ELj4ENS_18Kernel_traits_baseILj2048ES2_S2_S2_S2_fjLj1024EEEEELb0ELb0EEEvNS_9BwdParamsE
        .type           _ZN10layer_norm22ln_bwd_finalize_kernelINS_22Kernel_traits_finalizeILj2048E13__nv_bfloat16S2_S2_S2_fjLb0ELj1024ELj4ENS_18Kernel_traits_baseILj2048ES2_S2_S2_S2_fjLj1024EEEEELb0ELb0EEEvNS_9BwdParamsE,@function
        .size           _ZN10layer_norm22ln_bwd_finalize_kernelINS_22Kernel_traits_finalizeILj2048E13__nv_bfloat16S2_S2_S2_fjLb0ELj1024ELj4ENS_18Kernel_traits_baseILj2048ES2_S2_S2_S2_fjLj1024EEEEELb0ELb0EEEvNS_9BwdParamsE,(.L_x_7976 - _ZN10layer_norm22ln_bwd_finalize_kernelINS_22Kernel_traits_finalizeILj2048E13__nv_bfloat16S2_S2_S2_fjLb0ELj1024ELj4ENS_18Kernel_traits_baseILj2048ES2_S2_S2_S2_fjLj1024EEEEELb0ELb0EEEvNS_9BwdParamsE)
        .other          _ZN10layer_norm22ln_bwd_finalize_kernelINS_22Kernel_traits_finalizeILj2048E13__nv_bfloat16S2_S2_S2_fjLb0ELj1024ELj4ENS_18Kernel_traits_baseILj2048ES2_S2_S2_S2_fjLj1024EEEEELb0ELb0EEEvNS_9BwdParamsE,@"STO_CUDA_ENTRY STV_DEFAULT"
_ZN10layer_norm22ln_bwd_finalize_kernelINS_22Kernel_traits_finalizeILj2048E13__nv_bfloat16S2_S2_S2_fjLb0ELj1024ELj4ENS_18Kernel_traits_baseILj2048ES2_S2_S2_S2_fjLj1024EEEEELb0ELb0EEEvNS_9BwdParamsE:
.text._ZN10layer_norm22ln_bwd_finalize_kernelINS_22Kernel_traits_finalizeILj2048E13__nv_bfloat16S2_S2_S2_fjLb0ELj1024ELj4ENS_18Kernel_traits_baseILj2048ES2_S2_S2_S2_fjLj1024EEEEELb0ELb0EEEvNS_9BwdParamsE:
[----:B------:R-:W-:Y:S01]  /*0000*/  LDC R1, c[0x0][0x37c] ;  /* 0x0000df00ff017b82 */ /* 0x000fe20000000800 */
[----:B------:R-:W0:Y:S01]  /*0010*/  S2R R58, SR_CTAID.X ;  /* 0x00000000003a7919 */ /* 0x000e220000002500 */
[----:B------:R-:W1:Y:S01]  /*0020*/  S2R R0, SR_TID.X ;  /* 0x0000000000007919 */ /* 0x000e620000002100 */
[----:B0-----:R-:W-:-:S04]  /*0030*/  SHF.L.U32 R5, R58, 0x5, RZ ;  /* 0x000000053a057819 */ /* 0x001fc800000006ff */
[----:B-1----:R-:W-:-:S04]  /*0040*/  LOP3.LUT R3, R5, 0x1f, R0, 0xf8, !PT ;  /* 0x0000001f05037812 */ /* 0x002fc800078ef800 */
[----:B------:R-:W-:-:S13]  /*0050*/  ISETP.GT.U32.AND P0, PT, R3, 0x7ff, PT ;  /* 0x000007ff0300780c */ /* 0x000fda0003f04070 */
[----:B------:R-:W-:Y:S05]  /*0060*/  @P0 EXIT ;  /* 0x000000000000094d */ /* 0x000fea0003800000 */
[----:B------:R-:W0:Y:S01]  /*0070*/  LDC R54, c[0x0][0x388] ;  /* 0x0000e200ff367b82 */ /* 0x000e220000000800 */
[----:B------:R-:W1:Y:S01]  /*0080*/  LDCU UR8, c[0x0][0x380] ;  /* 0x00007000ff0877ac */ /* 0x000e620008000800 */
[----:B------:R-:W-:Y:S01]  /*0090*/  SHF.R.U32.HI R2, RZ, 0x5, R0 ;  /* 0x00000005ff027819 */ /* 0x000fe20000011600 */
[----:B------:R-:W-:Y:S01]  /*00a0*/  BSSY.RECONVERGENT B0, `(.L_x_319) ;  /* 0x0000136000007945 */ /* 0x000fe20003800200 */
[----:B------:R-:W-:Y:S01]  /*00b0*/  LOP3.LUT R57, R0, 0x1f, RZ, 0xc0, !PT ;  /* 0x0000001f00397812 */ /* 0x000fe200078ec0ff */
[----:B------:R-:W2:Y:S01]  /*00c0*/  LDCU.64 UR6, c[0x0][0x358] ;  /* 0x00006b00ff0677ac */ /* 0x000ea20008000a00 */
[----:B------:R-:W-:Y:S02]  /*00d0*/  MOV R43, RZ ;  /* 0x000000ff002b7202 */ /* 0x000fe40000000f00 */
[----:B-1----:R-:W-:-:S04]  /*00e0*/  ISETP.GE.U32.AND P0, PT, R2, UR8, PT ;  /* 0x0000000802007c0c */ /* 0x002fc8000bf06070 */
[----:B0-----:R-:W-:Y:S01]  /*00f0*/  ISETP.GE.U32.OR P0, PT, R3, R54, P0 ;  /* 0x000000360300720c */ /* 0x001fe20000706470 */
[----:B------:R-:W-:-:S12]  /*0100*/  HFMA2 R3, -RZ, RZ, 0, 0 ;  /* 0x00000000ff037431 */ /* 0x000fd800000001ff */
[----:B--2---:R-:W-:Y:S05]  /*0110*/  @P0 BRA `(.L_x_320) ;  /* 0x0000001000b80947 */ /* 0x004fea0003800000 */
[----:B------:R-:W-:Y:S01]  /*0120*/  LOP3.LUT R32, R2, 0x20, RZ, 0xfc, !PT ;  /* 0x0000002002207812 */ /* 0x000fe200078efcff */
[----:B------:R-:W-:Y:S01]  /*0130*/  BSSY.RECONVERGENT B1, `(.L_x_321) ;  /* 0x00000b1000017945 */ /* 0x000fe20003800200 */
[----:B------:R-:W-:Y:S02]  /*0140*/  LOP3.LUT R3, RZ, R2, RZ, 0x33, !PT ;  /* 0x00000002ff037212 */ /* 0x000fe400078e33ff */
[----:B------:R-:W-:Y:S02]  /*0150*/  VIMNMX.U32 R0, PT, PT, R32, UR8, !PT ;  /* 0x0000000820007c48 */ /* 0x000fe4000ffe0000 */
[----:B------:R-:W-:Y:S02]  /*0160*/  MOV R43, RZ ;  /* 0x000000ff002b7202 */ /* 0x000fe40000000f00 */
[----:B------:R-:W-:Y:S02]  /*0170*/  IADD3 R0, PT, PT, R0, R3, RZ ;  /* 0x0000000300007210 */ /* 0x000fe40007ffe0ff */
[----:B------:R-:W-:-:S02]  /*0180*/  MOV R3, RZ ;  /* 0x000000ff00037202 */ /* 0x000fc40000000f00 */
[C---:B------:R-:W-:Y:S02]  /*0190*/  ISETP.GE.U32.AND P1, PT, R0.reuse, 0x1e0, PT ;  /* 0x000001e00000780c */ /* 0x040fe40003f26070 */
[----:B------:R-:W-:-:S04]  /*01a0*/  LEA.HI R55, R0, 0x1, RZ, 0x1b ;  /* 0x0000000100377811 */ /* 0x000fc800078fd8ff */
[----:B------:R-:W-:-:S07]  /*01b0*/  LOP3.LUT P0, R56, R55, 0xf, RZ, 0xc0, !PT ;  /* 0x0000000f37387812 */ /* 0x000fce000780c0ff */
[----:B------:R-:W-:Y:S06]  /*01c0*/  @!P1 BRA `(.L_x_322) ;  /* 0x00000008009c9947 */ /* 0x000fec0003800000 */
[----:B------:R-:W-:Y:S01]  /*01d0*/  LOP3.LUT R7, R2, 0x140, RZ, 0xfc, !PT ;  /* 0x0000014002077812 */ /* 0x000fe200078efcff */
[-CC-:B------:R-:W-:Y:S01]  /*01e0*/  IMAD R32, R32, R54.reuse, R5.reuse ;  /* 0x0000003620207224 */ /* 0x180fe200078e0205 */
[C---:B------:R-:W-:Y:S01]  /*01f0*/  LOP3.LUT R9, R2.reuse, 0x160, RZ, 0xfc, !PT ;  /* 0x0000016002097812 */ /* 0x040fe200078efcff */
[----:B------:R-:W-:Y:S01]  /*0200*/  HFMA2 R43, -RZ, RZ, 0, 0 ;  /* 0x00000000ff2b7431 */ /* 0x000fe200000001ff */
[C---:B------:R-:W-:Y:S01]  /*0210*/  LOP3.LUT R11, R2.reuse, 0x180, RZ, 0xfc, !PT ;  /* 0x00000180020b7812 */ /* 0x040fe200078efcff */
[-CC-:B------:R-:W-:Y:S01]  /*0220*/  IMAD R8, R7, R54.reuse, R5.reuse ;  /* 0x0000003607087224 */ /* 0x180fe200078e0205 */
[C---:B------:R-:W-:Y:S01]  /*0230*/  LOP3.LUT R0, R2.reuse, 0x100, RZ, 0xfc, !PT ;  /* 0x0000010002007812 */ /* 0x040fe200078efcff */
[-CC-:B------:R-:W-:Y:S01]  /*0240*/  IMAD R10, R9, R54.reuse, R5.reuse ;  /* 0x00000036090a7224 */ /* 0x180fe200078e0205 */
[C---:B------:R-:W-:Y:S01]  /*0250*/  LOP3.LUT R13, R2.reuse, 0x1a0, RZ, 0xfc, !PT ;  /* 0x000001a0020d7812 */ /* 0x040fe200078efcff */
[-CC-:B------:R-:W-:Y:S01]  /*0260*/  IMAD R12, R11, R54.reuse, R5.reuse ;  /* 0x000000360b0c7224 */ /* 0x180fe200078e0205 */
[----:B------:R-:W-:Y:S01]  /*0270*/  LOP3.LUT R15, R2, 0x1c0, RZ, 0xfc, !PT ;  /* 0x000001c0020f7812 */ /* 0x000fe200078efcff */
[-CC-:B------:R-:W-:Y:S01]  /*0280*/  IMAD R4, R0, R54.reuse, R5.reuse ;  /* 0x0000003600047224 */ /* 0x180fe200078e0205 */
        /* <DEDUP_REMOVED lines=17> */
[--C-:B------:R-:W-:Y:S01]  /*03a0*/  IMAD R28, R27, R54, R5.reuse ;  /* 0x000000361b1c7224 */ /* 0x100fe200078e0205 */
[----:B------:R-:W-:Y:S01]  /*03b0*/  IADD3 R7, PT, PT, R57, R8, RZ ;  /* 0x0000000839077210 */ /* 0x000fe20007ffe0ff */
[--C-:B------:R-:W-:Y:S01]  /*03c0*/  IMAD R30, R29, R54, R5.reuse ;  /* 0x000000361d1e7224 */ /* 0x100fe200078e0205 */
[C---:B------:R-:W-:Y:S01]  /*03d0*/  IADD3 R8, PT, PT, R57.reuse, R10, RZ ;  /* 0x0000000a39087210 */ /* 0x040fe20007ffe0ff */
[----:B------:R-:W-:Y:S01]  /*03e0*/  IMAD R0, R2, R54, R5 ;  /* 0x0000003602007224 */ /* 0x000fe200078e0205 */
[----:B------:R-:W-:-:S02]  /*03f0*/  IADD3 R9, PT, PT, R57, R12, RZ ;  /* 0x0000000c39097210 */ /* 0x000fc40007ffe0ff */
[C---:B------:R-:W-:Y:S02]  /*0400*/  IADD3 R17, PT, PT, R57.reuse, R4, RZ ;  /* 0x0000000439117210 */ /* 0x040fe40007ffe0ff */
[C---:B------:R-:W-:Y:S02]  /*0410*/  IADD3 R10, PT, PT, R57.reuse, R14, RZ ;  /* 0x0000000e390a7210 */ /* 0x040fe40007ffe0ff */
[C---:B------:R-:W-:Y:S02]  /*0420*/  IADD3 R11, PT, PT, R57.reuse, R16, RZ ;  /* 0x00000010390b7210 */ /* 0x040fe40007ffe0ff */
[C---:B------:R-:W-:Y:S02]  /*0430*/  IADD3 R12, PT, PT, R57.reuse, R18, RZ ;  /* 0x00000012390c7210 */ /* 0x040fe40007ffe0ff */
[C---:B------:R-:W-:Y:S02]  /*0440*/  IADD3 R5, PT, PT, R57.reuse, R32, RZ ;  /* 0x0000002039057210 */ /* 0x040fe40007ffe0ff */
[----:B------:R-:W-:-:S02]  /*0450*/  IADD3 R0, PT, PT, R57, R0, RZ ;  /* 0x0000000039007210 */ /* 0x000fc40007ffe0ff */
[----:B------:R-:W-:Y:S02]  /*0460*/  IADD3 R19, PT, PT, -R19, RZ, RZ ;  /* 0x000000ff13137210 */ /* 0x000fe40007ffe1ff */
[C---:B------:R-:W-:Y:S02]  /*0470*/  IADD3 R6, PT, PT, R57.reuse, R6, RZ ;  /* 0x0000000639067210 */ /* 0x040fe40007ffe0ff */
[C---:B------:R-:W-:Y:S02]  /*0480*/  IADD3 R13, PT, PT, R57.reuse, R20, RZ ;  /* 0x00000014390d7210 */ /* 0x040fe40007ffe0ff */
[C---:B------:R-:W-:Y:S02]  /*0490*/  IADD3 R14, PT, PT, R57.reuse, R22, RZ ;  /* 0x00000016390e7210 */ /* 0x040fe40007ffe0ff */
[C---:B------:R-:W-:Y:S02]  /*04a0*/  IADD3 R15, PT, PT, R57.reuse, R24, RZ ;  /* 0x00000018390f7210 */ /* 0x040fe40007ffe0ff */
[----:B------:R-:W-:-:S02]  /*04b0*/  IADD3 R16, PT, PT, R57, R26, RZ ;  /* 0x0000001a39107210 */ /* 0x000fc40007ffe0ff */
[C---:B------:R-:W-:Y:S02]  /*04c0*/  IADD3 R4, PT, PT, R57.reuse, R28, RZ ;  /* 0x0000001c39047210 */ /* 0x040fe40007ffe0ff */
[----:B------:R-:W-:-:S07]  /*04d0*/  IADD3 R18, PT, PT, R57, R30, RZ ;  /* 0x0000001e39127210 */ /* 0x000fce0007ffe0ff */
.L_x_323:
[----:B------:R-:W0:Y:S08]  /*04e0*/  LDC.64 R50, c[0x0][0x440] ;  /* 0x00011000ff327b82 */ /* 0x000e300000000a00 */
[----:B------:R-:W1:Y:S01]  /*04f0*/  LDC.64 R52, c[0x0][0x448] ;  /* 0x00011200ff347b82 */ /* 0x000e620000000a00 */
[----:B0-----:R-:W-:-:S06]  /*0500*/  IMAD.WIDE.U32 R44, R0, 0x4, R50 ;  /* 0x00000004002c7825 */ /* 0x001fcc00078e0032 */
[----:B------:R-:W2:Y:S01]  /*0510*/  LDG.E R44, desc[UR6][R44.64] ;  /* 0x000000062c2c7981 */ /* 0x000ea2000c1e1900 */
[----:B------:R-:W-:-:S04]  /*0520*/  IMAD.WIDE.U32 R20, R4, 0x4, R50 ;  /* 0x0000000404147825 */ /* 0x000fc800078e0032 */
[----:B------:R-:W-:Y:S01]  /*0530*/  IMAD.WIDE.U32 R24, R15, 0x4, R50 ;  /* 0x000000040f187825 */ /* 0x000fe200078e0032 */
[----:B------:R0:W3:Y:S03]  /*0540*/  LDG.E R48, desc[UR6][R20.64] ;  /* 0x0000000614307981 */ /* 0x0000e6000c1e1900 */
[----:B-1----:R-:W-:Y:S02]  /*0550*/  IMAD.WIDE.U32 R40, R0, 0x4, R52 ;  /* 0x0000000400287825 */ /* 0x002fe400078e0034 */
[----:B------:R-:W4:Y:S02]  /*0560*/  LDG.E R25, desc[UR6][R24.64] ;  /* 0x0000000618197981 */ /* 0x000f24000c1e1900 */
[--C-:B------:R-:W-:Y:S02]  /*0570*/  IMAD.WIDE.U32 R22, R5, 0x4, R50.reuse ;  /* 0x0000000405167825 */ /* 0x100fe400078e0032 */
[----:B------:R-:W5:Y:S02]  /*0580*/  LDG.E R40, desc[UR6][R40.64] ;  /* 0x0000000628287981 */ /* 0x000f64000c1e1900 */
[----:B0-----:R-:W-:-:S02]  /*0590*/  IMAD.WIDE.U32 R20, R16, 0x4, R50 ;  /* 0x0000000410147825 */ /* 0x001fc400078e0032 */
[----:B------:R0:W3:Y:S02]  /*05a0*/  LDG.E R49, desc[UR6][R22.64] ;  /* 0x0000000616317981 */ /* 0x0000e4000c1e1900 */
[----:B------:R-:W-:Y:S02]  /*05b0*/  IMAD.WIDE.U32 R38, R5, 0x4, R52 ;  /* 0x0000000405267825 */ /* 0x000fe400078e0034 */
[----:B------:R1:W4:Y:S02]  /*05c0*/  LDG.E R24, desc[UR6][R20.64] ;  /* 0x0000000614187981 */ /* 0x000324000c1e1900 */
[--C-:B------:R-:W-:Y:S02]  /*05d0*/  IMAD.WIDE.U32 R26, R13, 0x4, R50.reuse ;  /* 0x000000040d1a7825 */ /* 0x100fe400078e0032 */
[----:B------:R-:W4:Y:S02]  /*05e0*/  LDG.E R38, desc[UR6][R38.64] ;  /* 0x0000000626267981 */ /* 0x000f24000c1e1900 */
[----:B0-----:R-:W-:-:S02]  /*05f0*/  IMAD.WIDE.U32 R22, R14, 0x4, R50 ;  /* 0x000000040e167825 */ /* 0x001fc400078e0032 */
[----:B------:R-:W4:Y:S02]  /*0600*/  LDG.E R27, desc[UR6][R26.64] ;  /* 0x000000061a1b7981 */ /* 0x000f24000c1e1900 */
[----:B-1----:R-:W-:-:S04]  /*0610*/  IMAD.WIDE.U32 R20, R7, 0x4, R50 ;  /* 0x0000000407147825 */ /* 0x002fc800078e0032 */
[--C-:B------:R-:W-:Y:S02]  /*0620*/  IMAD.WIDE.U32 R28, R8, 0x4, R50.reuse ;  /* 0x00000004081c7825 */ /* 0x100fe400078e0032 */
[----:B------:R-:W4:Y:S02]  /*0630*/  LDG.E R21, desc[UR6][R20.64] ;  /* 0x0000000614157981 */ /* 0x000f24000c1e1900 */
[----:B------:R-:W-:Y:S02]  /*0640*/  IMAD.WIDE.U32 R32, R9, 0x4, R50 ;  /* 0x0000000409207825 */ /* 0x000fe400078e0032 */
[----:B------:R0:W4:Y:S02]  /*0650*/  LDG.E R26, desc[UR6][R22.64] ;  /* 0x00000006161a7981 */ /* 0x000124000c1e1900 */
[----:B------:R-:W-:Y:S02]  /*0660*/  IMAD.WIDE.U32 R34, R4, 0x4, R52 ;  /* 0x0000000404227825 */ /* 0x000fe400078e0034 */
[----:B------:R-:W4:Y:S02]  /*0670*/  LDG.E R36, desc[UR6][R32.64] ;  /* 0x0000000620247981 */ /* 0x000f24000c1e1900 */
[----:B------:R-:W-:-:S02]  /*0680*/  IMAD.WIDE.U32 R46, R18, 0x4, R50 ;  /* 0x00000004122e7825 */ /* 0x000fc400078e0032 */
[----:B------:R1:W4:Y:S02]  /*0690*/  LDG.E R20, desc[UR6][R28.64] ;  /* 0x000000061c147981 */ /* 0x000324000c1e1900 */
[--C-:B0-----:R-:W-:Y:S02]  /*06a0*/  IMAD.WIDE.U32 R22, R17, 0x4, R50.reuse ;  /* 0x0000000411167825 */ /* 0x101fe400078e0032 */
[----:B------:R0:W4:Y:S02]  /*06b0*/  LDG.E R37, desc[UR6][R34.64] ;  /* 0x0000000622257981 */ /* 0x000124000c1e1900 */
[----:B------:R-:W-:Y:S02]  /*06c0*/  IMAD.WIDE.U32 R30, R6, 0x4, R50 ;  /* 0x00000004061e7825 */ /* 0x000fe400078e0032 */
[----:B------:R-:W4:Y:S02]  /*06d0*/  LDG.E R46, desc[UR6][R46.64] ;  /* 0x000000062e2e7981 */ /* 0x000f24000c1e1900 */
[----:B-1----:R-:W-:-:S02]  /*06e0*/  IMAD.WIDE.U32 R28, R18, 0x4, R52 ;  /* 0x00000004121c7825 */ /* 0x002fc400078e0034 */
[----:B------:R-:W4:Y:S02]  /*06f0*/  LDG.E R23, desc[UR6][R22.64] ;  /* 0x0000000616177981 */ /* 0x000f24000c1e1900 */
[--C-:B------:R-:W-:Y:S02]  /*0700*/  IMAD.WIDE.U32 R32, R13, 0x4, R52.reuse ;  /* 0x000000040d207825 */ /* 0x100fe400078e0034 */
[----:B------:R-:W4:Y:S04]  /*0710*/  LDG.E R41, desc[UR6][R28.64] ;  /* 0x000000061c297981 */ /* 0x000f28000c1e1900 */
[----:B------:R1:W4:Y:S04]  /*0720*/  LDG.E R42, desc[UR6][R32.64] ;  /* 0x00000006202a7981 */ /* 0x000328000c1e1900 */
[----:B------:R1:W4:Y:S01]  /*0730*/  LDG.E R22, desc[UR6][R30.64] ;  /* 0x000000061e167981 */ /* 0x000322000c1e1900 */
[----:B0-----:R-:W-:-:S04]  /*0740*/  IMAD.WIDE.U32 R34, R15, 0x4, R52 ;  /* 0x000000040f227825 */ /* 0x001fc800078e0034 */
[----:B-1----:R-:W-:Y:S02]  /*0750*/  IMAD.WIDE.U32 R32, R14, 0x4, R52 ;  /* 0x000000040e207825 */ /* 0x002fe400078e0034 */
[----:B------:R-:W4:Y:S02]  /*0760*/  LDG.E R34, desc[UR6][R34.64] ;  /* 0x0000000622227981 */ /* 0x000f24000c1e1900 */
[----:B------:R-:W-:-:S04]  /*0770*/  IMAD.WIDE.U32 R30, R10, 0x4, R50 ;  /* 0x000000040a1e7825 */ /* 0x000fc800078e0032 */
[--C-:B------:R-:W-:Y:S01]  /*0780*/  IMAD.WIDE.U32 R28, R12, 0x4, R50.reuse ;  /* 0x000000040c1c7825 */ /* 0x100fe200078e0032 */
[----:B------:R0:W4:Y:S04]  /*0790*/  LDG.E R39, desc[UR6][R30.64] ;  /* 0x000000061e277981 */ /* 0x000128000c1e1900 */
[----:B------:R1:W4:Y:S01]  /*07a0*/  LDG.E R47, desc[UR6][R28.64] ;  /* 0x000000061c2f7981 */ /* 0x000322000c1e1900 */
[----:B0-----:R-:W-:-:S04]  /*07b0*/  IMAD.WIDE.U32 R30, R11, 0x4, R50 ;  /* 0x000000040b1e7825 */ /* 0x001fc800078e0032 */
[--C-:B-1----:R-:W-:Y:S01]  /*07c0*/  IMAD.WIDE.U32 R28, R16, 0x4, R52.reuse ;  /* 0x00000004101c7825 */ /* 0x102fe200078e0034 */
[----:B------:R0:W4:Y:S04]  /*07d0*/  LDG.E R45, desc[UR6][R30.64] ;  /* 0x000000061e2d7981 */ /* 0x000128000c1e1900 */
[----:B------:R1:W4:Y:S01]  /*07e0*/  LDG.E R35, desc[UR6][R28.64] ;  /* 0x000000061c237981 */ /* 0x000322000c1e1900 */
[----:B0-----:R-:W-:-:S04]  /*07f0*/  IMAD.WIDE.U32 R30, R17, 0x4, R52 ;  /* 0x00000004111e7825 */ /* 0x001fc800078e0034 */
[--C-:B-1----:R-:W-:Y:S01]  /*0800*/  IMAD.WIDE.U32 R28, R7, 0x4, R52.reuse ;  /* 0x00000004071c7825 */ /* 0x102fe200078e0034 */
[----:B------:R0:W4:Y:S03]  /*0810*/  LDG.E R50, desc[UR6][R30.64] ;  /* 0x000000061e327981 */ /* 0x000126000c1e1900 */
[----:B0-----:R-:W-:-:S06]  /*0820*/  IMAD.WIDE.U32 R30, R8, 0x4, R52 ;  /* 0x00000004081e7825 */ /* 0x001fcc00078e0034 */
[----:B------:R-:W4:Y:S01]  /*0830*/  LDG.E R30, desc[UR6][R30.64] ;  /* 0x000000061e1e7981 */ /* 0x000f22000c1e1900 */
[----:B--2---:R-:W-:-:S03]  /*0840*/  FADD.FTZ R44, R44, R43 ;  /* 0x0000002b2c2c7221 */ /* 0x004fc60000010000 */
[----:B------:R0:W2:Y:S02]  /*0850*/  LDG.E R43, desc[UR6][R32.64] ;  /* 0x00000006202b7981 */ /* 0x0000a4000c1e1900 */
[----:B0-----:R-:W-:-:S06]  /*0860*/  IMAD.WIDE.U32 R32, R6, 0x4, R52 ;  /* 0x0000000406207825 */ /* 0x001fcc00078e0034 */
[----:B------:R-:W2:Y:S04]  /*0870*/  LDG.E R32, desc[UR6][R32.64] ;  /* 0x0000000620207981 */ /* 0x000ea8000c1e1900 */
[----:B------:R0:W2:Y:S02]  /*0880*/  LDG.E R33, desc[UR6][R28.64] ;  /* 0x000000061c217981 */ /* 0x0000a4000c1e1900 */
[----:B0-----:R-:W-:-:S05]  /*0890*/  IMAD.WIDE.U32 R28, R9, 0x4, R52 ;  /* 0x00000004091c7825 */ /* 0x001fca00078e0034 */
[----:B------:R0:W2:Y:S02]  /*08a0*/  LDG.E R51, desc[UR6][R28.64] ;  /* 0x000000061c337981 */ /* 0x0000a4000c1e1900 */
[----:B0-----:R-:W-:-:S05]  /*08b0*/  IMAD.WIDE.U32 R28, R10, 0x4, R52 ;  /* 0x000000040a1c7825 */ /* 0x001fca00078e0034 */
[----:B------:R0:W2:Y:S02]  /*08c0*/  LDG.E R59, desc[UR6][R28.64] ;  /* 0x000000061c3b7981 */ /* 0x0000a4000c1e1900 */
[----:B0-----:R-:W-:-:S05]  /*08d0*/  IMAD.WIDE.U32 R28, R11, 0x4, R52 ;  /* 0x000000040b1c7825 */ /* 0x001fca00078e0034 */
[----:B------:R0:W2:Y:S02]  /*08e0*/  LDG.E R60, desc[UR6][R28.64] ;  /* 0x000000061c3c7981 */ /* 0x0000a4000c1e1900 */
[----:B0-----:R-:W-:-:S05]  /*08f0*/  IMAD.WIDE.U32 R28, R12, 0x4, R52 ;  /* 0x000000040c1c7825 */ /* 0x001fca00078e0034 */
[----:B------:R-:W2:Y:S01]  /*0900*/  LDG.E R52, desc[UR6][R28.64] ;  /* 0x000000061c347981 */ /* 0x000ea2000c1e1900 */
[----:B-----5:R-:W-:Y:S01]  /*0910*/  FADD.FTZ R3, R40, R3 ;  /* 0x0000000328037221 */ /* 0x020fe20000010000 */
[----:B---3--:R-:W-:-:S03]  /*0920*/  FADD.FTZ R49, R44, R49 ;  /* 0x000000312c317221 */ /* 0x008fc60000010000 */
[----:B----4-:R-:W-:Y:S01]  /*0930*/  FADD.FTZ R38, R3, R38 ;  /* 0x0000002603267221 */ /* 0x010fe20000010000 */
[----:B------:R-:W-:-:S03]  /*0940*/  FADD.FTZ R49, R49, R48 ;  /* 0x0000003031317221 */ /* 0x000fc60000010000 */
[----:B------:R-:W-:Y:S01]  /*0950*/  FADD.FTZ R38, R38, R37 ;  /* 0x0000002526267221 */ /* 0x000fe20000010000 */
[----:B------:R-:W-:-:S03]  /*0960*/  FADD.FTZ R46, R49, R46 ;  /* 0x0000002e312e7221 */ /* 0x000fc60000010000 */
[----:B------:R-:W-:Y:S01]  /*0970*/  FADD.FTZ R41, R38, R41 ;  /* 0x0000002926297221 */ /* 0x000fe20000010000 */
[----:B------:R-:W-:-:S03]  /*0980*/  FADD.FTZ R27, R46, R27 ;  /* 0x0000001b2e1b7221 */ /* 0x000fc60000010000 */
[----:B------:R-:W-:Y:S01]  /*0990*/  FADD.FTZ R42, R41, R42 ;  /* 0x0000002a292a7221 */ /* 0x000fe20000010000 */
[----:B------:R-:W-:-:S04]  /*09a0*/  FADD.FTZ R26, R27, R26 ;  /* 0x0000001a1b1a7221 */ /* 0x000fc80000010000 */
[----:B------:R-:W-:-:S04]  /*09b0*/  FADD.FTZ R25, R26, R25 ;  /* 0x000000191a197221 */ /* 0x000fc80000010000 */
[----:B------:R-:W-:-:S04]  /*09c0*/  FADD.FTZ R24, R25, R24 ;  /* 0x0000001819187221 */ /* 0x000fc80000010000 */
[----:B------:R-:W-:-:S04]  /*09d0*/  FADD.FTZ R23, R24, R23 ;  /* 0x0000001718177221 */ /* 0x000fc80000010000 */
[----:B------:R-:W-:Y:S01]  /*09e0*/  FADD.FTZ R22, R23, R22 ;  /* 0x0000001617167221 */ /* 0x000fe20000010000 */
[----:B------:R-:W-:-:S03]  /*09f0*/  IADD3 R19, PT, PT, R19, 0x10, RZ ;  /* 0x0000001013137810 */ /* 0x000fc60007ffe0ff */
[----:B------:R-:W-:Y:S01]  /*0a00*/  FADD.FTZ R21, R22, R21 ;  /* 0x0000001516157221 */ /* 0x000fe20000010000 */
[----:B------:R-:W-:-:S03]  /*0a10*/  ISETP.NE.AND P1, PT, R19, RZ, PT ;  /* 0x000000ff1300720c */ /* 0x000fc60003f25270 */
[----:B------:R-:W-:-:S04]  /*0a20*/  FADD.FTZ R21, R21, R20 ;  /* 0x0000001415157221 */ /* 0x000fc80000010000 */
[----:B------:R-:W-:-:S04]  /*0a30*/  FADD.FTZ R36, R21, R36 ;  /* 0x0000002415247221 */ /* 0x000fc80000010000 */
[----:B------:R-:W-:-:S04]  /*0a40*/  FADD.FTZ R36, R36, R39 ;  /* 0x0000002724247221 */ /* 0x000fc80000010000 */
[----:B------:R-:W-:Y:S01]  /*0a50*/  FADD.FTZ R36, R36, R45 ;  /* 0x0000002d24247221 */ /* 0x000fe20000010000 */
[----:B------:R-:W-:Y:S02]  /*0a60*/  IADD3 R2, PT, PT, R2, 0x200, RZ ;  /* 0x0000020002027810 */ /* 0x000fe40007ffe0ff */
[C---:B------:R-:W-:Y:S02]  /*0a70*/  LEA R0, R54.reuse, R0, 0x9 ;  /* 0x0000000036007211 */ /* 0x040fe400078e48ff */
[C---:B------:R-:W-:Y:S02]  /*0a80*/  LEA R5, R54.reuse, R5, 0x9 ;  /* 0x0000000536057211 */ /* 0x040fe400078e48ff */
[C---:B------:R-:W-:Y:S02]  /*0a90*/  LEA R4, R54.reuse, R4, 0x9 ;  /* 0x0000000436047211 */ /* 0x040fe400078e48ff */
[C---:B------:R-:W-:Y:S02]  /*0aa0*/  LEA R18, R54.reuse, R18, 0x9 ;  /* 0x0000001236127211 */ /* 0x040fe400078e48ff */
[----:B------:R-:W-:-:S02]  /*0ab0*/  LEA R13, R54, R13, 0x9 ;  /* 0x0000000d360d7211 */ /* 0x000fc400078e48ff */
[C---:B------:R-:W-:Y:S02]  /*0ac0*/  LEA R14, R54.reuse, R14, 0x9 ;  /* 0x0000000e360e7211 */ /* 0x040fe400078e48ff */
        /* <DEDUP_REMOVED lines=9> */
[----:B------:R-:W-:Y:S01]  /*0b60*/  LEA R12, R54, R12, 0x9 ;  /* 0x0000000c360c7211 */ /* 0x000fe200078e48ff */
[----:B--2---:R-:W-:-:S04]  /*0b70*/  FADD.FTZ R43, R42, R43 ;  /* 0x0000002b2a2b7221 */ /* 0x004fc80000010000 */
[----:B------:R-:W-:-:S04]  /*0b80*/  FADD.FTZ R34, R43, R34 ;  /* 0x000000222b227221 */ /* 0x000fc80000010000 */
[----:B------:R-:W-:-:S04]  /*0b90*/  FADD.FTZ R35, R34, R35 ;  /* 0x0000002322237221 */ /* 0x000fc80000010000 */
[----:B------:R-:W-:-:S04]  /*0ba0*/  FADD.FTZ R35, R35, R50 ;  /* 0x0000003223237221 */ /* 0x000fc80000010000 */
[----:B------:R-:W-:-:S04]  /*0bb0*/  FADD.FTZ R32, R35, R32 ;  /* 0x0000002023207221 */ /* 0x000fc80000010000 */
[----:B------:R-:W-:-:S04]  /*0bc0*/  FADD.FTZ R33, R32, R33 ;  /* 0x0000002120217221 */ /* 0x000fc80000010000 */
[----:B------:R-:W-:-:S04]  /*0bd0*/  FADD.FTZ R30, R33, R30 ;  /* 0x0000001e211e7221 */ /* 0x000fc80000010000 */
[----:B------:R-:W-:Y:S01]  /*0be0*/  FADD.FTZ R30, R30, R51 ;  /* 0x000000331e1e7221 */ /* 0x000fe20000010000 */
[----:B------:R-:W-:-:S03]  /*0bf0*/  FADD.FTZ R43, R36, R47 ;  /* 0x0000002f242b7221 */ /* 0x000fc60000010000 */
[----:B------:R-:W-:-:S04]  /*0c00*/  FADD.FTZ R59, R30, R59 ;  /* 0x0000003b1e3b7221 */ /* 0x000fc80000010000 */
[----:B------:R-:W-:-:S04]  /*0c10*/  FADD.FTZ R59, R59, R60 ;  /* 0x0000003c3b3b7221 */ /* 0x000fc80000010000 */
[----:B------:R-:W-:Y:S01]  /*0c20*/  FADD.FTZ R3, R59, R52 ;  /* 0x000000343b037221 */ /* 0x000fe20000010000 */
[----:B------:R-:W-:Y:S06]  /*0c30*/  @P1 BRA `(.L_x_323) ;  /* 0xfffffff800281947 */ /* 0x000fec000383ffff */
.L_x_322:
[----:B------:R-:W-:Y:S05]  /*0c40*/  BSYNC.RECONVERGENT B1 ;  /* 0x0000000000017941 */ /* 0x000fea0003800200 */
.L_x_321:
[----:B------:R-:W-:Y:S05]  /*0c50*/  @!P0 BRA `(.L_x_320) ;  /* 0x0000000400e88947 */ /* 0x000fea0003800000 */
[----:B------:R-:W0:Y:S01]  /*0c60*/  S2R R0, SR_TID.X ;  /* 0x0000000000007919 */ /* 0x000e220000002100 */
[----:B------:R-:W-:Y:S01]  /*0c70*/  ISETP.GE.U32.AND P0, PT, R56, 0x8, PT ;  /* 0x000000083800780c */ /* 0x000fe20003f06070 */
[----:B------:R-:W-:Y:S01]  /*0c80*/  BSSY.RECONVERGENT B1, `(.L_x_324) ;  /* 0x0000041000017945 */ /* 0x000fe20003800200 */
[----:B------:R-:W-:Y:S02]  /*0c90*/  LOP3.LUT R34, R55, 0x7, RZ, 0xc0, !PT ;  /* 0x0000000737227812 */ /* 0x000fe400078ec0ff */
[----:B------:R-:W-:Y:S02]  /*0ca0*/  SHF.L.U32 R7, R58, 0x5, RZ ;  /* 0x000000053a077819 */ /* 0x000fe400000006ff */
[----:B------:R-:W-:Y:S02]  /*0cb0*/  ISETP.NE.AND P1, PT, R34, RZ, PT ;  /* 0x000000ff2200720c */ /* 0x000fe40003f25270 */
[----:B0-----:R-:W-:-:S05]  /*0cc0*/  LOP3.LUT R11, R7, 0x1f, R0, 0xf8, !PT ;  /* 0x0000001f070b7812 */ /* 0x001fca00078ef800 */
[----:B------:R-:W-:Y:S06]  /*0cd0*/  @!P0 BRA `(.L_x_325) ;  /* 0x0000000000ec8947 */ /* 0x000fec0003800000 */
[----:B------:R-:W0:Y:S01]  /*0ce0*/  LDC.64 R4, c[0x0][0x448] ;  /* 0x00011200ff047b82 */ /* 0x000e220000000a00 */
[----:B------:R-:W-:-:S05]  /*0cf0*/  IMAD R13, R2, R54, R11 ;  /* 0x00000036020d7224 */ /* 0x000fca00078e020b */
[CC--:B------:R-:W-:Y:S02]  /*0d00*/  LEA R21, R54.reuse, R13.reuse, 0x5 ;  /* 0x0000000d36157211 */ /* 0x0c0fe400078e28ff */
[----:B------:R-:W1:Y:S01]  /*0d10*/  LDC.64 R8, c[0x0][0x440] ;  /* 0x00011000ff087b82 */ /* 0x000e620000000a00 */
[CC--:B------:R-:W-:Y:S02]  /*0d20*/  LEA R23, R54.reuse, R13.reuse, 0x6 ;  /* 0x0000000d36177211 */ /* 0x0c0fe400078e30ff */
[C---:B------:R-:W-:Y:S02]  /*0d30*/  LEA R33, R54.reuse, R13, 0x7 ;  /* 0x0000000d36217211 */ /* 0x040fe400078e38ff */
[----:B------:R-:W-:Y:S01]  /*0d40*/  LEA R27, R54, R23, 0x5 ;  /* 0x00000017361b7211 */ /* 0x000fe200078e28ff */
[----:B0-----:R-:W-:-:S06]  /*0d50*/  IMAD.WIDE.U32 R14, R13, 0x4, R4 ;  /* 0x000000040d0e7825 */ /* 0x001fcc00078e0004 */
[----:B------:R0:W2:Y:S01]  /*0d60*/  LDG.E R14, desc[UR6][R14.64] ;  /* 0x000000060e0e7981 */ /* 0x0000a2000c1e1900 */
[----:B-1----:R-:W-:-:S04]  /*0d70*/  IMAD.WIDE.U32 R16, R13, 0x4, R8 ;  /* 0x000000040d107825 */ /* 0x002fc800078e0008 */
[C---:B------:R-:W-:Y:S01]  /*0d80*/  IMAD.WIDE.U32 R18, R21.reuse, 0x4, R8 ;  /* 0x0000000415127825 */ /* 0x040fe200078e0008 */
[----:B------:R-:W3:Y:S03]  /*0d90*/  LDG.E R0, desc[UR6][R16.64] ;  /* 0x0000000610007981 */ /* 0x000ee6000c1e1900 */
[----:B------:R-:W-:Y:S01]  /*0da0*/  IMAD.WIDE.U32 R20, R21, 0x4, R4 ;  /* 0x0000000415147825 */ /* 0x000fe200078e0004 */
[----:B------:R1:W4:Y:S03]  /*0db0*/  LDG.E R6, desc[UR6][R18.64] ;  /* 0x0000000612067981 */ /* 0x000326000c1e1900 */
[C---:B------:R-:W-:Y:S01]  /*0dc0*/  IMAD.WIDE.U32 R12, R23.reuse, 0x4, R8 ;  /* 0x00000004170c7825 */ /* 0x040fe200078e0008 */
[----:B------:R5:W4:Y:S03]  /*0dd0*/  LDG.E R35, desc[UR6][R20.64] ;  /* 0x0000000614237981 */ /* 0x000b26000c1e1900 */
[----:B------:R-:W-:-:S04]  /*0de0*/  IMAD.WIDE.U32 R22, R23, 0x4, R4 ;  /* 0x0000000417167825 */ /* 0x000fc800078e0004 */
[C---:B------:R-:W-:Y:S01]  /*0df0*/  IMAD.WIDE.U32 R24, R27.reuse, 0x4, R8 ;  /* 0x000000041b187825 */ /* 0x040fe200078e0008 */
[----:B------:R5:W4:Y:S03]  /*0e00*/  LDG.E R12, desc[UR6][R12.64] ;  /* 0x000000060c0c7981 */ /* 0x000b26000c1e1900 */
[--C-:B------:R-:W-:Y:S01]  /*0e10*/  IMAD.WIDE.U32 R26, R27, 0x4, R4.reuse ;  /* 0x000000041b1a7825 */ /* 0x100fe200078e0004 */
[----:B------:R-:W4:Y:S01]  /*0e20*/  LDG.E R23, desc[UR6][R22.64] ;  /* 0x0000000616177981 */ /* 0x000f22000c1e1900 */
[CC--:B0-----:R-:W-:Y:S02]  /*0e30*/  LEA R15, R54.reuse, R33.reuse, 0x5 ;  /* 0x00000021360f7211 */ /* 0x0c1fe400078e28ff */
[----:B------:R-:W-:Y:S01]  /*0e40*/  IMAD.WIDE.U32 R30, R33, 0x4, R4 ;  /* 0x00000004211e7825 */ /* 0x000fe200078e0004 */
[----:B------:R-:W4:Y:S01]  /*0e50*/  LDG.E R25, desc[UR6][R24.64] ;  /* 0x0000000618197981 */ /* 0x000f22000c1e1900 */
[----:B-1----:R-:W-:-:S02]  /*0e60*/  LEA R19, R54, R33, 0x6 ;  /* 0x0000002136137211 */ /* 0x002fc400078e30ff */
[--C-:B------:R-:W-:Y:S01]  /*0e70*/  IMAD.WIDE.U32 R28, R33, 0x4, R8.reuse ;  /* 0x00000004211c7825 */ /* 0x100fe200078e0008 */
[----:B------:R-:W4:Y:S03]  /*0e80*/  LDG.E R27, desc[UR6][R26.64] ;  /* 0x000000061a1b7981 */ /* 0x000f26000c1e1900 */
[C---:B------:R-:W-:Y:S01]  /*0e90*/  IMAD.WIDE.U32 R32, R15.reuse, 0x4, R8 ;  /* 0x000000040f207825 */ /* 0x040fe200078e0008 */
[----:B------:R-:W4:Y:S03]  /*0ea0*/  LDG.E R10, desc[UR6][R28.64] ;  /* 0x000000061c0a7981 */ /* 0x000f26000c1e1900 */
[----:B-----5:R-:W-:Y:S01]  /*0eb0*/  IMAD.WIDE.U32 R20, R15, 0x4, R4 ;  /* 0x000000040f147825 */ /* 0x020fe200078e0004 */
[----:B------:R-:W5:Y:S01]  /*0ec0*/  LDG.E R31, desc[UR6][R30.64] ;  /* 0x000000061e1f7981 */ /* 0x000f62000c1e1900 */
[----:B------:R-:W-:-:S02]  /*0ed0*/  LEA R13, R54, R19, 0x5 ;  /* 0x00000013360d7211 */ /* 0x000fc400078e28ff */
[C---:B------:R-:W-:Y:S01]  /*0ee0*/  IMAD.WIDE.U32 R16, R19.reuse, 0x4, R8 ;  /* 0x0000000413107825 */ /* 0x040fe200078e0008 */
[----:B------:R-:W5:Y:S03]  /*0ef0*/  LDG.E R33, desc[UR6][R32.64] ;  /* 0x0000000620217981 */ /* 0x000f66000c1e1900 */
[----:B------:R-:W-:Y:S01]  /*0f00*/  IMAD.WIDE.U32 R18, R19, 0x4, R4 ;  /* 0x0000000413127825 */ /* 0x000fe200078e0004 */
[----:B------:R-:W5:Y:S03]  /*0f10*/  LDG.E R21, desc[UR6][R20.64] ;  /* 0x0000000614157981 */ /* 0x000f66000c1e1900 */
[C---:B------:R-:W-:Y:S01]  /*0f20*/  IMAD.WIDE.U32 R8, R13.reuse, 0x4, R8 ;  /* 0x000000040d087825 */ /* 0x040fe200078e0008 */
[----:B------:R-:W5:Y:S03]  /*0f30*/  LDG.E R17, desc[UR6][R16.64] ;  /* 0x0000000610117981 */ /* 0x000f66000c1e1900 */
[----:B------:R-:W-:Y:S01]  /*0f40*/  IMAD.WIDE.U32 R4, R13, 0x4, R4 ;  /* 0x000000040d047825 */ /* 0x000fe200078e0004 */
[----:B------:R-:W5:Y:S04]  /*0f50*/  LDG.E R19, desc[UR6][R18.64] ;  /* 0x0000000612137981 */ /* 0x000f68000c1e1900 */
[----:B------:R-:W5:Y:S04]  /*0f60*/  LDG.E R9, desc[UR6][R8.64] ;  /* 0x0000000608097981 */ /* 0x000f68000c1e1900 */
[----:B------:R-:W5:Y:S01]  /*0f70*/  LDG.E R5, desc[UR6][R4.64] ;  /* 0x0000000604057981 */ /* 0x000f62000c1e1900 */
[----:B------:R-:W-:Y:S01]  /*0f80*/  IADD3 R2, PT, PT, R2, 0x100, RZ ;  /* 0x0000010002027810 */ /* 0x000fe20007ffe0ff */
[----:B--2---:R-:W-:Y:S01]  /*0f90*/  FADD.FTZ R14, R3, R14 ;  /* 0x0000000e030e7221 */ /* 0x004fe20000010000 */
[----:B---3--:R-:W-:-:S04]  /*0fa0*/  FADD.FTZ R43, R43, R0 ;  /* 0x000000002b2b7221 */ /* 0x008fc80000010000 */
[----:B----4-:R-:W-:Y:S01]  /*0fb0*/  FADD.FTZ R43, R43, R6 ;  /* 0x000000062b2b7221 */ /* 0x010fe20000010000 */
[----:B------:R-:W-:-:S03]  /*0fc0*/  FADD.FTZ R14, R14, R35 ;  /* 0x000000230e0e7221 */ /* 0x000fc60000010000 */
[----:B------:R-:W-:Y:S01]  /*0fd0*/  FADD.FTZ R12, R43, R12 ;  /* 0x0000000c2b0c7221 */ /* 0x000fe20000010000 */
[----:B------:R-:W-:-:S03]  /*0fe0*/  FADD.FTZ R14, R14, R23 ;  /* 0x000000170e0e7221 */ /* 0x000fc60000010000 */
[----:B------:R-:W-:Y:S01]  /*0ff0*/  FADD.FTZ R25, R12, R25 ;  /* 0x000000190c197221 */ /* 0x000fe20000010000 */
[----:B------:R-:W-:-:S03]  /*1000*/  FADD.FTZ R14, R14, R27 ;  /* 0x0000001b0e0e7221 */ /* 0x000fc60000010000 */
[----:B------:R-:W-:Y:S01]  /*1010*/  FADD.FTZ R10, R25, R10 ;  /* 0x0000000a190a7221 */ /* 0x000fe20000010000 */
[----:B-----5:R-:W-:-:S03]  /*1020*/  FADD.FTZ R14, R14, R31 ;  /* 0x0000001f0e0e7221 */ /* 0x020fc60000010000 */
[----:B------:R-:W-:Y:S01]  /*1030*/  FADD.FTZ R10, R10, R33 ;  /* 0x000000210a0a7221 */ /* 0x000fe20000010000 */
[----:B------:R-:W-:-:S03]  /*1040*/  FADD.FTZ R14, R14, R21 ;  /* 0x000000150e0e7221 */ /* 0x000fc60000010000 */
[----:B------:R-:W-:Y:S01]  /*1050*/  FADD.FTZ R10, R10, R17 ;  /* 0x000000110a0a7221 */ /* 0x000fe20000010000 */
[----:B------:R-:W-:-:S03]  /*1060*/  FADD.FTZ R14, R14, R19 ;  /* 0x000000130e0e7221 */ /* 0x000fc60000010000 */
[----:B------:R-:W-:Y:S01]  /*1070*/  FADD.FTZ R43, R10, R9 ;  /* 0x000000090a2b7221 */ /* 0x000fe20000010000 */
[----:B------:R-:W-:-:S07]  /*1080*/  FADD.FTZ R3, R14, R5 ;  /* 0x000000050e037221 */ /* 0x000fce0000010000 */
.L_x_325:
[----:B------:R-:W-:Y:S05]  /*1090*/  BSYNC.RECONVERGENT B1 ;  /* 0x0000000000017941 */ /* 0x000fea0003800200 */
.L_x_324:
[----:B------:R-:W-:Y:S05]  /*10a0*/  @!P1 BRA `(.L_x_320) ;  /* 0x0000000000d49947 */ /* 0x000fea0003800000 */
[----:B------:R-:W-:Y:S01]  /*10b0*/  ISETP.GE.U32.AND P0, PT, R34, 0x4, PT ;  /* 0x000000042200780c */ /* 0x000fe20003f06070 */
[----:B------:R-:W-:Y:S01]  /*10c0*/  BSSY.RECONVERGENT B1, `(.L_x_326) ;  /* 0x0000023000017945 */ /* 0x000fe20003800200 */
[----:B------:R-:W-:-:S04]  /*10d0*/  LOP3.LUT R0, R55, 0x3, RZ, 0xc0, !PT ;  /* 0x0000000337007812 */ /* 0x000fc800078ec0ff */
[----:B------:R-:W-:-:S07]  /*10e0*/  ISETP.NE.AND P1, PT, R0, RZ, PT ;  /* 0x000000ff0000720c */ /* 0x000fce0003f25270 */
[----:B------:R-:W-:Y:S06]  /*10f0*/  @!P0 BRA `(.L_x_327) ;  /* 0x00000000007c8947 */ /* 0x000fec0003800000 */
[----:B------:R-:W0:Y:S01]  /*1100*/  LDC.64 R4, c[0x0][0x440] ;  /* 0x00011000ff047b82 */ /* 0x000e220000000a00 */
[----:B------:R-:W-:-:S05]  /*1110*/  IMAD R15, R2, R54, R11 ;  /* 0x00000036020f7224 */ /* 0x000fca00078e020b */
[CC--:B------:R-:W-:Y:S02]  /*1120*/  LEA R17, R54.reuse, R15.reuse, 0x5 ;  /* 0x0000000f36117211 */ /* 0x0c0fe400078e28ff */
[----:B------:R-:W1:Y:S01]  /*1130*/  LDC.64 R12, c[0x0][0x448] ;  /* 0x00011200ff0c7b82 */ /* 0x000e620000000a00 */
[----:B------:R-:W-:-:S04]  /*1140*/  LEA R21, R54, R15, 0x6 ;  /* 0x0000000f36157211 */ /* 0x000fc800078e30ff */
[----:B------:R-:W-:Y:S01]  /*1150*/  LEA R23, R54, R21, 0x5 ;  /* 0x0000001536177211 */ /* 0x000fe200078e28ff */
[----:B0-----:R-:W-:-:S04]  /*1160*/  IMAD.WIDE.U32 R8, R15, 0x4, R4 ;  /* 0x000000040f087825 */ /* 0x001fc800078e0004 */
[----:B-1----:R-:W-:Y:S02]  /*1170*/  IMAD.WIDE.U32 R10, R15, 0x4, R12 ;  /* 0x000000040f0a7825 */ /* 0x002fe400078e000c */
[----:B------:R-:W2:Y:S02]  /*1180*/  LDG.E R8, desc[UR6][R8.64] ;  /* 0x0000000608087981 */ /* 0x000ea4000c1e1900 */
[C---:B------:R-:W-:Y:S02]  /*1190*/  IMAD.WIDE.U32 R14, R17.reuse, 0x4, R4 ;  /* 0x00000004110e7825 */ /* 0x040fe400078e0004 */
[----:B------:R-:W3:Y:S02]  /*11a0*/  LDG.E R10, desc[UR6][R10.64] ;  /* 0x000000060a0a7981 */ /* 0x000ee4000c1e1900 */
[----:B------:R-:W-:Y:S02]  /*11b0*/  IMAD.WIDE.U32 R16, R17, 0x4, R12 ;  /* 0x0000000411107825 */ /* 0x000fe400078e000c */
[----:B------:R-:W4:Y:S02]  /*11c0*/  LDG.E R15, desc[UR6][R14.64] ;  /* 0x000000060e0f7981 */ /* 0x000f24000c1e1900 */
[----:B------:R-:W-:-:S02]  /*11d0*/  IMAD.WIDE.U32 R18, R21, 0x4, R4 ;  /* 0x0000000415127825 */ /* 0x000fc400078e0004 */
[----:B------:R-:W5:Y:S02]  /*11e0*/  LDG.E R17, desc[UR6][R16.64] ;  /* 0x0000000610117981 */ /* 0x000f64000c1e1900 */
[----:B------:R-:W-:Y:S02]  /*11f0*/  IMAD.WIDE.U32 R20, R21, 0x4, R12 ;  /* 0x0000000415147825 */ /* 0x000fe400078e000c */
[----:B------:R-:W5:Y:S02]  /*1200*/  LDG.E R19, desc[UR6][R18.64] ;  /* 0x0000000612137981 */ /* 0x000f64000c1e1900 */
[C---:B------:R-:W-:Y:S02]  /*1210*/  IMAD.WIDE.U32 R4, R23.reuse, 0x4, R4 ;  /* 0x0000000417047825 */ /* 0x040fe400078e0004 */
[----:B------:R-:W5:Y:S02]  /*1220*/  LDG.E R21, desc[UR6][R20.64] ;  /* 0x0000000614157981 */ /* 0x000f64000c1e1900 */
[----:B------:R-:W-:-:S02]  /*1230*/  IMAD.WIDE.U32 R12, R23, 0x4, R12 ;  /* 0x00000004170c7825 */ /* 0x000fc400078e000c */
[----:B------:R-:W5:Y:S04]  /*1240*/  LDG.E R5, desc[UR6][R4.64] ;  /* 0x0000000604057981 */ /* 0x000f68000c1e1900 */
[----:B------:R-:W5:Y:S01]  /*1250*/  LDG.E R13, desc[UR6][R12.64] ;  /* 0x000000060c0d7981 */ /* 0x000f62000c1e1900 */
[----:B------:R-:W-:Y:S01]  /*1260*/  IADD3 R2, PT, PT, R2, 0x80, RZ ;  /* 0x0000008002027810 */ /* 0x000fe20007ffe0ff */
[----:B--2---:R-:W-:Y:S01]  /*1270*/  FADD.FTZ R8, R43, R8 ;  /* 0x000000082b087221 */ /* 0x004fe20000010000 */
[----:B---3--:R-:W-:-:S03]  /*1280*/  FADD.FTZ R10, R3, R10 ;  /* 0x0000000a030a7221 */ /* 0x008fc60000010000 */
[----:B----4-:R-:W-:Y:S01]  /*1290*/  FADD.FTZ R8, R8, R15 ;  /* 0x0000000f08087221 */ /* 0x010fe20000010000 */
[----:B-----5:R-:W-:-:S03]  /*12a0*/  FADD.FTZ R10, R10, R17 ;  /* 0x000000110a0a7221 */ /* 0x020fc60000010000 */
[----:B------:R-:W-:Y:S01]  /*12b0*/  FADD.FTZ R8, R8, R19 ;  /* 0x0000001308087221 */ /* 0x000fe20000010000 */
[----:B------:R-:W-:-:S03]  /*12c0*/  FADD.FTZ R10, R10, R21 ;  /* 0x000000150a0a7221 */ /* 0x000fc60000010000 */
[----:B------:R-:W-:Y:S01]  /*12d0*/  FADD.FTZ R43, R8, R5 ;  /* 0x00000005082b7221 */ /* 0x000fe20000010000 */
[----:B------:R-:W-:-:S07]  /*12e0*/  FADD.FTZ R3, R10, R13 ;  /* 0x0000000d0a037221 */ /* 0x000fce0000010000 */
.L_x_327:
[----:B------:R-:W-:Y:S05]  /*12f0*/  BSYNC.RECONVERGENT B1 ;  /* 0x0000000000017941 */ /* 0x000fea0003800200 */
.L_x_326:
[----:B------:R-:W-:Y:S05]  /*1300*/  @!P1 BRA `(.L_x_320) ;  /* 0x00000000003c9947 */ /* 0x000fea0003800000 */
[----:B------:R-:W0:Y:S01]  /*1310*/  LDC.64 R8, c[0x0][0x440] ;  /* 0x00011000ff087b82 */ /* 0x000e220000000a00 */
[----:B------:R-:W-:Y:S01]  /*1320*/  IMAD R2, R2, R54, R7 ;  /* 0x0000003602027224 */ /* 0x000fe200078e0207 */
[----:B------:R-:W-:-:S04]  /*1330*/  IADD3 R0, PT, PT, -R0, RZ, RZ ;  /* 0x000000ff00007210 */ /* 0x000fc80007ffe1ff */
[----:B------:R-:W-:Y:S02]  /*1340*/  IADD3 R13, PT, PT, R57, R2, RZ ;  /* 0x00000002390d7210 */ /* 0x000fe40007ffe0ff */
[----:B------:R-:W1:Y:S05]  /*1350*/  LDC.64 R10, c[0x0][0x448] ;  /* 0x00011200ff0a7b82 */ /* 0x000e6a0000000a00 */
.L_x_328:
[----:B0-----:R-:W-:-:S04]  /*1360*/  IMAD.WIDE.U32 R4, R13, 0x4, R8 ;  /* 0x000000040d047825 */ /* 0x001fc800078e0008 */
[----:B-1----:R-:W-:Y:S02]  /*1370*/  IMAD.WIDE.U32 R6, R13, 0x4, R10 ;  /* 0x000000040d067825 */ /* 0x002fe400078e000a */
[----:B------:R-:W2:Y:S04]  /*1380*/  LDG.E R4, desc[UR6][R4.64] ;  /* 0x0000000604047981 */ /* 0x000ea8000c1e1900 */
[----:B------:R-:W3:Y:S01]  /*1390*/  LDG.E R6, desc[UR6][R6.64] ;  /* 0x0000000606067981 */ /* 0x000ee2000c1e1900 */
[----:B------:R-:W-:Y:S02]  /*13a0*/  IADD3 R0, PT, PT, R0, 0x1, RZ ;  /* 0x0000000100007810 */ /* 0x000fe40007ffe0ff */
[----:B------:R-:W-:Y:S02]  /*13b0*/  LEA R13, R54, R13, 0x5 ;  /* 0x0000000d360d7211 */ /* 0x000fe400078e28ff */
[----:B------:R-:W-:Y:S01]  /*13c0*/  ISETP.NE.AND P0, PT, R0, RZ, PT ;  /* 0x000000ff0000720c */ /* 0x000fe20003f05270 */
[----:B--2---:R-:W-:Y:S01]  /*13d0*/  FADD.FTZ R43, R4, R43 ;  /* 0x0000002b042b7221 */ /* 0x004fe20000010000 */
[----:B---3--:R-:W-:-:S11]  /*13e0*/  FADD.FTZ R3, R6, R3 ;  /* 0x0000000306037221 */ /* 0x008fd60000010000 */
[----:B------:R-:W-:Y:S05]  /*13f0*/  @P0 BRA `(.L_x_328) ;  /* 0xfffffffc00d80947 */ /* 0x000fea000383ffff */
.L_x_320:
[----:B------:R-:W-:Y:S05]  /*1400*/  BSYNC.RECONVERGENT B0 ;  /* 0x0000000000007941 */ /* 0x000fea0003800200 */
.L_x_319:
[----:B------:R-:W0:Y:S01]  /*1410*/  S2R R5, SR_TID.X ;  /* 0x0000000000057919 */ /* 0x000e220000002100 */
[----:B------:R-:W1:Y:S01]  /*1420*/  S2UR UR5, SR_CgaCtaId ;  /* 0x00000000000579c3 */ /* 0x000e620000008800 */
[----:B------:R-:W-:Y:S01]  /*1430*/  UMOV UR4, 0x400 ;  /* 0x0000040000047882 */ /* 0x000fe20000000000 */
[----:B------:R-:W-:Y:S02]  /*1440*/  SHF.L.U32 R58, R58, 0x4, RZ ;  /* 0x000000043a3a7819 */ /* 0x000fe400000006ff */
[----:B------:R-:W-:Y:S02]  /*1450*/  ISETP.NE.AND P0, PT, R57, RZ, PT ;  /* 0x000000ff3900720c */ /* 0x000fe40003f05270 */
[----:B------:R-:W-:Y:S01]  /*1460*/  LOP3.LUT R58, R58, 0x7ffffff0, RZ, 0xc0, !PT ;  /* 0x7ffffff03a3a7812 */ /* 0x000fe200078ec0ff */
[----:B-1----:R-:W-:Y:S01]  /*1470*/  ULEA UR4, UR5, UR4, 0x18 ;  /* 0x0000000405047291 */ /* 0x002fe2000f8ec0ff */
[----:B0-----:R-:W-:-:S04]  /*1480*/  SHF.R.U32.HI R12, RZ, 0x5, R5 ;  /* 0x00000005ff0c7819 */ /* 0x001fc80000011605 */
[----:B------:R-:W-:-:S04]  /*1490*/  LOP3.LUT R0, R12, 0x1f, R5, 0x78, !PT ;  /* 0x0000001f0c007812 */ /* 0x000fc800078e7805 */
[----:B------:R-:W-:Y:S02]  /*14a0*/  LOP3.LUT R2, R0, 0x3e0, R5, 0xf8, !PT ;  /* 0x000003e000027812 */ /* 0x000fe400078ef805 */
[----:B------:R-:W-:Y:S02]  /*14b0*/  SHF.L.U32 R5, R57, 0x7, RZ ;  /* 0x0000000739057819 */ /* 0x000fe400000006ff */
[----:B------:R-:W-:Y:S02]  /*14c0*/  LEA R2, R2, UR4, 0x2 ;  /* 0x0000000402027c11 */ /* 0x000fe4000f8e10ff */
[----:B------:R-:W-:-:S03]  /*14d0*/  SHF.L.U32 R0, R0, 0x2, RZ ;  /* 0x0000000200007819 */ /* 0x000fc600000006ff */
[----:B------:R-:W-:Y:S01]  /*14e0*/  STS [R2], R3 ;  /* 0x0000000302007388 */ /* 0x000fe20000000800 */
[----:B------:R-:W-:-:S03]  /*14f0*/  LOP3.LUT R0, R5, R0, RZ, 0xfc, !PT ;  /* 0x0000000005007212 */ /* 0x000fc600078efcff */
[----:B------:R-:W-:Y:S01]  /*1500*/  STS [R2+0x1000], R43 ;  /* 0x0010002b02007388 */ /* 0x000fe20000000800 */
[----:B------:R-:W-:Y:S06]  /*1510*/  BAR.SYNC.DEFER_BLOCKING 0x0 ;  /* 0x0000000000007b1d */ /* 0x000fec0000010000 */
[----:B------:R-:W0:Y:S04]  /*1520*/  LDS R4, [R0+UR4] ;  /* 0x0000000400047984 */ /* 0x000e280008000800 */
[----:B------:R-:W1:Y:S04]  /*1530*/  LDS R5, [R0+UR4+0x1000] ;  /* 0x0010000400057984 */ /* 0x000e680008000800 */
[----:B0-----:R-:W0:Y:S04]  /*1540*/  SHFL.BFLY PT, R7, R4, 0x1, 0x1f ;  /* 0x0c201f0004077f89 */ /* 0x001e2800000e0000 */
[----:B-1----:R-:W1:Y:S01]  /*1550*/  SHFL.BFLY PT, R6, R5, 0x1, 0x1f ;  /* 0x0c201f0005067f89 */ /* 0x002e6200000e0000 */
[----:B0-----:R-:W-:Y:S01]  /*1560*/  FADD.FTZ R8, R4, R7 ;  /* 0x0000000704087221 */ /* 0x001fe20000010000 */
[----:B-1----:R-:W-:-:S04]  /*1570*/  FADD.FTZ R6, R5, R6 ;  /* 0x0000000605067221 */ /* 0x002fc80000010000 */
[----:B------:R-:W0:Y:S04]  /*1580*/  SHFL.BFLY PT, R9, R8, 0x2, 0x1f ;  /* 0x0c401f0008097f89 */ /* 0x000e2800000e0000 */
[----:B------:R-:W1:Y:S01]  /*1590*/  SHFL.BFLY PT, R7, R6, 0x2, 0x1f ;  /* 0x0c401f0006077f89 */ /* 0x000e6200000e0000 */
[----:B0-----:R-:W-:Y:S01]  /*15a0*/  FADD.FTZ R9, R8, R9 ;  /* 0x0000000908097221 */ /* 0x001fe20000010000 */
[----:B-1----:R-:W-:-:S04]  /*15b0*/  FADD.FTZ R7, R6, R7 ;  /* 0x0000000706077221 */ /* 0x002fc80000010000 */
[----:B------:R-:W0:Y:S04]  /*15c0*/  SHFL.BFLY PT, R10, R9, 0x4, 0x1f ;  /* 0x0c801f00090a7f89 */ /* 0x000e2800000e0000 */
[----:B------:R-:W1:Y:S01]  /*15d0*/  SHFL.BFLY PT, R2, R7, 0x4, 0x1f ;  /* 0x0c801f0007027f89 */ /* 0x000e6200000e0000 */
[----:B0-----:R-:W-:Y:S01]  /*15e0*/  FADD.FTZ R10, R9, R10 ;  /* 0x0000000a090a7221 */ /* 0x001fe20000010000 */
[----:B------:R-:W-:Y:S01]  /*15f0*/  IADD3 R9, PT, PT, R57, R58, RZ ;  /* 0x0000003a39097210 */ /* 0x000fe20007ffe0ff */
[----:B-1----:R-:W-:-:S03]  /*1600*/  FADD.FTZ R2, R7, R2 ;  /* 0x0000000207027221 */ /* 0x002fc60000010000 */
[----:B------:R-:W0:Y:S01]  /*1610*/  SHFL.BFLY PT, R5, R10, 0x8, 0x1f ;  /* 0x0d001f000a057f89 */ /* 0x000e2200000e0000 */
[----:B------:R-:W-:-:S03]  /*1620*/  SHF.L.U32 R7, R9, 0x1, RZ ;  /* 0x0000000109077819 */ /* 0x000fc600000006ff */
[----:B------:R-:W1:Y:S01]  /*1630*/  SHFL.BFLY PT, R3, R2, 0x8, 0x1f ;  /* 0x0d001f0002037f89 */ /* 0x000e6200000e0000 */
[----:B------:R-:W-:Y:S02]  /*1640*/  ISETP.GE.U32.AND P1, PT, R7, R54, PT ;  /* 0x000000360700720c */ /* 0x000fe40003f26070 */
[----:B------:R-:W-:Y:S01]  /*1650*/  @!P0 LEA R7, R12, UR4, 0x2 ;  /* 0x000000040c078c11 */ /* 0x000fe2000f8e10ff */
[----:B0-----:R-:W-:Y:S01]  /*1660*/  FADD.FTZ R5, R10, R5 ;  /* 0x000000050a057221 */ /* 0x001fe20000010000 */
[----:B-1----:R-:W-:-:S04]  /*1670*/  FADD.FTZ R3, R2, R3 ;  /* 0x0000000302037221 */ /* 0x002fc80000010000 */
[----:B------:R-:W0:Y:S04]  /*1680*/  SHFL.BFLY PT, R4, R5, 0x10, 0x1f ;  /* 0x0e001f0005047f89 */ /* 0x000e2800000e0000 */
[----:B------:R-:W1:Y:S01]  /*1690*/  SHFL.BFLY PT, R0, R3, 0x10, 0x1f ;  /* 0x0e001f0003007f89 */ /* 0x000e6200000e0000 */
[----:B0-----:R-:W-:Y:S01]  /*16a0*/  FADD.FTZ R4, R5, R4 ;  /* 0x0000000405047221 */ /* 0x001fe20000010000 */
[----:B-1----:R-:W-:-:S04]  /*16b0*/  FADD.FTZ R0, R3, R0 ;  /* 0x0000000003007221 */ /* 0x002fc80000010000 */
[----:B------:R0:W-:Y:S04]  /*16c0*/  @!P0 STS [R7+0x2000], R4 ;  /* 0x0020000407008388 */ /* 0x0001e80000000800 */
[----:B------:R0:W-:Y:S01]  /*16d0*/  @!P0 STS [R7+0x2080], R0 ;  /* 0x0020800007008388 */ /* 0x0001e20000000800 */
[----:B------:R-:W-:Y:S06]  /*16e0*/  BAR.SYNC.DEFER_BLOCKING 0x0 ;  /* 0x0000000000007b1d */ /* 0x000fec0000010000 */
[----:B------:R-:W-:Y:S05]  /*16f0*/  @P1 EXIT ;  /* 0x000000000000194d */ /* 0x000fea0003800000 */
[----:B------:R-:W-:-:S04]  /*1700*/  ISETP.GT.U32.AND P0, PT, R57, 0xf, PT ;  /* 0x0000000f3900780c */ /* 0x000fc80003f04070 */
[----:B------:R-:W-:-:S13]  /*1710*/  ISETP.NE.OR P0, PT, R12, 0x1f, P0 ;  /* 0x0000001f0c00780c */ /* 0x000fda0000705670 */
[----:B------:R-:W-:Y:S05]  /*1720*/  @P0 EXIT ;  /* 0x000000000000094d */ /* 0x000fea0003800000 */
[----:B------:R-:W-:Y:S01]  /*1730*/  LEA R57, R57, UR4, 0x3 ;  /* 0x0000000439397c11 */ /* 0x000fe2000f8e18ff */
[----:B------:R-:W1:Y:S04]  /*1740*/  LDC.64 R2, c[0x0][0x488] ;  /* 0x00012200ff027b82 */ /* 0x000e680000000a00 */
[----:B0-----:R-:W0:Y:S04]  /*1750*/  LDS.64 R6, [R57+0x2000] ;  /* 0x0020000039067984 */ /* 0x001e280000000a00 */
[----:B------:R-:W2:Y:S01]  /*1760*/  LDS.64 R10, [R57+0x2080] ;  /* 0x00208000390a7984 */ /* 0x000ea20000000a00 */
[----:B------:R-:W3:Y:S01]  /*1770*/  LDC.64 R4, c[0x0][0x480] ;  /* 0x00012000ff047b82 */ /* 0x000ee20000000a00 */
[----:B-1----:R-:W-:-:S04]  /*1780*/  IMAD.WIDE.U32 R2, R9, 0x4, R2 ;  /* 0x0000000409027825 */ /* 0x002fc800078e0002 */
[----:B---3--:R-:W-:Y:S01]  /*1790*/  IMAD.WIDE.U32 R4, R9, 0x4, R4 ;  /* 0x0000000409047825 */ /* 0x008fe200078e0004 */
[----:B0-----:R-:W-:Y:S02]  /*17a0*/  F2FP.BF16.F32.PACK_AB R7, R7, R6 ;  /* 0x000000060707723e */ /* 0x001fe400000010ff */
[----:B--2---:R-:W-:-:S03]  /*17b0*/  F2FP.BF16.F32.PACK_AB R11, R11, R10 ;  /* 0x0000000a0b0b723e */ /* 0x004fc600000010ff */
[----:B------:R-:W-:Y:S04]  /*17c0*/  STG.E desc[UR6][R2.64], R7 ;  /* 0x0000000702007986 */ /* 0x000fe8000c101906 */
[----:B------:R-:W-:Y:S01]  /*17d0*/  STG.E desc[UR6][R4.64], R11 ;  /* 0x0000000b04007986 */ /* 0x000fe2000c101906 */
[----:B------:R-:W-:Y:S05]  /*17e0*/  EXIT ;  /* 0x000000000000794d */ /* 0x000fea0003800000 */
.L_x_329:
        /* <DEDUP_REMOVED lines=9> */
.L_x_7976:


//--------------------- .text._ZN10layer_norm13ln_bwd_kernelINS_13Kernel_traitsI13__nv_bfloat16S2_S2_S2_fjLj2048ELj1ELj1ELj4ELj16ENS_18Kernel_traits_baseILj2048ES2_S2_S2_S2_fjLj128EEEEELb1ELb0ELb1ELb0EEEvNS_9BwdParamsE --------------------------
	.section	.text._ZN10layer_norm13ln_bwd_kernelINS_13Kernel_traitsI13__nv_bfloat16S2_S2_S2_fjLj2048ELj1ELj1ELj4ELj16ENS_18Kernel_traits_baseILj2048ES2_S2_S2_S2_fjLj128EEEEELb1ELb0ELb1ELb0EEEvNS_9BwdParamsE,"ax",@progbits
	.align	128
        .global         _ZN10layer_norm13ln_bwd_kernelINS_13Kernel_traitsI13__nv_bfloat16S2_S2_S2_fjLj2048ELj1ELj1ELj4ELj16ENS_18Kernel_traits_baseILj2048ES2_S2_S2_S2_fjLj128EEEEELb1ELb0ELb1ELb0EEEvNS_9BwdParamsE
        .type           _ZN10layer_norm13ln_bwd_kernelINS_13Kernel_traitsI13__nv_bfloat16S2_S2_S2_fjLj2048ELj1ELj1ELj4ELj16ENS_18Kernel_traits_baseILj2048ES2_S2_S2_S2_fjLj128EEEEELb1ELb0ELb1ELb0EEEvNS_9BwdParamsE,@function
        .size           _ZN10layer_norm13ln_bwd_kernelINS_13Kernel_traitsI13__nv_bfloat16S2_S2_S2_fjLj2048ELj1ELj1ELj4ELj16ENS_18Kernel_traits_baseILj2048ES2_S2_S2_S2_fjLj128EEEEELb1ELb0ELb1ELb0EEEvNS_9BwdParamsE,(.L_x_7977 - _ZN10layer_norm13ln_bwd_kernelINS_13Kernel_traitsI13__nv_bfloat16S2_S2_S2_fjLj2048ELj1ELj1ELj4ELj16ENS_18Kernel_traits_baseILj2048ES2_S2_S2_S2_fjLj128EEEEELb1ELb0ELb1ELb0EEEvNS_9BwdParamsE)
        .other          _ZN10layer_norm13ln_bwd_kernelINS_13Kernel_traitsI13__nv_bfloat16S2_S2_S2_fjLj2048ELj1ELj1ELj4ELj16ENS_18Kernel_traits_baseILj2048ES2_S2_S2_S2_fjLj128EEEEELb1ELb0ELb1ELb0EEEvNS_9BwdParamsE,@"STO_CUDA_ENTRY STV_DEFAULT"
_ZN10layer_norm13ln_bwd_kernelINS_13Kernel_traitsI13__nv_bfloat16S2_S2_S2_fjLj2048ELj1ELj1ELj4ELj16ENS_18Kernel_traits_baseILj2048ES2_S2_S2_S2_fjLj128EEEEELb1ELb0ELb1ELb0EEEvNS_9BwdParamsE:
.text._ZN10layer_norm13ln_bwd_kernelINS_13Kernel_traitsI13__nv_bfloat16S2_S2_S2_fjLj2048ELj1ELj1ELj4ELj16ENS_18Kernel_traits_baseILj2048ES2_S2_S2_S2_fjLj128EEEEELb1ELb0ELb1ELb0EEEvNS_9BwdParamsE:
        /* <DEDUP_REMOVED lines=8> */
[----:B0-----:R-:W-:Y:S01]  /*0080*/  LOP3.LUT R5, R107, 0x7f, RZ, 0x3c, !PT ;  /* 0x0000007f6b057812 */ /* 0x001fe200078e3cff */
[----:B------:R-:W-:-:S03]  /*0090*/  IMAD.MOV.U32 R11, RZ, RZ, R107 ;  /* 0x000000ffff0b7224 */ /* 0x000fc600078e006b */
        /* <DEDUP_REMOVED lines=45> */
[----:B------:R-:W-:Y:S01]  /*0370*/  CS2R R54, SRZ ;  /* 0x0000000000367805 */ /* 0x000fe2000001ff00 */
[----:B------:R-:W-:Y:S01]  /*0380*/  UPLOP3.LUT UP1, UPT, UPT, UPT, UPT, 0x40, 0x4 ;  /* 0x000000000004789c */ /* 0x000fe20003f2e870 */
[----:B------:R-:W0:Y:S01]  /*0390*/  LDCU.U8 UR9, c[0x0][0x410] ;  /* 0x00008200ff0977ac */ /* 0x000e220008000000 */
[----:B------:R-:W1:Y:S01]  /*03a0*/  LDCU UR14, c[0x0][0x400] ;  /* 0x00008000ff0e77ac */ /* 0x000e620008000800 */
[----:B------:R-:W2:Y:S01]  /*03b0*/  LDCU.64 UR16, c[0x0][0x408] ;  /* 0x00008100ff1077ac */ /* 0x000ea20008000a00 */
[----:B------:R-:W3:Y:S01]  /*03c0*/  LDCU.64 UR12, c[0x0][0x438] ;  /* 0x00008700ff0c77ac */ /* 0x000ee20008000a00 */
[----:B------:R-:W4:Y:S06]  /*03d0*/  LDCU.64 UR6, c[0x0][0x478] ;  /* 0x00008f00ff0677ac */ /* 0x000f2c0008000a00 */
.L_x_409:
[----:B------:R-:W0:Y:S08]  /*03e0*/  LDC.64 R6, c[0x0][0x3f8] ;  /* 0x0000fe00ff067b82 */ /* 0x000e300000000a00 */
[----:B------:R-:W1:Y:S08]  /*03f0*/  LDC.64 R74, c[0x0][0x3c8] ;  /* 0x0000f200ff4a7b82 */ /* 0x000e700000000a00 */
[----:B------:R-:W2:Y:S01]  /*0400*/  LDC.64 R72, c[0x0][0x3f0] ;  /* 0x0000fc00ff487b82 */ /* 0x000ea20000000a00 */
[----:B0-----:R-:W-:-:S07]  /*0410*/  IMAD.WIDE R76, R4, 0x4, R6 ;  /* 0x00000004044c7825 */ /* 0x001fce00078e0206 */
[----:B------:R-:W0:Y:S01]  /*0420*/  LDC.64 R6, c[0x0][0x3c0] ;  /* 0x0000f000ff067b82 */ /* 0x000e220000000a00 */
[----:B------:R-:W3:Y:S01]  /*0430*/  LDG.E R2, desc[UR10][R76.64] ;  /* 0x0000000a4c027981 */ /* 0x000ee2000c1e1900 */
[----:B-1----:R-:W-:-:S05]  /*0440*/  IMAD.WIDE R74, R4, 0x4, R74 ;  /* 0x00000004044a7825 */ /* 0x002fca00078e024a */
[----:B-----5:R1:W5:Y:S01]  /*0450*/  LDG.E R0, desc[UR10][R74.64] ;  /* 0x0000000a4a007981 */ /* 0x020362000c1e1900 */
[----:B--2---:R-:W-:-:S05]  /*0460*/  IMAD.WIDE R72, R4, 0x4, R72 ;  /* 0x0000000404487825 */ /* 0x004fca00078e0248 */
[----:B------:R1:W5:Y:S01]  /*0470*/  LDG.E R8, desc[UR10][R72.64] ;  /* 0x0000000a48087981 */ /* 0x000362000c1e1900 */
[----:B------:R-:W-:Y:S01]  /*0480*/  BSSY.RECONVERGENT B0, `(.L_x_331) ;  /* 0x000012b000007945 */ /* 0x000fe20003800200 */
[----:B---3--:R-:W-:-:S13]  /*0490*/  ISETP.GE.AND P4, PT, R2, 0x1, PT ;  /* 0x000000010200780c */ /* 0x008fda0003f86270 */
[----:B01----:R-:W-:Y:S05]  /*04a0*/  @!P4 BRA `(.L_x_332) ;  /* 0x0000000c00d8c947 */ /* 0x003fea0003800000 */
[----:B------:R-:W-:Y:S02]  /*04b0*/  IMAD.WIDE R72, R4, 0x4, R6 ;  /* 0x0000000404487825 */ /* 0x000fe400078e0206 */
[----:B------:R-:W0:Y:S04]  /*04c0*/  LDC R7, c[0x0][0x388] ;  /* 0x0000e200ff077b82 */ /* 0x000e280000000800 */
[----:B------:R1:W2:Y:S01]  /*04d0*/  LDG.E R73, desc[UR10][R72.64] ;  /* 0x0000000a48497981 */ /* 0x0002a2000c1e1900 */
[----:B-----5:R-:W-:Y:S01]  /*04e0*/  ISETP.GE.AND P3, PT, R8, 0x1, PT ;  /* 0x000000010800780c */ /* 0x020fe20003f66270 */
[----:B------:R-:W-:Y:S01]  /*04f0*/  VIADD R74, R2, 0xffffffff ;  /* 0xffffffff024a7836 */ /* 0x000fe20000000000 */
[----:B------:R-:W-:Y:S01]  /*0500*/  ISETP.GE.U32.AND P1, PT, R5, 0x80, PT ;  /* 0x000000800500780c */ /* 0x000fe20003f26070 */
[----:B------:R-:W-:Y:S01]  /*0510*/  BSSY.RECONVERGENT B1, `(.L_x_333) ;  /* 0x0000083000017945 */ /* 0x000fe20003800200 */
[----:B------:R-:W-:Y:S01]  /*0520*/  ISETP.NE.AND P0, PT, RZ, UR9, PT ;  /* 0x00000009ff007c0c */ /* 0x000fe2000bf05270 */
[----:B------:R-:W-:-:S02]  /*0530*/  IMAD.MOV.U32 R109, RZ, RZ, RZ ;  /* 0x000000ffff6d7224 */ /* 0x000fc400078e00ff */
[----:B------:R-:W-:Y:S01]  /*0540*/  HFMA2 R111, -RZ, RZ, 0, 0 ;  /* 0x00000000ff6f7431 */ /* 0x000fe200000001ff */
[----:B------:R-:W-:Y:S01]  /*0550*/  ISETP.GE.U32.AND P2, PT, R5, 0x100, PT ;  /* 0x000001000500780c */ /* 0x000fe20003f46070 */
[----:B------:R-:W-:-:S04]  /*0560*/  IMAD.MOV.U32 R112, RZ, RZ, RZ ;  /* 0x000000ffff707224 */ /* 0x000fc800078e00ff */
[----:B------:R-:W-:Y:S01]  /*0570*/  @P3 IADD3 R76, PT, PT, R8, -0x1, RZ ;  /* 0xffffffff084c3810 */ /* 0x000fe20007ffe0ff */
[-C--:B0-----:R-:W-:Y:S02]  /*0580*/  IMAD R6, R4, R7.reuse, RZ ;  /* 0x0000000704067224 */ /* 0x081fe400078e02ff */
[-C--:B------:R-:W-:Y:S02]  /*0590*/  IMAD R74, R74, R7.reuse, RZ ;  /* 0x000000074a4a7224 */ /* 0x080fe400078e02ff */
[----:B------:R-:W-:Y:S01]  /*05a0*/  @P3 IMAD R76, R76, R7, RZ ;  /* 0x000000074c4c3224 */ /* 0x000fe200078e02ff */
[----:B------:R-:W-:Y:S02]  /*05b0*/  SHF.R.S32.HI R75, RZ, 0x1f, R6 ;  /* 0x0000001fff4b7819 */ /* 0x000fe40000011406 */
[----:B------:R-:W-:Y:S02]  /*05c0*/  SHF.R.S32.HI R77, RZ, 0x1f, R74 ;  /* 0x0000001fff4d7819 */ /* 0x000fe4000001144a */
[----:B------:R-:W-:-:S02]  /*05d0*/  @P3 SHF.R.S32.HI R79, RZ, 0x1f, R76 ;  /* 0x0000001fff4f3819 */ /* 0x000fc4000001144c */
[----:B------:R-:W-:Y:S02]  /*05e0*/  LEA.HI R6, R75, R6, RZ, 0x3 ;  /* 0x000000064b067211 */ /* 0x000fe400078f18ff */
[----:B------:R-:W-:Y:S02]  /*05f0*/  LEA.HI R74, R77, R74, RZ, 0x3 ;  /* 0x0000004a4d4a7211 */ /* 0x000fe400078f18ff */
[----:B-1----:R-:W-:Y:S02]  /*0600*/  @P3 LEA.HI R72, R79, R76, RZ, 0x3 ;  /* 0x0000004c4f483211 */ /* 0x002fe400078f18ff */
[-C--:B------:R-:W-:Y:S02]  /*0610*/  LEA.HI.SX32 R6, R6, R107.reuse, 0x1d ;  /* 0x0000006b06067211 */ /* 0x080fe400078feaff */
[-C--:B------:R-:W-:Y:S02]  /*0620*/  LEA.HI.SX32 R76, R74, R107.reuse, 0x1d ;  /* 0x0000006b4a4c7211 */ /* 0x080fe400078feaff */
[----:B------:R-:W-:-:S02]  /*0630*/  @P3 LEA.HI.SX32 R109, R72, R107, 0x1d ;  /* 0x0000006b486d3211 */ /* 0x000fc400078feaff */
[----:B------:R-:W-:Y:S02]  /*0640*/  MOV R107, R6 ;  /* 0x00000006006b7202 */ /* 0x000fe40000000f00 */
[----:B--2---:R-:W-:Y:S01]  /*0650*/  FSEL R110, R73, RZ, !P0 ;  /* 0x000000ff496e7208 */ /* 0x004fe20004000000 */
[----:B------:R-:W-:Y:S06]  /*0660*/  @!P1 BRA `(.L_x_334) ;  /* 0x0000000400b49947 */ /* 0x000fec0003800000 */
        /* <DEDUP_REMOVED lines=12> */
[C---:B------:R-:W-:Y:S01]  /*0730*/  IMAD.U32 R9, R16.reuse, 0x10000, RZ ;  /* 0x0001000010097824 */ /* 0x040fe200078e00ff */
[----:B------:R-:W-:Y:S01]  /*0740*/  PRMT R82, R16, 0x7632, R82 ;  /* 0x0000763210527816 */ /* 0x000fe20000000052 */
[----:B0-----:R-:W-:-:S05]  /*0750*/  @P0 IMAD.WIDE.U32 R10, R107, 0x10, R10 ;  /* 0x000000106b0a0825 */ /* 0x001fca00078e000a */
[----:B------:R4:W5:Y:S01]  /*0760*/  @P0 LDG.E.128 R56, desc[UR10][R10.64] ;  /* 0x0000000a0a380981 */ /* 0x000962000c1e1d00 */
[----:B------:R-:W-:Y:S01]  /*0770*/  VIADD R76, R76, 0x80 ;  /* 0x000000804c4c7836 */ /* 0x000fe20000000000 */
[----:B------:R-:W-:Y:S01]  /*0780*/  IADD3 R109, PT, PT, R109, 0x80, RZ ;  /* 0x000000806d6d7810 */ /* 0x000fe20007ffe0ff */
[----:B------:R-:W-:Y:S01]  /*0790*/  VIADD R107, R107, 0x80 ;  /* 0x000000806b6b7836 */ /* 0x000fe20000000000 */
[C---:B---3--:R-:W-:Y:S02]  /*07a0*/  PRMT R79, R13.reuse, 0x7632, R79 ;  /* 0x000076320d4f7816 */ /* 0x048fe4000000004f */
[----:B------:R-:W-:Y:S02]  /*07b0*/  SHF.L.U32 R13, R13, 0x10, RZ ;  /* 0x000000100d0d7819 */ /* 0x000fe400000006ff */
[C---:B------:R-:W-:Y:S01]  /*07c0*/  PRMT R80, R12.reuse, 0x7632, R80 ;  /* 0x000076320c507816 */ /* 0x040fe20000000050 */
[----:B------:R-:W-:Y:S01]  /*07d0*/  IMAD.U32 R3, R12, 0x10000, RZ ;  /* 0x000100000c037824 */ /* 0x000fe200078e00ff */
[----:B----4-:R-:W-:Y:S01]  /*07e0*/  SHF.L.U32 R11, R72, 0x10, RZ ;  /* 0x00000010480b7819 */ /* 0x010fe200000006ff */
[----:B------:R-:W-:Y:S01]  /*07f0*/  FADD.FTZ R13, -R110, R13 ;  /* 0x0000000d6e0d7221 */ /* 0x000fe20000010100 */
[----:B------:R-:W-:Y:S01]  /*0800*/  PRMT R81, R72, 0x7632, R81 ;  /* 0x0000763248517816 */ /* 0x000fe20000000051 */
[----:B------:R-:W-:Y:S01]  /*0810*/  IMAD.U32 R79, R79, 0x10000, RZ ;  /* 0x000100004f4f7824 */ /* 0x000fe200078e00ff */
[----:B------:R-:W-:-:S02]  /*0820*/  PRMT R72, R74, 0x7632, R72 ;  /* 0x000076324a487816 */ /* 0x000fc40000000048 */
[----:B------:R-:W-:Y:S01]  /*0830*/  SHF.L.U32 R111, R74, 0x10, RZ ;  /* 0x000000104a6f7819 */ /* 0x000fe200000006ff */
[----:B------:R-:W-:Y:S01]  /*0840*/  IMAD.U32 R83, R73, 0x10000, RZ ;  /* 0x0001000049537824 */ /* 0x000fe200078e00ff */
[----:B------:R-:W-:Y:S01]  /*0850*/  PRMT R78, R15, 0x7632, R78 ;  /* 0x000076320f4e7816 */ /* 0x000fe2000000004e */
[----:B------:R-:W-:Y:S01]  /*0860*/  IMAD.U32 R115, R75, 0x10000, RZ ;  /* 0x000100004b737824 */ /* 0x000fe200078e00ff */
[----:B------:R-:W-:Y:S02]  /*0870*/  SHF.L.U32 R113, R15, 0x10, RZ ;  /* 0x000000100f717819 */ /* 0x000fe400000006ff */
[----:B------:R-:W-:Y:S01]  /*0880*/  SHF.L.U32 R74, R19, 0x10, RZ ;  /* 0x00000010134a7819 */ /* 0x000fe200000006ff */
[----:B------:R-:W-:Y:S01]  /*0890*/  FMUL.FTZ R10, R9, R11 ;  /* 0x0000000b090a7220 */ /* 0x000fe20000410000 */
[----:B------:R-:W-:Y:S01]  /*08a0*/  PRMT R15, R73, 0x7632, R15 ;  /* 0x00007632490f7816 */ /* 0x000fe2000000000f */
[----:B------:R-:W-:Y:S01]  /*08b0*/  FMUL.FTZ R9, R0, R13 ;  /* 0x0000000d00097220 */ /* 0x000fe20000410000 */
[----:B------:R-:W-:Y:S01]  /*08c0*/  PRMT R73, R75, 0x7632, R73 ;  /* 0x000076324b497816 */ /* 0x000fe20000000049 */
[----:B------:R-:W-:Y:S01]  /*08d0*/  IMAD.U32 R75, R80, 0x10000, RZ ;  /* 0x00010000504b7824 */ /* 0x000fe200078e00ff */
[----:B------:R-:W-:Y:S01]  /*08e0*/  SHF.L.U32 R12, R17, 0x10, RZ ;  /* 0x00000010110c7819 */ /* 0x000fe200000006ff */
[C---:B------:R-:W-:Y:S01]  /*08f0*/  FADD.FTZ R3, -R110.reuse, R3 ;  /* 0x000000036e037221 */ /* 0x040fe20000010100 */
[----:B------:R-:W-:Y:S01]  /*0900*/  FADD.FTZ R79, -R110, R79 ;  /* 0x0000004f6e4f7221 */ /* 0x000fe20000010100 */
[----:B------:R-:W-:Y:S01]  /*0910*/  FMUL.FTZ R80, R74, R115 ;  /* 0x000000734a507220 */ /* 0x000fe20000410000 */
[----:B------:R-:W-:Y:S01]  /*0920*/  SHF.L.U32 R74, R82, 0x10, RZ ;  /* 0x00000010524a7819 */ /* 0x000fe200000006ff */
[-C--:B------:R-:W-:Y:S01]  /*0930*/  FMUL.FTZ R12, R12, R83.reuse ;  /* 0x000000530c0c7220 */ /* 0x080fe20000410000 */
[----:B------:R-:W-:Y:S01]  /*0940*/  SHF.L.U32 R81, R81, 0x10, RZ ;  /* 0x0000001051517819 */ /* 0x000fe200000006ff */
[----:B------:R-:W-:Y:S01]  /*0950*/  FADD.FTZ R42, R42, R83 ;  /* 0x000000532a2a7221 */ /* 0x000fe20000010000 */
[----:B------:R-:W-:Y:S01]  /*0960*/  FFMA.FTZ R26, R9, R83, R26 ;  /* 0x00000053091a7223 */ /* 0x000fe2000001001a */
[----:B------:R-:W-:Y:S01]  /*0970*/  FADD.FTZ R75, -R110, R75 ;  /* 0x0000004b6e4b7221 */ /* 0x000fe20000010100 */
[C---:B------:R-:W-:Y:S01]  /*0980*/  FMUL.FTZ R3, R0.reuse, R3 ;  /* 0x0000000300037220 */ /* 0x040fe20000410000 */
[----:B------:R-:W-:Y:S01]  /*0990*/  PRMT R83, R17, 0x7632, R83 ;  /* 0x0000763211537816 */ /* 0x000fe20000000053 */
[----:B------:R-:W-:Y:S01]  /*09a0*/  FMUL.FTZ R84, R0, R79 ;  /* 0x0000004f00547220 */ /* 0x000fe20000410000 */
[----:B------:R-:W-:Y:S01]  /*09b0*/  SHF.L.U32 R79, R78, 0x10, RZ ;  /* 0x000000104e4f7819 */ /* 0x000fe200000006ff */
[----:B------:R-:W-:Y:S01]  /*09c0*/  IMAD.U32 R78, R72, 0x10000, RZ ;  /* 0x00010000484e7824 */ /* 0x000fe200078e00ff */
[----:B------:R-:W-:Y:S01]  /*09d0*/  SHF.L.U32 R86, R15, 0x10, RZ ;  /* 0x000000100f567819 */ /* 0x000fe200000006ff */
[----:B------:R-:W-:Y:S01]  /*09e0*/  FMUL.FTZ R82, R0, R75 ;  /* 0x0000004b00527220 */ /* 0x000fe20000410000 */
[----:B------:R-:W-:Y:S01]  /*09f0*/  FMUL.FTZ R15, R74, R81 ;  /* 0x000000514a0f7220 */ /* 0x000fe20000410000 */
[----:B------:R-:W-:Y:S01]  /*0a00*/  FADD.FTZ R72, RZ, R10 ;  /* 0x0000000aff487221 */ /* 0x000fe20000010000 */
[----:B------:R-:W-:Y:S01]  /*0a10*/  FFMA.FTZ R75, R3, R10, RZ ;  /* 0x0000000a034b7223 */ /* 0x000fe200000100ff */
[----:B------:R-:W-:Y:S01]  /*0a20*/  IMAD.U32 R83, R83, 0x10000, RZ ;  /* 0x0001000053537824 */ /* 0x000fe200078e00ff */
[----:B------:R-:W-:-:S02]  /*0a30*/  PRMT R74, R18, 0x7632, R74 ;  /* 0x00007632124a7816 */ /* 0x000fc4000000004a */
[----:B------:R-:W-:Y:S01]  /*0a40*/  SHF.L.U32 R112, R73, 0x10, RZ ;  /* 0x0000001049707819 */ /* 0x000fe200000006ff */
[----:B------:R-:W-:Y:S01]  /*0a50*/  FADD.FTZ R73, R72, R15 ;  /* 0x0000000f48497221 */ /* 0x000fe20000010000 */
[C---:B------:R-:W-:Y:S01]  /*0a60*/  PRMT R77, R14.reuse, 0x7632, R77 ;  /* 0x000076320e4d7816 */ /* 0x040fe2000000004d */
[----:B------:R-:W-:Y:S02]  /*0a70*/  IMAD.U32 R85, R14, 0x10000, RZ ;  /* 0x000100000e557824 */ /* 0x000fe400078e00ff */
[----:B------:R-:W-:Y:S01]  /*0a80*/  FADD.FTZ R41, R41, R81 ;  /* 0x0000005129297221 */ /* 0x000fe20000010000 */
[C---:B------:R-:W-:Y:S01]  /*0a90*/  FFMA.FTZ R25, R82.reuse, R81, R25 ;  /* 0x0000005152197223 */ /* 0x040fe20000010019 */
[----:B------:R-:W-:Y:S01]  /*0aa0*/  FFMA.FTZ R72, R82, R15, R75 ;  /* 0x0000000f52487223 */ /* 0x000fe2000001004b */
[----:B------:R-:W-:Y:S01]  /*0ab0*/  FMUL.FTZ R81, R83, R86 ;  /* 0x0000005653517220 */ /* 0x000fe20000410000 */
[----:B------:R-:W-:Y:S02]  /*0ac0*/  IMAD.U32 R83, R74, 0x10000, RZ ;  /* 0x000100004a537824 */ /* 0x000fe400078e00ff */
[----:B------:R-:W-:Y:S01]  /*0ad0*/  FADD.FTZ R40, R40, R11 ;  /* 0x0000000b28287221 */ /* 0x000fe20000010000 */
[----:B------:R-:W-:Y:S01]  /*0ae0*/  FFMA.FTZ R24, R3, R11, R24 ;  /* 0x0000000b03187223 */ /* 0x000fe20000010018 */
[----:B------:R-:W-:Y:S01]  /*0af0*/  FADD.FTZ R74, R73, R12 ;  /* 0x0000000c494a7221 */ /* 0x000fe20000010000 */
[----:B------:R-:W-:-:S02]  /*0b00*/  IMAD.U32 R14, R18, 0x10000, RZ ;  /* 0x00010000120e7824 */ /* 0x000fc400078e00ff */
[----:B------:R-:W-:Y:S01]  /*0b10*/  FADD.FTZ R11, -R110, R85 ;  /* 0x000000556e0b7221 */ /* 0x000fe20000010100 */
[----:B------:R-:W-:Y:S02]  /*0b20*/  IMAD.U32 R77, R77, 0x10000, RZ ;  /* 0x000100004d4d7824 */ /* 0x000fe400078e00ff */
[----:B------:R-:W-:Y:S01]  /*0b30*/  FFMA.FTZ R73, R9, R12, R72 ;  /* 0x0000000c09497223 */ /* 0x000fe20000010048 */
[----:B------:R-:W-:Y:S01]  /*0b40*/  FMUL.FTZ R14, R14, R111 ;  /* 0x0000006f0e0e7220 */ /* 0x000fe20000410000 */
[----:B------:R-:W-:Y:S01]  /*0b50*/  FMUL.FTZ R11, R0, R11 ;  /* 0x0000000b000b7220 */ /* 0x000fe20000410000 */
[----:B------:R-:W-:Y:S01]  /*0b60*/  FADD.FTZ R77, -R110, R77 ;  /* 0x0000004d6e4d7221 */ /* 0x000fe20000010100 */
[----:B------:R-:W-:Y:S01]  /*0b70*/  FADD.FTZ R75, R74, R81 ;  /* 0x000000514a4b7221 */ /* 0x000fe20000010000 */
[C---:B------:R-:W-:Y:S01]  /*0b80*/  FFMA.FTZ R72, R84.reuse, R81, R73 ;  /* 0x0000005154487223 */ /* 0x040fe20000010049 */
[----:B------:R-:W-:Y:S01]  /*0b90*/  PRMT R85, R19, 0x7632, R85 ;  /* 0x0000763213557816 */ /* 0x000fe20000000055 */
[----:B------:R-:W-:Y:S01]  /*0ba0*/  FADD.FTZ R43, R43, R86 ;  /* 0x000000562b2b7221 */ /* 0x000fe20000010000 */
[----:B------:R-:W-:Y:S01]  /*0bb0*/  FFMA.FTZ R27, R84, R86, R27 ;  /* 0x00000056541b7223 */ /* 0x000fe2000001001b */
[----:B------:R-:W-:Y:S01]  /*0bc0*/  FADD.FTZ R13, -R110, R113 ;  /* 0x000000716e0d7221 */ /* 0x000fe20000010100 */
[----:B------:R-:W-:Y:S01]  /*0bd0*/  FMUL.FTZ R83, R83, R78 ;  /* 0x0000004e53537220 */ /* 0x000fe20000410000 */
[----:B------:R-:W-:Y:S01]  /*0be0*/  FMUL.FTZ R86, R0, R77 ;  /* 0x0000004d00567220 */ /* 0x000fe20000410000 */
[----:B------:R-:W-:Y:S01]  /*0bf0*/  FADD.FTZ R74, R75, R14 ;  /* 0x0000000e4b4a7221 */ /* 0x000fe20000010000 */
[----:B------:R-:W-:Y:S01]  /*0c00*/  FFMA.FTZ R73, R11, R14, R72 ;  /* 0x0000000e0b497223 */ /* 0x000fe20000010048 */
[----:B------:R-:W-:Y:S01]  /*0c10*/  SHF.L.U32 R85, R85, 0x10, RZ ;  /* 0x0000001055557819 */ /* 0x000fe200000006ff */
[----:B------:R-:W-:Y:S01]  /*0c20*/  FADD.FTZ R79, -R110, R79 ;  /* 0x0000004f6e4f7221 */ /* 0x000fe20000010100 */
[----:B------:R-:W-:Y:S01]  /*0c30*/  FMUL.FTZ R13, R0, R13 ;  /* 0x0000000d000d7220 */ /* 0x000fe20000410000 */
        /* <DEDUP_REMOVED lines=16> */
.L_x_334:
[----:B----4-:R-:W-:Y:S05]  /*0d40*/  BSYNC.RECONVERGENT B1 ;  /* 0x0000000000017941 */ /* 0x010fea0003800200 */
.L_x_333:
[----:B------:R-:W-:Y:S05]  /*0d50*/  @!P2 BRA `(.L_x_335) ;  /* 0x000000080074a947 */ /* 0x000fea0003800000 */
[----:B------:R-:W0:Y:S08]  /*0d60*/  LDC.64 R72, c[0x0][0x3a8] ;  /* 0x0000ea00ff487b82 */ /* 0x000e300000000a00 */
[----:B------:R-:W1:Y:S01]  /*0d70*/  LDC.64 R78, c[0x0][0x428] ;  /* 0x00010a00ff4e7b82 */ /* 0x000e620000000a00 */
[----:B------:R-:W-:-:S07]  /*0d80*/  ISETP.NE.U32.AND P0, PT, RZ, UR12, PT ;  /* 0x0000000cff007c0c */ /* 0x000fce000bf05070 */
[----:B------:R-:W2:Y:S01]  /*0d90*/  LDC.64 R94, c[0x0][0x3b0] ;  /* 0x0000ec00ff5e7b82 */ /* 0x000ea20000000a00 */
[----:B0-----:R-:W-:-:S06]  /*0da0*/  IMAD.WIDE.U32 R72, R107, 0x10, R72 ;  /* 0x000000106b487825 */ /* 0x001fcc00078e0048 */
[----:B------:R-:W3:Y:S01]  /*0db0*/  LDG.E.128 R72, desc[UR10][R72.64] ;  /* 0x0000000a48487981 */ /* 0x000ee2000c1e1d00 */
[----:B-1----:R-:W-:-:S06]  /*0dc0*/  IMAD.WIDE.U32 R78, R76, 0x10, R78 ;  /* 0x000000104c4e7825 */ /* 0x002fcc00078e004e */
[----:B------:R-:W4:Y:S01]  /*0dd0*/  LDG.E.128 R76, desc[UR10][R78.64] ;  /* 0x0000000a4e4c7981 */ /* 0x000f22000c1e1d00 */
[----:B------:R-:W-:Y:S01]  /*0de0*/  ISETP.NE.AND.EX P0, PT, RZ, UR13, PT, P0 ;  /* 0x0000000dff007c0c */ /* 0x000fe2000bf05300 */
[----:B--2---:R-:W-:-:S12]  /*0df0*/  IMAD.WIDE.U32 R94, R109, 0x8, R94 ;  /* 0x000000086d5e7825 */ /* 0x004fd800078e005e */
[----:B------:R-:W0:Y:S02]  /*0e00*/  @P0 LDC.64 R90, c[0x0][0x438] ;  /* 0x00010e00ff5a0b82 */ /* 0x000e240000000a00 */
[----:B0-----:R-:W-:Y:S02]  /*0e10*/  @P0 IMAD.WIDE.U32 R96, R107, 0x10, R90 ;  /* 0x000000106b600825 */ /* 0x001fe400078e005a */
[----:B------:R0:W5:Y:S04]  /*0e20*/  LDG.E.64 R90, desc[UR10][R94.64] ;  /* 0x0000000a5e5a7981 */ /* 0x000168000c1e1b00 */
[----:B------:R1:W5:Y:S01]  /*0e30*/  @P0 LDG.E.128 R60, desc[UR10][R96.64] ;  /* 0x0000000a603c0981 */ /* 0x000362000c1e1d00 */
[----:B0-----:R-:W-:Y:S01]  /*0e40*/  SHF.L.U32 R94, R20, 0x10, RZ ;  /* 0x00000010145e7819 */ /* 0x001fe200000006ff */
[----:B-1----:R-:W-:Y:S01]  /*0e50*/  IMAD.U32 R96, R21, 0x10000, RZ ;  /* 0x0001000015607824 */ /* 0x002fe200078e00ff */
[----:B---3--:R-:W-:-:S02]  /*0e60*/  PRMT R87, R72, 0x7632, R87 ;  /* 0x0000763248577816 */ /* 0x008fc40000000057 */
[----:B------:R-:W-:Y:S02]  /*0e70*/  SHF.L.U32 R89, R72, 0x10, RZ ;  /* 0x0000001048597819 */ /* 0x000fe400000006ff */
[C---:B------:R-:W-:Y:S01]  /*0e80*/  PRMT R72, R73.reuse, 0x7632, R72 ;  /* 0x0000763249487816 */ /* 0x040fe20000000048 */
[----:B------:R-:W-:Y:S01]  /*0e90*/  IMAD.U32 R73, R73, 0x10000, RZ ;  /* 0x0001000049497824 */ /* 0x000fe200078e00ff */
[----:B------:R-:W-:Y:S01]  /*0ea0*/  SHF.L.U32 R99, R74, 0x10, RZ ;  /* 0x000000104a637819 */ /* 0x000fe200000006ff */
[----:B------:R-:W-:Y:S01]  /*0eb0*/  IMAD.U32 R105, R75, 0x10000, RZ ;  /* 0x000100004b697824 */ /* 0x000fe200078e00ff */
[----:B------:R-:W-:Y:S01]  /*0ec0*/  SHF.L.U32 R87, R87, 0x10, RZ ;  /* 0x0000001057577819 */ /* 0x000fe200000006ff */
[----:B------:R-:W-:Y:S01]  /*0ed0*/  FADD.FTZ R89, -R110, R89 ;  /* 0x000000596e597221 */ /* 0x000fe20000010100 */
[----:B------:R-:W-:Y:S01]  /*0ee0*/  PRMT R98, R74, 0x7632, R98 ;  /* 0x000076324a627816 */ /* 0x000fe20000000062 */
[C---:B------:R-:W-:Y:S01]  /*0ef0*/  FADD.FTZ R97, -R110.reuse, R73 ;  /* 0x000000496e617221 */ /* 0x040fe20000010100 */
[----:B------:R-:W-:Y:S01]  /*0f00*/  PRMT R74, R75, 0x7632, R74 ;  /* 0x000076324b4a7816 */ /* 0x000fe2000000004a */
[C---:B------:R-:W-:Y:S01]  /*0f10*/  FADD.FTZ R103, -R110.reuse, R99 ;  /* 0x000000636e677221 */ /* 0x040fe20000010100 */
[C---:B------:R-:W-:Y:S01]  /*0f20*/  FADD.FTZ R107, -R110.reuse, R105 ;  /* 0x000000696e6b7221 */ /* 0x040fe20000010100 */
[----:B------:R-:W-:Y:S01]  /*0f30*/  FADD.FTZ R99, -R110, R87 ;  /* 0x000000576e637221 */ /* 0x000fe20000010100 */
[C---:B----4-:R-:W-:Y:S01]  /*0f40*/  PRMT R102, R77.reuse, 0x7632, R102 ;  /* 0x000076324d667816 */ /* 0x050fe20000000066 */
[----:B------:R-:W-:Y:S01]  /*0f50*/  IMAD.U32 R101, R72, 0x10000, RZ ;  /* 0x0001000048657824 */ /* 0x000fe200078e00ff */
[----:B------:R-:W-:Y:S01]  /*0f60*/  SHF.L.U32 R77, R77, 0x10, RZ ;  /* 0x000000104d4d7819 */ /* 0x000fe200000006ff */
[----:B------:R-:W-:Y:S01]  /*0f70*/  FMUL.FTZ R87, R0, R89 ;  /* 0x0000005900577220 */ /* 0x000fe20000410000 */
[----:B------:R-:W-:Y:S01]  /*0f80*/  IMAD.U32 R73, R74, 0x10000, RZ ;  /* 0x000100004a497824 */ /* 0x000fe200078e00ff */
[C---:B------:R-:W-:Y:S01]  /*0f90*/  PRMT R100, R76.reuse, 0x7632, R100 ;  /* 0x000076324c647816 */ /* 0x040fe20000000064 */
[----:B------:R-:W-:Y:S01]  /*0fa0*/  IMAD.U32 R95, R76, 0x10000, RZ ;  /* 0x000100004c5f7824 */ /* 0x000fe200078e00ff */
[C---:B------:R-:W-:Y:S01]  /*0fb0*/  PRMT R72, R79.reuse, 0x7632, R72 ;  /* 0x000076324f487816 */ /* 0x040fe20000000048 */
[----:B------:R-:W-:Y:S01]  /*0fc0*/  FMUL.FTZ R89, R0, R97 ;  /* 0x0000006100597220 */ /* 0x000fe20000410000 */
[C---:B------:R-:W-:Y:S01]  /*0fd0*/  PRMT R74, R78.reuse, 0x7632, R74 ;  /* 0x000076324e4a7816 */ /* 0x040fe2000000004a */
[----:B------:R-:W-:Y:S01]  /*0fe0*/  IMAD.U32 R105, R78, 0x10000, RZ ;  /* 0x000100004e697824 */ /* 0x000fe200078e00ff */
[----:B------:R-:W-:Y:S01]  /*0ff0*/  SHF.L.U32 R79, R79, 0x10, RZ ;  /* 0x000000104f4f7819 */ /* 0x000fe200000006ff */
[----:B------:R-:W-:Y:S01]  /*1000*/  IMAD.U32 R78, R23, 0x10000, RZ ;  /* 0x00010000174e7824 */ /* 0x000fe200078e00ff */
[----:B------:R-:W-:Y:S01]  /*1010*/  PRMT R76, R20, 0x7632, R76 ;  /* 0x00007632144c7816 */ /* 0x000fe2000000004c */
[----:B------:R-:W-:Y:S01]  /*1020*/  FMUL.FTZ R97, R0, R107 ;  /* 0x0000006b00617220 */ /* 0x000fe20000410000 */
[-C--:B------:R-:W-:Y:S01]  /*1030*/  FMUL.FTZ R94, R94, R95.reuse ;  /* 0x0000005f5e5e7220 */ /* 0x080fe20000410000 */
[----:B------:R-:W-:Y:S01]  /*1040*/  FADD.FTZ R48, R48, R95 ;  /* 0x0000005f30307221 */ /* 0x000fe20000010000 */
[----:B------:R-:W-:Y:S01]  /*1050*/  FFMA.FTZ R32, R87, R95, R32 ;  /* 0x0000005f57207223 */ /* 0x000fe20000010020 */
[-C--:B------:R-:W-:Y:S01]  /*1060*/  FMUL.FTZ R96, R96, R77.reuse ;  /* 0x0000004d60607220 */ /* 0x080fe20000410000 */
[----:B------:R-:W-:Y:S01]  /*1070*/  FADD.FTZ R50, R50, R77 ;  /* 0x0000004d32327221 */ /* 0x000fe20000010000 */
[----:B------:R-:W-:Y:S01]  /*1080*/  FFMA.FTZ R34, R89, R77, R34 ;  /* 0x0000004d59227223 */ /* 0x000fe20000010022 */
[----:B------:R-:W-:Y:S01]  /*1090*/  FMUL.FTZ R95, R0, R103 ;  /* 0x00000067005f7220 */ /* 0x000fe20000410000 */
[----:B------:R-:W-:Y:S01]  /*10a0*/  IMAD.U32 R77, R100, 0x10000, RZ ;  /* 0x00010000644d7824 */ /* 0x000fe200078e00ff */
[----:B------:R-:W-:Y:S01]  /*10b0*/  PRMT R103, R21, 0x7632, R103 ;  /* 0x0000763215677816 */ /* 0x000fe20000000067 */
[-C--:B------:R-:W-:Y:S01]  /*10c0*/  FMUL.FTZ R100, R78, R79.reuse ;  /* 0x0000004f4e647220 */ /* 0x080fe20000410000 */
[----:B------:R-:W-:Y:S01]  /*10d0*/  SHF.L.U32 R76, R76, 0x10, RZ ;  /* 0x000000104c4c7819 */ /* 0x000fe200000006ff */
[----:B------:R-:W-:Y:S01]  /*10e0*/  FADD.FTZ R54, R54, R79 ;  /* 0x0000004f36367221 */ /* 0x000fe20000010000 */
[----:B------:R-:W-:Y:S01]  /*10f0*/  FFMA.FTZ R38, R97, R79, R38 ;  /* 0x0000004f61267223 */ /* 0x000fe20000010026 */
[----:B------:R-:W-:Y:S01]  /*1100*/  FADD.FTZ R101, -R110, R101 ;  /* 0x000000656e657221 */ /* 0x000fe20000010100 */
[----:B------:R-:W-:-:S02]  /*1110*/  IMAD.U32 R79, R102, 0x10000, RZ ;  /* 0x00010000664f7824 */ /* 0x000fc400078e00ff */
[----:B------:R-:W-:Y:S01]  /*1120*/  FMUL.FTZ R102, R0, R99 ;  /* 0x0000006300667220 */ /* 0x000fe20000410000 */
[----:B------:R-:W-:Y:S01]  /*1130*/  SHF.L.U32 R78, R103, 0x10, RZ ;  /* 0x00000010674e7819 */ /* 0x000fe200000006ff */
[----:B------:R-:W-:Y:S01]  /*1140*/  FMUL.FTZ R99, R76, R77 ;  /* 0x0000004d4c637220 */ /* 0x000fe20000410000 */
[----:B------:R-:W-:Y:S01]  /*1150*/  FMUL.FTZ R104, R0, R101 ;  /* 0x0000006500687220 */ /* 0x000fe20000410000 */
[----:B------:R-:W-:Y:S01]  /*1160*/  FADD.FTZ R49, R49, R77 ;  /* 0x0000004d31317221 */ /* 0x000fe20000010000 */
[----:B------:R-:W-:Y:S01]  /*1170*/  FFMA.FTZ R33, R102, R77, R33 ;  /* 0x0000004d66217223 */ /* 0x000fe20000010021 */
[----:B------:R-:W-:Y:S01]  /*1180*/  FADD.FTZ R76, R111, R94 ;  /* 0x0000005e6f4c7221 */ /* 0x000fe20000010000 */
[----:B------:R-:W-:Y:S01]  /*1190*/  FFMA.FTZ R77, R87, R94, R112 ;  /* 0x0000005e574d7223 */ /* 0x000fe20000010070 */
[-C--:B------:R-:W-:Y:S01]  /*11a0*/  FMUL.FTZ R101, R78, R79.reuse ;  /* 0x0000004f4e657220 */ /* 0x080fe20000410000 */
[----:B------:R-:W-:Y:S01]  /*11b0*/  FADD.FTZ R51, R51, R79 ;  /* 0x0000004f33337221 */ /* 0x000fe20000010000 */
[----:B------:R-:W-:Y:S01]  /*11c0*/  FFMA.FTZ R35, R104, R79, R35 ;  /* 0x0000004f68237223 */ /* 0x000fe20000010023 */
[----:B------:R-:W-:Y:S01]  /*11d0*/  FADD.FTZ R79, R76, R99 ;  /* 0x000000634c4f7221 */ /* 0x000fe20000010000 */
[----:B------:R-:W-:Y:S01]  /*11e0*/  FFMA.FTZ R76, R102, R99, R77 ;  /* 0x00000063664c7223 */ /* 0x000fe2000001004d */
[----:B------:R-:W-:Y:S01]  /*11f0*/  SHF.L.U32 R75, R98, 0x10, RZ ;  /* 0x00000010624b7819 */ /* 0x000fe200000006ff */
[----:B------:R-:W-:Y:S01]  /*1200*/  IMAD.U32 R78, R74, 0x10000, RZ ;  /* 0x000100004a4e7824 */ /* 0x000fe200078e00ff */
[C---:B------:R-:W-:Y:S01]  /*1210*/  SHF.L.U32 R98, R22.reuse, 0x10, RZ ;  /* 0x0000001016627819 */ /* 0x040fe200000006ff */
[----:B------:R-:W-:Y:S01]  /*1220*/  FADD.FTZ R74, R79, R96 ;  /* 0x000000604f4a7221 */ /* 0x000fe20000010000 */
[----:B------:R-:W-:Y:S01]  /*1230*/  PRMT R103, R22, 0x7632, R103 ;  /* 0x0000763216677816 */ /* 0x000fe20000000067 */
[----:B------:R-:W-:Y:S01]  /*1240*/  FFMA.FTZ R77, R89, R96, R76 ;  /* 0x00000060594d7223 */ /* 0x000fe2000001004c */
[----:B------:R-:W-:-:S02]  /*1250*/  IMAD.U32 R76, R72, 0x10000, RZ ;  /* 0x00010000484c7824 */ /* 0x000fc400078e00ff */
[----:B------:R-:W-:Y:S01]  /*1260*/  FADD.FTZ R75, -R110, R75 ;  /* 0x0000004b6e4b7221 */ /* 0x000fe20000010100 */
[----:B------:R-:W-:Y:S01]  /*1270*/  SHF.L.U32 R103, R103, 0x10, RZ ;  /* 0x0000001067677819 */ /* 0x000fe200000006ff */
[----:B------:R-:W-:Y:S01]  /*1280*/  FMUL.FTZ R98, R98, R105 ;  /* 0x0000006962627220 */ /* 0x000fe20000410000 */
[----:B------:R-:W-:Y:S01]  /*1290*/  FADD.FTZ R79, R74, R101 ;  /* 0x000000654a4f7221 */ /* 0x000fe20000010000 */
[----:B------:R-:W-:Y:S01]  /*12a0*/  FFMA.FTZ R72, R104, R101, R77 ;  /* 0x0000006568487223 */ /* 0x000fe2000001004d */
[--C-:B------:R-:W-:Y:S01]  /*12b0*/  FADD.FTZ R52, R52, R105.reuse ;  /* 0x0000006934347221 */ /* 0x100fe20000010000 */
[----:B------:R-:W-:Y:S01]  /*12c0*/  FFMA.FTZ R36, R95, R105, R36 ;  /* 0x000000695f247223 */ /* 0x000fe20000010024 */
[----:B------:R-:W-:Y:S01]  /*12d0*/  PRMT R105, R23, 0x7632, R105 ;  /* 0x0000763217697816 */ /* 0x000fe20000000069 */
[----:B------:R-:W-:Y:S01]  /*12e0*/  FMUL.FTZ R103, R103, R78 ;  /* 0x0000004e67677220 */ /* 0x000fe20000410000 */
[----:B------:R-:W-:Y:S01]  /*12f0*/  FMUL.FTZ R106, R0, R75 ;  /* 0x0000004b006a7220 */ /* 0x000fe20000410000 */
[----:B------:R-:W-:Y:S01]  /*1300*/  FADD.FTZ R74, R79, R98 ;  /* 0x000000624f4a7221 */ /* 0x000fe20000010000 */
[----:B------:R-:W-:Y:S01]  /*1310*/  FFMA.FTZ R72, R95, R98, R72 ;  /* 0x000000625f487223 */ /* 0x000fe20000010048 */
[----:B------:R-:W-:Y:S01]  /*1320*/  SHF.L.U32 R105, R105, 0x10, RZ ;  /* 0x0000001069697819 */ /* 0x000fe200000006ff */
[----:B------:R-:W-:Y:S01]  /*1330*/  FADD.FTZ R73, -R110, R73 ;  /* 0x000000496e497221 */ /* 0x000fe20000010100 */
[----:B------:R-:W-:Y:S01]  /*1340*/  FADD.FTZ R75, R74, R103 ;  /* 0x000000674a4b7221 */ /* 0x000fe20000010000 */
[----:B------:R-:W-:-:S02]  /*1350*/  FFMA.FTZ R72, R106, R103, R72 ;  /* 0x000000676a487223 */ /* 0x000fc40000010048 */
        /* <DEDUP_REMOVED lines=11> */
.L_x_332:
[----:B------:R-:W0:Y:S01]  /*1410*/  LDC R7, c[0x0][0x388] ;  /* 0x0000e200ff077b82 */ /* 0x000e220000000800 */
[----:B-----5:R-:W-:Y:S01]  /*1420*/  ISETP.GE.AND P3, PT, R8, 0x1, PT ;  /* 0x000000010800780c */ /* 0x020fe20003f66270 */
[----:B------:R-:W-:Y:S01]  /*1430*/  UISETP.NE.U32.AND UP0, UPT, UR12, URZ, UPT ;  /* 0x000000ff0c00728c */ /* 0x000fe2000bf05070 */
[----:B------:R-:W-:-:S03]  /*1440*/  IMAD.MOV.U32 R109, RZ, RZ, RZ ;  /* 0x000000ffff6d7224 */ /* 0x000fc600078e00ff */
[----:B------:R-:W-:-:S08]  /*1450*/  UISETP.NE.AND.EX UP0, UPT, UR13, URZ, UPT, UP0 ;  /* 0x000000ff0d00728c */ /* 0x000fd0000bf05300 */
[----:B------:R-:W-:Y:S01]  /*1460*/  @P3 IADD3 R72, PT, PT, R8, -0x1, RZ ;  /* 0xffffffff08483810 */ /* 0x000fe20007ffe0ff */
[----:B0-----:R-:W-:-:S04]  /*1470*/  IMAD R6, R4, R7, RZ ;  /* 0x0000000704067224 */ /* 0x001fc800078e02ff */
[----:B------:R-:W-:Y:S01]  /*1480*/  @P3 IMAD R72, R72, R7, RZ ;  /* 0x0000000748483224 */ /* 0x000fe200078e02ff */
[----:B------:R-:W-:-:S04]  /*1490*/  SHF.R.S32.HI R73, RZ, 0x1f, R6 ;  /* 0x0000001fff497819 */ /* 0x000fc80000011406 */
[----:B------:R-:W-:Y:S02]  /*14a0*/  @P3 SHF.R.S32.HI R75, RZ, 0x1f, R72 ;  /* 0x0000001fff4b3819 */ /* 0x000fe40000011448 */
[----:B------:R-:W-:Y:S02]  /*14b0*/  LEA.HI R6, R73, R6, RZ, 0x3 ;  /* 0x0000000649067211 */ /* 0x000fe400078f18ff */
[----:B------:R-:W-:Y:S02]  /*14c0*/  @P3 LEA.HI R72, R75, R72, RZ, 0x3 ;  /* 0x000000484b483211 */ /* 0x000fe400078f18ff */
[-C--:B------:R-:W-:Y:S02]  /*14d0*/  LEA.HI.SX32 R6, R6, R107.reuse, 0x1d ;  /* 0x0000006b06067211 */ /* 0x080fe400078feaff */
[----:B------:R-:W-:Y:S02]  /*14e0*/  @P3 LEA.HI.SX32 R109, R72, R107, 0x1d ;  /* 0x0000006b486d3211 */ /* 0x000fe400078feaff */
[----:B------:R-:W-:Y:S01]  /*14f0*/  MOV R107, R6 ;  /* 0x00000006006b7202 */ /* 0x000fe20000000f00 */
[----:B------:R-:W-:Y:S06]  /*1500*/  BRA.U UP0, `(.L_x_336) ;  /* 0x0000000100407547 */ /* 0x000fec000b800000 */
[C---:B------:R-:W-:Y:S01]  /*1510*/  ISETP.GE.U32.AND P1, PT, R5.reuse, 0x80, PT ;  /* 0x000000800500780c */ /* 0x040fe20003f26070 */
[----:B------:R-:W-:Y:S01]  /*1520*/  BSSY.RECONVERGENT B1, `(.L_x_337) ;  /* 0x0000007000017945 */ /* 0x000fe20003800200 */
[----:B------:R-:W-:-:S11]  /*1530*/  ISETP.GE.U32.AND P2, PT, R5, 0x100, PT ;  /* 0x000001000500780c */ /* 0x000fd60003f46070 */
[----:B------:R-:W-:Y:S05]  /*1540*/  @!P1 BRA `(.L_x_338) ;  /* 0x0000000000109947 */ /* 0x000fea0003800000 */
[----:B------:R-:W0:Y:S02]  /*1550*/  LDC.64 R72, c[0x0][0x3b0] ;  /* 0x0000ec00ff487b82 */ /* 0x000e240000000a00 */
[----:B0-----:R-:W-:-:S05]  /*1560*/  IMAD.WIDE.U32 R72, R109, 0x8, R72 ;  /* 0x000000086d487825 */ /* 0x001fca00078e0048 */
[----:B------:R0:W5:Y:S01]  /*1570*/  LDG.E.64 R92, desc[UR10][R72.64] ;  /* 0x0000000a485c7981 */ /* 0x000162000c1e1b00 */
[----:B------:R-:W-:-:S07]  /*1580*/  VIADD R109, R109, 0x80 ;  /* 0x000000806d6d7836 */ /* 0x000fce0000000000 */
.L_x_338:
[----:B----4-:R-:W-:Y:S05]  /*1590*/  BSYNC.RECONVERGENT B1 ;  /* 0x0000000000017941 */ /* 0x010fea0003800200 */
.L_x_337:
[----:B------:R-:W-:Y:S01]  /*15a0*/  HFMA2 R111, -RZ, RZ, 0, 0 ;  /* 0x00000000ff6f7431 */ /* 0x000fe200000001ff */
[----:B------:R-:W-:Y:S01]  /*15b0*/  MOV R112, RZ ;  /* 0x000000ff00707202 */ /* 0x000fe20000000f00 */
[----:B------:R-:W-:Y:S06]  /*15c0*/  @!P2 BRA `(.L_x_335) ;  /* 0x000000000058a947 */ /* 0x000fec0003800000 */
[----:B0-----:R-:W0:Y:S02]  /*15d0*/  LDC.64 R72, c[0x0][0x3b0] ;  /* 0x0000ec00ff487b82 */ /* 0x001e240000000a00 */
[----:B0-----:R-:W-:-:S05]  /*15e0*/  IMAD.WIDE.U32 R72, R109, 0x8, R72 ;  /* 0x000000086d487825 */ /* 0x001fca00078e0048 */
[----:B------:R1:W5:Y:S01]  /*15f0*/  LDG.E.64 R90, desc[UR10][R72.64] ;  /* 0x0000000a485a7981 */ /* 0x000362000c1e1b00 */
[----:B------:R-:W-:Y:S05]  /*1600*/  BRA `(.L_x_335) ;  /* 0x0000000000487947 */ /* 0x000fea0003800000 */
.L_x_336:
[C---:B------:R-:W-:Y:S02]  /*1610*/  ISETP.GE.U32.AND P1, PT, R5.reuse, 0x80, PT ;  /* 0x000000800500780c */ /* 0x040fe40003f26070 */
[----:B------:R-:W-:-:S11]  /*1620*/  ISETP.GE.U32.AND P2, PT, R5, 0x100, PT ;  /* 0x000001000500780c */ /* 0x000fd60003f46070 */
[----:B------:R-:W0:Y:S08]  /*1630*/  @P1 LDC.64 R78, c[0x0][0x438] ;  /* 0x00010e00ff4e1b82 */ /* 0x000e300000000a00 */
[----:B------:R-:W1:Y:S08]  /*1640*/  @P1 LDC.64 R76, c[0x0][0x3b0] ;  /* 0x0000ec00ff4c1b82 */ /* 0x000e700000000a00 */
[----:B------:R-:W2:Y:S08]  /*1650*/  @P2 LDC.64 R72, c[0x0][0x3b0] ;  /* 0x0000ec00ff482b82 */ /* 0x000eb00000000a00 */
[----:B------:R-:W3:Y:S01]  /*1660*/  @P2 LDC.64 R74, c[0x0][0x438] ;  /* 0x00010e00ff4a2b82 */ /* 0x000ee20000000a00 */
[C---:B0-----:R-:W-:Y:S01]  /*1670*/  @P1 IMAD.WIDE.U32 R78, R107.reuse, 0x10, R78 ;  /* 0x000000106b4e1825 */ /* 0x041fe200078e004e */
[----:B------:R-:W-:-:S04]  /*1680*/  @P1 IADD3 R107, PT, PT, R107, 0x80, RZ ;  /* 0x000000806b6b1810 */ /* 0x000fc80007ffe0ff */
[----:B------:R0:W5:Y:S01]  /*1690*/  @P1 LDG.E.128 R56, desc[UR10][R78.64] ;  /* 0x0000000a4e381981 */ /* 0x000162000c1e1d00 */
[----:B-1----:R-:W-:-:S04]  /*16a0*/  @P1 IMAD.WIDE.U32 R76, R109, 0x8, R76 ;  /* 0x000000086d4c1825 */ /* 0x002fc800078e004c */
[----:B------:R-:W-:Y:S01]  /*16b0*/  @P1 VIADD R109, R109, 0x80 ;  /* 0x000000806d6d1836 */ /* 0x000fe20000000000 */
[----:B------:R0:W5:Y:S03]  /*16c0*/  @P1 LDG.E.64 R92, desc[UR10][R76.64] ;  /* 0x0000000a4c5c1981 */ /* 0x000166000c1e1b00 */
[----:B--2---:R-:W-:-:S05]  /*16d0*/  @P2 IMAD.WIDE.U32 R72, R109, 0x8, R72 ;  /* 0x000000086d482825 */ /* 0x004fca00078e0048 */
[----:B------:R0:W5:Y:S01]  /*16e0*/  @P2 LDG.E.64 R90, desc[UR10][R72.64] ;  /* 0x0000000a485a2981 */ /* 0x000162000c1e1b00 */
[----:B---3--:R-:W-:-:S05]  /*16f0*/  @P2 IMAD.WIDE.U32 R74, R107, 0x10, R74 ;  /* 0x000000106b4a2825 */ /* 0x008fca00078e004a */
[----:B------:R0:W5:Y:S01]  /*1700*/  @P2 LDG.E.128 R60, desc[UR10][R74.64] ;  /* 0x0000000a4a3c2981 */ /* 0x000162000c1e1d00 */
[----:B------:R-:W-:Y:S02]  /*1710*/  HFMA2 R111, -RZ, RZ, 0, 0 ;  /* 0x00000000ff6f7431 */ /* 0x000fe400000001ff */
[----:B------:R-:W-:-:S07]  /*1720*/  IMAD.MOV.U32 R112, RZ, RZ, RZ ;  /* 0x000000ffff707224 */ /* 0x000fce00078e00ff */
.L_x_335:
[----:B----4-:R-:W-:Y:S05]  /*1730*/  BSYNC.RECONVERGENT B0 ;  /* 0x0000000000007941 */ /* 0x010fea0003800200 */
.L_x_331:
[----:B01----:R-:W0:Y:S01]  /*1740*/  SHFL.DOWN PT, R72, R111, 0x10, 0x1f ;  /* 0x0a001f006f487f89 */ /* 0x003e2200000e0000 */
        /* <DEDUP_REMOVED lines=31> */
.L_x_340:
[----:B------:R-:W-:Y:S05]  /*1940*/  BSYNC.RECONVERGENT B0 ;  /* 0x0000000000007941 */ /* 0x000fea0003800200 */
.L_x_339:
[----:B------:R-:W1:Y:S08]  /*1950*/  S2UR UR5, SR_CgaCtaId ;  /* 0x00000000000579c3 */ /* 0x000e700000008800 */
[----:B------:R-:W-:Y:S01]  /*1960*/  BAR.SYNC.DEFER_BLOCKING 0x0 ;  /* 0x0000000000007b1d */ /* 0x000fe20000010000 */
[----:B------:R-:W-:Y:S02]  /*1970*/  @P3 IADD3 R110, PT, PT, R8, -0x1, RZ ;  /* 0xffffffff086e3810 */ /* 0x000fe40007ffe0ff */
[----:B------:R-:W-:-:S03]  /*1980*/  ISETP.NE.AND P0, PT, RZ, UR9, PT ;  /* 0x00000009ff007c0c */ /* 0x000fc6000bf05270 */
[----:B------:R-:W-:Y:S01]  /*1990*/  UMOV UR4, 0x400 ;  /* 0x0000040000047882 */ /* 0x000fe20000000000 */
[----:B------:R-:W-:Y:S01]  /*19a0*/  @P3 IMAD R110, R110, R7, RZ ;  /* 0x000000076e6e3224 */ /* 0x000fe200078e02ff */
[----:B------:R-:W-:Y:S01]  /*19b0*/  BSSY.RECONVERGENT B0, `(.L_x_341) ;  /* 0x00001bd000007945 */ /* 0x000fe20003800200 */
        /* <DEDUP_REMOVED lines=8> */
[----:B------:R-:W-:Y:S01]  /*1a40*/  FADD.FTZ R8, RZ, R73 ;  /* 0x00000049ff087221 */ /* 0x000fe20000010000 */
[----:B------:R-:W-:Y:S02]  /*1a50*/  @P3 SHF.R.S32.HI R73, RZ, 0x1f, R110 ;  /* 0x0000001fff493819 */ /* 0x000fe4000001146e */
[----:B------:R-:W-:Y:S01]  /*1a60*/  FADD.FTZ R109, R74, R109 ;  /* 0x0000006d4a6d7221 */ /* 0x000fe20000010000 */
[----:B------:R-:W-:Y:S01]  /*1a70*/  FADD.FTZ R8, R75, R8 ;  /* 0x000000084b087221 */ /* 0x000fe20000010000 */
[----:B------:R-:W-:-:S02]  /*1a80*/  @P3 LEA.HI R110, R73, R110, RZ, 0x3 ;  /* 0x0000006e496e3211 */ /* 0x000fc400078f18ff */
[----:B-1----:R-:W-:Y:S01]  /*1a90*/  FADD.FTZ R109, R109, R76 ;  /* 0x0000004c6d6d7221 */ /* 0x002fe20000010000 */
[----:B------:R-:W-:Y:S01]  /*1aa0*/  FADD.FTZ R8, R8, R77 ;  /* 0x0000004d08087221 */ /* 0x000fe20000010000 */
[----:B------:R-:W-:Y:S02]  /*1ab0*/  MOV R77, RZ ;  /* 0x000000ff004d7202 */ /* 0x000fe40000000f00 */
[----:B------:R-:W-:Y:S01]  /*1ac0*/  FADD.FTZ R78, R78, R109 ;  /* 0x0000006d4e4e7221 */ /* 0x000fe20000010000 */
[----:B------:R-:W-:Y:S01]  /*1ad0*/  FADD.FTZ R79, R79, R8 ;  /* 0x000000084f4f7221 */ /* 0x000fe20000010000 */
[----:B------:R-:W-:Y:S02]  /*1ae0*/  @P3 LEA.HI.SX32 R77, R110, R107, 0x1d ;  /* 0x0000006b6e4d3211 */ /* 0x000fe400078feaff */
[----:B------:R-:W-:Y:S01]  /*1af0*/  FMUL.FTZ R8, R78, UR14 ;  /* 0x0000000e4e087c20 */ /* 0x000fe20008410000 */
[----:B------:R-:W-:-:S04]  /*1b00*/  FMUL.FTZ R79, R79, UR14 ;  /* 0x0000000e4f4f7c20 */ /* 0x000fc80008410000 */
        /* <DEDUP_REMOVED lines=15> */
[----:B------:R-:W-:Y:S02]  /*1c00*/  FSEL R73, R73, RZ, P0 ;  /* 0x000000ff49497208 */ /* 0x000fe40000000000 */
[----:B-----5:R-:W-:-:S03]  /*1c10*/  LOP3.LUT P0, RZ, R92, 0xff, RZ, 0xc0, !PT ;  /* 0x000000ff5cff7812 */ /* 0x020fc6000780c0ff */
[----:B------:R-:W-:-:S04]  /*1c20*/  FMUL.FTZ R73, R73, UR17 ;  /* 0x0000001149497c20 */ /* 0x000fc80008410000 */
[----:B------:R-:W-:-:S05]  /*1c30*/  FMUL.FTZ R73, R73, UR16 ;  /* 0x0000001049497c20 */ /* 0x000fca0008410000 */
[----:B------:R-:W-:-:S04]  /*1c40*/  FSEL R73, R73, RZ, P0 ;  /* 0x000000ff49497208 */ /* 0x000fc80000000000 */
[----:B------:R-:W-:-:S04]  /*1c50*/  F2FP.BF16.F32.PACK_AB R73, RZ, R73 ;  /* 0x00000049ff49723e */ /* 0x000fc800000010ff */
[----:B------:R-:W-:-:S07]  /*1c60*/  PRMT R68, R73, 0x7610, R68 ;  /* 0x0000761049447816 */ /* 0x000fce0000000044 */
.L_x_345:
        /* <DEDUP_REMOVED lines=12> */
.L_x_346:
        /* <DEDUP_REMOVED lines=12> */
.L_x_347:
        /* <DEDUP_REMOVED lines=12> */
.L_x_348:
        /* <DEDUP_REMOVED lines=12> */
.L_x_349:
        /* <DEDUP_REMOVED lines=12> */
.L_x_350:
        /* <DEDUP_REMOVED lines=12> */
.L_x_351:
[----:B------:R-:W-:Y:S05]  /*20f0*/  @!P3 BRA `(.L_x_352) ;  /* 0x0000001000f8b947 */ /* 0x000fea0003800000 */
[----:B------:R-:W-:Y:S01]  /*2100*/  FFMA.FTZ R72, R88, R79, R8 ;  /* 0x0000004f58487223 */ /* 0x000fe20000010008 */
[----:B------:R-:W-:-:S03]  /*2110*/  ISETP.GT.AND P0, PT, R2, RZ, PT ;  /* 0x000000ff0200720c */ /* 0x000fc60003f04270 */
[----:B------:R-:W-:-:S04]  /*2120*/  FADD.FTZ R73, R85, -R72 ;  /* 0x8000004855497221 */ /* 0x000fc80000010000 */
[----:B------:R-:W-:-:S05]  /*2130*/  FMUL.FTZ R73, R0, R73 ;  /* 0x0000004900497220 */ /* 0x000fca0000410000 */
[----:B------:R-:W-:Y:S02]  /*2140*/  FSEL R73, R73, RZ, P0 ;  /* 0x000000ff49497208 */ /* 0x000fe40000000000 */
[----:B-----5:R-:W-:-:S03]  /*2150*/  ISETP.GE.U32.AND P0, PT, R92, RZ, PT ;  /* 0x000000ff5c00720c */ /* 0x020fc60003f06070 */
[----:B------:R-:W-:Y:S01]  /*2160*/  FMUL.FTZ R73, R73, UR17 ;  /* 0x0000001149497c20 */ /* 0x000fe20008410000 */
[----:B------:R-:W-:-:S03]  /*2170*/  ISETP.GE.U32.AND.EX P0, PT, R93, 0x1000000, PT, P0 ;  /* 0x010000005d00780c */ /* 0x000fc60003f06100 */
[----:B------:R-:W-:-:S05]  /*2180*/  FMUL.FTZ R73, R73, UR16 ;  /* 0x0000001049497c20 */ /* 0x000fca0008410000 */
[----:B------:R-:W-:-:S04]  /*2190*/  FSEL R73, R73, RZ, P0 ;  /* 0x000000ff49497208 */ /* 0x000fc80000000000 */
[----:B------:R-:W-:-:S04]  /*21a0*/  F2FP.BF16.F32.PACK_AB R73, RZ, R73 ;  /* 0x00000049ff49723e */ /* 0x000fc800000010ff */
[----:B------:R-:W-:Y:S01]  /*21b0*/  PRMT R71, R71, 0x5410, R73 ;  /* 0x0000541047477816 */ /* 0x000fe20000000049 */
[----:B------:R-:W-:Y:S06]  /*21c0*/  BRA `(.L_x_352) ;  /* 0x0000001000c47947 */ /* 0x000fec0003800000 */
.L_x_344:
[-CC-:B------:R-:W-:Y:S01]  /*21d0*/  FFMA.FTZ R65, R3, R79.reuse, R8.reuse ;  /* 0x0000004f03417223 */ /* 0x180fe20000010008 */
[-CC-:B------:R-:W-:Y:S01]  /*21e0*/  FFMA.FTZ R64, R82, R79.reuse, R8.reuse ;  /* 0x0000004f52407223 */ /* 0x180fe20000010008 */
[----:B------:R-:W-:Y:S01]  /*21f0*/  FFMA.FTZ R73, R9, R79, R8 ;  /* 0x0000004f09497223 */ /* 0x000fe20000010008 */
[----:B------:R-:W-:Y:S01]  /*2200*/  ISETP.GT.AND P0, PT, R2, RZ, PT ;  /* 0x000000ff0200720c */ /* 0x000fe20003f04270 */
[----:B------:R-:W-:Y:S01]  /*2210*/  FADD.FTZ R65, R10, -R65 ;  /* 0x800000410a417221 */ /* 0x000fe20000010000 */
[----:B------:R-:W-:Y:S01]  /*2220*/  FADD.FTZ R67, R15, -R64 ;  /* 0x800000400f437221 */ /* 0x000fe20000010000 */
[----:B------:R-:W-:Y:S02]  /*2230*/  FADD.FTZ R73, R12, -R73 ;  /* 0x800000490c497221 */ /* 0x000fe40000010000 */
[C---:B------:R-:W-:Y:S01]  /*2240*/  FMUL.FTZ R65, R0.reuse, R65 ;  /* 0x0000004100417220 */ /* 0x040fe20000410000 */
[----:B------:R-:W-:-:S04]  /*2250*/  FMUL.FTZ R67, R0, R67 ;  /* 0x0000004300437220 */ /* 0x000fc80000410000 */
[----:B------:R-:W-:Y:S01]  /*2260*/  FSEL R65, R65, RZ, P0 ;  /* 0x000000ff41417208 */ /* 0x000fe20000000000 */
[----:B------:R-:W-:Y:S06]  /*2270*/  @!P3 BRA `(.L_x_353) ;  /* 0x000000000018b947 */ /* 0x000fec0003800000 */
[----:B------:R-:W-:Y:S01]  /*2280*/  FMUL.FTZ R64, R65, UR17 ;  /* 0x0000001141407c20 */ /* 0x000fe20008410000 */
[----:B-----5:R-:W-:-:S03]  /*2290*/  LOP3.LUT P4, RZ, R92, 0xff, RZ, 0xc0, !PT ;  /* 0x000000ff5cff7812 */ /* 0x020fc6000788c0ff */
[----:B------:R-:W-:-:S05]  /*22a0*/  FMUL.FTZ R64, R64, UR16 ;  /* 0x0000001040407c20 */ /* 0x000fca0008410000 */
[----:B------:R-:W-:-:S04]  /*22b0*/  FSEL R64, R64, RZ, P4 ;  /* 0x000000ff40407208 */ /* 0x000fc80002000000 */
[----:B------:R-:W-:-:S04]  /*22c0*/  F2FP.BF16.F32.PACK_AB R64, RZ, R64 ;  /* 0x00000040ff40723e */ /* 0x000fc800000010ff */
[----:B------:R-:W-:-:S07]  /*22d0*/  PRMT R68, R64, 0x7610, R68 ;  /* 0x0000761040447816 */ /* 0x000fce0000000044 */
.L_x_353:
[----:B------:R-:W-:Y:S01]  /*22e0*/  F2FP.BF16.F32.PACK_AB R64, RZ, R65 ;  /* 0x00000041ff40723e */ /* 0x000fe200000010ff */
[----:B------:R-:W-:Y:S01]  /*22f0*/  FFMA.FTZ R66, R84, R79, R8 ;  /* 0x0000004f54427223 */ /* 0x000fe20000010008 */
[----:B------:R-:W-:Y:S01]  /*2300*/  FMUL.FTZ R73, R0, R73 ;  /* 0x0000004900497220 */ /* 0x000fe20000410000 */
        /* <DEDUP_REMOVED lines=8> */
.L_x_354:
[----:B------:R-:W-:Y:S01]  /*2390*/  F2FP.BF16.F32.PACK_AB R72, RZ, R67 ;  /* 0x00000043ff48723e */ /* 0x000fe200000010ff */
[----:B------:R-:W-:Y:S01]  /*23a0*/  FFMA.FTZ R75, R11, R79, R8 ;  /* 0x0000004f0b4b7223 */ /* 0x000fe20000010008 */
[----:B------:R-:W-:Y:S01]  /*23b0*/  FADD.FTZ R67, R81, -R66 ;  /* 0x8000004251437221 */ /* 0x000fe20000010000 */
        /* <DEDUP_REMOVED lines=8> */
.L_x_355:
[----:B------:R-:W-:Y:S01]  /*2440*/  F2FP.BF16.F32.PACK_AB R65, RZ, R73 ;  /* 0x00000049ff41723e */ /* 0x000fe200000010ff */
[----:B------:R-:W-:Y:S01]  /*2450*/  FMUL.FTZ R67, R0, R67 ;  /* 0x0000004300437220 */ /* 0x000fe20000410000 */
[-CC-:B------:R-:W-:Y:S01]  /*2460*/  FFMA.FTZ R66, R86, R79.reuse, R8.reuse ;  /* 0x0000004f56427223 */ /* 0x180fe20000010008 */
[----:B------:R-:W-:Y:S01]  /*2470*/  FADD.FTZ R73, R14, -R75 ;  /* 0x8000004b0e497221 */ /* 0x000fe20000010000 */
[-CC-:B------:R-:W-:Y:S01]  /*2480*/  FFMA.FTZ R109, R13, R79.reuse, R8.reuse ;  /* 0x0000004f0d6d7223 */ /* 0x180fe20000010008 */
[----:B------:R-:W-:Y:S01]  /*2490*/  FFMA.FTZ R76, R88, R79, R8 ;  /* 0x0000004f584c7223 */ /* 0x000fe20000010008 */
[----:B------:R-:W-:Y:S01]  /*24a0*/  FADD.FTZ R75, R83, -R66 ;  /* 0x80000042534b7221 */ /* 0x000fe20000010000 */
        /* <DEDUP_REMOVED lines=9> */
.L_x_356:
[----:B------:R-:W-:Y:S01]  /*2540*/  F2FP.BF16.F32.PACK_AB R73, RZ, R67 ;  /* 0x00000043ff49723e */ /* 0x000fe200000010ff */
[----:B------:R-:W-:Y:S01]  /*2550*/  FADD.FTZ R67, R80, -R109 ;  /* 0x8000006d50437221 */ /* 0x000fe20000010000 */
        /* <DEDUP_REMOVED lines=10> */
.L_x_357:
[----:B------:R-:W-:Y:S01]  /*2600*/  F2FP.BF16.F32.PACK_AB R74, RZ, R74 ;  /* 0x0000004aff4a723e */ /* 0x000fe200000010ff */
[C---:B------:R-:W-:Y:S01]  /*2610*/  FMUL.FTZ R67, R0.reuse, R67 ;  /* 0x0000004300437220 */ /* 0x040fe20000410000 */
        /* <DEDUP_REMOVED lines=9> */
.L_x_358:
[----:B------:R-:W-:Y:S02]  /*26b0*/  F2FP.BF16.F32.PACK_AB R75, RZ, R75 ;  /* 0x0000004bff4b723e */ /* 0x000fe400000010ff */
[----:B------:R-:W-:Y:S02]  /*26c0*/  FSEL R76, R109, RZ, P0 ;  /* 0x000000ff6d4c7208 */ /* 0x000fe40000000000 */
        /* <DEDUP_REMOVED lines=8> */
.L_x_359:
[----:B------:R-:W-:Y:S02]  /*2750*/  F2FP.BF16.F32.PACK_AB R67, R76, R67 ;  /* 0x000000434c43723e */ /* 0x000fe400000010ff */
[----:B------:R-:W-:Y:S02]  /*2760*/  PRMT R66, R74, 0x5410, R75 ;  /* 0x000054104a427816 */ /* 0x000fe4000000004b */
[----:B------:R-:W-:Y:S02]  /*2770*/  PRMT R65, R65, 0x5410, R73 ;  /* 0x0000541041417816 */ /* 0x000fe40000000049 */
[----:B------:R-:W-:Y:S01]  /*2780*/  PRMT R64, R64, 0x5410, R72 ;  /* 0x0000541040407816 */ /* 0x000fe20000000048 */
[----:B------:R-:W-:Y:S06]  /*2790*/  @!P3 BRA `(.L_x_352) ;  /* 0x0000000c0050b947 */ /* 0x000fec0003800000 */
[----:B------:R-:W-:Y:S01]  /*27a0*/  FMUL.FTZ R72, R76, UR17 ;  /* 0x000000114c487c20 */ /* 0x000fe20008410000 */
[----:B-----5:R-:W-:-:S03]  /*27b0*/  ISETP.GE.U32.AND P0, PT, R92, RZ, PT ;  /* 0x000000ff5c00720c */ /* 0x020fc60003f06070 */
[----:B------:R-:W-:Y:S01]  /*27c0*/  FMUL.FTZ R72, R72, UR16 ;  /* 0x0000001048487c20 */ /* 0x000fe20008410000 */
[----:B------:R-:W-:-:S04]  /*27d0*/  ISETP.GE.U32.AND.EX P0, PT, R93, 0x1000000, PT, P0 ;  /* 0x010000005d00780c */ /* 0x000fc80003f06100 */
[----:B------:R-:W-:-:S04]  /*27e0*/  FSEL R72, R72, RZ, P0 ;  /* 0x000000ff48487208 */ /* 0x000fc80000000000 */
[----:B------:R-:W-:-:S04]  /*27f0*/  F2FP.BF16.F32.PACK_AB R72, RZ, R72 ;  /* 0x00000048ff48723e */ /* 0x000fc800000010ff */
[----:B------:R-:W-:Y:S01]  /*2800*/  PRMT R71, R71, 0x5410, R72 ;  /* 0x0000541047477816 */ /* 0x000fe20000000048 */
[----:B------:R-:W-:Y:S06]  /*2810*/  BRA `(.L_x_352) ;  /* 0x0000000c00307947 */ /* 0x000fec0003800000 */
.L_x_343:
[----:B------:R-:W-:Y:S01]  /*2820*/  UMOV UR4, UR6 ;  /* 0x0000000600047c82 */ /* 0x000fe20008000000 */
[----:B------:R-:W-:Y:S01]  /*2830*/  UMOV UR5, UR7 ;  /* 0x0000000700057c82 */ /* 0x000fe20008000000 */
[----:B------:R-:W-:-:S04]  /*2840*/  UISETP.NE.U32.AND UP0, UPT, UR4, URZ, UPT ;  /* 0x000000ff0400728c */ /* 0x000fc8000bf05070 */
[----:B------:R-:W-:-:S09]  /*2850*/  UISETP.NE.AND.EX UP0, UPT, UR5, URZ, UPT, UP0 ;  /* 0x000000ff0500728c */ /* 0x000fd2000bf05300 */
[----:B------:R-:W-:Y:S05]  /*2860*/  BRA.U UP0, `(.L_x_360) ;  /* 0x00000005007c7547 */ /* 0x000fea000b800000 */
[----:B------:R-:W-:Y:S01]  /*2870*/  ISETP.GT.AND P0, PT, R2, RZ, PT ;  /* 0x000000ff0200720c */ /* 0x000fe20003f04270 */
[----:B------:R-:W-:-:S12]  /*2880*/  @!P3 BRA `(.L_x_361) ;  /* 0x000000000028b947 */ /* 0x000fd80003800000 */
[----:B------:R-:W-:Y:S01]  /*2890*/  @P0 FFMA.FTZ R75, R3, R79, R8 ;  /* 0x0000004f034b0223 */ /* 0x000fe20000010008 */
[----:B-----5:R-:W-:Y:S01]  /*28a0*/  IMAD.U32 R73, R56, 0x10000, RZ ;  /* 0x0001000038497824 */ /* 0x020fe200078e00ff */
[----:B------:R-:W-:Y:S02]  /*28b0*/  LOP3.LUT P4, RZ, R92, 0xff, RZ, 0xc0, !PT ;  /* 0x000000ff5cff7812 */ /* 0x000fe4000788c0ff */
[----:B------:R-:W-:-:S04]  /*28c0*/  @P0 FADD.FTZ R75, R10, -R75 ;  /* 0x8000004b0a4b0221 */ /* 0x000fc80000010000 */
[----:B------:R-:W-:-:S04]  /*28d0*/  @P0 FFMA.FTZ R73, R0, R75, R73 ;  /* 0x0000004b00490223 */ /* 0x000fc80000010049 */
[----:B------:R-:W-:-:S04]  /*28e0*/  FMUL.FTZ R73, R73, UR17 ;  /* 0x0000001149497c20 */ /* 0x000fc80008410000 */
[----:B------:R-:W-:-:S05]  /*28f0*/  FMUL.FTZ R73, R73, UR16 ;  /* 0x0000001049497c20 */ /* 0x000fca0008410000 */
[----:B------:R-:W-:-:S04]  /*2900*/  FSEL R73, R73, RZ, P4 ;  /* 0x000000ff49497208 */ /* 0x000fc80002000000 */
[----:B------:R-:W-:-:S04]  /*2910*/  F2FP.BF16.F32.PACK_AB R73, RZ, R73 ;  /* 0x00000049ff49723e */ /* 0x000fc800000010ff */
[----:B------:R-:W-:-:S07]  /*2920*/  PRMT R68, R73, 0x7610, R68 ;  /* 0x0000761049447816 */ /* 0x000fce0000000044 */
.L_x_361:
[----:B------:R-:W-:Y:S05]  /*2930*/  @!P3 BRA `(.L_x_362) ;  /* 0x00000000002cb947 */ /* 0x000fea0003800000 */
[----:B-----5:R-:W-:Y:S01]  /*2940*/  PRMT R72, R56, 0x7632, R72 ;  /* 0x0000763238487816 */ /* 0x020fe20000000048 */
[----:B------:R-:W-:Y:S01]  /*2950*/  @P0 FFMA.FTZ R74, R82, R79, R8 ;  /* 0x0000004f524a0223 */ /* 0x000fe20000010008 */
[----:B------:R-:W-:Y:S02]  /*2960*/  LOP3.LUT P4, RZ, R92, 0xff00, RZ, 0xc0, !PT ;  /* 0x0000ff005cff7812 */ /* 0x000fe4000788c0ff */
[----:B------:R-:W-:Y:S01]  /*2970*/  SHF.L.U32 R73, R72, 0x10, RZ ;  /* 0x0000001048497819 */ /* 0x000fe200000006ff */
[----:B------:R-:W-:-:S04]  /*2980*/  @P0 FADD.FTZ R74, R15, -R74 ;  /* 0x8000004a0f4a0221 */ /* 0x000fc80000010000 */
[----:B------:R-:W-:-:S04]  /*2990*/  @P0 FFMA.FTZ R73, R0, R74, R73 ;  /* 0x0000004a00490223 */ /* 0x000fc80000010049 */
[----:B------:R-:W-:-:S04]  /*29a0*/  FMUL.FTZ R73, R73, UR17 ;  /* 0x0000001149497c20 */ /* 0x000fc80008410000 */
[----:B------:R-:W-:-:S05]  /*29b0*/  FMUL.FTZ R73, R73, UR16 ;  /* 0x0000001049497c20 */ /* 0x000fca0008410000 */
[----:B------:R-:W-:-:S04]  /*29c0*/  FSEL R73, R73, RZ, P4 ;  /* 0x000000ff49497208 */ /* 0x000fc80002000000 */
[----:B------:R-:W-:-:S04]  /*29d0*/  F2FP.BF16.F32.PACK_AB R73, RZ, R73 ;  /* 0x00000049ff49723e */ /* 0x000fc800000010ff */
[----:B------:R-:W-:-:S07]  /*29e0*/  PRMT R68, R68, 0x5410, R73 ;  /* 0x0000541044447816 */ /* 0x000fce0000000049 */
.L_x_362:
[----:B------:R-:W-:Y:S05]  /*29f0*/  @!P3 BRA `(.L_x_363) ;  /* 0x000000000028b947 */ /* 0x000fea0003800000 */
[----:B------:R-:W-:Y:S01]  /*2a00*/  @P0 FFMA.FTZ R75, R9, R79, R8 ;  /* 0x0000004f094b0223 */ /* 0x000fe20000010008 */
[----:B-----5:R-:W-:Y:S02]  /*2a10*/  SHF.L.U32 R73, R57, 0x10, RZ ;  /* 0x0000001039497819 */ /* 0x020fe400000006ff */
[----:B------:R-:W-:Y:S01]  /*2a20*/  LOP3.LUT P4, RZ, R92, 0xff0000, RZ, 0xc0, !PT ;  /* 0x00ff00005cff7812 */ /* 0x000fe2000788c0ff */
[----:B------:R-:W-:-:S04]  /*2a30*/  @P0 FADD.FTZ R75, R12, -R75 ;  /* 0x8000004b0c4b0221 */ /* 0x000fc80000010000 */
[----:B------:R-:W-:-:S04]  /*2a40*/  @P0 FFMA.FTZ R73, R0, R75, R73 ;  /* 0x0000004b00490223 */ /* 0x000fc80000010049 */
[----:B------:R-:W-:-:S04]  /*2a50*/  FMUL.FTZ R73, R73, UR17 ;  /* 0x0000001149497c20 */ /* 0x000fc80008410000 */
[----:B------:R-:W-:-:S05]  /*2a60*/  FMUL.FTZ R73, R73, UR16 ;  /* 0x0000001049497c20 */ /* 0x000fca0008410000 */
[----:B------:R-:W-:-:S04]  /*2a70*/  FSEL R73, R73, RZ, P4 ;  /* 0x000000ff49497208 */ /* 0x000fc80002000000 */
[----:B------:R-:W-:-:S04]  /*2a80*/  F2FP.BF16.F32.PACK_AB R73, RZ, R73 ;  /* 0x00000049ff49723e */ /* 0x000fc800000010ff */
[----:B------:R-:W-:-:S07]  /*2a90*/  PRMT R69, R73, 0x7610, R69 ;  /* 0x0000761049457816 */ /* 0x000fce0000000045 */
.L_x_363:
[----:B------:R-:W-:Y:S05]  /*2aa0*/  @!P3 BRA `(.L_x_364) ;  /* 0x00000000002cb947 */ /* 0x000fea0003800000 */
[----:B-----5:R-:W-:Y:S01]  /*2ab0*/  PRMT R72, R57, 0x7632, R72 ;  /* 0x0000763239487816 */ /* 0x020fe20000000048 */
[----:B------:R-:W-:Y:S01]  /*2ac0*/  @P0 FFMA.FTZ R74, R84, R79, R8 ;  /* 0x0000004f544a0223 */ /* 0x000fe20000010008 */
[----:B------:R-:W-:-:S03]  /*2ad0*/  LOP3.LUT P4, RZ, R92, 0xff000000, RZ, 0xc0, !PT ;  /* 0xff0000005cff7812 */ /* 0x000fc6000788c0ff */
[----:B------:R-:W-:Y:S02]  /*2ae0*/  IMAD.U32 R73, R72, 0x10000, RZ ;  /* 0x0001000048497824 */ /* 0x000fe400078e00ff */
[----:B------:R-:W-:-:S04]  /*2af0*/  @P0 FADD.FTZ R74, R81, -R74 ;  /* 0x8000004a514a0221 */ /* 0x000fc80000010000 */
[----:B------:R-:W-:-:S04]  /*2b00*/  @P0 FFMA.FTZ R73, R0, R74, R73 ;  /* 0x0000004a00490223 */ /* 0x000fc80000010049 */
[----:B------:R-:W-:-:S04]  /*2b10*/  FMUL.FTZ R73, R73, UR17 ;  /* 0x0000001149497c20 */ /* 0x000fc80008410000 */
[----:B------:R-:W-:-:S05]  /*2b20*/  FMUL.FTZ R73, R73, UR16 ;  /* 0x0000001049497c20 */ /* 0x000fca0008410000 */
[----:B------:R-:W-:-:S04]  /*2b30*/  FSEL R73, R73, RZ, P4 ;  /* 0x000000ff49497208 */ /* 0x000fc80002000000 */
[----:B------:R-:W-:-:S04]  /*2b40*/  F2FP.BF16.F32.PACK_AB R73, RZ, R73 ;  /* 0x00000049ff49723e */ /* 0x000fc800000010ff */
[----:B------:R-:W-:-:S07]  /*2b50*/  PRMT R69, R69, 0x5410, R73 ;  /* 0x0000541045457816 */ /* 0x000fce0000000049 */
.L_x_364:
        /* <DEDUP_REMOVED lines=11> */
.L_x_365:
        /* <DEDUP_REMOVED lines=12> */
.L_x_366:
[----:B------:R-:W-:Y:S05]  /*2cd0*/  @!P3 BRA `(.L_x_367) ;  /* 0x000000000028b947 */ /* 0x000fea0003800000 */
        /* <DEDUP_REMOVED lines=10> */
.L_x_367:
[----:B------:R-:W-:Y:S05]  /*2d80*/  @!P3 BRA `(.L_x_352) ;  /* 0x0000000400d4b947 */ /* 0x000fea0003800000 */
[----:B-----5:R-:W-:Y:S01]  /*2d90*/  PRMT R72, R59, 0x7632, R72 ;  /* 0x000076323b487816 */ /* 0x020fe20000000048 */
[----:B------:R-:W-:-:S03]  /*2da0*/  @P0 FFMA.FTZ R74, R88, R79, R8 ;  /* 0x0000004f584a0223 */ /* 0x000fc60000010008 */
[----:B------:R-:W-:Y:S01]  /*2db0*/  SHF.L.U32 R73, R72, 0x10, RZ ;  /* 0x0000001048497819 */ /* 0x000fe200000006ff */
[----:B------:R-:W-:-:S04]  /*2dc0*/  @P0 FADD.FTZ R74, R85, -R74 ;  /* 0x8000004a554a0221 */ /* 0x000fc80000010000 */
[----:B------:R-:W-:Y:S01]  /*2dd0*/  @P0 FFMA.FTZ R73, R0, R74, R73 ;  /* 0x0000004a00490223 */ /* 0x000fe20000010049 */
[----:B------:R-:W-:-:S03]  /*2de0*/  ISETP.GE.U32.AND P0, PT, R92, RZ, PT ;  /* 0x000000ff5c00720c */ /* 0x000fc60003f06070 */
[----:B------:R-:W-:Y:S01]  /*2df0*/  FMUL.FTZ R73, R73, UR17 ;  /* 0x0000001149497c20 */ /* 0x000fe20008410000 */
[----:B------:R-:W-:-:S03]  /*2e00*/  ISETP.GE.U32.AND.EX P0, PT, R93, 0x1000000, PT, P0 ;  /* 0x010000005d00780c */ /* 0x000fc60003f06100 */
[----:B------:R-:W-:-:S05]  /*2e10*/  FMUL.FTZ R73, R73, UR16 ;  /* 0x0000001049497c20 */ /* 0x000fca0008410000 */
[----:B------:R-:W-:-:S04]  /*2e20*/  FSEL R73, R73, RZ, P0 ;  /* 0x000000ff49497208 */ /* 0x000fc80000000000 */
[----:B------:R-:W-:-:S04]  /*2e30*/  F2FP.BF16.F32.PACK_AB R73, RZ, R73 ;  /* 0x00000049ff49723e */ /* 0x000fc800000010ff */
[----:B------:R-:W-:Y:S01]  /*2e40*/  PRMT R71, R71, 0x5410, R73 ;  /* 0x0000541047477816 */ /* 0x000fe20000000049 */
[----:B------:R-:W-:Y:S06]  /*2e50*/  BRA `(.L_x_352) ;  /* 0x0000000400a07947 */ /* 0x000fec0003800000 */
.L_x_360:
[----:B------:R-:W-:Y:S01]  /*2e60*/  ISETP.GT.AND P0, PT, R2, RZ, PT ;  /* 0x000000ff0200720c */ /* 0x000fe20003f04270 */
[----:B------:R-:W-:Y:S01]  /*2e70*/  @P4 FFMA.FTZ R65, R3, R79, R8 ;  /* 0x0000004f03414223 */ /* 0x000fe20000010008 */
[C---:B-----5:R-:W-:Y:S01]  /*2e80*/  PRMT R115, R56.reuse, 0x7632, R115 ;  /* 0x0000763238737816 */ /* 0x060fe20000000073 */
[----:B------:R-:W-:Y:S01]  /*2e90*/  IMAD.U32 R113, R57, 0x10000, RZ ;  /* 0x0001000039717824 */ /* 0x000fe200078e00ff */
[----:B------:R-:W-:Y:S01]  /*2ea0*/  SHF.L.U32 R117, R56, 0x10, RZ ;  /* 0x0000001038757819 */ /* 0x000fe200000006ff */
[----:B------:R-:W-:Y:S01]  /*2eb0*/  @P4 FADD.FTZ R65, R10, -R65 ;  /* 0x800000410a414221 */ /* 0x000fe20000010000 */
[----:B------:R-:W-:Y:S02]  /*2ec0*/  SHF.L.U32 R115, R115, 0x10, RZ ;  /* 0x0000001073737819 */ /* 0x000fe400000006ff */
[----:B------:R-:W-:Y:S01]  /*2ed0*/  PRMT R111, R57, 0x7632, R111 ;  /* 0x00007632396f7816 */ /* 0x000fe2000000006f */
[----:B------:R-:W-:Y:S01]  /*2ee0*/  @P4 FFMA.FTZ R117, R0, R65, R117 ;  /* 0x0000004100754223 */ /* 0x000fe20000010075 */
[----:B------:R-:W-:-:S02]  /*2ef0*/  PRMT R109, R58, 0x7632, R109 ;  /* 0x000076323a6d7816 */ /* 0x000fc4000000006d */
[----:B------:R-:W-:Y:S01]  /*2f00*/  SHF.L.U32 R111, R111, 0x10, RZ ;  /* 0x000000106f6f7819 */ /* 0x000fe200000006ff */
[-CC-:B------:R-:W-:Y:S01]  /*2f10*/  @P0 FFMA.FTZ R64, R82, R79.reuse, R8.reuse ;  /* 0x0000004f52400223 */ /* 0x180fe20000010008 */
[-CC-:B------:R-:W-:Y:S01]  /*2f20*/  @P0 FFMA.FTZ R67, R9, R79.reuse, R8.reuse ;  /* 0x0000004f09430223 */ /* 0x180fe20000010008 */
[-CC-:B------:R-:W-:Y:S01]  /*2f30*/  @P0 FFMA.FTZ R72, R84, R79.reuse, R8.reuse ;  /* 0x0000004f54480223 */ /* 0x180fe20000010008 */
[-C--:B------:R-:W-:Y:S01]  /*2f40*/  @P0 FFMA.FTZ R65, R11, R79.reuse, R8 ;  /* 0x0000004f0b410223 */ /* 0x080fe20000010008 */
[----:B------:R-:W-:Y:S01]  /*2f50*/  @P0 FADD.FTZ R64, R15, -R64 ;  /* 0x800000400f400221 */ /* 0x000fe20000010000 */
[----:B------:R-:W-:Y:S01]  /*2f60*/  @P0 FADD.FTZ R66, R12, -R67 ;  /* 0x800000430c420221 */ /* 0x000fe20000010000 */
[----:B------:R-:W-:Y:S01]  /*2f70*/  PRMT R73, R59, 0x7632, R73 ;  /* 0x000076323b497816 */ /* 0x000fe20000000049 */
[----:B------:R-:W-:Y:S01]  /*2f80*/  @P0 FADD.FTZ R72, R81, -R72 ;  /* 0x8000004851480221 */ /* 0x000fe20000010000 */
[----:B------:R-:W-:Y:S01]  /*2f90*/  @P0 FFMA.FTZ R115, R0, R64, R115 ;  /* 0x0000004000730223 */ /* 0x000fe20000010073 */
[----:B------:R-:W-:Y:S01]  /*2fa0*/  @P0 FFMA.FTZ R64, R86, R79, R8 ;  /* 0x0000004f56400223 */ /* 0x000fe20000010008 */
[----:B------:R-:W-:Y:S01]  /*2fb0*/  @P0 FFMA.FTZ R113, R0, R66, R113 ;  /* 0x0000004200710223 */ /* 0x000fe20000010071 */
[----:B------:R-:W-:Y:S01]  /*2fc0*/  SHF.L.U32 R109, R109, 0x10, RZ ;  /* 0x000000106d6d7819 */ /* 0x000fe200000006ff */
[----:B------:R-:W-:-:S02]  /*2fd0*/  IMAD.U32 R67, R58, 0x10000, RZ ;  /* 0x000100003a437824 */ /* 0x000fc400078e00ff */
[-CC-:B------:R-:W-:Y:S01]  /*2fe0*/  @P0 FFMA.FTZ R75, R13, R79.reuse, R8.reuse ;  /* 0x0000004f0d4b0223 */ /* 0x180fe20000010008 */
[----:B------:R-:W-:Y:S01]  /*2ff0*/  @P0 FFMA.FTZ R66, R88, R79, R8 ;  /* 0x0000004f58420223 */ /* 0x000fe20000010008 */
[----:B------:R-:W-:Y:S01]  /*3000*/  @P0 FADD.FTZ R65, R14, -R65 ;  /* 0x800000410e410221 */ /* 0x000fe20000010000 */
[----:B------:R-:W-:Y:S01]  /*3010*/  @P0 FADD.FTZ R64, R83, -R64 ;  /* 0x8000004053400221 */ /* 0x000fe20000010000 */
[----:B------:R-:W-:Y:S01]  /*3020*/  SHF.L.U32 R76, R59, 0x10, RZ ;  /* 0x000000103b4c7819 */ /* 0x000fe200000006ff */
[----:B------:R-:W-:Y:S01]  /*3030*/  @P0 FFMA.FTZ R111, R0, R72, R111 ;  /* 0x00000048006f0223 */ /* 0x000fe2000001006f */
[----:B------:R-:W-:Y:S02]  /*3040*/  IMAD.U32 R73, R73, 0x10000, RZ ;  /* 0x0001000049497824 */ /* 0x000fe400078e00ff */
[----:B------:R-:W-:Y:S01]  /*3050*/  @P0 FADD.FTZ R75, R80, -R75 ;  /* 0x8000004b504b0221 */ /* 0x000fe20000010000 */
[----:B------:R-:W-:Y:S01]  /*3060*/  @P0 FADD.FTZ R66, R85, -R66 ;  /* 0x8000004255420221 */ /* 0x000fe20000010000 */
[C---:B------:R-:W-:Y:S01]  /*3070*/  @P0 FFMA.FTZ R67, R0.reuse, R65, R67 ;  /* 0x0000004100430223 */ /* 0x040fe20000010043 */
[C---:B------:R-:W-:Y:S01]  /*3080*/  @P0 FFMA.FTZ R109, R0.reuse, R64, R109 ;  /* 0x00000040006d0223 */ /* 0x040fe2000001006d */
[C---:B------:R-:W-:Y:S01]  /*3090*/  @P0 FFMA.FTZ R76, R0.reuse, R75, R76 ;  /* 0x0000004b004c0223 */ /* 0x040fe2000001004c */
[----:B------:R-:W-:Y:S01]  /*30a0*/  @P0 FFMA.FTZ R73, R0, R66, R73 ;  /* 0x0000004200490223 */ /* 0x000fe20000010049 */
[----:B------:R-:W-:-:S02]  /*30b0*/  F2FP.BF16.F32.PACK_AB R64, RZ, R117 ;  /* 0x00000075ff40723e */ /* 0x000fc400000010ff */
[----:B------:R-:W-:Y:S02]  /*30c0*/  F2FP.BF16.F32.PACK_AB R72, RZ, R115 ;  /* 0x00000073ff48723e */ /* 0x000fe400000010ff */
[----:B------:R-:W-:Y:S02]  /*30d0*/  F2FP.BF16.F32.PACK_AB R65, RZ, R113 ;  /* 0x00000071ff41723e */ /* 0x000fe400000010ff */
[----:B------:R-:W-:Y:S02]  /*30e0*/  F2FP.BF16.F32.PACK_AB R74, RZ, R111 ;  /* 0x0000006fff4a723e */ /* 0x000fe400000010ff */
[----:B------:R-:W-:Y:S02]  /*30f0*/  F2FP.BF16.F32.PACK_AB R75, RZ, R67 ;  /* 0x00000043ff4b723e */ /* 0x000fe400000010ff */
[----:B------:R-:W-:Y:S01]  /*3100*/  F2FP.BF16.F32.PACK_AB R66, RZ, R109 ;  /* 0x0000006dff42723e */ /* 0x000fe200000010ff */
[----:B------:R-:W-:Y:S06]  /*3110*/  @!P3 BRA `(.L_x_368) ;  /* 0x000000000018b947 */ /* 0x000fec0003800000 */
[----:B------:R-:W-:Y:S01]  /*3120*/  FMUL.FTZ R117, R117, UR17 ;  /* 0x0000001175757c20 */ /* 0x000fe20008410000 */
[----:B------:R-:W-:-:S03]  /*3130*/  LOP3.LUT P0, RZ, R92, 0xff, RZ, 0xc0, !PT ;  /* 0x000000ff5cff7812 */ /* 0x000fc6000780c0ff */
[----:B------:R-:W-:-:S05]  /*3140*/  FMUL.FTZ R117, R117, UR16 ;  /* 0x0000001075757c20 */ /* 0x000fca0008410000 */
[----:B------:R-:W-:-:S04]  /*3150*/  FSEL R117, R117, RZ, P0 ;  /* 0x000000ff75757208 */ /* 0x000fc80000000000 */
[----:B------:R-:W-:-:S04]  /*3160*/  F2FP.BF16.F32.PACK_AB R117, RZ, R117 ;  /* 0x00000075ff75723e */ /* 0x000fc800000010ff */
[----:B------:R-:W-:-:S07]  /*3170*/  PRMT R68, R117, 0x7610, R68 ;  /* 0x0000761075447816 */ /* 0x000fce0000000044 */
.L_x_368:
[----:B------:R-:W-:Y:S05]  /*3180*/  @!P3 BRA `(.L_x_369) ;  /* 0x000000000018b947 */ /* 0x000fea0003800000 */
[----:B------:R-:W-:Y:S01]  /*3190*/  FMUL.FTZ R115, R115, UR17 ;  /* 0x0000001173737c20 */ /* 0x000fe20008410000 */
[----:B------:R-:W-:-:S03]  /*31a0*/  LOP3.LUT P0, RZ, R92, 0xff00, RZ, 0xc0, !PT ;  /* 0x0000ff005cff7812 */ /* 0x000fc6000780c0ff */
[----:B------:R-:W-:-:S05]  /*31b0*/  FMUL.FTZ R115, R115, UR16 ;  /* 0x0000001073737c20 */ /* 0x000fca0008410000 */
[----:B------:R-:W-:-:S04]  /*31c0*/  FSEL R115, R115, RZ, P0 ;  /* 0x000000ff73737208 */ /* 0x000fc80000000000 */
[----:B------:R-:W-:-:S04]  /*31d0*/  F2FP.BF16.F32.PACK_AB R115, RZ, R115 ;  /* 0x00000073ff73723e */ /* 0x000fc800000010ff */
[----:B------:R-:W-:-:S07]  /*31e0*/  PRMT R68, R68, 0x5410, R115 ;  /* 0x0000541044447816 */ /* 0x000fce0000000073 */
.L_x_369:
[----:B------:R-:W-:Y:S05]  /*31f0*/  @!P3 BRA `(.L_x_370) ;  /* 0x000000000018b947 */ /* 0x000fea0003800000 */
[----:B------:R-:W-:Y:S01]  /*3200*/  FMUL.FTZ R113, R113, UR17 ;  /* 0x0000001171717c20 */ /* 0x000fe20008410000 */
[----:B------:R-:W-:-:S03]  /*3210*/  LOP3.LUT P0, RZ, R92, 0xff0000, RZ, 0xc0, !PT ;  /* 0x00ff00005cff7812 */ /* 0x000fc6000780c0ff */
[----:B------:R-:W-:-:S05]  /*3220*/  FMUL.FTZ R113, R113, UR16 ;  /* 0x0000001071717c20 */ /* 0x000fca0008410000 */
[----:B------:R-:W-:-:S04]  /*3230*/  FSEL R113, R113, RZ, P0 ;  /* 0x000000ff71717208 */ /* 0x000fc80000000000 */
[----:B------:R-:W-:-:S04]  /*3240*/  F2FP.BF16.F32.PACK_AB R113, RZ, R113 ;  /* 0x00000071ff71723e */ /* 0x000fc800000010ff */
[----:B------:R-:W-:-:S07]  /*3250*/  PRMT R69, R113, 0x7610, R69 ;  /* 0x0000761071457816 */ /* 0x000fce0000000045 */
.L_x_370:
[----:B------:R-:W-:Y:S05]  /*3260*/  @!P3 BRA `(.L_x_371) ;  /* 0x000000000018b947 */ /* 0x000fea0003800000 */
[----:B------:R-:W-:Y:S01]  /*3270*/  FMUL.FTZ R111, R111, UR17 ;  /* 0x000000116f6f7c20 */ /* 0x000fe20008410000 */
[----:B------:R-:W-:-:S03]  /*3280*/  LOP3.LUT P0, RZ, R92, 0xff000000, RZ, 0xc0, !PT ;  /* 0xff0000005cff7812 */ /* 0x000fc6000780c0ff */
[----:B------:R-:W-:-:S05]  /*3290*/  FMUL.FTZ R111, R111, UR16 ;  /* 0x000000106f6f7c20 */ /* 0x000fca0008410000 */
[----:B------:R-:W-:-:S04]  /*32a0*/  FSEL R111, R111, RZ, P0 ;  /* 0x000000ff6f6f7208 */ /* 0x000fc80000000000 */
[----:B------:R-:W-:-:S04]  /*32b0*/  F2FP.BF16.F32.PACK_AB R111, RZ, R111 ;  /* 0x0000006fff6f723e */ /* 0x000fc800000010ff */
[----:B------:R-:W-:-:S07]  /*32c0*/  PRMT R69, R69, 0x5410, R111 ;  /* 0x0000541045457816 */ /* 0x000fce000000006f */
.L_x_371:
[----:B------:R-:W-:Y:S05]  /*32d0*/  @!P3 BRA `(.L_x_372) ;  /* 0x000000000018b947 */ /* 0x000fea0003800000 */
[----:B------:R-:W-:Y:S01]  /*32e0*/  FMUL.FTZ R67, R67, UR17 ;  /* 0x0000001143437c20 */ /* 0x000fe20008410000 */
[----:B------:R-:W-:-:S03]  /*32f0*/  LOP3.LUT P0, RZ, R93, 0xff, RZ, 0xc0, !PT ;  /* 0x000000ff5dff7812 */ /* 0x000fc6000780c0ff */
[----:B------:R-:W-:-:S05]  /*3300*/  FMUL.FTZ R67, R67, UR16 ;  /* 0x0000001043437c20 */ /* 0x000fca0008410000 */
[----:B------:R-:W-:-:S04]  /*3310*/  FSEL R67, R67, RZ, P0 ;  /* 0x000000ff43437208 */ /* 0x000fc80000000000 */
[----:B------:R-:W-:-:S04]  /*3320*/  F2FP.BF16.F32.PACK_AB R67, RZ, R67 ;  /* 0x00000043ff43723e */ /* 0x000fc800000010ff */
[----:B------:R-:W-:-:S07]  /*3330*/  PRMT R70, R67, 0x7610, R70 ;  /* 0x0000761043467816 */ /* 0x000fce0000000046 */
.L_x_372:
[----:B------:R-:W-:Y:S05]  /*3340*/  @!P3 BRA `(.L_x_373) ;  /* 0x000000000018b947 */ /* 0x000fea0003800000 */
[----:B------:R-:W-:Y:S01]  /*3350*/  FMUL.FTZ R109, R109, UR17 ;  /* 0x000000116d6d7c20 */ /* 0x000fe20008410000 */
[----:B------:R-:W-:-:S03]  /*3360*/  LOP3.LUT P0, RZ, R93, 0xff00, RZ, 0xc0, !PT ;  /* 0x0000ff005dff7812 */ /* 0x000fc6000780c0ff */
[----:B------:R-:W-:-:S05]  /*3370*/  FMUL.FTZ R109, R109, UR16 ;  /* 0x000000106d6d7c20 */ /* 0x000fca0008410000 */
[----:B------:R-:W-:-:S04]  /*3380*/  FSEL R109, R109, RZ, P0 ;  /* 0x000000ff6d6d7208 */ /* 0x000fc80000000000 */
[----:B------:R-:W-:-:S04]  /*3390*/  F2FP.BF16.F32.PACK_AB R109, RZ, R109 ;  /* 0x0000006dff6d723e */ /* 0x000fc800000010ff */
[----:B------:R-:W-:-:S07]  /*33a0*/  PRMT R70, R70, 0x5410, R109 ;  /* 0x0000541046467816 */ /* 0x000fce000000006d */
.L_x_373:
[----:B------:R-:W-:Y:S05]  /*33b0*/  @!P3 BRA `(.L_x_374) ;  /* 0x000000000018b947 */ /* 0x000fea0003800000 */
[----:B------:R-:W-:Y:S01]  /*33c0*/  FMUL.FTZ R67, R76, UR17 ;  /* 0x000000114c437c20 */ /* 0x000fe20008410000 */
[----:B------:R-:W-:-:S03]  /*33d0*/  LOP3.LUT P0, RZ, R93, 0xff0000, RZ, 0xc0, !PT ;  /* 0x00ff00005dff7812 */ /* 0x000fc6000780c0ff */
[----:B------:R-:W-:-:S05]  /*33e0*/  FMUL.FTZ R67, R67, UR16 ;  /* 0x0000001043437c20 */ /* 0x000fca0008410000 */
[----:B------:R-:W-:-:S04]  /*33f0*/  FSEL R67, R67, RZ, P0 ;  /* 0x000000ff43437208 */ /* 0x000fc80000000000 */
[----:B------:R-:W-:-:S04]  /*3400*/  F2FP.BF16.F32.PACK_AB R67, RZ, R67 ;  /* 0x00000043ff43723e */ /* 0x000fc800000010ff */
[----:B------:R-:W-:-:S07]  /*3410*/  PRMT R71, R67, 0x7610, R71 ;  /* 0x0000761043477816 */ /* 0x000fce0000000047 */
.L_x_374:
[----:B------:R-:W-:Y:S02]  /*3420*/  F2FP.BF16.F32.PACK_AB R67, R73, R76 ;  /* 0x0000004c4943723e */ /* 0x000fe400000010ff */
[----:B------:R-:W-:Y:S02]  /*3430*/  PRMT R66, R75, 0x5410, R66 ;  /* 0x000054104b427816 */ /* 0x000fe40000000042 */
[----:B------:R-:W-:Y:S02]  /*3440*/  PRMT R65, R65, 0x5410, R74 ;  /* 0x0000541041417816 */ /* 0x000fe4000000004a */
[----:B------:R-:W-:Y:S01]  /*3450*/  PRMT R64, R64, 0x5410, R72 ;  /* 0x0000541040407816 */ /* 0x000fe20000000048 */
[----:B------:R-:W-:Y:S06]  /*3460*/  @!P3 BRA `(.L_x_352) ;  /* 0x00000000001cb947 */ /* 0x000fec0003800000 */
[----:B------:R-:W-:Y:S01]  /*3470*/  FMUL.FTZ R73, R73, UR17 ;  /* 0x0000001149497c20 */ /* 0x000fe20008410000 */
[----:B------:R-:W-:-:S03]  /*3480*/  ISETP.GE.U32.AND P0, PT, R92, RZ, PT ;  /* 0x000000ff5c00720c */ /* 0x000fc60003f06070 */
[----:B------:R-:W-:Y:S01]  /*3490*/  FMUL.FTZ R73, R73, UR16 ;  /* 0x0000001049497c20 */ /* 0x000fe20008410000 */
[----:B------:R-:W-:-:S04]  /*34a0*/  ISETP.GE.U32.AND.EX P0, PT, R93, 0x1000000, PT, P0 ;  /* 0x010000005d00780c */ /* 0x000fc80003f06100 */
[----:B------:R-:W-:-:S04]  /*34b0*/  FSEL R73, R73, RZ, P0 ;  /* 0x000000ff49497208 */ /* 0x000fc80000000000 */
[----:B------:R-:W-:-:S04]  /*34c0*/  F2FP.BF16.F32.PACK_AB R73, RZ, R73 ;  /* 0x00000049ff49723e */ /* 0x000fc800000010ff */
[----:B------:R-:W-:-:S07]  /*34d0*/  PRMT R71, R71, 0x5410, R73 ;  /* 0x0000541047477816 */ /* 0x000fce0000000049 */
.L_x_352:
        /* <DEDUP_REMOVED lines=10> */
.L_x_342:
[----:B------:R-:W-:Y:S05]  /*3580*/  BSYNC.RECONVERGENT B0 ;  /* 0x0000000000007941 */ /* 0x000fea0003800200 */
.L_x_341:
[----:B------:R-:W-:Y:S04]  /*3590*/  BSSY.RECONVERGENT B0, `(.L_x_375) ;  /* 0x0000195000007945 */ /* 0x000fe80003800200 */
        /* <DEDUP_REMOVED lines=9> */
[----:B-----5:R-:W-:Y:S01]  /*3630*/  IMAD.U32 R109, R60, 0x10000, RZ ;  /* 0x000100003c6d7824 */ /* 0x020fe200078e00ff */
[----:B0-----:R-:W-:Y:S02]  /*3640*/  PRMT R67, R61, 0x7632, R67 ;  /* 0x000076323d437816 */ /* 0x001fe40000000043 */
[C---:B------:R-:W-:Y:S02]  /*3650*/  PRMT R66, R62.reuse, 0x7632, R66 ;  /* 0x000076323e427816 */ /* 0x040fe40000000042 */
[----:B------:R-:W-:Y:S01]  /*3660*/  SHF.L.U32 R75, R62, 0x10, RZ ;  /* 0x000000103e4b7819 */ /* 0x000fe200000006ff */
[----:B------:R-:W-:Y:S02]  /*3670*/  IMAD.U32 R67, R67, 0x10000, RZ ;  /* 0x0001000043437824 */ /* 0x000fe400078e00ff */
[----:B------:R-:W-:-:S04]  /*3680*/  IMAD.U32 R66, R66, 0x10000, RZ ;  /* 0x0001000042427824 */ /* 0x000fc800078e00ff */
[-CC-:B------:R-:W-:Y:S01]  /*3690*/  @P4 FFMA.FTZ R73, R89, R79.reuse, R8.reuse ;  /* 0x0000004f59494223 */ /* 0x180fe20000010008 */
[-CC-:B------:R-:W-:Y:S01]  /*36a0*/  @P4 FFMA.FTZ R65, R87, R79.reuse, R8.reuse ;  /* 0x0000004f57414223 */ /* 0x180fe20000010008 */
[-CC-:B------:R-:W-:Y:S01]  /*36b0*/  @P4 FFMA.FTZ R2, R102, R79.reuse, R8.reuse ;  /* 0x0000004f66024223 */ /* 0x180fe20000010008 */
[-CC-:B------:R-:W-:Y:S01]  /*36c0*/  @P4 FFMA.FTZ R64, R104, R79.reuse, R8.reuse ;  /* 0x0000004f68404223 */ /* 0x180fe20000010008 */
[-CC-:B------:R-:W-:Y:S01]  /*36d0*/  @P4 FFMA.FTZ R111, R95, R79.reuse, R8.reuse ;  /* 0x0000004f5f6f4223 */ /* 0x180fe20000010008 */
[-CC-:B------:R-:W-:Y:S01]  /*36e0*/  @P4 FFMA.FTZ R72, R106, R79.reuse, R8.reuse ;  /* 0x0000004f6a484223 */ /* 0x180fe20000010008 */
[-CC-:B------:R-:W-:Y:S01]  /*36f0*/  @P4 FFMA.FTZ R113, R97, R79.reuse, R8.reuse ;  /* 0x0000004f61714223 */ /* 0x180fe20000010008 */
[----:B------:R-:W-:Y:S01]  /*3700*/  @P4 FFMA.FTZ R74, R108, R79, R8 ;  /* 0x0000004f6c4a4223 */ /* 0x000fe20000010008 */
[----:B------:R-:W-:Y:S01]  /*3710*/  PRMT R79, R60, 0x7632, R79 ;  /* 0x000076323c4f7816 */ /* 0x000fe2000000004f */
[----:B------:R-:W-:Y:S01]  /*3720*/  @P4 FADD.FTZ R73, R96, -R73 ;  /* 0x8000004960494221 */ /* 0x000fe20000010000 */
[----:B------:R-:W-:Y:S01]  /*3730*/  SHF.L.U32 R8, R61, 0x10, RZ ;  /* 0x000000103d087819 */ /* 0x000fe200000006ff */
[----:B------:R-:W-:Y:S01]  /*3740*/  @P4 FADD.FTZ R65, R94, -R65 ;  /* 0x800000415e414221 */ /* 0x000fe20000010000 */
[----:B------:R-:W-:Y:S01]  /*3750*/  SHF.L.U32 R79, R79, 0x10, RZ ;  /* 0x000000104f4f7819 */ /* 0x000fe200000006ff */
[----:B------:R-:W-:Y:S01]  /*3760*/  @P4 FADD.FTZ R2, R99, -R2 ;  /* 0x8000000263024221 */ /* 0x000fe20000010000 */
[----:B------:R-:W-:Y:S01]  /*3770*/  @P4 FADD.FTZ R64, R101, -R64 ;  /* 0x8000004065404221 */ /* 0x000fe20000010000 */
[C---:B------:R-:W-:Y:S01]  /*3780*/  @P4 FFMA.FTZ R8, R0.reuse, R73, R8 ;  /* 0x0000004900084223 */ /* 0x040fe20000010008 */
[C---:B------:R-:W-:Y:S01]  /*3790*/  PRMT R73, R63.reuse, 0x7632, R73 ;  /* 0x000076323f497816 */ /* 0x040fe20000000049 */
[C---:B------:R-:W-:Y:S01]  /*37a0*/  @P4 FFMA.FTZ R109, R0.reuse, R65, R109 ;  /* 0x00000041006d4223 */ /* 0x040fe2000001006d */
[C---:B------:R-:W-:Y:S01]  /*37b0*/  @P4 FFMA.FTZ R79, R0.reuse, R2, R79 ;  /* 0x00000002004f4223 */ /* 0x040fe2000001004f */
[----:B------:R-:W-:Y:S01]  /*37c0*/  @P4 FFMA.FTZ R67, R0, R64, R67 ;  /* 0x0000004000434223 */ /* 0x000fe20000010043 */
[----:B------:R-:W-:Y:S01]  /*37d0*/  SHF.L.U32 R2, R63, 0x10, RZ ;  /* 0x000000103f027819 */ /* 0x000fe200000006ff */
[----:B------:R-:W-:Y:S01]  /*37e0*/  @P4 FADD.FTZ R65, R103, -R72 ;  /* 0x8000004867414221 */ /* 0x000fe20000010000 */
[----:B------:R-:W-:Y:S01]  /*37f0*/  SHF.L.U32 R73, R73, 0x10, RZ ;  /* 0x0000001049497819 */ /* 0x000fe200000006ff */
[----:B------:R-:W-:Y:S01]  /*3800*/  @P4 FADD.FTZ R111, R98, -R111 ;  /* 0x8000006f626f4221 */ /* 0x000fe20000010000 */
[----:B------:R-:W-:Y:S01]  /*3810*/  @P4 FADD.FTZ R113, R100, -R113 ;  /* 0x8000007164714221 */ /* 0x000fe20000010000 */
[----:B------:R-:W-:Y:S01]  /*3820*/  @P4 FADD.FTZ R74, R105, -R74 ;  /* 0x8000004a694a4221 */ /* 0x000fe20000010000 */
[C---:B------:R-:W-:Y:S01]  /*3830*/  @P4 FFMA.FTZ R66, R0.reuse, R65, R66 ;  /* 0x0000004100424223 */ /* 0x040fe20000010042 */
[C---:B------:R-:W-:Y:S01]  /*3840*/  @P4 FFMA.FTZ R75, R0.reuse, R111, R75 ;  /* 0x0000006f004b4223 */ /* 0x040fe2000001004b */
[C---:B------:R-:W-:Y:S01]  /*3850*/  @P4 FFMA.FTZ R2, R0.reuse, R113, R2 ;  /* 0x0000007100024223 */ /* 0x040fe20000010002 */
[----:B------:R-:W-:Y:S01]  /*3860*/  @P4 FFMA.FTZ R73, R0, R74, R73 ;  /* 0x0000004a00494223 */ /* 0x000fe20000010049 */
[----:B------:R-:W-:-:S02]  /*3870*/  F2FP.BF16.F32.PACK_AB R64, R79, R109 ;  /* 0x0000006d4f40723e */ /* 0x000fc400000010ff */
[----:B------:R-:W-:Y:S01]  /*3880*/  F2FP.BF16.F32.PACK_AB R65, R67, R8 ;  /* 0x000000084341723e */ /* 0x000fe200000010ff */
[----:B------:R-:W-:Y:S06]  /*3890*/  @!P3 BRA `(.L_x_379) ;  /* 0x000000000018b947 */ /* 0x000fec0003800000 */
[----:B------:R-:W-:Y:S01]  /*38a0*/  FMUL.FTZ R109, R109, UR17 ;  /* 0x000000116d6d7c20 */ /* 0x000fe20008410000 */
[----:B------:R-:W-:-:S03]  /*38b0*/  LOP3.LUT P4, RZ, R90, 0xff, RZ, 0xc0, !PT ;  /* 0x000000ff5aff7812 */ /* 0x000fc6000788c0ff */
[----:B------:R-:W-:-:S05]  /*38c0*/  FMUL.FTZ R109, R109, UR16 ;  /* 0x000000106d6d7c20 */ /* 0x000fca0008410000 */
[----:B------:R-:W-:-:S04]  /*38d0*/  FSEL R109, R109, RZ, P4 ;  /* 0x000000ff6d6d7208 */ /* 0x000fc80002000000 */
[----:B------:R-:W-:-:S04]  /*38e0*/  F2FP.BF16.F32.PACK_AB R109, RZ, R109 ;  /* 0x0000006dff6d723e */ /* 0x000fc800000010ff */
[----:B------:R-:W-:-:S07]  /*38f0*/  PRMT R68, R109, 0x7610, R68 ;  /* 0x000076106d447816 */ /* 0x000fce0000000044 */
.L_x_379:
[----:B------:R-:W-:Y:S05]  /*3900*/  @!P3 BRA `(.L_x_380) ;  /* 0x000000000018b947 */ /* 0x000fea0003800000 */
[----:B------:R-:W-:Y:S01]  /*3910*/  FMUL.FTZ R79, R79, UR17 ;  /* 0x000000114f4f7c20 */ /* 0x000fe20008410000 */
[----:B------:R-:W-:-:S03]  /*3920*/  LOP3.LUT P4, RZ, R90, 0xff00, RZ, 0xc0, !PT ;  /* 0x0000ff005aff7812 */ /* 0x000fc6000788c0ff */
[----:B------:R-:W-:-:S05]  /*3930*/  FMUL.FTZ R79, R79, UR16 ;  /* 0x000000104f4f7c20 */ /* 0x000fca0008410000 */
[----:B------:R-:W-:-:S04]  /*3940*/  FSEL R79, R79, RZ, P4 ;  /* 0x000000ff4f4f7208 */ /* 0x000fc80002000000 */
[----:B------:R-:W-:-:S04]  /*3950*/  F2FP.BF16.F32.PACK_AB R79, RZ, R79 ;  /* 0x0000004fff4f723e */ /* 0x000fc800000010ff */
[----:B------:R-:W-:-:S07]  /*3960*/  PRMT R68, R68, 0x5410, R79 ;  /* 0x0000541044447816 */ /* 0x000fce000000004f */
.L_x_380:
[----:B------:R-:W-:Y:S05]  /*3970*/  @!P3 BRA `(.L_x_381) ;  /* 0x000000000018b947 */ /* 0x000fea0003800000 */
[----:B------:R-:W-:Y:S01]  /*3980*/  FMUL.FTZ R8, R8, UR17 ;  /* 0x0000001108087c20 */ /* 0x000fe20008410000 */
[----:B------:R-:W-:-:S03]  /*3990*/  LOP3.LUT P4, RZ, R90, 0xff0000, RZ, 0xc0, !PT ;  /* 0x00ff00005aff7812 */ /* 0x000fc6000788c0ff */
[----:B------:R-:W-:-:S05]  /*39a0*/  FMUL.FTZ R8, R8, UR16 ;  /* 0x0000001008087c20 */ /* 0x000fca0008410000 */
[----:B------:R-:W-:-:S04]  /*39b0*/  FSEL R8, R8, RZ, P4 ;  /* 0x000000ff08087208 */ /* 0x000fc80002000000 */
[----:B------:R-:W-:-:S04]  /*39c0*/  F2FP.BF16.F32.PACK_AB R8, RZ, R8 ;  /* 0x00000008ff08723e */ /* 0x000fc800000010ff */
[----:B------:R-:W-:-:S07]  /*39d0*/  PRMT R69, R8, 0x7610, R69 ;  /* 0x0000761008457816 */ /* 0x000fce0000000045 */
.L_x_381:
[----:B------:R-:W-:Y:S05]  /*39e0*/  @!P3 BRA `(.L_x_382) ;  /* 0x000000000018b947 */ /* 0x000fea0003800000 */
[----:B------:R-:W-:Y:S01]  /*39f0*/  FMUL.FTZ R67, R67, UR17 ;  /* 0x0000001143437c20 */ /* 0x000fe20008410000 */
[----:B------:R-:W-:-:S03]  /*3a00*/  LOP3.LUT P4, RZ, R90, 0xff000000, RZ, 0xc0, !PT ;  /* 0xff0000005aff7812 */ /* 0x000fc6000788c0ff */
[----:B------:R-:W-:-:S05]  /*3a10*/  FMUL.FTZ R67, R67, UR16 ;  /* 0x0000001043437c20 */ /* 0x000fca0008410000 */
[----:B------:R-:W-:-:S04]  /*3a20*/  FSEL R67, R67, RZ, P4 ;  /* 0x000000ff43437208 */ /* 0x000fc80002000000 */
[----:B------:R-:W-:-:S04]  /*3a30*/  F2FP.BF16.F32.PACK_AB R67, RZ, R67 ;  /* 0x00000043ff43723e */ /* 0x000fc800000010ff */
[----:B------:R-:W-:-:S07]  /*3a40*/  PRMT R69, R69, 0x5410, R67 ;  /* 0x0000541045457816 */ /* 0x000fce0000000043 */
.L_x_382:
[----:B------:R-:W-:Y:S05]  /*3a50*/  @!P3 BRA `(.L_x_383) ;  /* 0x000000000018b947 */ /* 0x000fea0003800000 */
[----:B------:R-:W-:Y:S01]  /*3a60*/  FMUL.FTZ R0, R75, UR17 ;  /* 0x000000114b007c20 */ /* 0x000fe20008410000 */
[----:B------:R-:W-:-:S03]  /*3a70*/  LOP3.LUT P4, RZ, R91, 0xff, RZ, 0xc0, !PT ;  /* 0x000000ff5bff7812 */ /* 0x000fc6000788c0ff */
[----:B------:R-:W-:-:S05]  /*3a80*/  FMUL.FTZ R0, R0, UR16 ;  /* 0x0000001000007c20 */ /* 0x000fca0008410000 */
[----:B------:R-:W-:-:S04]  /*3a90*/  FSEL R0, R0, RZ, P4 ;  /* 0x000000ff00007208 */ /* 0x000fc80002000000 */
[----:B------:R-:W-:-:S04]  /*3aa0*/  F2FP.BF16.F32.PACK_AB R0, RZ, R0 ;  /* 0x00000000ff00723e */ /* 0x000fc800000010ff */
[----:B------:R-:W-:-:S07]  /*3ab0*/  PRMT R70, R0, 0x7610, R70 ;  /* 0x0000761000467816 */ /* 0x000fce0000000046 */
.L_x_383:
[----:B------:R-:W-:Y:S05]  /*3ac0*/  @!P3 BRA `(.L_x_384) ;  /* 0x000000000018b947 */ /* 0x000fea0003800000 */
[----:B------:R-:W-:Y:S01]  /*3ad0*/  FMUL.FTZ R0, R66, UR17 ;  /* 0x0000001142007c20 */ /* 0x000fe20008410000 */
[----:B------:R-:W-:-:S03]  /*3ae0*/  LOP3.LUT P4, RZ, R91, 0xff00, RZ, 0xc0, !PT ;  /* 0x0000ff005bff7812 */ /* 0x000fc6000788c0ff */
[----:B------:R-:W-:-:S05]  /*3af0*/  FMUL.FTZ R0, R0, UR16 ;  /* 0x0000001000007c20 */ /* 0x000fca0008410000 */
[----:B------:R-:W-:-:S04]  /*3b00*/  FSEL R0, R0, RZ, P4 ;  /* 0x000000ff00007208 */ /* 0x000fc80002000000 */
[----:B------:R-:W-:-:S04]  /*3b10*/  F2FP.BF16.F32.PACK_AB R0, RZ, R0 ;  /* 0x00000000ff00723e */ /* 0x000fc800000010ff */
[----:B------:R-:W-:-:S07]  /*3b20*/  PRMT R70, R70, 0x5410, R0 ;  /* 0x0000541046467816 */ /* 0x000fce0000000000 */
.L_x_384:
[----:B------:R-:W-:Y:S05]  /*3b30*/  @!P3 BRA `(.L_x_385) ;  /* 0x000000000018b947 */ /* 0x000fea0003800000 */
[----:B------:R-:W-:Y:S01]  /*3b40*/  FMUL.FTZ R0, R2, UR17 ;  /* 0x0000001102007c20 */ /* 0x000fe20008410000 */
[----:B------:R-:W-:-:S03]  /*3b50*/  LOP3.LUT P4, RZ, R91, 0xff0000, RZ, 0xc0, !PT ;  /* 0x00ff00005bff7812 */ /* 0x000fc6000788c0ff */
[----:B------:R-:W-:-:S05]  /*3b60*/  FMUL.FTZ R0, R0, UR16 ;  /* 0x0000001000007c20 */ /* 0x000fca0008410000 */
[----:B------:R-:W-:-:S04]  /*3b70*/  FSEL R0, R0, RZ, P4 ;  /* 0x000000ff00007208 */ /* 0x000fc80002000000 */
[----:B------:R-:W-:-:S04]  /*3b80*/  F2FP.BF16.F32.PACK_AB R0, RZ, R0 ;  /* 0x00000000ff00723e */ /* 0x000fc800000010ff */
[----:B------:R-:W-:-:S07]  /*3b90*/  PRMT R71, R0, 0x7610, R71 ;  /* 0x0000761000477816 */ /* 0x000fce0000000047 */
.L_x_385:
[----:B------:R-:W-:Y:S02]  /*3ba0*/  F2FP.BF16.F32.PACK_AB R66, R66, R75 ;  /* 0x0000004b4242723e */ /* 0x000fe400000010ff */
[----:B------:R-:W-:Y:S01]  /*3bb0*/  F2FP.BF16.F32.PACK_AB R67, R73, R2 ;  /* 0x000000024943723e */ /* 0x000fe200000010ff */
[----:B------:R-:W-:Y:S06]  /*3bc0*/  @!P3 BRA `(.L_x_386) ;  /* 0x0000001000acb947 */ /* 0x000fec0003800000 */
[----:B------:R-:W-:Y:S01]  /*3bd0*/  FMUL.FTZ R73, R73, UR17 ;  /* 0x0000001149497c20 */ /* 0x000fe20008410000 */
[----:B------:R-:W-:-:S03]  /*3be0*/  ISETP.GE.U32.AND P4, PT, R90, RZ, PT ;  /* 0x000000ff5a00720c */ /* 0x000fc60003f86070 */
[----:B------:R-:W-:Y:S01]  /*3bf0*/  FMUL.FTZ R73, R73, UR16 ;  /* 0x0000001049497c20 */ /* 0x000fe20008410000 */
[----:B------:R-:W-:-:S04]  /*3c00*/  ISETP.GE.U32.AND.EX P4, PT, R91, 0x1000000, PT, P4 ;  /* 0x010000005b00780c */ /* 0x000fc80003f86140 */
[----:B------:R-:W-:-:S04]  /*3c10*/  FSEL R73, R73, RZ, P4 ;  /* 0x000000ff49497208 */ /* 0x000fc80002000000 */
[----:B------:R-:W-:-:S04]  /*3c20*/  F2FP.BF16.F32.PACK_AB R73, RZ, R73 ;  /* 0x00000049ff49723e */ /* 0x000fc800000010ff */
[----:B------:R-:W-:Y:S01]  /*3c30*/  PRMT R71, R71, 0x5410, R73 ;  /* 0x0000541047477816 */ /* 0x000fe20000000049 */
[----:B------:R-:W-:Y:S06]  /*3c40*/  BRA `(.L_x_386) ;  /* 0x00000010008c7947 */ /* 0x000fec0003800000 */
.L_x_378:
[----:B------:R-:W-:Y:S01]  /*3c50*/  ISETP.GT.AND P4, PT, R2, RZ, PT ;  /* 0x000000ff0200720c */ /* 0x000fe20003f84270 */
[----:B------:R-:W-:-:S12]  /*3c60*/  @!P3 BRA `(.L_x_387) ;  /* 0x000000000028b947 */ /* 0x000fd80003800000 */
[----:B0-----:R-:W-:Y:S01]  /*3c70*/  @P4 FFMA.FTZ R75, R87, R79, R8 ;  /* 0x0000004f574b4223 */ /* 0x001fe20000010008 */
        /* <DEDUP_REMOVED lines=9> */
.L_x_387:
[----:B------:R-:W-:Y:S05]  /*3d10*/  @!P3 BRA `(.L_x_388) ;  /* 0x00000000002cb947 */ /* 0x000fea0003800000 */
[----:B-----5:R-:W-:Y:S01]  /*3d20*/  PRMT R2, R60, 0x7632, R2 ;  /* 0x000076323c027816 */ /* 0x020fe20000000002 */
[----:B0-----:R-:W-:Y:S01]  /*3d30*/  @P4 FFMA.FTZ R72, R102, R79, R8 ;  /* 0x0000004f66484223 */ /* 0x001fe20000010008 */
        /* <DEDUP_REMOVED lines=9> */
.L_x_388:
[----:B------:R-:W-:Y:S05]  /*3dd0*/  @!P3 BRA `(.L_x_389) ;  /* 0x000000000028b947 */ /* 0x000fea0003800000 */
        /* <DEDUP_REMOVED lines=10> */
.L_x_389:
[----:B------:R-:W-:Y:S05]  /*3e80*/  @!P3 BRA `(.L_x_390) ;  /* 0x00000000002cb947 */ /* 0x000fea0003800000 */
[----:B-----5:R-:W-:Y:S01]  /*3e90*/  PRMT R2, R61, 0x7632, R2 ;  /* 0x000076323d027816 */ /* 0x020fe20000000002 */
[----:B0-----:R-:W-:Y:S01]  /*3ea0*/  @P4 FFMA.FTZ R72, R104, R79, R8 ;  /* 0x0000004f68484223 */ /* 0x001fe20000010008 */
        /* <DEDUP_REMOVED lines=9> */
.L_x_390:
[----:B------:R-:W-:Y:S05]  /*3f40*/  @!P3 BRA `(.L_x_391) ;  /* 0x000000000028b947 */ /* 0x000fea0003800000 */
[----:B0-----:R-:W-:Y:S01]  /*3f50*/  @P4 FFMA.FTZ R75, R95, R79, R8 ;  /* 0x0000004f5f4b4223 */ /* 0x001fe20000010008 */
        /* <DEDUP_REMOVED lines=9> */
.L_x_391:
        /* <DEDUP_REMOVED lines=12> */
.L_x_392:
        /* <DEDUP_REMOVED lines=11> */
.L_x_393:
[----:B------:R-:W-:Y:S05]  /*4160*/  @!P3 BRA `(.L_x_386) ;  /* 0x0000000c0044b947 */ /* 0x000fea0003800000 */
[----:B-----5:R-:W-:Y:S01]  /*4170*/  PRMT R2, R63, 0x7632, R2 ;  /* 0x000076323f027816 */ /* 0x020fe20000000002 */
[----:B------:R-:W-:-:S04]  /*4180*/  @P4 FFMA.FTZ R8, R108, R79, R8 ;  /* 0x0000004f6c084223 */ /* 0x000fc80000010008 */
[----:B0-----:R-:W-:Y:S02]  /*4190*/  IMAD.U32 R73, R2, 0x10000, RZ ;  /* 0x0001000002497824 */ /* 0x001fe400078e00ff */
        /* <DEDUP_REMOVED lines=10> */
.L_x_377:
[----:B0-----:R-:W0:Y:S02]  /*4240*/  LDC.64 R72, c[0x0][0x478] ;  /* 0x00011e00ff487b82 */ /* 0x001e240000000a00 */
[----:B0-----:R-:W-:-:S04]  /*4250*/  ISETP.NE.U32.AND P0, PT, R72, RZ, PT ;  /* 0x000000ff4800720c */ /* 0x001fc80003f05070 */
[----:B------:R-:W-:-:S13]  /*4260*/  ISETP.NE.AND.EX P0, PT, R73, RZ, PT, P0 ;  /* 0x000000ff4900720c */ /* 0x000fda0003f05300 */
[----:B------:R-:W-:Y:S05]  /*4270*/  @!P0 BRA `(.L_x_394) ;  /* 0x00000004007c8947 */ /* 0x000fea0003800000 */
[----:B------:R-:W-:Y:S01]  /*4280*/  ISETP.GT.AND P4, PT, R2, RZ, PT ;  /* 0x000000ff0200720c */ /* 0x000fe20003f84270 */
[-CC-:B------:R-:W-:Y:S01]  /*4290*/  FFMA.FTZ R65, R87, R79.reuse, R8.reuse ;  /* 0x0000004f57417223 */ /* 0x180fe20000010008 */
[-CC-:B------:R-:W-:Y:S01]  /*42a0*/  FFMA.FTZ R2, R102, R79.reuse, R8.reuse ;  /* 0x0000004f66027223 */ /* 0x180fe20000010008 */
[-CC-:B------:R-:W-:Y:S01]  /*42b0*/  FFMA.FTZ R64, R104, R79.reuse, R8.reuse ;  /* 0x0000004f68407223 */ /* 0x180fe20000010008 */
[-C--:B------:R-:W-:Y:S01]  /*42c0*/  FFMA.FTZ R73, R89, R79.reuse, R8 ;  /* 0x0000004f59497223 */ /* 0x080fe20000010008 */
[----:B------:R-:W-:Y:S01]  /*42d0*/  FADD.FTZ R65, R94, -R65 ;  /* 0x800000415e417221 */ /* 0x000fe20000010000 */
[----:B------:R-:W-:Y:S01]  /*42e0*/  FADD.FTZ R67, R99, -R2 ;  /* 0x8000000263437221 */ /* 0x000fe20000010000 */
[-CC-:B------:R-:W-:Y:S01]  /*42f0*/  FFMA.FTZ R109, R95, R79.reuse, R8.reuse ;  /* 0x0000004f5f6d7223 */ /* 0x180fe20000010008 */
[-CC-:B------:R-:W-:Y:S01]  /*4300*/  FFMA.FTZ R66, R106, R79.reuse, R8.reuse ;  /* 0x0000004f6a427223 */ /* 0x180fe20000010008 */
[-CC-:B------:R-:W-:Y:S01]  /*4310*/  FFMA.FTZ R111, R97, R79.reuse, R8.reuse ;  /* 0x0000004f616f7223 */ /* 0x180fe20000010008 */
[----:B------:R-:W-:Y:S01]  /*4320*/  FFMA.FTZ R8, R108, R79, R8 ;  /* 0x0000004f6c087223 */ /* 0x000fe20000010008 */
[----:B------:R-:W-:Y:S01]  /*4330*/  FADD.FTZ R75, R101, -R64 ;  /* 0x80000040654b7221 */ /* 0x000fe20000010000 */
[C---:B------:R-:W-:Y:S01]  /*4340*/  FMUL.FTZ R64, R0.reuse, R65 ;  /* 0x0000004100407220 */ /* 0x040fe20000410000 */
[----:B------:R-:W-:Y:S01]  /*4350*/  FMUL.FTZ R65, R0, R67 ;  /* 0x0000004300417220 */ /* 0x000fe20000410000 */
[----:B------:R-:W-:Y:S01]  /*4360*/  FADD.FTZ R73, R96, -R73 ;  /* 0x8000004960497221 */ /* 0x000fe20000010000 */
[----:B------:R-:W-:Y:S01]  /*4370*/  FADD.FTZ R109, R98, -R109 ;  /* 0x8000006d626d7221 */ /* 0x000fe20000010000 */
[----:B------:R-:W-:Y:S01]  /*4380*/  FADD.FTZ R79, R103, -R66 ;  /* 0x80000042674f7221 */ /* 0x000fe20000010000 */
[----:B------:R-:W-:Y:S01]  /*4390*/  FADD.FTZ R111, R100, -R111 ;  /* 0x8000006f646f7221 */ /* 0x000fe20000010000 */
[----:B------:R-:W-:Y:S01]  /*43a0*/  FADD.FTZ R113, R105, -R8 ;  /* 0x8000000869717221 */ /* 0x000fe20000010000 */
[C---:B------:R-:W-:Y:S01]  /*43b0*/  FMUL.FTZ R67, R0.reuse, R73 ;  /* 0x0000004900437220 */ /* 0x040fe20000410000 */
[C---:B------:R-:W-:Y:S01]  /*43c0*/  FMUL.FTZ R72, R0.reuse, R75 ;  /* 0x0000004b00487220 */ /* 0x040fe20000410000 */
[C---:B------:R-:W-:Y:S01]  /*43d0*/  FMUL.FTZ R8, R0.reuse, R109 ;  /* 0x0000006d00087220 */ /* 0x040fe20000410000 */
[C---:B------:R-:W-:Y:S01]  /*43e0*/  FMUL.FTZ R66, R0.reuse, R79 ;  /* 0x0000004f00427220 */ /* 0x040fe20000410000 */
[C---:B------:R-:W-:Y:S01]  /*43f0*/  FMUL.FTZ R2, R0.reuse, R111 ;  /* 0x0000006f00027220 */ /* 0x040fe20000410000 */
[----:B------:R-:W-:Y:S01]  /*4400*/  FSEL R74, R65, RZ, P4 ;  /* 0x000000ff414a7208 */ /* 0x000fe20002000000 */
        /* <DEDUP_REMOVED lines=9> */
.L_x_395:
[----:B------:R-:W-:Y:S05]  /*44a0*/  @!P3 BRA `(.L_x_396) ;  /* 0x000000000018b947 */ /* 0x000fea0003800000 */
[----:B------:R-:W-:Y:S01]  /*44b0*/  FMUL.FTZ R64, R74, UR17 ;  /* 0x000000114a407c20 */ /* 0x000fe20008410000 */
[----:B-----5:R-:W-:-:S03]  /*44c0*/  LOP3.LUT P5, RZ, R90, 0xff00, RZ, 0xc0, !PT ;  /* 0x0000ff005aff7812 */ /* 0x020fc600078ac0ff */
[----:B------:R-:W-:-:S05]  /*44d0*/  FMUL.FTZ R64, R64, UR16 ;  /* 0x0000001040407c20 */ /* 0x000fca0008410000 */
[----:B------:R-:W-:-:S04]  /*44e0*/  FSEL R64, R64, RZ, P5 ;  /* 0x000000ff40407208 */ /* 0x000fc80002800000 */
[----:B------:R-:W-:-:S04]  /*44f0*/  F2FP.BF16.F32.PACK_AB R64, RZ, R64 ;  /* 0x00000040ff40723e */ /* 0x000fc800000010ff */
[----:B------:R-:W-:-:S07]  /*4500*/  PRMT R68, R68, 0x5410, R64 ;  /* 0x0000541044447816 */ /* 0x000fce0000000040 */
.L_x_396:
[----:B------:R-:W-:Y:S02]  /*4510*/  F2FP.BF16.F32.PACK_AB R64, R74, R65 ;  /* 0x000000414a40723e */ /* 0x000fe400000010ff */
        /* <DEDUP_REMOVED lines=9> */
.L_x_397:
[----:B------:R-:W-:Y:S05]  /*45b0*/  @!P3 BRA `(.L_x_398) ;  /* 0x000000000018b947 */ /* 0x000fea0003800000 */
[----:B------:R-:W-:Y:S01]  /*45c0*/  FMUL.FTZ R65, R72, UR17 ;  /* 0x0000001148417c20 */ /* 0x000fe20008410000 */
[----:B-----5:R-:W-:-:S03]  /*45d0*/  LOP3.LUT P5, RZ, R90, 0xff000000, RZ, 0xc0, !PT ;  /* 0xff0000005aff7812 */ /* 0x020fc600078ac0ff */
[----:B------:R-:W-:-:S05]  /*45e0*/  FMUL.FTZ R65, R65, UR16 ;  /* 0x0000001041417c20 */ /* 0x000fca0008410000 */
[----:B------:R-:W-:-:S04]  /*45f0*/  FSEL R65, R65, RZ, P5 ;  /* 0x000000ff41417208 */ /* 0x000fc80002800000 */
[----:B------:R-:W-:-:S04]  /*4600*/  F2FP.BF16.F32.PACK_AB R65, RZ, R65 ;  /* 0x00000041ff41723e */ /* 0x000fc800000010ff */
[----:B------:R-:W-:-:S07]  /*4610*/  PRMT R69, R69, 0x5410, R65 ;  /* 0x0000541045457816 */ /* 0x000fce0000000041 */
.L_x_398:
[----:B------:R-:W-:Y:S02]  /*4620*/  F2FP.BF16.F32.PACK_AB R65, R72, R67 ;  /* 0x000000434841723e */ /* 0x000fe400000010ff */
[----:B------:R-:W-:Y:S02]  /*4630*/  FSEL R67, R66, RZ, P4 ;  /* 0x000000ff42437208 */ /* 0x000fe40002000000 */
[----:B------:R-:W-:Y:S02]  /*4640*/  FSEL R2, R2, RZ, P4 ;  /* 0x000000ff02027208 */ /* 0x000fe40002000000 */
        /* <DEDUP_REMOVED lines=9> */
.L_x_399:
[----:B------:R-:W-:Y:S05]  /*46e0*/  @!P3 BRA `(.L_x_400) ;  /* 0x000000000018b947 */ /* 0x000fea0003800000 */
[----:B------:R-:W-:Y:S01]  /*46f0*/  FMUL.FTZ R0, R67, UR17 ;  /* 0x0000001143007c20 */ /* 0x000fe20008410000 */
[----:B-----5:R-:W-:-:S03]  /*4700*/  LOP3.LUT P4, RZ, R91, 0xff00, RZ, 0xc0, !PT ;  /* 0x0000ff005bff7812 */ /* 0x020fc6000788c0ff */
[----:B------:R-:W-:-:S05]  /*4710*/  FMUL.FTZ R0, R0, UR16 ;  /* 0x0000001000007c20 */ /* 0x000fca0008410000 */
[----:B------:R-:W-:-:S04]  /*4720*/  FSEL R0, R0, RZ, P4 ;  /* 0x000000ff00007208 */ /* 0x000fc80002000000 */
[----:B------:R-:W-:-:S04]  /*4730*/  F2FP.BF16.F32.PACK_AB R0, RZ, R0 ;  /* 0x00000000ff00723e */ /* 0x000fc800000010ff */
[----:B------:R-:W-:-:S07]  /*4740*/  PRMT R70, R70, 0x5410, R0 ;  /* 0x0000541046467816 */ /* 0x000fce0000000000 */
.L_x_400:
[----:B------:R-:W-:Y:S05]  /*4750*/  @!P3 BRA `(.L_x_401) ;  /* 0x000000000018b947 */ /* 0x000fea0003800000 */
[----:B------:R-:W-:Y:S01]  /*4760*/  FMUL.FTZ R0, R2, UR17 ;  /* 0x0000001102007c20 */ /* 0x000fe20008410000 */
[----:B-----5:R-:W-:-:S03]  /*4770*/  LOP3.LUT P4, RZ, R91, 0xff0000, RZ, 0xc0, !PT ;  /* 0x00ff00005bff7812 */ /* 0x020fc6000788c0ff */
[----:B------:R-:W-:-:S05]  /*4780*/  FMUL.FTZ R0, R0, UR16 ;  /* 0x0000001000007c20 */ /* 0x000fca0008410000 */
[----:B------:R-:W-:-:S04]  /*4790*/  FSEL R0, R0, RZ, P4 ;  /* 0x000000ff00007208 */ /* 0x000fc80002000000 */
[----:B------:R-:W-:-:S04]  /*47a0*/  F2FP.BF16.F32.PACK_AB R0, RZ, R0 ;  /* 0x00000000ff00723e */ /* 0x000fc800000010ff */
[----:B------:R-:W-:-:S07]  /*47b0*/  PRMT R71, R0, 0x7610, R71 ;  /* 0x0000761000477816 */ /* 0x000fce0000000047 */
.L_x_401:
[----:B------:R-:W-:Y:S02]  /*47c0*/  F2FP.BF16.F32.PACK_AB R66, R67, R8 ;  /* 0x000000084342723e */ /* 0x000fe400000010ff */
[----:B------:R-:W-:Y:S01]  /*47d0*/  F2FP.BF16.F32.PACK_AB R67, R73, R2 ;  /* 0x000000024943723e */ /* 0x000fe200000010ff */
        /* <DEDUP_REMOVED lines=9> */
.L_x_394:
        /* <DEDUP_REMOVED lines=12> */
.L_x_402:
        /* <DEDUP_REMOVED lines=12> */
.L_x_403:
        /* <DEDUP_REMOVED lines=12> */
.L_x_404:
        /* <DEDUP_REMOVED lines=12> */
.L_x_405:
        /* <DEDUP_REMOVED lines=12> */
.L_x_406:
        /* <DEDUP_REMOVED lines=12> */
.L_x_407:
        /* <DEDUP_REMOVED lines=12> */
.L_x_408:
        /* <DEDUP_REMOVED lines=12> */
[----:B------:R-:W-:-:S07]  /*4e70*/  PRMT R71, R71, 0x5410, R0 ;  /* 0x0000541047477816 */ /* 0x000fce0000000000 */
.L_x_386:
[----:B0-----:R-:W0:Y:S08]  /*4e80*/  @P0 LDC.64 R74, c[0x0][0x478] ;  /* 0x00011e00ff4a0b82 */ /* 0x001e300000000a00 */
[----:B------:R-:W1:Y:S01]  /*4e90*/  @P3 LDC.64 R72, c[0x0][0x468] ;  /* 0x00011a00ff483b82 */ /* 0x000e620000000a00 */
[----:B0-----:R-:W-:-:S05]  /*4ea0*/  @P0 IMAD.WIDE.U32 R74, R6, 0x10, R74 ;  /* 0x00000010064a0825 */ /* 0x001fca00078e004a */
[----:B------:R2:W-:Y:S01]  /*4eb0*/  @P0 STG.E.128 desc[UR10][R74.64], R64 ;  /* 0x000000404a000986 */ /* 0x0005e2000c101d0a */
[----:B-1----:R-:W-:-:S05]  /*4ec0*/  @P3 IMAD.WIDE.U32 R72, R77, 0x10, R72 ;  /* 0x000000104d483825 */ /* 0x002fca00078e0048 */
[----:B------:R2:W-:Y:S02]  /*4ed0*/  @P3 STG.E.128 desc[UR10][R72.64], R68 ;  /* 0x0000004448003986 */ /* 0x0005e4000c101d0a */
.L_x_376:
[----:B------:R-:W-:Y:S05]  /*4ee0*/  BSYNC.RECONVERGENT B0 ;  /* 0x0000000000007941 */ /* 0x000fea0003800200 */
.L_x_375:
[----:B0-2---:R-:W0:Y:S01]  /*4ef0*/  LDC.64 R72, c[0x0][0x380] ;  /* 0x0000e000ff487b82 */ /* 0x005e220000000a00 */
[----:B------:R-:W-:Y:S01]  /*4f00*/  UPLOP3.LUT UP1, UPT, UPT, UPT, UP1, 0x40, 0x4 ;  /* 0x000000000004789c */ /* 0x000fe20003f2e810 */
[----:B0-----:R-:W-:-:S04]  /*4f10*/  IADD3 R4, PT, PT, R4, R72, RZ ;  /* 0x0000004804047210 */ /* 0x001fc80007ffe0ff */
[----:B------:R-:W-:-:S13]  /*4f20*/  ISETP.GE.AND P0, PT, R4, R73, PT ;  /* 0x000000490400720c */ /* 0x000fda0003f06270 */
[----:B------:R-:W-:Y:S05]  /*4f30*/  @!P0 BRA `(.L_x_409) ;  /* 0xffffffb400288947 */ /* 0x000fea000383ffff */
.L_x_330:
[----:B------:R-:W0:Y:S08]  /*4f40*/  S2UR UR4, SR_CTAID.X ;  /* 0x00000000000479c3 */ /* 0x000e300000002500 */
[----:B------:R-:W1:Y:S08]  /*4f50*/  LDC.64 R2, c[0x0][0x440] ;  /* 0x00011000ff027b82 */ /* 0x000e700000000a00 */
[----:B------:R-:W2:Y:S01]  /*4f60*/  LDC.64 R4, c[0x0][0x448] ;  /* 0x00011200ff047b82 */ /* 0x000ea20000000a00 */
[----:B0-----:R-:W-:-:S05]  /*4f70*/  IMAD R0, R7, UR4, RZ ;  /* 0x0000000407007c24 */ /* 0x001fca000f8e02ff */
[----:B------:R-:W-:-:S05]  /*4f80*/  LEA.HI R107, R0, R107, RZ, 0x1d ;  /* 0x0000006b006b7211 */ /* 0x000fca00078fe8ff */
[----:B-1----:R-:W-:-:S05]  /*4f90*/  @P1 IMAD.WIDE.U32 R2, R107, 0x20, R2 ;  /* 0x000000206b021825 */ /* 0x002fca00078e0002 */
[----:B------:R0:W-:Y:S01]  /*4fa0*/  @P1 STG.E.128 desc[UR10][R2.64], R40 ;  /* 0x0000002802001986 */ /* 0x0001e2000c101d0a */
[----:B--2---:R-:W-:-:S03]  /*4fb0*/  @P1 IMAD.WIDE.U32 R4, R107, 0x20, R4 ;  /* 0x000000206b041825 */ /* 0x004fc600078e0004 */
        /* <DEDUP_REMOVED lines=14> */
.L_x_410:
        /* <DEDUP_REMOVED lines=14> */
.L_x_7977:


//--------------------- .text._ZN10layer_norm22ln_bwd_finalize_kernelINS_22Kernel_traits_finalizeILj2048E13__nv_bfloat16S2_S2_S2_fjLb0ELj1024ELj4ENS_18Kernel_traits_baseILj2048ES2_S2_S2_S2_fjLj1024EEEEELb0ELb1EEEvNS_9BwdParamsE --------------------------
	.section	.text._ZN10layer_norm22ln_bwd_finalize_kernelINS_22Kernel_traits_finalizeILj2048E13__nv_bfloat16S2_S2_S2_fjLb0ELj1024ELj4ENS_18Kernel_traits_baseILj2048ES2_S2_S2_S2_fjLj1024EEEEELb0ELb1EEEvNS_9BwdParamsE,"ax",@progbits
	.align	128
        .global         _ZN10layer_norm22ln_bwd_finalize_kernelINS_22Kernel_traits_finalizeILj2048E13__nv_bfloat16S2_S2_S2_fjLb0ELj1024ELj4ENS_18Kernel_traits_baseILj2048ES2_S2_S2_S2_fjLj1024EEEEELb0ELb1EEEvNS_9BwdParamsE
        .type           _ZN10layer_norm22ln_bwd_finalize_kernelINS_22Kernel_traits_finalizeILj2048E13__nv_bfloat16S2_S2_S2_fjLb0ELj1024ELj4ENS_18Kernel_traits_baseILj2048ES2_S2_S2_S2_fjLj1024EEEEELb0ELb1EEEvNS_9BwdParamsE,@function
        .size           _ZN10layer_norm22ln_bwd_finalize_kernelINS_22Kernel_traits_finalizeILj2048E13__nv_bfloat16S2_S2_S2_fjLb0ELj1024ELj4ENS_18Kernel_traits_baseILj2048ES2_S2_S2_S2_fjLj1024EEEEELb0ELb1EEEvNS_9BwdParamsE,(.L_x_7978 - _ZN10layer_norm22ln_bwd_finalize_kernelINS_22Kernel_traits_finalizeILj2048E13__nv_bfloat16S2_S2_S2_fjLb0ELj1024ELj4ENS_18Kernel_traits_baseILj2048ES2_S2_S2_S2_fjLj1024EEEEELb0ELb1EEEvNS_9BwdParamsE)
        .other          _ZN10layer_norm22ln_bwd_finalize_kernelINS_22Kernel_traits_finalizeILj2048E13__nv_bfloat16S2_S2_S2_fjLb0ELj1024ELj4ENS_18Kernel_traits_baseILj2048ES2_S2_S2_S2_fjLj1024EEEEELb0ELb1EEEvNS_9BwdParamsE,@"STO_CUDA_ENTRY STV_DEFAULT"
_ZN10layer_norm22ln_bwd_finalize_kernelINS_22Kernel_traits_finalizeILj2048E13__nv_bfloat16S2_S2_S2_fjLb0ELj1024ELj4ENS_18Kernel_traits_baseILj2048ES2_S2_S2_S2_fjLj1024EEEEELb0ELb1EEEvNS_9BwdParamsE:
.text._ZN10layer_norm22ln_bwd_finalize_kernelINS_22Kernel_traits_finalizeILj2048E13__nv_bfloat16S2_S2_S2_fjLb0ELj1024ELj4ENS_18Kernel_traits_baseILj2048ES2_S2_S2_S2_fjLj1024EEEEELb0ELb1EEEvNS_9BwdParamsE:
[----:B------:R-:W-:Y:S01]  /*0000*/  LDC R1, c[0x0][0x37c] ;  /* 0x0000df00ff017b82 */ /* 0x000fe20000000800 */
[----:B------:R-:W0:Y:S01]  /*0010*/  S2R R58, SR_CTAID.X ;  /* 0x00000000003a7919 */ /* 0x000e220000002500 */
[----:B------:R-:W1:Y:S01]  /*0020*/  S2R R57, SR_TID.X ;  /* 0x0000000000397919 */ /* 0x000e620000002100 */
[----:B0-----:R-:W-:-:S04]  /*0030*/  SHF.L.U32 R0, R58, 0x5, RZ ;  /* 0x000000053a007819 */ /* 0x001fc800000006ff */
[----:B-1----:R-:W-:-:S04]  /*0040*/  LOP3.LUT R2, R0, 0x1f, R57, 0xf8, !PT ;  /* 0x0000001f00027812 */ /* 0x002fc800078ef839 */
[----:B------:R-:W-:-:S13]  /*0050*/  ISETP.GT.U32.AND P0, PT, R2, 0x7ff, PT ;  /* 0x000007ff0200780c */ /* 0x000fda0003f04070 */
[----:B------:R-:W-:Y:S05]  /*0060*/  @P0 EXIT ;  /* 0x000000000000094d */ /* 0x000fea0003800000 */
[----:B------:R-:W0:Y:S01]  /*0070*/  LDCU UR8, c[0x0][0x380] ;  /* 0x00007000ff0877ac */ /* 0x000e220008000800 */
[----:B------:R-:W-:Y:S01]  /*0080*/  SHF.R.U32.HI R2, RZ, 0x5, R57 ;  /* 0x00000005ff027819 */ /* 0x000fe20000011639 */
[----:B------:R-:W-:Y:S01]  /*0090*/  BSSY.RECONVERGENT B0, `(.L_x_411) ;  /* 0x0000139000007945 */ /* 0x000fe20003800200 */
[----:B------:R-:W-:Y:S01]  /*00a0*/  HFMA2 R3, -RZ, RZ, 0, 0 ;  /* 0x00000000ff037431 */ /* 0x000fe200000001ff */
[----:B------:R-:W1:Y:S01]  /*00b0*/  LDCU.64 UR6, c[0x0][0x358] ;  /* 0x00006b00ff0677ac */ /* 0x000e620008000a00 */
[----:B------:R-:W-:Y:S02]  /*00c0*/  LOP3.LUT R57, R57, 0x1f, RZ, 0xc0, !PT ;  /* 0x0000001f39397812 */ /* 0x000fe400078ec0ff */
[----:B------:R-:W-:Y:S02]  /*00d0*/  MOV R43, RZ ;  /* 0x000000ff002b7202 */ /* 0x000fe40000000f00 */
[----:B0-----:R-:W-:-:S13]  /*00e0*/  ISETP.GE.U32.AND P0, PT, R2, UR8, PT ;  /* 0x0000000802007c0c */ /* 0x001fda000bf06070 */
[----:B-1----:R-:W-:Y:S05]  /*00f0*/  @P0 BRA `(.L_x_412) ;  /* 0x0000001000c80947 */ /* 0x002fea0003800000 */
[----:B------:R-:W-:Y:S01]  /*0100*/  LOP3.LUT R36, R2, 0x20, RZ, 0xfc, !PT ;  /* 0x0000002002247812 */ /* 0x000fe200078efcff */
[----:B------:R-:W-:Y:S01]  /*0110*/  BSSY.RECONVERGENT B1, `(.L_x_413) ;  /* 0x00000b2000017945 */ /* 0x000fe20003800200 */
[----:B------:R-:W-:Y:S02]  /*0120*/  LOP3.LUT R4, RZ, R2, RZ, 0x33, !PT ;  /* 0x00000002ff047212 */ /* 0x000fe400078e33ff */
[----:B------:R-:W-:Y:S02]  /*0130*/  VIMNMX.U32 R3, PT, PT, R36, UR8, !PT ;  /* 0x0000000824037c48 */ /* 0x000fe4000ffe0000 */
[----:B------:R-:W-:Y:S02]  /*0140*/  MOV R43, RZ ;  /* 0x000000ff002b7202 */ /* 0x000fe40000000f00 */
[----:B------:R-:W-:-:S04]  /*0150*/  IADD3 R3, PT, PT, R3, R4, RZ ;  /* 0x0000000403037210 */ /* 0x000fc80007ffe0ff */
[C---:B------:R-:W-:Y:S02]  /*0160*/  ISETP.GE.U32.AND P1, PT, R3.reuse, 0x1e0, PT ;  /* 0x000001e00300780c */ /* 0x040fe40003f26070 */
[----:B------:R-:W-:Y:S02]  /*0170*/  LEA.HI R54, R3, 0x1, RZ, 0x1b ;  /* 0x0000000103367811 */ /* 0x000fe400078fd8ff */
[----:B------:R-:W-:Y:S02]  /*0180*/  MOV R3, RZ ;  /* 0x000000ff00037202 */ /* 0x000fe40000000f00 */
[----:B------:R-:W-:-:S07]  /*0190*/  LOP3.LUT P0, R56, R54, 0xf, RZ, 0xc0, !PT ;  /* 0x0000000f36387812 */ /* 0x000fce000780c0ff */
[----:B------:R-:W-:Y:S06]  /*01a0*/  @!P1 BRA `(.L_x_414) ;  /* 0x0000000800a09947 */ /* 0x000fec0003800000 */
[----:B------:R-:W0:Y:S01]  /*01b0*/  LDC R55, c[0x0][0x388] ;  /* 0x0000e200ff377b82 */ /* 0x000e220000000800 */
[C---:B------:R-:W-:Y:S01]  /*01c0*/  LOP3.LUT R5, R2.reuse, 0x120, RZ, 0xfc, !PT ;  /* 0x0000012002057812 */ /* 0x040fe200078efcff */
[----:B------:R-:W-:Y:S01]  /*01d0*/  HFMA2 R43, -RZ, RZ, 0, 0 ;  /* 0x00000000ff2b7431 */ /* 0x000fe200000001ff */
[C---:B------:R-:W-:Y:S02]  /*01e0*/  LOP3.LUT R7, R2.reuse, 0x140, RZ, 0xfc, !PT ;  /* 0x0000014002077812 */ /* 0x040fe400078efcff */
[C---:B------:R-:W-:Y:S02]  /*01f0*/  LOP3.LUT R4, R2.reuse, 0x100, RZ, 0xfc, !PT ;  /* 0x0000010002047812 */ /* 0x040fe400078efcff */
[C---:B------:R-:W-:Y:S02]  /*0200*/  LOP3.LUT R9, R2.reuse, 0x160, RZ, 0xfc, !PT ;  /* 0x0000016002097812 */ /* 0x040fe400078efcff */
[C---:B------:R-:W-:Y:S02]  /*0210*/  LOP3.LUT R11, R2.reuse, 0x180, RZ, 0xfc, !PT ;  /* 0x00000180020b7812 */ /* 0x040fe400078efcff */
[----:B------:R-:W-:-:S02]  /*0220*/  LOP3.LUT R12, R2, 0x1a0, RZ, 0xfc, !PT ;  /* 0x000001a0020c7812 */ /* 0x000fc400078efcff */
[C---:B------:R-:W-:Y:S02]  /*0230*/  LOP3.LUT R13, R2.reuse, 0x1c0, RZ, 0xfc, !PT ;  /* 0x000001c0020d7812 */ /* 0x040fe400078efcff */
[C---:B------:R-:W-:Y:S02]  /*0240*/  LOP3.LUT R15, R2.reuse, 0x1e0, RZ, 0xfc, !PT ;  /* 0x000001e0020f7812 */ /* 0x040fe400078efcff */
[C---:B------:R-:W-:Y:S02]  /*0250*/  LOP3.LUT R16, R2.reuse, 0x80, RZ, 0xfc, !PT ;  /* 0x0000008002107812 */ /* 0x040fe400078efcff */
[C---:B------:R-:W-:Y:S02]  /*0260*/  LOP3.LUT R17, R2.reuse, 0xa0, RZ, 0xfc, !PT ;  /* 0x000000a002117812 */ /* 0x040fe400078efcff */
[C---:B------:R-:W-:Y:S02]  /*0270*/  LOP3.LUT R19, R2.reuse, 0xc0, RZ, 0xfc, !PT ;  /* 0x000000c002137812 */ /* 0x040fe400078efcff */
[C---:B------:R-:W-:Y:S01]  /*0280*/  LOP3.LUT R21, R2.reuse, 0xe0, RZ, 0xfc, !PT ;  /* 0x000000e002157812 */ /* 0x040fe200078efcff */
[-CC-:B0-----:R-:W-:Y:S01]  /*0290*/  IMAD R6, R5, R55.reuse, R0.reuse ;  /* 0x0000003705067224 */ /* 0x181fe200078e0200 */
[C---:B------:R-:W-:Y:S01]  /*02a0*/  LOP3.LUT R23, R2.reuse, 0x40, RZ, 0xfc, !PT ;  /* 0x0000004002177812 */ /* 0x040fe200078efcff */
[-CC-:B------:R-:W-:Y:S01]  /*02b0*/  IMAD R8, R7, R55.reuse, R0.reuse ;  /* 0x0000003707087224 */ /* 0x180fe200078e0200 */
[----:B------:R-:W-:Y:S01]  /*02c0*/  LOP3.LUT R25, R2, 0x60, RZ, 0xfc, !PT ;  /* 0x0000006002197812 */ /* 0x000fe200078efcff */
[-CC-:B------:R-:W-:Y:S01]  /*02d0*/  IMAD R36, R36, R55.reuse, R0.reuse ;  /* 0x0000003724247224 */ /* 0x180fe200078e0200 */
[----:B------:R-:W-:Y:S01]  /*02e0*/  LOP3.LUT R27, R54, 0xffffff0, RZ, 0xc0, !PT ;  /* 0x0ffffff0361b7812 */ /* 0x000fe200078ec0ff */
[-CC-:B------:R-:W-:Y:S01]  /*02f0*/  IMAD R4, R4, R55.reuse, R0.reuse ;  /* 0x0000003704047224 */ /* 0x180fe200078e0200 */
[----:B------:R-:W-:Y:S01]  /*0300*/  IADD3 R5, PT, PT, R57, R6, RZ ;  /* 0x0000000639057210 */ /* 0x000fe20007ffe0ff */
[-CC-:B------:R-:W-:Y:S01]  /*0310*/  IMAD R10, R9, R55.reuse, R0.reuse ;  /* 0x00000037090a7224 */ /* 0x180fe200078e0200 */
[----:B------:R-:W-:Y:S01]  /*0320*/  IADD3 R6, PT, PT, R57, R8, RZ ;  /* 0x0000000839067210 */ /* 0x000fe20007ffe0ff */
[----:B------:R-:W-:-:S02]  /*0330*/  IMAD R14, R11, R55, R0 ;  /* 0x000000370b0e7224 */ /* 0x000fc400078e0200 */
[-CC-:B------:R-:W-:Y:S01]  /*0340*/  IMAD R18, R12, R55.reuse, R0.reuse ;  /* 0x000000370c127224 */ /* 0x180fe200078e0200 */
[----:B------:R-:W-:Y:S01]  /*0350*/  IADD3 R7, PT, PT, R57, R10, RZ ;  /* 0x0000000a39077210 */ /* 0x000fe20007ffe0ff */
[-CC-:B------:R-:W-:Y:S01]  /*0360*/  IMAD R20, R13, R55.reuse, R0.reuse ;  /* 0x000000370d147224 */ /* 0x180fe200078e0200 */
[----:B------:R-:W-:Y:S01]  /*0370*/  IADD3 R8, PT, PT, R57, R14, RZ ;  /* 0x0000000e39087210 */ /* 0x000fe20007ffe0ff */
[-CC-:B------:R-:W-:Y:S01]  /*0380*/  IMAD R22, R15, R55.reuse, R0.reuse ;  /* 0x000000370f167224 */ /* 0x180fe200078e0200 */
[C---:B------:R-:W-:Y:S01]  /*0390*/  IADD3 R9, PT, PT, R57.reuse, R18, RZ ;  /* 0x0000001239097210 */ /* 0x040fe20007ffe0ff */
[-CC-:B------:R-:W-:Y:S01]  /*03a0*/  IMAD R24, R16, R55.reuse, R0.reuse ;  /* 0x0000003710187224 */ /* 0x180fe200078e0200 */
[----:B------:R-:W-:Y:S01]  /*03b0*/  IADD3 R16, PT, PT, R57, R4, RZ ;  /* 0x0000000439107210 */ /* 0x000fe20007ffe0ff */
[-CC-:B------:R-:W-:Y:S01]  /*03c0*/  IMAD R26, R17, R55.reuse, R0.reuse ;  /* 0x00000037111a7224 */ /* 0x180fe200078e0200 */
[----:B------:R-:W-:Y:S01]  /*03d0*/  IADD3 R12, PT, PT, R57, R36, RZ ;  /* 0x00000024390c7210 */ /* 0x000fe20007ffe0ff */
[-CC-:B------:R-:W-:Y:S01]  /*03e0*/  IMAD R28, R19, R55.reuse, R0.reuse ;  /* 0x00000037131c7224 */ /* 0x180fe200078e0200 */
[----:B------:R-:W-:Y:S01]  /*03f0*/  IADD3 R19, PT, PT, -R27, RZ, RZ ;  /* 0x000000ff1b137210 */ /* 0x000fe20007ffe1ff */
[-CC-:B------:R-:W-:Y:S01]  /*0400*/  IMAD R30, R21, R55.reuse, R0.reuse ;  /* 0x00000037151e7224 */ /* 0x180fe200078e0200 */
[----:B------:R-:W-:Y:S01]  /*0410*/  IADD3 R10, PT, PT, R57, R20, RZ ;  /* 0x00000014390a7210 */ /* 0x000fe20007ffe0ff */
[-CC-:B------:R-:W-:Y:S01]  /*0420*/  IMAD R32, R23, R55.reuse, R0.reuse ;  /* 0x0000003717207224 */ /* 0x180fe200078e0200 */
[----:B------:R-:W-:Y:S01]  /*0430*/  IADD3 R11, PT, PT, R57, R22, RZ ;  /* 0x00000016390b7210 */ /* 0x000fe20007ffe0ff */
[-CC-:B------:R-:W-:Y:S01]  /*0440*/  IMAD R34, R25, R55.reuse, R0.reuse ;  /* 0x0000003719227224 */ /* 0x180fe200078e0200 */
[C---:B------:R-:W-:Y:S01]  /*0450*/  IADD3 R18, PT, PT, R57.reuse, R24, RZ ;  /* 0x0000001839127210 */ /* 0x040fe20007ffe0ff */
[----:B------:R-:W-:Y:S01]  /*0460*/  IMAD R0, R2, R55, R0 ;  /* 0x0000003702007224 */ /* 0x000fe200078e0200 */
[----:B------:R-:W-:-:S02]  /*0470*/  IADD3 R13, PT, PT, R57, R26, RZ ;  /* 0x0000001a390d7210 */ /* 0x000fc40007ffe0ff */
[C---:B------:R-:W-:Y:S02]  /*0480*/  IADD3 R14, PT, PT, R57.reuse, R28, RZ ;  /* 0x0000001c390e7210 */ /* 0x040fe40007ffe0ff */
[C---:B------:R-:W-:Y:S02]  /*0490*/  IADD3 R15, PT, PT, R57.reuse, R30, RZ ;  /* 0x0000001e390f7210 */ /* 0x040fe40007ffe0ff */
[C---:B------:R-:W-:Y:S02]  /*04a0*/  IADD3 R4, PT, PT, R57.reuse, R32, RZ ;  /* 0x0000002039047210 */ /* 0x040fe40007ffe0ff */
[C---:B------:R-:W-:Y:S02]  /*04b0*/  IADD3 R17, PT, PT, R57.reuse, R34, RZ ;  /* 0x0000002239117210 */ /* 0x040fe40007ffe0ff */
[----:B------:R-:W-:-:S07]  /*04c0*/  IADD3 R0, PT, PT, R57, R0, RZ ;  /* 0x0000000039007210 */ /* 0x000fce0007ffe0ff */
.L_x_415:
        /* <DEDUP_REMOVED lines=118> */
.L_x_414:
[----:B------:R-:W-:Y:S05]  /*0c30*/  BSYNC.RECONVERGENT B1 ;  /* 0x0000000000017941 */ /* 0x000fea0003800200 */
.L_x_413:
        /* <DEDUP_REMOVED lines=9> */
[----:B------:R-:W0:Y:S08]  /*0cd0*/  LDC R32, c[0x0][0x388] ;  /* 0x0000e200ff207b82 */ /* 0x000e300000000800 */
[----:B------:R-:W1:Y:S08]  /*0ce0*/  LDC.64 R6, c[0x0][0x448] ;  /* 0x00011200ff067b82 */ /* 0x000e700000000a00 */
[----:B------:R-:W2:Y:S01]  /*0cf0*/  LDC.64 R8, c[0x0][0x440] ;  /* 0x00011000ff087b82 */ /* 0x000ea20000000a00 */
[----:B0-----:R-:W-:-:S05]  /*0d00*/  IMAD R13, R2, R32, R11 ;  /* 0x00000020020d7224 */ /* 0x001fca00078e020b */
[CC--:B------:R-:W-:Y:S02]  /*0d10*/  LEA R21, R32.reuse, R13.reuse, 0x5 ;  /* 0x0000000d20157211 */ /* 0x0c0fe400078e28ff */
[CC--:B------:R-:W-:Y:S01]  /*0d20*/  LEA R23, R32.reuse, R13.reuse, 0x6 ;  /* 0x0000000d20177211 */ /* 0x0c0fe200078e30ff */
[----:B-1----:R-:W-:Y:S01]  /*0d30*/  IMAD.WIDE.U32 R14, R13, 0x4, R6 ;  /* 0x000000040d0e7825 */ /* 0x002fe200078e0006 */
[----:B------:R-:W-:-:S03]  /*0d40*/  LEA R29, R32, R13, 0x7 ;  /* 0x0000000d201d7211 */ /* 0x000fc600078e38ff */
[--C-:B--2---:R-:W-:Y:S02]  /*0d50*/  IMAD.WIDE.U32 R16, R13, 0x4, R8.reuse ;  /* 0x000000040d107825 */ /* 0x104fe400078e0008 */
[----:B------:R0:W2:Y:S02]  /*0d60*/  LDG.E R14, desc[UR6][R14.64] ;  /* 0x000000060e0e7981 */ /* 0x0000a4000c1e1900 */
[C---:B------:R-:W-:Y:S02]  /*0d70*/  IMAD.WIDE.U32 R18, R21.reuse, 0x4, R8 ;  /* 0x0000000415127825 */ /* 0x040fe400078e0008 */
[----:B------:R1:W3:Y:S01]  /*0d80*/  LDG.E R0, desc[UR6][R16.64] ;  /* 0x0000000610007981 */ /* 0x0002e2000c1e1900 */
[----:B------:R-:W-:Y:S01]  /*0d90*/  LEA R27, R32, R23, 0x5 ;  /* 0x00000017201b7211 */ /* 0x000fe200078e28ff */
[----:B------:R-:W-:Y:S02]  /*0da0*/  IMAD.WIDE.U32 R20, R21, 0x4, R6 ;  /* 0x0000000415147825 */ /* 0x000fe400078e0006 */
[----:B------:R4:W5:Y:S02]  /*0db0*/  LDG.E R4, desc[UR6][R18.64] ;  /* 0x0000000612047981 */ /* 0x000964000c1e1900 */
[----:B------:R-:W-:-:S02]  /*0dc0*/  IMAD.WIDE.U32 R12, R23, 0x4, R8 ;  /* 0x00000004170c7825 */ /* 0x000fc400078e0008 */
[----:B------:R-:W5:Y:S02]  /*0dd0*/  LDG.E R31, desc[UR6][R20.64] ;  /* 0x00000006141f7981 */ /* 0x000f64000c1e1900 */
[----:B------:R-:W-:Y:S01]  /*0de0*/  IMAD.WIDE.U32 R22, R23, 0x4, R6 ;  /* 0x0000000417167825 */ /* 0x000fe200078e0006 */
[----:B0-----:R-:W-:Y:S01]  /*0df0*/  LEA R15, R32, R29, 0x5 ;  /* 0x0000001d200f7211 */ /* 0x001fe200078e28ff */
[----:B------:R0:W5:Y:S02]  /*0e00*/  LDG.E R12, desc[UR6][R12.64] ;  /* 0x000000060c0c7981 */ /* 0x000164000c1e1900 */
[C---:B-1----:R-:W-:Y:S02]  /*0e10*/  IMAD.WIDE.U32 R16, R27.reuse, 0x4, R8 ;  /* 0x000000041b107825 */ /* 0x042fe400078e0008 */
[----:B------:R1:W5:Y:S02]  /*0e20*/  LDG.E R33, desc[UR6][R22.64] ;  /* 0x0000000616217981 */ /* 0x000364000c1e1900 */
[----:B----4-:R-:W-:-:S02]  /*0e30*/  IMAD.WIDE.U32 R18, R27, 0x4, R6 ;  /* 0x000000041b127825 */ /* 0x010fc400078e0006 */
[----:B------:R-:W4:Y:S02]  /*0e40*/  LDG.E R17, desc[UR6][R16.64] ;  /* 0x0000000610117981 */ /* 0x000f24000c1e1900 */
[C---:B------:R-:W-:Y:S01]  /*0e50*/  IMAD.WIDE.U32 R26, R29.reuse, 0x4, R6 ;  /* 0x000000041d1a7825 */ /* 0x040fe200078e0006 */
[----:B0-----:R-:W-:Y:S01]  /*0e60*/  LEA R13, R32, R29, 0x6 ;  /* 0x0000001d200d7211 */ /* 0x001fe200078e30ff */
[----:B------:R-:W4:Y:S02]  /*0e70*/  LDG.E R19, desc[UR6][R18.64] ;  /* 0x0000000612137981 */ /* 0x000f24000c1e1900 */
[--C-:B------:R-:W-:Y:S02]  /*0e80*/  IMAD.WIDE.U32 R24, R29, 0x4, R8.reuse ;  /* 0x000000041d187825 */ /* 0x100fe400078e0008 */
[----:B------:R-:W4:Y:S02]  /*0e90*/  LDG.E R27, desc[UR6][R26.64] ;  /* 0x000000061a1b7981 */ /* 0x000f24000c1e1900 */
[----:B------:R-:W-:-:S02]  /*0ea0*/  IMAD.WIDE.U32 R28, R15, 0x4, R8 ;  /* 0x000000040f1c7825 */ /* 0x000fc400078e0008 */
[----:B------:R0:W4:Y:S02]  /*0eb0*/  LDG.E R10, desc[UR6][R24.64] ;  /* 0x00000006180a7981 */ /* 0x000124000c1e1900 */
[--C-:B------:R-:W-:Y:S01]  /*0ec0*/  IMAD.WIDE.U32 R20, R15, 0x4, R6.reuse ;  /* 0x000000040f147825 */ /* 0x100fe200078e0006 */
[----:B------:R-:W-:Y:S01]  /*0ed0*/  LEA R15, R32, R13, 0x5 ;  /* 0x0000000d200f7211 */ /* 0x000fe200078e28ff */
[----:B------:R-:W4:Y:S02]  /*0ee0*/  LDG.E R29, desc[UR6][R28.64] ;  /* 0x000000061c1d7981 */ /* 0x000f24000c1e1900 */
[C---:B-1----:R-:W-:Y:S02]  /*0ef0*/  IMAD.WIDE.U32 R22, R13.reuse, 0x4, R6 ;  /* 0x000000040d167825 */ /* 0x042fe400078e0006 */
[----:B------:R-:W4:Y:S02]  /*0f00*/  LDG.E R21, desc[UR6][R20.64] ;  /* 0x0000000614157981 */ /* 0x000f24000c1e1900 */
[----:B0-----:R-:W-:-:S02]  /*0f10*/  IMAD.WIDE.U32 R24, R13, 0x4, R8 ;  /* 0x000000040d187825 */ /* 0x001fc400078e0008 */
[----:B------:R-:W4:Y:S02]  /*0f20*/  LDG.E R23, desc[UR6][R22.64] ;  /* 0x0000000616177981 */ /* 0x000f24000c1e1900 */
[C---:B------:R-:W-:Y:S02]  /*0f30*/  IMAD.WIDE.U32 R8, R15.reuse, 0x4, R8 ;  /* 0x000000040f087825 */ /* 0x040fe400078e0008 */
[----:B------:R-:W4:Y:S02]  /*0f40*/  LDG.E R25, desc[UR6][R24.64] ;  /* 0x0000000618197981 */ /* 0x000f24000c1e1900 */
[----:B------:R-:W-:Y:S02]  /*0f50*/  IMAD.WIDE.U32 R6, R15, 0x4, R6 ;  /* 0x000000040f067825 */ /* 0x000fe400078e0006 */
[----:B------:R-:W4:Y:S04]  /*0f60*/  LDG.E R9, desc[UR6][R8.64] ;  /* 0x0000000608097981 */ /* 0x000f28000c1e1900 */
[----:B------:R-:W4:Y:S01]  /*0f70*/  LDG.E R7, desc[UR6][R6.64] ;  /* 0x0000000606077981 */ /* 0x000f22000c1e1900 */
[----:B------:R-:W-:Y:S01]  /*0f80*/  IADD3 R2, PT, PT, R2, 0x100, RZ ;  /* 0x0000010002027810 */ /* 0x000fe20007ffe0ff */
[----:B--2---:R-:W-:Y:S01]  /*0f90*/  FADD.FTZ R14, R3, R14 ;  /* 0x0000000e030e7221 */ /* 0x004fe20000010000 */
[----:B---3--:R-:W-:-:S04]  /*0fa0*/  FADD.FTZ R43, R43, R0 ;  /* 0x000000002b2b7221 */ /* 0x008fc80000010000 */
[----:B-----5:R-:W-:Y:S01]  /*0fb0*/  FADD.FTZ R43, R43, R4 ;  /* 0x000000042b2b7221 */ /* 0x020fe20000010000 */
[----:B------:R-:W-:-:S03]  /*0fc0*/  FADD.FTZ R14, R14, R31 ;  /* 0x0000001f0e0e7221 */ /* 0x000fc60000010000 */
[----:B------:R-:W-:Y:S01]  /*0fd0*/  FADD.FTZ R12, R43, R12 ;  /* 0x0000000c2b0c7221 */ /* 0x000fe20000010000 */
[----:B------:R-:W-:-:S03]  /*0fe0*/  FADD.FTZ R14, R14, R33 ;  /* 0x000000210e0e7221 */ /* 0x000fc60000010000 */
[----:B----4-:R-:W-:Y:S01]  /*0ff0*/  FADD.FTZ R17, R12, R17 ;  /* 0x000000110c117221 */ /* 0x010fe20000010000 */
[----:B------:R-:W-:-:S04]  /*1000*/  FADD.FTZ R14, R14, R19 ;  /* 0x000000130e0e7221 */ /* 0x000fc80000010000 */
[----:B------:R-:W-:Y:S01]  /*1010*/  FADD.FTZ R14, R14, R27 ;  /* 0x0000001b0e0e7221 */ /* 0x000fe20000010000 */
[----:B------:R-:W-:-:S04]  /*1020*/  FADD.FTZ R10, R17, R10 ;  /* 0x0000000a110a7221 */ /* 0x000fc80000010000 */
[----:B------:R-:W-:Y:S01]  /*1030*/  FADD.FTZ R10, R10, R29 ;  /* 0x0000001d0a0a7221 */ /* 0x000fe20000010000 */
[----:B------:R-:W-:-:S04]  /*1040*/  FADD.FTZ R14, R14, R21 ;  /* 0x000000150e0e7221 */ /* 0x000fc80000010000 */
[----:B------:R-:W-:Y:S01]  /*1050*/  FADD.FTZ R14, R14, R23 ;  /* 0x000000170e0e7221 */ /* 0x000fe20000010000 */
[----:B------:R-:W-:-:S04]  /*1060*/  FADD.FTZ R10, R10, R25 ;  /* 0x000000190a0a7221 */ /* 0x000fc80000010000 */
[----:B------:R-:W-:Y:S01]  /*1070*/  FADD.FTZ R43, R10, R9 ;  /* 0x000000090a2b7221 */ /* 0x000fe20000010000 */
[----:B------:R-:W-:-:S07]  /*1080*/  FADD.FTZ R3, R14, R7 ;  /* 0x000000070e037221 */ /* 0x000fce0000010000 */
.L_x_417:
[----:B------:R-:W-:Y:S05]  /*1090*/  BSYNC.RECONVERGENT B1 ;  /* 0x0000000000017941 */ /* 0x000fea0003800200 */
.L_x_416:
[----:B------:R-:W-:Y:S05]  /*10a0*/  @!P1 BRA `(.L_x_412) ;  /* 0x0000000000dc9947 */ /* 0x000fea0003800000 */
[----:B------:R-:W-:Y:S01]  /*10b0*/  ISETP.GE.U32.AND P0, PT, R30, 0x4, PT ;  /* 0x000000041e00780c */ /* 0x000fe20003f06070 */
[----:B------:R-:W-:Y:S01]  /*10c0*/  BSSY.RECONVERGENT B1, `(.L_x_418) ;  /* 0x0000024000017945 */ /* 0x000fe20003800200 */
[----:B------:R-:W-:-:S04]  /*10d0*/  LOP3.LUT R0, R54, 0x3, RZ, 0xc0, !PT ;  /* 0x0000000336007812 */ /* 0x000fc800078ec0ff */
[----:B------:R-:W-:-:S07]  /*10e0*/  ISETP.NE.AND P1, PT, R0, RZ, PT ;  /* 0x000000ff0000720c */ /* 0x000fce0003f25270 */
[----:B------:R-:W-:Y:S06]  /*10f0*/  @!P0 BRA `(.L_x_419) ;  /* 0x0000000000808947 */ /* 0x000fec0003800000 */
[----:B------:R-:W0:Y:S08]  /*1100*/  LDC R4, c[0x0][0x388] ;  /* 0x0000e200ff047b82 */ /* 0x000e300000000800 */
[----:B------:R-:W1:Y:S08]  /*1110*/  LDC.64 R6, c[0x0][0x440] ;  /* 0x00011000ff067b82 */ /* 0x000e700000000a00 */
[----:B------:R-:W2:Y:S01]  /*1120*/  LDC.64 R12, c[0x0][0x448] ;  /* 0x00011200ff0c7b82 */ /* 0x000ea20000000a00 */
[----:B0-----:R-:W-:-:S05]  /*1130*/  IMAD R15, R2, R4, R11 ;  /* 0x00000004020f7224 */ /* 0x001fca00078e020b */
[CC--:B------:R-:W-:Y:S01]  /*1140*/  LEA R17, R4.reuse, R15.reuse, 0x5 ;  /* 0x0000000f04117211 */ /* 0x0c0fe200078e28ff */
[----:B-1----:R-:W-:Y:S01]  /*1150*/  IMAD.WIDE.U32 R8, R15, 0x4, R6 ;  /* 0x000000040f087825 */ /* 0x002fe200078e0006 */
[----:B------:R-:W-:-:S03]  /*1160*/  LEA R21, R4, R15, 0x6 ;  /* 0x0000000f04157211 */ /* 0x000fc600078e30ff */
[----:B--2---:R-:W-:Y:S02]  /*1170*/  IMAD.WIDE.U32 R10, R15, 0x4, R12 ;  /* 0x000000040f0a7825 */ /* 0x004fe400078e000c */
[----:B------:R-:W2:Y:S02]  /*1180*/  LDG.E R8, desc[UR6][R8.64] ;  /* 0x0000000608087981 */ /* 0x000ea4000c1e1900 */
[C---:B------:R-:W-:Y:S01]  /*1190*/  IMAD.WIDE.U32 R14, R17.reuse, 0x4, R6 ;  /* 0x00000004110e7825 */ /* 0x040fe200078e0006 */
[----:B------:R-:W-:Y:S01]  /*11a0*/  LEA R23, R4, R21, 0x5 ;  /* 0x0000001504177211 */ /* 0x000fe200078e28ff */
        /* <DEDUP_REMOVED lines=21> */
.L_x_419:
[----:B------:R-:W-:Y:S05]  /*1300*/  BSYNC.RECONVERGENT B1 ;  /* 0x0000000000017941 */ /* 0x000fea0003800200 */
.L_x_418:
[----:B------:R-:W-:Y:S05]  /*1310*/  @!P1 BRA `(.L_x_412) ;  /* 0x0000000000409947 */ /* 0x000fea0003800000 */
[----:B------:R-:W0:Y:S01]  /*1320*/  LDC R12, c[0x0][0x388] ;  /* 0x0000e200ff0c7b82 */ /* 0x000e220000000800 */
[----:B------:R-:W-:-:S07]  /*1330*/  IADD3 R0, PT, PT, -R0, RZ, RZ ;  /* 0x000000ff00007210 */ /* 0x000fce0007ffe1ff */
[----:B------:R-:W1:Y:S08]  /*1340*/  LDC.64 R8, c[0x0][0x440] ;  /* 0x00011000ff087b82 */ /* 0x000e700000000a00 */
[----:B------:R-:W2:Y:S01]  /*1350*/  LDC.64 R10, c[0x0][0x448] ;  /* 0x00011200ff0a7b82 */ /* 0x000ea20000000a00 */
[----:B0-----:R-:W-:-:S05]  /*1360*/  IMAD R2, R2, R12, R5 ;  /* 0x0000000c02027224 */ /* 0x001fca00078e0205 */
[----:B------:R-:W-:-:S07]  /*1370*/  IADD3 R13, PT, PT, R57, R2, RZ ;  /* 0x00000002390d7210 */ /* 0x000fce0007ffe0ff */
.L_x_420:
[----:B-1----:R-:W-:-:S04]  /*1380*/  IMAD.WIDE.U32 R4, R13, 0x4, R8 ;  /* 0x000000040d047825 */ /* 0x002fc800078e0008 */
[----:B--2---:R-:W-:Y:S02]  /*1390*/  IMAD.WIDE.U32 R6, R13, 0x4, R10 ;  /* 0x000000040d067825 */ /* 0x004fe400078e000a */
        /* <DEDUP_REMOVED lines=8> */
.L_x_412:
[----:B------:R-:W-:Y:S05]  /*1420*/  BSYNC.RECONVERGENT B0 ;  /* 0x0000000000007941 */ /* 0x000fea0003800200 */
.L_x_411:
[----:B------:R-:W0:Y:S01]  /*1430*/  S2R R5, SR_TID.X ;  /* 0x0000000000057919 */ /* 0x000e220000002100 */
[----:B------:R-:W1:Y:S01]  /*1440*/  S2UR UR5, SR_CgaCtaId ;  /* 0x00000000000579c3 */ /* 0x000e620000008800 */
[----:B------:R-:W-:Y:S01]  /*1450*/  UMOV UR4, 0x400 ;  /* 0x0000040000047882 */ /* 0x000fe20000000000 */
[C---:B------:R-:W-:Y:S02]  /*1460*/  ISETP.NE.AND P1, PT, R57.reuse, RZ, PT ;  /* 0x000000ff3900720c */ /* 0x040fe40003f25270 */
[----:B------:R-:W-:Y:S01]  /*1470*/  ISETP.GT.U32.AND P0, PT, R57, 0xf, PT ;  /* 0x0000000f3900780c */ /* 0x000fe20003f04070 */
[----:B-1----:R-:W-:Y:S01]  /*1480*/  ULEA UR4, UR5, UR4, 0x18 ;  /* 0x0000000405047291 */ /* 0x002fe2000f8ec0ff */
[----:B0-----:R-:W-:-:S04]  /*1490*/  SHF.R.U32.HI R12, RZ, 0x5, R5 ;  /* 0x00000005ff0c7819 */ /* 0x001fc80000011605 */
[C-C-:B------:R-:W-:Y:S02]  /*14a0*/  LOP3.LUT R0, R12.reuse, 0x1f, R5.reuse, 0x78, !PT ;  /* 0x0000001f0c007812 */ /* 0x140fe400078e7805 */
[----:B------:R-:W-:Y:S02]  /*14b0*/  ISETP.NE.OR P0, PT, R12, 0x1f, P0 ;  /* 0x0000001f0c00780c */ /* 0x000fe40000705670 */
        /* <DEDUP_REMOVED lines=21> */
[----:B-1----:R-:W-:-:S04]  /*1610*/  FADD.FTZ R2, R7, R2 ;  /* 0x0000000207027221 */ /* 0x002fc80000010000 */
[----:B------:R-:W0:Y:S01]  /*1620*/  SHFL.BFLY PT, R5, R10, 0x8, 0x1f ;  /* 0x0d001f000a057f89 */ /* 0x000e2200000e0000 */
[----:B------:R-:W-:-:S03]  /*1630*/  @!P1 LEA R7, R12, UR4, 0x2 ;  /* 0x000000040c079c11 */ /* 0x000fc6000f8e10ff */
[----:B------:R-:W1:Y:S01]  /*1640*/  SHFL.BFLY PT, R3, R2, 0x8, 0x1f ;  /* 0x0d001f0002037f89 */ /* 0x000e6200000e0000 */
        /* <DEDUP_REMOVED lines=10> */
[----:B0-----:R-:W-:Y:S01]  /*16f0*/  LEA R0, R57, UR4, 0x3 ;  /* 0x0000000439007c11 */ /* 0x001fe2000f8e18ff */
[----:B------:R-:W0:Y:S01]  /*1700*/  LDC.64 R2, c[0x0][0x488] ;  /* 0x00012200ff027b82 */ /* 0x000e220000000a00 */
[----:B------:R-:W-:-:S03]  /*1710*/  SHF.L.U32 R58, R58, 0x4, RZ ;  /* 0x000000043a3a7819 */ /* 0x000fc600000006ff */
[----:B------:R-:W1:Y:S01]  /*1720*/  LDS.64 R6, [R0+0x2000] ;  /* 0x0020000000067984 */ /* 0x000e620000000a00 */
[----:B------:R-:W-:-:S03]  /*1730*/  LOP3.LUT R58, R58, 0x7ffffff0, RZ, 0xc0, !PT ;  /* 0x7ffffff03a3a7812 */ /* 0x000fc600078ec0ff */
[----:B------:R-:W2:Y:S01]  /*1740*/  LDS.64 R8, [R0+0x2080] ;  /* 0x0020800000087984 */ /* 0x000ea20000000a00 */
[----:B------:R-:W3:Y:S01]  /*1750*/  LDC.64 R4, c[0x0][0x480] ;  /* 0x00012000ff047b82 */ /* 0x000ee20000000a00 */
[----:B------:R-:W-:-:S05]  /*1760*/  IADD3 R57, PT, PT, R57, R58, RZ ;  /* 0x0000003a39397210 */ /* 0x000fca0007ffe0ff */
[----:B0-----:R-:W-:-:S04]  /*1770*/  IMAD.WIDE.U32 R2, R57, 0x4, R2 ;  /* 0x0000000439027825 */ /* 0x001fc800078e0002 */
[----:B---3--:R-:W-:Y:S01]  /*1780*/  IMAD.WIDE.U32 R4, R57, 0x4, R4 ;  /* 0x0000000439047825 */ /* 0x008fe200078e0004 */
[----:B-1----:R-:W-:Y:S02]  /*1790*/  F2FP.BF16.F32.PACK_AB R7, R7, R6 ;  /* 0x000000060707723e */ /* 0x002fe400000010ff */
[----:B--2---:R-:W-:-:S03]  /*17a0*/  F2FP.BF16.F32.PACK_AB R9, R9, R8 ;  /* 0x000000080909723e */ /* 0x004fc600000010ff */
[----:B------:R-:W-:Y:S04]  /*17b0*/  STG.E desc[UR6][R2.64], R7 ;  /* 0x0000000702007986 */ /* 0x000fe8000c101906 */
[----:B------:R-:W-:Y:S01]  /*17c0*/  STG.E desc[UR6][R4.64], R9 ;  /* 0x0000000904007986 */ /* 0x000fe2000c101906 */
[----:B------:R-:W-:Y:S05]  /*17d0*/  EXIT ;  /* 0x000000000000794d */ /* 0x000fea0003800000 */
.L_x_421:
        /* <DEDUP_REMOVED lines=10> */
.L_x_7978:


//--------------------- .text._ZN10layer_norm13ln_bwd_kernelINS_13Kernel_traitsI13__nv_bfloat16S2_S2_S2_fjLj2048ELj1ELj1ELj4ELj16ENS_18Kernel_traits_baseILj2048ES2_S2_S2_S2_fjLj128EEEEELb1ELb0ELb1ELb1EEEvNS_9BwdParamsE --------------------------
	.section	.text._ZN10layer_norm13ln_bwd_kernelINS_13Kernel_traitsI13__nv_bfloat16S2_S2_S2_fjLj2048ELj1ELj1ELj4ELj16ENS_18Kernel_traits_baseILj2048ES2_S2_S2_S2_fjLj128EEEEELb1ELb0ELb1ELb1EEEvNS_9BwdParamsE,"ax",@progbits
	.align	128
        .global         _ZN10layer_norm13ln_bwd_kernelINS_13Kernel_traitsI13__nv_bfloat16S2_S2_S2_fjLj2048ELj1ELj1ELj4ELj16ENS_18Kernel_traits_baseILj2048ES2_S2_S2_S2_fjLj128EEEEELb1ELb0ELb1ELb1EEEvNS_9BwdParamsE
        .type           _ZN10layer_norm13ln_bwd_kernelINS_13Kernel_traitsI13__nv_bfloat16S2_S2_S2_fjLj2048ELj1ELj1ELj4ELj16ENS_18Kernel_traits_baseILj2048ES2_S2_S2_S2_fjLj128EEEEELb1ELb0ELb1ELb1EEEvNS_9BwdParamsE,@function
        .size           _ZN10layer_norm13ln_bwd_kernelINS_13Kernel_traitsI13__nv_bfloat16S2_S2_S2_fjLj2048ELj1ELj1ELj4ELj16ENS_18Kernel_traits_baseILj2048ES2_S2_S2_S2_fjLj128EEEEELb1ELb0ELb1ELb1EEEvNS_9BwdParamsE,(.L_x_7979 - _ZN10layer_norm13ln_bwd_kernelINS_13Kernel_traitsI13__nv_bfloat16S2_S2_S2_fjLj2048ELj1ELj1ELj4ELj16ENS_18Kernel_traits_baseILj2048ES2_S2_S2_S2_fjLj128EEEEELb1ELb0ELb1ELb1EEEvNS_9BwdParamsE)
        .other          _ZN10layer_norm13ln_bwd_kernelINS_13Kernel_traitsI13__nv_bfloat16S2_S2_S2_fjLj2048ELj1ELj1ELj4ELj16ENS_18Kernel_traits_baseILj2048ES2_S2_S2_S2_fjLj128EEEEELb1ELb0ELb1ELb1EEEvNS_9BwdParamsE,@"STO_CUDA_ENTRY STV_DEFAULT"
_ZN10layer_norm13ln_bwd_kernelINS_13Kernel_traitsI13__nv_bfloat16S2_S2_S2_fjLj2048ELj1ELj1ELj4ELj16ENS_18Kernel_traits_baseILj2048ES2_S2_S2_S2_fjLj128EEEEELb1ELb0ELb1ELb1EEEvNS_9BwdParamsE:
.text._ZN10layer_norm13ln_bwd_kernelINS_13Kernel_traitsI13__nv_bfloat16S2_S2_S2_fjLj2048ELj1ELj1ELj4ELj16ENS_18Kernel_traits_baseILj2048ES2_S2_S2_S2_fjLj128EEEEELb1ELb0ELb1ELb1EEEvNS_9BwdParamsE:
        /* <DEDUP_REMOVED lines=24> */
[----:B------:R-:W1:Y:S01]  /*0180*/  LDCU.U8 UR11, c[0x0][0x410] ;  /* 0x00008200ff0b77ac */ /* 0x000e620008000000 */
[----:B------:R-:W3:Y:S01]  /*0190*/  LDCU UR14, c[0x0][0x400] ;  /* 0x00008000ff0e77ac */ /* 0x000ee20008000800 */
[----:B------:R-:W4:Y:S01]  /*01a0*/  LDCU.64 UR16, c[0x0][0x408] ;  /* 0x00008100ff1077ac */ /* 0x000f220008000a00 */
[----:B------:R-:W0:Y:S01]  /*01b0*/  LDCU.64 UR6, c[0x0][0x438] ;  /* 0x00008700ff0677ac */ /* 0x000e220008000a00 */
[----:B------:R-:W0:Y:S02]  /*01c0*/  LDCU.64 UR8, c[0x0][0x478] ;  /* 0x00008f00ff0877ac */ /* 0x000e240008000a00 */
[----:B0-----:R-:W-:-:S05]  /*01d0*/  IMAD.WIDE.U32 R2, R105, 0x10, R2 ;  /* 0x0000001069027825 */ /* 0x001fca00078e0002 */
[----:B--2---:R0:W5:Y:S04]  /*01e0*/  LDG.E.128 R32, desc[UR12][R2.64+0x800] ;  /* 0x0008000c02207981 */ /* 0x004168000c1e1d00 */
[----:B------:R0:W5:Y:S01]  /*01f0*/  LDG.E.128 R28, desc[UR12][R2.64] ;  /* 0x0000000c021c7981 */ /* 0x000162000c1e1d00 */
[----:B------:R-:W-:Y:S01]  /*0200*/  HFMA2 R64, -RZ, RZ, 0, 0 ;  /* 0x00000000ff407431 */ /* 0x000fe200000001ff */
[----:B------:R-:W-:Y:S01]  /*0210*/  MOV R0, UR4 ;  /* 0x0000000400007c02 */ /* 0x000fe20008000f00 */
[----:B-1-34-:R-:W-:-:S11]  /*0220*/  UPLOP3.LUT UP1, UPT, UPT, UPT, UPT, 0x40, 0x4 ;  /* 0x000000000004789c */ /* 0x01afd60003f2e870 */
.L_x_491:
[----:B------:R-:W1:Y:S08]  /*0230*/  LDC.64 R76, c[0x0][0x3f8] ;  /* 0x0000fe00ff4c7b82 */ /* 0x000e700000000a00 */
[----:B------:R-:W2:Y:S08]  /*0240*/  LDC.64 R106, c[0x0][0x3f0] ;  /* 0x0000fc00ff6a7b82 */ /* 0x000eb00000000a00 */
[----:B------:R-:W3:Y:S01]  /*0250*/  LDC.64 R78, c[0x0][0x3c8] ;  /* 0x0000f200ff4e7b82 */ /* 0x000ee20000000a00 */
[----:B-1----:R-:W-:-:S07]  /*0260*/  IMAD.WIDE R80, R0, 0x4, R76 ;  /* 0x0000000400507825 */ /* 0x002fce00078e024c */
[----:B------:R-:W1:Y:S01]  /*0270*/  LDC.64 R76, c[0x0][0x3c0] ;  /* 0x0000f000ff4c7b82 */ /* 0x000e620000000a00 */
[----:B0-----:R-:W4:Y:S01]  /*0280*/  LDG.E R2, desc[UR12][R80.64] ;  /* 0x0000000c50027981 */ /* 0x001f22000c1e1900 */
[----:B--2---:R-:W-:-:S06]  /*0290*/  IMAD.WIDE R106, R0, 0x4, R106 ;  /* 0x00000004006a7825 */ /* 0x004fcc00078e026a */
[----:B-----5:R0:W5:Y:S01]  /*02a0*/  LDG.E R106, desc[UR12][R106.64] ;  /* 0x0000000c6a6a7981 */ /* 0x020162000c1e1900 */
[----:B---3--:R-:W-:-:S05]  /*02b0*/  IMAD.WIDE R78, R0, 0x4, R78 ;  /* 0x00000004004e7825 */ /* 0x008fca00078e024e */
[----:B------:R0:W5:Y:S01]  /*02c0*/  LDG.E R4, desc[UR12][R78.64] ;  /* 0x0000000c4e047981 */ /* 0x000162000c1e1900 */
[----:B----4-:R-:W-:-:S13]  /*02d0*/  ISETP.GE.AND P2, PT, R2, 0x1, PT ;  /* 0x000000010200780c */ /* 0x010fda0003f46270 */
[----:B01----:R-:W-:Y:S05]  /*02e0*/  @!P2 BRA `(.L_x_423) ;  /* 0x0000000c00a4a947 */ /* 0x003fea0003800000 */
[----:B------:R-:W0:Y:S01]  /*02f0*/  LDC R78, c[0x0][0x388] ;  /* 0x0000e200ff4e7b82 */ /* 0x000e220000000800 */
[----:B------:R-:W-:-:S07]  /*0300*/  VIADD R5, R2, 0xffffffff ;  /* 0xffffffff02057836 */ /* 0x000fce0000000000 */
[----:B------:R-:W1:Y:S08]  /*0310*/  LDC.64 R16, c[0x0][0x3a8] ;  /* 0x0000ea00ff107b82 */ /* 0x000e700000000a00 */
[----:B------:R-:W2:Y:S01]  /*0320*/  LDC.64 R8, c[0x0][0x428] ;  /* 0x00010a00ff087b82 */ /* 0x000ea20000000a00 */
[C---:B0-----:R-:W-:Y:S02]  /*0330*/  IMAD R3, R0.reuse, R78, RZ ;  /* 0x0000004e00037224 */ /* 0x041fe400078e02ff */
[----:B------:R-:W-:Y:S01]  /*0340*/  IMAD.WIDE R76, R0, 0x4, R76 ;  /* 0x00000004004c7825 */ /* 0x000fe200078e024c */
[----:B-----5:R-:W-:-:S04]  /*0350*/  ISETP.GE.AND P1, PT, R106, 0x1, PT ;  /* 0x000000016a00780c */ /* 0x020fc80003f26270 */
[----:B------:R-:W0:Y:S01]  /*0360*/  LDC.64 R94, c[0x0][0x3b0] ;  /* 0x0000ec00ff5e7b82 */ /* 0x000e220000000a00 */
[----:B------:R-:W-:Y:S01]  /*0370*/  SHF.R.S32.HI R6, RZ, 0x1f, R3 ;  /* 0x0000001fff067819 */ /* 0x000fe20000011403 */
[----:B------:R-:W-:-:S03]  /*0380*/  IMAD R5, R5, R78, RZ ;  /* 0x0000004e05057224 */ /* 0x000fc600078e02ff */
[----:B------:R-:W-:Y:S02]  /*0390*/  LEA.HI R6, R6, R3, RZ, 0x3 ;  /* 0x0000000306067211 */ /* 0x000fe400078f18ff */
[----:B------:R-:W-:Y:S01]  /*03a0*/  SHF.R.S32.HI R10, RZ, 0x1f, R5 ;  /* 0x0000001fff0a7819 */ /* 0x000fe20000011405 */
[----:B------:R3:W4:Y:S01]  /*03b0*/  LDG.E R3, desc[UR12][R76.64] ;  /* 0x0000000c4c037981 */ /* 0x000722000c1e1900 */
[----:B------:R-:W-:Y:S02]  /*03c0*/  LEA.HI.SX32 R79, R6, R105, 0x1d ;  /* 0x00000069064f7211 */ /* 0x000fe400078feaff */
[----:B------:R-:W-:Y:S02]  /*03d0*/  LEA.HI R10, R10, R5, RZ, 0x3 ;  /* 0x000000050a0a7211 */ /* 0x000fe400078f18ff */
[C---:B------:R-:W-:Y:S01]  /*03e0*/  IADD3 R85, PT, PT, R79.reuse, 0x80, RZ ;  /* 0x000000804f557810 */ /* 0x040fe20007ffe0ff */
[----:B-1----:R-:W-:Y:S01]  /*03f0*/  IMAD.WIDE.U32 R80, R79, 0x10, R16 ;  /* 0x000000104f507825 */ /* 0x002fe200078e0010 */
[----:B------:R-:W-:-:S03]  /*0400*/  LEA.HI.SX32 R5, R10, R105, 0x1d ;  /* 0x000000690a057211 */ /* 0x000fc600078feaff */
[----:B------:R-:W-:Y:S02]  /*0410*/  IMAD.WIDE.U32 R16, R85, 0x10, R16 ;  /* 0x0000001055107825 */ /* 0x000fe400078e0010 */
[----:B------:R-:W4:Y:S02]  /*0420*/  LDG.E.128 R80, desc[UR12][R80.64] ;  /* 0x0000000c50507981 */ /* 0x000f24000c1e1d00 */
[C-C-:B--2---:R-:W-:Y:S01]  /*0430*/  IMAD.WIDE.U32 R12, R5.reuse, 0x10, R8.reuse ;  /* 0x00000010050c7825 */ /* 0x144fe200078e0008 */
[----:B------:R-:W-:Y:S01]  /*0440*/  IADD3 R5, PT, PT, R5, 0x80, RZ ;  /* 0x0000008005057810 */ /* 0x000fe20007ffe0ff */
[----:B------:R-:W2:Y:S04]  /*0450*/  LDG.E.128 R16, desc[UR12][R16.64] ;  /* 0x0000000c10107981 */ /* 0x000ea8000c1e1d00 */
[----:B------:R-:W2:Y:S01]  /*0460*/  LDG.E.128 R12, desc[UR12][R12.64] ;  /* 0x0000000c0c0c7981 */ /* 0x000ea2000c1e1d00 */
[----:B------:R-:W-:-:S06]  /*0470*/  IMAD.WIDE.U32 R8, R5, 0x10, R8 ;  /* 0x0000001005087825 */ /* 0x000fcc00078e0008 */
[----:B------:R-:W2:Y:S01]  /*0480*/  LDG.E.128 R8, desc[UR12][R8.64] ;  /* 0x0000000c08087981 */ /* 0x000ea2000c1e1d00 */
[----:B------:R-:W-:-:S05]  /*0490*/  @P1 IADD3 R5, PT, PT, R106, -0x1, RZ ;  /* 0xffffffff6a051810 */ /* 0x000fca0007ffe0ff */
[----:B------:R-:W-:-:S05]  /*04a0*/  @P1 IMAD R5, R5, R78, RZ ;  /* 0x0000004e05051224 */ /* 0x000fca00078e02ff */
[----:B------:R-:W-:-:S04]  /*04b0*/  @P1 SHF.R.S32.HI R78, RZ, 0x1f, R5 ;  /* 0x0000001fff4e1819 */ /* 0x000fc80000011405 */
[----:B------:R-:W-:Y:S02]  /*04c0*/  @P1 LEA.HI R78, R78, R5, RZ, 0x3 ;  /* 0x000000054e4e1211 */ /* 0x000fe400078f18ff */
[----:B------:R-:W-:Y:S02]  /*04d0*/  MOV R97, RZ ;  /* 0x000000ff00617202 */ /* 0x000fe40000000f00 */
[----:B------:R-:W-:-:S05]  /*04e0*/  @P1 LEA.HI.SX32 R97, R78, R105, 0x1d ;  /* 0x000000694e611211 */ /* 0x000fca00078feaff */
[C---:B------:R-:W-:Y:S02]  /*04f0*/  VIADD R5, R97.reuse, 0x80 ;  /* 0x0000008061057836 */ /* 0x040fe40000000000 */
[----:B0-----:R-:W-:-:S04]  /*0500*/  IMAD.WIDE.U32 R96, R97, 0x8, R94 ;  /* 0x0000000861607825 */ /* 0x001fc800078e005e */
[----:B------:R-:W-:Y:S02]  /*0510*/  IMAD.WIDE.U32 R94, R5, 0x8, R94 ;  /* 0x00000008055e7825 */ /* 0x000fe400078e005e */
[----:B------:R-:W5:Y:S04]  /*0520*/  LDG.E.64 R96, desc[UR12][R96.64] ;  /* 0x0000000c60607981 */ /* 0x000f68000c1e1b00 */
[----:B------:R-:W5:Y:S01]  /*0530*/  LDG.E.64 R94, desc[UR12][R94.64] ;  /* 0x0000000c5e5e7981 */ /* 0x000f62000c1e1b00 */
[----:B------:R-:W-:Y:S01]  /*0540*/  IMAD.U32 R103, RZ, RZ, UR7 ;  /* 0x00000007ff677e24 */ /* 0x000fe2000f8e00ff */
[----:B------:R-:W-:-:S04]  /*0550*/  ISETP.NE.U32.AND P0, PT, RZ, UR6, PT ;  /* 0x00000006ff007c0c */ /* 0x000fc8000bf05070 */
[----:B------:R-:W-:-:S13]  /*0560*/  ISETP.NE.AND.EX P0, PT, R103, RZ, PT, P0 ;  /* 0x000000ff6700720c */ /* 0x000fda0003f05300 */
[----:B------:R-:W0:Y:S08]  /*0570*/  @P0 LDC.64 R6, c[0x0][0x438] ;  /* 0x00010e00ff060b82 */ /* 0x000e300000000a00 */
[----:B---3--:R-:W1:Y:S01]  /*0580*/  @P0 LDC.64 R76, c[0x0][0x438] ;  /* 0x00010e00ff4c0b82 */ /* 0x008e620000000a00 */
[----:B0-----:R-:W-:-:S05]  /*0590*/  @P0 IMAD.WIDE.U32 R6, R79, 0x10, R6 ;  /* 0x000000104f060825 */ /* 0x001fca00078e0006 */
[----:B------:R-:W5:Y:S01]  /*05a0*/  @P0 LDG.E.128 R24, desc[UR12][R6.64] ;  /* 0x0000000c06180981 */ /* 0x000f62000c1e1d00 */
[----:B-1----:R-:W-:-:S05]  /*05b0*/  @P0 IMAD.WIDE.U32 R76, R85, 0x10, R76 ;  /* 0x00000010554c0825 */ /* 0x002fca00078e004c */
[----:B------:R4:W5:Y:S01]  /*05c0*/  @P0 LDG.E.128 R20, desc[UR12][R76.64] ;  /* 0x0000000c4c140981 */ /* 0x000962000c1e1d00 */
[----:B------:R-:W-:Y:S02]  /*05d0*/  ISETP.NE.AND P0, PT, RZ, UR11, PT ;  /* 0x0000000bff007c0c */ /* 0x000fe4000bf05270 */
[----:B------:R-:W-:-:S04]  /*05e0*/  PRMT R88, R31, 0x7632, R88 ;  /* 0x000076321f587816 */ /* 0x000fc80000000058 */
[----:B------:R-:W-:Y:S02]  /*05f0*/  SHF.L.U32 R88, R88, 0x10, RZ ;  /* 0x0000001058587819 */ /* 0x000fe400000006ff */
[----:B------:R-:W-:Y:S02]  /*0600*/  SHF.L.U32 R92, R35, 0x10, RZ ;  /* 0x00000010235c7819 */ /* 0x000fe400000006ff */
[----:B----4-:R-:W-:Y:S02]  /*0610*/  FSEL R76, R3, RZ, !P0 ;  /* 0x000000ff034c7208 */ /* 0x010fe40004000000 */
[C---:B------:R-:W-:Y:S01]  /*0620*/  PRMT R79, R81.reuse, 0x7632, R79 ;  /* 0x00007632514f7816 */ /* 0x040fe2000000004f */
[C---:B------:R-:W-:Y:S01]  /*0630*/  IMAD.U32 R117, R82.reuse, 0x10000, RZ ;  /* 0x0001000052757824 */ /* 0x040fe200078e00ff */
[----:B------:R-:W-:Y:S02]  /*0640*/  SHF.L.U32 R119, R81, 0x10, RZ ;  /* 0x0000001051777819 */ /* 0x000fe400000006ff */
[----:B------:R-:W-:-:S02]  /*0650*/  PRMT R81, R82, 0x7632, R81 ;  /* 0x0000763252517816 */ /* 0x000fc40000000051 */
[----:B------:R-:W-:Y:S02]  /*0660*/  PRMT R78, R80, 0x7632, R78 ;  /* 0x00007632504e7816 */ /* 0x000fe4000000004e */
[C---:B--2---:R-:W-:Y:S02]  /*0670*/  PRMT R86, R12.reuse, 0x7632, R86 ;  /* 0x000076320c567816 */ /* 0x044fe40000000056 */
[----:B------:R-:W-:Y:S02]  /*0680*/  SHF.L.U32 R5, R12, 0x10, RZ ;  /* 0x000000100c057819 */ /* 0x000fe400000006ff */
[----:B------:R-:W-:Y:S02]  /*0690*/  PRMT R82, R83, 0x7632, R82 ;  /* 0x0000763253527816 */ /* 0x000fe40000000052 */
[----:B------:R-:W-:Y:S02]  /*06a0*/  PRMT R12, R17, 0x7632, R12 ;  /* 0x00007632110c7816 */ /* 0x000fe4000000000c */
[----:B------:R-:W-:Y:S01]  /*06b0*/  SHF.L.U32 R115, R83, 0x10, RZ ;  /* 0x0000001053737819 */ /* 0x000fe200000006ff */
[----:B------:R-:W-:Y:S01]  /*06c0*/  IMAD.U32 R7, R13, 0x10000, RZ ;  /* 0x000100000d077824 */ /* 0x000fe200078e00ff */
[----:B------:R-:W-:Y:S01]  /*06d0*/  SHF.L.U32 R99, R17, 0x10, RZ ;  /* 0x0000001011637819 */ /* 0x000fe200000006ff */
[----:B------:R-:W-:Y:S01]  /*06e0*/  IMAD.U32 R81, R81, 0x10000, RZ ;  /* 0x0001000051517824 */ /* 0x000fe200078e00ff */
[----:B------:R-:W-:Y:S01]  /*06f0*/  PRMT R85, R13, 0x7632, R85 ;  /* 0x000076320d557816 */ /* 0x000fe20000000055 */
[----:B------:R-:W-:Y:S01]  /*0700*/  IMAD.U32 R12, R12, 0x10000, RZ ;  /* 0x000100000c0c7824 */ /* 0x000fe200078e00ff */
[----:B------:R-:W-:-:S02]  /*0710*/  PRMT R6, R16, 0x7632, R6 ;  /* 0x0000763210067816 */ /* 0x000fc40000000006 */
[----:B------:R-:W-:Y:S02]  /*0720*/  SHF.L.U32 R78, R78, 0x10, RZ ;  /* 0x000000104e4e7819 */ /* 0x000fe400000006ff */
[----:B------:R-:W-:Y:S02]  /*0730*/  SHF.L.U32 R17, R82, 0x10, RZ ;  /* 0x0000001052117819 */ /* 0x000fe400000006ff */
[C---:B------:R-:W-:Y:S02]  /*0740*/  PRMT R13, R14.reuse, 0x7632, R13 ;  /* 0x000076320e0d7816 */ /* 0x040fe4000000000d */
[----:B------:R-:W-:Y:S01]  /*0750*/  SHF.L.U32 R107, R14, 0x10, RZ ;  /* 0x000000100e6b7819 */ /* 0x000fe200000006ff */
[----:B------:R-:W-:Y:S01]  /*0760*/  FADD.FTZ R115, -R76, R115 ;  /* 0x000000734c737221 */ /* 0x000fe20000010100 */
[----:B------:R-:W-:Y:S01]  /*0770*/  PRMT R14, R18, 0x7632, R14 ;  /* 0x00007632120e7816 */ /* 0x000fe2000000000e */
[C---:B------:R-:W-:Y:S01]  /*0780*/  FADD.FTZ R109, -R76.reuse, R81 ;  /* 0x000000514c6d7221 */ /* 0x040fe20000010100 */
[----:B------:R-:W-:Y:S01]  /*0790*/  PRMT R84, R15, 0x7632, R84 ;  /* 0x000076320f547816 */ /* 0x000fe20000000054 */
[----:B------:R-:W-:Y:S01]  /*07a0*/  FADD.FTZ R113, -R76, R78 ;  /* 0x0000004e4c717221 */ /* 0x000fe20000010100 */
[----:B------:R-:W-:Y:S01]  /*07b0*/  SHF.L.U32 R6, R6, 0x10, RZ ;  /* 0x0000001006067819 */ /* 0x000fe200000006ff */
[----:B------:R-:W-:Y:S01]  /*07c0*/  FADD.FTZ R17, -R76, R17 ;  /* 0x000000114c117221 */ /* 0x000fe20000010100 */
[----:B------:R-:W-:Y:S01]  /*07d0*/  SHF.L.U32 R87, R18, 0x10, RZ ;  /* 0x0000001012577819 */ /* 0x000fe200000006ff */
[----:B------:R-:W-:Y:S01]  /*07e0*/  FADD.FTZ R81, -R76, R12 ;  /* 0x0000000c4c517221 */ /* 0x000fe20000010100 */
[----:B------:R-:W-:-:S02]  /*07f0*/  SHF.L.U32 R79, R79, 0x10, RZ ;  /* 0x000000104f4f7819 */ /* 0x000fc400000006ff */
[----:B------:R-:W-:Y:S02]  /*0800*/  SHF.L.U32 R80, R80, 0x10, RZ ;  /* 0x0000001050507819 */ /* 0x000fe400000006ff */
[----:B------:R-:W-:Y:S02]  /*0810*/  SHF.L.U32 R15, R15, 0x10, RZ ;  /* 0x000000100f0f7819 */ /* 0x000fe400000006ff */
[----:B------:R-:W-:Y:S02]  /*0820*/  PRMT R18, R19, 0x7632, R18 ;  /* 0x0000763213127816 */ /* 0x000fe40000000012 */
[----:B------:R-:W-:Y:S02]  /*0830*/  SHF.L.U32 R14, R14, 0x10, RZ ;  /* 0x000000100e0e7819 */ /* 0x000fe400000006ff */
[C---:B------:R-:W-:Y:S02]  /*0840*/  PRMT R82, R9.reuse, 0x7632, R82 ;  /* 0x0000763209527816 */ /* 0x040fe40000000052 */
[----:B------:R-:W-:Y:S01]  /*0850*/  SHF.L.U32 R101, R9, 0x10, RZ ;  /* 0x0000001009657819 */ /* 0x000fe200000006ff */
[----:B------:R-:W-:Y:S01]  /*0860*/  FMUL.FTZ R9, R4, R115 ;  /* 0x0000007304097220 */ /* 0x000fe20000410000 */
[----:B------:R-:W-:-:S02]  /*0870*/  PRMT R78, R11, 0x7632, R78 ;  /* 0x000076320b4e7816 */ /* 0x000fc4000000004e */
[----:B------:R-:W-:Y:S02]  /*0880*/  SHF.L.U32 R91, R11, 0x10, RZ ;  /* 0x000000100b5b7819 */ /* 0x000fe400000006ff */
[----:B------:R-:W-:Y:S01]  /*0890*/  SHF.L.U32 R12, R31, 0x10, RZ ;  /* 0x000000101f0c7819 */ /* 0x000fe200000006ff */
[----:B------:R-:W-:Y:S01]  /*08a0*/  IMAD.U32 R16, R16, 0x10000, RZ ;  /* 0x0001000010107824 */ /* 0x000fe200078e00ff */
[----:B------:R-:W-:Y:S01]  /*08b0*/  PRMT R11, R28, 0x7632, R11 ;  /* 0x000076321c0b7816 */ /* 0x000fe2000000000b */
[----:B------:R-:W-:Y:S02]  /*08c0*/  IMAD.U32 R90, R84, 0x10000, RZ ;  /* 0x00010000545a7824 */ /* 0x000fe400078e00ff */
[----:B------:R-:W-:Y:S01]  /*08d0*/  FADD.FTZ R83, -R76, R6 ;  /* 0x000000064c537221 */ /* 0x000fe20000010100 */
[----:B------:R-:W-:Y:S02]  /*08e0*/  IMAD.U32 R89, R19, 0x10000, RZ ;  /* 0x0001000013597824 */ /* 0x000fe400078e00ff */
[----:B------:R-:W-:Y:S01]  /*08f0*/  FMUL.FTZ R84, R4, R17 ;  /* 0x0000001104547220 */ /* 0x000fe20000410000 */
[C---:B------:R-:W-:Y:S01]  /*0900*/  FADD.FTZ R111, -R76.reuse, R79 ;  /* 0x0000004f4c6f7221 */ /* 0x040fe20000010100 */
[----:B------:R-:W-:Y:S01]  /*0910*/  FADD.FTZ R87, -R76, R87 ;  /* 0x000000574c577221 */ /* 0x000fe20000010100 */
[----:B------:R-:W-:Y:S01]  /*0920*/  SHF.L.U32 R18, R18, 0x10, RZ ;  /* 0x0000001012127819 */ /* 0x000fe200000006ff */
[----:B------:R-:W-:-:S02]  /*0930*/  IMAD.U32 R6, R28, 0x10000, RZ ;  /* 0x000100001c067824 */ /* 0x000fc400078e00ff */
[C---:B------:R-:W-:Y:S01]  /*0940*/  FADD.FTZ R3, -R76.reuse, R80 ;  /* 0x000000504c037221 */ /* 0x040fe20000010100 */
[----:B------:R-:W-:Y:S01]  /*0950*/  FADD.FTZ R79, -R76, R14 ;  /* 0x0000000e4c4f7221 */ /* 0x000fe20000010100 */
[----:B------:R-:W-:Y:S01]  /*0960*/  SHF.L.U32 R11, R11, 0x10, RZ ;  /* 0x000000100b0b7819 */ /* 0x000fe200000006ff */
[-C--:B------:R-:W-:Y:S01]  /*0970*/  FMUL.FTZ R12, R12, R15.reuse ;  /* 0x0000000f0c0c7220 */ /* 0x080fe20000410000 */
[--C-:B------:R-:W-:Y:S01]  /*0980*/  FADD.FTZ R54, R54, R15.reuse ;  /* 0x0000000f36367221 */ /* 0x100fe20000010000 */
[----:B------:R-:W-:Y:S01]  /*0990*/  FFMA.FTZ R42, R9, R15, R42 ;  /* 0x0000000f092a7223 */ /* 0x000fe2000001002a */
[--C-:B------:R-:W-:Y:S01]  /*09a0*/  FADD.FTZ R19, -R76, R16.reuse ;  /* 0x000000104c137221 */ /* 0x100fe20000010100 */
[----:B------:R-:W-:Y:S02]  /*09b0*/  IMAD.U32 R86, R86, 0x10000, RZ ;  /* 0x0001000056567824 */ /* 0x000fe400078e00ff */
[----:B------:R-:W-:Y:S01]  /*09c0*/  FMUL.FTZ R14, R4, R113 ;  /* 0x00000071040e7220 */ /* 0x000fe20000410000 */
[----:B------:R-:W-:Y:S01]  /*09d0*/  PRMT R15, R29, 0x7632, R15 ;  /* 0x000076321d0f7816 */ /* 0x000fe2000000000f */
[----:B------:R-:W-:Y:S01]  /*09e0*/  FADD.FTZ R89, -R76, R89 ;  /* 0x000000594c597221 */ /* 0x000fe20000010100 */
[----:B------:R-:W-:Y:S01]  /*09f0*/  PRMT R16, R30, 0x7632, R16 ;  /* 0x000076321e107816 */ /* 0x000fe20000000010 */
[-C--:B------:R-:W-:Y:S01]  /*0a00*/  FMUL.FTZ R17, R88, R90.reuse ;  /* 0x0000005a58117220 */ /* 0x080fe20000410000 */
[----:B------:R-:W-:Y:S01]  /*0a10*/  FADD.FTZ R55, R55, R90 ;  /* 0x0000005a37377221 */ /* 0x000fe20000010000 */
[----:B------:R-:W-:Y:S01]  /*0a20*/  FFMA.FTZ R43, R84, R90, R43 ;  /* 0x0000005a542b7223 */ /* 0x000fe2000001002b */
[----:B------:R-:W-:-:S02]  /*0a30*/  IMAD.U32 R93, R10, 0x10000, RZ ;  /* 0x000100000a5d7824 */ /* 0x000fc400078e00ff */
[----:B------:R-:W-:Y:S01]  /*0a40*/  FMUL.FTZ R6, R6, R5 ;  /* 0x0000000506067220 */ /* 0x000fe20000410000 */
[----:B------:R-:W-:Y:S02]  /*0a50*/  IMAD.U32 R90, R34, 0x10000, RZ ;  /* 0x00010000225a7824 */ /* 0x000fe400078e00ff */
[----:B------:R-:W-:Y:S01]  /*0a60*/  FMUL.FTZ R87, R4, R87 ;  /* 0x0000005704577220 */ /* 0x000fe20000410000 */
[----:B------:R-:W-:Y:S01]  /*0a70*/  FADD.FTZ R77, -R76, R18 ;  /* 0x000000124c4d7221 */ /* 0x000fe20000010100 */
[----:B------:R-:W-:Y:S01]  /*0a80*/  FMUL.FTZ R3, R4, R3 ;  /* 0x0000000304037220 */ /* 0x000fe20000410000 */
[C---:B------:R-:W-:Y:S01]  /*0a90*/  PRMT R80, R8.reuse, 0x7632, R80 ;  /* 0x0000763208507816 */ /* 0x040fe20000000050 */
[-C--:B------:R-:W-:Y:S01]  /*0aa0*/  FMUL.FTZ R11, R11, R86.reuse ;  /* 0x000000560b0b7220 */ /* 0x080fe20000410000 */
[----:B------:R-:W-:Y:S01]  /*0ab0*/  SHF.L.U32 R105, R8, 0x10, RZ ;  /* 0x0000001008697819 */ /* 0x000fe200000006ff */
[----:B------:R-:W-:Y:S01]  /*0ac0*/  FADD.FTZ R57, R57, R86 ;  /* 0x0000005639397221 */ /* 0x000fe20000010000 */
[----:B------:R-:W-:Y:S01]  /*0ad0*/  FFMA.FTZ R37, R14, R86, R37 ;  /* 0x000000560e257223 */ /* 0x000fe20000010025 */
[----:B------:R-:W-:Y:S01]  /*0ae0*/  SHF.L.U32 R15, R15, 0x10, RZ ;  /* 0x000000100f0f7819 */ /* 0x000fe200000006ff */
[----:B------:R-:W-:Y:S01]  /*0af0*/  FMUL.FTZ R89, R4, R89 ;  /* 0x0000005904597220 */ /* 0x000fe20000410000 */
[----:B------:R-:W-:Y:S01]  /*0b00*/  SHF.L.U32 R18, R85, 0x10, RZ ;  /* 0x0000001055127819 */ /* 0x000fe200000006ff */
[----:B------:R-:W-:Y:S01]  /*0b10*/  IMAD.U32 R85, R16, 0x10000, RZ ;  /* 0x0001000010557824 */ /* 0x000fe200078e00ff */
[----:B------:R-:W-:Y:S01]  /*0b20*/  SHF.L.U32 R8, R29, 0x10, RZ ;  /* 0x000000101d087819 */ /* 0x000fe200000006ff */
[-C--:B------:R-:W-:Y:S01]  /*0b30*/  FMUL.FTZ R90, R90, R93.reuse ;  /* 0x0000005d5a5a7220 */ /* 0x080fe20000410000 */
[----:B------:R-:W-:Y:S01]  /*0b40*/  SHF.L.U32 R86, R13, 0x10, RZ ;  /* 0x000000100d567819 */ /* 0x000fe200000006ff */
[----:B------:R-:W-:Y:S01]  /*0b50*/  FADD.FTZ R44, R44, R93 ;  /* 0x0000005d2c2c7221 */ /* 0x000fe20000010000 */
[----:B------:R-:W-:Y:S01]  /*0b60*/  FFMA.FTZ R60, R87, R93, R60 ;  /* 0x0000005d573c7223 */ /* 0x000fe2000001003c */
[----:B------:R-:W-:Y:S01]  /*0b70*/  FADD.FTZ R98, RZ, R6 ;  /* 0x00000006ff627221 */ /* 0x000fe20000010000 */
[C---:B------:R-:W-:Y:S01]  /*0b80*/  FADD.FTZ R119, -R76.reuse, R119 ;  /* 0x000000774c777221 */ /* 0x040fe20000010100 */
[----:B------:R-:W-:Y:S01]  /*0b90*/  FADD.FTZ R99, -R76, R99 ;  /* 0x000000634c637221 */ /* 0x000fe20000010100 */
[----:B------:R-:W-:Y:S01]  /*0ba0*/  FFMA.FTZ R93, R3, R6, RZ ;  /* 0x00000006035d7223 */ /* 0x000fe200000100ff */
[----:B------:R-:W-:Y:S01]  /*0bb0*/  FMUL.FTZ R13, R15, R18 ;  /* 0x000000120f0d7220 */ /* 0x000fe20000410000 */
[-C--:B------:R-:W-:Y:S01]  /*0bc0*/  FMUL.FTZ R92, R92, R91.reuse ;  /* 0x0000005b5c5c7220 */ /* 0x080fe20000410000 */
[----:B------:R-:W-:Y:S01]  /*0bd0*/  FADD.FTZ R46, R46, R91 ;  /* 0x0000005b2e2e7221 */ /* 0x000fe20000010000 */
[----:B------:R-:W-:Y:S01]  /*0be0*/  FFMA.FTZ R62, R89, R91, R62 ;  /* 0x0000005b593e7223 */ /* 0x000fe2000001003e */
[----:B------:R-:W-:Y:S01]  /*0bf0*/  FADD.FTZ R56, R56, R5 ;  /* 0x0000000538387221 */ /* 0x000fe20000010000 */
[----:B------:R-:W-:Y:S01]  /*0c00*/  FFMA.FTZ R36, R3, R5, R36 ;  /* 0x0000000503247223 */ /* 0x000fe20000010024 */
[----:B------:R-:W-:Y:S01]  /*0c10*/  FMUL.FTZ R8, R8, R7 ;  /* 0x0000000708087220 */ /* 0x000fe20000410000 */
[----:B------:R-:W-:Y:S01]  /*0c20*/  FMUL.FTZ R15, R85, R86 ;  /* 0x00000056550f7220 */ /* 0x000fe20000410000 */
[----:B------:R-:W-:Y:S01]  /*0c30*/  SHF.L.U32 R88, R33, 0x10, RZ ;  /* 0x0000001021587819 */ /* 0x000fe200000006ff */
[----:B------:R-:W-:Y:S01]  /*0c40*/  FADD.FTZ R91, R98, R11 ;  /* 0x0000000b625b7221 */ /* 0x000fe20000010000 */
[C---:B------:R-:W-:Y:S01]  /*0c50*/  FMUL.FTZ R5, R4.reuse, R119 ;  /* 0x0000007704057220 */ /* 0x040fe20000410000 */
[----:B------:R-:W-:Y:S01]  /*0c60*/  FMUL.FTZ R85, R4, R99 ;  /* 0x0000006304557220 */ /* 0x000fe20000410000 */
[----:B------:R-:W-:Y:S01]  /*0c70*/  FFMA.FTZ R98, R14, R11, R93 ;  /* 0x0000000b0e627223 */ /* 0x000fe2000001005d */
[----:B------:R-:W-:Y:S01]  /*0c80*/  FADD.FTZ R117, -R76, R117 ;  /* 0x000000754c757221 */ /* 0x000fe20000010100 */
[----:B------:R-:W-:Y:S01]  /*0c90*/  PRMT R76, R10, 0x7632, R76 ;  /* 0x000076320a4c7816 */ /* 0x000fe2000000004c */
[----:B------:R-:W-:Y:S01]  /*0ca0*/  IMAD.U32 R10, R30, 0x10000, RZ ;  /* 0x000100001e0a7824 */ /* 0x000fe200078e00ff */
[----:B------:R-:W-:Y:S01]  /*0cb0*/  PRMT R93, R32, 0x7632, R93 ;  /* 0x00007632205d7816 */ /* 0x000fe2000000005d */
[----:B------:R-:W-:Y:S01]  /*0cc0*/  FADD.FTZ R100, R91, R8 ;  /* 0x000000085b647221 */ /* 0x000fe20000010000 */
[----:B------:R-:W-:Y:S01]  /*0cd0*/  FMUL.FTZ R16, R4, R111 ;  /* 0x0000006f04107220 */ /* 0x000fe20000410000 */
[-C--:B------:R-:W-:Y:S01]  /*0ce0*/  FMUL.FTZ R88, R88, R101.reuse ;  /* 0x0000006558587220 */ /* 0x080fe20000410000 */
[--C-:B------:R-:W-:Y:S01]  /*0cf0*/  FADD.FTZ R50, R50, R101.reuse ;  /* 0x0000006532327221 */ /* 0x100fe20000010000 */
[----:B------:R-:W-:Y:S01]  /*0d00*/  FFMA.FTZ R66, R85, R101, R66 ;  /* 0x0000006555427223 */ /* 0x000fe20000010042 */
[----:B------:R-:W-:Y:S01]  /*0d10*/  FFMA.FTZ R91, R5, R8, R98 ;  /* 0x00000008055b7223 */ /* 0x000fe20000010062 */
[----:B------:R-:W-:Y:S01]  /*0d20*/  PRMT R101, R33, 0x7632, R101 ;  /* 0x0000763221657816 */ /* 0x000fe20000000065 */
[----:B------:R-:W-:Y:S01]  /*0d30*/  FADD.FTZ R58, R58, R7 ;  /* 0x000000073a3a7221 */ /* 0x000fe20000010000 */
[----:B------:R-:W-:Y:S01]  /*0d40*/  SHF.L.U32 R98, R93, 0x10, RZ ;  /* 0x000000105d627819 */ /* 0x000fe200000006ff */
[----:B------:R-:W-:Y:S01]  /*0d50*/  FFMA.FTZ R38, R5, R7, R38 ;  /* 0x0000000705267223 */ /* 0x000fe20000010026 */
[----:B------:R-:W-:Y:S01]  /*0d60*/  FMUL.FTZ R10, R10, R107 ;  /* 0x0000006b0a0a7220 */ /* 0x000fe20000410000 */
[----:B------:R-:W-:-:S02]  /*0d70*/  IMAD.U32 R99, R80, 0x10000, RZ ;  /* 0x0001000050637824 */ /* 0x000fc400078e00ff */
[----:B------:R-:W-:Y:S01]  /*0d80*/  FADD.FTZ R93, R100, R13 ;  /* 0x0000000d645d7221 */ /* 0x000fe20000010000 */
[----:B------:R-:W-:Y:S01]  /*0d90*/  FMUL.FTZ R7, R4, R117 ;  /* 0x0000007504077220 */ /* 0x000fe20000410000 */
[----:B------:R-:W-:Y:S01]  /*0da0*/  FFMA.FTZ R80, R16, R13, R91 ;  /* 0x0000000d10507223 */ /* 0x000fe2000001005b */
[----:B------:R-:W-:Y:S01]  /*0db0*/  SHF.L.U32 R100, R101, 0x10, RZ ;  /* 0x0000001065647819 */ /* 0x000fe200000006ff */
[----:B------:R-:W-:Y:S01]  /*0dc0*/  FADD.FTZ R59, R59, R18 ;  /* 0x000000123b3b7221 */ /* 0x000fe20000010000 */
[----:B------:R-:W-:Y:S01]  /*0dd0*/  SHF.L.U32 R101, R82, 0x10, RZ ;  /* 0x0000001052657819 */ /* 0x000fe200000006ff */
[----:B------:R-:W-:Y:S01]  /*0de0*/  FFMA.FTZ R39, R16, R18, R39 ;  /* 0x0000001210277223 */ /* 0x000fe20000010027 */
[----:B------:R-:W-:Y:S01]  /*0df0*/  FADD.FTZ R82, R93, R10 ;  /* 0x0000000a5d527221 */ /* 0x000fe20000010000 */
[----:B------:R-:W-:Y:S01]  /*0e00*/  FMUL.FTZ R18, R4, R109 ;  /* 0x0000006d04127220 */ /* 0x000fe20000410000 */
[----:B------:R-:W-:Y:S01]  /*0e10*/  FFMA.FTZ R93, R7, R10, R80 ;  /* 0x0000000a075d7223 */ /* 0x000fe20000010050 */
[----:B------:R-:W-:Y:S01]  /*0e20*/  FMUL.FTZ R91, R98, R99 ;  /* 0x00000063625b7220 */ /* 0x000fe20000410000 */
[----:B------:R-:W-:Y:S01]  /*0e30*/  FMUL.FTZ R98, R4, R83 ;  /* 0x0000005304627220 */ /* 0x000fe20000410000 */
[----:B------:R-:W-:Y:S01]  /*0e40*/  FADD.FTZ R83, R82, R15 ;  /* 0x0000000f52537221 */ /* 0x000fe20000010000 */
[C---:B------:R-:W-:Y:S01]  /*0e50*/  FFMA.FTZ R80, R18.reuse, R15, R93 ;  /* 0x0000000f12507223 */ /* 0x040fe2000001005d */
[----:B------:R-:W-:Y:S01]  /*0e60*/  FADD.FTZ R53, R53, R86 ;  /* 0x0000005635357221 */ /* 0x000fe20000010000 */
[----:B------:R-:W-:Y:S01]  /*0e70*/  FFMA.FTZ R41, R18, R86, R41 ;  /* 0x0000005612297223 */ /* 0x000fe20000010029 */
[----:B------:R-:W-:Y:S01]  /*0e80*/  SHF.L.U32 R86, R32, 0x10, RZ ;  /* 0x0000001020567819 */ /* 0x000fe200000006ff */
[----:B------:R-:W-:Y:S01]  /*0e90*/  FADD.FTZ R82, R83, R12 ;  /* 0x0000000c53527221 */ /* 0x000fe20000010000 */
[----:B------:R-:W-:Y:S01]  /*0ea0*/  FFMA.FTZ R83, R9, R12, R80 ;  /* 0x0000000c09537223 */ /* 0x000fe20000010050 */
[----:B------:R-:W-:Y:S01]  /*0eb0*/  FMUL.FTZ R93, R100, R101 ;  /* 0x00000065645d7220 */ /* 0x000fe20000410000 */
[----:B------:R-:W-:Y:S01]  /*0ec0*/  FMUL.FTZ R100, R4, R81 ;  /* 0x0000005104647220 */ /* 0x000fe20000410000 */
[----:B------:R-:W-:Y:S01]  /*0ed0*/  FMUL.FTZ R86, R86, R105 ;  /* 0x0000006956567220 */ /* 0x000fe20000410000 */
[----:B------:R-:W-:Y:S01]  /*0ee0*/  FADD.FTZ R81, R82, R17 ;  /* 0x0000001152517221 */ /* 0x000fe20000010000 */
[----:B------:R-:W-:Y:S01]  /*0ef0*/  FMUL.FTZ R19, R4, R19 ;  /* 0x0000001304137220 */ /* 0x000fe20000410000 */
[----:B------:R-:W-:-:S02]  /*0f00*/  FFMA.FTZ R82, R84, R17, R83 ;  /* 0x0000001154527223 */ /* 0x000fc40000010053 */
[----:B------:R-:W-:Y:S02]  /*0f10*/  FADD.FTZ R80, R81, R86 ;  /* 0x0000005651507221 */ /* 0x000fe40000010000 */
[----:B------:R-:W-:Y:S02]  /*0f20*/  FFMA.FTZ R81, R19, R86, R82 ;  /* 0x0000005613517223 */ /* 0x000fe40000010052 */
[----:B------:R-:W-:Y:S02]  /*0f30*/  FADD.FTZ R83, R80, R91 ;  /* 0x0000005b50537221 */ /* 0x000fe40000010000 */
[C---:B------:R-:W-:Y:S01]  /*0f40*/  FFMA.FTZ R80, R98.reuse, R91, R81 ;  /* 0x0000005b62507223 */ /* 0x040fe20000010051 */
[----:B------:R-:W-:Y:S01]  /*0f50*/  FADD.FTZ R49, R49, R99 ;  /* 0x0000006331317221 */ /* 0x000fe20000010000 */
[----:B------:R-:W-:Y:S01]  /*0f60*/  FFMA.FTZ R65, R98, R99, R65 ;  /* 0x0000006362417223 */ /* 0x000fe20000010041 */
[----:B------:R-:W-:Y:S01]  /*0f70*/  SHF.L.U32 R82, R76, 0x10, RZ ;  /* 0x000000104c527819 */ /* 0x000fe200000006ff */
[----:B------:R-:W-:Y:S01]  /*0f80*/  FADD.FTZ R76, R83, R88 ;  /* 0x00000058534c7221 */ /* 0x000fe20000010000 */
[----:B------:R-:W-:Y:S01]  /*0f90*/  PRMT R99, R34, 0x7632, R99 ;  /* 0x0000763222637816 */ /* 0x000fe20000000063 */
[----:B------:R-:W-:-:S02]  /*0fa0*/  FFMA.FTZ R81, R85, R88, R80 ;  /* 0x0000005855517223 */ /* 0x000fc40000010050 */
[----:B------:R-:W-:Y:S02]  /*0fb0*/  FADD.FTZ R83, R76, R93 ;  /* 0x0000005d4c537221 */ /* 0x000fe40000010000 */
[----:B------:R-:W-:Y:S02]  /*0fc0*/  IMAD.U32 R99, R99, 0x10000, RZ ;  /* 0x0001000063637824 */ /* 0x000fe400078e00ff */
[C---:B------:R-:W-:Y:S01]  /*0fd0*/  FFMA.FTZ R76, R100.reuse, R93, R81 ;  /* 0x0000005d644c7223 */ /* 0x040fe20000010051 */
[----:B------:R-:W-:Y:S01]  /*0fe0*/  FADD.FTZ R51, R51, R101 ;  /* 0x0000006533337221 */ /* 0x000fe20000010000 */
[----:B------:R-:W-:Y:S01]  /*0ff0*/  FFMA.FTZ R67, R100, R101, R67 ;  /* 0x0000006564437223 */ /* 0x000fe20000010043 */
[----:B------:R-:W-:Y:S01]  /*1000*/  PRMT R101, R35, 0x7632, R101 ;  /* 0x0000763223657816 */ /* 0x000fe20000000065 */
[----:B------:R-:W-:Y:S02]  /*1010*/  IMAD.U32 R80, R78, 0x10000, RZ ;  /* 0x000100004e507824 */ /* 0x000fe400078e00ff */
[----:B------:R-:W-:Y:S01]  /*1020*/  FMUL.FTZ R99, R99, R82 ;  /* 0x0000005263637220 */ /* 0x000fe20000410000 */
[----:B------:R-:W-:Y:S01]  /*1030*/  FMUL.FTZ R102, R4, R79 ;  /* 0x0000004f04667220 */ /* 0x000fe20000410000 */
        /* <DEDUP_REMOVED lines=20> */
.L_x_423:
[----:B-----5:R-:W-:Y:S01]  /*1180*/  ISETP.GE.AND P1, PT, R106, 0x1, PT ;  /* 0x000000016a00780c */ /* 0x020fe20003f26270 */
[----:B------:R-:W0:Y:S01]  /*1190*/  LDC.64 R80, c[0x0][0x3b0] ;  /* 0x0000ec00ff507b82 */ /* 0x000e220000000a00 */
[----:B------:R-:W-:Y:S01]  /*11a0*/  MOV R103, UR7 ;  /* 0x0000000700677c02 */ /* 0x000fe20008000f00 */
[----:B------:R-:W-:Y:S01]  /*11b0*/  IMAD.MOV.U32 R83, RZ, RZ, RZ ;  /* 0x000000ffff537224 */ /* 0x000fe200078e00ff */
[----:B------:R-:W-:-:S04]  /*11c0*/  ISETP.NE.U32.AND P0, PT, RZ, UR6, PT ;  /* 0x00000006ff007c0c */ /* 0x000fc8000bf05070 */
[----:B------:R-:W-:-:S05]  /*11d0*/  ISETP.NE.AND.EX P0, PT, R103, RZ, PT, P0 ;  /* 0x000000ff6700720c */ /* 0x000fca0003f05300 */
[----:B------:R-:W1:Y:S01]  /*11e0*/  @P1 LDC R77, c[0x0][0x388] ;  /* 0x0000e200ff4d1b82 */ /* 0x000e620000000800 */
[----:B------:R-:W-:-:S07]  /*11f0*/  @P1 IADD3 R76, PT, PT, R106, -0x1, RZ ;  /* 0xffffffff6a4c1810 */ /* 0x000fce0007ffe0ff */
[----:B------:R-:W2:Y:S08]  /*1200*/  @P0 LDC R95, c[0x0][0x388] ;  /* 0x0000e200ff5f0b82 */ /* 0x000eb00000000800 */
[----:B------:R-:W3:Y:S01]  /*1210*/  @P0 LDC.64 R78, c[0x0][0x438] ;  /* 0x00010e00ff4e0b82 */ /* 0x000ee20000000a00 */
[----:B-1----:R-:W-:-:S05]  /*1220*/  @P1 IMAD R76, R76, R77, RZ ;  /* 0x0000004d4c4c1224 */ /* 0x002fca00078e02ff */
[----:B------:R-:W-:Y:S01]  /*1230*/  @P1 SHF.R.S32.HI R77, RZ, 0x1f, R76 ;  /* 0x0000001fff4d1819 */ /* 0x000fe2000001144c */
[----:B--2---:R-:W-:-:S03]  /*1240*/  @P0 IMAD R95, R0, R95, RZ ;  /* 0x0000005f005f0224 */ /* 0x004fc600078e02ff */
[----:B------:R-:W-:-:S04]  /*1250*/  @P1 LEA.HI R76, R77, R76, RZ, 0x3 ;  /* 0x0000004c4d4c1211 */ /* 0x000fc800078f18ff */
[----:B------:R-:W-:Y:S02]  /*1260*/  @P1 LEA.HI.SX32 R83, R76, R105, 0x1d ;  /* 0x000000694c531211 */ /* 0x000fe400078feaff */
[----:B------:R-:W-:Y:S02]  /*1270*/  @P0 SHF.R.S32.HI R76, RZ, 0x1f, R95 ;  /* 0x0000001fff4c0819 */ /* 0x000fe4000001145f */
[C---:B------:R-:W-:Y:S01]  /*1280*/  IADD3 R77, PT, PT, R83.reuse, 0x80, RZ ;  /* 0x00000080534d7810 */ /* 0x040fe20007ffe0ff */
[----:B0-----:R-:W-:Y:S01]  /*1290*/  IMAD.WIDE.U32 R82, R83, 0x8, R80 ;  /* 0x0000000853527825 */ /* 0x001fe200078e0050 */
[----:B------:R-:W-:-:S03]  /*12a0*/  @P0 LEA.HI R76, R76, R95, RZ, 0x3 ;  /* 0x0000005f4c4c0211 */ /* 0x000fc600078f18ff */
[----:B------:R-:W-:Y:S01]  /*12b0*/  IMAD.WIDE.U32 R80, R77, 0x8, R80 ;  /* 0x000000084d507825 */ /* 0x000fe200078e0050 */
[----:B------:R-:W-:Y:S01]  /*12c0*/  @P0 LEA.HI.SX32 R77, R76, R105, 0x1d ;  /* 0x000000694c4d0211 */ /* 0x000fe200078feaff */
[----:B------:R0:W5:Y:S03]  /*12d0*/  LDG.E.64 R96, desc[UR12][R82.64] ;  /* 0x0000000c52607981 */ /* 0x000166000c1e1b00 */
[C---:B------:R-:W-:Y:S01]  /*12e0*/  @P0 IADD3 R105, PT, PT, R77.reuse, 0x80, RZ ;  /* 0x000000804d690810 */ /* 0x040fe20007ffe0ff */
[--C-:B---3--:R-:W-:Y:S01]  /*12f0*/  @P0 IMAD.WIDE.U32 R76, R77, 0x10, R78.reuse ;  /* 0x000000104d4c0825 */ /* 0x108fe200078e004e */
[----:B------:R1:W5:Y:S03]  /*1300*/  LDG.E.64 R94, desc[UR12][R80.64] ;  /* 0x0000000c505e7981 */ /* 0x000366000c1e1b00 */
[----:B------:R-:W-:Y:S01]  /*1310*/  @P0 IMAD.WIDE.U32 R78, R105, 0x10, R78 ;  /* 0x00000010694e0825 */ /* 0x000fe200078e004e */
[----:B------:R2:W5:Y:S04]  /*1320*/  @P0 LDG.E.128 R24, desc[UR12][R76.64] ;  /* 0x0000000c4c180981 */ /* 0x000568000c1e1d00 */
[----:B------:R2:W5:Y:S01]  /*1330*/  @P0 LDG.E.128 R20, desc[UR12][R78.64] ;  /* 0x0000000c4e140981 */ /* 0x000562000c1e1d00 */
[----:B0-----:R-:W-:-:S02]  /*1340*/  IMAD.MOV.U32 R82, RZ, RZ, RZ ;  /* 0x000000ffff527224 */ /* 0x001fc400078e00ff */
[----:B-1----:R-:W-:-:S07]  /*1350*/  HFMA2 R80, -RZ, RZ, 0, 0 ;  /* 0x00000000ff507431 */ /* 0x002fce00000001ff */
.L_x_424:
[----:B--2---:R-:W0:Y:S01]  /*1360*/  SHFL.DOWN PT, R77, R82, 0x10, 0x1f ;  /* 0x0a001f00524d7f89 */ /* 0x004e2200000e0000 */
        /* <DEDUP_REMOVED lines=31> */
.L_x_426:
[----:B------:R-:W-:Y:S05]  /*1560*/  BSYNC.RECONVERGENT B0 ;  /* 0x0000000000007941 */ /* 0x000fea0003800200 */
.L_x_425:
[----:B------:R-:W1:Y:S08]  /*1570*/  S2UR UR5, SR_CgaCtaId ;  /* 0x00000000000579c3 */ /* 0x000e700000008800 */
[----:B------:R-:W-:Y:S01]  /*1580*/  BAR.SYNC.DEFER_BLOCKING 0x0 ;  /* 0x0000000000007b1d */ /* 0x000fe20000010000 */
[----:B------:R-:W-:Y:S02]  /*1590*/  ISETP.NE.U32.AND P0, PT, RZ, UR6, PT ;  /* 0x00000006ff007c0c */ /* 0x000fe4000bf05070 */
[----:B------:R-:W-:-:S02]  /*15a0*/  @P1 IADD3 R106, PT, PT, R106, -0x1, RZ ;  /* 0xffffffff6a6a1810 */ /* 0x000fc40007ffe0ff */
[----:B------:R-:W-:Y:S01]  /*15b0*/  ISETP.NE.AND.EX P0, PT, R103, RZ, PT, P0 ;  /* 0x000000ff6700720c */ /* 0x000fe20003f05300 */
[----:B------:R-:W-:Y:S02]  /*15c0*/  UMOV UR4, 0x400 ;  /* 0x0000040000047882 */ /* 0x000fe40000000000 */
[----:B------:R-:W2:Y:S01]  /*15d0*/  LDC R109, c[0x0][0x388] ;  /* 0x0000e200ff6d7b82 */ /* 0x000ea20000000800 */
[----:B------:R-:W-:Y:S01]  /*15e0*/  ISETP.NE.AND P3, PT, RZ, UR11, PT ;  /* 0x0000000bff007c0c */ /* 0x000fe2000bf65270 */
[----:B-1----:R-:W-:-:S04]  /*15f0*/  ULEA UR4, UR5, UR4, 0x18 ;  /* 0x0000000405047291 */ /* 0x002fc8000f8ec0ff */
[----:B------:R-:W-:Y:S02]  /*1600*/  UIADD3 UR5, UPT, UPT, UR4, 0x2020, URZ ;  /* 0x0000202004057890 */ /* 0x000fe4000fffe0ff */
[----:B------:R-:W-:Y:S02]  /*1610*/  @!UP1 UIADD3 UR5, UPT, UPT, UR4, 0x2000, URZ ;  /* 0x0000200004059890 */ /* 0x000fe4000fffe0ff */
[----:B------:R-:W-:Y:S01]  /*1620*/  UIADD3 UR10, UPT, UPT, UR4, 0x2030, URZ ;  /* 0x00002030040a7890 */ /* 0x000fe2000fffe0ff */
[----:B--2---:R-:W-:Y:S01]  /*1630*/  @P1 IMAD R106, R106, R109, RZ ;  /* 0x0000006d6a6a1224 */ /* 0x004fe200078e02ff */
[----:B------:R-:W-:-:S05]  /*1640*/  @!UP1 UIADD3 UR10, UPT, UPT, UR4, 0x2010, URZ ;  /* 0x00002010040a9890 */ /* 0x000fca000fffe0ff */
[----:B0-----:R-:W0:Y:S04]  /*1650*/  LDS.128 R76, [UR5] ;  /* 0x00000005ff4c7984 */ /* 0x001e280008000c00 */
[----:B------:R-:W1:Y:S01]  /*1660*/  LDS.128 R80, [UR10] ;  /* 0x0000000aff507984 */ /* 0x000e620008000c00 */
[----:B0-----:R-:W-:Y:S01]  /*1670*/  FADD.FTZ R107, RZ, R76 ;  /* 0x0000004cff6b7221 */ /* 0x001fe20000010000 */
[----:B------:R-:W-:Y:S01]  /*1680*/  FADD.FTZ R76, RZ, R77 ;  /* 0x0000004dff4c7221 */ /* 0x000fe20000010000 */
[----:B------:R-:W-:Y:S02]  /*1690*/  IMAD R77, R0, R109, RZ ;  /* 0x0000006d004d7224 */ /* 0x000fe400078e02ff */
[----:B------:R-:W-:Y:S01]  /*16a0*/  FADD.FTZ R107, R78, R107 ;  /* 0x0000006b4e6b7221 */ /* 0x000fe20000010000 */
[----:B------:R-:W-:Y:S01]  /*16b0*/  FADD.FTZ R76, R79, R76 ;  /* 0x0000004c4f4c7221 */ /* 0x000fe20000010000 */
[----:B------:R-:W-:-:S02]  /*16c0*/  @P1 SHF.R.S32.HI R79, RZ, 0x1f, R106 ;  /* 0x0000001fff4f1819 */ /* 0x000fc4000001146a */
[----:B-1----:R-:W-:Y:S01]  /*16d0*/  FADD.FTZ R107, R107, R80 ;  /* 0x000000506b6b7221 */ /* 0x002fe20000010000 */
[----:B------:R-:W-:Y:S01]  /*16e0*/  FADD.FTZ R76, R76, R81 ;  /* 0x000000514c4c7221 */ /* 0x000fe20000010000 */
[----:B------:R-:W-:Y:S02]  /*16f0*/  SHF.R.S32.HI R78, RZ, 0x1f, R77 ;  /* 0x0000001fff4e7819 */ /* 0x000fe4000001144d */
[----:B------:R-:W-:Y:S01]  /*1700*/  FADD.FTZ R81, R82, R107 ;  /* 0x0000006b52517221 */ /* 0x000fe20000010000 */
[----:B------:R-:W-:Y:S01]  /*1710*/  FADD.FTZ R76, R83, R76 ;  /* 0x0000004c534c7221 */ /* 0x000fe20000010000 */
[----:B------:R-:W-:Y:S01]  /*1720*/  LEA.HI R78, R78, R77, RZ, 0x3 ;  /* 0x0000004d4e4e7211 */ /* 0x000fe200078f18ff */
[----:B------:R-:W-:Y:S02]  /*1730*/  IMAD.MOV.U32 R107, RZ, RZ, RZ ;  /* 0x000000ffff6b7224 */ /* 0x000fe400078e00ff */
[----:B------:R-:W-:Y:S01]  /*1740*/  FMUL.FTZ R81, R81, UR14 ;  /* 0x0000000e51517c20 */ /* 0x000fe20008410000 */
[----:B------:R-:W-:Y:S01]  /*1750*/  @P1 LEA.HI R106, R79, R106, RZ, 0x3 ;  /* 0x0000006a4f6a1211 */ /* 0x000fe200078f18ff */
[----:B------:R-:W-:Y:S01]  /*1760*/  FMUL.FTZ R80, R76, UR14 ;  /* 0x0000000e4c507c20 */ /* 0x000fe20008410000 */
[----:B------:R-:W-:-:S02]  /*1770*/  LEA.HI.SX32 R83, R78, R105, 0x1d ;  /* 0x000000694e537211 */ /* 0x000fc400078feaff */
[----:B------:R-:W-:Y:S02]  /*1780*/  @P1 LEA.HI.SX32 R107, R106, R105, 0x1d ;  /* 0x000000696a6b1211 */ /* 0x000fe400078feaff */
[----:B------:R-:W-:Y:S01]  /*1790*/  FSEL R81, R81, RZ, !P3 ;  /* 0x000000ff51517208 */ /* 0x000fe20005800000 */
[----:B------:R-:W-:Y:S06]  /*17a0*/  @P0 BRA `(.L_x_427) ;  /* 0x0000000c00280947 */ /* 0x000fec0003800000 */
        /* <DEDUP_REMOVED lines=17> */
.L_x_429:
        /* <DEDUP_REMOVED lines=12> */
.L_x_430:
        /* <DEDUP_REMOVED lines=12> */
.L_x_431:
        /* <DEDUP_REMOVED lines=12> */
.L_x_432:
        /* <DEDUP_REMOVED lines=12> */
.L_x_433:
        /* <DEDUP_REMOVED lines=12> */
.L_x_434:
        /* <DEDUP_REMOVED lines=12> */
.L_x_435:
        /* <DEDUP_REMOVED lines=14> */
.L_x_428:
[-CC-:B------:R-:W-:Y:S01]  /*1e20*/  FFMA.FTZ R73, R5, R80.reuse, R81.reuse ;  /* 0x0000005005497223 */ /* 0x180fe20000010051 */
[-CC-:B------:R-:W-:Y:S01]  /*1e30*/  FFMA.FTZ R72, R16, R80.reuse, R81.reuse ;  /* 0x0000005010487223 */ /* 0x180fe20000010051 */
[----:B------:R-:W-:Y:S01]  /*1e40*/  ISETP.GT.AND P0, PT, R2, RZ, PT ;  /* 0x000000ff0200720c */ /* 0x000fe20003f04270 */
[-C--:B------:R-:W-:Y:S01]  /*1e50*/  FFMA.FTZ R79, R3, R80.reuse, R81 ;  /* 0x00000050034f7223 */ /* 0x080fe20000010051 */
[----:B------:R-:W-:Y:S01]  /*1e60*/  FADD.FTZ R73, R8, -R73 ;  /* 0x8000004908497221 */ /* 0x000fe20000010000 */
[----:B------:R-:W-:Y:S01]  /*1e70*/  FADD.FTZ R75, R13, -R72 ;  /* 0x800000480d4b7221 */ /* 0x000fe20000010000 */
[----:B------:R-:W-:Y:S02]  /*1e80*/  FFMA.FTZ R74, R14, R80, R81 ;  /* 0x000000500e4a7223 */ /* 0x000fe40000010051 */
[C---:B------:R-:W-:Y:S01]  /*1e90*/  FMUL.FTZ R73, R4.reuse, R73 ;  /* 0x0000004904497220 */ /* 0x040fe20000410000 */
[----:B------:R-:W-:-:S04]  /*1ea0*/  FMUL.FTZ R75, R4, R75 ;  /* 0x0000004b044b7220 */ /* 0x000fc80000410000 */
[----:B------:R-:W-:Y:S01]  /*1eb0*/  FSEL R77, R73, RZ, P0 ;  /* 0x000000ff494d7208 */ /* 0x000fe20000000000 */
[----:B------:R-:W-:Y:S01]  /*1ec0*/  FADD.FTZ R73, R6, -R79 ;  /* 0x8000004f06497221 */ /* 0x000fe20000010000 */
[----:B------:R-:W-:Y:S01]  /*1ed0*/  FSEL R78, R75, RZ, P0 ;  /* 0x000000ff4b4e7208 */ /* 0x000fe20000000000 */
[----:B------:R-:W-:Y:S01]  /*1ee0*/  FADD.FTZ R75, R11, -R74 ;  /* 0x8000004a0b4b7221 */ /* 0x000fe20000010000 */
[----:B------:R-:W-:Y:S01]  /*1ef0*/  F2FP.BF16.F32.PACK_AB R72, RZ, R77 ;  /* 0x0000004dff48723e */ /* 0x000fe200000010ff */
[C---:B------:R-:W-:Y:S01]  /*1f00*/  FMUL.FTZ R73, R4.reuse, R73 ;  /* 0x0000004904497220 */ /* 0x040fe20000410000 */
[----:B------:R-:W-:Y:S01]  /*1f10*/  F2FP.BF16.F32.PACK_AB R76, RZ, R78 ;  /* 0x0000004eff4c723e */ /* 0x000fe200000010ff */
[----:B------:R-:W-:-:S03]  /*1f20*/  FMUL.FTZ R75, R4, R75 ;  /* 0x0000004b044b7220 */ /* 0x000fc60000410000 */
[----:B------:R-:W-:Y:S02]  /*1f30*/  FSEL R74, R73, RZ, P0 ;  /* 0x000000ff494a7208 */ /* 0x000fe40000000000 */
[----:B------:R-:W-:Y:S01]  /*1f40*/  PRMT R73, R72, 0x5410, R76 ;  /* 0x0000541048497816 */ /* 0x000fe2000000004c */
[----:B------:R-:W-:Y:S06]  /*1f50*/  @!P1 BRA `(.L_x_437) ;  /* 0x0000000000189947 */ /* 0x000fec0003800000 */
[----:B------:R-:W-:Y:S01]  /*1f60*/  FMUL.FTZ R72, R74, UR17 ;  /* 0x000000114a487c20 */ /* 0x000fe20008410000 */
[----:B-----5:R-:W-:-:S03]  /*1f70*/  LOP3.LUT P2, RZ, R96, 0xff, RZ, 0xc0, !PT ;  /* 0x000000ff60ff7812 */ /* 0x020fc6000784c0ff */
[----:B------:R-:W-:-:S05]  /*1f80*/  FMUL.FTZ R72, R72, UR16 ;  /* 0x0000001048487c20 */ /* 0x000fca0008410000 */
[----:B------:R-:W-:-:S04]  /*1f90*/  FSEL R72, R72, RZ, P2 ;  /* 0x000000ff48487208 */ /* 0x000fc80001000000 */
[----:B------:R-:W-:-:S04]  /*1fa0*/  F2FP.BF16.F32.PACK_AB R72, RZ, R72 ;  /* 0x00000048ff48723e */ /* 0x000fc800000010ff */
[----:B------:R-:W-:-:S07]  /*1fb0*/  PRMT R68, R72, 0x7610, R68 ;  /* 0x0000761048447816 */ /* 0x000fce0000000044 */
.L_x_437:
[----:B------:R-:W-:Y:S02]  /*1fc0*/  F2FP.BF16.F32.PACK_AB R72, RZ, R74 ;  /* 0x0000004aff48723e */ /* 0x000fe400000010ff */
        /* <DEDUP_REMOVED lines=8> */
.L_x_438:
[----:B------:R-:W-:Y:S05]  /*2050*/  @!P1 BRA `(.L_x_439) ;  /* 0x0000000000189947 */ /* 0x000fea0003800000 */
[----:B------:R-:W-:Y:S01]  /*2060*/  FMUL.FTZ R74, R77, UR17 ;  /* 0x000000114d4a7c20 */ /* 0x000fe20008410000 */
[----:B-----5:R-:W-:-:S03]  /*2070*/  LOP3.LUT P2, RZ, R96, 0xff0000, RZ, 0xc0, !PT ;  /* 0x00ff000060ff7812 */ /* 0x020fc6000784c0ff */
[----:B------:R-:W-:-:S05]  /*2080*/  FMUL.FTZ R74, R74, UR16 ;  /* 0x000000104a4a7c20 */ /* 0x000fca0008410000 */
[----:B------:R-:W-:-:S04]  /*2090*/  FSEL R74, R74, RZ, P2 ;  /* 0x000000ff4a4a7208 */ /* 0x000fc80001000000 */
[----:B------:R-:W-:-:S04]  /*20a0*/  F2FP.BF16.F32.PACK_AB R74, RZ, R74 ;  /* 0x0000004aff4a723e */ /* 0x000fc800000010ff */
[----:B------:R-:W-:-:S07]  /*20b0*/  PRMT R69, R74, 0x7610, R69 ;  /* 0x000076104a457816 */ /* 0x000fce0000000045 */
.L_x_439:
[----:B------:R-:W-:Y:S05]  /*20c0*/  @!P1 BRA `(.L_x_440) ;  /* 0x0000000000189947 */ /* 0x000fea0003800000 */
[----:B------:R-:W-:Y:S01]  /*20d0*/  FMUL.FTZ R74, R78, UR17 ;  /* 0x000000114e4a7c20 */ /* 0x000fe20008410000 */
[----:B-----5:R-:W-:-:S03]  /*20e0*/  LOP3.LUT P2, RZ, R96, 0xff000000, RZ, 0xc0, !PT ;  /* 0xff00000060ff7812 */ /* 0x020fc6000784c0ff */
[----:B------:R-:W-:-:S05]  /*20f0*/  FMUL.FTZ R74, R74, UR16 ;  /* 0x000000104a4a7c20 */ /* 0x000fca0008410000 */
[----:B------:R-:W-:-:S04]  /*2100*/  FSEL R74, R74, RZ, P2 ;  /* 0x000000ff4a4a7208 */ /* 0x000fc80001000000 */
[----:B------:R-:W-:-:S04]  /*2110*/  F2FP.BF16.F32.PACK_AB R74, RZ, R74 ;  /* 0x0000004aff4a723e */ /* 0x000fc800000010ff */
[----:B------:R-:W-:-:S07]  /*2120*/  PRMT R69, R69, 0x5410, R74 ;  /* 0x0000541045457816 */ /* 0x000fce000000004a */
.L_x_440:
[-CC-:B------:R-:W-:Y:S01]  /*2130*/  FFMA.FTZ R74, R18, R80.reuse, R81.reuse ;  /* 0x00000050124a7223 */ /* 0x180fe20000010051 */
[-CC-:B------:R-:W-:Y:S01]  /*2140*/  FFMA.FTZ R75, R7, R80.reuse, R81.reuse ;  /* 0x00000050074b7223 */ /* 0x180fe20000010051 */
[-CC-:B------:R-:W-:Y:S01]  /*2150*/  FFMA.FTZ R79, R9, R80.reuse, R81.reuse ;  /* 0x00000050094f7223 */ /* 0x180fe20000010051 */
[----:B------:R-:W-:Y:S01]  /*2160*/  FFMA.FTZ R78, R84, R80, R81 ;  /* 0x00000050544e7223 */ /* 0x000fe20000010051 */
[----:B------:R-:W-:Y:S01]  /*2170*/  FADD.FTZ R77, R15, -R74 ;  /* 0x8000004a0f4d7221 */ /* 0x000fe20000010000 */
[----:B------:R-:W-:Y:S01]  /*2180*/  FADD.FTZ R75, R10, -R75 ;  /* 0x8000004b0a4b7221 */ /* 0x000fe20000010000 */
[----:B------:R-:W-:Y:S01]  /*2190*/  FADD.FTZ R79, R12, -R79 ;  /* 0x8000004f0c4f7221 */ /* 0x000fe20000010000 */
[----:B------:R-:W-:Y:S01]  /*21a0*/  FADD.FTZ R109, R17, -R78 ;  /* 0x8000004e116d7221 */ /* 0x000fe20000010000 */
[C---:B------:R-:W-:Y:S01]  /*21b0*/  FMUL.FTZ R77, R4.reuse, R77 ;  /* 0x0000004d044d7220 */ /* 0x040fe20000410000 */
[C---:B------:R-:W-:Y:S01]  /*21c0*/  FMUL.FTZ R75, R4.reuse, R75 ;  /* 0x0000004b044b7220 */ /* 0x040fe20000410000 */
[----:B------:R-:W-:Y:S01]  /*21d0*/  F2FP.BF16.F32.PACK_AB R76, RZ, R76 ;  /* 0x0000004cff4c723e */ /* 0x000fe200000010ff */
[C---:B------:R-:W-:Y:S01]  /*21e0*/  FMUL.FTZ R79, R4.reuse, R79 ;  /* 0x0000004f044f7220 */ /* 0x040fe20000410000 */
[----:B------:R-:W-:Y:S01]  /*21f0*/  FMUL.FTZ R109, R4, R109 ;  /* 0x0000006d046d7220 */ /* 0x000fe20000410000 */
[----:B------:R-:W-:-:S02]  /*2200*/  FSEL R78, R77, RZ, P0 ;  /* 0x000000ff4d4e7208 */ /* 0x000fc40000000000 */
        /* <DEDUP_REMOVED lines=8> */
.L_x_441:
[----:B------:R-:W-:Y:S05]  /*2290*/  @!P1 BRA `(.L_x_442) ;  /* 0x0000000000189947 */ /* 0x000fea0003800000 */
[----:B------:R-:W-:Y:S01]  /*22a0*/  FMUL.FTZ R74, R78, UR17 ;  /* 0x000000114e4a7c20 */ /* 0x000fe20008410000 */
[----:B-----5:R-:W-:-:S03]  /*22b0*/  LOP3.LUT P2, RZ, R97, 0xff00, RZ, 0xc0, !PT ;  /* 0x0000ff0061ff7812 */ /* 0x020fc6000784c0ff */
[----:B------:R-:W-:-:S05]  /*22c0*/  FMUL.FTZ R74, R74, UR16 ;  /* 0x000000104a4a7c20 */ /* 0x000fca0008410000 */
[----:B------:R-:W-:-:S04]  /*22d0*/  FSEL R74, R74, RZ, P2 ;  /* 0x000000ff4a4a7208 */ /* 0x000fc80001000000 */
[----:B------:R-:W-:-:S04]  /*22e0*/  F2FP.BF16.F32.PACK_AB R74, RZ, R74 ;  /* 0x0000004aff4a723e */ /* 0x000fc800000010ff */
[----:B------:R-:W-:-:S07]  /*22f0*/  PRMT R70, R70, 0x5410, R74 ;  /* 0x0000541046467816 */ /* 0x000fce000000004a */
.L_x_442:
        /* <DEDUP_REMOVED lines=10> */
.L_x_443:
[----:B------:R-:W-:Y:S02]  /*23a0*/  F2FP.BF16.F32.PACK_AB R75, R78, R79 ;  /* 0x0000004f4e4b723e */ /* 0x000fe400000010ff */
        /* <DEDUP_REMOVED lines=10> */
.L_x_427:
        /* <DEDUP_REMOVED lines=17> */
.L_x_445:
        /* <DEDUP_REMOVED lines=12> */
.L_x_446:
        /* <DEDUP_REMOVED lines=11> */
.L_x_447:
        /* <DEDUP_REMOVED lines=12> */
.L_x_448:
        /* <DEDUP_REMOVED lines=11> */
.L_x_449:
        /* <DEDUP_REMOVED lines=12> */
.L_x_450:
        /* <DEDUP_REMOVED lines=11> */
.L_x_451:
[----:B------:R-:W-:Y:S05]  /*29b0*/  @!P1 BRA `(.L_x_436) ;  /* 0x0000000400d49947 */ /* 0x000fea0003800000 */
[----:B-----5:R-:W-:Y:S01]  /*29c0*/  PRMT R76, R27, 0x7632, R76 ;  /* 0x000076321b4c7816 */ /* 0x020fe2000000004c */
[----:B------:R-:W-:-:S04]  /*29d0*/  @P0 FFMA.FTZ R78, R84, R80, R81 ;  /* 0x00000050544e0223 */ /* 0x000fc80000010051 */
[----:B------:R-:W-:Y:S02]  /*29e0*/  IMAD.U32 R77, R76, 0x10000, RZ ;  /* 0x000100004c4d7824 */ /* 0x000fe400078e00ff */
        /* <DEDUP_REMOVED lines=10> */
.L_x_444:
[----:B------:R-:W-:Y:S01]  /*2a90*/  ISETP.GT.AND P0, PT, R2, RZ, PT ;  /* 0x000000ff0200720c */ /* 0x000fe20003f04270 */
[----:B------:R-:W-:Y:S01]  /*2aa0*/  @P2 FFMA.FTZ R73, R3, R80, R81 ;  /* 0x0000005003492223 */ /* 0x000fe20000010051 */
[C---:B-----5:R-:W-:Y:S02]  /*2ab0*/  PRMT R115, R24.reuse, 0x7632, R115 ;  /* 0x0000763218737816 */ /* 0x060fe40000000073 */
[----:B------:R-:W-:Y:S01]  /*2ac0*/  SHF.L.U32 R117, R24, 0x10, RZ ;  /* 0x0000001018757819 */ /* 0x000fe200000006ff */
[----:B------:R-:W-:Y:S01]  /*2ad0*/  @P2 FADD.FTZ R73, R6, -R73 ;  /* 0x8000004906492221 */ /* 0x000fe20000010000 */
[----:B------:R-:W-:Y:S02]  /*2ae0*/  SHF.L.U32 R115, R115, 0x10, RZ ;  /* 0x0000001073737819 */ /* 0x000fe400000006ff */
[C---:B------:R-:W-:Y:S01]  /*2af0*/  SHF.L.U32 R113, R25.reuse, 0x10, RZ ;  /* 0x0000001019717819 */ /* 0x040fe200000006ff */
[----:B------:R-:W-:Y:S01]  /*2b00*/  @P2 FFMA.FTZ R117, R4, R73, R117 ;  /* 0x0000004904752223 */ /* 0x000fe20000010075 */
[----:B------:R-:W-:-:S02]  /*2b10*/  PRMT R111, R25, 0x7632, R111 ;  /* 0x00007632196f7816 */ /* 0x000fc4000000006f */
[----:B------:R-:W-:Y:S01]  /*2b20*/  PRMT R109, R26, 0x7632, R109 ;  /* 0x000076321a6d7816 */ /* 0x000fe2000000006d */
[-CC-:B------:R-:W-:Y:S01]  /*2b30*/  @P0 FFMA.FTZ R72, R14, R80.reuse, R81.reuse ;  /* 0x000000500e480223 */ /* 0x180fe20000010051 */
[-CC-:B------:R-:W-:Y:S01]  /*2b40*/  @P0 FFMA.FTZ R75, R5, R80.reuse, R81.reuse ;  /* 0x00000050054b0223 */ /* 0x180fe20000010051 */
[-CC-:B------:R-:W-:Y:S01]  /*2b50*/  @P0 FFMA.FTZ R76, R16, R80.reuse, R81.reuse ;  /* 0x00000050104c0223 */ /* 0x180fe20000010051 */
[----:B------:R-:W-:Y:S01]  /*2b60*/  @P0 FFMA.FTZ R73, R7, R80, R81 ;  /* 0x0000005007490223 */ /* 0x000fe20000010051 */
[----:B------:R-:W-:Y:S01]  /*2b70*/  @P0 FADD.FTZ R72, R11, -R72 ;  /* 0x800000480b480221 */ /* 0x000fe20000010000 */
[----:B------:R-:W-:Y:S01]  /*2b80*/  @P0 FADD.FTZ R74, R8, -R75 ;  /* 0x8000004b084a0221 */ /* 0x000fe20000010000 */
[----:B------:R-:W-:Y:S01]  /*2b90*/  PRMT R77, R27, 0x7632, R77 ;  /* 0x000076321b4d7816 */ /* 0x000fe2000000004d */
[----:B------:R-:W-:Y:S02]  /*2ba0*/  IMAD.U32 R111, R111, 0x10000, RZ ;  /* 0x000100006f6f7824 */ /* 0x000fe400078e00ff */
[----:B------:R-:W-:Y:S01]  /*2bb0*/  @P0 FFMA.FTZ R115, R4, R72, R115 ;  /* 0x0000004804730223 */ /* 0x000fe20000010073 */
[----:B------:R-:W-:Y:S01]  /*2bc0*/  @P0 FFMA.FTZ R72, R18, R80, R81 ;  /* 0x0000005012480223 */ /* 0x000fe20000010051 */
[----:B------:R-:W-:Y:S01]  /*2bd0*/  @P0 FFMA.FTZ R113, R4, R74, R113 ;  /* 0x0000004a04710223 */ /* 0x000fe20000010071 */
[----:B------:R-:W-:Y:S01]  /*2be0*/  SHF.L.U32 R75, R26, 0x10, RZ ;  /* 0x000000101a4b7819 */ /* 0x000fe200000006ff */
[----:B------:R-:W-:Y:S01]  /*2bf0*/  @P0 FADD.FTZ R76, R13, -R76 ;  /* 0x8000004c0d4c0221 */ /* 0x000fe20000010000 */
[----:B------:R-:W-:Y:S01]  /*2c00*/  SHF.L.U32 R109, R109, 0x10, RZ ;  /* 0x000000106d6d7819 */ /* 0x000fe200000006ff */
[-CC-:B------:R-:W-:Y:S01]  /*2c10*/  @P0 FFMA.FTZ R79, R9, R80.reuse, R81.reuse ;  /* 0x00000050094f0223 */ /* 0x180fe20000010051 */
[----:B------:R-:W-:Y:S01]  /*2c20*/  @P0 FFMA.FTZ R74, R84, R80, R81 ;  /* 0x00000050544a0223 */ /* 0x000fe20000010051 */
[----:B------:R-:W-:Y:S01]  /*2c30*/  @P0 FADD.FTZ R73, R10, -R73 ;  /* 0x800000490a490221 */ /* 0x000fe20000010000 */
[----:B------:R-:W-:Y:S01]  /*2c40*/  @P0 FADD.FTZ R72, R15, -R72 ;  /* 0x800000480f480221 */ /* 0x000fe20000010000 */
[----:B------:R-:W-:Y:S01]  /*2c50*/  SHF.L.U32 R82, R27, 0x10, RZ ;  /* 0x000000101b527819 */ /* 0x000fe200000006ff */
[----:B------:R-:W-:Y:S01]  /*2c60*/  @P0 FFMA.FTZ R111, R4, R76, R111 ;  /* 0x0000004c046f0223 */ /* 0x000fe2000001006f */
[----:B------:R-:W-:-:S02]  /*2c70*/  IMAD.U32 R77, R77, 0x10000, RZ ;  /* 0x000100004d4d7824 */ /* 0x000fc400078e00ff */
[----:B------:R-:W-:Y:S01]  /*2c80*/  @P0 FADD.FTZ R79, R12, -R79 ;  /* 0x8000004f0c4f0221 */ /* 0x000fe20000010000 */
[----:B------:R-:W-:Y:S01]  /*2c90*/  @P0 FADD.FTZ R74, R17, -R74 ;  /* 0x8000004a114a0221 */ /* 0x000fe20000010000 */
[C---:B------:R-:W-:Y:S01]  /*2ca0*/  @P0 FFMA.FTZ R75, R4.reuse, R73, R75 ;  /* 0x00000049044b0223 */ /* 0x040fe2000001004b */
[C---:B------:R-:W-:Y:S01]  /*2cb0*/  @P0 FFMA.FTZ R109, R4.reuse, R72, R109 ;  /* 0x00000048046d0223 */ /* 0x040fe2000001006d */
[C---:B------:R-:W-:Y:S01]  /*2cc0*/  @P0 FFMA.FTZ R82, R4.reuse, R79, R82 ;  /* 0x0000004f04520223 */ /* 0x040fe20000010052 */
[----:B------:R-:W-:Y:S01]  /*2cd0*/  @P0 FFMA.FTZ R77, R4, R74, R77 ;  /* 0x0000004a044d0223 */ /* 0x000fe2000001004d */
[----:B------:R-:W-:Y:S02]  /*2ce0*/  F2FP.BF16.F32.PACK_AB R72, RZ, R117 ;  /* 0x00000075ff48723e */ /* 0x000fe400000010ff */
[----:B------:R-:W-:Y:S02]  /*2cf0*/  F2FP.BF16.F32.PACK_AB R76, RZ, R115 ;  /* 0x00000073ff4c723e */ /* 0x000fe400000010ff */
[----:B------:R-:W-:-:S02]  /*2d00*/  F2FP.BF16.F32.PACK_AB R73, RZ, R113 ;  /* 0x00000071ff49723e */ /* 0x000fc400000010ff */
        /* <DEDUP_REMOVED lines=10> */
.L_x_452:
[----:B------:R-:W-:Y:S05]  /*2db0*/  @!P1 BRA `(.L_x_453) ;  /* 0x0000000000189947 */ /* 0x000fea0003800000 */
[----:B------:R-:W-:Y:S01]  /*2dc0*/  FMUL.FTZ R115, R115, UR17 ;  /* 0x0000001173737c20 */ /* 0x000fe20008410000 */
[----:B------:R-:W-:-:S03]  /*2dd0*/  LOP3.LUT P0, RZ, R96, 0xff00, RZ, 0xc0, !PT ;  /* 0x0000ff0060ff7812 */ /* 0x000fc6000780c0ff */
[----:B------:R-:W-:-:S05]  /*2de0*/  FMUL.FTZ R115, R115, UR16 ;  /* 0x0000001073737c20 */ /* 0x000fca0008410000 */
[----:B------:R-:W-:-:S04]  /*2df0*/  FSEL R115, R115, RZ, P0 ;  /* 0x000000ff73737208 */ /* 0x000fc80000000000 */
[----:B------:R-:W-:-:S04]  /*2e00*/  F2FP.BF16.F32.PACK_AB R115, RZ, R115 ;  /* 0x00000073ff73723e */ /* 0x000fc800000010ff */
[----:B------:R-:W-:-:S07]  /*2e10*/  PRMT R68, R68, 0x5410, R115 ;  /* 0x0000541044447816 */ /* 0x000fce0000000073 */
.L_x_453:
[----:B------:R-:W-:Y:S05]  /*2e20*/  @!P1 BRA `(.L_x_454) ;  /* 0x0000000000189947 */ /* 0x000fea0003800000 */
[----:B------:R-:W-:Y:S01]  /*2e30*/  FMUL.FTZ R113, R113, UR17 ;  /* 0x0000001171717c20 */ /* 0x000fe20008410000 */
[----:B------:R-:W-:-:S03]  /*2e40*/  LOP3.LUT P0, RZ, R96, 0xff0000, RZ, 0xc0, !PT ;  /* 0x00ff000060ff7812 */ /* 0x000fc6000780c0ff */
[----:B------:R-:W-:-:S05]  /*2e50*/  FMUL.FTZ R113, R113, UR16 ;  /* 0x0000001071717c20 */ /* 0x000fca0008410000 */
[----:B------:R-:W-:-:S04]  /*2e60*/  FSEL R113, R113, RZ, P0 ;  /* 0x000000ff71717208 */ /* 0x000fc80000000000 */
[----:B------:R-:W-:-:S04]  /*2e70*/  F2FP.BF16.F32.PACK_AB R113, RZ, R113 ;  /* 0x00000071ff71723e */ /* 0x000fc800000010ff */
[----:B------:R-:W-:-:S07]  /*2e80*/  PRMT R69, R113, 0x7610, R69 ;  /* 0x0000761071457816 */ /* 0x000fce0000000045 */
.L_x_454:
[----:B------:R-:W-:Y:S05]  /*2e90*/  @!P1 BRA `(.L_x_455) ;  /* 0x0000000000189947 */ /* 0x000fea0003800000 */
[----:B------:R-:W-:Y:S01]  /*2ea0*/  FMUL.FTZ R111, R111, UR17 ;  /* 0x000000116f6f7c20 */ /* 0x000fe20008410000 */
[----:B------:R-:W-:-:S03]  /*2eb0*/  LOP3.LUT P0, RZ, R96, 0xff000000, RZ, 0xc0, !PT ;  /* 0xff00000060ff7812 */ /* 0x000fc6000780c0ff */
[----:B------:R-:W-:-:S05]  /*2ec0*/  FMUL.FTZ R111, R111, UR16 ;  /* 0x000000106f6f7c20 */ /* 0x000fca0008410000 */
[----:B------:R-:W-:-:S04]  /*2ed0*/  FSEL R111, R111, RZ, P0 ;  /* 0x000000ff6f6f7208 */ /* 0x000fc80000000000 */
[----:B------:R-:W-:-:S04]  /*2ee0*/  F2FP.BF16.F32.PACK_AB R111, RZ, R111 ;  /* 0x0000006fff6f723e */ /* 0x000fc800000010ff */
[----:B------:R-:W-:-:S07]  /*2ef0*/  PRMT R69, R69, 0x5410, R111 ;  /* 0x0000541045457816 */ /* 0x000fce000000006f */
.L_x_455:
[----:B------:R-:W-:Y:S05]  /*2f00*/  @!P1 BRA `(.L_x_456) ;  /* 0x0000000000189947 */ /* 0x000fea0003800000 */
[----:B------:R-:W-:Y:S01]  /*2f10*/  FMUL.FTZ R75, R75, UR17 ;  /* 0x000000114b4b7c20 */ /* 0x000fe20008410000 */
[----:B------:R-:W-:-:S03]  /*2f20*/  LOP3.LUT P0, RZ, R97, 0xff, RZ, 0xc0, !PT ;  /* 0x000000ff61ff7812 */ /* 0x000fc6000780c0ff */
[----:B------:R-:W-:-:S05]  /*2f30*/  FMUL.FTZ R75, R75, UR16 ;  /* 0x000000104b4b7c20 */ /* 0x000fca0008410000 */
[----:B------:R-:W-:-:S04]  /*2f40*/  FSEL R75, R75, RZ, P0 ;  /* 0x000000ff4b4b7208 */ /* 0x000fc80000000000 */
[----:B------:R-:W-:-:S04]  /*2f50*/  F2FP.BF16.F32.PACK_AB R75, RZ, R75 ;  /* 0x0000004bff4b723e */ /* 0x000fc800000010ff */
[----:B------:R-:W-:-:S07]  /*2f60*/  PRMT R70, R75, 0x7610, R70 ;  /* 0x000076104b467816 */ /* 0x000fce0000000046 */
.L_x_456:
[----:B------:R-:W-:Y:S05]  /*2f70*/  @!P1 BRA `(.L_x_457) ;  /* 0x0000000000189947 */ /* 0x000fea0003800000 */
[----:B------:R-:W-:Y:S01]  /*2f80*/  FMUL.FTZ R109, R109, UR17 ;  /* 0x000000116d6d7c20 */ /* 0x000fe20008410000 */
[----:B------:R-:W-:-:S03]  /*2f90*/  LOP3.LUT P0, RZ, R97, 0xff00, RZ, 0xc0, !PT ;  /* 0x0000ff0061ff7812 */ /* 0x000fc6000780c0ff */
[----:B------:R-:W-:-:S05]  /*2fa0*/  FMUL.FTZ R109, R109, UR16 ;  /* 0x000000106d6d7c20 */ /* 0x000fca0008410000 */
[----:B------:R-:W-:-:S04]  /*2fb0*/  FSEL R109, R109, RZ, P0 ;  /* 0x000000ff6d6d7208 */ /* 0x000fc80000000000 */
[----:B------:R-:W-:-:S04]  /*2fc0*/  F2FP.BF16.F32.PACK_AB R109, RZ, R109 ;  /* 0x0000006dff6d723e */ /* 0x000fc800000010ff */
[----:B------:R-:W-:-:S07]  /*2fd0*/  PRMT R70, R70, 0x5410, R109 ;  /* 0x0000541046467816 */ /* 0x000fce000000006d */
.L_x_457:
[----:B------:R-:W-:Y:S05]  /*2fe0*/  @!P1 BRA `(.L_x_458) ;  /* 0x0000000000189947 */ /* 0x000fea0003800000 */
[----:B------:R-:W-:Y:S01]  /*2ff0*/  FMUL.FTZ R75, R82, UR17 ;  /* 0x00000011524b7c20 */ /* 0x000fe20008410000 */
[----:B------:R-:W-:-:S03]  /*3000*/  LOP3.LUT P0, RZ, R97, 0xff0000, RZ, 0xc0, !PT ;  /* 0x00ff000061ff7812 */ /* 0x000fc6000780c0ff */
[----:B------:R-:W-:-:S05]  /*3010*/  FMUL.FTZ R75, R75, UR16 ;  /* 0x000000104b4b7c20 */ /* 0x000fca0008410000 */
[----:B------:R-:W-:-:S04]  /*3020*/  FSEL R75, R75, RZ, P0 ;  /* 0x000000ff4b4b7208 */ /* 0x000fc80000000000 */
[----:B------:R-:W-:-:S04]  /*3030*/  F2FP.BF16.F32.PACK_AB R75, RZ, R75 ;  /* 0x0000004bff4b723e */ /* 0x000fc800000010ff */
[----:B------:R-:W-:-:S07]  /*3040*/  PRMT R71, R75, 0x7610, R71 ;  /* 0x000076104b477816 */ /* 0x000fce0000000047 */
.L_x_458:
        /* <DEDUP_REMOVED lines=12> */
.L_x_436:
[----:B------:R-:W-:Y:S01]  /*3110*/  ISETP.NE.U32.AND P0, PT, RZ, UR4, PT ;  /* 0x00000004ff007c0c */ /* 0x000fe2000bf05070 */
[----:B------:R-:W0:Y:S01]  /*3120*/  @P1 LDC.64 R76, c[0x0][0x468] ;  /* 0x00011a00ff4c1b82 */ /* 0x000e220000000a00 */
[----:B------:R-:W-:Y:S02]  /*3130*/  ISETP.NE.U32.AND P2, PT, RZ, UR6, PT ;  /* 0x00000006ff007c0c */ /* 0x000fe4000bf45070 */
[----:B------:R-:W-:Y:S02]  /*3140*/  ISETP.NE.AND.EX P0, PT, RZ, UR5, PT, P0 ;  /* 0x00000005ff007c0c */ /* 0x000fe4000bf05300 */
[----:B------:R-:W-:-:S11]  /*3150*/  ISETP.NE.AND.EX P2, PT, R103, RZ, PT, P2 ;  /* 0x000000ff6700720c */ /* 0x000fd60003f45320 */
[----:B------:R-:W1:Y:S01]  /*3160*/  @P0 LDC.64 R78, c[0x0][0x478] ;  /* 0x00011e00ff4e0b82 */ /* 0x000e620000000a00 */
[----:B0-----:R-:W-:-:S04]  /*3170*/  @P1 IMAD.WIDE.U32 R76, R107, 0x10, R76 ;  /* 0x000000106b4c1825 */ /* 0x001fc800078e004c */
[----:B-1----:R-:W-:-:S05]  /*3180*/  @P0 IMAD.WIDE.U32 R78, R83, 0x10, R78 ;  /* 0x00000010534e0825 */ /* 0x002fca00078e004e */
[----:B------:R0:W-:Y:S04]  /*3190*/  @P0 STG.E.128 desc[UR12][R78.64], R72 ;  /* 0x000000484e000986 */ /* 0x0001e8000c101d0c */
[----:B------:R0:W-:Y:S01]  /*31a0*/  @P1 STG.E.128 desc[UR12][R76.64], R68 ;  /* 0x000000444c001986 */ /* 0x0001e2000c101d0c */
[----:B------:R-:W-:Y:S05]  /*31b0*/  @!P2 BRA `(.L_x_459) ;  /* 0x0000000c000ca947 */ /* 0x000fea0003800000 */
[----:B------:R-:W-:Y:S05]  /*31c0*/  @!P0 BRA `(.L_x_460) ;  /* 0x00000004008c8947 */ /* 0x000fea0003800000 */
[----:B------:R-:W-:Y:S02]  /*31d0*/  ISETP.GT.AND P2, PT, R2, RZ, PT ;  /* 0x000000ff0200720c */ /* 0x000fe40003f44270 */
[----:B0----5:R-:W-:Y:S02]  /*31e0*/  PRMT R72, R20, 0x7632, R72 ;  /* 0x0000763214487816 */ /* 0x021fe40000000048 */
[----:B------:R-:W-:Y:S02]  /*31f0*/  SHF.L.U32 R2, R21, 0x10, RZ ;  /* 0x0000001015027819 */ /* 0x000fe400000006ff */
[----:B------:R-:W-:Y:S02]  /*3200*/  SHF.L.U32 R76, R72, 0x10, RZ ;  /* 0x00000010484c7819 */ /* 0x000fe400000006ff */
[----:B------:R-:W-:Y:S02]  /*3210*/  SHF.L.U32 R97, R20, 0x10, RZ ;  /* 0x0000001014617819 */ /* 0x000fe400000006ff */
[----:B------:R-:W-:-:S03]  /*3220*/  SHF.L.U32 R79, R22, 0x10, RZ ;  /* 0x00000010164f7819 */ /* 0x000fc600000006ff */
[-CC-:B------:R-:W-:Y:S01]  /*3230*/  @P2 FFMA.FTZ R77, R85, R80.reuse, R81.reuse ;  /* 0x00000050554d2223 */ /* 0x180fe20000010051 */
[-CC-:B------:R-:W-:Y:S01]  /*3240*/  @P2 FFMA.FTZ R73, R19, R80.reuse, R81.reuse ;  /* 0x0000005013492223 */ /* 0x180fe20000010051 */
[-CC-:B------:R-:W-:Y:S01]  /*3250*/  @P2 FFMA.FTZ R74, R98, R80.reuse, R81.reuse ;  /* 0x00000050624a2223 */ /* 0x180fe20000010051 */
[-CC-:B------:R-:W-:Y:S01]  /*3260*/  @P2 FFMA.FTZ R78, R100, R80.reuse, R81.reuse ;  /* 0x00000050644e2223 */ /* 0x180fe20000010051 */
[-CC-:B------:R-:W-:Y:S01]  /*3270*/  @P2 FFMA.FTZ R103, R87, R80.reuse, R81.reuse ;  /* 0x0000005057672223 */ /* 0x180fe20000010051 */
[-CC-:B------:R-:W-:Y:S01]  /*3280*/  @P2 FFMA.FTZ R82, R102, R80.reuse, R81.reuse ;  /* 0x0000005066522223 */ /* 0x180fe20000010051 */
[-CC-:B------:R-:W-:Y:S01]  /*3290*/  @P2 FFMA.FTZ R109, R89, R80.reuse, R81.reuse ;  /* 0x00000050596d2223 */ /* 0x180fe20000010051 */
[--C-:B------:R-:W-:Y:S01]  /*32a0*/  @P2 FFMA.FTZ R80, R104, R80, R81.reuse ;  /* 0x0000005068502223 */ /* 0x100fe20000010051 */
[----:B------:R-:W-:Y:S01]  /*32b0*/  PRMT R81, R21, 0x7632, R81 ;  /* 0x0000763215517816 */ /* 0x000fe20000000051 */
[----:B------:R-:W-:Y:S01]  /*32c0*/  @P2 FADD.FTZ R77, R88, -R77 ;  /* 0x8000004d584d2221 */ /* 0x000fe20000010000 */
[--C-:B------:R-:W-:Y:S01]  /*32d0*/  @P2 FADD.FTZ R75, R91, -R74.reuse ;  /* 0x8000004a5b4b2221 */ /* 0x100fe20000010000 */
[----:B------:R-:W-:Y:S01]  /*32e0*/  @P2 FADD.FTZ R73, R86, -R73 ;  /* 0x8000004956492221 */ /* 0x000fe20000010000 */
[----:B------:R-:W-:Y:S01]  /*32f0*/  PRMT R74, R22, 0x7632, R74 ;  /* 0x00007632164a7816 */ /* 0x000fe2000000004a */
[----:B------:R-:W-:Y:S01]  /*3300*/  @P2 FFMA.FTZ R2, R4, R77, R2 ;  /* 0x0000004d04022223 */ /* 0x000fe20000010002 */
[----:B------:R-:W-:-:S02]  /*3310*/  IMAD.U32 R81, R81, 0x10000, RZ ;  /* 0x0001000051517824 */ /* 0x000fc400078e00ff */
[----:B------:R-:W-:Y:S01]  /*3320*/  @P2 FADD.FTZ R78, R93, -R78 ;  /* 0x8000004e5d4e2221 */ /* 0x000fe20000010000 */
[C---:B------:R-:W-:Y:S01]  /*3330*/  PRMT R77, R23.reuse, 0x7632, R77 ;  /* 0x00007632174d7816 */ /* 0x040fe2000000004d */
[C---:B------:R-:W-:Y:S01]  /*3340*/  @P2 FFMA.FTZ R76, R4.reuse, R75, R76 ;  /* 0x0000004b044c2223 */ /* 0x040fe2000001004c */
[C---:B------:R-:W-:Y:S01]  /*3350*/  @P2 FFMA.FTZ R97, R4.reuse, R73, R97 ;  /* 0x0000004904612223 */ /* 0x040fe20000010061 */
[----:B------:R-:W-:Y:S01]  /*3360*/  SHF.L.U32 R75, R23, 0x10, RZ ;  /* 0x00000010174b7819 */ /* 0x000fe200000006ff */
[----:B------:R-:W-:Y:S01]  /*3370*/  @P2 FFMA.FTZ R81, R4, R78, R81 ;  /* 0x0000004e04512223 */ /* 0x000fe20000010051 */
[----:B------:R-:W-:Y:S01]  /*3380*/  SHF.L.U32 R74, R74, 0x10, RZ ;  /* 0x000000104a4a7819 */ /* 0x000fe200000006ff */
[----:B------:R-:W-:Y:S01]  /*3390*/  @P2 FADD.FTZ R73, R99, -R82 ;  /* 0x8000005263492221 */ /* 0x000fe20000010000 */
[----:B------:R-:W-:Y:S01]  /*33a0*/  @P2 FADD.FTZ R72, R92, -R109 ;  /* 0x8000006d5c482221 */ /* 0x000fe20000010000 */
[----:B------:R-:W-:Y:S02]  /*33b0*/  IMAD.U32 R77, R77, 0x10000, RZ ;  /* 0x000100004d4d7824 */ /* 0x000fe400078e00ff */
        /* <DEDUP_REMOVED lines=15> */
.L_x_461:
[----:B------:R-:W-:Y:S05]  /*34b0*/  @!P1 BRA `(.L_x_462) ;  /* 0x0000000000189947 */ /* 0x000fea0003800000 */
[----:B------:R-:W-:Y:S01]  /*34c0*/  FMUL.FTZ R76, R76, UR17 ;  /* 0x000000114c4c7c20 */ /* 0x000fe20008410000 */
[----:B------:R-:W-:-:S03]  /*34d0*/  LOP3.LUT P2, RZ, R94, 0xff00, RZ, 0xc0, !PT ;  /* 0x0000ff005eff7812 */ /* 0x000fc6000784c0ff */
[----:B------:R-:W-:-:S05]  /*34e0*/  FMUL.FTZ R76, R76, UR16 ;  /* 0x000000104c4c7c20 */ /* 0x000fca0008410000 */
[----:B------:R-:W-:-:S04]  /*34f0*/  FSEL R76, R76, RZ, P2 ;  /* 0x000000ff4c4c7208 */ /* 0x000fc80001000000 */
[----:B------:R-:W-:-:S04]  /*3500*/  F2FP.BF16.F32.PACK_AB R76, RZ, R76 ;  /* 0x0000004cff4c723e */ /* 0x000fc800000010ff */
[----:B------:R-:W-:-:S07]  /*3510*/  PRMT R68, R68, 0x5410, R76 ;  /* 0x0000541044447816 */ /* 0x000fce000000004c */
.L_x_462:
[----:B------:R-:W-:Y:S05]  /*3520*/  @!P1 BRA `(.L_x_463) ;  /* 0x0000000000189947 */ /* 0x000fea0003800000 */
[----:B------:R-:W-:Y:S01]  /*3530*/  FMUL.FTZ R2, R2, UR17 ;  /* 0x0000001102027c20 */ /* 0x000fe20008410000 */
[----:B------:R-:W-:-:S03]  /*3540*/  LOP3.LUT P2, RZ, R94, 0xff0000, RZ, 0xc0, !PT ;  /* 0x00ff00005eff7812 */ /* 0x000fc6000784c0ff */
[----:B------:R-:W-:-:S05]  /*3550*/  FMUL.FTZ R2, R2, UR16 ;  /* 0x0000001002027c20 */ /* 0x000fca0008410000 */
[----:B------:R-:W-:-:S04]  /*3560*/  FSEL R2, R2, RZ, P2 ;  /* 0x000000ff02027208 */ /* 0x000fc80001000000 */
[----:B------:R-:W-:-:S04]  /*3570*/  F2FP.BF16.F32.PACK_AB R2, RZ, R2 ;  /* 0x00000002ff02723e */ /* 0x000fc800000010ff */
[----:B------:R-:W-:-:S07]  /*3580*/  PRMT R69, R2, 0x7610, R69 ;  /* 0x0000761002457816 */ /* 0x000fce0000000045 */
.L_x_463:
[----:B------:R-:W-:Y:S05]  /*3590*/  @!P1 BRA `(.L_x_464) ;  /* 0x0000000000189947 */ /* 0x000fea0003800000 */
[----:B------:R-:W-:Y:S01]  /*35a0*/  FMUL.FTZ R81, R81, UR17 ;  /* 0x0000001151517c20 */ /* 0x000fe20008410000 */
[----:B------:R-:W-:-:S03]  /*35b0*/  LOP3.LUT P2, RZ, R94, 0xff000000, RZ, 0xc0, !PT ;  /* 0xff0000005eff7812 */ /* 0x000fc6000784c0ff */
[----:B------:R-:W-:-:S05]  /*35c0*/  FMUL.FTZ R81, R81, UR16 ;  /* 0x0000001051517c20 */ /* 0x000fca0008410000 */
[----:B------:R-:W-:-:S04]  /*35d0*/  FSEL R81, R81, RZ, P2 ;  /* 0x000000ff51517208 */ /* 0x000fc80001000000 */
[----:B------:R-:W-:-:S04]  /*35e0*/  F2FP.BF16.F32.PACK_AB R81, RZ, R81 ;  /* 0x00000051ff51723e */ /* 0x000fc800000010ff */
[----:B------:R-:W-:-:S07]  /*35f0*/  PRMT R69, R69, 0x5410, R81 ;  /* 0x0000541045457816 */ /* 0x000fce0000000051 */
.L_x_464:
[----:B------:R-:W-:Y:S05]  /*3600*/  @!P1 BRA `(.L_x_465) ;  /* 0x0000000000189947 */ /* 0x000fea0003800000 */
[----:B------:R-:W-:Y:S01]  /*3610*/  FMUL.FTZ R2, R79, UR17 ;  /* 0x000000114f027c20 */ /* 0x000fe20008410000 */
[----:B------:R-:W-:-:S03]  /*3620*/  LOP3.LUT P2, RZ, R95, 0xff, RZ, 0xc0, !PT ;  /* 0x000000ff5fff7812 */ /* 0x000fc6000784c0ff */
[----:B------:R-:W-:-:S05]  /*3630*/  FMUL.FTZ R2, R2, UR16 ;  /* 0x0000001002027c20 */ /* 0x000fca0008410000 */
[----:B------:R-:W-:-:S04]  /*3640*/  FSEL R2, R2, RZ, P2 ;  /* 0x000000ff02027208 */ /* 0x000fc80001000000 */
[----:B------:R-:W-:-:S04]  /*3650*/  F2FP.BF16.F32.PACK_AB R2, RZ, R2 ;  /* 0x00000002ff02723e */ /* 0x000fc800000010ff */
[----:B------:R-:W-:-:S07]  /*3660*/  PRMT R70, R2, 0x7610, R70 ;  /* 0x0000761002467816 */ /* 0x000fce0000000046 */
.L_x_465:
[----:B------:R-:W-:Y:S05]  /*3670*/  @!P1 BRA `(.L_x_466) ;  /* 0x0000000000189947 */ /* 0x000fea0003800000 */
[----:B------:R-:W-:Y:S01]  /*3680*/  FMUL.FTZ R2, R74, UR17 ;  /* 0x000000114a027c20 */ /* 0x000fe20008410000 */
[----:B------:R-:W-:-:S03]  /*3690*/  LOP3.LUT P2, RZ, R95, 0xff00, RZ, 0xc0, !PT ;  /* 0x0000ff005fff7812 */ /* 0x000fc6000784c0ff */
[----:B------:R-:W-:-:S05]  /*36a0*/  FMUL.FTZ R2, R2, UR16 ;  /* 0x0000001002027c20 */ /* 0x000fca0008410000 */
[----:B------:R-:W-:-:S04]  /*36b0*/  FSEL R2, R2, RZ, P2 ;  /* 0x000000ff02027208 */ /* 0x000fc80001000000 */
[----:B------:R-:W-:-:S04]  /*36c0*/  F2FP.BF16.F32.PACK_AB R2, RZ, R2 ;  /* 0x00000002ff02723e */ /* 0x000fc800000010ff */
[----:B------:R-:W-:-:S07]  /*36d0*/  PRMT R70, R70, 0x5410, R2 ;  /* 0x0000541046467816 */ /* 0x000fce0000000002 */
.L_x_466:
[----:B------:R-:W-:Y:S05]  /*36e0*/  @!P1 BRA `(.L_x_467) ;  /* 0x0000000000189947 */ /* 0x000fea0003800000 */
[----:B------:R-:W-:Y:S01]  /*36f0*/  FMUL.FTZ R2, R75, UR17 ;  /* 0x000000114b027c20 */ /* 0x000fe20008410000 */
[----:B------:R-:W-:-:S03]  /*3700*/  LOP3.LUT P2, RZ, R95, 0xff0000, RZ, 0xc0, !PT ;  /* 0x00ff00005fff7812 */ /* 0x000fc6000784c0ff */
[----:B------:R-:W-:-:S05]  /*3710*/  FMUL.FTZ R2, R2, UR16 ;  /* 0x0000001002027c20 */ /* 0x000fca0008410000 */
[----:B------:R-:W-:-:S04]  /*3720*/  FSEL R2, R2, RZ, P2 ;  /* 0x000000ff02027208 */ /* 0x000fc80001000000 */
[----:B------:R-:W-:-:S04]  /*3730*/  F2FP.BF16.F32.PACK_AB R2, RZ, R2 ;  /* 0x00000002ff02723e */ /* 0x000fc800000010ff */
[----:B------:R-:W-:-:S07]  /*3740*/  PRMT R71, R2, 0x7610, R71 ;  /* 0x0000761002477816 */ /* 0x000fce0000000047 */
.L_x_467:
        /* <DEDUP_REMOVED lines=11> */
.L_x_460:
        /* <DEDUP_REMOVED lines=12> */
.L_x_469:
        /* <DEDUP_REMOVED lines=12> */
.L_x_470:
        /* <DEDUP_REMOVED lines=11> */
.L_x_471:
        /* <DEDUP_REMOVED lines=12> */
.L_x_472:
        /* <DEDUP_REMOVED lines=11> */
.L_x_473:
        /* <DEDUP_REMOVED lines=12> */
.L_x_474:
        /* <DEDUP_REMOVED lines=11> */
.L_x_475:
        /* <DEDUP_REMOVED lines=14> */
.L_x_459:
[----:B------:R-:W-:Y:S05]  /*3df0*/  @!P0 BRA `(.L_x_476) ;  /* 0x00000004007c8947 */ /* 0x000fea0003800000 */
[----:B------:R-:W-:Y:S01]  /*3e00*/  ISETP.GT.AND P2, PT, R2, RZ, PT ;  /* 0x000000ff0200720c */ /* 0x000fe20003f44270 */
[-CC-:B0-----:R-:W-:Y:S01]  /*3e10*/  FFMA.FTZ R73, R19, R80.reuse, R81.reuse ;  /* 0x0000005013497223 */ /* 0x181fe20000010051 */
[-CC-:B------:R-:W-:Y:S01]  /*3e20*/  FFMA.FTZ R2, R98, R80.reuse, R81.reuse ;  /* 0x0000005062027223 */ /* 0x180fe20000010051 */
[-CC-:B------:R-:W-:Y:S01]  /*3e30*/  FFMA.FTZ R72, R100, R80.reuse, R81.reuse ;  /* 0x0000005064487223 */ /* 0x180fe20000010051 */
[-C--:B------:R-:W-:Y:S01]  /*3e40*/  FFMA.FTZ R77, R85, R80.reuse, R81 ;  /* 0x00000050554d7223 */ /* 0x080fe20000010051 */
[----:B------:R-:W-:Y:S01]  /*3e50*/  FADD.FTZ R73, R86, -R73 ;  /* 0x8000004956497221 */ /* 0x000fe20000010000 */
[-CC-:B-----5:R-:W-:Y:S01]  /*3e60*/  FFMA.FTZ R97, R87, R80.reuse, R81.reuse ;  /* 0x0000005057617223 */ /* 0x1a0fe20000010051 */
[-CC-:B------:R-:W-:Y:S01]  /*3e70*/  FFMA.FTZ R74, R102, R80.reuse, R81.reuse ;  /* 0x00000050664a7223 */ /* 0x180fe20000010051 */
[-CC-:B------:R-:W-:Y:S01]  /*3e80*/  FFMA.FTZ R103, R89, R80.reuse, R81.reuse ;  /* 0x0000005059677223 */ /* 0x180fe20000010051 */
[----:B------:R-:W-:Y:S01]  /*3e90*/  FADD.FTZ R75, R91, -R2 ;  /* 0x800000025b4b7221 */ /* 0x000fe20000010000 */
[----:B------:R-:W-:Y:S01]  /*3ea0*/  FFMA.FTZ R80, R104, R80, R81 ;  /* 0x0000005068507223 */ /* 0x000fe20000010051 */
[----:B------:R-:W-:Y:S01]  /*3eb0*/  FADD.FTZ R79, R93, -R72 ;  /* 0x800000485d4f7221 */ /* 0x000fe20000010000 */
[----:B------:R-:W-:Y:S01]  /*3ec0*/  FMUL.FTZ R72, R4, R73 ;  /* 0x0000004904487220 */ /* 0x000fe20000410000 */
[----:B------:R-:W-:Y:S01]  /*3ed0*/  FADD.FTZ R77, R88, -R77 ;  /* 0x8000004d584d7221 */ /* 0x000fe20000010000 */
[----:B------:R-:W-:Y:S01]  /*3ee0*/  FMUL.FTZ R73, R4, R75 ;  /* 0x0000004b04497220 */ /* 0x000fe20000410000 */
        /* <DEDUP_REMOVED lines=9> */
[----:B------:R-:W-:Y:S01]  /*3f80*/  FMUL.FTZ R78, R4, R109 ;  /* 0x0000006d044e7220 */ /* 0x000fe20000410000 */
[----:B------:R-:W-:-:S02]  /*3f90*/  FSEL R73, R73, RZ, P2 ;  /* 0x000000ff49497208 */ /* 0x000fc40001000000 */
[----:B------:R-:W-:Y:S01]  /*3fa0*/  FSEL R72, R72, RZ, P2 ;  /* 0x000000ff48487208 */ /* 0x000fe20001000000 */
[----:B------:R-:W-:Y:S06]  /*3fb0*/  @!P1 BRA `(.L_x_477) ;  /* 0x0000000000189947 */ /* 0x000fec0003800000 */
[----:B------:R-:W-:Y:S01]  /*3fc0*/  FMUL.FTZ R4, R72, UR17 ;  /* 0x0000001148047c20 */ /* 0x000fe20008410000 */
[----:B------:R-:W-:-:S03]  /*3fd0*/  LOP3.LUT P3, RZ, R94, 0xff, RZ, 0xc0, !PT ;  /* 0x000000ff5eff7812 */ /* 0x000fc6000786c0ff */
[----:B------:R-:W-:-:S05]  /*3fe0*/  FMUL.FTZ R4, R4, UR16 ;  /* 0x0000001004047c20 */ /* 0x000fca0008410000 */
[----:B------:R-:W-:-:S04]  /*3ff0*/  FSEL R4, R4, RZ, P3 ;  /* 0x000000ff04047208 */ /* 0x000fc80001800000 */
[----:B------:R-:W-:-:S04]  /*4000*/  F2FP.BF16.F32.PACK_AB R4, RZ, R4 ;  /* 0x00000004ff04723e */ /* 0x000fc800000010ff */
[----:B------:R-:W-:-:S07]  /*4010*/  PRMT R68, R4, 0x7610, R68 ;  /* 0x0000761004447816 */ /* 0x000fce0000000044 */
.L_x_477:
[----:B------:R-:W-:Y:S05]  /*4020*/  @!P1 BRA `(.L_x_478) ;  /* 0x0000000000189947 */ /* 0x000fea0003800000 */
[----:B------:R-:W-:Y:S01]  /*4030*/  FMUL.FTZ R4, R73, UR17 ;  /* 0x0000001149047c20 */ /* 0x000fe20008410000 */
[----:B------:R-:W-:-:S03]  /*4040*/  LOP3.LUT P3, RZ, R94, 0xff00, RZ, 0xc0, !PT ;  /* 0x0000ff005eff7812 */ /* 0x000fc6000786c0ff */
[----:B------:R-:W-:-:S05]  /*4050*/  FMUL.FTZ R4, R4, UR16 ;  /* 0x0000001004047c20 */ /* 0x000fca0008410000 */
[----:B------:R-:W-:-:S04]  /*4060*/  FSEL R4, R4, RZ, P3 ;  /* 0x000000ff04047208 */ /* 0x000fc80001800000 */
[----:B------:R-:W-:-:S04]  /*4070*/  F2FP.BF16.F32.PACK_AB R4, RZ, R4 ;  /* 0x00000004ff04723e */ /* 0x000fc800000010ff */
[----:B------:R-:W-:-:S07]  /*4080*/  PRMT R68, R68, 0x5410, R4 ;  /* 0x0000541044447816 */ /* 0x000fce0000000004 */
.L_x_478:
[----:B------:R-:W-:Y:S02]  /*4090*/  F2FP.BF16.F32.PACK_AB R72, R73, R72 ;  /* 0x000000484948723e */ /* 0x000fe400000010ff */
[----:B------:R-:W-:Y:S02]  /*40a0*/  FSEL R80, R75, RZ, P2 ;  /* 0x000000ff4b507208 */ /* 0x000fe40001000000 */
        /* <DEDUP_REMOVED lines=8> */
.L_x_479:
[----:B------:R-:W-:Y:S05]  /*4130*/  @!P1 BRA `(.L_x_480) ;  /* 0x0000000000189947 */ /* 0x000fea0003800000 */
[----:B------:R-:W-:Y:S01]  /*4140*/  FMUL.FTZ R4, R80, UR17 ;  /* 0x0000001150047c20 */ /* 0x000fe20008410000 */
[----:B------:R-:W-:-:S03]  /*4150*/  LOP3.LUT P3, RZ, R94, 0xff000000, RZ, 0xc0, !PT ;  /* 0xff0000005eff7812 */ /* 0x000fc6000786c0ff */
[----:B------:R-:W-:-:S05]  /*4160*/  FMUL.FTZ R4, R4, UR16 ;  /* 0x0000001004047c20 */ /* 0x000fca0008410000 */
[----:B------:R-:W-:-:S04]  /*4170*/  FSEL R4, R4, RZ, P3 ;  /* 0x000000ff04047208 */ /* 0x000fc80001800000 */
[----:B------:R-:W-:-:S04]  /*4180*/  F2FP.BF16.F32.PACK_AB R4, RZ, R4 ;  /* 0x00000004ff04723e */ /* 0x000fc800000010ff */
[----:B------:R-:W-:-:S07]  /*4190*/  PRMT R69, R69, 0x5410, R4 ;  /* 0x0000541045457816 */ /* 0x000fce0000000004 */
.L_x_480:
[----:B------:R-:W-:Y:S02]  /*41a0*/  F2FP.BF16.F32.PACK_AB R73, R80, R73 ;  /* 0x000000495049723e */ /* 0x000fe400000010ff */
[----:B------:R-:W-:Y:S02]  /*41b0*/  FSEL R75, R76, RZ, P2 ;  /* 0x000000ff4c4b7208 */ /* 0x000fe40001000000 */
[----:B------:R-:W-:Y:S02]  /*41c0*/  FSEL R77, R77, RZ, P2 ;  /* 0x000000ff4d4d7208 */ /* 0x000fe40001000000 */
        /* <DEDUP_REMOVED lines=9> */
.L_x_481:
[----:B------:R-:W-:Y:S05]  /*4260*/  @!P1 BRA `(.L_x_482) ;  /* 0x0000000000189947 */ /* 0x000fea0003800000 */
[----:B------:R-:W-:Y:S01]  /*4270*/  FMUL.FTZ R2, R75, UR17 ;  /* 0x000000114b027c20 */ /* 0x000fe20008410000 */
[----:B------:R-:W-:-:S03]  /*4280*/  LOP3.LUT P2, RZ, R95, 0xff00, RZ, 0xc0, !PT ;  /* 0x0000ff005fff7812 */ /* 0x000fc6000784c0ff */
[----:B------:R-:W-:-:S05]  /*4290*/  FMUL.FTZ R2, R2, UR16 ;  /* 0x0000001002027c20 */ /* 0x000fca0008410000 */
[----:B------:R-:W-:-:S04]  /*42a0*/  FSEL R2, R2, RZ, P2 ;  /* 0x000000ff02027208 */ /* 0x000fc80001000000 */
[----:B------:R-:W-:-:S04]  /*42b0*/  F2FP.BF16.F32.PACK_AB R2, RZ, R2 ;  /* 0x00000002ff02723e */ /* 0x000fc800000010ff */
[----:B------:R-:W-:-:S07]  /*42c0*/  PRMT R70, R70, 0x5410, R2 ;  /* 0x0000541046467816 */ /* 0x000fce0000000002 */
.L_x_482:
[----:B------:R-:W-:Y:S05]  /*42d0*/  @!P1 BRA `(.L_x_483) ;  /* 0x0000000000189947 */ /* 0x000fea0003800000 */
[----:B------:R-:W-:Y:S01]  /*42e0*/  FMUL.FTZ R2, R77, UR17 ;  /* 0x000000114d027c20 */ /* 0x000fe20008410000 */
[----:B------:R-:W-:-:S03]  /*42f0*/  LOP3.LUT P2, RZ, R95, 0xff0000, RZ, 0xc0, !PT ;  /* 0x00ff00005fff7812 */ /* 0x000fc6000784c0ff */
[----:B------:R-:W-:-:S05]  /*4300*/  FMUL.FTZ R2, R2, UR16 ;  /* 0x0000001002027c20 */ /* 0x000fca0008410000 */
[----:B------:R-:W-:-:S04]  /*4310*/  FSEL R2, R2, RZ, P2 ;  /* 0x000000ff02027208 */ /* 0x000fc80001000000 */
[----:B------:R-:W-:-:S04]  /*4320*/  F2FP.BF16.F32.PACK_AB R2, RZ, R2 ;  /* 0x00000002ff02723e */ /* 0x000fc800000010ff */
[----:B------:R-:W-:-:S07]  /*4330*/  PRMT R71, R2, 0x7610, R71 ;  /* 0x0000761002477816 */ /* 0x000fce0000000047 */
.L_x_483:
        /* <DEDUP_REMOVED lines=11> */
.L_x_476:
[----:B------:R-:W-:Y:S05]  /*43f0*/  @!P1 BRA `(.L_x_484) ;  /* 0x00000000002c9947 */ /* 0x000fea0003800000 */
[----:B0-----:R-:W-:Y:S01]  /*4400*/  FFMA.FTZ R77, R19, R80, R81 ;  /* 0x00000050134d7223 */ /* 0x001fe20000010051 */
        /* <DEDUP_REMOVED lines=10> */
.L_x_484:
        /* <DEDUP_REMOVED lines=12> */
.L_x_485:
        /* <DEDUP_REMOVED lines=12> */
.L_x_486:
        /* <DEDUP_REMOVED lines=12> */
.L_x_487:
        /* <DEDUP_REMOVED lines=12> */
.L_x_488:
        /* <DEDUP_REMOVED lines=12> */
.L_x_489:
        /* <DEDUP_REMOVED lines=12> */
.L_x_490:
[----:B------:R-:W-:Y:S05]  /*4930*/  @!P1 BRA `(.L_x_468) ;  /* 0x0000000000309947 */ /* 0x000fea0003800000 */
[----:B------:R-:W-:Y:S01]  /*4940*/  FFMA.FTZ R80, R104, R80, R81 ;  /* 0x0000005068507223 */ /* 0x000fe20000010051 */
[----:B------:R-:W-:-:S03]  /*4950*/  ISETP.GT.AND P2, PT, R2, RZ, PT ;  /* 0x000000ff0200720c */ /* 0x000fc60003f44270 */
[----:B0-----:R-:W-:-:S04]  /*4960*/  FADD.FTZ R77, R101, -R80 ;  /* 0x80000050654d7221 */ /* 0x001fc80000010000 */
        /* <DEDUP_REMOVED lines=9> */
.L_x_468:
[----:B------:R-:W1:Y:S01]  /*4a00*/  @P0 LDC.64 R80, c[0x0][0x478] ;  /* 0x00011e00ff500b82 */ /* 0x000e620000000a00 */
[----:B------:R-:W-:Y:S01]  /*4a10*/  @P0 IADD3 R83, PT, PT, R83, 0x80, RZ ;  /* 0x0000008053530810 */ /* 0x000fe20007ffe0ff */
[----:B------:R-:W-:Y:S01]  /*4a20*/  UPLOP3.LUT UP1, UPT, UPT, UPT, UP1, 0x40, 0x4 ;  /* 0x000000000004789c */ /* 0x000fe20003f2e810 */
[----:B------:R-:W-:-:S05]  /*4a30*/  @P1 IADD3 R107, PT, PT, R107, 0x80, RZ ;  /* 0x000000806b6b1810 */ /* 0x000fca0007ffe0ff */
[----:B0-----:R-:W0:Y:S08]  /*4a40*/  @P1 LDC.64 R78, c[0x0][0x468] ;  /* 0x00011a00ff4e1b82 */ /* 0x001e300000000a00 */
[----:B------:R-:W2:Y:S01]  /*4a50*/  LDC.64 R76, c[0x0][0x380] ;  /* 0x0000e000ff4c7b82 */ /* 0x000ea20000000a00 */
[----:B-1----:R-:W-:-:S05]  /*4a60*/  @P0 IMAD.WIDE.U32 R80, R83, 0x10, R80 ;  /* 0x0000001053500825 */ /* 0x002fca00078e0050 */
[----:B------:R1:W-:Y:S01]  /*4a70*/  @P0 STG.E.128 desc[UR12][R80.64], R72 ;  /* 0x0000004850000986 */ /* 0x0003e2000c101d0c */
[----:B0-----:R-:W-:-:S05]  /*4a80*/  @P1 IMAD.WIDE.U32 R78, R107, 0x10, R78 ;  /* 0x000000106b4e1825 */ /* 0x001fca00078e004e */
[----:B------:R1:W-:Y:S01]  /*4a90*/  @P1 STG.E.128 desc[UR12][R78.64], R68 ;  /* 0x000000444e001986 */ /* 0x0003e2000c101d0c */
[----:B--2---:R-:W-:-:S04]  /*4aa0*/  IADD3 R0, PT, PT, R0, R76, RZ ;  /* 0x0000004c00007210 */ /* 0x004fc80007ffe0ff */
[----:B------:R-:W-:-:S13]  /*4ab0*/  ISETP.GE.AND P0, PT, R0, R77, PT ;  /* 0x0000004d0000720c */ /* 0x000fda0003f06270 */
[----:B-1----:R-:W-:Y:S05]  /*4ac0*/  @!P0 BRA `(.L_x_491) ;  /* 0xffffffb400d88947 */ /* 0x002fea000383ffff */
.L_x_422:
        /* <DEDUP_REMOVED lines=17> */
.L_x_492:
        /* <DEDUP_REMOVED lines=10> */
.L_x_7979:


//--------------------- .text._ZN10layer_norm13ln_bwd_kernelINS_13Kernel_traitsI13__nv_bfloat16S2_S2_S2_fjLj2048ELj1ELj1ELj4ELj16ENS_18Kernel_traits_baseILj2048ES2_S2_S2_S2_fjLj128EEEEELb1ELb1ELb0ELb0EEEvNS_9BwdParamsE --------------------------
	.section	.text._ZN10layer_norm13ln_bwd_kernelINS_13Kernel_traitsI13__nv_bfloat16S2_S2_S2_fjLj2048ELj1ELj1ELj4ELj16ENS_18Kernel_traits_baseILj2048ES2_S2_S2_S2_fjLj128EEEEELb1ELb1ELb0ELb0EEEvNS_9BwdParamsE,"ax",@progbits
	.align	128
        .global         _ZN10layer_norm13ln_bwd_kernelINS_13Kernel_traitsI13__nv_bfloat16S2_S2_S2_fjLj2048ELj1ELj1ELj4ELj16ENS_18Kernel_traits_baseILj2048ES2_S2_S2_S2_fjLj128EEEEELb1ELb1ELb0ELb0EEEvNS_9BwdParamsE
        .type           _ZN10layer_norm13ln_bwd_kernelINS_13Kernel_traitsI13__nv_bfloat16S2_S2_S2_fjLj2048ELj1ELj1ELj4ELj16ENS_18Kernel_traits_baseILj2048ES2_S2_S2_S2_fjLj128EEEEELb1ELb1ELb0ELb0EEEvNS_9BwdParamsE,@function
        .size           _ZN10layer_norm13ln_bwd_kernelINS_13Kernel_traitsI13__nv_bfloat16S2_S2_S2_fjLj2048ELj1ELj1ELj4ELj16ENS_18Kernel_traits_baseILj2048ES2_S2_S2_S2_fjLj128EEEEELb1ELb1ELb0ELb0EEEvNS_9BwdParamsE,(.L_x_7980 - _ZN10layer_norm13ln_bwd_kernelINS_13Kernel_traitsI13__nv_bfloat16S2_S2_S2_fjLj2048ELj1ELj1ELj4ELj16ENS_18Kernel_traits_baseILj2048ES2_S2_S2_S2_fjLj128EEEEELb1ELb1ELb0ELb0EEEvNS_9BwdParamsE)
        .other          _ZN10layer_norm13ln_bwd_kernelINS_13Kernel_traitsI13__nv_bfloat16S2_S2_S2_fjLj2048ELj1ELj1ELj4ELj16ENS_18Kernel_traits_baseILj2048ES2_S2_S2_S2_fjLj128EEEEELb1ELb1ELb0ELb0EEEvNS_9BwdParamsE,@"STO_CUDA_ENTRY STV_DEFAULT"
_ZN10layer_norm13ln_bwd_kernelINS_13Kernel_traitsI13__nv_bfloat16S2_S2_S2_fjLj2048ELj1ELj1ELj4ELj16ENS_18Kernel_traits_baseILj2048ES2_S2_S2_S2_fjLj128EEEEELb1ELb1ELb0ELb0EEEvNS_9BwdParamsE:
.text._ZN10layer_norm13ln_bwd_kernelINS_13Kernel_traitsI13__nv_bfloat16S2_S2_S2_fjLj2048ELj1ELj1ELj4ELj16ENS_18Kernel_traits_baseILj2048ES2_S2_S2_S2_fjLj128EEEEELb1ELb1ELb0ELb0EEEvNS_9BwdParamsE:
        /* <DEDUP_REMOVED lines=70> */
[----:B------:R-:W-:Y:S01]  /*0460*/  PRMT R9, R27, 0x7632, R9 ;  /* 0x000076321b097816 */ /* 0x000fe20000000009 */
[----:B0-----:R-:W-:Y:S01]  /*0470*/  UISETP.NE.U32.AND UP0, UPT, UR4, URZ, UPT ;  /* 0x000000ff0400728c */ /* 0x001fe2000bf05070 */
[----:B------:R-:W-:-:S02]  /*0480*/  PRMT R8, R26, 0x7632, R8 ;  /* 0x000076321a087816 */ /* 0x000fc40000000008 */
[----:B------:R-:W-:Y:S02]  /*0490*/  CS2R R52, SRZ ;  /* 0x0000000000347805 */ /* 0x000fe4000001ff00 */
[----:B------:R-:W-:Y:S02]  /*04a0*/  PRMT R7, R25, 0x7632, R7 ;  /* 0x0000763219077816 */ /* 0x000fe40000000007 */
[----:B------:R-:W-:Y:S02]  /*04b0*/  CS2R R54, SRZ ;  /* 0x0000000000367805 */ /* 0x000fe4000001ff00 */
[----:B------:R-:W-:Y:S02]  /*04c0*/  PRMT R6, R24, 0x7632, R6 ;  /* 0x0000763218067816 */ /* 0x000fe40000000006 */
[----:B------:R-:W-:Y:S02]  /*04d0*/  CS2R R56, SRZ ;  /* 0x0000000000387805 */ /* 0x000fe4000001ff00 */
        /* <DEDUP_REMOVED lines=18> */
[----:B------:R-:W0:Y:S01]  /*0600*/  LDCU UR24, c[0x0][0x408] ;  /* 0x00008100ff1877ac */ /* 0x000e220008000800 */
[----:B------:R-:W-:Y:S01]  /*0610*/  UISETP.NE.AND.EX UP0, UPT, UR5, URZ, UPT, UP0 ;  /* 0x000000ff0500728c */ /* 0x000fe2000bf05300 */
[----:B------:R-:W1:Y:S01]  /*0620*/  LDCU UR8, c[0x0][0x388] ;  /* 0x00007100ff0877ac */ /* 0x000e620008000800 */
[----:B------:R-:W2:Y:S01]  /*0630*/  LDCU.U8 UR18, c[0x0][0x410] ;  /* 0x00008200ff1277ac */ /* 0x000ea20008000000 */
[----:B------:R-:W3:Y:S01]  /*0640*/  LDCU UR19, c[0x0][0x400] ;  /* 0x00008000ff1377ac */ /* 0x000ee20008000800 */
[----:B------:R-:W4:Y:S01]  /*0650*/  LDCU.64 UR22, c[0x0][0x478] ;  /* 0x00008f00ff1677ac */ /* 0x000f220008000a00 */
[----:B------:R-:W0:Y:S01]  /*0660*/  LDCU.64 UR20, c[0x0][0x438] ;  /* 0x00008700ff1477ac */ /* 0x000e220008000a00 */
[----:B------:R-:W0:Y:S01]  /*0670*/  LDCU.128 UR12, c[0x0][0x3c0] ;  /* 0x00007800ff0c77ac */ /* 0x000e220008000c00 */
[----:B------:R-:W0:Y:S01]  /*0680*/  LDCU.64 UR26, c[0x0][0x380] ;  /* 0x00007000ff1a77ac */ /* 0x000e220008000a00 */
[----:B------:R-:W-:-:S05]  /*0690*/  UMOV UR6, UR7 ;  /* 0x0000000700067c82 */ /* 0x000fca0008000000 */
.L_x_515:
[----:B-----5:R-:W5:Y:S01]  /*06a0*/  @UP0 LDCU.64 UR4, c[0x0][0x3e0] ;  /* 0x00007c00ff0407ac */ /* 0x020f620008000a00 */
[----:B------:R-:W-:Y:S01]  /*06b0*/  PLOP3.LUT P0, PT, PT, PT, UP0, 0x80, 0x8 ;  /* 0x000000000008781c */ /* 0x000fe20003f0f008 */
[----:B0-----:R-:W-:Y:S02]  /*06c0*/  UIMAD.WIDE UR10, UR6, 0x4, UR14 ;  /* 0x00000004060a78a5 */ /* 0x001fe4000f8e020e */
[----:B-----5:R-:W-:-:S06]  /*06d0*/  @UP0 UIMAD.WIDE UR4, UR6, 0x2, UR4 ;  /* 0x00000002060408a5 */ /* 0x020fcc000f8e0204 */
[----:B--23--:R-:W-:Y:S02]  /*06e0*/  MOV R96, UR4 ;  /* 0x0000000400607c02 */ /* 0x00cfe40008000f00 */
[----:B------:R-:W-:Y:S01]  /*06f0*/  MOV R97, UR5 ;  /* 0x0000000500617c02 */ /* 0x000fe20008000f00 */
[----:B------:R-:W-:-:S04]  /*0700*/  UIMAD.WIDE UR4, UR6, 0x4, UR12 ;  /* 0x00000004060478a5 */ /* 0x000fc8000f8e020c */
[----:B------:R0:W5:Y:S01]  /*0710*/  @P0 LDG.E.U16 R96, desc[UR16][R96.64] ;  /* 0x0000001060600981 */ /* 0x000162000c1e1500 */
[----:B------:R-:W-:Y:S02]  /*0720*/  MOV R98, UR10 ;  /* 0x0000000a00627c02 */ /* 0x000fe40008000f00 */
[----:B------:R-:W-:Y:S02]  /*0730*/  MOV R99, UR11 ;  /* 0x0000000b00637c02 */ /* 0x000fe40008000f00 */
[----:B------:R-:W-:Y:S02]  /*0740*/  MOV R100, UR4 ;  /* 0x0000000400647c02 */ /* 0x000fe40008000f00 */
[----:B------:R-:W-:Y:S01]  /*0750*/  MOV R101, UR5 ;  /* 0x0000000500657c02 */ /* 0x000fe20008000f00 */
[----:B------:R-:W3:Y:S04]  /*0760*/  LDG.E R98, desc[UR16][R98.64] ;  /* 0x0000001062627981 */ /* 0x000ee8000c1e1900 */
[----:B------:R-:W4:Y:S01]  /*0770*/  LDG.E R100, desc[UR16][R100.64] ;  /* 0x0000001064647981 */ /* 0x000f22000c1e1900 */
[----:B-1----:R-:W-:Y:S01]  /*0780*/  UIMAD UR4, UR6, UR8, URZ ;  /* 0x00000008060472a4 */ /* 0x002fe2000f8e02ff */
[C---:B------:R-:W-:Y:S01]  /*0790*/  ISETP.GE.U32.AND P2, PT, R18.reuse, 0x80, PT ;  /* 0x000000801200780c */ /* 0x040fe20003f46070 */
[----:B------:R-:W-:Y:S01]  /*07a0*/  UMOV UR9, 0x3f800000 ;  /* 0x3f80000000097882 */ /* 0x000fe20000000000 */
[----:B--2---:R-:W-:Y:S01]  /*07b0*/  ISETP.NE.AND P3, PT, RZ, UR18, PT ;  /* 0x00000012ff007c0c */ /* 0x004fe2000bf65270 */
[----:B------:R-:W-:Y:S01]  /*07c0*/  USHF.R.S32.HI UR5, URZ, 0x1f, UR4 ;  /* 0x0000001fff057899 */ /* 0x000fe20008011404 */
[----:B------:R-:W-:Y:S01]  /*07d0*/  BSSY.RECONVERGENT B0, `(.L_x_494) ;  /* 0x0000073000007945 */ /* 0x000fe20003800200 */
[----:B------:R-:W-:-:S02]  /*07e0*/  ISETP.GE.U32.AND P1, PT, R18, 0x100, PT ;  /* 0x000001001200780c */ /* 0x000fc40003f26070 */
[----:B------:R-:W-:Y:S01]  /*07f0*/  CS2R R140, SRZ ;  /* 0x00000000008c7805 */ /* 0x000fe2000001ff00 */
[----:B------:R-:W-:-:S06]  /*0800*/  ULEA.HI UR5, UR5, UR4, URZ, 0x3 ;  /* 0x0000000405057291 */ /* 0x000fcc000f8f18ff */
[----:B0-----:R-:W-:-:S04]  /*0810*/  MOV R97, UR5 ;  /* 0x0000000500617c02 */ /* 0x001fc80008000f00 */
[----:B------:R-:W-:-:S04]  /*0820*/  LEA.HI.SX32 R0, R97, R134, 0x1d ;  /* 0x0000008661007211 */ /* 0x000fc800078feaff */
[----:B------:R-:W-:Y:S02]  /*0830*/  MOV R143, R0 ;  /* 0x00000000008f7202 */ /* 0x000fe40000000f00 */
[----:B-----5:R-:W-:Y:S02]  /*0840*/  @P0 R2UR UR4, R96 ;  /* 0x00000000600402ca */ /* 0x020fe400000e0000 */
[----:B---3--:R-:W-:Y:S02]  /*0850*/  R2UR UR11, R98 ;  /* 0x00000000620b72ca */ /* 0x008fe400000e0000 */
[----:B----4-:R-:W-:-:S09]  /*0860*/  FSEL R134, R100, RZ, !P3 ;  /* 0x000000ff64867208 */ /* 0x010fd20005800000 */
[----:B------:R-:W-:Y:S01]  /*0870*/  @UP0 USHF.L.U32 UR9, UR4, 0x10, URZ ;  /* 0x0000001004090899 */ /* 0x000fe200080006ff */
[----:B------:R-:W-:Y:S11]  /*0880*/  @!P2 BRA `(.L_x_495) ;  /* 0x00000004009ca947 */ /* 0x000ff60003800000 */
        /* <DEDUP_REMOVED lines=12> */
[----:B------:R-:W-:-:S02]  /*0950*/  SHF.L.U32 R129, R29, 0x10, RZ ;  /* 0x000000101d817819 */ /* 0x000fc400000006ff */
[----:B------:R-:W-:Y:S01]  /*0960*/  SHF.L.U32 R133, R28, 0x10, RZ ;  /* 0x000000101c857819 */ /* 0x000fe200000006ff */
[----:B0-----:R-:W-:-:S05]  /*0970*/  @P0 IMAD.WIDE.U32 R104, R0, 0x10, R104 ;  /* 0x0000001000680825 */ /* 0x001fca00078e0068 */
[----:B------:R0:W5:Y:S02]  /*0980*/  @P0 LDG.E.128 R84, desc[UR16][R104.64] ;  /* 0x0000001068540981 */ /* 0x000164000c1e1d00 */
[----:B0-----:R-:W-:Y:S02]  /*0990*/  SHF.L.U32 R104, R31, 0x10, RZ ;  /* 0x000000101f687819 */ /* 0x001fe400000006ff */
[----:B------:R-:W-:Y:S02]  /*09a0*/  SHF.L.U32 R130, R10, 0x10, RZ ;  /* 0x000000100a827819 */ /* 0x000fe400000006ff */
[----:B------:R-:W-:Y:S02]  /*09b0*/  IADD3 R143, PT, PT, R0, 0x80, RZ ;  /* 0x00000080008f7810 */ /* 0x000fe40007ffe0ff */
[----:B---3--:R-:W-:Y:S02]  /*09c0*/  SHF.L.U32 R125, R97, 0x10, RZ ;  /* 0x00000010617d7819 */ /* 0x008fe400000006ff */
[----:B------:R-:W-:-:S02]  /*09d0*/  SHF.L.U32 R141, R99, 0x10, RZ ;  /* 0x00000010638d7819 */ /* 0x000fc400000006ff */
[----:B------:R-:W-:Y:S01]  /*09e0*/  PRMT R108, R97, 0x7632, R108 ;  /* 0x00007632616c7816 */ /* 0x000fe2000000006c */
[----:B------:R-:W-:Y:S01]  /*09f0*/  FADD.FTZ R125, -R134, R125 ;  /* 0x0000007d867d7221 */ /* 0x000fe20000010100 */
[----:B------:R-:W-:Y:S01]  /*0a00*/  PRMT R97, R98, 0x7632, R97 ;  /* 0x0000763262617816 */ /* 0x000fe20000000061 */
[----:B------:R-:W-:Y:S01]  /*0a10*/  FADD.FTZ R105, -R134, R141 ;  /* 0x0000008d86697221 */ /* 0x000fe20000010100 */
[----:B------:R-:W-:Y:S02]  /*0a20*/  SHF.L.U32 R127, R98, 0x10, RZ ;  /* 0x00000010627f7819 */ /* 0x000fe400000006ff */
[----:B----4-:R-:W-:Y:S02]  /*0a30*/  PRMT R110, R101, 0x7632, R110 ;  /* 0x00007632656e7816 */ /* 0x010fe4000000006e */
[----:B------:R-:W-:Y:S01]  /*0a40*/  PRMT R98, R103, 0x7632, R98 ;  /* 0x0000763267627816 */ /* 0x000fe20000000062 */
[----:B------:R-:W-:Y:S01]  /*0a50*/  FMUL.FTZ R131, R125, UR11 ;  /* 0x0000000b7d837c20 */ /* 0x000fe20008410000 */
[----:B------:R-:W-:Y:S01]  /*0a60*/  SHF.L.U32 R101, R101, 0x10, RZ ;  /* 0x0000001065657819 */ /* 0x000fe200000006ff */
[----:B------:R-:W-:Y:S01]  /*0a70*/  FMUL.FTZ R105, R105, UR11 ;  /* 0x0000000b69697c20 */ /* 0x000fe20008410000 */
[----:B------:R-:W-:-:S02]  /*0a80*/  SHF.L.U32 R103, R103, 0x10, RZ ;  /* 0x0000001067677819 */ /* 0x000fc400000006ff */
[C---:B------:R-:W-:Y:S01]  /*0a90*/  PRMT R106, R96.reuse, 0x7632, R106 ;  /* 0x00007632606a7816 */ /* 0x040fe2000000006a */
[-C--:B------:R-:W-:Y:S01]  /*0aa0*/  FMUL.FTZ R129, R129, R101.reuse ;  /* 0x0000006581817220 */ /* 0x080fe20000410000 */
[----:B------:R-:W-:Y:S01]  /*0ab0*/  SHF.L.U32 R19, R96, 0x10, RZ ;  /* 0x0000001060137819 */ /* 0x000fe200000006ff */
[----:B------:R-:W-:Y:S01]  /*0ac0*/  FADD.FTZ R54, R54, R101 ;  /* 0x0000006536367221 */ /* 0x000fe20000010000 */
[----:B------:R-:W-:Y:S01]  /*0ad0*/  FFMA.FTZ R38, R131, R101, R38 ;  /* 0x0000006583267223 */ /* 0x000fe20000010026 */
[-C--:B------:R-:W-:Y:S01]  /*0ae0*/  FMUL.FTZ R104, R104, R103.reuse ;  /* 0x0000006768687220 */ /* 0x080fe20000410000 */
[----:B------:R-:W-:Y:S01]  /*0af0*/  FADD.FTZ R58, R58, R103 ;  /* 0x000000673a3a7221 */ /* 0x000fe20000010000 */
[----:B------:R-:W-:Y:S01]  /*0b00*/  FFMA.FTZ R42, R105, R103, R42 ;  /* 0x00000067692a7223 */ /* 0x000fe2000001002a */
[----:B------:R-:W-:Y:S02]  /*0b10*/  SHF.L.U32 R101, R106, 0x10, RZ ;  /* 0x000000106a657819 */ /* 0x000fe400000006ff */
[----:B------:R-:W-:-:S02]  /*0b20*/  SHF.L.U32 R103, R108, 0x10, RZ ;  /* 0x000000106c677819 */ /* 0x000fc400000006ff */
[----:B------:R-:W-:Y:S01]  /*0b30*/  PRMT R107, R100, 0x7632, R107 ;  /* 0x00007632646b7816 */ /* 0x000fe2000000006b */
[----:B------:R-:W-:Y:S01]  /*0b40*/  FADD.FTZ R19, -R134, R19 ;  /* 0x0000001386137221 */ /* 0x000fe20000010100 */
[----:B------:R-:W-:Y:S01]  /*0b50*/  SHF.L.U32 R100, R100, 0x10, RZ ;  /* 0x0000001064647819 */ /* 0x000fe200000006ff */
[C---:B------:R-:W-:Y:S01]  /*0b60*/  FADD.FTZ R101, -R134.reuse, R101 ;  /* 0x0000006586657221 */ /* 0x040fe20000010100 */
[----:B------:R-:W-:Y:S01]  /*0b70*/  FADD.FTZ R103, -R134, R103 ;  /* 0x0000006786677221 */ /* 0x000fe20000010100 */
[----:B------:R-:W-:Y:S01]  /*0b80*/  SHF.L.U32 R107, R107, 0x10, RZ ;  /* 0x000000106b6b7819 */ /* 0x000fe200000006ff */
[----:B------:R-:W-:Y:S01]  /*0b90*/  FMUL.FTZ R135, R19, UR11 ;  /* 0x0000000b13877c20 */ /* 0x000fe20008410000 */
[-C--:B------:R-:W-:Y:S01]  /*0ba0*/  FMUL.FTZ R133, R133, R100.reuse ;  /* 0x0000006485857220 */ /* 0x080fe20000410000 */
[----:B------:R-:W-:Y:S01]  /*0bb0*/  FMUL.FTZ R132, R101, UR11 ;  /* 0x0000000b65847c20 */ /* 0x000fe20008410000 */
[----:B------:R-:W-:Y:S01]  /*0bc0*/  FMUL.FTZ R128, R103, UR11 ;  /* 0x0000000b67807c20 */ /* 0x000fe20008410000 */
[----:B------:R-:W-:Y:S01]  /*0bd0*/  PRMT R96, R99, 0x7632, R96 ;  /* 0x0000763263607816 */ /* 0x000fe20000000060 */
[----:B------:R-:W-:Y:S01]  /*0be0*/  FMUL.FTZ R130, R130, R107 ;  /* 0x0000006b82827220 */ /* 0x000fe20000410000 */
[----:B------:R-:W-:Y:S01]  /*0bf0*/  SHF.L.U32 R103, R97, 0x10, RZ ;  /* 0x0000001061677819 */ /* 0x000fe200000006ff */
[----:B------:R-:W-:Y:S01]  /*0c00*/  FADD.FTZ R97, RZ, R133 ;  /* 0x00000085ff617221 */ /* 0x000fe20000010000 */
[----:B------:R-:W-:Y:S01]  /*0c10*/  FFMA.FTZ R101, R135, R133, RZ ;  /* 0x0000008587657223 */ /* 0x000fe200000100ff */
[----:B------:R-:W-:Y:S01]  /*0c20*/  FADD.FTZ R125, -R134, R127 ;  /* 0x0000007f867d7221 */ /* 0x000fe20000010100 */
[----:B------:R-:W-:Y:S01]  /*0c30*/  FADD.FTZ R53, R53, R107 ;  /* 0x0000006b35357221 */ /* 0x000fe20000010000 */
[----:B------:R-:W-:Y:S01]  /*0c40*/  FFMA.FTZ R37, R132, R107, R37 ;  /* 0x0000006b84257223 */ /* 0x000fe20000010025 */
[----:B------:R-:W-:Y:S01]  /*0c50*/  FADD.FTZ R52, R52, R100 ;  /* 0x0000006434347221 */ /* 0x000fe20000010000 */
[----:B------:R-:W-:Y:S01]  /*0c60*/  FFMA.FTZ R36, R135, R100, R36 ;  /* 0x0000006487247223 */ /* 0x000fe20000010024 */
[----:B------:R-:W-:Y:S01]  /*0c70*/  SHF.L.U32 R127, R11, 0x10, RZ ;  /* 0x000000100b7f7819 */ /* 0x000fe200000006ff */
[----:B------:R-:W-:Y:S01]  /*0c80*/  FFMA.FTZ R100, R132, R130, R101 ;  /* 0x0000008284647223 */ /* 0x000fe20000010065 */
[----:B------:R-:W-:-:S02]  /*0c90*/  SHF.L.U32 R110, R110, 0x10, RZ ;  /* 0x000000106e6e7819 */ /* 0x000fc400000006ff */
[----:B------:R-:W-:Y:S01]  /*0ca0*/  SHF.L.U32 R107, R96, 0x10, RZ ;  /* 0x00000010606b7819 */ /* 0x000fe200000006ff */
[----:B------:R-:W-:Y:S01]  /*0cb0*/  FADD.FTZ R96, R97, R130 ;  /* 0x0000008261607221 */ /* 0x000fe20000010000 */
[----:B------:R-:W-:Y:S01]  /*0cc0*/  PRMT R99, R102, 0x7632, R99 ;  /* 0x0000763266637816 */ /* 0x000fe20000000063 */
[----:B------:R-:W-:Y:S01]  /*0cd0*/  FADD.FTZ R103, -R134, R103 ;  /* 0x0000006786677221 */ /* 0x000fe20000010100 */
[----:B------:R-:W-:Y:S01]  /*0ce0*/  SHF.L.U32 R102, R102, 0x10, RZ ;  /* 0x0000001066667819 */ /* 0x000fe200000006ff */
[----:B------:R-:W-:Y:S01]  /*0cf0*/  FMUL.FTZ R127, R127, R110 ;  /* 0x0000006e7f7f7220 */ /* 0x000fe20000410000 */
[----:B------:R-:W-:Y:S01]  /*0d00*/  SHF.L.U32 R19, R30, 0x10, RZ ;  /* 0x000000101e137819 */ /* 0x000fe200000006ff */
[----:B------:R-:W-:Y:S01]  /*0d10*/  FADD.FTZ R96, R96, R129 ;  /* 0x0000008160607221 */ /* 0x000fe20000010000 */
[----:B------:R-:W-:Y:S01]  /*0d20*/  FFMA.FTZ R97, R131, R129, R100 ;  /* 0x0000008183617223 */ /* 0x000fe20000010064 */
[----:B------:R-:W-:Y:S01]  /*0d30*/  SHF.L.U32 R106, R12, 0x10, RZ ;  /* 0x000000100c6a7819 */ /* 0x000fe200000006ff */
[----:B------:R-:W-:Y:S01]  /*0d40*/  FMUL.FTZ R108, R103, UR11 ;  /* 0x0000000b676c7c20 */ /* 0x000fe20008410000 */
[----:B------:R-:W-:Y:S01]  /*0d50*/  SHF.L.U32 R99, R99, 0x10, RZ ;  /* 0x0000001063637819 */ /* 0x000fe200000006ff */
[----:B------:R-:W-:Y:S01]  /*0d60*/  FMUL.FTZ R125, R125, UR11 ;  /* 0x0000000b7d7d7c20 */ /* 0x000fe20008410000 */
[----:B------:R-:W-:Y:S01]  /*0d70*/  SHF.L.U32 R101, R98, 0x10, RZ ;  /* 0x0000001062657819 */ /* 0x000fe200000006ff */
[-C--:B------:R-:W-:Y:S01]  /*0d80*/  FMUL.FTZ R19, R19, R102.reuse ;  /* 0x0000006613137220 */ /* 0x080fe20000410000 */
[----:B------:R-:W-:Y:S01]  /*0d90*/  FADD.FTZ R96, R96, R127 ;  /* 0x0000007f60607221 */ /* 0x000fe20000010000 */
[----:B------:R-:W-:Y:S01]  /*0da0*/  FFMA.FTZ R98, R128, R127, R97 ;  /* 0x0000007f80627223 */ /* 0x000fe20000010061 */
[-C--:B------:R-:W-:Y:S01]  /*0db0*/  FMUL.FTZ R106, R106, R99.reuse ;  /* 0x000000636a6a7220 */ /* 0x080fe20000410000 */
[----:B------:R-:W-:Y:S01]  /*0dc0*/  FADD.FTZ R57, R57, R99 ;  /* 0x0000006339397221 */ /* 0x000fe20000010000 */
[----:B------:R-:W-:Y:S01]  /*0dd0*/  FFMA.FTZ R41, R108, R99, R41 ;  /* 0x000000636c297223 */ /* 0x000fe20000010029 */
[----:B------:R-:W-:Y:S01]  /*0de0*/  FADD.FTZ R97, R96, R19 ;  /* 0x0000001360617221 */ /* 0x000fe20000010000 */
[C---:B------:R-:W-:Y:S01]  /*0df0*/  FFMA.FTZ R99, R125.reuse, R19, R98 ;  /* 0x000000137d637223 */ /* 0x040fe20000010062 */
[----:B------:R-:W-:Y:S01]  /*0e00*/  FADD.FTZ R56, R56, R102 ;  /* 0x0000006638387221 */ /* 0x000fe20000010000 */
[----:B------:R-:W-:Y:S01]  /*0e10*/  FFMA.FTZ R40, R125, R102, R40 ;  /* 0x000000667d287223 */ /* 0x000fe20000010028 */
[----:B------:R-:W-:Y:S01]  /*0e20*/  FADD.FTZ R55, R55, R110 ;  /* 0x0000006e37377221 */ /* 0x000fe20000010000 */
[----:B------:R-:W-:Y:S01]  /*0e30*/  FFMA.FTZ R39, R128, R110, R39 ;  /* 0x0000006e80277223 */ /* 0x000fe20000010027 */
[----:B------:R-:W-:Y:S01]  /*0e40*/  SHF.L.U32 R102, R13, 0x10, RZ ;  /* 0x000000100d667819 */ /* 0x000fe200000006ff */
[----:B------:R-:W-:Y:S01]  /*0e50*/  FADD.FTZ R110, -R134, R107 ;  /* 0x0000006b866e7221 */ /* 0x000fe20000010100 */
[----:B------:R-:W-:Y:S01]  /*0e60*/  FADD.FTZ R97, R97, R106 ;  /* 0x0000006a61617221 */ /* 0x000fe20000010000 */
[----:B------:R-:W-:-:S02]  /*0e70*/  FFMA.FTZ R96, R108, R106, R99 ;  /* 0x0000006a6c607223 */ /* 0x000fc40000010063 */
[-C--:B------:R-:W-:Y:S01]  /*0e80*/  FMUL.FTZ R107, R102, R101.reuse ;  /* 0x00000065666b7220 */ /* 0x080fe20000410000 */
[----:B------:R-:W-:Y:S01]  /*0e90*/  FMUL.FTZ R110, R110, UR11 ;  /* 0x0000000b6e6e7c20 */ /* 0x000fe20008410000 */
[----:B------:R-:W-:Y:S01]  /*0ea0*/  FADD.FTZ R98, R97, R104 ;  /* 0x0000006861627221 */ /* 0x000fe20000010000 */
[----:B------:R-:W-:Y:S01]  /*0eb0*/  FFMA.FTZ R96, R105, R104, R96 ;  /* 0x0000006869607223 */ /* 0x000fe20000010060 */
[----:B------:R-:W-:Y:S01]  /*0ec0*/  FADD.FTZ R59, R59, R101 ;  /* 0x000000653b3b7221 */ /* 0x000fe20000010000 */
[----:B------:R-:W-:Y:S01]  /*0ed0*/  FFMA.FTZ R43, R110, R101, R43 ;  /* 0x000000656e2b7223 */ /* 0x000fe2000001002b */
[----:B------:R-:W-:Y:S01]  /*0ee0*/  FADD.FTZ R141, R98, R107 ;  /* 0x0000006b628d7221 */ /* 0x000fe20000010000 */
[----:B------:R-:W-:-:S07]  /*0ef0*/  FFMA.FTZ R140, R110, R107, R96 ;  /* 0x0000006b6e8c7223 */ /* 0x000fce0000010060 */
.L_x_495:
[----:B------:R-:W-:Y:S05]  /*0f00*/  BSYNC.RECONVERGENT B0 ;  /* 0x0000000000007941 */ /* 0x000fea0003800200 */
.L_x_494:
[----:B------:R-:W-:Y:S04]  /*0f10*/  BSSY.RECONVERGENT B0, `(.L_x_496) ;  /* 0x0000068000007945 */ /* 0x000fe80003800200 */
        /* <DEDUP_REMOVED lines=10> */
[----:B--2---:R-:W-:-:S05]  /*0fc0*/  IMAD.WIDE.U32 R112, R143, 0x8, R112 ;  /* 0x000000088f707825 */ /* 0x004fca00078e0070 */
[----:B------:R0:W5:Y:S07]  /*0fd0*/  LDG.E.64 R136, desc[UR16][R112.64] ;  /* 0x0000001070887981 */ /* 0x00016e000c1e1b00 */
[----:B------:R-:W1:Y:S01]  /*0fe0*/  @P0 LDC.64 R114, c[0x0][0x438] ;  /* 0x00010e00ff720b82 */ /* 0x000e620000000a00 */
[----:B0-----:R-:W-:Y:S01]  /*0ff0*/  SHF.L.U32 R112, R20, 0x10, RZ ;  /* 0x0000001014707819 */ /* 0x001fe200000006ff */
[----:B-1----:R-:W-:-:S05]  /*1000*/  @P0 IMAD.WIDE.U32 R114, R143, 0x10, R114 ;  /* 0x000000108f720825 */ /* 0x002fca00078e0072 */
[----:B------:R0:W5:Y:S02]  /*1010*/  @P0 LDG.E.128 R88, desc[UR16][R114.64] ;  /* 0x0000001072580981 */ /* 0x000164000c1e1d00 */
[----:B0-----:R-:W-:Y:S02]  /*1020*/  SHF.L.U32 R114, R21, 0x10, RZ ;  /* 0x0000001015727819 */ /* 0x001fe400000006ff */
[----:B------:R-:W-:Y:S02]  /*1030*/  SHF.L.U32 R121, R4, 0x10, RZ ;  /* 0x0000001004797819 */ /* 0x000fe400000006ff */
[----:B------:R-:W-:Y:S02]  /*1040*/  SHF.L.U32 R123, R5, 0x10, RZ ;  /* 0x00000010057b7819 */ /* 0x000fe400000006ff */
[C---:B---3--:R-:W-:Y:S02]  /*1050*/  PRMT R109, R96.reuse, 0x7632, R109 ;  /* 0x00007632606d7816 */ /* 0x048fe4000000006d */
[----:B------:R-:W-:-:S02]  /*1060*/  SHF.L.U32 R111, R96, 0x10, RZ ;  /* 0x00000010606f7819 */ /* 0x000fc400000006ff */
[C---:B------:R-:W-:Y:S02]  /*1070*/  PRMT R96, R97.reuse, 0x7632, R96 ;  /* 0x0000763261607816 */ /* 0x040fe40000000060 */
[----:B------:R-:W-:Y:S02]  /*1080*/  SHF.L.U32 R97, R97, 0x10, RZ ;  /* 0x0000001061617819 */ /* 0x000fe400000006ff */
[C---:B------:R-:W-:Y:S02]  /*1090*/  PRMT R116, R98.reuse, 0x7632, R116 ;  /* 0x0000763262747816 */ /* 0x040fe40000000074 */
[----:B------:R-:W-:Y:S01]  /*10a0*/  SHF.L.U32 R117, R98, 0x10, RZ ;  /* 0x0000001062757819 */ /* 0x000fe200000006ff */
[----:B------:R-:W-:Y:S01]  /*10b0*/  FADD.FTZ R98, -R134, R97 ;  /* 0x0000006186627221 */ /* 0x000fe20000010100 */
[----:B------:R-:W-:Y:S02]  /*10c0*/  SHF.L.U32 R97, R96, 0x10, RZ ;  /* 0x0000001060617819 */ /* 0x000fe400000006ff */
[----:B------:R-:W-:-:S02]  /*10d0*/  PRMT R118, R99, 0x7632, R118 ;  /* 0x0000763263767816 */ /* 0x000fc40000000076 */
[----:B------:R-:W-:Y:S01]  /*10e0*/  SHF.L.U32 R109, R109, 0x10, RZ ;  /* 0x000000106d6d7819 */ /* 0x000fe200000006ff */
[----:B------:R-:W-:Y:S01]  /*10f0*/  FADD.FTZ R122, -R134, R97 ;  /* 0x00000061867a7221 */ /* 0x000fe20000010100 */
[----:B------:R-:W-:Y:S02]  /*1100*/  SHF.L.U32 R115, R118, 0x10, RZ ;  /* 0x0000001076737819 */ /* 0x000fe400000006ff */
[----:B----4-:R-:W-:Y:S01]  /*1110*/  PRMT R96, R100, 0x7632, R96 ;  /* 0x0000763264607816 */ /* 0x010fe20000000060 */
[----:B------:R-:W-:Y:S01]  /*1120*/  FADD.FTZ R120, -R134, R109 ;  /* 0x0000006d86787221 */ /* 0x000fe20000010100 */
[----:B------:R-:W-:Y:S01]  /*1130*/  SHF.L.U32 R97, R100, 0x10, RZ ;  /* 0x0000001064617819 */ /* 0x000fe200000006ff */
[C---:B------:R-:W-:Y:S01]  /*1140*/  FADD.FTZ R111, -R134.reuse, R111 ;  /* 0x0000006f866f7221 */ /* 0x040fe20000010100 */
[----:B------:R-:W-:Y:S01]  /*1150*/  SHF.L.U32 R119, R99, 0x10, RZ ;  /* 0x0000001063777819 */ /* 0x000fe200000006ff */
[----:B------:R-:W-:Y:S01]  /*1160*/  FADD.FTZ R113, -R134, R117 ;  /* 0x0000007586717221 */ /* 0x000fe20000010100 */
[----:B------:R-:W-:Y:S01]  /*1170*/  SHF.L.U32 R99, R116, 0x10, RZ ;  /* 0x0000001074637819 */ /* 0x000fe200000006ff */
        /* <DEDUP_REMOVED lines=8> */
[----:B------:R-:W-:Y:S01]  /*1200*/  FMUL.FTZ R113, R113, UR11 ;  /* 0x0000000b71717c20 */ /* 0x000fe20008410000 */
[C---:B------:R-:W-:Y:S01]  /*1210*/  FADD.FTZ R119, -R134.reuse, R119 ;  /* 0x0000007786777221 */ /* 0x040fe20000010100 */
[--C-:B------:R-:W-:Y:S01]  /*1220*/  FADD.FTZ R124, -R134, R99.reuse ;  /* 0x00000063867c7221 */ /* 0x100fe20000010100 */
[----:B------:R-:W-:Y:S01]  /*1230*/  PRMT R99, R101, 0x7632, R99 ;  /* 0x0000763265637816 */ /* 0x000fe20000000063 */
[-C--:B------:R-:W-:Y:S01]  /*1240*/  FMUL.FTZ R117, R117, R96.reuse ;  /* 0x0000006075757220 */ /* 0x080fe20000410000 */
[----:B------:R-:W-:Y:S01]  /*1250*/  FADD.FTZ R61, R61, R96 ;  /* 0x000000603d3d7221 */ /* 0x000fe20000010000 */
[----:B------:R-:W-:Y:S01]  /*1260*/  FFMA.FTZ R45, R120, R96, R45 ;  /* 0x00000060782d7223 */ /* 0x000fe2000001002d */
        /* <DEDUP_REMOVED lines=8> */
[----:B------:R-:W-:Y:S01]  /*12f0*/  FMUL.FTZ R111, R98, UR11 ;  /* 0x0000000b626f7c20 */ /* 0x000fe20008410000 */
[----:B------:R-:W-:Y:S01]  /*1300*/  FMUL.FTZ R115, R119, UR11 ;  /* 0x0000000b77737c20 */ /* 0x000fe20008410000 */
[----:B------:R-:W-:Y:S01]  /*1310*/  SHF.L.U32 R119, R3, 0x10, RZ ;  /* 0x0000001003777819 */ /* 0x000fe200000006ff */
[----:B------:R-:W-:Y:S01]  /*1320*/  FMUL.FTZ R122, R122, UR11 ;  /* 0x0000000b7a7a7c20 */ /* 0x000fe20008410000 */
[----:B------:R-:W-:Y:S01]  /*1330*/  SHF.L.U32 R98, R99, 0x10, RZ ;  /* 0x0000001063627819 */ /* 0x000fe200000006ff */
        /* <DEDUP_REMOVED lines=12> */
[----:B------:R-:W-:Y:S01]  /*1400*/  PRMT R102, R103, 0x7632, R102 ;  /* 0x0000763267667816 */ /* 0x000fe20000000066 */
[----:B------:R-:W-:Y:S01]  /*1410*/  FMUL.FTZ R121, R121, R100 ;  /* 0x0000006479797220 */ /* 0x000fe20000410000 */
[----:B------:R-:W-:Y:S01]  /*1420*/  SHF.L.U32 R103, R103, 0x10, RZ ;  /* 0x0000001067677819 */ /* 0x000fe200000006ff */
[----:B------:R-:W-:Y:S01]  /*1430*/  FMUL.FTZ R124, R124, UR11 ;  /* 0x0000000b7c7c7c20 */ /* 0x000fe20008410000 */
[----:B------:R-:W-:Y:S01]  /*1440*/  SHF.L.U32 R118, R23, 0x10, RZ ;  /* 0x0000001017767819 */ /* 0x000fe200000006ff */
[----:B------:R-:W-:Y:S01]  /*1450*/  FADD.FTZ R98, R99, R116 ;  /* 0x0000007463627221 */ /* 0x000fe20000010000 */
[----:B------:R-:W-:Y:S01]  /*1460*/  FFMA.FTZ R96, R113, R116, R96 ;  /* 0x0000007471607223 */ /* 0x000fe20000010060 */
[----:B------:R-:W-:Y:S02]  /*1470*/  SHF.L.U32 R102, R102, 0x10, RZ ;  /* 0x0000001066667819 */ /* 0x000fe400000006ff */
[----:B------:R-:W-:Y:S01]  /*1480*/  FMUL.FTZ R118, R118, R103 ;  /* 0x0000006776767220 */ /* 0x000fe20000410000 */
        /* <DEDUP_REMOVED lines=16> */
.L_x_497:
[----:B------:R-:W-:Y:S05]  /*1590*/  BSYNC.RECONVERGENT B0 ;  /* 0x0000000000007941 */ /* 0x000fea0003800200 */
.L_x_496:
[----:B------:R-:W0:Y:S01]  /*15a0*/  SHFL.DOWN PT, R96, R141, 0x10, 0x1f ;  /* 0x0a001f008d607f89 */ /* 0x000e2200000e0000 */
        /* <DEDUP_REMOVED lines=31> */
.L_x_499:
[----:B------:R-:W-:Y:S05]  /*17a0*/  BSYNC.RECONVERGENT B0 ;  /* 0x0000000000007941 */ /* 0x000fea0003800200 */
.L_x_498:
        /* <DEDUP_REMOVED lines=34> */
[--C-:B------:R-:W-:Y:S01]  /*19d0*/  FFMA.FTZ R140, R135, UR4, R100.reuse ;  /* 0x00000004878c7c23 */ /* 0x100fe20008010064 */
[----:B-----5:R-:W-:Y:S01]  /*19e0*/  LOP3.LUT P3, RZ, R138, 0xff, RZ, 0xc0, !PT ;  /* 0x000000ff8aff7812 */ /* 0x020fe2000786c0ff */
[----:B------:R-:W-:Y:S01]  /*19f0*/  FFMA.FTZ R103, R132, UR4, R100 ;  /* 0x0000000484677c23 */ /* 0x000fe20008010064 */
[----:B------:R-:W-:Y:S01]  /*1a00*/  LOP3.LUT P4, RZ, R138, 0xff00, RZ, 0xc0, !PT ;  /* 0x0000ff008aff7812 */ /* 0x000fe2000788c0ff */
[----:B------:R-:W-:Y:S01]  /*1a10*/  FADD.FTZ R141, R133, -R140 ;  /* 0x8000008c858d7221 */ /* 0x000fe20000010000 */
[----:B------:R-:W-:Y:S02]  /*1a20*/  HFMA2 R101, -RZ, RZ, 0, 0 ;  /* 0x00000000ff657431 */ /* 0x000fe400000001ff */
[----:B------:R-:W-:Y:S01]  /*1a30*/  FADD.FTZ R143, R130, -R103 ;  /* 0x80000067828f7221 */ /* 0x000fe20000010000 */
[----:B------:R-:W-:Y:S01]  /*1a40*/  CS2R R102, SRZ ;  /* 0x0000000000667805 */ /* 0x000fe2000001ff00 */
[----:B------:R-:W-:Y:S01]  /*1a50*/  FMUL.FTZ R141, R141, UR11 ;  /* 0x0000000b8d8d7c20 */ /* 0x000fe20008410000 */
[----:B------:R-:W-:Y:S01]  /*1a60*/  MOV R140, RZ ;  /* 0x000000ff008c7202 */ /* 0x000fe20000000f00 */
[----:B------:R-:W-:Y:S01]  /*1a70*/  FMUL.FTZ R143, R143, UR11 ;  /* 0x0000000b8f8f7c20 */ /* 0x000fe20008410000 */
[----:B------:R-:W-:Y:S01]  /*1a80*/  LOP3.LUT P5, RZ, R138, 0xff000000, RZ, 0xc0, !PT ;  /* 0xff0000008aff7812 */ /* 0x000fe200078ac0ff */
[----:B------:R-:W-:Y:S01]  /*1a90*/  FMUL.FTZ R141, R141, UR9 ;  /* 0x000000098d8d7c20 */ /* 0x000fe20008410000 */
[----:B------:R-:W-:Y:S01]  /*1aa0*/  FFMA.FTZ R148, R125, UR4, R100 ;  /* 0x000000047d947c23 */ /* 0x000fe20008010064 */
[C---:B------:R-:W-:Y:S01]  /*1ab0*/  @P3 SHF.L.U32 R142, R96.reuse, 0x10, RZ ;  /* 0x00000010608e3819 */ /* 0x040fe200000006ff */
[----:B------:R-:W-:Y:S01]  /*1ac0*/  FMUL.FTZ R143, R143, UR9 ;  /* 0x000000098f8f7c20 */ /* 0x000fe20008410000 */
[----:B------:R-:W-:Y:S01]  /*1ad0*/  @P4 PRMT R144, R96, 0x7632, R144 ;  /* 0x0000763260904816 */ /* 0x000fe20000000090 */
[----:B------:R-:W-:Y:S01]  /*1ae0*/  FMUL.FTZ R141, R141, UR24 ;  /* 0x000000188d8d7c20 */ /* 0x000fe20008410000 */
[----:B------:R-:W-:Y:S01]  /*1af0*/  @P3 SHF.L.U32 R96, R32, 0x10, RZ ;  /* 0x0000001020603819 */ /* 0x000fe200000006ff */
[----:B------:R-:W-:Y:S01]  /*1b00*/  FMUL.FTZ R143, R143, UR24 ;  /* 0x000000188f8f7c20 */ /* 0x000fe20008410000 */
[----:B------:R-:W-:Y:S01]  /*1b10*/  @P4 SHF.L.U32 R144, R144, 0x10, RZ ;  /* 0x0000001090904819 */ /* 0x000fe200000006ff */
[----:B------:R-:W-:Y:S01]  /*1b20*/  @P3 FMUL.FTZ R101, R141, R142 ;  /* 0x0000008e8d653220 */ /* 0x000fe20000410000 */
[----:B------:R-:W-:Y:S01]  /*1b30*/  LOP3.LUT P6, RZ, R139, 0xff, RZ, 0xc0, !PT ;  /* 0x000000ff8bff7812 */ /* 0x000fe200078cc0ff */
[----:B------:R-:W-:Y:S01]  /*1b40*/  @P3 FMUL.FTZ R102, R141, R96 ;  /* 0x000000608d663220 */ /* 0x000fe20000410000 */
[--C-:B------:R-:W-:Y:S01]  /*1b50*/  FFMA.FTZ R96, R131, UR4, R100.reuse ;  /* 0x0000000483607c23 */ /* 0x100fe20008010064 */
[----:B------:R-:W-:Y:S01]  /*1b60*/  LOP3.LUT P3, RZ, R138, 0xff0000, RZ, 0xc0, !PT ;  /* 0x00ff00008aff7812 */ /* 0x000fe2000786c0ff */
[----:B------:R-:W-:Y:S01]  /*1b70*/  @P4 FMUL.FTZ R140, R143, R144 ;  /* 0x000000908f8c4220 */ /* 0x000fe20000410000 */
[----:B------:R-:W-:Y:S01]  /*1b80*/  FFMA.FTZ R144, R128, UR4, R100 ;  /* 0x0000000480907c23 */ /* 0x000fe20008010064 */
[----:B------:R-:W-:Y:S01]  /*1b90*/  FADD.FTZ R142, R129, -R96 ;  /* 0x80000060818e7221 */ /* 0x000fe20000010000 */
[----:B------:R-:W-:Y:S01]  /*1ba0*/  @P4 SHF.L.U32 R145, R14, 0x10, RZ ;  /* 0x000000100e914819 */ /* 0x000fe200000006ff */
[----:B------:R-:W-:Y:S01]  /*1bb0*/  FADD.FTZ R148, R19, -R148 ;  /* 0x8000009413947221 */ /* 0x000fe20000010000 */
[----:B------:R-:W-:Y:S01]  /*1bc0*/  FADD.FTZ R144, R127, -R144 ;  /* 0x800000907f907221 */ /* 0x000fe20000010000 */
[----:B------:R-:W-:Y:S01]  /*1bd0*/  FMUL.FTZ R142, R142, UR11 ;  /* 0x0000000b8e8e7c20 */ /* 0x000fe20008410000 */
[----:B------:R-:W-:-:S02]  /*1be0*/  HFMA2 R141, -RZ, RZ, 0, 0 ;  /* 0x00000000ff8d7431 */ /* 0x000fc400000001ff */
[----:B------:R-:W-:Y:S01]  /*1bf0*/  @P4 FMUL.FTZ R103, R143, R145 ;  /* 0x000000918f674220 */ /* 0x000fe20000410000 */
[----:B------:R-:W-:Y:S01]  /*1c00*/  FMUL.FTZ R148, R148, UR11 ;  /* 0x0000000b94947c20 */ /* 0x000fe20008410000 */
[----:B------:R-:W-:Y:S01]  /*1c10*/  FMUL.FTZ R142, R142, UR9 ;  /* 0x000000098e8e7c20 */ /* 0x000fe20008410000 */
[----:B------:R-:W-:Y:S01]  /*1c20*/  FMUL.FTZ R144, R144, UR11 ;  /* 0x0000000b90907c20 */ /* 0x000fe20008410000 */
[C---:B------:R-:W-:Y:S01]  /*1c30*/  @P3 SHF.L.U32 R143, R97.reuse, 0x10, RZ ;  /* 0x00000010618f3819 */ /* 0x040fe200000006ff */
[----:B------:R-:W-:Y:S01]  /*1c40*/  FMUL.FTZ R148, R148, UR9 ;  /* 0x0000000994947c20 */ /* 0x000fe20008410000 */
[----:B------:R-:W-:Y:S01]  /*1c50*/  FMUL.FTZ R142, R142, UR24 ;  /* 0x000000188e8e7c20 */ /* 0x000fe20008410000 */
[----:B------:R-:W-:Y:S01]  /*1c60*/  @P5 PRMT R145, R97, 0x7632, R145 ;  /* 0x0000763261915816 */ /* 0x000fe20000000091 */
[----:B------:R-:W-:Y:S01]  /*1c70*/  FMUL.FTZ R144, R144, UR9 ;  /* 0x0000000990907c20 */ /* 0x000fe20008410000 */
[----:B------:R-:W-:Y:S01]  /*1c80*/  @P3 SHF.L.U32 R97, R33, 0x10, RZ ;  /* 0x0000001021613819 */ /* 0x000fe200000006ff */
[----:B------:R-:W-:Y:S01]  /*1c90*/  @P3 FMUL.FTZ R141, R142, R143 ;  /* 0x0000008f8e8d3220 */ /* 0x000fe20000410000 */
[----:B------:R-:W-:Y:S01]  /*1ca0*/  @P6 SHF.L.U32 R143, R98, 0x10, RZ ;  /* 0x00000010628f6819 */ /* 0x000fe200000006ff */
[----:B------:R-:W-:Y:S01]  /*1cb0*/  FFMA.FTZ R149, R108, UR4, R100 ;  /* 0x000000046c957c23 */ /* 0x000fe20008010064 */
[----:B------:R-:W-:Y:S01]  /*1cc0*/  FMUL.FTZ R148, R148, UR24 ;  /* 0x0000001894947c20 */ /* 0x000fe20008410000 */
[----:B------:R-:W-:-:S02]  /*1cd0*/  @P5 SHF.L.U32 R145, R145, 0x10, RZ ;  /* 0x0000001091915819 */ /* 0x000fc400000006ff */
[----:B------:R-:W-:Y:S02]  /*1ce0*/  CS2R R146, SRZ ;  /* 0x0000000000927805 */ /* 0x000fe4000001ff00 */
[----:B------:R-:W-:Y:S01]  /*1cf0*/  LOP3.LUT P4, RZ, R139, 0xff00, RZ, 0xc0, !PT ;  /* 0x0000ff008bff7812 */ /* 0x000fe2000788c0ff */
[----:B------:R-:W-:Y:S01]  /*1d00*/  FMUL.FTZ R150, R144, UR24 ;  /* 0x0000001890967c20 */ /* 0x000fe20008410000 */
[----:B------:R-:W-:Y:S01]  /*1d10*/  MOV R96, RZ ;  /* 0x000000ff00607202 */ /* 0x000fe20000000f00 */
[----:B------:R-:W-:Y:S01]  /*1d20*/  @P3 FMUL.FTZ R96, R142, R97 ;  /* 0x000000618e603220 */ /* 0x000fe20000410000 */
[----:B------:R-:W-:Y:S01]  /*1d30*/  @P6 SHF.L.U32 R144, R34, 0x10, RZ ;  /* 0x0000001022906819 */ /* 0x000fe200000006ff */
[----:B------:R-:W-:Y:S01]  /*1d40*/  FADD.FTZ R149, R106, -R149 ;  /* 0x800000956a957221 */ /* 0x000fe20000010000 */
[----:B------:R-:W-:Y:S01]  /*1d50*/  @P6 FMUL.FTZ R147, R148, R143 ;  /* 0x0000008f94936220 */ /* 0x000fe20000410000 */
[----:B------:R-:W-:Y:S02]  /*1d60*/  HFMA2 R97, -RZ, RZ, 0, 0 ;  /* 0x00000000ff617431 */ /* 0x000fe400000001ff */
[----:B------:R-:W-:Y:S01]  /*1d70*/  FFMA.FTZ R143, R105, UR4, R100 ;  /* 0x00000004698f7c23 */ /* 0x000fe20008010064 */
[----:B------:R-:W-:Y:S01]  /*1d80*/  @P5 FMUL.FTZ R146, R150, R145 ;  /* 0x0000009196925220 */ /* 0x000fe20000410000 */
[----:B------:R-:W-:Y:S01]  /*1d90*/  @P5 SHF.L.U32 R142, R15, 0x10, RZ ;  /* 0x000000100f8e5819 */ /* 0x000fe200000006ff */
[----:B------:R-:W-:Y:S01]  /*1da0*/  FMUL.FTZ R149, R149, UR11 ;  /* 0x0000000b95957c20 */ /* 0x000fe20008410000 */
[----:B------:R-:W-:Y:S01]  /*1db0*/  MOV R145, RZ ;  /* 0x000000ff00917202 */ /* 0x000fe20000000f00 */
[----:B------:R-:W-:Y:S01]  /*1dc0*/  @P6 FMUL.FTZ R145, R148, R144 ;  /* 0x0000009094916220 */ /* 0x000fe20000410000 */
[----:B------:R-:W-:Y:S01]  /*1dd0*/  FADD.FTZ R144, R104, -R143 ;  /* 0x8000008f68907221 */ /* 0x000fe20000010000 */
[----:B------:R-:W-:Y:S01]  /*1de0*/  @P5 FMUL.FTZ R97, R150, R142 ;  /* 0x0000008e96615220 */ /* 0x000fe20000410000 */
[----:B------:R-:W-:Y:S01]  /*1df0*/  LOP3.LUT P5, RZ, R139, 0xff0000, RZ, 0xc0, !PT ;  /* 0x00ff00008bff7812 */ /* 0x000fe200078ac0ff */
[----:B------:R-:W-:Y:S01]  /*1e00*/  FMUL.FTZ R149, R149, UR9 ;  /* 0x0000000995957c20 */ /* 0x000fe20008410000 */
[----:B------:R-:W-:Y:S01]  /*1e10*/  FMUL.FTZ R144, R144, UR11 ;  /* 0x0000000b90907c20 */ /* 0x000fe20008410000 */
[----:B------:R-:W-:Y:S01]  /*1e20*/  @P4 PRMT R142, R98, 0x7632, R142 ;  /* 0x00007632628e4816 */ /* 0x000fe2000000008e */
[----:B------:R-:W-:Y:S01]  /*1e30*/  HFMA2 R148, -RZ, RZ, 0, 0 ;  /* 0x00000000ff947431 */ /* 0x000fe200000001ff */
[----:B------:R-:W-:Y:S01]  /*1e40*/  @P4 SHF.L.U32 R143, R16, 0x10, RZ ;  /* 0x00000010108f4819 */ /* 0x000fe200000006ff */
[----:B------:R-:W-:Y:S01]  /*1e50*/  FMUL.FTZ R149, R149, UR24 ;  /* 0x0000001895957c20 */ /* 0x000fe20008410000 */
[----:B------:R-:W-:Y:S01]  /*1e60*/  ISETP.GE.U32.AND P3, PT, R138, RZ, PT ;  /* 0x000000ff8a00720c */ /* 0x000fe20003f66070 */
[----:B------:R-:W-:Y:S01]  /*1e70*/  FMUL.FTZ R144, R144, UR9 ;  /* 0x0000000990907c20 */ /* 0x000fe20008410000 */
[----:B------:R-:W-:-:S02]  /*1e80*/  @P4 SHF.L.U32 R142, R142, 0x10, RZ ;  /* 0x000000108e8e4819 */ /* 0x000fc400000006ff */
[----:B------:R-:W-:Y:S02]  /*1e90*/  CS2R R150, SRZ ;  /* 0x0000000000967805 */ /* 0x000fe4000001ff00 */
[----:B------:R-:W-:Y:S01]  /*1ea0*/  MOV R98, RZ ;  /* 0x000000ff00627202 */ /* 0x000fe20000000f00 */
[----:B------:R-:W-:Y:S01]  /*1eb0*/  @P4 FMUL.FTZ R98, R149, R143 ;  /* 0x0000008f95624220 */ /* 0x000fe20000410000 */
[----:B------:R-:W-:Y:S01]  /*1ec0*/  ISETP.GE.U32.AND.EX P3, PT, R139, 0x1000000, PT, P3 ;  /* 0x010000008b00780c */ /* 0x000fe20003f66130 */
[----:B------:R-:W-:Y:S01]  /*1ed0*/  FMUL.FTZ R143, R144, UR24 ;  /* 0x00000018908f7c20 */ /* 0x000fe20008410000 */
[----:B------:R-:W-:Y:S01]  /*1ee0*/  FFMA.FTZ R144, R110, UR4, R100 ;  /* 0x000000046e907c23 */ /* 0x000fe20008010064 */
[----:B------:R-:W-:Y:S01]  /*1ef0*/  @P4 FMUL.FTZ R148, R149, R142 ;  /* 0x0000008e95944220 */ /* 0x000fe20000410000 */
[----:B------:R-:W-:Y:S01]  /*1f00*/  HFMA2 R149, -RZ, RZ, 0, 0 ;  /* 0x00000000ff957431 */ /* 0x000fe200000001ff */
[----:B------:R-:W-:Y:S01]  /*1f10*/  @P5 SHF.L.U32 R142, R99, 0x10, RZ ;  /* 0x00000010638e5819 */ /* 0x000fe200000006ff */
[----:B------:R-:W-:Y:S01]  /*1f20*/  FADD.FTZ R144, R107, -R144 ;  /* 0x800000906b907221 */ /* 0x000fe20000010000 */
[----:B------:R-:W-:Y:S01]  /*1f30*/  MOV R152, RZ ;  /* 0x000000ff00987202 */ /* 0x000fe20000000f00 */
[----:B------:R-:W-:Y:S01]  /*1f40*/  FADD.FTZ R72, R72, R147 ;  /* 0x0000009348487221 */ /* 0x000fe20000010000 */
[----:B------:R-:W-:Y:S01]  /*1f50*/  F2FP.BF16.F32.PACK_AB R97, R97, R96 ;  /* 0x000000606161723e */ /* 0x000fe200000010ff */
[----:B------:R-:W-:Y:S01]  /*1f60*/  @P5 FMUL.FTZ R149, R143, R142 ;  /* 0x0000008e8f955220 */ /* 0x000fe20000410000 */
[----:B------:R-:W-:Y:S01]  /*1f70*/  FMUL.FTZ R144, R144, UR11 ;  /* 0x0000000b90907c20 */ /* 0x000fe20008410000 */
[----:B------:R-:W-:Y:S01]  /*1f80*/  @P5 SHF.L.U32 R142, R35, 0x10, RZ ;  /* 0x00000010238e5819 */ /* 0x000fe200000006ff */
[----:B------:R-:W-:Y:S01]  /*1f90*/  FADD.FTZ R73, R73, R148 ;  /* 0x0000009449497221 */ /* 0x000fe20000010000 */
[----:B------:R-:W-:Y:S01]  /*1fa0*/  @P3 PRMT R99, R99, 0x7632, R99 ;  /* 0x0000763263633816 */ /* 0x000fe20000000063 */
[----:B------:R-:W-:Y:S01]  /*1fb0*/  FMUL.FTZ R144, R144, UR9 ;  /* 0x0000000990907c20 */ /* 0x000fe20008410000 */
[----:B------:R-:W-:Y:S01]  /*1fc0*/  FADD.FTZ R74, R74, R149 ;  /* 0x000000954a4a7221 */ /* 0x000fe20000010000 */
[----:B------:R-:W-:Y:S01]  /*1fd0*/  @P5 FMUL.FTZ R150, R143, R142 ;  /* 0x0000008e8f965220 */ /* 0x000fe20000410000 */
[----:B------:R-:W-:Y:S01]  /*1fe0*/  @P3 SHF.L.U32 R142, R17, 0x10, RZ ;  /* 0x00000010118e3819 */ /* 0x000fe200000006ff */
[----:B------:R-:W-:Y:S01]  /*1ff0*/  FMUL.FTZ R144, R144, UR24 ;  /* 0x0000001890907c20 */ /* 0x000fe20008410000 */
[----:B------:R-:W-:Y:S01]  /*2000*/  @P3 SHF.L.U32 R99, R99, 0x10, RZ ;  /* 0x0000001063633819 */ /* 0x000fe200000006ff */
[----:B------:R-:W-:Y:S01]  /*2010*/  FADD.FTZ R143, R69, R140 ;  /* 0x0000008c458f7221 */ /* 0x000fe20000010000 */
[----:B------:R-:W-:Y:S01]  /*2020*/  F2FP.BF16.F32.PACK_AB R98, R98, R145 ;  /* 0x000000916262723e */ /* 0x000fe200000010ff */
[----:B------:R-:W-:Y:S01]  /*2030*/  @P3 FMUL.FTZ R151, R144, R142 ;  /* 0x0000008e90973220 */ /* 0x000fe20000410000 */
[----:B------:R-:W-:Y:S01]  /*2040*/  FADD.FTZ R142, R70, R141 ;  /* 0x0000008d468e7221 */ /* 0x000fe20000010000 */
[----:B------:R-:W-:Y:S01]  /*2050*/  @P3 FMUL.FTZ R152, R144, R99 ;  /* 0x0000006390983220 */ /* 0x000fe20000410000 */
[----:B------:R-:W-:Y:S01]  /*2060*/  FADD.FTZ R144, R68, R101 ;  /* 0x0000006544907221 */ /* 0x000fe20000010000 */
[----:B------:R-:W-:Y:S01]  /*2070*/  FADD.FTZ R101, R71, R146 ;  /* 0x0000009247657221 */ /* 0x000fe20000010000 */
[----:B------:R-:W-:Y:S01]  /*2080*/  F2FP.BF16.F32.PACK_AB R99, R151, R150 ;  /* 0x000000969763723e */ /* 0x000fe200000010ff */
[----:B------:R-:W-:Y:S01]  /*2090*/  FADD.FTZ R75, R75, R152 ;  /* 0x000000984b4b7221 */ /* 0x000fe20000010000 */
[----:B------:R-:W-:Y:S01]  /*20a0*/  F2FP.BF16.F32.PACK_AB R96, R103, R102 ;  /* 0x000000666760723e */ /* 0x000fe200000010ff */
[----:B------:R-:W-:Y:S06]  /*20b0*/  BRA `(.L_x_505) ;  /* 0x0000000400cc7947 */ /* 0x000fec0003800000 */
.L_x_504:
[----:B------:R-:W-:Y:S01]  /*20c0*/  FFMA.FTZ R92, R135, UR4, R100 ;  /* 0x00000004875c7c23 */ /* 0x000fe20008010064 */
[C---:B-----5:R-:W-:Y:S01]  /*20d0*/  LOP3.LUT P3, RZ, R138.reuse, 0xff, RZ, 0xc0, !PT ;  /* 0x000000ff8aff7812 */ /* 0x060fe2000786c0ff */
[----:B------:R-:W-:Y:S01]  /*20e0*/  HFMA2 R101, -RZ, RZ, 0, 0 ;  /* 0x00000000ff657431 */ /* 0x000fe200000001ff */
[C---:B------:R-:W-:Y:S01]  /*20f0*/  LOP3.LUT P4, RZ, R138.reuse, 0xff00, RZ, 0xc0, !PT ;  /* 0x0000ff008aff7812 */ /* 0x040fe2000788c0ff */
[----:B------:R-:W-:Y:S01]  /*2100*/  FADD.FTZ R92, R133, -R92 ;  /* 0x8000005c855c7221 */ /* 0x000fe20000010000 */
[----:B------:R-:W-:Y:S01]  /*2110*/  CS2R R102, SRZ ;  /* 0x0000000000667805 */ /* 0x000fe2000001ff00 */
[--C-:B------:R-:W-:Y:S01]  /*2120*/  FFMA.FTZ R94, R131, UR4, R100.reuse ;  /* 0x00000004835e7c23 */ /* 0x100fe20008010064 */
[----:B------:R-:W-:Y:S01]  /*2130*/  LOP3.LUT P5, RZ, R138, 0xff0000, RZ, 0xc0, !PT ;  /* 0x00ff00008aff7812 */ /* 0x000fe200078ac0ff */
[----:B------:R-:W-:Y:S01]  /*2140*/  FMUL.FTZ R145, R92, UR11 ;  /* 0x0000000b5c917c20 */ /* 0x000fe20008410000 */
[--C-:B------:R-:W-:Y:S01]  /*2150*/  FFMA.FTZ R144, R128, UR4, R100.reuse ;  /* 0x0000000480907c23 */ /* 0x100fe20008010064 */
[----:B------:R-:W-:Y:S01]  /*2160*/  MOV R142, RZ ;  /* 0x000000ff008e7202 */ /* 0x000fe20000000f00 */
[----:B------:R-:W-:Y:S01]  /*2170*/  FFMA.FTZ R150, R125, UR4, R100 ;  /* 0x000000047d967c23 */ /* 0x000fe20008010064 */
[----:B------:R-:W-:Y:S01]  /*2180*/  FMUL.FTZ R92, R145, UR9 ;  /* 0x00000009915c7c20 */ /* 0x000fe20008410000 */
[----:B------:R-:W-:Y:S01]  /*2190*/  FADD.FTZ R144, R127, -R144 ;  /* 0x800000907f907221 */ /* 0x000fe20000010000 */
[----:B------:R-:W-:-:S02]  /*21a0*/  @P3 SHF.L.U32 R93, R96, 0x10, RZ ;  /* 0x00000010605d3819 */ /* 0x000fc400000006ff */
[----:B------:R-:W-:Y:S01]  /*21b0*/  CS2R R148, SRZ ;  /* 0x0000000000947805 */ /* 0x000fe2000001ff00 */
[----:B------:R-:W-:Y:S01]  /*21c0*/  FMUL.FTZ R92, R92, UR24 ;  /* 0x000000185c5c7c20 */ /* 0x000fe20008410000 */
[----:B------:R-:W-:Y:S01]  /*21d0*/  @P3 SHF.L.U32 R95, R32, 0x10, RZ ;  /* 0x00000010205f3819 */ /* 0x000fe200000006ff */
[----:B------:R-:W-:Y:S01]  /*21e0*/  HFMA2 R152, -RZ, RZ, 0, 0 ;  /* 0x00000000ff987431 */ /* 0x000fe200000001ff */
[----:B------:R-:W-:Y:S01]  /*21f0*/  @P4 PRMT R96, R96, 0x7632, R96 ;  /* 0x0000763260604816 */ /* 0x000fe20000000060 */
[----:B------:R-:W-:Y:S01]  /*2200*/  @P3 FMUL.FTZ R101, R92, R93 ;  /* 0x0000005d5c653220 */ /* 0x000fe20000410000 */
[----:B------:R-:W-:Y:S01]  /*2210*/  FFMA.FTZ R93, R132, UR4, R100 ;  /* 0x00000004845d7c23 */ /* 0x000fe20008010064 */
[----:B------:R-:W-:Y:S01]  /*2220*/  @P3 FMUL.FTZ R103, R92, R95 ;  /* 0x0000005f5c673220 */ /* 0x000fe20000410000 */
[----:B------:R-:W-:Y:S01]  /*2230*/  LOP3.LUT P3, RZ, R138, 0xff000000, RZ, 0xc0, !PT ;  /* 0xff0000008aff7812 */ /* 0x000fe2000786c0ff */
[----:B------:R-:W-:Y:S02]  /*2240*/  HFMA2 R95, -RZ, RZ, 0, 0 ;  /* 0x00000000ff5f7431 */ /* 0x000fe400000001ff */
[----:B------:R-:W-:Y:S01]  /*2250*/  FADD.FTZ R92, R130, -R93 ;  /* 0x8000005d825c7221 */ /* 0x000fe20000010000 */
[----:B------:R-:W-:Y:S01]  /*2260*/  FADD.FTZ R93, R129, -R94 ;  /* 0x8000005e815d7221 */ /* 0x000fe20000010000 */
[----:B------:R-:W-:Y:S01]  /*2270*/  @P4 SHF.L.U32 R141, R96, 0x10, RZ ;  /* 0x00000010608d4819 */ /* 0x000fe200000006ff */
[----:B------:R-:W-:Y:S01]  /*2280*/  FFMA.FTZ R151, R105, UR4, R100 ;  /* 0x0000000469977c23 */ /* 0x000fe20008010064 */
[----:B------:R-:W-:Y:S01]  /*2290*/  FMUL.FTZ R92, R92, UR11 ;  /* 0x0000000b5c5c7c20 */ /* 0x000fe20008410000 */
[----:B------:R-:W-:Y:S01]  /*22a0*/  FMUL.FTZ R93, R93, UR11 ;  /* 0x0000000b5d5d7c20 */ /* 0x000fe20008410000 */
[----:B------:R-:W-:-:S02]  /*22b0*/  @P5 SHF.L.U32 R140, R97, 0x10, RZ ;  /* 0x00000010618c5819 */ /* 0x000fc400000006ff */
[----:B------:R-:W-:Y:S01]  /*22c0*/  FMUL.FTZ R94, R92, UR9 ;  /* 0x000000095c5e7c20 */ /* 0x000fe20008410000 */
[----:B------:R-:W-:Y:S01]  /*22d0*/  FMUL.FTZ R96, R93, UR9 ;  /* 0x000000095d607c20 */ /* 0x000fe20008410000 */
[----:B------:R-:W-:Y:S02]  /*22e0*/  @P4 SHF.L.U32 R147, R14, 0x10, RZ ;  /* 0x000000100e934819 */ /* 0x000fe400000006ff */
[----:B------:R-:W-:Y:S01]  /*22f0*/  FMUL.FTZ R94, R94, UR24 ;  /* 0x000000185e5e7c20 */ /* 0x000fe20008410000 */
[----:B------:R-:W-:Y:S01]  /*2300*/  FMUL.FTZ R143, R96, UR24 ;  /* 0x00000018608f7c20 */ /* 0x000fe20008410000 */
[----:B------:R-:W-:Y:S01]  /*2310*/  @P3 PRMT R97, R97, 0x7632, R97 ;  /* 0x0000763261613816 */ /* 0x000fe20000000061 */
[----:B------:R-:W-:Y:S02]  /*2320*/  HFMA2 R96, -RZ, RZ, 0, 0 ;  /* 0x00000000ff607431 */ /* 0x000fe400000001ff */
[----:B------:R-:W-:Y:S01]  /*2330*/  @P4 FMUL.FTZ R142, R94, R141 ;  /* 0x0000008d5e8e4220 */ /* 0x000fe20000410000 */
[----:B------:R-:W-:Y:S01]  /*2340*/  @P5 FMUL.FTZ R95, R143, R140 ;  /* 0x0000008c8f5f5220 */ /* 0x000fe20000410000 */
[----:B------:R-:W-:Y:S01]  /*2350*/  FMUL.FTZ R140, R144, UR11 ;  /* 0x0000000b908c7c20 */ /* 0x000fe20008410000 */
[----:B------:R-:W-:Y:S01]  /*2360*/  @P4 FMUL.FTZ R102, R94, R147 ;  /* 0x000000935e664220 */ /* 0x000fe20000410000 */
[----:B------:R-:W-:Y:S01]  /*2370*/  LOP3.LUT P4, RZ, R139, 0xff, RZ, 0xc0, !PT ;  /* 0x000000ff8bff7812 */ /* 0x000fe2000788c0ff */
[----:B------:R-:W-:Y:S01]  /*2380*/  FFMA.FTZ R147, R108, UR4, R100 ;  /* 0x000000046c937c23 */ /* 0x000fe20008010064 */
[----:B------:R-:W-:Y:S01]  /*2390*/  FMUL.FTZ R94, R140, UR9 ;  /* 0x000000098c5e7c20 */ /* 0x000fe20008410000 */
[----:B------:R-:W-:-:S02]  /*23a0*/  @P5 SHF.L.U32 R144, R33, 0x10, RZ ;  /* 0x0000001021905819 */ /* 0x000fc400000006ff */
[----:B------:R-:W-:Y:S01]  /*23b0*/  @P3 SHF.L.U32 R146, R97, 0x10, RZ ;  /* 0x0000001061923819 */ /* 0x000fe200000006ff */
[----:B------:R-:W-:Y:S01]  /*23c0*/  FMUL.FTZ R97, R94, UR24 ;  /* 0x000000185e617c20 */ /* 0x000fe20008410000 */
[----:B------:R-:W-:Y:S01]  /*23d0*/  FADD.FTZ R94, R19, -R150 ;  /* 0x80000096135e7221 */ /* 0x000fe20000010000 */
[----:B------:R-:W-:Y:S01]  /*23e0*/  MOV R141, RZ ;  /* 0x000000ff008d7202 */ /* 0x000fe20000000f00 */
[----:B------:R-:W-:Y:S01]  /*23f0*/  @P5 FMUL.FTZ R141, R143, R144 ;  /* 0x000000908f8d5220 */ /* 0x000fe20000410000 */
[----:B------:R-:W-:Y:S01]  /*2400*/  LOP3.LUT P5, RZ, R139, 0xff00, RZ, 0xc0, !PT ;  /* 0x0000ff008bff7812 */ /* 0x000fe200078ac0ff */
[----:B------:R-:W-:Y:S01]  /*2410*/  FMUL.FTZ R94, R94, UR11 ;  /* 0x0000000b5e5e7c20 */ /* 0x000fe20008410000 */
[----:B------:R-:W-:Y:S01]  /*2420*/  FADD.FTZ R147, R106, -R147 ;  /* 0x800000936a937221 */ /* 0x000fe20000010000 */
[----:B------:R-:W-:Y:S01]  /*2430*/  @P4 SHF.L.U32 R144, R98, 0x10, RZ ;  /* 0x0000001062904819 */ /* 0x000fe200000006ff */
[----:B------:R-:W-:Y:S01]  /*2440*/  @P3 FMUL.FTZ R148, R97, R146 ;  /* 0x0000009261943220 */ /* 0x000fe20000410000 */
[----:B------:R-:W-:Y:S01]  /*2450*/  FMUL.FTZ R143, R94, UR9 ;  /* 0x000000095e8f7c20 */ /* 0x000fe20008410000 */
[----:B------:R-:W-:Y:S01]  /*2460*/  @P3 SHF.L.U32 R150, R15, 0x10, RZ ;  /* 0x000000100f963819 */ /* 0x000fe200000006ff */
[----:B------:R-:W-:Y:S01]  /*2470*/  FMUL.FTZ R147, R147, UR11 ;  /* 0x0000000b93937c20 */ /* 0x000fe20008410000 */
[----:B------:R-:W-:Y:S01]  /*2480*/  @P4 SHF.L.U32 R146, R34, 0x10, RZ ;  /* 0x0000001022924819 */ /* 0x000fe200000006ff */
[----:B------:R-:W-:Y:S01]  /*2490*/  FMUL.FTZ R143, R143, UR24 ;  /* 0x000000188f8f7c20 */ /* 0x000fe20008410000 */
[----:B------:R-:W-:Y:S01]  /*24a0*/  F2FP.BF16.F32.PACK_AB R93, R140, R93 ;  /* 0x0000005d8c5d723e */ /* 0x000fe200000010ff */
[----:B------:R-:W-:Y:S01]  /*24b0*/  @P3 FMUL.FTZ R96, R97, R150 ;  /* 0x0000009661603220 */ /* 0x000fe20000410000 */
[----:B------:R-:W-:Y:S01]  /*24c0*/  MOV R97, RZ ;  /* 0x000000ff00617202 */ /* 0x000fe20000000f00 */
[----:B------:R-:W-:Y:S01]  /*24d0*/  @P4 FMUL.FTZ R149, R143, R144 ;  /* 0x000000908f954220 */ /* 0x000fe20000410000 */
[----:B------:R-:W-:Y:S01]  /*24e0*/  @P5 PRMT R144, R98, 0x7632, R144 ;  /* 0x0000763262905816 */ /* 0x000fe20000000090 */
[----:B------:R-:W-:Y:S01]  /*24f0*/  FMUL.FTZ R98, R147, UR9 ;  /* 0x0000000993627c20 */ /* 0x000fe20008410000 */
[----:B------:R-:W-:Y:S01]  /*2500*/  @P4 FMUL.FTZ R97, R143, R146 ;  /* 0x000000928f614220 */ /* 0x000fe20000410000 */
[----:B------:R-:W-:Y:S01]  /*2510*/  LOP3.LUT P3, RZ, R139, 0xff0000, RZ, 0xc0, !PT ;  /* 0x00ff00008bff7812 */ /* 0x000fe2000786c0ff */
[----:B------:R-:W-:Y:S01]  /*2520*/  FADD.FTZ R150, R104, -R151 ;  /* 0x8000009768967221 */ /* 0x000fe20000010000 */
[----:B------:R-:W-:Y:S01]  /*2530*/  @P5 SHF.L.U32 R144, R144, 0x10, RZ ;  /* 0x0000001090905819 */ /* 0x000fe200000006ff */
[----:B------:R-:W-:Y:S01]  /*2540*/  FMUL.FTZ R143, R98, UR24 ;  /* 0x00000018628f7c20 */ /* 0x000fe20008410000 */
[----:B------:R-:W-:Y:S01]  /*2550*/  MOV R98, RZ ;  /* 0x000000ff00627202 */ /* 0x000fe20000000f00 */
[----:B------:R-:W-:Y:S01]  /*2560*/  FMUL.FTZ R150, R150, UR11 ;  /* 0x0000000b96967c20 */ /* 0x000fe20008410000 */
[----:B------:R-:W-:-:S02]  /*2570*/  HFMA2 R151, -RZ, RZ, 0, 0 ;  /* 0x00000000ff977431 */ /* 0x000fc400000001ff */
[----:B------:R-:W-:Y:S01]  /*2580*/  @P5 FMUL.FTZ R152, R143, R144 ;  /* 0x000000908f985220 */ /* 0x000fe20000410000 */
[----:B------:R-:W-:Y:S01]  /*2590*/  @P5 SHF.L.U32 R144, R16, 0x10, RZ ;  /* 0x0000001010905819 */ /* 0x000fe200000006ff */
[----:B------:R-:W-:Y:S01]  /*25a0*/  FADD.FTZ R72, R72, R149 ;  /* 0x0000009548487221 */ /* 0x000fe20000010000 */
[----:B------:R-:W-:Y:S01]  /*25b0*/  MOV R146, RZ ;  /* 0x000000ff00927202 */ /* 0x000fe20000000f00 */
[----:B------:R-:W-:Y:S01]  /*25c0*/  FADD.FTZ R73, R73, R152 ;  /* 0x0000009849497221 */ /* 0x000fe20000010000 */
[----:B------:R-:W-:Y:S01]  /*25d0*/  F2FP.BF16.F32.PACK_AB R94, R147, R94 ;  /* 0x0000005e935e723e */ /* 0x000fe200000010ff */
[----:B------:R-:W-:Y:S01]  /*25e0*/  @P5 FMUL.FTZ R98, R143, R144 ;  /* 0x000000908f625220 */ /* 0x000fe20000410000 */
[----:B------:R-:W-:Y:S01]  /*25f0*/  FMUL.FTZ R143, R150, UR9 ;  /* 0x00000009968f7c20 */ /* 0x000fe20008410000 */
[----:B------:R-:W-:Y:S02]  /*2600*/  @P3 SHF.L.U32 R144, R99, 0x10, RZ ;  /* 0x0000001063903819 */ /* 0x000fe400000006ff */
[----:B------:R-:W-:Y:S01]  /*2610*/  @P3 SHF.L.U32 R154, R35, 0x10, RZ ;  /* 0x00000010239a3819 */ /* 0x000fe200000006ff */
[----:B------:R-:W-:Y:S01]  /*2620*/  FMUL.FTZ R143, R143, UR24 ;  /* 0x000000188f8f7c20 */ /* 0x000fe20008410000 */
[----:B------:R-:W-:-:S02]  /*2630*/  F2FP.BF16.F32.PACK_AB R98, R98, R97 ;  /* 0x000000616262723e */ /* 0x000fc400000010ff */
[----:B------:R-:W-:Y:S01]  /*2640*/  F2FP.BF16.F32.PACK_AB R97, R96, R141 ;  /* 0x0000008d6061723e */ /* 0x000fe200000010ff */
[C---:B------:R-:W-:Y:S01]  /*2650*/  @P3 FMUL.FTZ R151, R143.reuse, R144 ;  /* 0x000000908f973220 */ /* 0x040fe20000410000 */
[----:B------:R-:W-:Y:S01]  /*2660*/  @P3 FMUL.FTZ R146, R143, R154 ;  /* 0x0000009a8f923220 */ /* 0x000fe20000410000 */
[----:B------:R-:W-:Y:S01]  /*2670*/  ISETP.GE.U32.AND P3, PT, R138, RZ, PT ;  /* 0x000000ff8a00720c */ /* 0x000fe20003f66070 */
[----:B------:R-:W-:Y:S01]  /*2680*/  FFMA.FTZ R144, R110, UR4, R100 ;  /* 0x000000046e907c23 */ /* 0x000fe20008010064 */
[----:B------:R-:W-:Y:S02]  /*2690*/  HFMA2 R154, -RZ, RZ, 0, 0 ;  /* 0x00000000ff9a7431 */ /* 0x000fe400000001ff */
[----:B------:R-:W-:Y:S01]  /*26a0*/  FADD.FTZ R74, R74, R151 ;  /* 0x000000974a4a7221 */ /* 0x000fe20000010000 */
[----:B------:R-:W-:Y:S01]  /*26b0*/  ISETP.GE.U32.AND.EX P3, PT, R139, 0x1000000, PT, P3 ;  /* 0x010000008b00780c */ /* 0x000fe20003f66130 */
[----:B------:R-:W-:Y:S01]  /*26c0*/  FADD.FTZ R144, R107, -R144 ;  /* 0x800000906b907221 */ /* 0x000fe20000010000 */
[----:B------:R-:W-:-:S02]  /*26d0*/  F2FP.BF16.F32.PACK_AB R92, R92, R145 ;  /* 0x000000915c5c723e */ /* 0x000fc400000010ff */
[----:B------:R-:W-:Y:S01]  /*26e0*/  F2FP.BF16.F32.PACK_AB R96, R102, R103 ;  /* 0x000000676660723e */ /* 0x000fe200000010ff */
[----:B------:R-:W-:-:S08]  /*26f0*/  FMUL.FTZ R153, R144, UR11 ;  /* 0x0000000b90997c20 */ /* 0x000fd00008410000 */
[----:B------:R-:W-:Y:S01]  /*2700*/  @P3 PRMT R143, R99, 0x7632, R143 ;  /* 0x00007632638f3816 */ /* 0x000fe2000000008f */
[----:B------:R-:W-:-:S03]  /*2710*/  FMUL.FTZ R99, R153, UR9 ;  /* 0x0000000999637c20 */ /* 0x000fc60008410000 */
[----:B------:R-:W-:Y:S01]  /*2720*/  @P3 SHF.L.U32 R144, R143, 0x10, RZ ;  /* 0x000000108f903819 */ /* 0x000fe200000006ff */
[----:B------:R-:W-:Y:S01]  /*2730*/  FMUL.FTZ R143, R99, UR24 ;  /* 0x00000018638f7c20 */ /* 0x000fe20008410000 */
[----:B------:R-:W-:-:S03]  /*2740*/  MOV R99, RZ ;  /* 0x000000ff00637202 */ /* 0x000fc60000000f00 */
[----:B------:R-:W-:Y:S01]  /*2750*/  @P3 FMUL.FTZ R154, R143, R144 ;  /* 0x000000908f9a3220 */ /* 0x000fe20000410000 */
[----:B------:R-:W-:-:S03]  /*2760*/  @P3 SHF.L.U32 R144, R17, 0x10, RZ ;  /* 0x0000001011903819 */ /* 0x000fc600000006ff */
[----:B------:R-:W-:Y:S02]  /*2770*/  FADD.FTZ R75, R75, R154 ;  /* 0x0000009a4b4b7221 */ /* 0x000fe40000010000 */
[----:B------:R-:W-:Y:S01]  /*2780*/  @P3 FMUL.FTZ R99, R143, R144 ;  /* 0x000000908f633220 */ /* 0x000fe20000410000 */
[----:B------:R-:W-:Y:S01]  /*2790*/  FADD.FTZ R143, R69, R142 ;  /* 0x0000008e458f7221 */ /* 0x000fe20000010000 */
[----:B------:R-:W-:Y:S01]  /*27a0*/  FADD.FTZ R144, R68, R101 ;  /* 0x0000006544907221 */ /* 0x000fe20000010000 */
[----:B------:R-:W-:Y:S01]  /*27b0*/  FADD.FTZ R142, R70, R95 ;  /* 0x0000005f468e7221 */ /* 0x000fe20000010000 */
[----:B------:R-:W-:Y:S01]  /*27c0*/  FADD.FTZ R101, R71, R148 ;  /* 0x0000009447657221 */ /* 0x000fe20000010000 */
[----:B------:R-:W-:Y:S02]  /*27d0*/  F2FP.BF16.F32.PACK_AB R95, R153, R150 ;  /* 0x00000096995f723e */ /* 0x000fe400000010ff */
[----:B------:R-:W-:-:S07]  /*27e0*/  F2FP.BF16.F32.PACK_AB R99, R99, R146 ;  /* 0x000000926363723e */ /* 0x000fce00000010ff */
.L_x_505:
        /* <DEDUP_REMOVED lines=11> */
.L_x_503:
[----:B------:R-:W-:Y:S05]  /*28a0*/  BSYNC.RECONVERGENT B1 ;  /* 0x0000000000017941 */ /* 0x000fea0003800200 */
.L_x_502:
[----:B------:R-:W-:Y:S05]  /*28b0*/  @!P1 BRA `(.L_x_506) ;  /* 0x0000003000409947 */ /* 0x000fea0003800000 */
[----:B0-----:R-:W0:Y:S02]  /*28c0*/  LDC.64 R96, c[0x0][0x390] ;  /* 0x0000e400ff607b82 */ /* 0x001e240000000a00 */
[----:B0-----:R-:W-:-:S06]  /*28d0*/  IMAD.WIDE.U32 R96, R0, 0x10, R96 ;  /* 0x0000001000607825 */ /* 0x001fcc00078e0060 */
[----:B------:R-:W5:Y:S01]  /*28e0*/  LDG.E.128 R96, desc[UR16][R96.64] ;  /* 0x0000001060607981 */ /* 0x000f62000c1e1d00 */
[----:B------:R-:W-:-:S04]  /*28f0*/  ISETP.NE.U32.AND P0, PT, RZ, UR22, PT ;  /* 0x00000016ff007c0c */ /* 0x000fc8000bf05070 */
[----:B------:R-:W-:-:S13]  /*2900*/  ISETP.NE.AND.EX P0, PT, RZ, UR23, PT, P0 ;  /* 0x00000017ff007c0c */ /* 0x000fda000bf05300 */
[----:B------:R-:W-:Y:S05]  /*2910*/  @!P0 BRA `(.L_x_507) ;  /* 0x0000000400d48947 */ /* 0x000fea0003800000 */
[--C-:B------:R-:W-:Y:S01]  /*2920*/  FFMA.FTZ R93, R109, UR4, R100.reuse ;  /* 0x000000046d5d7c23 */ /* 0x100fe20008010064 */
[C---:B-----5:R-:W-:Y:S01]  /*2930*/  LOP3.LUT P3, RZ, R136.reuse, 0xff, RZ, 0xc0, !PT ;  /* 0x000000ff88ff7812 */ /* 0x060fe2000786c0ff */
[----:B------:R-:W-:Y:S01]  /*2940*/  HFMA2 R141, -RZ, RZ, 0, 0 ;  /* 0x00000000ff8d7431 */ /* 0x000fe200000001ff */
[----:B------:R-:W-:Y:S01]  /*2950*/  LOP3.LUT P4, RZ, R136, 0xff00, RZ, 0xc0, !PT ;  /* 0x0000ff0088ff7812 */ /* 0x000fe2000788c0ff */
[----:B------:R-:W-:Y:S01]  /*2960*/  FADD.FTZ R92, R112, -R93 ;  /* 0x8000005d705c7221 */ /* 0x000fe20000010000 */
[----:B------:R-:W-:Y:S01]  /*2970*/  MOV R102, RZ ;  /* 0x000000ff00667202 */ /* 0x000fe20000000f00 */
[----:B------:R-:W-:Y:S01]  /*2980*/  FFMA.FTZ R144, R122, UR4, R100 ;  /* 0x000000047a907c23 */ /* 0x000fe20008010064 */
[----:B------:R-:W-:Y:S01]  /*2990*/  LOP3.LUT P5, RZ, R136, 0xff0000, RZ, 0xc0, !PT ;  /* 0x00ff000088ff7812 */ /* 0x000fe200078ac0ff */
[----:B------:R-:W-:Y:S01]  /*29a0*/  FMUL.FTZ R92, R92, UR11 ;  /* 0x0000000b5c5c7c20 */ /* 0x000fe20008410000 */
[----:B------:R-:W-:Y:S01]  /*29b0*/  MOV R101, RZ ;  /* 0x000000ff00657202 */ /* 0x000fe20000000f00 */
[----:B------:R-:W-:Y:S01]  /*29c0*/  FADD.FTZ R144, R119, -R144 ;  /* 0x8000009077907221 */ /* 0x000fe20000010000 */
[--C-:B------:R-:W-:Y:S01]  /*29d0*/  FFMA.FTZ R147, R113, UR4, R100.reuse ;  /* 0x0000000471937c23 */ /* 0x100fe20008010064 */
[----:B------:R-:W-:Y:S01]  /*29e0*/  FMUL.FTZ R93, R92, UR9 ;  /* 0x000000095c5d7c20 */ /* 0x000fe20008410000 */
[----:B------:R-:W-:Y:S01]  /*29f0*/  HFMA2 R143, -RZ, RZ, 0, 0 ;  /* 0x00000000ff8f7431 */ /* 0x000fe200000001ff */
[----:B------:R-:W-:Y:S01]  /*2a00*/  @P3 SHF.L.U32 R94, R96, 0x10, RZ ;  /* 0x00000010605e3819 */ /* 0x000fe200000006ff */
[----:B------:R-:W-:Y:S01]  /*2a10*/  FMUL.FTZ R144, R144, UR11 ;  /* 0x0000000b90907c20 */ /* 0x000fe20008410000 */
[----:B------:R-:W-:Y:S01]  /*2a20*/  FMUL.FTZ R93, R93, UR24 ;  /* 0x000000185d5d7c20 */ /* 0x000fe20008410000 */
[----:B------:R-:W-:Y:S01]  /*2a30*/  @P3 SHF.L.U32 R95, R24, 0x10, RZ ;  /* 0x00000010185f3819 */ /* 0x000fe200000006ff */
[----:B------:R-:W-:Y:S01]  /*2a40*/  HFMA2 R146, -RZ, RZ, 0, 0 ;  /* 0x00000000ff927431 */ /* 0x000fe200000001ff */
[----:B------:R-:W-:Y:S01]  /*2a50*/  @P4 PRMT R103, R96, 0x7632, R103 ;  /* 0x0000763260674816 */ /* 0x000fe20000000067 */
[C---:B------:R-:W-:Y:S01]  /*2a60*/  @P3 FMUL.FTZ R141, R93.reuse, R94 ;  /* 0x0000005e5d8d3220 */ /* 0x040fe20000410000 */
[--C-:B------:R-:W-:Y:S01]  /*2a70*/  FFMA.FTZ R94, R120, UR4, R100.reuse ;  /* 0x00000004785e7c23 */ /* 0x100fe20008010064 */
[----:B------:R-:W-:Y:S01]  /*2a80*/  @P3 FMUL.FTZ R102, R93, R95 ;  /* 0x0000005f5d663220 */ /* 0x000fe20000410000 */
[----:B------:R-:W-:Y:S01]  /*2a90*/  LOP3.LUT P3, RZ, R136, 0xff000000, RZ, 0xc0, !PT ;  /* 0xff00000088ff7812 */ /* 0x000fe2000786c0ff */
[----:B------:R-:W-:Y:S01]  /*2aa0*/  FFMA.FTZ R93, R111, UR4, R100 ;  /* 0x000000046f5d7c23 */ /* 0x000fe20008010064 */
[----:B------:R-:W-:Y:S01]  /*2ab0*/  FADD.FTZ R95, R117, -R94 ;  /* 0x8000005e755f7221 */ /* 0x000fe20000010000 */
[----:B------:R-:W-:Y:S01]  /*2ac0*/  HFMA2 R94, -RZ, RZ, 0, 0 ;  /* 0x00000000ff5e7431 */ /* 0x000fe200000001ff */
[----:B------:R-:W-:Y:S01]  /*2ad0*/  @P4 SHF.L.U32 R140, R6, 0x10, RZ ;  /* 0x00000010068c4819 */ /* 0x000fe200000006ff */
[----:B------:R-:W-:Y:S01]  /*2ae0*/  FADD.FTZ R93, R114, -R93 ;  /* 0x8000005d725d7221 */ /* 0x000fe20000010000 */
[----:B------:R-:W-:Y:S01]  /*2af0*/  FMUL.FTZ R95, R95, UR11 ;  /* 0x0000000b5f5f7c20 */ /* 0x000fe20008410000 */
[----:B------:R-:W-:Y:S01]  /*2b00*/  @P4 SHF.L.U32 R103, R103, 0x10, RZ ;  /* 0x0000001067674819 */ /* 0x000fe200000006ff */
[----:B------:R-:W-:Y:S01]  /*2b10*/  FADD.FTZ R147, R116, -R147 ;  /* 0x8000009374937221 */ /* 0x000fe20000010000 */
[----:B------:R-:W-:Y:S01]  /*2b20*/  FMUL.FTZ R93, R93, UR11 ;  /* 0x0000000b5d5d7c20 */ /* 0x000fe20008410000 */
[----:B------:R-:W-:Y:S01]  /*2b30*/  FMUL.FTZ R96, R95, UR9 ;  /* 0x000000095f607c20 */ /* 0x000fe20008410000 */
[----:B------:R-:W-:-:S02]  /*2b40*/  HFMA2 R149, -RZ, RZ, 0, 0 ;  /* 0x00000000ff957431 */ /* 0x000fc400000001ff */
[----:B------:R-:W-:Y:S01]  /*2b50*/  FMUL.FTZ R147, R147, UR11 ;  /* 0x0000000b93937c20 */ /* 0x000fe20008410000 */
[----:B------:R-:W-:Y:S01]  /*2b60*/  FMUL.FTZ R142, R93, UR9 ;  /* 0x000000095d8e7c20 */ /* 0x000fe20008410000 */
[----:B------:R-:W-:Y:S01]  /*2b70*/  FMUL.FTZ R145, R96, UR24 ;  /* 0x0000001860917c20 */ /* 0x000fe20008410000 */
[----:B------:R-:W-:Y:S02]  /*2b80*/  @P5 SHF.L.U32 R96, R97, 0x10, RZ ;  /* 0x0000001061605819 */ /* 0x000fe400000006ff */
[----:B------:R-:W-:Y:S01]  /*2b90*/  CS2R R152, SRZ ;  /* 0x0000000000987805 */ /* 0x000fe2000001ff00 */
[----:B------:R-:W-:Y:S01]  /*2ba0*/  FMUL.FTZ R142, R142, UR24 ;  /* 0x000000188e8e7c20 */ /* 0x000fe20008410000 */
[C---:B------:R-:W-:Y:S01]  /*2bb0*/  @P4 FMUL.FTZ R94, R145.reuse, R103 ;  /* 0x00000067915e4220 */ /* 0x040fe20000410000 */
[----:B------:R-:W-:Y:S01]  /*2bc0*/  @P4 FMUL.FTZ R101, R145, R140 ;  /* 0x0000008c91654220 */ /* 0x000fe20000410000 */
[----:B------:R-:W-:Y:S01]  /*2bd0*/  @P3 PRMT R140, R97, 0x7632, R140 ;  /* 0x00007632618c3816 */ /* 0x000fe2000000008c */
[----:B------:R-:W-:Y:S01]  /*2be0*/  FMUL.FTZ R103, R144, UR9 ;  /* 0x0000000990677c20 */ /* 0x000fe20008410000 */
[----:B------:R-:W-:Y:S01]  /*2bf0*/  LOP3.LUT P4, RZ, R137, 0xff, RZ, 0xc0, !PT ;  /* 0x000000ff89ff7812 */ /* 0x000fe2000788c0ff */
[----:B------:R-:W-:Y:S01]  /*2c00*/  @P5 FMUL.FTZ R143, R142, R96 ;  /* 0x000000608e8f5220 */ /* 0x000fe20000410000 */
[----:B------:R-:W-:Y:S01]  /*2c10*/  @P5 SHF.L.U32 R97, R25, 0x10, RZ ;  /* 0x0000001019615819 */ /* 0x000fe200000006ff */
[----:B------:R-:W-:Y:S01]  /*2c20*/  FMUL.FTZ R148, R103, UR24 ;  /* 0x0000001867947c20 */ /* 0x000fe20008410000 */
[----:B------:R-:W-:Y:S01]  /*2c30*/  @P3 SHF.L.U32 R140, R140, 0x10, RZ ;  /* 0x000000108c8c3819 */ /* 0x000fe200000006ff */
[----:B------:R-:W-:Y:S01]  /*2c40*/  HFMA2 R154, -RZ, RZ, 0, 0 ;  /* 0x00000000ff9a7431 */ /* 0x000fe200000001ff */
[----:B------:R-:W-:-:S02]  /*2c50*/  @P3 SHF.L.U32 R103, R7, 0x10, RZ ;  /* 0x0000001007673819 */ /* 0x000fc400000006ff */
[----:B------:R-:W-:Y:S01]  /*2c60*/  MOV R145, RZ ;  /* 0x000000ff00917202 */ /* 0x000fe20000000f00 */
[----:B------:R-:W-:Y:S01]  /*2c70*/  @P5 FMUL.FTZ R145, R142, R97 ;  /* 0x000000618e915220 */ /* 0x000fe20000410000 */
[----:B------:R-:W-:Y:S01]  /*2c80*/  LOP3.LUT P5, RZ, R137, 0xff00, RZ, 0xc0, !PT ;  /* 0x0000ff0089ff7812 */ /* 0x000fe200078ac0ff */
[C---:B------:R-:W-:Y:S01]  /*2c90*/  @P3 FMUL.FTZ R146, R148.reuse, R140 ;  /* 0x0000008c94923220 */ /* 0x040fe20000410000 */
[----:B------:R-:W-:Y:S01]  /*2ca0*/  MOV R96, RZ ;  /* 0x000000ff00607202 */ /* 0x000fe20000000f00 */
[----:B------:R-:W-:Y:S01]  /*2cb0*/  @P3 FMUL.FTZ R96, R148, R103 ;  /* 0x0000006794603220 */ /* 0x000fe20000410000 */
[----:B------:R-:W-:Y:S01]  /*2cc0*/  FFMA.FTZ R140, R124, UR4, R100 ;  /* 0x000000047c8c7c23 */ /* 0x000fe20008010064 */
[----:B------:R-:W-:Y:S01]  /*2cd0*/  FMUL.FTZ R103, R147, UR9 ;  /* 0x0000000993677c20 */ /* 0x000fe20008410000 */
[----:B------:R-:W-:Y:S02]  /*2ce0*/  MOV R97, RZ ;  /* 0x000000ff00617202 */ /* 0x000fe40000000f00 */
[----:B------:R-:W-:Y:S01]  /*2cf0*/  FADD.FTZ R148, R121, -R140 ;  /* 0x8000008c79947221 */ /* 0x000fe20000010000 */
[----:B------:R-:W-:Y:S01]  /*2d00*/  @P4 SHF.L.U32 R140, R98, 0x10, RZ ;  /* 0x00000010628c4819 */ /* 0x000fe200000006ff */
[----:B------:R-:W-:Y:S01]  /*2d10*/  FMUL.FTZ R142, R103, UR24 ;  /* 0x00000018678e7c20 */ /* 0x000fe20008410000 */
[----:B------:R-:W-:Y:S01]  /*2d20*/  @P4 SHF.L.U32 R103, R26, 0x10, RZ ;  /* 0x000000101a674819 */ /* 0x000fe200000006ff */
[----:B------:R-:W-:Y:S01]  /*2d30*/  FMUL.FTZ R148, R148, UR11 ;  /* 0x0000000b94947c20 */ /* 0x000fe20008410000 */
[----:B------:R-:W-:Y:S01]  /*2d40*/  LOP3.LUT P3, RZ, R137, 0xff0000, RZ, 0xc0, !PT ;  /* 0x00ff000089ff7812 */ /* 0x000fe2000786c0ff */
[----:B------:R-:W-:Y:S01]  /*2d50*/  @P4 FMUL.FTZ R149, R142, R140 ;  /* 0x0000008c8e954220 */ /* 0x000fe20000410000 */
[----:B------:R-:W-:Y:S01]  /*2d60*/  @P5 PRMT R140, R98, 0x7632, R140 ;  /* 0x00007632628c5816 */ /* 0x000fe2000000008c */
[----:B------:R-:W-:Y:S01]  /*2d70*/  @P4 FMUL.FTZ R97, R142, R103 ;  /* 0x000000678e614220 */ /* 0x000fe20000410000 */
[----:B------:R-:W-:Y:S01]  /*2d80*/  FMUL.FTZ R98, R148, UR9 ;  /* 0x0000000994627c20 */ /* 0x000fe20008410000 */
[--C-:B------:R-:W-:Y:S01]  /*2d90*/  FFMA.FTZ R103, R115, UR4, R100.reuse ;  /* 0x0000000473677c23 */ /* 0x100fe20008010064 */
[----:B------:R-:W-:Y:S01]  /*2da0*/  @P5 SHF.L.U32 R140, R140, 0x10, RZ ;  /* 0x000000108c8c5819 */ /* 0x000fe200000006ff */
[----:B------:R-:W-:Y:S01]  /*2db0*/  FFMA.FTZ R100, R126, UR4, R100 ;  /* 0x000000047e647c23 */ /* 0x000fe20008010064 */
[----:B------:R-:W-:Y:S01]  /*2dc0*/  FMUL.FTZ R142, R98, UR24 ;  /* 0x00000018628e7c20 */ /* 0x000fe20008410000 */
[----:B------:R-:W-:Y:S01]  /*2dd0*/  FADD.FTZ R150, R118, -R103 ;  /* 0x8000006776967221 */ /* 0x000fe20000010000 */
[----:B------:R-:W-:Y:S01]  /*2de0*/  HFMA2 R98, -RZ, RZ, 0, 0 ;  /* 0x00000000ff627431 */ /* 0x000fe200000001ff */
[----:B------:R-:W-:Y:S01]  /*2df0*/  @P5 SHF.L.U32 R103, R8, 0x10, RZ ;  /* 0x0000001008675819 */ /* 0x000fe200000006ff */
[----:B------:R-:W-:Y:S01]  /*2e00*/  @P5 FMUL.FTZ R152, R142, R140 ;  /* 0x0000008c8e985220 */ /* 0x000fe20000410000 */
[----:B------:R-:W-:Y:S01]  /*2e10*/  FMUL.FTZ R150, R150, UR11 ;  /* 0x0000000b96967c20 */ /* 0x000fe20008410000 */
[----:B------:R-:W-:Y:S01]  /*2e20*/  @P3 SHF.L.U32 R140, R99, 0x10, RZ ;  /* 0x00000010638c3819 */ /* 0x000fe200000006ff */
[----:B------:R-:W-:Y:S01]  /*2e30*/  FADD.FTZ R100, R123, -R100 ;  /* 0x800000647b647221 */ /* 0x000fe20000010000 */
[----:B------:R-:W-:Y:S01]  /*2e40*/  @P5 FMUL.FTZ R98, R142, R103 ;  /* 0x000000678e625220 */ /* 0x000fe20000410000 */
[----:B------:R-:W-:Y:S01]  /*2e50*/  FMUL.FTZ R103, R150, UR9 ;  /* 0x0000000996677c20 */ /* 0x000fe20008410000 */
[----:B------:R-:W-:Y:S01]  /*2e60*/  @P3 SHF.L.U32 R142, R27, 0x10, RZ ;  /* 0x000000101b8e3819 */ /* 0x000fe200000006ff */
[----:B------:R-:W-:Y:S01]  /*2e70*/  FADD.FTZ R80, R80, R149 ;  /* 0x0000009550507221 */ /* 0x000fe20000010000 */
[----:B------:R-:W-:Y:S01]  /*2e80*/  F2FP.BF16.F32.PACK_AB R92, R95, R92 ;  /* 0x0000005c5f5c723e */ /* 0x000fe200000010ff */
[----:B------:R-:W-:Y:S01]  /*2e90*/  FMUL.FTZ R151, R103, UR24 ;  /* 0x0000001867977c20 */ /* 0x000fe20008410000 */
[----:B------:R-:W-:Y:S01]  /*2ea0*/  MOV R103, RZ ;  /* 0x000000ff00677202 */ /* 0x000fe20000000f00 */
[----:B------:R-:W-:Y:S01]  /*2eb0*/  FADD.FTZ R81, R81, R152 ;  /* 0x0000009851517221 */ /* 0x000fe20000010000 */
[----:B------:R-:W-:Y:S01]  /*2ec0*/  F2FP.BF16.F32.PACK_AB R98, R98, R97 ;  /* 0x000000616262723e */ /* 0x000fe200000010ff */
[C---:B------:R-:W-:Y:S01]  /*2ed0*/  @P3 FMUL.FTZ R153, R151.reuse, R140 ;  /* 0x0000008c97993220 */ /* 0x040fe20000410000 */
[----:B------:R-:W-:Y:S01]  /*2ee0*/  @P3 FMUL.FTZ R103, R151, R142 ;  /* 0x0000008e97673220 */ /* 0x000fe20000410000 */
[----:B------:R-:W-:Y:S01]  /*2ef0*/  ISETP.GE.U32.AND P3, PT, R136, RZ, PT ;  /* 0x000000ff8800720c */ /* 0x000fe20003f66070 */
[----:B------:R-:W-:Y:S01]  /*2f00*/  FMUL.FTZ R151, R100, UR11 ;  /* 0x0000000b64977c20 */ /* 0x000fe20008410000 */
[----:B------:R-:W-:Y:S01]  /*2f10*/  FADD.FTZ R142, R78, R143 ;  /* 0x0000008f4e8e7221 */ /* 0x000fe20000010000 */
[----:B------:R-:W-:Y:S01]  /*2f20*/  F2FP.BF16.F32.PACK_AB R97, R96, R145 ;  /* 0x000000916061723e */ /* 0x000fe200000010ff */
[----:B------:R-:W-:Y:S01]  /*2f30*/  FADD.FTZ R143, R79, R146 ;  /* 0x000000924f8f7221 */ /* 0x000fe20000010000 */
[----:B------:R-:W-:Y:S01]  /*2f40*/  ISETP.GE.U32.AND.EX P3, PT, R137, 0x1000000, PT, P3 ;  /* 0x010000008900780c */ /* 0x000fe20003f66130 */
[----:B------:R-:W-:Y:S01]  /*2f50*/  FADD.FTZ R82, R82, R153 ;  /* 0x0000009952527221 */ /* 0x000fe20000010000 */
[----:B------:R-:W-:-:S02]  /*2f60*/  F2FP.BF16.F32.PACK_AB R93, R144, R93 ;  /* 0x0000005d905d723e */ /* 0x000fc400000010ff */
[----:B------:R-:W-:Y:S02]  /*2f70*/  F2FP.BF16.F32.PACK_AB R95, R151, R150 ;  /* 0x00000096975f723e */ /* 0x000fe400000010ff */
[----:B------:R-:W-:-:S07]  /*2f80*/  F2FP.BF16.F32.PACK_AB R96, R101, R102 ;  /* 0x000000666560723e */ /* 0x000fce00000010ff */
[----:B------:R-:W-:Y:S01]  /*2f90*/  @P3 PRMT R100, R99, 0x7632, R100 ;  /* 0x0000763263643816 */ /* 0x000fe20000000064 */
[----:B------:R-:W-:-:S03]  /*2fa0*/  FMUL.FTZ R99, R151, UR9 ;  /* 0x0000000997637c20 */ /* 0x000fc60008410000 */
[----:B------:R-:W-:Y:S01]  /*2fb0*/  @P3 SHF.L.U32 R100, R100, 0x10, RZ ;  /* 0x0000001064643819 */ /* 0x000fe200000006ff */
[----:B------:R-:W-:Y:S01]  /*2fc0*/  FMUL.FTZ R140, R99, UR24 ;  /* 0x00000018638c7c20 */ /* 0x000fe20008410000 */
[----:B------:R-:W-:-:S03]  /*2fd0*/  @P3 SHF.L.U32 R99, R9, 0x10, RZ ;  /* 0x0000001009633819 */ /* 0x000fc600000006ff */
[C---:B------:R-:W-:Y:S01]  /*2fe0*/  @P3 FMUL.FTZ R154, R140.reuse, R100 ;  /* 0x000000648c9a3220 */ /* 0x040fe20000410000 */
[----:B------:R-:W-:Y:S01]  /*2ff0*/  MOV R100, RZ ;  /* 0x000000ff00647202 */ /* 0x000fe20000000f00 */
[----:B------:R-:W-:Y:S01]  /*3000*/  @P3 FMUL.FTZ R100, R140, R99 ;  /* 0x000000638c643220 */ /* 0x000fe20000410000 */
[----:B------:R-:W-:Y:S01]  /*3010*/  FADD.FTZ R140, R76, R141 ;  /* 0x0000008d4c8c7221 */ /* 0x000fe20000010000 */
[----:B------:R-:W-:Y:S01]  /*3020*/  FADD.FTZ R141, R77, R94 ;  /* 0x0000005e4d8d7221 */ /* 0x000fe20000010000 */
[----:B------:R-:W-:Y:S01]  /*3030*/  FADD.FTZ R83, R83, R154 ;  /* 0x0000009a53537221 */ /* 0x000fe20000010000 */
[----:B------:R-:W-:Y:S02]  /*3040*/  F2FP.BF16.F32.PACK_AB R94, R148, R147 ;  /* 0x00000093945e723e */ /* 0x000fe400000010ff */
[----:B------:R-:W-:Y:S01]  /*3050*/  F2FP.BF16.F32.PACK_AB R99, R100, R103 ;  /* 0x000000676463723e */ /* 0x000fe200000010ff */
[----:B------:R-:W-:Y:S06]  /*3060*/  BRA `(.L_x_508) ;  /* 0x0000000400bc7947 */ /* 0x000fec0003800000 */
.L_x_507:
[C---:B-----5:R-:W-:Y:S01]  /*3070*/  LOP3.LUT P3, RZ, R136.reuse, 0xff, RZ, 0xc0, !PT ;  /* 0x000000ff88ff7812 */ /* 0x060fe2000786c0ff */
[--C-:B------:R-:W-:Y:S01]  /*3080*/  FFMA.FTZ R101, R109, UR4, R100.reuse ;  /* 0x000000046d657c23 */ /* 0x100fe20008010064 */
[----:B------:R-:W-:Y:S01]  /*3090*/  LOP3.LUT P4, RZ, R136, 0xff00, RZ, 0xc0, !PT ;  /* 0x0000ff0088ff7812 */ /* 0x000fe2000788c0ff */
[----:B------:R-:W-:Y:S01]  /*30a0*/  FFMA.FTZ R144, R120, UR4, R100 ;  /* 0x0000000478907c23 */ /* 0x000fe20008010064 */
[----:B------:R-:W-:Y:S02]  /*30b0*/  HFMA2 R142, -RZ, RZ, 0, 0 ;  /* 0x00000000ff8e7431 */ /* 0x000fe400000001ff */
[----:B------:R-:W-:Y:S01]  /*30c0*/  FADD.FTZ R140, R112, -R101 ;  /* 0x80000065708c7221 */ /* 0x000fe20000010000 */
[----:B------:R-:W-:Y:S01]  /*30d0*/  CS2R R102, SRZ ;  /* 0x0000000000667805 */ /* 0x000fe2000001ff00 */
[----:B------:R-:W-:Y:S01]  /*30e0*/  FADD.FTZ R144, R117, -R144 ;  /* 0x8000009075907221 */ /* 0x000fe20000010000 */
[----:B------:R-:W-:Y:S01]  /*30f0*/  MOV R101, RZ ;  /* 0x000000ff00657202 */ /* 0x000fe20000000f00 */
[----:B------:R-:W-:Y:S01]  /*3100*/  FMUL.FTZ R140, R140, UR11 ;  /* 0x0000000b8c8c7c20 */ /* 0x000fe20008410000 */
[----:B------:R-:W-:Y:S01]  /*3110*/  LOP3.LUT P5, RZ, R136, 0xff000000, RZ, 0xc0, !PT ;  /* 0xff00000088ff7812 */ /* 0x000fe200078ac0ff */
[----:B------:R-:W-:Y:S01]  /*3120*/  FMUL.FTZ R144, R144, UR11 ;  /* 0x0000000b90907c20 */ /* 0x000fe20008410000 */
[--C-:B------:R-:W-:Y:S01]  /*3130*/  FFMA.FTZ R149, R113, UR4, R100.reuse ;  /* 0x0000000471957c23 */ /* 0x100fe20008010064 */
[C---:B------:R-:W-:Y:S01]  /*3140*/  @P3 SHF.L.U32 R141, R96.reuse, 0x10, RZ ;  /* 0x00000010608d3819 */ /* 0x040fe200000006ff */
[----:B------:R-:W-:Y:S01]  /*3150*/  HFMA2 R146, -RZ, RZ, 0, 0 ;  /* 0x00000000ff927431 */ /* 0x000fe200000001ff */
[----:B------:R-:W-:Y:S01]  /*3160*/  @P4 PRMT R145, R96, 0x7632, R145 ;  /* 0x0000763260914816 */ /* 0x000fe20000000091 */
[----:B------:R-:W-:Y:S01]  /*3170*/  FMUL.FTZ R96, R140, UR9 ;  /* 0x000000098c607c20 */ /* 0x000fe20008410000 */
[----:B------:R-:W-:Y:S01]  /*3180*/  FMUL.FTZ R140, R144, UR9 ;  /* 0x00000009908c7c20 */ /* 0x000fe20008410000 */
[----:B------:R-:W-:Y:S01]  /*3190*/  @P3 SHF.L.U32 R143, R24, 0x10, RZ ;  /* 0x00000010188f3819 */ /* 0x000fe200000006ff */
[----:B------:R-:W-:Y:S01]  /*31a0*/  FADD.FTZ R149, R116, -R149 ;  /* 0x8000009574957221 */ /* 0x000fe20000010000 */
[----:B------:R-:W-:Y:S01]  /*31b0*/  FMUL.FTZ R96, R96, UR24 ;  /* 0x0000001860607c20 */ /* 0x000fe20008410000 */
[----:B------:R-:W-:Y:S01]  /*31c0*/  @P4 SHF.L.U32 R147, R6, 0x10, RZ ;  /* 0x0000001006934819 */ /* 0x000fe200000006ff */
[----:B------:R-:W-:Y:S01]  /*31d0*/  FMUL.FTZ R140, R140, UR24 ;  /* 0x000000188c8c7c20 */ /* 0x000fe20008410000 */
[----:B------:R-:W-:Y:S01]  /*31e0*/  @P4 SHF.L.U32 R145, R145, 0x10, RZ ;  /* 0x0000001091914819 */ /* 0x000fe200000006ff */
[-C--:B------:R-:W-:Y:S01]  /*31f0*/  @P3 FMUL.FTZ R103, R141, R96.reuse ;  /* 0x000000608d673220 */ /* 0x080fe20000410000 */
[--C-:B------:R-:W-:Y:S01]  /*3200*/  FFMA.FTZ R141, R111, UR4, R100.reuse ;  /* 0x000000046f8d7c23 */ /* 0x100fe20008010064 */
[----:B------:R-:W-:Y:S01]  /*3210*/  @P3 FMUL.FTZ R102, R143, R96 ;  /* 0x000000608f663220 */ /* 0x000fe20000410000 */
[-C--:B------:R-:W-:Y:S01]  /*3220*/  @P4 FMUL.FTZ R101, R147, R140.reuse ;  /* 0x0000008c93654220 */ /* 0x080fe20000410000 */
[----:B------:R-:W-:Y:S01]  /*3230*/  @P4 FMUL.FTZ R142, R145, R140 ;  /* 0x0000008c918e4220 */ /* 0x000fe20000410000 */
[----:B------:R-:W-:Y:S01]  /*3240*/  LOP3.LUT P3, RZ, R136, 0xff0000, RZ, 0xc0, !PT ;  /* 0x00ff000088ff7812 */ /* 0x000fe2000786c0ff */
[----:B------:R-:W-:Y:S01]  /*3250*/  FFMA.FTZ R140, R122, UR4, R100 ;  /* 0x000000047a8c7c23 */ /* 0x000fe20008010064 */
[----:B------:R-:W-:Y:S01]  /*3260*/  FADD.FTZ R141, R114, -R141 ;  /* 0x8000008d728d7221 */ /* 0x000fe20000010000 */
[----:B------:R-:W-:Y:S01]  /*3270*/  HFMA2 R143, -RZ, RZ, 0, 0 ;  /* 0x00000000ff8f7431 */ /* 0x000fe200000001ff */
[----:B------:R-:W-:Y:S01]  /*3280*/  LOP3.LUT P6, RZ, R137, 0xff, RZ, 0xc0, !PT ;  /* 0x000000ff89ff7812 */ /* 0x000fe200078cc0ff */
[----:B------:R-:W-:Y:S01]  /*3290*/  FADD.FTZ R144, R119, -R140 ;  /* 0x8000008c77907221 */ /* 0x000fe20000010000 */
[----:B------:R-:W-:Y:S01]  /*32a0*/  FMUL.FTZ R140, R141, UR11 ;  /* 0x0000000b8d8c7c20 */ /* 0x000fe20008410000 */
[----:B------:R-:W-:Y:S01]  /*32b0*/  MOV R96, RZ ;  /* 0x000000ff00607202 */ /* 0x000fe20000000f00 */
[----:B------:R-:W-:Y:S01]  /*32c0*/  FFMA.FTZ R150, R124, UR4, R100 ;  /* 0x000000047c967c23 */ /* 0x000fe20008010064 */
[----:B------:R-:W-:Y:S01]  /*32d0*/  FMUL.FTZ R144, R144, UR11 ;  /* 0x0000000b90907c20 */ /* 0x000fe20008410000 */
[----:B------:R-:W-:Y:S01]  /*32e0*/  FMUL.FTZ R140, R140, UR9 ;  /* 0x000000098c8c7c20 */ /* 0x000fe20008410000 */
[----:B------:R-:W-:Y:S01]  /*32f0*/  @P5 PRMT R141, R97, 0x7632, R141 ;  /* 0x00007632618d5816 */ /* 0x000fe2000000008d */
[----:B------:R-:W-:Y:S01]  /*3300*/  FADD.FTZ R150, R121, -R150 ;  /* 0x8000009679967221 */ /* 0x000fe20000010000 */
[----:B------:R-:W-:Y:S01]  /*3310*/  @P3 SHF.L.U32 R145, R97, 0x10, RZ ;  /* 0x0000001061913819 */ /* 0x000fe200000006ff */
[----:B------:R-:W-:Y:S01]  /*3320*/  FMUL.FTZ R140, R140, UR24 ;  /* 0x000000188c8c7c20 */ /* 0x000fe20008410000 */
[----:B------:R-:W-:Y:S01]  /*3330*/  @P3 SHF.L.U32 R147, R25, 0x10, RZ ;  /* 0x0000001019933819 */ /* 0x000fe200000006ff */
[----:B------:R-:W-:Y:S01]  /*3340*/  FMUL.FTZ R97, R144, UR9 ;  /* 0x0000000990617c20 */ /* 0x000fe20008410000 */
[----:B------:R-:W-:Y:S01]  /*3350*/  LOP3.LUT P4, RZ, R137, 0xff00, RZ, 0xc0, !PT ;  /* 0x0000ff0089ff7812 */ /* 0x000fe2000788c0ff */
[-C--:B------:R-:W-:Y:S01]  /*3360*/  @P3 FMUL.FTZ R143, R145, R140.reuse ;  /* 0x0000008c918f3220 */ /* 0x080fe20000410000 */
[----:B------:R-:W-:Y:S01]  /*3370*/  @P5 SHF.L.U32 R144, R141, 0x10, RZ ;  /* 0x000000108d905819 */ /* 0x000fe200000006ff */
[----:B------:R-:W-:Y:S01]  /*3380*/  @P3 FMUL.FTZ R96, R147, R140 ;  /* 0x0000008c93603220 */ /* 0x000fe20000410000 */
[----:B------:R-:W-:Y:S01]  /*3390*/  FMUL.FTZ R140, R149, UR11 ;  /* 0x0000000b958c7c20 */ /* 0x000fe20008410000 */
[----:B------:R-:W-:Y:S01]  /*33a0*/  FMUL.FTZ R141, R97, UR24 ;  /* 0x00000018618d7c20 */ /* 0x000fe20008410000 */
[----:B------:R-:W-:Y:S01]  /*33b0*/  @P6 SHF.L.U32 R147, R98, 0x10, RZ ;  /* 0x0000001062936819 */ /* 0x000fe200000006ff */
[----:B------:R-:W-:Y:S01]  /*33c0*/  FMUL.FTZ R150, R150, UR11 ;  /* 0x0000000b96967c20 */ /* 0x000fe20008410000 */
[----:B------:R-:W-:Y:S01]  /*33d0*/  FMUL.FTZ R140, R140, UR9 ;  /* 0x000000098c8c7c20 */ /* 0x000fe20008410000 */
[----:B------:R-:W-:Y:S01]  /*33e0*/  @P6 SHF.L.U32 R149, R26, 0x10, RZ ;  /* 0x000000101a956819 */ /* 0x000fe200000006ff */
[----:B------:R-:W-:Y:S01]  /*33f0*/  @P5 FMUL.FTZ R146, R144, R141 ;  /* 0x0000008d90925220 */ /* 0x000fe20000410000 */
[----:B------:R-:W-:Y:S01]  /*3400*/  CS2R R144, SRZ ;  /* 0x0000000000907805 */ /* 0x000fe2000001ff00 */
[----:B------:R-:W-:Y:S01]  /*3410*/  FMUL.FTZ R140, R140, UR24 ;  /* 0x000000188c8c7c20 */ /* 0x000fe20008410000 */
[----:B------:R-:W-:-:S02]  /*3420*/  @P5 SHF.L.U32 R148, R7, 0x10, RZ ;  /* 0x0000001007945819 */ /* 0x000fc400000006ff */
[----:B------:R-:W-:Y:S01]  /*3430*/  ISETP.GE.U32.AND P3, PT, R136, RZ, PT ;  /* 0x000000ff8800720c */ /* 0x000fe20003f66070 */
[-C--:B------:R-:W-:Y:S01]  /*3440*/  @P6 FMUL.FTZ R145, R147, R140.reuse ;  /* 0x0000008c93916220 */ /* 0x080fe20000410000 */
[----:B------:R-:W-:Y:S01]  /*3450*/  @P6 FMUL.FTZ R144, R149, R140 ;  /* 0x0000008c95906220 */ /* 0x000fe20000410000 */
[----:B------:R-:W-:Y:S01]  /*3460*/  @P4 PRMT R140, R98, 0x7632, R140 ;  /* 0x00007632628c4816 */ /* 0x000fe2000000008c */
[--C-:B------:R-:W-:Y:S01]  /*3470*/  FFMA.FTZ R149, R115, UR4, R100.reuse ;  /* 0x0000000473957c23 */ /* 0x100fe20008010064 */
[----:B------:R-:W-:Y:S01]  /*3480*/  MOV R97, RZ ;  /* 0x000000ff00617202 */ /* 0x000fe20000000f00 */
[----:B------:R-:W-:Y:S01]  /*3490*/  @P5 FMUL.FTZ R97, R148, R141 ;  /* 0x0000008d94615220 */ /* 0x000fe20000410000 */
[C---:B------:R-:W-:Y:S01]  /*34a0*/  LOP3.LUT P5, RZ, R137.reuse, 0xff0000, RZ, 0xc0, !PT ;  /* 0x00ff000089ff7812 */ /* 0x040fe200078ac0ff */
[----:B------:R-:W-:Y:S01]  /*34b0*/  FMUL.FTZ R98, R150, UR9 ;  /* 0x0000000996627c20 */ /* 0x000fe20008410000 */
[----:B------:R-:W-:Y:S01]  /*34c0*/  @P4 SHF.L.U32 R141, R140, 0x10, RZ ;  /* 0x000000108c8d4819 */ /* 0x000fe200000006ff */
[----:B------:R-:W-:Y:S01]  /*34d0*/  FADD.FTZ R140, R118, -R149 ;  /* 0x80000095768c7221 */ /* 0x000fe20000010000 */
[----:B------:R-:W-:Y:S01]  /*34e0*/  ISETP.GE.U32.AND.EX P3, PT, R137, 0x1000000, PT, P3 ;  /* 0x010000008900780c */ /* 0x000fe20003f66130 */
[----:B------:R-:W-:Y:S01]  /*34f0*/  FFMA.FTZ R150, R126, UR4, R100 ;  /* 0x000000047e967c23 */ /* 0x000fe20008010064 */
[----:B------:R-:W-:Y:S01]  /*3500*/  HFMA2 R148, -RZ, RZ, 0, 0 ;  /* 0x00000000ff947431 */ /* 0x000fe200000001ff */
[----:B------:R-:W-:Y:S01]  /*3510*/  @P4 SHF.L.U32 R149, R8, 0x10, RZ ;  /* 0x0000001008954819 */ /* 0x000fe200000006ff */
[----:B------:R-:W-:Y:S01]  /*3520*/  FMUL.FTZ R140, R140, UR11 ;  /* 0x0000000b8c8c7c20 */ /* 0x000fe20008410000 */
[----:B------:R-:W-:Y:S01]  /*3530*/  FMUL.FTZ R98, R98, UR24 ;  /* 0x0000001862627c20 */ /* 0x000fe20008410000 */
[----:B------:R-:W-:Y:S01]  /*3540*/  FADD.FTZ R150, R123, -R150 ;  /* 0x800000967b967221 */ /* 0x000fe20000010000 */
[----:B------:R-:W-:Y:S01]  /*3550*/  MOV R147, RZ ;  /* 0x000000ff00937202 */ /* 0x000fe20000000f00 */
[----:B------:R-:W-:Y:S01]  /*3560*/  FMUL.FTZ R100, R140, UR9 ;  /* 0x000000098c647c20 */ /* 0x000fe20008410000 */
[-C--:B------:R-:W-:Y:S01]  /*3570*/  @P4 FMUL.FTZ R147, R149, R98.reuse ;  /* 0x0000006295934220 */ /* 0x080fe20000410000 */
[----:B------:R-:W-:Y:S01]  /*3580*/  FMUL.FTZ R150, R150, UR11 ;  /* 0x0000000b96967c20 */ /* 0x000fe20008410000 */
[----:B------:R-:W-:Y:S01]  /*3590*/  @P4 FMUL.FTZ R148, R141, R98 ;  /* 0x000000628d944220 */ /* 0x000fe20000410000 */
[----:B------:R-:W-:Y:S01]  /*35a0*/  HFMA2 R149, -RZ, RZ, 0, 0 ;  /* 0x00000000ff957431 */ /* 0x000fe200000001ff */
[----:B------:R-:W-:Y:S01]  /*35b0*/  @P5 SHF.L.U32 R141, R99, 0x10, RZ ;  /* 0x00000010638d5819 */ /* 0x000fe200000006ff */
[----:B------:R-:W-:Y:S01]  /*35c0*/  FMUL.FTZ R100, R100, UR24 ;  /* 0x0000001864647c20 */ /* 0x000fe20008410000 */
[----:B------:R-:W-:Y:S01]  /*35d0*/  @P5 SHF.L.U32 R151, R27, 0x10, RZ ;  /* 0x000000101b975819 */ /* 0x000fe200000006ff */
[----:B------:R-:W-:Y:S01]  /*35e0*/  FADD.FTZ R80, R80, R145 ;  /* 0x0000009150507221 */ /* 0x000fe20000010000 */
[----:B------:R-:W-:Y:S01]  /*35f0*/  @P3 PRMT R140, R99, 0x7632, R140 ;  /* 0x00007632638c3816 */ /* 0x000fe2000000008c */
[----:B------:R-:W-:Y:S01]  /*3600*/  FMUL.FTZ R99, R150, UR9 ;  /* 0x0000000996637c20 */ /* 0x000fe20008410000 */
[----:B------:R-:W-:Y:S01]  /*3610*/  MOV R98, RZ ;  /* 0x000000ff00627202 */ /* 0x000fe20000000f00 */
[-C--:B------:R-:W-:Y:S01]  /*3620*/  @P5 FMUL.FTZ R149, R141, R100.reuse ;  /* 0x000000648d955220 */ /* 0x080fe20000410000 */
[----:B------:R-:W-:Y:S01]  /*3630*/  @P5 FMUL.FTZ R98, R151, R100 ;  /* 0x0000006497625220 */ /* 0x000fe20000410000 */
[----:B------:R-:W-:Y:S01]  /*3640*/  @P3 SHF.L.U32 R150, R9, 0x10, RZ ;  /* 0x0000001009963819 */ /* 0x000fe200000006ff */
[----:B------:R-:W-:-:S02]  /*3650*/  HFMA2 R100, -RZ, RZ, 0, 0 ;  /* 0x00000000ff647431 */ /* 0x000fc400000001ff */
[----:B------:R-:W-:Y:S01]  /*3660*/  FMUL.FTZ R99, R99, UR24 ;  /* 0x0000001863637c20 */ /* 0x000fe20008410000 */
[----:B------:R-:W-:Y:S01]  /*3670*/  @P3 SHF.L.U32 R140, R140, 0x10, RZ ;  /* 0x000000108c8c3819 */ /* 0x000fe200000006ff */
[----:B------:R-:W-:Y:S01]  /*3680*/  FADD.FTZ R141, R77, R142 ;  /* 0x0000008e4d8d7221 */ /* 0x000fe20000010000 */
[----:B------:R-:W-:Y:S01]  /*3690*/  MOV R151, RZ ;  /* 0x000000ff00977202 */ /* 0x000fe20000000f00 */
[-C--:B------:R-:W-:Y:S01]  /*36a0*/  @P3 FMUL.FTZ R151, R150, R99.reuse ;  /* 0x0000006396973220 */ /* 0x080fe20000410000 */
[----:B------:R-:W-:Y:S01]  /*36b0*/  FADD.FTZ R142, R78, R143 ;  /* 0x0000008f4e8e7221 */ /* 0x000fe20000010000 */
[----:B------:R-:W-:Y:S01]  /*36c0*/  @P3 FMUL.FTZ R100, R140, R99 ;  /* 0x000000638c643220 */ /* 0x000fe20000410000 */
[----:B------:R-:W-:Y:S01]  /*36d0*/  F2FP.BF16.F32.PACK_AB R97, R97, R96 ;  /* 0x000000606161723e */ /* 0x000fe200000010ff */
[----:B------:R-:W-:Y:S01]  /*36e0*/  FADD.FTZ R140, R76, R103 ;  /* 0x000000674c8c7221 */ /* 0x000fe20000010000 */
[----:B------:R-:W-:Y:S01]  /*36f0*/  F2FP.BF16.F32.PACK_AB R99, R151, R98 ;  /* 0x000000629763723e */ /* 0x000fe200000010ff */
[----:B------:R-:W-:Y:S01]  /*3700*/  FADD.FTZ R143, R79, R146 ;  /* 0x000000924f8f7221 */ /* 0x000fe20000010000 */
[----:B------:R-:W-:Y:S01]  /*3710*/  FADD.FTZ R81, R81, R148 ;  /* 0x0000009451517221 */ /* 0x000fe20000010000 */
[----:B------:R-:W-:Y:S01]  /*3720*/  FADD.FTZ R82, R82, R149 ;  /* 0x0000009552527221 */ /* 0x000fe20000010000 */
[----:B------:R-:W-:Y:S01]  /*3730*/  FADD.FTZ R83, R83, R100 ;  /* 0x0000006453537221 */ /* 0x000fe20000010000 */
[----:B------:R-:W-:-:S02]  /*3740*/  F2FP.BF16.F32.PACK_AB R98, R147, R144 ;  /* 0x000000909362723e */ /* 0x000fc400000010ff */
[----:B------:R-:W-:-:S07]  /*3750*/  F2FP.BF16.F32.PACK_AB R96, R101, R102 ;  /* 0x000000666560723e */ /* 0x000fce00000010ff */
.L_x_508:
        /* <DEDUP_REMOVED lines=11> */
.L_x_501:
        /* <DEDUP_REMOVED lines=8> */
[----:B------:R-:W-:Y:S01]  /*3890*/  FFMA.FTZ R142, R135, UR4, R100 ;  /* 0x00000004878e7c23 */ /* 0x000fe20008010064 */
[----:B-----5:R-:W-:Y:S01]  /*38a0*/  PRMT R102, R84, 0x7632, R102 ;  /* 0x0000763254667816 */ /* 0x020fe20000000066 */
[----:B------:R-:W-:Y:S01]  /*38b0*/  FFMA.FTZ R141, R132, UR4, R100 ;  /* 0x00000004848d7c23 */ /* 0x000fe20008010064 */
[----:B------:R-:W-:Y:S01]  /*38c0*/  LOP3.LUT P0, RZ, R138, 0xff, RZ, 0xc0, !PT ;  /* 0x000000ff8aff7812 */ /* 0x000fe2000780c0ff */
[----:B------:R-:W-:Y:S01]  /*38d0*/  FADD.FTZ R142, R133, -R142 ;  /* 0x8000008e858e7221 */ /* 0x000fe20000010000 */
[----:B------:R-:W-:Y:S01]  /*38e0*/  SHF.L.U32 R101, R84, 0x10, RZ ;  /* 0x0000001054657819 */ /* 0x000fe200000006ff */
[----:B------:R-:W-:Y:S01]  /*38f0*/  FFMA.FTZ R146, R131, UR4, R100 ;  /* 0x0000000483927c23 */ /* 0x000fe20008010064 */
[----:B------:R-:W-:Y:S01]  /*3900*/  SHF.L.U32 R103, R102, 0x10, RZ ;  /* 0x0000001066677819 */ /* 0x000fe200000006ff */
[----:B------:R-:W-:Y:S01]  /*3910*/  FADD.FTZ R144, R130, -R141 ;  /* 0x8000008d82907221 */ /* 0x000fe20000010000 */
[----:B------:R-:W-:Y:S01]  /*3920*/  SHF.L.U32 R140, R85, 0x10, RZ ;  /* 0x00000010558c7819 */ /* 0x000fe200000006ff */
[----:B------:R-:W-:Y:S01]  /*3930*/  FFMA.FTZ R102, R142, UR11, R101 ;  /* 0x0000000b8e667c23 */ /* 0x000fe20008010065 */
[----:B------:R-:W-:Y:S01]  /*3940*/  FADD.FTZ R141, R129, -R146 ;  /* 0x80000092818d7221 */ /* 0x000fe20000010000 */
[--C-:B------:R-:W-:Y:S01]  /*3950*/  FFMA.FTZ R144, R144, UR11, R103.reuse ;  /* 0x0000000b90907c23 */ /* 0x100fe20008010067 */
[----:B------:R-:W-:Y:S01]  /*3960*/  LOP3.LUT P3, RZ, R138, 0xff00, RZ, 0xc0, !PT ;  /* 0x0000ff008aff7812 */ /* 0x000fe2000786c0ff */
[----:B------:R-:W-:Y:S01]  /*3970*/  FFMA.FTZ R143, R108, UR4, R100 ;  /* 0x000000046c8f7c23 */ /* 0x000fe20008010064 */
[----:B------:R-:W-:Y:S01]  /*3980*/  PRMT R103, R85, 0x7632, R103 ;  /* 0x0000763255677816 */ /* 0x000fe20000000067 */
[----:B------:R-:W-:Y:S01]  /*3990*/  FMUL.FTZ R102, R102, UR9 ;  /* 0x0000000966667c20 */ /* 0x000fe20008410000 */
[----:B------:R-:W-:Y:S01]  /*39a0*/  LOP3.LUT P4, RZ, R138, 0xff0000, RZ, 0xc0, !PT ;  /* 0x00ff00008aff7812 */ /* 0x000fe2000788c0ff */
[----:B------:R-:W-:Y:S01]  /*39b0*/  FFMA.FTZ R146, R141, UR11, R140 ;  /* 0x0000000b8d927c23 */ /* 0x000fe2000801008c */
[----:B------:R-:W-:Y:S01]  /*39c0*/  HFMA2 R141, -RZ, RZ, 0, 0 ;  /* 0x00000000ff8d7431 */ /* 0x000fe200000001ff */
[----:B------:R-:W-:Y:S01]  /*39d0*/  SHF.L.U32 R145, R103, 0x10, RZ ;  /* 0x0000001067917819 */ /* 0x000fe200000006ff */
[----:B------:R-:W-:Y:S01]  /*39e0*/  FADD.FTZ R147, R106, -R143 ;  /* 0x8000008f6a937221 */ /* 0x000fe20000010000 */
[----:B------:R-:W-:Y:S01]  /*39f0*/  FFMA.FTZ R142, R128, UR4, R100 ;  /* 0x00000004808e7c23 */ /* 0x000fe20008010064 */
[----:B------:R-:W-:Y:S01]  /*3a00*/  PRMT R140, R86, 0x7632, R140 ;  /* 0x00007632568c7816 */ /* 0x000fe2000000008c */
[----:B------:R-:W-:Y:S01]  /*3a10*/  FMUL.FTZ R102, R102, UR24 ;  /* 0x0000001866667c20 */ /* 0x000fe20008410000 */
[----:B------:R-:W-:Y:S01]  /*3a20*/  @P0 SHF.L.U32 R103, R96, 0x10, RZ ;  /* 0x0000001060670819 */ /* 0x000fe200000006ff */
[----:B------:R-:W-:Y:S01]  /*3a30*/  FADD.FTZ R142, R127, -R142 ;  /* 0x8000008e7f8e7221 */ /* 0x000fe20000010000 */
[----:B------:R-:W-:Y:S01]  /*3a40*/  @P0 SHF.L.U32 R143, R32, 0x10, RZ ;  /* 0x00000010208f0819 */ /* 0x000fe200000006ff */
[----:B------:R-:W-:Y:S01]  /*3a50*/  FMUL.FTZ R144, R144, UR9 ;  /* 0x0000000990907c20 */ /* 0x000fe20008410000 */
[----:B------:R-:W-:Y:S01]  /*3a60*/  MOV R101, RZ ;  /* 0x000000ff00657202 */ /* 0x000fe20000000f00 */
[----:B------:R-:W-:Y:S01]  /*3a70*/  @P0 FMUL.FTZ R141, R102, R103 ;  /* 0x00000067668d0220 */ /* 0x000fe20000410000 */
[----:B------:R-:W-:Y:S01]  /*3a80*/  SHF.L.U32 R140, R140, 0x10, RZ ;  /* 0x000000108c8c7819 */ /* 0x000fe200000006ff */
[----:B------:R-:W-:Y:S01]  /*3a90*/  @P0 FMUL.FTZ R101, R143, R102 ;  /* 0x000000668f650220 */ /* 0x000fe20000410000 */
[----:B------:R-:W-:Y:S01]  /*3aa0*/  LOP3.LUT P0, RZ, R138, 0xff000000, RZ, 0xc0, !PT ;  /* 0xff0000008aff7812 */ /* 0x000fe2000780c0ff */
[----:B------:R-:W-:Y:S01]  /*3ab0*/  FMUL.FTZ R146, R146, UR9 ;  /* 0x0000000992927c20 */ /* 0x000fe20008410000 */
[----:B------:R-:W-:Y:S01]  /*3ac0*/  @P3 PRMT R96, R96, 0x7632, R96 ;  /* 0x0000763260603816 */ /* 0x000fe20000000060 */
[----:B------:R-:W-:Y:S01]  /*3ad0*/  FFMA.FTZ R145, R142, UR11, R145 ;  /* 0x0000000b8e917c23 */ /* 0x000fe20008010091 */
[----:B------:R-:W-:Y:S01]  /*3ae0*/  @P3 SHF.L.U32 R148, R14, 0x10, RZ ;  /* 0x000000100e943819 */ /* 0x000fe200000006ff */
[----:B------:R-:W-:Y:S01]  /*3af0*/  FMUL.FTZ R149, R144, UR24 ;  /* 0x0000001890957c20 */ /* 0x000fe20008410000 */
[----:B------:R-:W-:Y:S01]  /*3b00*/  FFMA.FTZ R142, R147, UR11, R140 ;  /* 0x0000000b938e7c23 */ /* 0x000fe2000801008c */
[----:B------:R-:W-:Y:S01]  /*3b10*/  HFMA2 R140, -RZ, RZ, 0, 0 ;  /* 0x00000000ff8c7431 */ /* 0x000fe200000001ff */
[----:B------:R-:W-:-:S02]  /*3b20*/  CS2R R102, SRZ ;  /* 0x0000000000667805 */ /* 0x000fc4000001ff00 */
[----:B------:R-:W-:Y:S01]  /*3b30*/  @P4 SHF.L.U32 R147, R97, 0x10, RZ ;  /* 0x0000001061934819 */ /* 0x000fe200000006ff */
[----:B------:R-:W-:Y:S01]  /*3b40*/  FMUL.FTZ R146, R146, UR24 ;  /* 0x0000001892927c20 */ /* 0x000fe20008410000 */
[----:B------:R-:W-:Y:S01]  /*3b50*/  @P4 SHF.L.U32 R151, R33, 0x10, RZ ;  /* 0x0000001021974819 */ /* 0x000fe200000006ff */
[----:B------:R-:W-:Y:S01]  /*3b60*/  @P3 FMUL.FTZ R102, R148, R149 ;  /* 0x0000009594663220 */ /* 0x000fe20000410000 */
[----:B------:R-:W-:Y:S01]  /*3b70*/  @P3 SHF.L.U32 R96, R96, 0x10, RZ ;  /* 0x0000001060603819 */ /* 0x000fe200000006ff */
[--C-:B------:R-:W-:Y:S01]  /*3b80*/  FFMA.FTZ R148, R125, UR4, R100.reuse ;  /* 0x000000047d947c23 */ /* 0x100fe20008010064 */
[----:B------:R-:W-:Y:S01]  /*3b90*/  MOV R143, RZ ;  /* 0x000000ff008f7202 */ /* 0x000fe20000000f00 */
[----:B------:R-:W-:Y:S01]  /*3ba0*/  @P4 FMUL.FTZ R143, R146, R147 ;  /* 0x00000093928f4220 */ /* 0x000fe20000410000 */
[----:B------:R-:W-:Y:S01]  /*3bb0*/  @P4 FMUL.FTZ R103, R151, R146 ;  /* 0x0000009297674220 */ /* 0x000fe20000410000 */
[----:B------:R-:W-:Y:S01]  /*3bc0*/  @P3 FMUL.FTZ R140, R149, R96 ;  /* 0x00000060958c3220 */ /* 0x000fe20000410000 */
[----:B------:R-:W-:Y:S01]  /*3bd0*/  SHF.L.U32 R146, R86, 0x10, RZ ;  /* 0x0000001056927819 */ /* 0x000fe200000006ff */
[----:B------:R-:W-:Y:S01]  /*3be0*/  FFMA.FTZ R150, R110, UR4, R100 ;  /* 0x000000046e967c23 */ /* 0x000fe20008010064 */
[----:B------:R-:W-:Y:S01]  /*3bf0*/  PRMT R147, R87, 0x7632, R147 ;  /* 0x0000763257937816 */ /* 0x000fe20000000093 */
[----:B------:R-:W-:Y:S01]  /*3c00*/  FADD.FTZ R149, R19, -R148 ;  /* 0x8000009413957221 */ /* 0x000fe20000010000 */
[----:B------:R-:W-:Y:S01]  /*3c10*/  LOP3.LUT P3, RZ, R139, 0xff, RZ, 0xc0, !PT ;  /* 0x000000ff8bff7812 */ /* 0x000fe2000786c0ff */
[----:B------:R-:W-:Y:S01]  /*3c20*/  FMUL.FTZ R145, R145, UR9 ;  /* 0x0000000991917c20 */ /* 0x000fe20008410000 */
[----:B------:R-:W-:Y:S01]  /*3c30*/  @P0 PRMT R97, R97, 0x7632, R97 ;  /* 0x0000763261610816 */ /* 0x000fe20000000061 */
[----:B------:R-:W-:Y:S01]  /*3c40*/  FADD.FTZ R151, R107, -R150 ;  /* 0x800000966b977221 */ /* 0x000fe20000010000 */
[----:B------:R-:W-:Y:S01]  /*3c50*/  SHF.L.U32 R148, R147, 0x10, RZ ;  /* 0x0000001093947819 */ /* 0x000fe200000006ff */
[----:B------:R-:W-:Y:S01]  /*3c60*/  FFMA.FTZ R147, R149, UR11, R146 ;  /* 0x0000000b95937c23 */ /* 0x000fe20008010092 */
[----:B------:R-:W-:-:S02]  /*3c70*/  HFMA2 R144, -RZ, RZ, 0, 0 ;  /* 0x00000000ff907431 */ /* 0x000fc400000001ff */
[----:B------:R-:W-:Y:S01]  /*3c80*/  FMUL.FTZ R150, R145, UR24 ;  /* 0x0000001891967c20 */ /* 0x000fe20008410000 */
[----:B------:R-:W-:Y:S01]  /*3c90*/  @P0 SHF.L.U32 R97, R97, 0x10, RZ ;  /* 0x0000001061610819 */ /* 0x000fe200000006ff */
[----:B------:R-:W-:Y:S01]  /*3ca0*/  FFMA.FTZ R149, R105, UR4, R100 ;  /* 0x0000000469957c23 */ /* 0x000fe20008010064 */
[----:B------:R-:W-:Y:S01]  /*3cb0*/  @P0 SHF.L.U32 R145, R15, 0x10, RZ ;  /* 0x000000100f910819 */ /* 0x000fe200000006ff */
[----:B------:R-:W-:Y:S01]  /*3cc0*/  FMUL.FTZ R147, R147, UR9 ;  /* 0x0000000993937c20 */ /* 0x000fe20008410000 */
[----:B------:R-:W-:Y:S01]  /*3cd0*/  LOP3.LUT P4, RZ, R139, 0xff00, RZ, 0xc0, !PT ;  /* 0x0000ff008bff7812 */ /* 0x000fe2000788c0ff */
[----:B------:R-:W-:Y:S01]  /*3ce0*/  FFMA.FTZ R146, R151, UR11, R148 ;  /* 0x0000000b97927c23 */ /* 0x000fe20008010094 */
[----:B------:R-:W-:Y:S01]  /*3cf0*/  MOV R96, RZ ;  /* 0x000000ff00607202 */ /* 0x000fe20000000f00 */
[----:B------:R-:W-:Y:S01]  /*3d00*/  @P0 FMUL.FTZ R144, R150, R97 ;  /* 0x0000006196900220 */ /* 0x000fe20000410000 */
[----:B------:R-:W-:Y:S01]  /*3d10*/  @P0 FMUL.FTZ R96, R145, R150 ;  /* 0x0000009691600220 */ /* 0x000fe20000410000 */
[----:B------:R-:W-:-:S02]  /*3d20*/  HFMA2 R145, -RZ, RZ, 0, 0 ;  /* 0x00000000ff917431 */ /* 0x000fc400000001ff */
[----:B------:R-:W-:Y:S01]  /*3d30*/  FADD.FTZ R151, R104, -R149 ;  /* 0x8000009568977221 */ /* 0x000fe20000010000 */
[----:B------:R-:W-:Y:S01]  /*3d40*/  FMUL.FTZ R150, R147, UR24 ;  /* 0x0000001893967c20 */ /* 0x000fe20008410000 */
[----:B------:R-:W-:Y:S01]  /*3d50*/  @P3 SHF.L.U32 R147, R98, 0x10, RZ ;  /* 0x0000001062933819 */ /* 0x000fe200000006ff */
[----:B------:R-:W-:Y:S01]  /*3d60*/  FMUL.FTZ R146, R146, UR9 ;  /* 0x0000000992927c20 */ /* 0x000fe20008410000 */
[----:B------:R-:W-:Y:S01]  /*3d70*/  @P3 SHF.L.U32 R149, R34, 0x10, RZ ;  /* 0x0000001022953819 */ /* 0x000fe200000006ff */
[----:B------:R-:W-:Y:S01]  /*3d80*/  FADD.FTZ R68, R68, R141 ;  /* 0x0000008d44447221 */ /* 0x000fe20000010000 */
[----:B------:R-:W-:Y:S01]  /*3d90*/  MOV R97, RZ ;  /* 0x000000ff00617202 */ /* 0x000fe20000000f00 */
[----:B------:R-:W-:Y:S01]  /*3da0*/  @P3 FMUL.FTZ R145, R150, R147 ;  /* 0x0000009396913220 */ /* 0x000fe20000410000 */
[----:B------:R-:W-:Y:S01]  /*3db0*/  SHF.L.U32 R148, R87, 0x10, RZ ;  /* 0x0000001057947819 */ /* 0x000fe200000006ff */
[----:B------:R-:W-:Y:S01]  /*3dc0*/  @P3 FMUL.FTZ R97, R149, R150 ;  /* 0x0000009695613220 */ /* 0x000fe20000410000 */
[----:B------:R-:W-:Y:S01]  /*3dd0*/  ISETP.GE.U32.AND P0, PT, R138, RZ, PT ;  /* 0x000000ff8a00720c */ /* 0x000fe20003f06070 */
[----:B------:R-:W-:Y:S01]  /*3de0*/  FADD.FTZ R69, R69, R140 ;  /* 0x0000008c45457221 */ /* 0x000fe20000010000 */
[----:B------:R-:W-:Y:S01]  /*3df0*/  LOP3.LUT P3, RZ, R139, 0xff0000, RZ, 0xc0, !PT ;  /* 0x00ff00008bff7812 */ /* 0x000fe2000786c0ff */
[----:B------:R-:W-:Y:S01]  /*3e00*/  FFMA.FTZ R148, R151, UR11, R148 ;  /* 0x0000000b97947c23 */ /* 0x000fe20008010094 */
[----:B------:R-:W-:Y:S01]  /*3e10*/  @P4 PRMT R147, R98, 0x7632, R147 ;  /* 0x0000763262934816 */ /* 0x000fe20000000093 */
[----:B------:R-:W-:Y:S01]  /*3e20*/  FMUL.FTZ R98, R142, UR9 ;  /* 0x000000098e627c20 */ /* 0x000fe20008410000 */
[----:B------:R-:W-:Y:S01]  /*3e30*/  ISETP.GE.U32.AND.EX P0, PT, R139, 0x1000000, PT, P0 ;  /* 0x010000008b00780c */ /* 0x000fe20003f06100 */
[----:B------:R-:W-:Y:S01]  /*3e40*/  HFMA2 R142, -RZ, RZ, 0, 0 ;  /* 0x00000000ff8e7431 */ /* 0x000fe200000001ff */
[----:B------:R-:W-:Y:S01]  /*3e50*/  @P4 SHF.L.U32 R149, R16, 0x10, RZ ;  /* 0x0000001010954819 */ /* 0x000fe200000006ff */
[----:B------:R-:W-:Y:S01]  /*3e60*/  FMUL.FTZ R150, R98, UR24 ;  /* 0x0000001862967c20 */ /* 0x000fe20008410000 */
[----:B------:R-:W-:Y:S01]  /*3e70*/  @P4 SHF.L.U32 R147, R147, 0x10, RZ ;  /* 0x0000001093934819 */ /* 0x000fe200000006ff */
[----:B------:R-:W-:Y:S01]  /*3e80*/  FMUL.FTZ R148, R148, UR9 ;  /* 0x0000000994947c20 */ /* 0x000fe20008410000 */
[----:B------:R-:W-:Y:S01]  /*3e90*/  MOV R98, RZ ;  /* 0x000000ff00627202 */ /* 0x000fe20000000f00 */
[----:B------:R-:W-:Y:S01]  /*3ea0*/  @P4 FMUL.FTZ R98, R149, R150 ;  /* 0x0000009695624220 */ /* 0x000fe20000410000 */
[----:B------:R-:W-:-:S02]  /*3eb0*/  HFMA2 R149, -RZ, RZ, 0, 0 ;  /* 0x00000000ff957431 */ /* 0x000fc400000001ff */
[----:B------:R-:W-:Y:S01]  /*3ec0*/  @P4 FMUL.FTZ R142, R150, R147 ;  /* 0x00000093968e4220 */ /* 0x000fe20000410000 */
[----:B------:R-:W-:Y:S01]  /*3ed0*/  FMUL.FTZ R151, R148, UR24 ;  /* 0x0000001894977c20 */ /* 0x000fe20008410000 */
[----:B------:R-:W-:Y:S01]  /*3ee0*/  @P3 SHF.L.U32 R148, R99, 0x10, RZ ;  /* 0x0000001063943819 */ /* 0x000fe200000006ff */
[----:B------:R-:W-:Y:S01]  /*3ef0*/  FADD.FTZ R70, R70, R143 ;  /* 0x0000008f46467221 */ /* 0x000fe20000010000 */
[----:B------:R-:W-:Y:S01]  /*3f00*/  @P3 SHF.L.U32 R150, R35, 0x10, RZ ;  /* 0x0000001023963819 */ /* 0x000fe200000006ff */
[----:B------:R-:W-:Y:S01]  /*3f10*/  FADD.FTZ R71, R71, R144 ;  /* 0x0000009047477221 */ /* 0x000fe20000010000 */
[----:B------:R-:W-:Y:S01]  /*3f20*/  @P0 PRMT R99, R99, 0x7632, R99 ;  /* 0x0000763263630816 */ /* 0x000fe20000000063 */
[----:B------:R-:W-:Y:S01]  /*3f30*/  @P3 FMUL.FTZ R149, R151, R148 ;  /* 0x0000009497953220 */ /* 0x000fe20000410000 */
[----:B------:R-:W-:Y:S01]  /*3f40*/  MOV R147, RZ ;  /* 0x000000ff00937202 */ /* 0x000fe20000000f00 */
[----:B------:R-:W-:Y:S01]  /*3f50*/  @P3 FMUL.FTZ R147, R150, R151 ;  /* 0x0000009796933220 */ /* 0x000fe20000410000 */
[----:B------:R-:W-:Y:S01]  /*3f60*/  HFMA2 R148, -RZ, RZ, 0, 0 ;  /* 0x00000000ff947431 */ /* 0x000fe200000001ff */
[----:B------:R-:W-:Y:S01]  /*3f70*/  @P0 SHF.L.U32 R151, R17, 0x10, RZ ;  /* 0x0000001011970819 */ /* 0x000fe200000006ff */
[----:B------:R-:W-:Y:S01]  /*3f80*/  FMUL.FTZ R150, R146, UR24 ;  /* 0x0000001892967c20 */ /* 0x000fe20008410000 */
[----:B------:R-:W-:Y:S01]  /*3f90*/  @P0 SHF.L.U32 R99, R99, 0x10, RZ ;  /* 0x0000001063630819 */ /* 0x000fe200000006ff */
[----:B------:R-:W-:Y:S01]  /*3fa0*/  FADD.FTZ R72, R72, R145 ;  /* 0x0000009148487221 */ /* 0x000fe20000010000 */
[----:B------:R-:W-:Y:S01]  /*3fb0*/  MOV R146, RZ ;  /* 0x000000ff00927202 */ /* 0x000fe20000000f00 */
[----:B------:R-:W-:Y:S01]  /*3fc0*/  @P0 FMUL.FTZ R146, R151, R150 ;  /* 0x0000009697920220 */ /* 0x000fe20000410000 */
[----:B------:R-:W-:Y:S01]  /*3fd0*/  F2FP.BF16.F32.PACK_AB R98, R98, R97 ;  /* 0x000000616262723e */ /* 0x000fe200000010ff */
[----:B------:R-:W-:Y:S01]  /*3fe0*/  @P0 FMUL.FTZ R148, R150, R99 ;  /* 0x0000006396940220 */ /* 0x000fe20000410000 */
[----:B------:R-:W-:Y:S01]  /*3ff0*/  F2FP.BF16.F32.PACK_AB R97, R96, R103 ;  /* 0x000000676061723e */ /* 0x000fe200000010ff */
[----:B------:R-:W-:Y:S01]  /*4000*/  FADD.FTZ R73, R73, R142 ;  /* 0x0000008e49497221 */ /* 0x000fe20000010000 */
[----:B------:R-:W-:Y:S01]  /*4010*/  FADD.FTZ R74, R74, R149 ;  /* 0x000000954a4a7221 */ /* 0x000fe20000010000 */
[----:B------:R-:W-:Y:S01]  /*4020*/  FADD.FTZ R75, R75, R148 ;  /* 0x000000944b4b7221 */ /* 0x000fe20000010000 */
[----:B------:R-:W-:-:S02]  /*4030*/  F2FP.BF16.F32.PACK_AB R99, R146, R147 ;  /* 0x000000939263723e */ /* 0x000fc400000010ff */
[----:B------:R-:W-:Y:S01]  /*4040*/  F2FP.BF16.F32.PACK_AB R96, R102, R101 ;  /* 0x000000656660723e */ /* 0x000fe200000010ff */
[----:B------:R-:W-:Y:S06]  /*4050*/  BRA `(.L_x_512) ;  /* 0x0000000800007947 */ /* 0x000fec0003800000 */
.L_x_511:
[----:B------:R-:W-:Y:S01]  /*4060*/  FFMA.FTZ R92, R135, UR4, R100 ;  /* 0x00000004875c7c23 */ /* 0x000fe20008010064 */
[----:B-----5:R-:W-:Y:S01]  /*4070*/  PRMT R94, R84, 0x7632, R94 ;  /* 0x00007632545e7816 */ /* 0x020fe2000000005e */
[--C-:B------:R-:W-:Y:S01]  /*4080*/  FFMA.FTZ R93, R132, UR4, R100.reuse ;  /* 0x00000004845d7c23 */ /* 0x100fe20008010064 */
[----:B------:R-:W-:Y:S01]  /*4090*/  SHF.L.U32 R141, R84, 0x10, RZ ;  /* 0x00000010548d7819 */ /* 0x000fe200000006ff */
[----:B------:R-:W-:Y:S01]  /*40a0*/  FFMA.FTZ R102, R131, UR4, R100 ;  /* 0x0000000483667c23 */ /* 0x000fe20008010064 */
[----:B------:R-:W-:Y:S01]  /*40b0*/  FADD.FTZ R92, R133, -R92 ;  /* 0x8000005c855c7221 */ /* 0x000fe20000010000 */
[----:B------:R-:W-:Y:S01]  /*40c0*/  SHF.L.U32 R94, R94, 0x10, RZ ;  /* 0x000000105e5e7819 */ /* 0x000fe200000006ff */
[----:B------:R-:W-:Y:S01]  /*40d0*/  FADD.FTZ R93, R130, -R93 ;  /* 0x8000005d825d7221 */ /* 0x000fe20000010000 */
[----:B------:R-:W-:Y:S01]  /*40e0*/  LOP3.LUT P4, RZ, R138, 0xff, RZ, 0xc0, !PT ;  /* 0x000000ff8aff7812 */ /* 0x000fe2000788c0ff */
[----:B------:R-:W-:Y:S01]  /*40f0*/  FADD.FTZ R102, R129, -R102 ;  /* 0x8000006681667221 */ /* 0x000fe20000010000 */
[----:B------:R-:W-:Y:S01]  /*4100*/  SHF.L.U32 R95, R85, 0x10, RZ ;  /* 0x00000010555f7819 */ /* 0x000fe200000006ff */
[----:B------:R-:W-:Y:S01]  /*4110*/  FFMA.FTZ R141, R92, UR11, R141 ;  /* 0x0000000b5c8d7c23 */ /* 0x000fe2000801008d */
[----:B------:R-:W-:Y:S01]  /*4120*/  LOP3.LUT P5, RZ, R138, 0xff00, RZ, 0xc0, !PT ;  /* 0x0000ff008aff7812 */ /* 0x000fe200078ac0ff */
[----:B------:R-:W-:Y:S01]  /*4130*/  FFMA.FTZ R92, R93, UR11, R94 ;  /* 0x0000000b5d5c7c23 */ /* 0x000fe2000801005e */
[--C-:B------:R-:W-:Y:S01]  /*4140*/  FFMA.FTZ R94, R128, UR4, R100.reuse ;  /* 0x00000004805e7c23 */ /* 0x100fe20008010064 */
[--C-:B------:R-:W-:Y:S01]  /*4150*/  FFMA.FTZ R93, R102, UR11, R95.reuse ;  /* 0x0000000b665d7c23 */ /* 0x100fe2000801005f */
[----:B------:R-:W-:Y:S01]  /*4160*/  PRMT R95, R85, 0x7632, R95 ;  /* 0x00007632555f7816 */ /* 0x000fe2000000005f */
[----:B------:R-:W-:Y:S01]  /*4170*/  FFMA.FTZ R102, R125, UR4, R100 ;  /* 0x000000047d667c23 */ /* 0x000fe20008010064 */
[----:B------:R-:W-:Y:S01]  /*4180*/  PRMT R142, R86, 0x7632, R142 ;  /* 0x00007632568e7816 */ /* 0x000fe2000000008e */
[----:B------:R-:W-:Y:S01]  /*4190*/  FFMA.FTZ R103, R108, UR4, R100 ;  /* 0x000000046c677c23 */ /* 0x000fe20008010064 */
[----:B------:R-:W-:Y:S01]  /*41a0*/  FADD.FTZ R140, R127, -R94 ;  /* 0x8000005e7f8c7221 */ /* 0x000fe20000010000 */
[----:B------:R-:W-:Y:S01]  /*41b0*/  LOP3.LUT P0, RZ, R138, 0xff000000, RZ, 0xc0, !PT ;  /* 0xff0000008aff7812 */ /* 0x000fe2000780c0ff */
[----:B------:R-:W-:Y:S01]  /*41c0*/  FMUL.FTZ R94, R141, UR9 ;  /* 0x000000098d5e7c20 */ /* 0x000fe20008410000 */
[----:B------:R-:W-:Y:S01]  /*41d0*/  SHF.L.U32 R143, R86, 0x10, RZ ;  /* 0x00000010568f7819 */ /* 0x000fe200000006ff */
[----:B------:R-:W-:Y:S01]  /*41e0*/  HFMA2 R145, -RZ, RZ, 0, 0 ;  /* 0x00000000ff917431 */ /* 0x000fe200000001ff */
[----:B------:R-:W-:Y:S01]  /*41f0*/  LOP3.LUT P3, RZ, R138, 0xff0000, RZ, 0xc0, !PT ;  /* 0x00ff00008aff7812 */ /* 0x000fe2000786c0ff */
[----:B------:R-:W-:Y:S01]  /*4200*/  FADD.FTZ R102, R19, -R102 ;  /* 0x8000006613667221 */ /* 0x000fe20000010000 */
[----:B------:R-:W-:Y:S01]  /*4210*/  SHF.L.U32 R101, R95, 0x10, RZ ;  /* 0x000000105f657819 */ /* 0x000fe200000006ff */
[----:B------:R-:W-:Y:S01]  /*4220*/  FADD.FTZ R103, R106, -R103 ;  /* 0x800000676a677221 */ /* 0x000fe20000010000 */
[----:B------:R-:W-:Y:S01]  /*4230*/  SHF.L.U32 R144, R142, 0x10, RZ ;  /* 0x000000108e907819 */ /* 0x000fe200000006ff */
[----:B------:R-:W-:Y:S01]  /*4240*/  FMUL.FTZ R142, R94, UR24 ;  /* 0x000000185e8e7c20 */ /* 0x000fe20008410000 */
[----:B------:R-:W-:Y:S01]  /*4250*/  @P4 SHF.L.U32 R95, R96, 0x10, RZ ;  /* 0x00000010605f4819 */ /* 0x000fe200000006ff */
[----:B------:R-:W-:Y:S01]  /*4260*/  FFMA.FTZ R143, R102, UR11, R143 ;  /* 0x0000000b668f7c23 */ /* 0x000fe2000801008f */
[----:B------:R-:W-:Y:S01]  /*4270*/  @P4 SHF.L.U32 R149, R32, 0x10, RZ ;  /* 0x0000001020954819 */ /* 0x000fe200000006ff */
[----:B------:R-:W-:Y:S01]  /*4280*/  FFMA.FTZ R94, R103, UR11, R144 ;  /* 0x0000000b675e7c23 */ /* 0x000fe20008010090 */
[----:B------:R-:W-:Y:S01]  /*4290*/  @P5 PRMT R146, R96, 0x7632, R146 ;  /* 0x0000763260925816 */ /* 0x000fe20000000092 */
[----:B------:R-:W-:Y:S01]  /*42a0*/  FMUL.FTZ R96, R92, UR9 ;  /* 0x000000095c607c20 */ /* 0x000fe20008410000 */
[----:B------:R-:W-:Y:S01]  /*42b0*/  MOV R102, RZ ;  /* 0x000000ff00667202 */ /* 0x000fe20000000f00 */
[----:B------:R-:W-:Y:S01]  /*42c0*/  @P4 FMUL.FTZ R145, R95, R142 ;  /* 0x0000008e5f914220 */ /* 0x000fe20000410000 */
[----:B------:R-:W-:-:S02]  /*42d0*/  HFMA2 R144, -RZ, RZ, 0, 0 ;  /* 0x00000000ff907431 */ /* 0x000fc400000001ff */
[----:B------:R-:W-:Y:S01]  /*42e0*/  FMUL.FTZ R103, R93, UR9 ;  /* 0x000000095d677c20 */ /* 0x000fe20008410000 */
[----:B------:R-:W-:Y:S01]  /*42f0*/  @P4 FMUL.FTZ R102, R149, R142 ;  /* 0x0000008e95664220 */ /* 0x000fe20000410000 */
[----:B------:R-:W-:Y:S01]  /*4300*/  FFMA.FTZ R140, R140, UR11, R101 ;  /* 0x0000000b8c8c7c23 */ /* 0x000fe20008010065 */
[----:B------:R-:W-:Y:S01]  /*4310*/  @P5 SHF.L.U32 R153, R14, 0x10, RZ ;  /* 0x000000100e995819 */ /* 0x000fe200000006ff */
[----:B------:R-:W-:Y:S01]  /*4320*/  FMUL.FTZ R96, R96, UR24 ;  /* 0x0000001860607c20 */ /* 0x000fe20008410000 */
[----:B------:R-:W-:Y:S01]  /*4330*/  @P5 SHF.L.U32 R151, R146, 0x10, RZ ;  /* 0x0000001092975819 */ /* 0x000fe200000006ff */
[----:B------:R-:W-:Y:S01]  /*4340*/  FMUL.FTZ R147, R103, UR24 ;  /* 0x0000001867937c20 */ /* 0x000fe20008410000 */
[----:B------:R-:W-:Y:S01]  /*4350*/  LOP3.LUT P4, RZ, R139, 0xff, RZ, 0xc0, !PT ;  /* 0x000000ff8bff7812 */ /* 0x000fe2000788c0ff */
[----:B------:R-:W-:Y:S01]  /*4360*/  HFMA2 R95, -RZ, RZ, 0, 0 ;  /* 0x00000000ff5f7431 */ /* 0x000fe200000001ff */
[----:B------:R-:W-:Y:S01]  /*4370*/  @P0 PRMT R142, R97, 0x7632, R142 ;  /* 0x00007632618e0816 */ /* 0x000fe2000000008e */
[----:B------:R-:W-:Y:S01]  /*4380*/  FMUL.FTZ R103, R140, UR9 ;  /* 0x000000098c677c20 */ /* 0x000fe20008410000 */
[----:B------:R-:W-:Y:S01]  /*4390*/  MOV R101, RZ ;  /* 0x000000ff00657202 */ /* 0x000fe20000000f00 */
[-C--:B------:R-:W-:Y:S01]  /*43a0*/  @P5 FMUL.FTZ R144, R151, R96.reuse ;  /* 0x0000006097905220 */ /* 0x080fe20000410000 */
[----:B------:R-:W-:Y:S01]  /*43b0*/  @P3 SHF.L.U32 R146, R97, 0x10, RZ ;  /* 0x0000001061923819 */ /* 0x000fe200000006ff */
[----:B------:R-:W-:Y:S01]  /*43c0*/  @P5 FMUL.FTZ R101, R153, R96 ;  /* 0x0000006099655220 */ /* 0x000fe20000410000 */
[----:B------:R-:W-:-:S02]  /*43d0*/  LOP3.LUT P5, RZ, R139, 0xff00, RZ, 0xc0, !PT ;  /* 0x0000ff008bff7812 */ /* 0x000fc400078ac0ff */
[----:B------:R-:W-:Y:S02]  /*43e0*/  CS2R R96, SRZ ;  /* 0x0000000000607805 */ /* 0x000fe4000001ff00 */
[----:B------:R-:W-:Y:S01]  /*43f0*/  @P3 SHF.L.U32 R148, R33, 0x10, RZ ;  /* 0x0000001021943819 */ /* 0x000fe200000006ff */
[-C--:B------:R-:W-:Y:S01]  /*4400*/  @P3 FMUL.FTZ R95, R146, R147.reuse ;  /* 0x00000093925f3220 */ /* 0x080fe20000410000 */
[----:B------:R-:W-:Y:S01]  /*4410*/  @P0 SHF.L.U32 R149, R142, 0x10, RZ ;  /* 0x000000108e950819 */ /* 0x000fe200000006ff */
[----:B------:R-:W-:Y:S01]  /*4420*/  FMUL.FTZ R142, R103, UR24 ;  /* 0x00000018678e7c20 */ /* 0x000fe20008410000 */
[----:B------:R-:W-:Y:S01]  /*4430*/  @P0 SHF.L.U32 R151, R15, 0x10, RZ ;  /* 0x000000100f970819 */ /* 0x000fe200000006ff */
[----:B------:R-:W-:Y:S01]  /*4440*/  FMUL.FTZ R103, R143, UR9 ;  /* 0x000000098f677c20 */ /* 0x000fe20008410000 */
[----:B------:R-:W-:Y:S01]  /*4450*/  MOV R146, RZ ;  /* 0x000000ff00927202 */ /* 0x000fe20000000f00 */
[----:B------:R-:W-:Y:S01]  /*4460*/  @P3 FMUL.FTZ R96, R148, R147 ;  /* 0x0000009394603220 */ /* 0x000fe20000410000 */
[----:B------:R-:W-:Y:S01]  /*4470*/  @P0 FMUL.FTZ R146, R149, R142 ;  /* 0x0000008e95920220 */ /* 0x000fe20000410000 */
[----:B------:R-:W-:-:S02]  /*4480*/  HFMA2 R147, -RZ, RZ, 0, 0 ;  /* 0x00000000ff937431 */ /* 0x000fc400000001ff */
[----:B------:R-:W-:Y:S01]  /*4490*/  @P0 FMUL.FTZ R97, R151, R142 ;  /* 0x0000008e97610220 */ /* 0x000fe20000410000 */
[----:B------:R-:W-:Y:S01]  /*44a0*/  @P4 SHF.L.U32 R149, R98, 0x10, RZ ;  /* 0x0000001062954819 */ /* 0x000fe200000006ff */
[----:B------:R-:W-:Y:S01]  /*44b0*/  FMUL.FTZ R142, R103, UR24 ;  /* 0x00000018678e7c20 */ /* 0x000fe20008410000 */
[----:B------:R-:W-:Y:S01]  /*44c0*/  @P4 SHF.L.U32 R151, R34, 0x10, RZ ;  /* 0x0000001022974819 */ /* 0x000fe200000006ff */
[----:B------:R-:W-:Y:S01]  /*44d0*/  HFMA2 R148, -RZ, RZ, 0, 0 ;  /* 0x00000000ff947431 */ /* 0x000fe200000001ff */
[----:B------:R-:W-:Y:S01]  /*44e0*/  MOV R103, RZ ;  /* 0x000000ff00677202 */ /* 0x000fe20000000f00 */
[-C--:B------:R-:W-:Y:S01]  /*44f0*/  @P4 FMUL.FTZ R147, R149, R142.reuse ;  /* 0x0000008e95934220 */ /* 0x080fe20000410000 */
[----:B------:R-:W-:Y:S01]  /*4500*/  @P5 PRMT R149, R98, 0x7632, R149 ;  /* 0x0000763262955816 */ /* 0x000fe20000000095 */
[----:B------:R-:W-:Y:S01]  /*4510*/  FMUL.FTZ R98, R94, UR9 ;  /* 0x000000095e627c20 */ /* 0x000fe20008410000 */
[----:B------:R-:W-:Y:S01]  /*4520*/  @P4 FMUL.FTZ R103, R151, R142 ;  /* 0x0000008e97674220 */ /* 0x000fe20000410000 */
[----:B------:R-:W-:Y:S01]  /*4530*/  SHF.L.U32 R150, R87, 0x10, RZ ;  /* 0x0000001057967819 */ /* 0x000fe200000006ff */
[----:B------:R-:W-:Y:S01]  /*4540*/  FADD.FTZ R70, R70, R95 ;  /* 0x0000005f46467221 */ /* 0x000fe20000010000 */
[----:B------:R-:W-:Y:S01]  /*4550*/  @P5 SHF.L.U32 R149, R149, 0x10, RZ ;  /* 0x0000001095955819 */ /* 0x000fe200000006ff */
[----:B------:R-:W-:Y:S01]  /*4560*/  FMUL.FTZ R142, R98, UR24 ;  /* 0x00000018628e7c20 */ /* 0x000fe20008410000 */
[----:B------:R-:W-:Y:S01]  /*4570*/  @P5 SHF.L.U32 R151, R16, 0x10, RZ ;  /* 0x0000001010975819 */ /* 0x000fe200000006ff */
[----:B------:R-:W-:Y:S01]  /*4580*/  FADD.FTZ R68, R68, R145 ;  /* 0x0000009144447221 */ /* 0x000fe20000010000 */
[----:B------:R-:W-:Y:S01]  /*4590*/  MOV R98, RZ ;  /* 0x000000ff00627202 */ /* 0x000fe20000000f00 */
[-C--:B------:R-:W-:Y:S01]  /*45a0*/  @P5 FMUL.FTZ R148, R149, R142.reuse ;  /* 0x0000008e95945220 */ /* 0x080fe20000410000 */
[--C-:B------:R-:W-:Y:S01]  /*45b0*/  FFMA.FTZ R149, R105, UR4, R100.reuse ;  /* 0x0000000469957c23 */ /* 0x100fe20008010064 */
[----:B------:R-:W-:Y:S01]  /*45c0*/  @P5 FMUL.FTZ R98, R151, R142 ;  /* 0x0000008e97625220 */ /* 0x000fe20000410000 */
[----:B------:R-:W-:Y:S01]  /*45d0*/  LOP3.LUT P3, RZ, R139, 0xff0000, RZ, 0xc0, !PT ;  /* 0x00ff00008bff7812 */ /* 0x000fe2000786c0ff */
[----:B------:R-:W-:Y:S01]  /*45e0*/  FFMA.FTZ R142, R110, UR4, R100 ;  /* 0x000000046e8e7c23 */ /* 0x000fe20008010064 */
[----:B------:R-:W-:Y:S01]  /*45f0*/  FADD.FTZ R149, R104, -R149 ;  /* 0x8000009568957221 */ /* 0x000fe20000010000 */
[----:B------:R-:W-:Y:S01]  /*4600*/  ISETP.GE.U32.AND P0, PT, R138, RZ, PT ;  /* 0x000000ff8a00720c */ /* 0x000fe20003f06070 */
[----:B------:R-:W-:-:S02]  /*4610*/  HFMA2 R151, -RZ, RZ, 0, 0 ;  /* 0x00000000ff977431 */ /* 0x000fc400000001ff */
[----:B------:R-:W-:Y:S01]  /*4620*/  FADD.FTZ R142, R107, -R142 ;  /* 0x8000008e6b8e7221 */ /* 0x000fe20000010000 */
[----:B------:R-:W-:Y:S01]  /*4630*/  FFMA.FTZ R150, R149, UR11, R150 ;  /* 0x0000000b95967c23 */ /* 0x000fe20008010096 */
[----:B------:R-:W-:Y:S01]  /*4640*/  PRMT R149, R87, 0x7632, R149 ;  /* 0x0000763257957816 */ /* 0x000fe20000000095 */
[----:B------:R-:W-:Y:S01]  /*4650*/  FADD.FTZ R69, R69, R144 ;  /* 0x0000009045457221 */ /* 0x000fe20000010000 */
[----:B------:R-:W-:Y:S01]  /*4660*/  ISETP.GE.U32.AND.EX P0, PT, R139, 0x1000000, PT, P0 ;  /* 0x010000008b00780c */ /* 0x000fe20003f06100 */
[----:B------:R-:W-:Y:S01]  /*4670*/  FADD.FTZ R71, R71, R146 ;  /* 0x0000009247477221 */ /* 0x000fe20000010000 */
[----:B------:R-:W-:Y:S01]  /*4680*/  SHF.L.U32 R149, R149, 0x10, RZ ;  /* 0x0000001095957819 */ /* 0x000fe200000006ff */
[----:B------:R-:W-:Y:S01]  /*4690*/  FADD.FTZ R72, R72, R147 ;  /* 0x0000009348487221 */ /* 0x000fe20000010000 */
[----:B------:R-:W-:Y:S01]  /*46a0*/  @P3 SHF.L.U32 R153, R99, 0x10, RZ ;  /* 0x0000001063993819 */ /* 0x000fe200000006ff */
[----:B------:R-:W-:Y:S01]  /*46b0*/  FADD.FTZ R73, R73, R148 ;  /* 0x0000009449497221 */ /* 0x000fe20000010000 */
[----:B------:R-:W-:Y:S01]  /*46c0*/  @P3 SHF.L.U32 R155, R35, 0x10, RZ ;  /* 0x00000010239b3819 */ /* 0x000fe200000006ff */
[----:B------:R-:W-:Y:S01]  /*46d0*/  FFMA.FTZ R149, R142, UR11, R149 ;  /* 0x0000000b8e957c23 */ /* 0x000fe20008010095 */
[----:B------:R-:W-:Y:S01]  /*46e0*/  FMUL.FTZ R142, R150, UR9 ;  /* 0x00000009968e7c20 */ /* 0x000fe20008410000 */
[----:B------:R-:W-:-:S02]  /*46f0*/  F2FP.BF16.F32.PACK_AB R97, R97, R96 ;  /* 0x000000606161723e */ /* 0x000fc400000010ff */
[----:B------:R-:W-:Y:S01]  /*4700*/  F2FP.BF16.F32.PACK_AB R94, R94, R143 ;  /* 0x0000008f5e5e723e */ /* 0x000fe200000010ff */
[----:B------:R-:W-:Y:S01]  /*4710*/  FMUL.FTZ R152, R142, UR24 ;  /* 0x000000188e987c20 */ /* 0x000fe20008410000 */
[----:B------:R-:W-:Y:S02]  /*4720*/  MOV R142, RZ ;  /* 0x000000ff008e7202 */ /* 0x000fe40000000f00 */
[----:B------:R-:W-:Y:S01]  /*4730*/  F2FP.BF16.F32.PACK_AB R95, R149, R150 ;  /* 0x00000096955f723e */ /* 0x000fe200000010ff */
[-C--:B------:R-:W-:Y:S01]  /*4740*/  @P3 FMUL.FTZ R151, R153, R152.reuse ;  /* 0x0000009899973220 */ /* 0x080fe20000410000 */
[----:B------:R-:W-:Y:S01]  /*4750*/  @P3 FMUL.FTZ R142, R155, R152 ;  /* 0x000000989b8e3220 */ /* 0x000fe20000410000 */
[----:B------:R-:W-:Y:S01]  /*4760*/  @P0 PRMT R152, R99, 0x7632, R152 ;  /* 0x0000763263980816 */ /* 0x000fe20000000098 */
[----:B------:R-:W-:Y:S01]  /*4770*/  FMUL.FTZ R99, R149, UR9 ;  /* 0x0000000995637c20 */ /* 0x000fe20008410000 */
[----:B------:R-:W-:Y:S01]  /*4780*/  FADD.FTZ R74, R74, R151 ;  /* 0x000000974a4a7221 */ /* 0x000fe20000010000 */
[----:B------:R-:W-:-:S02]  /*4790*/  F2FP.BF16.F32.PACK_AB R93, R140, R93 ;  /* 0x0000005d8c5d723e */ /* 0x000fc400000010ff */
[----:B------:R-:W-:Y:S01]  /*47a0*/  @P0 SHF.L.U32 R154, R152, 0x10, RZ ;  /* 0x00000010989a0819 */ /* 0x000fe200000006ff */
[----:B------:R-:W-:Y:S02]  /*47b0*/  HFMA2 R152, -RZ, RZ, 0, 0 ;  /* 0x00000000ff987431 */ /* 0x000fe400000001ff */
[----:B------:R-:W-:Y:S01]  /*47c0*/  FMUL.FTZ R153, R99, UR24 ;  /* 0x0000001863997c20 */ /* 0x000fe20008410000 */
[----:B------:R-:W-:Y:S02]  /*47d0*/  MOV R99, RZ ;  /* 0x000000ff00637202 */ /* 0x000fe40000000f00 */
[----:B------:R-:W-:Y:S01]  /*47e0*/  F2FP.BF16.F32.PACK_AB R92, R92, R141 ;  /* 0x0000008d5c5c723e */ /* 0x000fe200000010ff */
[----:B------:R-:W-:Y:S01]  /*47f0*/  @P0 FMUL.FTZ R152, R154, R153 ;  /* 0x000000999a980220 */ /* 0x000fe20000410000 */
[----:B------:R-:W-:Y:S02]  /*4800*/  @P0 SHF.L.U32 R154, R17, 0x10, RZ ;  /* 0x00000010119a0819 */ /* 0x000fe400000006ff */
[----:B------:R-:W-:Y:S01]  /*4810*/  F2FP.BF16.F32.PACK_AB R98, R98, R103 ;  /* 0x000000676262723e */ /* 0x000fe200000010ff */
[----:B------:R-:W-:Y:S01]  /*4820*/  FADD.FTZ R75, R75, R152 ;  /* 0x000000984b4b7221 */ /* 0x000fe20000010000 */
[----:B------:R-:W-:Y:S01]  /*4830*/  F2FP.BF16.F32.PACK_AB R96, R101, R102 ;  /* 0x000000666560723e */ /* 0x000fe200000010ff */
[----:B------:R-:W-:-:S05]  /*4840*/  @P0 FMUL.FTZ R99, R154, R153 ;  /* 0x000000999a630220 */ /* 0x000fca0000410000 */
[----:B------:R-:W-:-:S07]  /*4850*/  F2FP.BF16.F32.PACK_AB R99, R99, R142 ;  /* 0x0000008e6363723e */ /* 0x000fce00000010ff */
.L_x_512:
        /* <DEDUP_REMOVED lines=9> */
.L_x_510:
[----:B------:R-:W-:Y:S05]  /*48f0*/  BSYNC.RECONVERGENT B1 ;  /* 0x0000000000017941 */ /* 0x000fea0003800200 */
.L_x_509:
        /* <DEDUP_REMOVED lines=8> */
[----:B------:R-:W-:Y:S01]  /*4980*/  FFMA.FTZ R102, R120, UR4, R100 ;  /* 0x0000000478667c23 */ /* 0x000fe20008010064 */
[C---:B-----5:R-:W-:Y:S01]  /*4990*/  PRMT R92, R88.reuse, 0x7632, R92 ;  /* 0x00007632585c7816 */ /* 0x060fe2000000005c */
[----:B------:R-:W-:Y:S01]  /*49a0*/  FFMA.FTZ R103, R111, UR4, R100 ;  /* 0x000000046f677c23 */ /* 0x000fe20008010064 */
[----:B------:R-:W-:Y:S01]  /*49b0*/  SHF.L.U32 R95, R88, 0x10, RZ ;  /* 0x00000010585f7819 */ /* 0x000fe200000006ff */
[----:B------:R-:W-:Y:S01]  /*49c0*/  FADD.FTZ R94, R112, -R101 ;  /* 0x80000065705e7221 */ /* 0x000fe20000010000 */
[----:B------:R-:W-:Y:S01]  /*49d0*/  LOP3.LUT P5, RZ, R136, 0xff, RZ, 0xc0, !PT ;  /* 0x000000ff88ff7812 */ /* 0x000fe200078ac0ff */
[----:B------:R-:W-:Y:S01]  /*49e0*/  FADD.FTZ R101, R117, -R102 ;  /* 0x8000006675657221 */ /* 0x000fe20000010000 */
[C---:B------:R-:W-:Y:S01]  /*49f0*/  SHF.L.U32 R93, R89.reuse, 0x10, RZ ;  /* 0x00000010595d7819 */ /* 0x040fe200000006ff */
[----:B------:R-:W-:Y:S01]  /*4a00*/  FADD.FTZ R102, R114, -R103 ;  /* 0x8000006772667221 */ /* 0x000fe20000010000 */
[----:B------:R-:W-:Y:S01]  /*4a10*/  SHF.L.U32 R92, R92, 0x10, RZ ;  /* 0x000000105c5c7819 */ /* 0x000fe200000006ff */
[----:B------:R-:W-:Y:S01]  /*4a20*/  FFMA.FTZ R95, R94, UR11, R95 ;  /* 0x0000000b5e5f7c23 */ /* 0x000fe2000801005f */
[----:B------:R-:W-:Y:S01]  /*4a30*/  LOP3.LUT P6, RZ, R136, 0xff00, RZ, 0xc0, !PT ;  /* 0x0000ff0088ff7812 */ /* 0x000fe200078cc0ff */
[----:B------:R-:W-:Y:S01]  /*4a40*/  FFMA.FTZ R93, R102, UR11, R93 ;  /* 0x0000000b665d7c23 */ /* 0x000fe2000801005d */
[----:B------:R-:W-:Y:S01]  /*4a50*/  PRMT R94, R89, 0x7632, R94 ;  /* 0x00007632595e7816 */ /* 0x000fe2000000005e */
[----:B------:R-:W-:Y:S01]  /*4a60*/  FFMA.FTZ R92, R101, UR11, R92 ;  /* 0x0000000b655c7c23 */ /* 0x000fe2000801005c */
[--C-:B------:R-:W-:Y:S01]  /*4a70*/  FFMA.FTZ R102, R122, UR4, R100.reuse ;  /* 0x000000047a667c23 */ /* 0x100fe20008010064 */
[----:B------:R-:W-:Y:S01]  /*4a80*/  FFMA.FTZ R145, R113, UR4, R100 ;  /* 0x0000000471917c23 */ /* 0x000fe20008010064 */
[----:B------:R-:W-:Y:S01]  /*4a90*/  PRMT R101, R90, 0x7632, R101 ;  /* 0x000076325a657816 */ /* 0x000fe20000000065 */
[----:B------:R-:W-:Y:S01]  /*4aa0*/  HFMA2 R141, -RZ, RZ, 0, 0 ;  /* 0x00000000ff8d7431 */ /* 0x000fe200000001ff */
[----:B------:R-:W-:Y:S01]  /*4ab0*/  SHF.L.U32 R144, R94, 0x10, RZ ;  /* 0x000000105e907819 */ /* 0x000fe200000006ff */
[----:B------:R-:W-:Y:S01]  /*4ac0*/  FMUL.FTZ R94, R95, UR9 ;  /* 0x000000095f5e7c20 */ /* 0x000fe20008410000 */
[----:B------:R-:W-:Y:S01]  /*4ad0*/  SHF.L.U32 R103, R90, 0x10, RZ ;  /* 0x000000105a677819 */ /* 0x000fe200000006ff */
[----:B------:R-:W-:Y:S01]  /*4ae0*/  FADD.FTZ R143, R119, -R102 ;  /* 0x80000066778f7221 */ /* 0x000fe20000010000 */
[----:B------:R-:W-:Y:S01]  /*4af0*/  FADD.FTZ R140, R116, -R145 ;  /* 0x80000091748c7221 */ /* 0x000fe20000010000 */
[----:B------:R-:W-:Y:S01]  /*4b00*/  SHF.L.U32 R102, R101, 0x10, RZ ;  /* 0x0000001065667819 */ /* 0x000fe200000006ff */
[----:B------:R-:W-:Y:S01]  /*4b10*/  FFMA.FTZ R142, R124, UR4, R100 ;  /* 0x000000047c8e7c23 */ /* 0x000fe20008010064 */
[----:B------:R-:W-:Y:S01]  /*4b20*/  @P5 SHF.L.U32 R101, R96, 0x10, RZ ;  /* 0x0000001060655819 */ /* 0x000fe200000006ff */
[----:B------:R-:W-:Y:S01]  /*4b30*/  FMUL.FTZ R146, R94, UR24 ;  /* 0x000000185e927c20 */ /* 0x000fe20008410000 */
[----:B------:R-:W-:Y:S01]  /*4b40*/  LOP3.LUT P3, RZ, R136, 0xff0000, RZ, 0xc0, !PT ;  /* 0x00ff000088ff7812 */ /* 0x000fe2000786c0ff */
[----:B------:R-:W-:Y:S01]  /*4b50*/  FFMA.FTZ R103, R140, UR11, R103 ;  /* 0x0000000b8c677c23 */ /* 0x000fe20008010067 */
[----:B------:R-:W-:Y:S01]  /*4b60*/  LOP3.LUT P4, RZ, R136, 0xff000000, RZ, 0xc0, !PT ;  /* 0xff00000088ff7812 */ /* 0x000fe2000788c0ff */
[----:B------:R-:W-:Y:S01]  /*4b70*/  FADD.FTZ R145, R121, -R142 ;  /* 0x8000008e79917221 */ /* 0x000fe20000010000 */
[----:B------:R-:W-:Y:S01]  /*4b80*/  @P6 PRMT R140, R96, 0x7632, R140 ;  /* 0x00007632608c6816 */ /* 0x000fe2000000008c */
[----:B------:R-:W-:Y:S01]  /*4b90*/  FMUL.FTZ R96, R92, UR9 ;  /* 0x000000095c607c20 */ /* 0x000fe20008410000 */
[----:B------:R-:W-:Y:S01]  /*4ba0*/  @P5 FMUL.FTZ R141, R146, R101 ;  /* 0x00000065928d5220 */ /* 0x000fe20000410000 */
[----:B------:R-:W-:Y:S01]  /*4bb0*/  @P5 SHF.L.U32 R151, R24, 0x10, RZ ;  /* 0x0000001018975819 */ /* 0x000fe200000006ff */
[----:B------:R-:W-:Y:S01]  /*4bc0*/  HFMA2 R101, -RZ, RZ, 0, 0 ;  /* 0x00000000ff657431 */ /* 0x000fe200000001ff */
[----:B------:R-:W-:Y:S01]  /*4bd0*/  @P6 SHF.L.U32 R148, R6, 0x10, RZ ;  /* 0x0000001006946819 */ /* 0x000fe200000006ff */
[----:B------:R-:W-:Y:S01]  /*4be0*/  FFMA.FTZ R94, R145, UR11, R102 ;  /* 0x0000000b915e7c23 */ /* 0x000fe20008010066 */
[----:B------:R-:W-:Y:S01]  /*4bf0*/  @P6 SHF.L.U32 R140, R140, 0x10, RZ ;  /* 0x000000108c8c6819 */ /* 0x000fe200000006ff */
[----:B------:R-:W-:Y:S01]  /*4c00*/  FMUL.FTZ R147, R96, UR24 ;  /* 0x0000001860937c20 */ /* 0x000fe20008410000 */
[----:B------:R-:W-:Y:S01]  /*4c10*/  FFMA.FTZ R144, R143, UR11, R144 ;  /* 0x0000000b8f907c23 */ /* 0x000fe20008010090 */
[----:B------:R-:W-:Y:S01]  /*4c20*/  MOV R102, RZ ;  /* 0x000000ff00667202 */ /* 0x000fe20000000f00 */
[----:B------:R-:W-:Y:S01]  /*4c30*/  FMUL.FTZ R145, R93, UR9 ;  /* 0x000000095d917c20 */ /* 0x000fe20008410000 */
[----:B------:R-:W-:Y:S01]  /*4c40*/  CS2R R142, SRZ ;  /* 0x00000000008e7805 */ /* 0x000fe2000001ff00 */
[----:B------:R-:W-:Y:S01]  /*4c50*/  @P5 FMUL.FTZ R102, R151, R146 ;  /* 0x0000009297665220 */ /* 0x000fe20000410000 */
[----:B------:R-:W-:Y:S01]  /*4c60*/  LOP3.LUT P5, RZ, R137, 0xff, RZ, 0xc0, !PT ;  /* 0x000000ff89ff7812 */ /* 0x000fe200078ac0ff */
[----:B------:R-:W-:Y:S01]  /*4c70*/  @P6 FMUL.FTZ R142, R147, R140 ;  /* 0x0000008c938e6220 */ /* 0x000fe20000410000 */
[----:B------:R-:W-:Y:S01]  /*4c80*/  @P6 FMUL.FTZ R101, R148, R147 ;  /* 0x0000009394656220 */ /* 0x000fe20000410000 */
[----:B------:R-:W-:Y:S01]  /*4c90*/  FMUL.FTZ R149, R145, UR24 ;  /* 0x0000001891957c20 */ /* 0x000fe20008410000 */
[----:B------:R-:W-:Y:S01]  /*4ca0*/  LOP3.LUT P6, RZ, R137, 0xff00, RZ, 0xc0, !PT ;  /* 0x0000ff0089ff7812 */ /* 0x000fe200078cc0ff */
[----:B------:R-:W-:Y:S01]  /*4cb0*/  FMUL.FTZ R140, R144, UR9 ;  /* 0x00000009908c7c20 */ /* 0x000fe20008410000 */
[----:B------:R-:W-:Y:S01]  /*4cc0*/  @P3 SHF.L.U32 R96, R97, 0x10, RZ ;  /* 0x0000001061603819 */ /* 0x000fe200000006ff */
[----:B------:R-:W-:Y:S01]  /*4cd0*/  FFMA.FTZ R151, R115, UR4, R100 ;  /* 0x0000000473977c23 */ /* 0x000fe20008010064 */
[----:B------:R-:W-:Y:S01]  /*4ce0*/  @P4 PRMT R145, R97, 0x7632, R145 ;  /* 0x0000763261914816 */ /* 0x000fe20000000091 */
[----:B------:R-:W-:Y:S01]  /*4cf0*/  FMUL.FTZ R148, R140, UR24 ;  /* 0x000000188c947c20 */ /* 0x000fe20008410000 */
[----:B------:R-:W-:Y:S01]  /*4d00*/  @P4 SHF.L.U32 R147, R7, 0x10, RZ ;  /* 0x0000001007934819 */ /* 0x000fe200000006ff */
[----:B------:R-:W-:Y:S01]  /*4d10*/  @P3 FMUL.FTZ R143, R149, R96 ;  /* 0x00000060958f3220 */ /* 0x000fe20000410000 */
[----:B------:R-:W-:-:S02]  /*4d20*/  @P4 SHF.L.U32 R145, R145, 0x10, RZ ;  /* 0x0000001091914819 */ /* 0x000fc400000006ff */
[----:B------:R-:W-:Y:S02]  /*4d30*/  CS2R R96, SRZ ;  /* 0x0000000000607805 */ /* 0x000fe4000001ff00 */
[----:B------:R-:W-:Y:S01]  /*4d40*/  @P3 SHF.L.U32 R150, R25, 0x10, RZ ;  /* 0x0000001019963819 */ /* 0x000fe200000006ff */
[----:B------:R-:W-:Y:S01]  /*4d50*/  FMUL.FTZ R140, R103, UR9 ;  /* 0x00000009678c7c20 */ /* 0x000fe20008410000 */
[----:B------:R-:W-:Y:S01]  /*4d60*/  MOV R146, RZ ;  /* 0x000000ff00927202 */ /* 0x000fe20000000f00 */
[----:B------:R-:W-:Y:S01]  /*4d70*/  @P4 FMUL.FTZ R97, R147, R148 ;  /* 0x0000009493614220 */ /* 0x000fe20000410000 */
[----:B------:R-:W-:Y:S01]  /*4d80*/  @P4 FMUL.FTZ R146, R148, R145 ;  /* 0x0000009194924220 */ /* 0x000fe20000410000 */
[----:B------:R-:W-:Y:S02]  /*4d90*/  HFMA2 R147, -RZ, RZ, 0, 0 ;  /* 0x00000000ff937431 */ /* 0x000fe400000001ff */
[----:B------:R-:W-:Y:S01]  /*4da0*/  @P3 FMUL.FTZ R96, R150, R149 ;  /* 0x0000009596603220 */ /* 0x000fe20000410000 */
[----:B------:R-:W-:Y:S01]  /*4db0*/  @P5 SHF.L.U32 R148, R98, 0x10, RZ ;  /* 0x0000001062945819 */ /* 0x000fe200000006ff */
[----:B------:R-:W-:Y:S01]  /*4dc0*/  FMUL.FTZ R149, R140, UR24 ;  /* 0x000000188c957c20 */ /* 0x000fe20008410000 */
[----:B------:R-:W-:Y:S01]  /*4dd0*/  @P5 SHF.L.U32 R150, R26, 0x10, RZ ;  /* 0x000000101a965819 */ /* 0x000fe200000006ff */
[----:B------:R-:W-:Y:S01]  /*4de0*/  FADD.FTZ R151, R118, -R151 ;  /* 0x8000009776977221 */ /* 0x000fe20000010000 */
[----:B------:R-:W-:Y:S01]  /*4df0*/  @P6 PRMT R140, R98, 0x7632, R140 ;  /* 0x00007632628c6816 */ /* 0x000fe2000000008c */
[----:B------:R-:W-:Y:S01]  /*4e00*/  FMUL.FTZ R98, R94, UR9 ;  /* 0x000000095e627c20 */ /* 0x000fe20008410000 */
[----:B------:R-:W-:Y:S01]  /*4e10*/  MOV R145, RZ ;  /* 0x000000ff00917202 */ /* 0x000fe20000000f00 */
[----:B------:R-:W-:Y:S01]  /*4e20*/  @P5 FMUL.FTZ R147, R149, R148 ;  /* 0x0000009495935220 */ /* 0x000fe20000410000 */
[----:B------:R-:W-:Y:S01]  /*4e30*/  @P5 FMUL.FTZ R145, R150, R149 ;  /* 0x0000009596915220 */ /* 0x000fe20000410000 */
[----:B------:R-:W-:Y:S01]  /*4e40*/  @P6 SHF.L.U32 R148, R8, 0x10, RZ ;  /* 0x0000001008946819 */ /* 0x000fe200000006ff */
[----:B------:R-:W-:-:S02]  /*4e50*/  HFMA2 R150, -RZ, RZ, 0, 0 ;  /* 0x00000000ff967431 */ /* 0x000fc400000001ff */
[----:B------:R-:W-:Y:S01]  /*4e60*/  FMUL.FTZ R149, R98, UR24 ;  /* 0x0000001862957c20 */ /* 0x000fe20008410000 */
[----:B------:R-:W-:Y:S01]  /*4e70*/  @P6 SHF.L.U32 R140, R140, 0x10, RZ ;  /* 0x000000108c8c6819 */ /* 0x000fe200000006ff */
[----:B------:R-:W-:Y:S01]  /*4e80*/  FFMA.FTZ R100, R126, UR4, R100 ;  /* 0x000000047e647c23 */ /* 0x000fe20008010064 */
[----:B------:R-:W-:Y:S01]  /*4e90*/  MOV R98, RZ ;  /* 0x000000ff00627202 */ /* 0x000fe20000000f00 */
[----:B------:R-:W-:Y:S01]  /*4ea0*/  @P6 FMUL.FTZ R98, R148, R149 ;  /* 0x0000009594626220 */ /* 0x000fe20000410000 */
[----:B------:R-:W-:Y:S01]  /*4eb0*/  LOP3.LUT P4, RZ, R137, 0xff0000, RZ, 0xc0, !PT ;  /* 0x00ff000089ff7812 */ /* 0x000fe2000788c0ff */
[----:B------:R-:W-:Y:S01]  /*4ec0*/  @P6 FMUL.FTZ R150, R149, R140 ;  /* 0x0000008c95966220 */ /* 0x000fe20000410000 */
[----:B------:R-:W-:Y:S01]  /*4ed0*/  SHF.L.U32 R148, R91, 0x10, RZ ;  /* 0x000000105b947819 */ /* 0x000fe200000006ff */
[----:B------:R-:W-:Y:S01]  /*4ee0*/  FADD.FTZ R149, R123, -R100 ;  /* 0x800000647b957221 */ /* 0x000fe20000010000 */
[----:B------:R-:W-:Y:S01]  /*4ef0*/  ISETP.GE.U32.AND P3, PT, R136, RZ, PT ;  /* 0x000000ff8800720c */ /* 0x000fe20003f66070 */
[----:B------:R-:W-:Y:S01]  /*4f00*/  FADD.FTZ R80, R80, R147 ;  /* 0x0000009350507221 */ /* 0x000fe20000010000 */
[----:B------:R-:W-:Y:S01]  /*4f10*/  PRMT R140, R91, 0x7632, R140 ;  /* 0x000076325b8c7816 */ /* 0x000fe2000000008c */
[----:B------:R-:W-:Y:S01]  /*4f20*/  FFMA.FTZ R148, R151, UR11, R148 ;  /* 0x0000000b97947c23 */ /* 0x000fe20008010094 */
[----:B------:R-:W-:Y:S01]  /*4f30*/  ISETP.GE.U32.AND.EX P3, PT, R137, 0x1000000, PT, P3 ;  /* 0x010000008900780c */ /* 0x000fe20003f66130 */
[----:B------:R-:W-:Y:S01]  /*4f40*/  HFMA2 R151, -RZ, RZ, 0, 0 ;  /* 0x00000000ff977431 */ /* 0x000fe200000001ff */
[----:B------:R-:W-:Y:S01]  /*4f50*/  SHF.L.U32 R140, R140, 0x10, RZ ;  /* 0x000000108c8c7819 */ /* 0x000fe200000006ff */
[----:B------:R-:W-:Y:S01]  /*4f60*/  FMUL.FTZ R100, R148, UR9 ;  /* 0x0000000994647c20 */ /* 0x000fe20008410000 */
[----:B------:R-:W-:Y:S01]  /*4f70*/  F2FP.BF16.F32.PACK_AB R92, R92, R95 ;  /* 0x0000005f5c5c723e */ /* 0x000fe200000010ff */
[----:B------:R-:W-:Y:S01]  /*4f80*/  FADD.FTZ R81, R81, R150 ;  /* 0x0000009651517221 */ /* 0x000fe20000010000 */
[----:B------:R-:W-:Y:S01]  /*4f90*/  @P4 SHF.L.U32 R152, R27, 0x10, RZ ;  /* 0x000000101b984819 */ /* 0x000fe200000006ff */
[----:B------:R-:W-:Y:S01]  /*4fa0*/  FFMA.FTZ R149, R149, UR11, R140 ;  /* 0x0000000b95957c23 */ /* 0x000fe2000801008c */
[----:B------:R-:W-:Y:S01]  /*4fb0*/  @P4 SHF.L.U32 R140, R99, 0x10, RZ ;  /* 0x00000010638c4819 */ /* 0x000fe200000006ff */
[----:B------:R-:W-:Y:S01]  /*4fc0*/  FMUL.FTZ R153, R100, UR24 ;  /* 0x0000001864997c20 */ /* 0x000fe20008410000 */
[----:B------:R-:W-:-:S02]  /*4fd0*/  MOV R100, RZ ;  /* 0x000000ff00647202 */ /* 0x000fc40000000f00 */
[----:B------:R-:W-:Y:S01]  /*4fe0*/  F2FP.BF16.F32.PACK_AB R97, R97, R96 ;  /* 0x000000606161723e */ /* 0x000fe200000010ff */
[----:B------:R-:W-:Y:S01]  /*4ff0*/  @P4 FMUL.FTZ R151, R153, R140 ;  /* 0x0000008c99974220 */ /* 0x000fe20000410000 */
[----:B------:R-:W-:Y:S01]  /*5000*/  @P3 PRMT R140, R99, 0x7632, R140 ;  /* 0x00007632638c3816 */ /* 0x000fe2000000008c */
[----:B------:R-:W-:Y:S01]  /*5010*/  FMUL.FTZ R99, R149, UR9 ;  /* 0x0000000995637c20 */ /* 0x000fe20008410000 */
[----:B------:R-:W-:Y:S01]  /*5020*/  @P4 FMUL.FTZ R100, R152, R153 ;  /* 0x0000009998644220 */ /* 0x000fe20000410000 */
[----:B------:R-:W-:Y:S01]  /*5030*/  HFMA2 R152, -RZ, RZ, 0, 0 ;  /* 0x00000000ff987431 */ /* 0x000fe200000001ff */
[----:B------:R-:W-:Y:S01]  /*5040*/  @P3 SHF.L.U32 R140, R140, 0x10, RZ ;  /* 0x000000108c8c3819 */ /* 0x000fe200000006ff */
[----:B------:R-:W-:Y:S01]  /*5050*/  FMUL.FTZ R153, R99, UR24 ;  /* 0x0000001863997c20 */ /* 0x000fe20008410000 */
[----:B------:R-:W-:Y:S01]  /*5060*/  MOV R99, RZ ;  /* 0x000000ff00637202 */ /* 0x000fe20000000f00 */
[----:B------:R-:W-:Y:S01]  /*5070*/  FADD.FTZ R82, R82, R151 ;  /* 0x0000009752527221 */ /* 0x000fe20000010000 */
[----:B------:R-:W-:Y:S01]  /*5080*/  F2FP.BF16.F32.PACK_AB R94, R94, R103 ;  /* 0x000000675e5e723e */ /* 0x000fe200000010ff */
[----:B------:R-:W-:Y:S01]  /*5090*/  @P3 FMUL.FTZ R152, R153, R140 ;  /* 0x0000008c99983220 */ /* 0x000fe20000410000 */
[----:B------:R-:W-:-:S02]  /*50a0*/  @P3 SHF.L.U32 R140, R9, 0x10, RZ ;  /* 0x00000010098c3819 */ /* 0x000fc400000006ff */
[----:B------:R-:W-:Y:S01]  /*50b0*/  F2FP.BF16.F32.PACK_AB R93, R144, R93 ;  /* 0x0000005d905d723e */ /* 0x000fe200000010ff */
[----:B------:R-:W-:Y:S01]  /*50c0*/  FADD.FTZ R83, R83, R152 ;  /* 0x0000009853537221 */ /* 0x000fe20000010000 */
[----:B------:R-:W-:Y:S01]  /*50d0*/  F2FP.BF16.F32.PACK_AB R95, R149, R148 ;  /* 0x00000094955f723e */ /* 0x000fe200000010ff */
[----:B------:R-:W-:Y:S01]  /*50e0*/  @P3 FMUL.FTZ R99, R140, R153 ;  /* 0x000000998c633220 */ /* 0x000fe20000410000 */
[----:B------:R-:W-:Y:S01]  /*50f0*/  FADD.FTZ R140, R76, R141 ;  /* 0x0000008d4c8c7221 */ /* 0x000fe20000010000 */
[----:B------:R-:W-:Y:S01]  /*5100*/  FADD.FTZ R141, R77, R142 ;  /* 0x0000008e4d8d7221 */ /* 0x000fe20000010000 */
[----:B------:R-:W-:Y:S01]  /*5110*/  FADD.FTZ R142, R78, R143 ;  /* 0x0000008f4e8e7221 */ /* 0x000fe20000010000 */
[----:B------:R-:W-:Y:S01]  /*5120*/  FADD.FTZ R143, R79, R146 ;  /* 0x000000924f8f7221 */ /* 0x000fe20000010000 */
[----:B------:R-:W-:Y:S02]  /*5130*/  F2FP.BF16.F32.PACK_AB R98, R98, R145 ;  /* 0x000000916262723e */ /* 0x000fe400000010ff */
[----:B------:R-:W-:-:S02]  /*5140*/  F2FP.BF16.F32.PACK_AB R96, R101, R102 ;  /* 0x000000666560723e */ /* 0x000fc400000010ff */
[----:B------:R-:W-:Y:S01]  /*5150*/  F2FP.BF16.F32.PACK_AB R99, R99, R100 ;  /* 0x000000646363723e */ /* 0x000fe200000010ff */
[----:B------:R-:W-:Y:S06]  /*5160*/  BRA `(.L_x_514) ;  /* 0x0000000400ec7947 */ /* 0x000fec0003800000 */
.L_x_513:
[----:B-----5:R-:W-:Y:S01]  /*5170*/  PRMT R103, R88, 0x7632, R103 ;  /* 0x0000763258677816 */ /* 0x020fe20000000067 */
[--C-:B------:R-:W-:Y:S01]  /*5180*/  FFMA.FTZ R101, R109, UR4, R100.reuse ;  /* 0x000000046d657c23 */ /* 0x100fe20008010064 */
[--C-:B------:R-:W-:Y:S01]  /*5190*/  FFMA.FTZ R140, R120, UR4, R100.reuse ;  /* 0x00000004788c7c23 */ /* 0x100fe20008010064 */
[----:B------:R-:W-:Y:S01]  /*51a0*/  LOP3.LUT P5, RZ, R136, 0xff, RZ, 0xc0, !PT ;  /* 0x000000ff88ff7812 */ /* 0x000fe200078ac0ff */
[----:B------:R-:W-:Y:S01]  /*51b0*/  FFMA.FTZ R144, R124, UR4, R100 ;  /* 0x000000047c907c23 */ /* 0x000fe20008010064 */
[----:B------:R-:W-:Y:S01]  /*51c0*/  SHF.L.U32 R102, R88, 0x10, RZ ;  /* 0x0000001058667819 */ /* 0x000fe200000006ff */
[----:B------:R-:W-:Y:S01]  /*51d0*/  FADD.FTZ R101, R112, -R101 ;  /* 0x8000006570657221 */ /* 0x000fe20000010000 */
[----:B------:R-:W-:Y:S01]  /*51e0*/  SHF.L.U32 R103, R103, 0x10, RZ ;  /* 0x0000001067677819 */ /* 0x000fe200000006ff */
[----:B------:R-:W-:Y:S01]  /*51f0*/  FADD.FTZ R140, R117, -R140 ;  /* 0x8000008c758c7221 */ /* 0x000fe20000010000 */
[----:B------:R-:W-:Y:S01]  /*5200*/  LOP3.LUT P6, RZ, R136, 0xff00, RZ, 0xc0, !PT ;  /* 0x0000ff0088ff7812 */ /* 0x000fe200078cc0ff */
[----:B------:R-:W-:Y:S01]  /*5210*/  FFMA.FTZ R101, R101, UR11, R102 ;  /* 0x0000000b65657c23 */ /* 0x000fe20008010066 */
[----:B------:R-:W-:Y:S01]  /*5220*/  PRMT R142, R89, 0x7632, R142 ;  /* 0x00007632598e7816 */ /* 0x000fe2000000008e */
[----:B------:R-:W-:Y:S01]  /*5230*/  FFMA.FTZ R145, R140, UR11, R103 ;  /* 0x0000000b8c917c23 */ /* 0x000fe20008010067 */
[--C-:B------:R-:W-:Y:S01]  /*5240*/  FFMA.FTZ R103, R111, UR4, R100.reuse ;  /* 0x000000046f677c23 */ /* 0x100fe20008010064 */
[----:B------:R-:W-:Y:S01]  /*5250*/  FFMA.FTZ R140, R122, UR4, R100 ;  /* 0x000000047a8c7c23 */ /* 0x000fe20008010064 */
[----:B------:R-:W-:Y:S01]  /*5260*/  PRMT R146, R90, 0x7632, R146 ;  /* 0x000076325a927816 */ /* 0x000fe20000000092 */
[----:B------:R-:W-:Y:S01]  /*5270*/  FMUL.FTZ R101, R101, UR9 ;  /* 0x0000000965657c20 */ /* 0x000fe20008410000 */
[----:B------:R-:W-:Y:S01]  /*5280*/  LOP3.LUT P4, RZ, R136, 0xff0000, RZ, 0xc0, !PT ;  /* 0x00ff000088ff7812 */ /* 0x000fe2000788c0ff */
[----:B------:R-:W-:Y:S01]  /*5290*/  FADD.FTZ R102, R114, -R103 ;  /* 0x8000006772667221 */ /* 0x000fe20000010000 */
[----:B------:R-:W-:Y:S01]  /*52a0*/  SHF.L.U32 R143, R89, 0x10, RZ ;  /* 0x00000010598f7819 */ /* 0x000fe200000006ff */
[----:B------:R-:W-:Y:S01]  /*52b0*/  HFMA2 R141, -RZ, RZ, 0, 0 ;  /* 0x00000000ff8d7431 */ /* 0x000fe200000001ff */
[----:B------:R-:W-:Y:S01]  /*52c0*/  SHF.L.U32 R147, R142, 0x10, RZ ;  /* 0x000000108e937819 */ /* 0x000fe200000006ff */
[----:B------:R-:W-:Y:S01]  /*52d0*/  FADD.FTZ R140, R119, -R140 ;  /* 0x8000008c778c7221 */ /* 0x000fe20000010000 */
[----:B------:R-:W-:Y:S01]  /*52e0*/  SHF.L.U32 R149, R146, 0x10, RZ ;  /* 0x0000001092957819 */ /* 0x000fe200000006ff */
[----:B------:R-:W-:Y:S01]  /*52f0*/  FADD.FTZ R142, R121, -R144 ;  /* 0x80000090798e7221 */ /* 0x000fe20000010000 */
[C---:B------:R-:W-:Y:S01]  /*5300*/  @P5 SHF.L.U32 R103, R96.reuse, 0x10, RZ ;  /* 0x0000001060675819 */ /* 0x040fe200000006ff */
[----:B------:R-:W-:Y:S01]  /*5310*/  FMUL.FTZ R144, R101, UR24 ;  /* 0x0000001865907c20 */ /* 0x000fe20008410000 */
[----:B------:R-:W-:Y:S01]  /*5320*/  @P6 PRMT R146, R96, 0x7632, R146 ;  /* 0x0000763260926816 */ /* 0x000fe20000000092 */
[----:B------:R-:W-:Y:S01]  /*5330*/  FFMA.FTZ R148, R102, UR11, R143 ;  /* 0x0000000b66947c23 */ /* 0x000fe2000801008f */
[----:B------:R-:W-:Y:S01]  /*5340*/  FMUL.FTZ R96, R145, UR9 ;  /* 0x0000000991607c20 */ /* 0x000fe20008410000 */
[----:B------:R-:W-:Y:S01]  /*5350*/  FFMA.FTZ R150, R140, UR11, R147 ;  /* 0x0000000b8c967c23 */ /* 0x000fe20008010093 */
[----:B------:R-:W-:Y:S01]  /*5360*/  FFMA.FTZ R140, R142, UR11, R149 ;  /* 0x0000000b8e8c7c23 */ /* 0x000fe20008010095 */
[----:B------:R-:W-:Y:S01]  /*5370*/  @P5 FMUL.FTZ R141, R103, R144 ;  /* 0x00000090678d5220 */ /* 0x000fe20000410000 */
[----:B------:R-:W-:Y:S01]  /*5380*/  @P6 SHF.L.U32 R149, R146, 0x10, RZ ;  /* 0x0000001092956819 */ /* 0x000fe200000006ff */
[----:B------:R-:W-:Y:S01]  /*5390*/  FMUL.FTZ R103, R148, UR9 ;  /* 0x0000000994677c20 */ /* 0x000fe20008410000 */
[----:B------:R-:W-:Y:S01]  /*53a0*/  FMUL.FTZ R96, R96, UR24 ;  /* 0x0000001860607c20 */ /* 0x000fe20008410000 */
[----:B------:R-:W-:-:S02]  /*53b0*/  @P5 SHF.L.U32 R147, R24, 0x10, RZ ;  /* 0x0000001018935819 */ /* 0x000fc400000006ff */
[----:B------:R-:W-:Y:S02]  /*53c0*/  CS2R R142, SRZ ;  /* 0x00000000008e7805 */ /* 0x000fe4000001ff00 */
[----:B------:R-:W-:Y:S01]  /*53d0*/  LOP3.LUT P3, RZ, R136, 0xff000000, RZ, 0xc0, !PT ;  /* 0xff00000088ff7812 */ /* 0x000fe2000786c0ff */
[----:B------:R-:W-:Y:S01]  /*53e0*/  FMUL.FTZ R145, R103, UR24 ;  /* 0x0000001867917c20 */ /* 0x000fe20008410000 */
[----:B------:R-:W-:Y:S01]  /*53f0*/  @P4 SHF.L.U32 R146, R97, 0x10, RZ ;  /* 0x0000001061924819 */ /* 0x000fe200000006ff */
[----:B------:R-:W-:Y:S01]  /*5400*/  @P6 FMUL.FTZ R142, R149, R96 ;  /* 0x00000060958e6220 */ /* 0x000fe20000410000 */
[----:B------:R-:W-:Y:S01]  /*5410*/  MOV R102, RZ ;  /* 0x000000ff00667202 */ /* 0x000fe20000000f00 */
[----:B------:R-:W-:Y:S01]  /*5420*/  FFMA.FTZ R149, R113, UR4, R100 ;  /* 0x0000000471957c23 */ /* 0x000fe20008010064 */
[----:B------:R-:W-:Y:S01]  /*5430*/  @P5 FMUL.FTZ R102, R147, R144 ;  /* 0x0000009093665220 */ /* 0x000fe20000410000 */
[----:B------:R-:W-:Y:S01]  /*5440*/  LOP3.LUT P5, RZ, R137, 0xff, RZ, 0xc0, !PT ;  /* 0x000000ff89ff7812 */ /* 0x000fe200078ac0ff */
[-C--:B------:R-:W-:Y:S01]  /*5450*/  @P4 FMUL.FTZ R143, R146, R145.reuse ;  /* 0x00000091928f4220 */ /* 0x080fe20000410000 */
[----:B------:R-:W-:Y:S01]  /*5460*/  SHF.L.U32 R152, R90, 0x10, RZ ;  /* 0x000000105a987819 */ /* 0x000fe200000006ff */
[----:B------:R-:W-:Y:S01]  /*5470*/  FADD.FTZ R149, R116, -R149 ;  /* 0x8000009574957221 */ /* 0x000fe20000010000 */
[----:B------:R-:W-:Y:S01]  /*5480*/  @P4 SHF.L.U32 R146, R25, 0x10, RZ ;  /* 0x0000001019924819 */ /* 0x000fe200000006ff */
[----:B------:R-:W-:Y:S01]  /*5490*/  HFMA2 R101, -RZ, RZ, 0, 0 ;  /* 0x00000000ff657431 */ /* 0x000fe200000001ff */
[----:B------:R-:W-:Y:S01]  /*54a0*/  MOV R103, RZ ;  /* 0x000000ff00677202 */ /* 0x000fe20000000f00 */
[----:B------:R-:W-:Y:S01]  /*54b0*/  FFMA.FTZ R149, R149, UR11, R152 ;  /* 0x0000000b95957c23 */ /* 0x000fe20008010098 */
[----:B------:R-:W-:Y:S01]  /*54c0*/  @P3 PRMT R147, R97, 0x7632, R147 ;  /* 0x0000763261933816 */ /* 0x000fe20000000093 */
[----:B------:R-:W-:Y:S01]  /*54d0*/  @P4 FMUL.FTZ R103, R146, R145 ;  /* 0x0000009192674220 */ /* 0x000fe20000410000 */
[----:B------:R-:W-:Y:S01]  /*54e0*/  LOP3.LUT P4, RZ, R137, 0xff00, RZ, 0xc0, !PT ;  /* 0x0000ff0089ff7812 */ /* 0x000fe2000788c0ff */
[----:B------:R-:W-:Y:S01]  /*54f0*/  FMUL.FTZ R97, R150, UR9 ;  /* 0x0000000996617c20 */ /* 0x000fe20008410000 */
[----:B------:R-:W-:Y:S01]  /*5500*/  @P6 SHF.L.U32 R151, R6, 0x10, RZ ;  /* 0x0000001006976819 */ /* 0x000fe200000006ff */
[----:B------:R-:W-:Y:S01]  /*5510*/  FMUL.FTZ R146, R149, UR9 ;  /* 0x0000000995927c20 */ /* 0x000fe20008410000 */
[----:B------:R-:W-:Y:S01]  /*5520*/  HFMA2 R144, -RZ, RZ, 0, 0 ;  /* 0x00000000ff907431 */ /* 0x000fe200000001ff */
[----:B------:R-:W-:Y:S01]  /*5530*/  @P3 SHF.L.U32 R148, R147, 0x10, RZ ;  /* 0x0000001093943819 */ /* 0x000fe200000006ff */
[----:B------:R-:W-:-:S02]  /*5540*/  HFMA2 R145, -RZ, RZ, 0, 0 ;  /* 0x00000000ff917431 */ /* 0x000fc400000001ff */
[----:B------:R-:W-:Y:S01]  /*5550*/  FMUL.FTZ R97, R97, UR24 ;  /* 0x0000001861617c20 */ /* 0x000fe20008410000 */
[----:B------:R-:W-:Y:S01]  /*5560*/  @P3 SHF.L.U32 R150, R7, 0x10, RZ ;  /* 0x0000001007963819 */ /* 0x000fe200000006ff */
[----:B------:R-:W-:Y:S01]  /*5570*/  @P6 FMUL.FTZ R101, R151, R96 ;  /* 0x0000006097656220 */ /* 0x000fe20000410000 */
[----:B------:R-:W-:Y:S01]  /*5580*/  @P5 SHF.L.U32 R149, R98, 0x10, RZ ;  /* 0x0000001062955819 */ /* 0x000fe200000006ff */
[----:B------:R-:W-:Y:S01]  /*5590*/  FMUL.FTZ R146, R146, UR24 ;  /* 0x0000001892927c20 */ /* 0x000fe20008410000 */
[----:B------:R-:W-:Y:S01]  /*55a0*/  @P5 SHF.L.U32 R151, R26, 0x10, RZ ;  /* 0x000000101a975819 */ /* 0x000fe200000006ff */
[-C--:B------:R-:W-:Y:S01]  /*55b0*/  @P3 FMUL.FTZ R144, R148, R97.reuse ;  /* 0x0000006194903220 */ /* 0x080fe20000410000 */
[----:B------:R-:W-:Y:S01]  /*55c0*/  MOV R96, RZ ;  /* 0x000000ff00607202 */ /* 0x000fe20000000f00 */
[----:B------:R-:W-:Y:S01]  /*55d0*/  @P3 FMUL.FTZ R96, R150, R97 ;  /* 0x0000006196603220 */ /* 0x000fe20000410000 */
[--C-:B------:R-:W-:Y:S01]  /*55e0*/  FFMA.FTZ R148, R126, UR4, R100.reuse ;  /* 0x000000047e947c23 */ /* 0x100fe20008010064 */
[-C--:B------:R-:W-:Y:S01]  /*55f0*/  @P5 FMUL.FTZ R145, R149, R146.reuse ;  /* 0x0000009295915220 */ /* 0x080fe20000410000 */
[----:B------:R-:W-:Y:S01]  /*5600*/  MOV R97, RZ ;  /* 0x000000ff00617202 */ /* 0x000fe20000000f00 */
[----:B------:R-:W-:Y:S01]  /*5610*/  FFMA.FTZ R149, R115, UR4, R100 ;  /* 0x0000000473957c23 */ /* 0x000fe20008010064 */
[----:B------:R-:W-:Y:S01]  /*5620*/  @P5 FMUL.FTZ R97, R151, R146 ;  /* 0x0000009297615220 */ /* 0x000fe20000410000 */
[----:B------:R-:W-:Y:S01]  /*5630*/  LOP3.LUT P5, RZ, R137, 0xff0000, RZ, 0xc0, !PT ;  /* 0x00ff000089ff7812 */ /* 0x000fe200078ac0ff */
[----:B------:R-:W-:Y:S01]  /*5640*/  FADD.FTZ R147, R123, -R148 ;  /* 0x800000947b937221 */ /* 0x000fe20000010000 */
[----:B------:R-:W-:Y:S01]  /*5650*/  @P4 PRMT R98, R98, 0x7632, R98 ;  /* 0x0000763262624816 */ /* 0x000fe20000000062 */
[----:B------:R-:W-:Y:S01]  /*5660*/  FMUL.FTZ R140, R140, UR9 ;  /* 0x000000098c8c7c20 */ /* 0x000fe20008410000 */
[C---:B------:R-:W-:Y:S01]  /*5670*/  SHF.L.U32 R153, R91.reuse, 0x10, RZ ;  /* 0x000000105b997819 */ /* 0x040fe200000006ff */
[----:B------:R-:W-:Y:S01]  /*5680*/  FADD.FTZ R148, R118, -R149 ;  /* 0x8000009576947221 */ /* 0x000fe20000010000 */
[----:B------:R-:W-:Y:S01]  /*5690*/  ISETP.GE.U32.AND P3, PT, R136, RZ, PT ;  /* 0x000000ff8800720c */ /* 0x000fe20003f66070 */
[----:B------:R-:W-:Y:S01]  /*56a0*/  HFMA2 R146, -RZ, RZ, 0, 0 ;  /* 0x00000000ff927431 */ /* 0x000fe200000001ff */
[----:B------:R-:W-:Y:S01]  /*56b0*/  PRMT R150, R91, 0x7632, R150 ;  /* 0x000076325b967816 */ /* 0x000fe20000000096 */
[----:B------:R-:W-:Y:S01]  /*56c0*/  FMUL.FTZ R140, R140, UR24 ;  /* 0x000000188c8c7c20 */ /* 0x000fe20008410000 */
[----:B------:R-:W-:Y:S01]  /*56d0*/  @P4 SHF.L.U32 R149, R98, 0x10, RZ ;  /* 0x0000001062954819 */ /* 0x000fe200000006ff */
[----:B------:R-:W-:Y:S01]  /*56e0*/  FFMA.FTZ R148, R148, UR11, R153 ;  /* 0x0000000b94947c23 */ /* 0x000fe20008010099 */
[----:B------:R-:W-:Y:S01]  /*56f0*/  @P4 SHF.L.U32 R151, R8, 0x10, RZ ;  /* 0x0000001008974819 */ /* 0x000fe200000006ff */
[----:B------:R-:W-:Y:S01]  /*5700*/  HFMA2 R98, -RZ, RZ, 0, 0 ;  /* 0x00000000ff627431 */ /* 0x000fe200000001ff */
[----:B------:R-:W-:Y:S01]  /*5710*/  ISETP.GE.U32.AND.EX P3, PT, R137, 0x1000000, PT, P3 ;  /* 0x010000008900780c */ /* 0x000fe20003f66130 */
[-C--:B------:R-:W-:Y:S01]  /*5720*/  @P4 FMUL.FTZ R146, R149, R140.reuse ;  /* 0x0000008c95924220 */ /* 0x080fe20000410000 */
[----:B------:R-:W-:Y:S01]  /*5730*/  SHF.L.U32 R150, R150, 0x10, RZ ;  /* 0x0000001096967819 */ /* 0x000fe200000006ff */
[----:B------:R-:W-:Y:S01]  /*5740*/  FADD.FTZ R80, R80, R145 ;  /* 0x0000009150507221 */ /* 0x000fe20000010000 */
[----:B------:R-:W-:Y:S01]  /*5750*/  MOV R100, RZ ;  /* 0x000000ff00647202 */ /* 0x000fe20000000f00 */
[----:B------:R-:W-:Y:S01]  /*5760*/  @P4 FMUL.FTZ R100, R151, R140 ;  /* 0x0000008c97644220 */ /* 0x000fe20000410000 */
[----:B------:R-:W-:Y:S01]  /*5770*/  FMUL.FTZ R140, R148, UR9 ;  /* 0x00000009948c7c20 */ /* 0x000fe20008410000 */
[----:B------:R-:W-:Y:S01]  /*5780*/  FFMA.FTZ R147, R147, UR11, R150 ;  /* 0x0000000b93937c23 */ /* 0x000fe20008010096 */
[----:B------:R-:W-:-:S02]  /*5790*/  @P5 SHF.L.U32 R151, R99, 0x10, RZ ;  /* 0x0000001063975819 */ /* 0x000fc400000006ff */
[----:B------:R-:W-:Y:S02]  /*57a0*/  CS2R R148, SRZ ;  /* 0x0000000000947805 */ /* 0x000fe4000001ff00 */
[----:B------:R-:W-:Y:S01]  /*57b0*/  @P5 SHF.L.U32 R153, R27, 0x10, RZ ;  /* 0x000000101b995819 */ /* 0x000fe200000006ff */
[----:B------:R-:W-:Y:S01]  /*57c0*/  FMUL.FTZ R140, R140, UR24 ;  /* 0x000000188c8c7c20 */ /* 0x000fe20008410000 */
[----:B------:R-:W-:Y:S01]  /*57d0*/  FMUL.FTZ R147, R147, UR9 ;  /* 0x0000000993937c20 */ /* 0x000fe20008410000 */
[----:B------:R-:W-:Y:S01]  /*57e0*/  @P3 PRMT R150, R99, 0x7632, R150 ;  /* 0x0000763263963816 */ /* 0x000fe20000000096 */
[----:B------:R-:W-:Y:S01]  /*57f0*/  FADD.FTZ R81, R81, R146 ;  /* 0x0000009251517221 */ /* 0x000fe20000010000 */
[-C--:B------:R-:W-:Y:S01]  /*5800*/  @P5 FMUL.FTZ R149, R151, R140.reuse ;  /* 0x0000008c97955220 */ /* 0x080fe20000410000 */
[----:B------:R-:W-:Y:S01]  /*5810*/  @P5 FMUL.FTZ R98, R153, R140 ;  /* 0x0000008c99625220 */ /* 0x000fe20000410000 */
[----:B------:R-:W-:Y:S01]  /*5820*/  @P3 SHF.L.U32 R140, R9, 0x10, RZ ;  /* 0x00000010098c3819 */ /* 0x000fe200000006ff */
[----:B------:R-:W-:Y:S01]  /*5830*/  FMUL.FTZ R147, R147, UR24 ;  /* 0x0000001893937c20 */ /* 0x000fe20008410000 */
[----:B------:R-:W-:Y:S01]  /*5840*/  MOV R99, RZ ;  /* 0x000000ff00637202 */ /* 0x000fe20000000f00 */
[----:B------:R-:W-:Y:S01]  /*5850*/  FADD.FTZ R82, R82, R149 ;  /* 0x0000009552527221 */ /* 0x000fe20000010000 */
[----:B------:R-:W-:Y:S01]  /*5860*/  @P3 SHF.L.U32 R150, R150, 0x10, RZ ;  /* 0x0000001096963819 */ /* 0x000fe200000006ff */
[-C--:B------:R-:W-:Y:S01]  /*5870*/  @P3 FMUL.FTZ R99, R140, R147.reuse ;  /* 0x000000938c633220 */ /* 0x080fe20000410000 */
[----:B------:R-:W-:Y:S01]  /*5880*/  FADD.FTZ R140, R76, R141 ;  /* 0x0000008d4c8c7221 */ /* 0x000fe20000010000 */
[----:B------:R-:W-:Y:S01]  /*5890*/  FADD.FTZ R141, R77, R142 ;  /* 0x0000008e4d8d7221 */ /* 0x000fe20000010000 */
[----:B------:R-:W-:Y:S01]  /*58a0*/  FADD.FTZ R142, R78, R143 ;  /* 0x0000008f4e8e7221 */ /* 0x000fe20000010000 */
[----:B------:R-:W-:Y:S01]  /*58b0*/  @P3 FMUL.FTZ R148, R150, R147 ;  /* 0x0000009396943220 */ /* 0x000fe20000410000 */
[----:B------:R-:W-:Y:S01]  /*58c0*/  F2FP.BF16.F32.PACK_AB R99, R99, R98 ;  /* 0x000000626363723e */ /* 0x000fe200000010ff */
[----:B------:R-:W-:Y:S01]  /*58d0*/  FADD.FTZ R143, R79, R144 ;  /* 0x000000904f8f7221 */ /* 0x000fe20000010000 */
[----:B------:R-:W-:Y:S01]  /*58e0*/  F2FP.BF16.F32.PACK_AB R98, R100, R97 ;  /* 0x000000616462723e */ /* 0x000fe200000010ff */
[----:B------:R-:W-:Y:S01]  /*58f0*/  FADD.FTZ R83, R83, R148 ;  /* 0x0000009453537221 */ /* 0x000fe20000010000 */
[----:B------:R-:W-:-:S02]  /*5900*/  F2FP.BF16.F32.PACK_AB R97, R96, R103 ;  /* 0x000000676061723e */ /* 0x000fc400000010ff */
[----:B------:R-:W-:-:S07]  /*5910*/  F2FP.BF16.F32.PACK_AB R96, R101, R102 ;  /* 0x000000666560723e */ /* 0x000fce00000010ff */
.L_x_514:
        /* <DEDUP_REMOVED lines=10> */
.L_x_506:
[----:B------:R-:W-:Y:S05]  /*59c0*/  BSYNC.RECONVERGENT B0 ;  /* 0x0000000000007941 */ /* 0x000fea0003800200 */
.L_x_500:
[----:B------:R-:W-:Y:S02]  /*59d0*/  UIADD3 UR6, UPT, UPT, UR6, UR26, URZ ;  /* 0x0000001a06067290 */ /* 0x000fe4000fffe0ff */
[----:B------:R-:W-:Y:S02]  /*59e0*/  UPLOP3.LUT UP2, UPT, UPT, UPT, UP2, 0x40, 0x4 ;  /* 0x000000000004789c */ /* 0x000fe40003f4e820 */
[----:B------:R-:W-:-:S09]  /*59f0*/  UISETP.GE.AND UP1, UPT, UR6, UR27, UPT ;  /* 0x0000001b0600728c */ /* 0x000fd2000bf26270 */
[----:B------:R-:W-:Y:S05]  /*5a00*/  BRA.U !UP1, `(.L_x_515) ;  /* 0xffffffad09247547 */ /* 0x000fea000b83ffff */
.L_x_493:
[----:B------:R-:W-:Y:S01]  /*5a10*/  UIMAD UR4, UR7, UR8, URZ ;  /* 0x00000008070472a4 */ /* 0x000fe2000f8e02ff */
[----:B------:R-:W-:Y:S05]  /*5a20*/  BSSY.RECONVERGENT B0, `(.L_x_516) ;  /* 0x0000011000007945 */ /* 0x000fea0003800200 */
[----:B------:R-:W-:-:S04]  /*5a30*/  MOV R9, UR4 ;  /* 0x0000000400097c02 */ /* 0x000fc80008000f00 */
[----:B------:R-:W-:Y:S01]  /*5a40*/  LEA.HI R9, R9, R134, RZ, 0x1d ;  /* 0x0000008609097211 */ /* 0x000fe200078fe8ff */
[----:B------:R-:W-:Y:S06]  /*5a50*/  @!P2 BRA `(.L_x_517) ;  /* 0x000000000034a947 */ /* 0x000fec0003800000 */
[----:B------:R-:W1:Y:S08]  /*5a60*/  LDC.64 R2, c[0x0][0x440] ;  /* 0x00011000ff027b82 */ /* 0x000e700000000a00 */
[----:B------:R-:W4:Y:S08]  /*5a70*/  LDC.64 R4, c[0x0][0x448] ;  /* 0x00011200ff047b82 */ /* 0x000f300000000a00 */
[----:B------:R-:W0:Y:S01]  /*5a80*/  LDC.64 R6, c[0x0][0x460] ;  /* 0x00011800ff067b82 */ /* 0x000e220000000a00 */
[----:B-1----:R-:W-:-:S05]  /*5a90*/  IMAD.WIDE.U32 R2, R9, 0x20, R2 ;  /* 0x0000002009027825 */ /* 0x002fca00078e0002 */
[----:B------:R1:W-:Y:S01]  /*5aa0*/  STG.E.128 desc[UR16][R2.64], R52 ;  /* 0x0000003402007986 */ /* 0x0003e2000c101d10 */
[----:B----4-:R-:W-:-:S03]  /*5ab0*/  IMAD.WIDE.U32 R4, R9, 0x20, R4 ;  /* 0x0000002009047825 */ /* 0x010fc600078e0004 */
[----:B------:R1:W-:Y:S04]  /*5ac0*/  STG.E.128 desc[UR16][R2.64+0x10], R56 ;  /* 0x0000103802007986 */ /* 0x0003e8000c101d10 */
[----:B------:R1:W-:Y:S01]  /*5ad0*/  STG.E.128 desc[UR16][R4.64], R36 ;  /* 0x0000002404007986 */ /* 0x0003e2000c101d10 */
[----:B0-----:R-:W-:-:S03]  /*5ae0*/  IMAD.WIDE.U32 R6, R9, 0x20, R6 ;  /* 0x0000002009067825 */ /* 0x001fc600078e0006 */
[----:B------:R1:W-:Y:S01]  /*5af0*/  STG.E.128 desc[UR16][R4.64+0x10], R40 ;  /* 0x0000102804007986 */ /* 0x0003e2000c101d10 */
[----:B------:R-:W-:-:S03]  /*5b00*/  IADD3 R9, PT, PT, R9, 0x80, RZ ;  /* 0x0000008009097810 */ /* 0x000fc60007ffe0ff */
[----:B------:R1:W-:Y:S04]  /*5b10*/  STG.E.128 desc[UR16][R6.64], R68 ;  /* 0x0000004406007986 */ /* 0x0003e8000c101d10 */
[----:B------:R1:W-:Y:S02]  /*5b20*/  STG.E.128 desc[UR16][R6.64+0x10], R72 ;  /* 0x0000104806007986 */ /* 0x0003e4000c101d10 */
.L_x_517:
[----:B------:R-:W-:Y:S05]  /*5b30*/  BSYNC.RECONVERGENT B0 ;  /* 0x0000000000007941 */ /* 0x000fea0003800200 */
.L_x_516:
[----:B------:R-:W-:Y:S05]  /*5b40*/  @!P1 EXIT ;  /* 0x000000000000994d */ /* 0x000fea0003800000 */
[----:B-1----:R-:W1:Y:S08]  /*5b50*/  LDC.64 R2, c[0x0][0x440] ;  /* 0x00011000ff027b82 */ /* 0x002e700000000a00 */
[----:B------:R-:W4:Y:S08]  /*5b60*/  LDC.64 R4, c[0x0][0x448] ;  /* 0x00011200ff047b82 */ /* 0x000f300000000a00 */
[----:B------:R-:W0:Y:S01]  /*5b70*/  LDC.64 R6, c[0x0][0x460] ;  /* 0x00011800ff067b82 */ /* 0x000e220000000a00 */
[----:B-1----:R-:W-:-:S05]  /*5b80*/  IMAD.WIDE.U32 R2, R9, 0x20, R2 ;  /* 0x0000002009027825 */ /* 0x002fca00078e0002 */
[----:B------:R-:W-:Y:S01]  /*5b90*/  STG.E.128 desc[UR16][R2.64], R60 ;  /* 0x0000003c02007986 */ /* 0x000fe2000c101d10 */
[----:B----4-:R-:W-:-:S03]  /*5ba0*/  IMAD.WIDE.U32 R4, R9, 0x20, R4 ;  /* 0x0000002009047825 */ /* 0x010fc600078e0004 */
[----:B------:R-:W-:Y:S04]  /*5bb0*/  STG.E.128 desc[UR16][R2.64+0x10], R64 ;  /* 0x0000104002007986 */ /* 0x000fe8000c101d10 */
[----:B------:R-:W-:Y:S01]  /*5bc0*/  STG.E.128 desc[UR16][R4.64], R44 ;  /* 0x0000002c04007986 */ /* 0x000fe2000c101d10 */
[----:B0-----:R-:W-:-:S03]  /*5bd0*/  IMAD.WIDE.U32 R6, R9, 0x20, R6 ;  /* 0x0000002009067825 */ /* 0x001fc600078e0006 */
[----:B------:R-:W-:Y:S04]  /*5be0*/  STG.E.128 desc[UR16][R4.64+0x10], R48 ;  /* 0x0000103004007986 */ /* 0x000fe8000c101d10 */
[----:B------:R-:W-:Y:S04]  /*5bf0*/  STG.E.128 desc[UR16][R6.64], R76 ;  /* 0x0000004c06007986 */ /* 0x000fe8000c101d10 */
[----:B------:R-:W-:Y:S01]  /*5c00*/  STG.E.128 desc[UR16][R6.64+0x10], R80 ;  /* 0x0000105006007986 */ /* 0x000fe2000c101d10 */
[----:B------:R-:W-:Y:S05]  /*5c10*/  EXIT ;  /* 0x000000000000794d */ /* 0x000fea0003800000 */
.L_x_518:
        /* <DEDUP_REMOVED lines=14> */
.L_x_7980:


//--------------------- .text._ZN10layer_norm13ln_bwd_kernelINS_13Kernel_traitsI13__nv_bfloat16S2_S2_S2_fjLj2048ELj1ELj1ELj4ELj16ENS_18Kernel_traits_baseILj2048ES2_S2_S2_S2_fjLj128EEEEELb1ELb1ELb0ELb1EEEvNS_9BwdParamsE --------------------------
	.section	.text._ZN10layer_norm13ln_bwd_kernelINS_13Kernel_traitsI13__nv_bfloat16S2_S2_S2_fjLj2048ELj1ELj1ELj4ELj16ENS_18Kernel_traits_baseILj2048ES2_S2_S2_S2_fjLj128EEEEELb1ELb1ELb0ELb1EEEvNS_9BwdParamsE,"ax",@progbits
	.align	128
        .global         _ZN10layer_norm13ln_bwd_kernelINS_13Kernel_traitsI13__nv_bfloat16S2_S2_S2_fjLj2048ELj1ELj1ELj4ELj16ENS_18Kernel_traits_baseILj2048ES2_S2_S2_S2_fjLj128EEEEELb1ELb1ELb0ELb1EEEvNS_9BwdParamsE
        .type           _ZN10layer_norm13ln_bwd_kernelINS_13Kernel_traitsI13__nv_bfloat16S2_S2_S2_fjLj2048ELj1ELj1ELj4ELj16ENS_18Kernel_traits_baseILj2048ES2_S2_S2_S2_fjLj128EEEEELb1ELb1ELb0ELb1EEEvNS_9BwdParamsE,@function
        .size           _ZN10layer_norm13ln_bwd_kernelINS_13Kernel_traitsI13__nv_bfloat16S2_S2_S2_fjLj2048ELj1ELj1ELj4ELj16ENS_18Kernel_traits_baseILj2048ES2_S2_S2_S2_fjLj128EEEEELb1ELb1ELb0ELb1EEEvNS_9BwdParamsE,(.L_x_7981 - _ZN10layer_norm13ln_bwd_kernelINS_13Kernel_traitsI13__nv_bfloat16S2_S2_S2_fjLj2048ELj1ELj1ELj4ELj16ENS_18Kernel_traits_baseILj2048ES2_S2_S2_S2_fjLj128EEEEELb1ELb1ELb0ELb1EEEvNS_9BwdParamsE)
        .other          _ZN10layer_norm13ln_bwd_kernelINS_13Kernel_traitsI13__nv_bfloat16S2_S2_S2_fjLj2048ELj1ELj1ELj4ELj16ENS_18Kernel_traits_baseILj2048ES2_S2_S2_S2_fjLj128EEEEELb1ELb1ELb0ELb1EEEvNS_9BwdParamsE,@"STO_CUDA_ENTRY STV_DEFAULT"
_ZN10layer_norm13ln_bwd_kernelINS_13Kernel_traitsI13__nv_bfloat16S2_S2_S2_fjLj2048ELj1ELj1ELj4ELj16ENS_18Kernel_traits_baseILj2048ES2_S2_S2_S2_fjLj128EEEEELb1ELb1ELb0ELb1EEEvNS_9BwdParamsE:
.text._ZN10layer_norm13ln_bwd_kernelINS_13Kernel_traitsI13__nv_bfloat16S2_S2_S2_fjLj2048ELj1ELj1ELj4ELj16ENS_18Kernel_traits_baseILj2048ES2_S2_S2_S2_fjLj128EEEEELb1ELb1ELb0ELb1EEEvNS_9BwdParamsE:
        /* <DEDUP_REMOVED lines=35> */
[----:B------:R-:W-:-:S02]  /*0230*/  PLOP3.LUT P2, PT, PT, PT, PT, 0x8, 0x80 ;  /* 0x000000000080781c */ /* 0x000fc40003f4e170 */
[----:B------:R-:W-:Y:S02]  /*0240*/  CS2R R82, SRZ ;  /* 0x0000000000527805 */ /* 0x000fe4000001ff00 */
[----:B------:R-:W-:Y:S02]  /*0250*/  CS2R R80, SRZ ;  /* 0x0000000000507805 */ /* 0x000fe4000001ff00 */
[----:B------:R-:W-:Y:S02]  /*0260*/  CS2R R78, SRZ ;  /* 0x00000000004e7805 */ /* 0x000fe4000001ff00 */
[----:B------:R-:W-:Y:S02]  /*0270*/  CS2R R76, SRZ ;  /* 0x00000000004c7805 */ /* 0x000fe4000001ff00 */
[----:B------:R-:W-:Y:S01]  /*0280*/  CS2R R74, SRZ ;  /* 0x00000000004a7805 */ /* 0x000fe2000001ff00 */
[----:B-1----:R-:W-:Y:S01]  /*0290*/  IMAD.WIDE.U32 R2, R66, 0x10, R2 ;  /* 0x0000001042027825 */ /* 0x002fe200078e0002 */
[----:B------:R-:W-:-:S02]  /*02a0*/  CS2R R72, SRZ ;  /* 0x0000000000487805 */ /* 0x000fc4000001ff00 */
[----:B------:R-:W-:Y:S02]  /*02b0*/  MOV R0, RZ ;  /* 0x000000ff00007202 */ /* 0x000fe40000000f00 */
[----:B------:R-:W-:Y:S02]  /*02c0*/  CS2R R16, SRZ ;  /* 0x0000000000107805 */ /* 0x000fe4000001ff00 */
[----:B------:R-:W-:Y:S01]  /*02d0*/  CS2R R18, SRZ ;  /* 0x0000000000127805 */ /* 0x000fe2000001ff00 */
[----:B0-----:R-:W4:Y:S01]  /*02e0*/  LDG.E.128 R12, desc[UR6][R2.64] ;  /* 0x00000006020c7981 */ /* 0x001f22000c1e1d00 */
[----:B------:R-:W-:Y:S02]  /*02f0*/  CS2R R20, SRZ ;  /* 0x0000000000147805 */ /* 0x000fe4000001ff00 */
[----:B------:R-:W-:Y:S01]  /*0300*/  CS2R R22, SRZ ;  /* 0x0000000000167805 */ /* 0x000fe2000001ff00 */
[----:B--2---:R-:W-:Y:S01]  /*0310*/  IMAD.WIDE.U32 R4, R66, 0x10, R4 ;  /* 0x0000001042047825 */ /* 0x004fe200078e0004 */
[----:B------:R0:W2:Y:S01]  /*0320*/  LDG.E.128 R8, desc[UR6][R2.64+0x800] ;  /* 0x0008000602087981 */ /* 0x0000a2000c1e1d00 */
[----:B------:R-:W-:-:S02]  /*0330*/  CS2R R24, SRZ ;  /* 0x0000000000187805 */ /* 0x000fc4000001ff00 */
[----:B------:R-:W-:Y:S02]  /*0340*/  CS2R R26, SRZ ;  /* 0x00000000001a7805 */ /* 0x000fe4000001ff00 */
[----:B------:R-:W-:Y:S01]  /*0350*/  CS2R R28, SRZ ;  /* 0x00000000001c7805 */ /* 0x000fe2000001ff00 */
[----:B------:R-:W5:Y:S01]  /*0360*/  LDG.E.128 R36, desc[UR6][R4.64+0x800] ;  /* 0x0008000604247981 */ /* 0x000f62000c1e1d00 */
[----:B------:R-:W-:Y:S02]  /*0370*/  CS2R R30, SRZ ;  /* 0x00000000001e7805 */ /* 0x000fe4000001ff00 */
[----:B------:R-:W-:Y:S02]  /*0380*/  CS2R R68, SRZ ;  /* 0x0000000000447805 */ /* 0x000fe4000001ff00 */
[----:B------:R-:W-:Y:S01]  /*0390*/  CS2R R70, SRZ ;  /* 0x0000000000467805 */ /* 0x000fe2000001ff00 */
[----:B------:R1:W5:Y:S01]  /*03a0*/  LDG.E.128 R32, desc[UR6][R4.64] ;  /* 0x0000000604207981 */ /* 0x000362000c1e1d00 */
[----:B---3--:R-:W-:-:S02]  /*03b0*/  ISETP.NE.U32.AND P1, PT, R6, RZ, PT ;  /* 0x000000ff0600720c */ /* 0x008fc40003f25070 */
[----:B0-----:R-:W-:Y:S02]  /*03c0*/  CS2R R2, SRZ ;  /* 0x0000000000027805 */ /* 0x001fe4000001ff00 */
[----:B------:R-:W-:Y:S01]  /*03d0*/  MOV R100, UR5 ;  /* 0x0000000500647c02 */ /* 0x000fe20008000f00 */
[----:B------:R-:W0:Y:S01]  /*03e0*/  LDCU UR4, c[0x0][0x408] ;  /* 0x00008100ff0477ac */ /* 0x000e220008000800 */
[----:B------:R-:W-:Y:S02]  /*03f0*/  ISETP.NE.AND.EX P1, PT, R7, RZ, PT, P1 ;  /* 0x000000ff0700720c */ /* 0x000fe40003f25310 */
[----:B------:R-:W-:Y:S01]  /*0400*/  CS2R R6, SRZ ;  /* 0x0000000000067805 */ /* 0x000fe2000001ff00 */
[----:B------:R-:W3:Y:S01]  /*0410*/  LDCU UR9, c[0x0][0x388] ;  /* 0x00007100ff0977ac */ /* 0x000ee20008000800 */
[----:B-1----:R-:W-:Y:S01]  /*0420*/  CS2R R4, SRZ ;  /* 0x0000000000047805 */ /* 0x002fe2000001ff00 */
[----:B------:R-:W1:Y:S01]  /*0430*/  LDCU.U8 UR8, c[0x0][0x410] ;  /* 0x00008200ff0877ac */ /* 0x000e620008000000 */
[----:B------:R-:W0:Y:S01]  /*0440*/  LDCU UR12, c[0x0][0x400] ;  /* 0x00008000ff0c77ac */ /* 0x000e220008000800 */
[----:B------:R-:W0:Y:S01]  /*0450*/  LDCU.64 UR14, c[0x0][0x478] ;  /* 0x00008f00ff0e77ac */ /* 0x000e220008000a00 */
[----:B------:R-:W0:Y:S01]  /*0460*/  LDCU.64 UR10, c[0x0][0x438] ;  /* 0x00008700ff0a77ac */ /* 0x000e220008000a00 */
[----:B----4-:R-:W-:-:S02]  /*0470*/  PRMT R91, R12, 0x7632, R91 ;  /* 0x000076320c5b7816 */ /* 0x010fc4000000005b */
[----:B------:R-:W-:Y:S02]  /*0480*/  PRMT R90, R13, 0x7632, R90 ;  /* 0x000076320d5a7816 */ /* 0x000fe4000000005a */
[----:B------:R-:W-:Y:S02]  /*0490*/  PRMT R89, R14, 0x7632, R89 ;  /* 0x000076320e597816 */ /* 0x000fe40000000059 */
[----:B------:R-:W-:Y:S02]  /*04a0*/  PRMT R88, R15, 0x7632, R88 ;  /* 0x000076320f587816 */ /* 0x000fe40000000058 */
[----:B--2---:R-:W-:Y:S02]  /*04b0*/  PRMT R87, R8, 0x7632, R87 ;  /* 0x0000763208577816 */ /* 0x004fe40000000057 */
        /* <DEDUP_REMOVED lines=15> */
[----:B-----5:R-:W-:Y:S02]  /*05b0*/  PRMT R99, R36, 0x7632, R99 ;  /* 0x0000763224637816 */ /* 0x020fe40000000063 */
[----:B------:R-:W-:Y:S02]  /*05c0*/  PRMT R98, R37, 0x7632, R98 ;  /* 0x0000763225627816 */ /* 0x000fe40000000062 */
[----:B------:R-:W-:Y:S02]  /*05d0*/  PRMT R97, R38, 0x7632, R97 ;  /* 0x0000763226617816 */ /* 0x000fe40000000061 */
[----:B------:R-:W-:Y:S02]  /*05e0*/  PRMT R96, R39, 0x7632, R96 ;  /* 0x0000763227607816 */ /* 0x000fe40000000060 */
[----:B------:R-:W-:-:S02]  /*05f0*/  PRMT R95, R32, 0x7632, R95 ;  /* 0x00007632205f7816 */ /* 0x000fc4000000005f */
[----:B------:R-:W-:Y:S02]  /*0600*/  PRMT R94, R33, 0x7632, R94 ;  /* 0x00007632215e7816 */ /* 0x000fe4000000005e */
[----:B------:R-:W-:Y:S02]  /*0610*/  PRMT R93, R34, 0x7632, R93 ;  /* 0x00007632225d7816 */ /* 0x000fe4000000005d */
[----:B------:R-:W-:Y:S02]  /*0620*/  PRMT R92, R35, 0x7632, R92 ;  /* 0x00007632235c7816 */ /* 0x000fe4000000005c */
[----:B------:R-:W-:Y:S02]  /*0630*/  SHF.L.U32 R91, R91, 0x10, RZ ;  /* 0x000000105b5b7819 */ /* 0x000fe400000006ff */
[----:B------:R-:W-:Y:S02]  /*0640*/  SHF.L.U32 R90, R90, 0x10, RZ ;  /* 0x000000105a5a7819 */ /* 0x000fe400000006ff */
[----:B------:R-:W-:-:S02]  /*0650*/  SHF.L.U32 R89, R89, 0x10, RZ ;  /* 0x0000001059597819 */ /* 0x000fc400000006ff */
[----:B------:R-:W-:Y:S02]  /*0660*/  SHF.L.U32 R88, R88, 0x10, RZ ;  /* 0x0000001058587819 */ /* 0x000fe400000006ff */
[----:B------:R-:W-:Y:S02]  /*0670*/  SHF.L.U32 R87, R87, 0x10, RZ ;  /* 0x0000001057577819 */ /* 0x000fe400000006ff */
[----:B------:R-:W-:Y:S02]  /*0680*/  SHF.L.U32 R86, R86, 0x10, RZ ;  /* 0x0000001056567819 */ /* 0x000fe400000006ff */
[----:B------:R-:W-:Y:S02]  /*0690*/  SHF.L.U32 R85, R85, 0x10, RZ ;  /* 0x0000001055557819 */ /* 0x000fe400000006ff */
[----:B01-3--:R-:W-:-:S07]  /*06a0*/  SHF.L.U32 R84, R84, 0x10, RZ ;  /* 0x0000001054547819 */ /* 0x00bfce00000006ff */
.L_x_530:
[----:B------:R-:W0:Y:S01]  /*06b0*/  LDC.64 R64, c[0x0][0x428] ;  /* 0x00010a00ff407b82 */ /* 0x000e220000000a00 */
[----:B------:R-:W-:-:S05]  /*06c0*/  IMAD R52, R100, UR9, RZ ;  /* 0x0000000964347c24 */ /* 0x000fca000f8e02ff */
[----:B------:R-:W-:Y:S02]  /*06d0*/  SHF.R.S32.HI R53, RZ, 0x1f, R52 ;  /* 0x0000001fff357819 */ /* 0x000fe40000011434 */
[----:B------:R-:W1:Y:S02]  /*06e0*/  LDC.64 R60, c[0x0][0x3a8] ;  /* 0x0000ea00ff3c7b82 */ /* 0x000e640000000a00 */
[----:B------:R-:W-:-:S04]  /*06f0*/  LEA.HI R53, R53, R52, RZ, 0x3 ;  /* 0x0000003435357211 */ /* 0x000fc800078f18ff */
[----:B------:R-:W-:Y:S02]  /*0700*/  LEA.HI.SX32 R115, R53, R66, 0x1d ;  /* 0x0000004235737211 */ /* 0x000fe400078feaff */
[----:B------:R-:W2:Y:S03]  /*0710*/  LDC.64 R66, c[0x0][0x3c0] ;  /* 0x0000f000ff427b82 */ /* 0x000ea60000000a00 */
[----:B0-----:R-:W-:-:S05]  /*0720*/  IMAD.WIDE.U32 R56, R115, 0x10, R64 ;  /* 0x0000001073387825 */ /* 0x001fca00078e0040 */
[----:B------:R-:W0:Y:S01]  /*0730*/  LDC.64 R112, c[0x0][0x3c8] ;  /* 0x0000f200ff707b82 */ /* 0x000e220000000a00 */
[----:B------:R-:W3:Y:S01]  /*0740*/  LDG.E.128 R56, desc[UR6][R56.64] ;  /* 0x0000000638387981 */ /* 0x000ee2000c1e1d00 */
[----:B-1----:R-:W-:-:S06]  /*0750*/  IMAD.WIDE.U32 R52, R115, 0x10, R60 ;  /* 0x0000001073347825 */ /* 0x002fcc00078e003c */
[----:B------:R-:W4:Y:S01]  /*0760*/  LDG.E.128 R52, desc[UR6][R52.64] ;  /* 0x0000000634347981 */ /* 0x000f22000c1e1d00 */
[----:B------:R-:W-:Y:S01]  /*0770*/  IADD3 R111, PT, PT, R115, 0x80, RZ ;  /* 0x00000080736f7810 */ /* 0x000fe20007ffe0ff */
[----:B--2---:R-:W-:-:S04]  /*0780*/  IMAD.WIDE R116, R100, 0x4, R66 ;  /* 0x0000000464747825 */ /* 0x004fc800078e0242 */
[----:B------:R-:W-:Y:S02]  /*0790*/  IMAD.WIDE.U32 R60, R111, 0x10, R60 ;  /* 0x000000106f3c7825 */ /* 0x000fe400078e003c */
[----:B------:R-:W2:Y:S04]  /*07a0*/  LDG.E R116, desc[UR6][R116.64] ;  /* 0x0000000674747981 */ /* 0x000ea8000c1e1900 */
[----:B------:R-:W2:Y:S01]  /*07b0*/  LDG.E.128 R60, desc[UR6][R60.64] ;  /* 0x000000063c3c7981 */ /* 0x000ea2000c1e1d00 */
[----:B0-----:R-:W-:-:S04]  /*07c0*/  IMAD.WIDE R112, R100, 0x4, R112 ;  /* 0x0000000464707825 */ /* 0x001fc800078e0270 */
[----:B------:R-:W-:Y:S01]  /*07d0*/  IMAD.WIDE.U32 R64, R111, 0x10, R64 ;  /* 0x000000106f407825 */ /* 0x000fe200078e0040 */
[----:B------:R2:W2:Y:S05]  /*07e0*/  LDG.E R110, desc[UR6][R112.64] ;  /* 0x00000006706e7981 */ /* 0x0004aa000c1e1900 */
[----:B------:R-:W2:Y:S01]  /*07f0*/  LDG.E.128 R64, desc[UR6][R64.64] ;  /* 0x0000000640407981 */ /* 0x000ea2000c1e1d00 */
[----:B------:R-:W-:-:S04]  /*0800*/  ISETP.NE.U32.AND P0, PT, RZ, UR10, PT ;  /* 0x0000000aff007c0c */ /* 0x000fc8000bf05070 */
[----:B------:R-:W-:Y:S02]  /*0810*/  ISETP.NE.AND.EX P0, PT, RZ, UR11, PT, P0 ;  /* 0x0000000bff007c0c */ /* 0x000fe4000bf05300 */
[----:B------:R-:W-:Y:S02]  /*0820*/  ISETP.NE.AND P4, PT, RZ, UR8, PT ;  /* 0x00000008ff007c0c */ /* 0x000fe4000bf85270 */
[C---:B---3--:R-:W-:Y:S02]  /*0830*/  PRMT R156, R58.reuse, 0x7632, R156 ;  /* 0x000076323a9c7816 */ /* 0x048fe4000000009c */
[----:B------:R-:W-:Y:S02]  /*0840*/  SHF.L.U32 R139, R58, 0x10, RZ ;  /* 0x000000103a8b7819 */ /* 0x000fe400000006ff */
[C---:B------:R-:W-:Y:S02]  /*0850*/  PRMT R157, R59.reuse, 0x7632, R157 ;  /* 0x000076323b9d7816 */ /* 0x040fe4000000009d */
[----:B------:R-:W-:-:S02]  /*0860*/  SHF.L.U32 R147, R59, 0x10, RZ ;  /* 0x000000103b937819 */ /* 0x000fc400000006ff */
[----:B------:R-:W0:Y:S01]  /*0870*/  @P1 LDC.64 R58, c[0x0][0x3e0] ;  /* 0x0000f800ff3a1b82 */ /* 0x000e220000000a00 */
[C---:B----4-:R-:W-:Y:S02]  /*0880*/  PRMT R118, R53.reuse, 0x7632, R118 ;  /* 0x0000763235767816 */ /* 0x050fe40000000076 */
[----:B------:R-:W-:Y:S02]  /*0890*/  SHF.L.U32 R163, R53, 0x10, RZ ;  /* 0x0000001035a37819 */ /* 0x000fe400000006ff */
[C---:B------:R-:W-:Y:S02]  /*08a0*/  PRMT R114, R52.reuse, 0x7632, R114 ;  /* 0x0000763234727816 */ /* 0x040fe40000000072 */
[----:B------:R-:W-:Y:S02]  /*08b0*/  SHF.L.U32 R165, R52, 0x10, RZ ;  /* 0x0000001034a57819 */ /* 0x000fe400000006ff */
[----:B------:R-:W1:Y:S01]  /*08c0*/  @P0 LDC.64 R52, c[0x0][0x438] ;  /* 0x00010e00ff340b82 */ /* 0x000e620000000a00 */
[----:B------:R-:W-:-:S02]  /*08d0*/  PRMT R119, R54, 0x7632, R119 ;  /* 0x0000763236777816 */ /* 0x000fc40000000077 */
[----:B------:R-:W-:Y:S02]  /*08e0*/  SHF.L.U32 R141, R54, 0x10, RZ ;  /* 0x00000010368d7819 */ /* 0x000fe400000006ff */
[C---:B------:R-:W-:Y:S02]  /*08f0*/  PRMT R120, R55.reuse, 0x7632, R120 ;  /* 0x0000763237787816 */ /* 0x040fe40000000078 */
[----:B------:R-:W-:Y:S02]  /*0900*/  SHF.L.U32 R135, R55, 0x10, RZ ;  /* 0x0000001037877819 */ /* 0x000fe400000006ff */
[----:B--2---:R-:W-:Y:S01]  /*0910*/  PRMT R112, R60, 0x7632, R112 ;  /* 0x000076323c707816 */ /* 0x004fe20000000070 */
[----:B------:R-:W2:Y:S01]  /*0920*/  LDC.64 R54, c[0x0][0x3b0] ;  /* 0x0000ec00ff367b82 */ /* 0x000ea20000000a00 */
[----:B------:R-:W-:Y:S02]  /*0930*/  FSEL R116, R116, RZ, !P4 ;  /* 0x000000ff74747208 */ /* 0x000fe40006000000 */
[----:B------:R-:W-:-:S02]  /*0940*/  PRMT R158, R56, 0x7632, R158 ;  /* 0x00007632389e7816 */ /* 0x000fc4000000009e */
[----:B------:R-:W-:Y:S01]  /*0950*/  SHF.L.U32 R149, R56, 0x10, RZ ;  /* 0x0000001038957819 */ /* 0x000fe200000006ff */
[----:B0-----:R-:W-:Y:S01]  /*0960*/  @P1 IMAD.WIDE R58, R100, 0x2, R58 ;  /* 0x00000002643a1825 */ /* 0x001fe200078e023a */
[----:B------:R-:W-:-:S03]  /*0970*/  SHF.L.U32 R112, R112, 0x10, RZ ;  /* 0x0000001070707819 */ /* 0x000fc600000006ff */
[----:B------:R-:W-:Y:S01]  /*0980*/  FADD.FTZ R165, -R116, R165 ;  /* 0x000000a574a57221 */ /* 0x000fe20000010100 */
[----:B------:R-:W-:Y:S01]  /*0990*/  SHF.L.U32 R114, R114, 0x10, RZ ;  /* 0x0000001072727819 */ /* 0x000fe200000006ff */
[----:B------:R-:W-:Y:S01]  /*09a0*/  FMUL.FTZ R143, R109, R149 ;  /* 0x000000956d8f7220 */ /* 0x000fe20000410000 */
[----:B------:R-:W-:Y:S01]  /*09b0*/  SHF.L.U32 R158, R158, 0x10, RZ ;  /* 0x000000109e9e7819 */ /* 0x000fe200000006ff */
[----:B------:R-:W-:Y:S01]  /*09c0*/  FADD.FTZ R125, -R116, R112 ;  /* 0x00000070747d7221 */ /* 0x000fe20000010100 */
[----:B------:R-:W3:Y:S01]  /*09d0*/  @P1 LDG.E.U16 R150, desc[UR6][R58.64] ;  /* 0x000000063a961981 */ /* 0x000ee2000c1e1500 */
[----:B-1----:R-:W-:-:S04]  /*09e0*/  @P0 IMAD.WIDE.U32 R52, R111, 0x10, R52 ;  /* 0x000000106f340825 */ /* 0x002fc800078e0034 */
[----:B------:R-:W-:Y:S01]  /*09f0*/  FADD.FTZ R161, -R116, R114 ;  /* 0x0000007274a17221 */ /* 0x000fe20000010100 */
[----:B------:R-:W-:Y:S01]  /*0a00*/  FMUL.FTZ R112, R110, R165 ;  /* 0x000000a56e707220 */ /* 0x000fe20000410000 */
[----:B------:R-:W-:Y:S02]  /*0a10*/  SHF.L.U32 R131, R60, 0x10, RZ ;  /* 0x000000103c837819 */ /* 0x000fe400000006ff */
[C---:B------:R-:W-:Y:S01]  /*0a20*/  PRMT R154, R57.reuse, 0x7632, R154 ;  /* 0x00007632399a7816 */ /* 0x040fe2000000009a */
[----:B------:R0:W5:Y:S01]  /*0a30*/  @P0 LDG.E.128 R44, desc[UR6][R52.64] ;  /* 0x00000006342c0981 */ /* 0x000162000c1e1d00 */
[----:B------:R-:W-:Y:S02]  /*0a40*/  SHF.L.U32 R133, R57, 0x10, RZ ;  /* 0x0000001039857819 */ /* 0x000fe400000006ff */
[C---:B------:R-:W-:Y:S02]  /*0a50*/  PRMT R60, R61.reuse, 0x7632, R60 ;  /* 0x000076323d3c7816 */ /* 0x040fe4000000003c */
[----:B------:R-:W-:-:S02]  /*0a60*/  SHF.L.U32 R127, R61, 0x10, RZ ;  /* 0x000000103d7f7819 */ /* 0x000fc400000006ff */
[C---:B------:R-:W-:Y:S02]  /*0a70*/  PRMT R152, R67.reuse, 0x7632, R152 ;  /* 0x0000763243987816 */ /* 0x040fe40000000098 */
[----:B------:R-:W-:Y:S01]  /*0a80*/  SHF.L.U32 R153, R67, 0x10, RZ ;  /* 0x0000001043997819 */ /* 0x000fe200000006ff */
[----:B------:R-:W-:Y:S01]  /*0a90*/  FMUL.FTZ R67, R91, R158 ;  /* 0x0000009e5b437220 */ /* 0x000fe20000410000 */
[C---:B------:R-:W-:Y:S01]  /*0aa0*/  PRMT R61, R62.reuse, 0x7632, R61 ;  /* 0x000076323e3d7816 */ /* 0x040fe2000000003d */
[----:B0-----:R-:W-:Y:S01]  /*0ab0*/  FADD.FTZ R52, RZ, R143 ;  /* 0x0000008fff347221 */ /* 0x001fe20000010000 */
[----:B------:R-:W-:Y:S01]  /*0ac0*/  SHF.L.U32 R123, R62, 0x10, RZ ;  /* 0x000000103e7b7819 */ /* 0x000fe200000006ff */
[----:B------:R-:W-:Y:S01]  /*0ad0*/  FADD.FTZ R163, -R116, R163 ;  /* 0x000000a374a37221 */ /* 0x000fe20000010100 */
[----:B------:R-:W-:Y:S01]  /*0ae0*/  SHF.L.U32 R118, R118, 0x10, RZ ;  /* 0x0000001076767819 */ /* 0x000fe200000006ff */
[----:B------:R-:W-:Y:S01]  /*0af0*/  FMUL.FTZ R114, R110, R161 ;  /* 0x000000a16e727220 */ /* 0x000fe20000410000 */
[----:B------:R-:W-:Y:S01]  /*0b00*/  PRMT R62, R63, 0x7632, R62 ;  /* 0x000076323f3e7816 */ /* 0x000fe2000000003e */
[----:B------:R-:W-:Y:S01]  /*0b10*/  FFMA.FTZ R53, R112, R143, RZ ;  /* 0x0000008f70357223 */ /* 0x000fe200000100ff */
[----:B------:R-:W-:Y:S01]  /*0b20*/  FADD.FTZ R135, -R116, R135 ;  /* 0x0000008774877221 */ /* 0x000fe20000010100 */
[----:B------:R-:W-:Y:S01]  /*0b30*/  SHF.L.U32 R154, R154, 0x10, RZ ;  /* 0x000000109a9a7819 */ /* 0x000fe200000006ff */
[----:B------:R-:W-:Y:S01]  /*0b40*/  FMUL.FTZ R145, R108, R133 ;  /* 0x000000856c917220 */ /* 0x000fe20000410000 */
[----:B------:R-:W-:Y:S01]  /*0b50*/  SHF.L.U32 R119, R119, 0x10, RZ ;  /* 0x0000001077777819 */ /* 0x000fe200000006ff */
[----:B------:R-:W-:Y:S01]  /*0b60*/  FADD.FTZ R52, R52, R67 ;  /* 0x0000004334347221 */ /* 0x000fe20000010000 */
[----:B------:R-:W-:Y:S01]  /*0b70*/  SHF.L.U32 R63, R63, 0x10, RZ ;  /* 0x000000103f3f7819 */ /* 0x000fe200000006ff */
[----:B------:R-:W-:Y:S01]  /*0b80*/  FADD.FTZ R137, -R116, R118 ;  /* 0x0000007674897221 */ /* 0x000fe20000010100 */
[----:B------:R-:W-:Y:S01]  /*0b90*/  SHF.L.U32 R60, R60, 0x10, RZ ;  /* 0x000000103c3c7819 */ /* 0x000fe200000006ff */
[----:B------:R-:W-:Y:S01]  /*0ba0*/  FMUL.FTZ R148, R110, R163 ;  /* 0x000000a36e947220 */ /* 0x000fe20000410000 */
[----:B------:R-:W-:Y:S01]  /*0bb0*/  SHF.L.U32 R62, R62, 0x10, RZ ;  /* 0x000000103e3e7819 */ /* 0x000fe200000006ff */
[----:B------:R-:W-:Y:S01]  /*0bc0*/  FFMA.FTZ R53, R114, R67, R53 ;  /* 0x0000004372357223 */ /* 0x000fe20000010035 */
[----:B------:R-:W-:-:S02]  /*0bd0*/  IMAD.U32 R61, R61, 0x10000, RZ ;  /* 0x000100003d3d7824 */ /* 0x000fc400078e00ff */
[----:B------:R-:W-:Y:S01]  /*0be0*/  FMUL.FTZ R140, R110, R135 ;  /* 0x000000876e8c7220 */ /* 0x000fe20000410000 */
[----:B------:R-:W-:Y:S01]  /*0bf0*/  FMUL.FTZ R135, R90, R154 ;  /* 0x0000009a5a877220 */ /* 0x000fe20000410000 */
[----:B------:R-:W-:Y:S01]  /*0c00*/  FADD.FTZ R52, R52, R145 ;  /* 0x0000009134347221 */ /* 0x000fe20000010000 */
[C---:B------:R-:W-:Y:S01]  /*0c10*/  FADD.FTZ R141, -R116.reuse, R141 ;  /* 0x0000008d748d7221 */ /* 0x040fe20000010100 */
[----:B------:R-:W-:Y:S01]  /*0c20*/  FADD.FTZ R159, -R116, R119 ;  /* 0x00000077749f7221 */ /* 0x000fe20000010100 */
[----:B------:R-:W-:Y:S01]  /*0c30*/  FMUL.FTZ R146, R110, R137 ;  /* 0x000000896e927220 */ /* 0x000fe20000410000 */
[----:B------:R-:W-:Y:S01]  /*0c40*/  FFMA.FTZ R53, R148, R145, R53 ;  /* 0x0000009194357223 */ /* 0x000fe20000010035 */
[C---:B------:R-:W-:Y:S01]  /*0c50*/  FADD.FTZ R119, -R116.reuse, R63 ;  /* 0x0000003f74777221 */ /* 0x040fe20000010100 */
[C---:B------:R-:W-:Y:S01]  /*0c60*/  FADD.FTZ R121, -R116.reuse, R60 ;  /* 0x0000003c74797221 */ /* 0x040fe20000010100 */
[C---:B------:R-:W-:Y:S01]  /*0c70*/  FADD.FTZ R117, -R116.reuse, R61 ;  /* 0x0000003d74757221 */ /* 0x040fe20000010100 */
[----:B------:R-:W-:Y:S01]  /*0c80*/  FADD.FTZ R155, -R116, R62 ;  /* 0x0000003e749b7221 */ /* 0x000fe20000010100 */
[----:B--2---:R-:W-:Y:S01]  /*0c90*/  IMAD.WIDE.U32 R62, R115, 0x8, R54 ;  /* 0x00000008733e7825 */ /* 0x004fe200078e0036 */
[----:B------:R-:W-:-:S03]  /*0ca0*/  SHF.L.U32 R156, R156, 0x10, RZ ;  /* 0x000000109c9c7819 */ /* 0x000fc600000006ff */
[----:B------:R-:W-:Y:S01]  /*0cb0*/  FMUL.FTZ R132, R107, R139 ;  /* 0x0000008b6b847220 */ /* 0x000fe20000410000 */
[----:B------:R-:W-:Y:S01]  /*0cc0*/  SHF.L.U32 R120, R120, 0x10, RZ ;  /* 0x0000001078787819 */ /* 0x000fe200000006ff */
[----:B------:R-:W-:-:S04]  /*0cd0*/  IMAD.WIDE.U32 R60, R111, 0x8, R54 ;  /* 0x000000086f3c7825 */ /* 0x000fc800078e0036 */
        /* <DEDUP_REMOVED lines=10> */
[----:B------:R-:W-:Y:S01]  /*0d80*/  FADD.FTZ R129, -R116, R120 ;  /* 0x0000007874817221 */ /* 0x000fe20000010100 */
        /* <DEDUP_REMOVED lines=21> */
[----:B------:R-:W-:Y:S01]  /*0ee0*/  FADD.FTZ R55, R52, R129 ;  /* 0x0000008134377221 */ /* 0x000fe20000010000 */
[----:B------:R-:W-:Y:S01]  /*0ef0*/  FMUL.FTZ R126, R104, R151 ;  /* 0x00000097687e7220 */ /* 0x000fe20000410000 */
[----:B------:R-:W-:Y:S01]  /*0f00*/  FMUL.FTZ R127, R110, R127 ;  /* 0x0000007f6e7f7220 */ /* 0x000fe20000410000 */
[----:B------:R-:W-:Y:S01]  /*0f10*/  FFMA.FTZ R52, R128, R129, R53 ;  /* 0x0000008180347223 */ /* 0x000fe20000010035 */
[----:B------:R-:W-:Y:S01]  /*0f20*/  PRMT R162, R66, 0x7632, R162 ;  /* 0x0000763242a27816 */ /* 0x000fe200000000a2 */
        /* <DEDUP_REMOVED lines=21> */
[----:B------:R-:W-:Y:S01]  /*1080*/  FMUL.FTZ R116, R84, R152 ;  /* 0x0000009854747220 */ /* 0x000fe20000410000 */
[----:B------:R-:W-:Y:S01]  /*1090*/  FADD.FTZ R53, R54, R117 ;  /* 0x0000007536357221 */ /* 0x000fe20000010000 */
[----:B------:R-:W-:Y:S01]  /*10a0*/  FFMA.FTZ R55, R119, R117, R52 ;  /* 0x0000007577377223 */ /* 0x000fe20000010034 */
[----:B------:R-:W0:Y:S01]  /*10b0*/  @P0 LDC.64 R56, c[0x0][0x438] ;  /* 0x00010e00ff380b82 */ /* 0x000e220000000a00 */
[----:B------:R-:W5:Y:S01]  /*10c0*/  LDG.E.64 R62, desc[UR6][R62.64] ;  /* 0x000000063e3e7981 */ /* 0x000f62000c1e1b00 */
[----:B------:R-:W-:Y:S01]  /*10d0*/  FADD.FTZ R53, R53, R116 ;  /* 0x0000007435357221 */ /* 0x000fe20000010000 */
[----:B------:R-:W-:-:S02]  /*10e0*/  FFMA.FTZ R55, R118, R116, R55 ;  /* 0x0000007476377223 */ /* 0x000fc40000010037 */
[----:B------:R-:W5:Y:S04]  /*10f0*/  LDG.E.64 R60, desc[UR6][R60.64] ;  /* 0x000000063c3c7981 */ /* 0x000f68000c1e1b00 */
[----:B------:R-:W1:Y:S04]  /*1100*/  SHFL.DOWN PT, R52, R53, 0x10, 0x1f ;  /* 0x0a001f0035347f89 */ /* 0x000e6800000e0000 */
[----:B------:R-:W2:Y:S01]  /*1110*/  SHFL.DOWN PT, R54, R55, 0x10, 0x1f ;  /* 0x0a001f0037367f89 */ /* 0x000ea200000e0000 */
[----:B0-----:R-:W-:-:S05]  /*1120*/  @P0 IMAD.WIDE.U32 R56, R115, 0x10, R56 ;  /* 0x0000001073380825 */ /* 0x001fca00078e0038 */
[----:B------:R0:W5:Y:S01]  /*1130*/  @P0 LDG.E.128 R40, desc[UR6][R56.64] ;  /* 0x0000000638280981 */ /* 0x000162000c1e1d00 */
[----:B-1----:R-:W-:Y:S01]  /*1140*/  FADD.FTZ R52, R53, R52 ;  /* 0x0000003435347221 */ /* 0x002fe20000010000 */
[----:B--2---:R-:W-:-:S04]  /*1150*/  FADD.FTZ R54, R55, R54 ;  /* 0x0000003637367221 */ /* 0x004fc80000010000 */
[----:B0-----:R-:W0:Y:S04]  /*1160*/  SHFL.DOWN PT, R57, R52, 0x8, 0x1f ;  /* 0x09001f0034397f89 */ /* 0x001e2800000e0000 */
[----:B------:R-:W1:Y:S01]  /*1170*/  SHFL.DOWN PT, R59, R54, 0x8, 0x1f ;  /* 0x09001f00363b7f89 */ /* 0x000e6200000e0000 */
[----:B0-----:R-:W-:Y:S01]  /*1180*/  FADD.FTZ R57, R52, R57 ;  /* 0x0000003934397221 */ /* 0x001fe20000010000 */
[----:B-1----:R-:W-:-:S04]  /*1190*/  FADD.FTZ R59, R54, R59 ;  /* 0x0000003b363b7221 */ /* 0x002fc80000010000 */
[----:B------:R-:W0:Y:S04]  /*11a0*/  SHFL.DOWN PT, R56, R57, 0x4, 0x1f ;  /* 0x08801f0039387f89 */ /* 0x000e2800000e0000 */
[----:B------:R-:W1:Y:S01]  /*11b0*/  SHFL.DOWN PT, R58, R59, 0x4, 0x1f ;  /* 0x08801f003b3a7f89 */ /* 0x000e6200000e0000 */
[----:B------:R-:W2:Y:S01]  /*11c0*/  S2R R66, SR_TID.X ;  /* 0x0000000000427919 */ /* 0x000ea20000002100 */
[----:B------:R-:W4:Y:S01]  /*11d0*/  S2R R65, SR_CgaCtaId ;  /* 0x0000000000417919 */ /* 0x000f220000008800 */
[----:B0-----:R-:W-:Y:S01]  /*11e0*/  FADD.FTZ R56, R57, R56 ;  /* 0x0000003839387221 */ /* 0x001fe20000010000 */
[----:B-1----:R-:W-:-:S04]  /*11f0*/  FADD.FTZ R58, R59, R58 ;  /* 0x0000003a3b3a7221 */ /* 0x002fc80000010000 */
[----:B------:R-:W0:Y:S04]  /*1200*/  SHFL.DOWN PT, R53, R56, 0x2, 0x1f ;  /* 0x08401f0038357f89 */ /* 0x000e2800000e0000 */
[----:B------:R-:W1:Y:S01]  /*1210*/  SHFL.DOWN PT, R55, R58, 0x2, 0x1f ;  /* 0x08401f003a377f89 */ /* 0x000e6200000e0000 */
[----:B------:R-:W-:Y:S02]  /*1220*/  MOV R52, 0x400 ;  /* 0x0000040000347802 */ /* 0x000fe40000000f00 */
[----:B--2---:R-:W-:Y:S02]  /*1230*/  LOP3.LUT P3, RZ, R66, 0x1f, RZ, 0xc0, !PT ;  /* 0x0000001f42ff7812 */ /* 0x004fe4000786c0ff */
[----:B----4-:R-:W-:Y:S01]  /*1240*/  LEA R54, R65, R52, 0x18 ;  /* 0x0000003441367211 */ /* 0x010fe200078ec0ff */
[----:B0-----:R-:W-:Y:S01]  /*1250*/  FADD.FTZ R53, R56, R53 ;  /* 0x0000003538357221 */ /* 0x001fe20000010000 */
[----:B-1----:R-:W-:-:S04]  /*1260*/  FADD.FTZ R55, R58, R55 ;  /* 0x000000373a377221 */ /* 0x002fc80000010000 */
[----:B------:R-:W0:Y:S04]  /*1270*/  SHFL.DOWN PT, R64, R53, 0x1, 0x1f ;  /* 0x08201f0035407f89 */ /* 0x000e2800000e0000 */
[----:B------:R-:W1:Y:S01]  /*1280*/  SHFL.DOWN PT, R52, R55, 0x1, 0x1f ;  /* 0x08201f0037347f89 */ /* 0x000e6200000e0000 */
[----:B------:R-:W-:Y:S02]  /*1290*/  PLOP3.LUT P0, PT, PT, PT, PT, 0x80, 0x8 ;  /* 0x000000000008781c */ /* 0x000fe40003f0f070 */
[----:B------:R-:W-:Y:S02]  /*12a0*/  @!P3 PLOP3.LUT P0, PT, P2, PT, PT, 0x80, 0x8 ;  /* 0x000000000008b81c */ /* 0x000fe4000170f070 */
[----:B------:R-:W-:Y:S02]  /*12b0*/  IADD3 R161, PT, PT, R54, 0x2020, RZ ;  /* 0x0000202036a17810 */ /* 0x000fe40007ffe0ff */
[----:B------:R-:W-:-:S02]  /*12c0*/  @!P3 SHF.R.U32.HI R57, RZ, 0x2, R66 ;  /* 0x00000002ff39b819 */ /* 0x000fc40000011642 */
[----:B------:R-:W-:Y:S02]  /*12d0*/  @!P3 MOV R56, R161 ;  /* 0x000000a10038b202 */ /* 0x000fe40000000f00 */
[----:B------:R-:W-:-:S05]  /*12e0*/  @!P3 LOP3.LUT R57, R57, 0x18, RZ, 0xc0, !PT ;  /* 0x000000183939b812 */ /* 0x000fca00078ec0ff */
[----:B------:R-:W-:-:S04]  /*12f0*/  @!P0 IADD3 R56, PT, PT, R54, 0x2000, RZ ;  /* 0x0000200036388810 */ /* 0x000fc80007ffe0ff */
[----:B------:R-:W-:Y:S01]  /*1300*/  @!P3 IADD3 R155, PT, PT, R57, R56, RZ ;  /* 0x00000038399bb210 */ /* 0x000fe20007ffe0ff */
[----:B0-----:R-:W-:Y:S01]  /*1310*/  FADD.FTZ R64, R53, R64 ;  /* 0x0000004035407221 */ /* 0x001fe20000010000 */
[----:B-1----:R-:W-:-:S05]  /*1320*/  FADD.FTZ R65, R55, R52 ;  /* 0x0000003437417221 */ /* 0x002fca0000010000 */
[----:B------:R-:W-:Y:S01]  /*1330*/  @!P3 STS.64 [R155], R64 ;  /* 0x000000409b00b388 */ /* 0x000fe20000000a00 */
[C---:B------:R-:W-:Y:S02]  /*1340*/  @!P2 IADD3 R161, PT, PT, R54.reuse, 0x2000, RZ ;  /* 0x0000200036a1a810 */ /* 0x040fe40007ffe0ff */
[C---:B------:R-:W-:Y:S02]  /*1350*/  IADD3 R56, PT, PT, R54.reuse, 0x2030, RZ ;  /* 0x0000203036387810 */ /* 0x040fe40007ffe0ff */
[----:B------:R-:W-:Y:S01]  /*1360*/  @!P2 IADD3 R56, PT, PT, R54, 0x2010, RZ ;  /* 0x000020103638a810 */ /* 0x000fe20007ffe0ff */
[----:B------:R-:W-:Y:S06]  /*1370*/  BAR.SYNC.DEFER_BLOCKING 0x0 ;  /* 0x0000000000007b1d */ /* 0x000fec0000010000 */
[----:B------:R-:W0:Y:S04]  /*1380*/  LDS.128 R52, [R161] ;  /* 0x00000000a1347984 */ /* 0x000e280000000c00 */
[----:B------:R-:W1:Y:S01]  /*1390*/  LDS.128 R56, [R56] ;  /* 0x0000000038387984 */ /* 0x000e620000000c00 */
[----:B------:R-:W-:-:S04]  /*13a0*/  UISETP.NE.U32.AND UP0, UPT, UR10, URZ, UPT ;  /* 0x000000ff0a00728c */ /* 0x000fc8000bf05070 */
[----:B------:R-:W-:Y:S01]  /*13b0*/  UISETP.NE.AND.EX UP0, UPT, UR11, URZ, UPT, UP0 ;  /* 0x000000ff0b00728c */ /* 0x000fe2000bf05300 */
        /* <DEDUP_REMOVED lines=42> */
[----:B---3--:R-:W-:Y:S01]  /*1660*/  @P1 SHF.L.U32 R134, R150, 0x10, RZ ;  /* 0x0000001096861819 */ /* 0x008fe200000006ff */
[----:B------:R-:W-:Y:S01]  /*1670*/  FMUL.FTZ R136, R52, UR12 ;  /* 0x0000000c34887c20 */ /* 0x000fe20008410000 */
[----:B------:R-:W-:Y:S01]  /*1680*/  FSEL R139, R58, RZ, !P4 ;  /* 0x000000ff3a8b7208 */ /* 0x000fe20006000000 */
[----:B------:R-:W-:Y:S06]  /*1690*/  BRA.U UP0, `(.L_x_520) ;  /* 0x0000001900ec7547 */ /* 0x000fec000b800000 */
[----:B------:R-:W0:Y:S01]  /*16a0*/  LDC.64 R56, c[0x0][0x390] ;  /* 0x0000e400ff387b82 */ /* 0x000e220000000a00 */
[----:B------:R-:W-:-:S04]  /*16b0*/  ISETP.NE.U32.AND P0, PT, RZ, UR14, PT ;  /* 0x0000000eff007c0c */ /* 0x000fc8000bf05070 */
[----:B------:R-:W-:Y:S01]  /*16c0*/  ISETP.NE.AND.EX P0, PT, RZ, UR15, PT, P0 ;  /* 0x0000000fff007c0c */ /* 0x000fe2000bf05300 */
[----:B0-----:R-:W-:-:S06]  /*16d0*/  IMAD.WIDE.U32 R52, R115, 0x10, R56 ;  /* 0x0000001073347825 */ /* 0x001fcc00078e0038 */
[----:B------:R-:W5:Y:S06]  /*16e0*/  LDG.E.128 R52, desc[UR6][R52.64] ;  /* 0x0000000634347981 */ /* 0x000f6c000c1e1d00 */
[----:B------:R-:W-:Y:S05]  /*16f0*/  @P0 BRA `(.L_x_521) ;  /* 0x0000000400a40947 */ /* 0x000fea0003800000 */
[-CC-:B------:R-:W-:Y:S01]  /*1700*/  FFMA.FTZ R112, R112, R136.reuse, R139.reuse ;  /* 0x0000008870707223 */ /* 0x180fe2000001008b */
[----:B-----5:R-:W-:Y:S01]  /*1710*/  LOP3.LUT P4, RZ, R62, 0xff00, RZ, 0xc0, !PT ;  /* 0x0000ff003eff7812 */ /* 0x020fe2000788c0ff */
[-CC-:B------:R-:W-:Y:S01]  /*1720*/  FFMA.FTZ R114, R114, R136.reuse, R139.reuse ;  /* 0x0000008872727223 */ /* 0x180fe2000001008b */
[C---:B------:R-:W-:Y:S01]  /*1730*/  LOP3.LUT P3, RZ, R62.reuse, 0xff, RZ, 0xc0, !PT ;  /* 0x000000ff3eff7812 */ /* 0x040fe2000786c0ff */
[----:B------:R-:W-:Y:S01]  /*1740*/  FADD.FTZ R143, R143, -R112 ;  /* 0x800000708f8f7221 */ /* 0x000fe20000010000 */
[----:B------:R-:W-:Y:S01]  /*1750*/  LOP3.LUT P6, RZ, R62, 0xff000000, RZ, 0xc0, !PT ;  /* 0xff0000003eff7812 */ /* 0x000fe200078cc0ff */
[----:B------:R-:W-:Y:S01]  /*1760*/  FADD.FTZ R59, R67, -R114 ;  /* 0x80000072433b7221 */ /* 0x000fe20000010000 */
[-CC-:B------:R-:W-:Y:S01]  /*1770*/  FFMA.FTZ R148, R148, R136.reuse, R139.reuse ;  /* 0x0000008894947223 */ /* 0x180fe2000001008b */
[----:B------:R-:W-:Y:S01]  /*1780*/  FMUL.FTZ R143, R110, R143 ;  /* 0x0000008f6e8f7220 */ /* 0x000fe20000410000 */
[----:B------:R-:W-:Y:S01]  /*1790*/  FFMA.FTZ R146, R146, R136, R139 ;  /* 0x0000008892927223 */ /* 0x000fe2000001008b */
[----:B------:R-:W-:Y:S01]  /*17a0*/  LOP3.LUT P5, RZ, R62, 0xff0000, RZ, 0xc0, !PT ;  /* 0x00ff00003eff7812 */ /* 0x000fe200078ac0ff */
[----:B------:R-:W-:Y:S01]  /*17b0*/  FMUL.FTZ R65, R110, R59 ;  /* 0x0000003b6e417220 */ /* 0x000fe20000410000 */
[-C--:B------:R-:W-:Y:S01]  /*17c0*/  FMUL.FTZ R143, R143, R134.reuse ;  /* 0x000000868f8f7220 */ /* 0x080fe20000410000 */
[----:B------:R-:W-:Y:S01]  /*17d0*/  FADD.FTZ R145, R145, -R148 ;  /* 0x8000009491917221 */ /* 0x000fe20000010000 */
[C---:B------:R-:W-:Y:S01]  /*17e0*/  @P4 PRMT R64, R52.reuse, 0x7632, R64 ;  /* 0x0000763234404816 */ /* 0x040fe20000000040 */
[-C--:B------:R-:W-:Y:S01]  /*17f0*/  FMUL.FTZ R65, R65, R134.reuse ;  /* 0x0000008641417220 */ /* 0x080fe20000410000 */
[----:B------:R-:W-:Y:S01]  /*1800*/  FMUL.FTZ R112, R143, UR4 ;  /* 0x000000048f707c20 */ /* 0x000fe20008410000 */
[--C-:B------:R-:W-:Y:S01]  /*1810*/  FADD.FTZ R143, R135, -R146.reuse ;  /* 0x80000092878f7221 */ /* 0x100fe20000010000 */
[----:B------:R-:W-:Y:S01]  /*1820*/  HFMA2 R114, -RZ, RZ, 0, 0 ;  /* 0x00000000ff727431 */ /* 0x000fe200000001ff */
[----:B------:R-:W-:Y:S01]  /*1830*/  @P3 SHF.L.U32 R59, R52, 0x10, RZ ;  /* 0x00000010343b3819 */ /* 0x000fe200000006ff */
[----:B------:R-:W-:Y:S01]  /*1840*/  HFMA2 R67, -RZ, RZ, 0, 0 ;  /* 0x00000000ff437431 */ /* 0x000fe200000001ff */
[----:B------:R-:W-:Y:S01]  /*1850*/  @P4 SHF.L.U32 R64, R64, 0x10, RZ ;  /* 0x0000001040404819 */ /* 0x000fe200000006ff */
[C---:B------:R-:W-:Y:S01]  /*1860*/  FMUL.FTZ R145, R110.reuse, R145 ;  /* 0x000000916e917220 */ /* 0x040fe20000410000 */
[----:B------:R-:W-:Y:S01]  /*1870*/  FMUL.FTZ R143, R110, R143 ;  /* 0x0000008f6e8f7220 */ /* 0x000fe20000410000 */
[----:B------:R-:W-:Y:S01]  /*1880*/  @P3 SHF.L.U32 R52, R32, 0x10, RZ ;  /* 0x0000001020343819 */ /* 0x000fe200000006ff */
[----:B------:R-:W-:Y:S01]  /*1890*/  FMUL.FTZ R148, R65, UR4 ;  /* 0x0000000441947c20 */ /* 0x000fe20008410000 */
[----:B------:R-:W-:Y:S01]  /*18a0*/  @P6 PRMT R146, R53, 0x7632, R146 ;  /* 0x0000763235926816 */ /* 0x000fe20000000092 */
[-C--:B------:R-:W-:Y:S01]  /*18b0*/  FMUL.FTZ R145, R145, R134.reuse ;  /* 0x0000008691917220 */ /* 0x080fe20000410000 */
[----:B------:R-:W-:Y:S01]  /*18c0*/  FMUL.FTZ R143, R143, R134 ;  /* 0x000000868f8f7220 */ /* 0x000fe20000410000 */
[----:B------:R-:W-:Y:S01]  /*18d0*/  MOV R58, RZ ;  /* 0x000000ff003a7202 */ /* 0x000fe20000000f00 */
[----:B------:R-:W-:Y:S01]  /*18e0*/  @P4 FMUL.FTZ R114, R148, R64 ;  /* 0x0000004094724220 */ /* 0x000fe20000410000 */
[C---:B------:R-:W-:Y:S01]  /*18f0*/  @P3 FMUL.FTZ R67, R112.reuse, R59 ;  /* 0x0000003b70433220 */ /* 0x040fe20000410000 */
[----:B------:R-:W-:Y:S01]  /*1900*/  @P3 FMUL.FTZ R58, R112, R52 ;  /* 0x00000034703a3220 */ /* 0x000fe20000410000 */
[----:B------:R-:W-:Y:S01]  /*1910*/  HFMA2 R133, -RZ, RZ, 0, 0 ;  /* 0x00000000ff857431 */ /* 0x000fe200000001ff */
[----:B------:R-:W-:Y:S01]  /*1920*/  @P5 SHF.L.U32 R64, R53, 0x10, RZ ;  /* 0x0000001035405819 */ /* 0x000fe200000006ff */
[----:B------:R-:W-:-:S02]  /*1930*/  HFMA2 R135, -RZ, RZ, 0, 0 ;  /* 0x00000000ff877431 */ /* 0x000fc400000001ff */
[----:B------:R-:W-:Y:S01]  /*1940*/  @P4 IMAD.U32 R53, R95, 0x10000, RZ ;  /* 0x000100005f354824 */ /* 0x000fe200078e00ff */
[----:B------:R-:W-:Y:S01]  /*1950*/  @P5 SHF.L.U32 R112, R33, 0x10, RZ ;  /* 0x0000001021705819 */ /* 0x000fe200000006ff */
[----:B------:R-:W-:Y:S01]  /*1960*/  FMUL.FTZ R145, R145, UR4 ;  /* 0x0000000491917c20 */ /* 0x000fe20008410000 */
[----:B------:R-:W-:Y:S01]  /*1970*/  @P6 SHF.L.U32 R147, R94, 0x10, RZ ;  /* 0x000000105e936819 */ /* 0x000fe200000006ff */
[----:B------:R-:W-:Y:S01]  /*1980*/  FMUL.FTZ R143, R143, UR4 ;  /* 0x000000048f8f7c20 */ /* 0x000fe20008410000 */
[----:B------:R-:W-:Y:S01]  /*1990*/  @P6 SHF.L.U32 R146, R146, 0x10, RZ ;  /* 0x0000001092926819 */ /* 0x000fe200000006ff */
[C---:B------:R-:W-:Y:S01]  /*19a0*/  @P5 FMUL.FTZ R133, R145.reuse, R64 ;  /* 0x0000004091855220 */ /* 0x040fe20000410000 */
[----:B------:R-:W-:Y:S01]  /*19b0*/  MOV R59, RZ ;  /* 0x000000ff003b7202 */ /* 0x000fe20000000f00 */
[----:B------:R-:W-:Y:S01]  /*19c0*/  @P4 FMUL.FTZ R59, R148, R53 ;  /* 0x00000035943b4220 */ /* 0x000fe20000410000 */
[----:B------:R-:W-:Y:S01]  /*19d0*/  MOV R65, RZ ;  /* 0x000000ff00417202 */ /* 0x000fe20000000f00 */
[----:B------:R-:W-:Y:S01]  /*19e0*/  @P5 FMUL.FTZ R65, R145, R112 ;  /* 0x0000007091415220 */ /* 0x000fe20000410000 */
[----:B------:R-:W-:Y:S01]  /*19f0*/  MOV R52, RZ ;  /* 0x000000ff00347202 */ /* 0x000fe20000000f00 */
[C---:B------:R-:W-:Y:S01]  /*1a00*/  @P6 FMUL.FTZ R135, R143.reuse, R146 ;  /* 0x000000928f876220 */ /* 0x040fe20000410000 */
[----:B------:R-:W-:Y:S01]  /*1a10*/  @P6 FMUL.FTZ R52, R143, R147 ;  /* 0x000000938f346220 */ /* 0x000fe20000410000 */
[-CC-:B------:R-:W-:Y:S01]  /*1a20*/  FFMA.FTZ R53, R138, R136.reuse, R139.reuse ;  /* 0x000000888a357223 */ /* 0x180fe2000001008b */
[C---:B------:R-:W-:Y:S01]  /*1a30*/  LOP3.LUT P6, RZ, R63.reuse, 0xff, RZ, 0xc0, !PT ;  /* 0x000000ff3fff7812 */ /* 0x040fe200078cc0ff */
[-C--:B------:R-:W-:Y:S01]  /*1a40*/  FFMA.FTZ R142, R142, R136.reuse, R139 ;  /* 0x000000888e8e7223 */ /* 0x080fe2000001008b */
[C---:B------:R-:W-:Y:S01]  /*1a50*/  LOP3.LUT P5, RZ, R63.reuse, 0xff00, RZ, 0xc0, !PT ;  /* 0x0000ff003fff7812 */ /* 0x040fe200078ac0ff */
[----:B------:R-:W-:Y:S01]  /*1a60*/  FADD.FTZ R53, R132, -R53 ;  /* 0x8000003584357221 */ /* 0x000fe20000010000 */
[----:B------:R-:W-:Y:S01]  /*1a70*/  ISETP.GE.U32.AND P3, PT, R62, RZ, PT ;  /* 0x000000ff3e00720c */ /* 0x000fe20003f66070 */
[-CC-:B------:R-:W-:Y:S01]  /*1a80*/  FFMA.FTZ R140, R140, R136.reuse, R139.reuse ;  /* 0x000000888c8c7223 */ /* 0x180fe2000001008b */
[----:B------:R-:W-:Y:S01]  /*1a90*/  FFMA.FTZ R144, R144, R136, R139 ;  /* 0x0000008890907223 */ /* 0x000fe2000001008b */
[----:B------:R-:W-:Y:S01]  /*1aa0*/  LOP3.LUT P4, RZ, R63, 0xff0000, RZ, 0xc0, !PT ;  /* 0x00ff00003fff7812 */ /* 0x000fe2000788c0ff */
[----:B------:R-:W-:Y:S01]  /*1ab0*/  FADD.FTZ R143, R137, -R142 ;  /* 0x8000008e898f7221 */ /* 0x000fe20000010000 */
[----:B------:R-:W-:Y:S01]  /*1ac0*/  ISETP.GE.U32.AND.EX P3, PT, R63, 0x1000000, PT, P3 ;  /* 0x010000003f00780c */ /* 0x000fe20003f66130 */
[C---:B------:R-:W-:Y:S01]  /*1ad0*/  FMUL.FTZ R53, R110.reuse, R53 ;  /* 0x000000356e357220 */ /* 0x040fe20000410000 */
[----:B------:R-:W-:Y:S01]  /*1ae0*/  FADD.FTZ R113, R113, -R140 ;  /* 0x8000008c71717221 */ /* 0x000fe20000010000 */
[----:B------:R-:W-:Y:S01]  /*1af0*/  FADD.FTZ R145, R141, -R144 ;  /* 0x800000908d917221 */ /* 0x000fe20000010000 */
[----:B------:R-:W-:Y:S01]  /*1b00*/  FMUL.FTZ R143, R110, R143 ;  /* 0x0000008f6e8f7220 */ /* 0x000fe20000410000 */
[-C--:B------:R-:W-:Y:S01]  /*1b10*/  FMUL.FTZ R53, R53, R134.reuse ;  /* 0x0000008635357220 */ /* 0x080fe20000410000 */
[----:B------:R-:W-:Y:S01]  /*1b20*/  HFMA2 R132, -RZ, RZ, 0, 0 ;  /* 0x00000000ff847431 */ /* 0x000fe200000001ff */
[----:B------:R-:W-:Y:S01]  /*1b30*/  @P6 SHF.L.U32 R62, R54, 0x10, RZ ;  /* 0x00000010363e6819 */ /* 0x000fe200000006ff */
[----:B------:R-:W-:Y:S01]  /*1b40*/  FMUL.FTZ R113, R110, R113 ;  /* 0x000000716e717220 */ /* 0x000fe20000410000 */
[----:B------:R-:W-:Y:S01]  /*1b50*/  @P5 PRMT R64, R54, 0x7632, R64 ;  /* 0x0000763236405816 */ /* 0x000fe20000000040 */
[----:B------:R-:W-:Y:S01]  /*1b60*/  FMUL.FTZ R145, R110, R145 ;  /* 0x000000916e917220 */ /* 0x000fe20000410000 */
[----:B------:R-:W-:Y:S01]  /*1b70*/  @P6 SHF.L.U32 R54, R34, 0x10, RZ ;  /* 0x0000001022366819 */ /* 0x000fe200000006ff */
[----:B------:R-:W-:Y:S01]  /*1b80*/  FMUL.FTZ R143, R143, R134 ;  /* 0x000000868f8f7220 */ /* 0x000fe20000410000 */
[----:B------:R-:W-:Y:S01]  /*1b90*/  FMUL.FTZ R53, R53, UR4 ;  /* 0x0000000435357c20 */ /* 0x000fe20008410000 */
[----:B------:R-:W-:-:S02]  /*1ba0*/  HFMA2 R137, -RZ, RZ, 0, 0 ;  /* 0x00000000ff897431 */ /* 0x000fc400000001ff */
[-C--:B------:R-:W-:Y:S01]  /*1bb0*/  FMUL.FTZ R113, R113, R134.reuse ;  /* 0x0000008671717220 */ /* 0x080fe20000410000 */
[----:B------:R-:W-:Y:S01]  /*1bc0*/  FMUL.FTZ R145, R145, R134 ;  /* 0x0000008691917220 */ /* 0x000fe20000410000 */
[----:B------:R-:W-:Y:S01]  /*1bd0*/  MOV R63, RZ ;  /* 0x000000ff003f7202 */ /* 0x000fe20000000f00 */
[----:B------:R-:W-:Y:S01]  /*1be0*/  FMUL.FTZ R143, R143, UR4 ;  /* 0x000000048f8f7c20 */ /* 0x000fe20008410000 */
[----:B------:R-:W-:Y:S01]  /*1bf0*/  @P5 SHF.L.U32 R64, R64, 0x10, RZ ;  /* 0x0000001040405819 */ /* 0x000fe200000006ff */
[C---:B------:R-:W-:Y:S01]  /*1c00*/  @P6 FMUL.FTZ R132, R53.reuse, R62 ;  /* 0x0000003e35846220 */ /* 0x040fe20000410000 */
[----:B------:R-:W-:Y:S01]  /*1c10*/  @P6 FMUL.FTZ R63, R53, R54 ;  /* 0x00000036353f6220 */ /* 0x000fe20000410000 */
[----:B------:R-:W-:Y:S01]  /*1c20*/  @P5 SHF.L.U32 R53, R93, 0x10, RZ ;  /* 0x000000105d355819 */ /* 0x000fe200000006ff */
[----:B------:R-:W-:Y:S01]  /*1c30*/  FMUL.FTZ R113, R113, UR4 ;  /* 0x0000000471717c20 */ /* 0x000fe20008410000 */
[----:B------:R-:W-:Y:S01]  /*1c40*/  @P4 SHF.L.U32 R62, R35, 0x10, RZ ;  /* 0x00000010233e4819 */ /* 0x000fe200000006ff */
[----:B------:R-:W-:Y:S01]  /*1c50*/  FMUL.FTZ R145, R145, UR4 ;  /* 0x0000000491917c20 */ /* 0x000fe20008410000 */
[----:B------:R-:W-:Y:S01]  /*1c60*/  @P3 SHF.L.U32 R142, R92, 0x10, RZ ;  /* 0x000000105c8e3819 */ /* 0x000fe200000006ff */
[----:B------:R-:W-:Y:S01]  /*1c70*/  @P5 FMUL.FTZ R137, R143, R64 ;  /* 0x000000408f895220 */ /* 0x000fe20000410000 */
[C---:B------:R-:W-:Y:S01]  /*1c80*/  @P3 PRMT R140, R55.reuse, 0x7632, R140 ;  /* 0x00007632378c3816 */ /* 0x040fe2000000008c */
[----:B------:R-:W-:Y:S01]  /*1c90*/  HFMA2 R141, -RZ, RZ, 0, 0 ;  /* 0x00000000ff8d7431 */ /* 0x000fe200000001ff */
[----:B------:R-:W-:-:S02]  /*1ca0*/  @P4 SHF.L.U32 R112, R55, 0x10, RZ ;  /* 0x0000001037704819 */ /* 0x000fc400000006ff */
[----:B------:R-:W-:Y:S02]  /*1cb0*/  CS2R R54, SRZ ;  /* 0x0000000000367805 */ /* 0x000fe4000001ff00 */
[----:B------:R-:W-:Y:S01]  /*1cc0*/  MOV R64, RZ ;  /* 0x000000ff00407202 */ /* 0x000fe20000000f00 */
[----:B------:R-:W-:Y:S01]  /*1cd0*/  @P5 FMUL.FTZ R54, R143, R53 ;  /* 0x000000358f365220 */ /* 0x000fe20000410000 */
[----:B------:R-:W-:Y:S01]  /*1ce0*/  @P3 SHF.L.U32 R140, R140, 0x10, RZ ;  /* 0x000000108c8c3819 */ /* 0x000fe200000006ff */
[----:B------:R-:W-:Y:S01]  /*1cf0*/  @P4 FMUL.FTZ R55, R113, R62 ;  /* 0x0000003e71374220 */ /* 0x000fe20000410000 */
[----:B------:R-:W-:Y:S01]  /*1d00*/  @P3 FMUL.FTZ R64, R145, R142 ;  /* 0x0000008e91403220 */ /* 0x000fe20000410000 */
[----:B------:R-:W-:Y:S01]  /*1d10*/  MOV R138, RZ ;  /* 0x000000ff008a7202 */ /* 0x000fe20000000f00 */
[----:B------:R-:W-:Y:S01]  /*1d20*/  @P4 FMUL.FTZ R138, R113, R112 ;  /* 0x00000070718a4220 */ /* 0x000fe20000410000 */
[----:B------:R-:W-:Y:S01]  /*1d30*/  F2FP.BF16.F32.PACK_AB R53, R52, R65 ;  /* 0x000000413435723e */ /* 0x000fe200000010ff */
[----:B------:R-:W-:Y:S01]  /*1d40*/  @P3 FMUL.FTZ R141, R145, R140 ;  /* 0x0000008c918d3220 */ /* 0x000fe20000410000 */
[----:B------:R-:W-:-:S02]  /*1d50*/  F2FP.BF16.F32.PACK_AB R54, R54, R63 ;  /* 0x0000003f3636723e */ /* 0x000fc400000010ff */
[----:B------:R-:W-:Y:S02]  /*1d60*/  F2FP.BF16.F32.PACK_AB R52, R59, R58 ;  /* 0x0000003a3b34723e */ /* 0x000fe400000010ff */
[----:B------:R-:W-:Y:S01]  /*1d70*/  F2FP.BF16.F32.PACK_AB R55, R64, R55 ;  /* 0x000000374037723e */ /* 0x000fe200000010ff */
[----:B------:R-:W-:Y:S06]  /*1d80*/  BRA `(.L_x_522) ;  /* 0x0000000400b47947 */ /* 0x000fec0003800000 */
.L_x_521:
[-CC-:B------:R-:W-:Y:S01]  /*1d90*/  FFMA.FTZ R112, R112, R136.reuse, R139.reuse ;  /* 0x0000008870707223 */ /* 0x180fe2000001008b */
[----:B-----5:R-:W-:Y:S01]  /*1da0*/  LOP3.LUT P3, RZ, R62, 0xff, RZ, 0xc0, !PT ;  /* 0x000000ff3eff7812 */ /* 0x020fe2000786c0ff */
[-CC-:B------:R-:W-:Y:S01]  /*1db0*/  FFMA.FTZ R114, R114, R136.reuse, R139.reuse ;  /* 0x0000008872727223 */ /* 0x180fe2000001008b */
[C---:B------:R-:W-:Y:S01]  /*1dc0*/  LOP3.LUT P4, RZ, R62.reuse, 0xff00, RZ, 0xc0, !PT ;  /* 0x0000ff003eff7812 */ /* 0x040fe2000788c0ff */
[----:B------:R-:W-:Y:S01]  /*1dd0*/  FADD.FTZ R143, R143, -R112 ;  /* 0x800000708f8f7221 */ /* 0x000fe20000010000 */
[C---:B------:R-:W-:Y:S01]  /*1de0*/  LOP3.LUT P5, RZ, R62.reuse, 0xff0000, RZ, 0xc0, !PT ;  /* 0x00ff00003eff7812 */ /* 0x040fe200078ac0ff */
[----:B------:R-:W-:Y:S01]  /*1df0*/  FADD.FTZ R51, R67, -R114 ;  /* 0x8000007243337221 */ /* 0x000fe20000010000 */
[----:B------:R-:W-:Y:S01]  /*1e00*/  LOP3.LUT P6, RZ, R62, 0xff000000, RZ, 0xc0, !PT ;  /* 0xff0000003eff7812 */ /* 0x000fe200078cc0ff */
[----:B------:R-:W-:Y:S01]  /*1e10*/  FMUL.FTZ R48, R110, R143 ;  /* 0x0000008f6e307220 */ /* 0x000fe20000410000 */
[-CC-:B------:R-:W-:Y:S01]  /*1e20*/  FFMA.FTZ R148, R148, R136.reuse, R139.reuse ;  /* 0x0000008894947223 */ /* 0x180fe2000001008b */
[----:B------:R-:W-:Y:S01]  /*1e30*/  FFMA.FTZ R146, R146, R136, R139 ;  /* 0x0000008892927223 */ /* 0x000fe2000001008b */
[----:B------:R-:W-:-:S02]  /*1e40*/  HFMA2 R67, -RZ, RZ, 0, 0 ;  /* 0x00000000ff437431 */ /* 0x000fc400000001ff */
[-C--:B------:R-:W-:Y:S01]  /*1e50*/  FMUL.FTZ R49, R48, R134.reuse ;  /* 0x0000008630317220 */ /* 0x080fe20000410000 */
[----:B------:R-:W-:Y:S01]  /*1e60*/  FMUL.FTZ R51, R110, R51 ;  /* 0x000000336e337220 */ /* 0x000fe20000410000 */
[C---:B------:R-:W-:Y:S01]  /*1e70*/  @P3 SHF.L.U32 R64, R52.reuse, 0x10, RZ ;  /* 0x0000001034403819 */ /* 0x040fe200000006ff */
[----:B------:R-:W-:Y:S01]  /*1e80*/  FADD.FTZ R145, R145, -R148 ;  /* 0x8000009491917221 */ /* 0x000fe20000010000 */
[----:B------:R-:W-:Y:S01]  /*1e90*/  @P4 PRMT R59, R52, 0x7632, R59 ;  /* 0x00007632343b4816 */ /* 0x000fe2000000003b */
[----:B------:R-:W-:Y:S01]  /*1ea0*/  FMUL.FTZ R49, R49, UR4 ;  /* 0x0000000431317c20 */ /* 0x000fe20008410000 */
[----:B------:R-:W-:Y:S01]  /*1eb0*/  @P3 SHF.L.U32 R52, R32, 0x10, RZ ;  /* 0x0000001020343819 */ /* 0x000fe200000006ff */
[--C-:B------:R-:W-:Y:S01]  /*1ec0*/  FADD.FTZ R143, R135, -R146.reuse ;  /* 0x80000092878f7221 */ /* 0x100fe20000010000 */
[----:B------:R-:W-:Y:S01]  /*1ed0*/  MOV R58, RZ ;  /* 0x000000ff003a7202 */ /* 0x000fe20000000f00 */
[----:B------:R-:W-:Y:S01]  /*1ee0*/  FMUL.FTZ R50, R51, R134 ;  /* 0x0000008633327220 */ /* 0x000fe20000410000 */
[C---:B------:R-:W-:Y:S01]  /*1ef0*/  @P3 FMUL.FTZ R67, R49.reuse, R64 ;  /* 0x0000004031433220 */ /* 0x040fe20000410000 */
[----:B------:R-:W-:Y:S01]  /*1f00*/  @P3 FMUL.FTZ R58, R49, R52 ;  /* 0x00000034313a3220 */ /* 0x000fe20000410000 */
[C---:B------:R-:W-:Y:S01]  /*1f10*/  @P5 SHF.L.U32 R147, R53.reuse, 0x10, RZ ;  /* 0x0000001035935819 */ /* 0x040fe200000006ff */
[C---:B------:R-:W-:Y:S01]  /*1f20*/  FMUL.FTZ R49, R110.reuse, R145 ;  /* 0x000000916e317220 */ /* 0x040fe20000410000 */
[----:B------:R-:W-:Y:S01]  /*1f30*/  @P6 PRMT R146, R53, 0x7632, R146 ;  /* 0x0000763235926816 */ /* 0x000fe20000000092 */
[----:B------:R-:W-:Y:S01]  /*1f40*/  FMUL.FTZ R53, R110, R143 ;  /* 0x0000008f6e357220 */ /* 0x000fe20000410000 */
[----:B------:R-:W-:Y:S01]  /*1f50*/  FMUL.FTZ R112, R50, UR4 ;  /* 0x0000000432707c20 */ /* 0x000fe20008410000 */
[----:B------:R-:W-:-:S02]  /*1f60*/  HFMA2 R114, -RZ, RZ, 0, 0 ;  /* 0x00000000ff727431 */ /* 0x000fc400000001ff */
[-C--:B------:R-:W-:Y:S01]  /*1f70*/  FMUL.FTZ R50, R49, R134.reuse ;  /* 0x0000008631327220 */ /* 0x080fe20000410000 */
[----:B------:R-:W-:Y:S01]  /*1f80*/  FMUL.FTZ R64, R53, R134 ;  /* 0x0000008635407220 */ /* 0x000fe20000410000 */
[----:B------:R-:W-:Y:S01]  /*1f90*/  @P4 SHF.L.U32 R59, R59, 0x10, RZ ;  /* 0x000000103b3b4819 */ /* 0x000fe200000006ff */
[----:B------:R-:W-:Y:S01]  /*1fa0*/  HFMA2 R133, -RZ, RZ, 0, 0 ;  /* 0x00000000ff857431 */ /* 0x000fe200000001ff */
[----:B------:R-:W-:Y:S01]  /*1fb0*/  @P4 SHF.L.U32 R143, R95, 0x10, RZ ;  /* 0x000000105f8f4819 */ /* 0x000fe200000006ff */
[----:B------:R-:W-:Y:S01]  /*1fc0*/  HFMA2 R135, -RZ, RZ, 0, 0 ;  /* 0x00000000ff877431 */ /* 0x000fe200000001ff */
[----:B------:R-:W-:Y:S01]  /*1fd0*/  @P5 SHF.L.U32 R145, R33, 0x10, RZ ;  /* 0x0000001021915819 */ /* 0x000fe200000006ff */
[----:B------:R-:W-:Y:S01]  /*1fe0*/  FMUL.FTZ R50, R50, UR4 ;  /* 0x0000000432327c20 */ /* 0x000fe20008410000 */
[----:B------:R-:W-:Y:S01]  /*1ff0*/  @P6 SHF.L.U32 R151, R94, 0x10, RZ ;  /* 0x000000105e976819 */ /* 0x000fe200000006ff */
[----:B------:R-:W-:Y:S01]  /*2000*/  FMUL.FTZ R64, R64, UR4 ;  /* 0x0000000440407c20 */ /* 0x000fe20008410000 */
[----:B------:R-:W-:Y:S01]  /*2010*/  @P6 SHF.L.U32 R149, R146, 0x10, RZ ;  /* 0x0000001092956819 */ /* 0x000fe200000006ff */
[----:B------:R-:W-:Y:S01]  /*2020*/  @P4 FMUL.FTZ R114, R112, R59 ;  /* 0x0000003b70724220 */ /* 0x000fe20000410000 */
[----:B------:R-:W-:Y:S01]  /*2030*/  ISETP.GE.U32.AND P3, PT, R62, RZ, PT ;  /* 0x000000ff3e00720c */ /* 0x000fe20003f66070 */
[----:B------:R-:W-:Y:S01]  /*2040*/  @P5 FMUL.FTZ R133, R50, R147 ;  /* 0x0000009332855220 */ /* 0x000fe20000410000 */
[----:B------:R-:W-:Y:S01]  /*2050*/  MOV R59, RZ ;  /* 0x000000ff003b7202 */ /* 0x000fe20000000f00 */
[----:B------:R-:W-:Y:S01]  /*2060*/  @P4 FMUL.FTZ R59, R112, R143 ;  /* 0x0000008f703b4220 */ /* 0x000fe20000410000 */
[----:B------:R-:W-:Y:S01]  /*2070*/  MOV R65, RZ ;  /* 0x000000ff00417202 */ /* 0x000fe20000000f00 */
[----:B------:R-:W-:Y:S01]  /*2080*/  @P5 FMUL.FTZ R65, R50, R145 ;  /* 0x0000009132415220 */ /* 0x000fe20000410000 */
[----:B------:R-:W-:Y:S01]  /*2090*/  MOV R52, RZ ;  /* 0x000000ff00347202 */ /* 0x000fe20000000f00 */
[C---:B------:R-:W-:Y:S01]  /*20a0*/  @P6 FMUL.FTZ R135, R64.reuse, R149 ;  /* 0x0000009540876220 */ /* 0x040fe20000410000 */
[----:B------:R-:W-:Y:S01]  /*20b0*/  @P6 FMUL.FTZ R52, R64, R151 ;  /* 0x0000009740346220 */ /* 0x000fe20000410000 */
[C---:B------:R-:W-:Y:S01]  /*20c0*/  LOP3.LUT P6, RZ, R63.reuse, 0xff, RZ, 0xc0, !PT ;  /* 0x000000ff3fff7812 */ /* 0x040fe200078cc0ff */
[-CC-:B------:R-:W-:Y:S01]  /*20d0*/  FFMA.FTZ R142, R142, R136.reuse, R139.reuse ;  /* 0x000000888e8e7223 */ /* 0x180fe2000001008b */
[C---:B------:R-:W-:Y:S01]  /*20e0*/  LOP3.LUT P5, RZ, R63.reuse, 0xff00, RZ, 0xc0, !PT ;  /* 0x0000ff003fff7812 */ /* 0x040fe200078ac0ff */
[-CC-:B------:R-:W-:Y:S01]  /*20f0*/  FFMA.FTZ R140, R140, R136.reuse, R139.reuse ;  /* 0x000000888c8c7223 */ /* 0x180fe2000001008b */
[----:B------:R-:W-:Y:S01]  /*2100*/  LOP3.LUT P4, RZ, R63, 0xff0000, RZ, 0xc0, !PT ;  /* 0x00ff00003fff7812 */ /* 0x000fe2000788c0ff */
[----:B------:R-:W-:Y:S01]  /*2110*/  FADD.FTZ R143, R137, -R142 ;  /* 0x8000008e898f7221 */ /* 0x000fe20000010000 */
[----:B------:R-:W-:Y:S01]  /*2120*/  ISETP.GE.U32.AND.EX P3, PT, R63, 0x1000000, PT, P3 ;  /* 0x010000003f00780c */ /* 0x000fe20003f66130 */
[-CC-:B------:R-:W-:Y:S01]  /*2130*/  FFMA.FTZ R63, R138, R136.reuse, R139.reuse ;  /* 0x000000888a3f7223 */ /* 0x180fe2000001008b */
[----:B------:R-:W-:Y:S01]  /*2140*/  FADD.FTZ R147, R113, -R140 ;  /* 0x8000008c71937221 */ /* 0x000fe20000010000 */
[----:B------:R-:W-:Y:S01]  /*2150*/  FFMA.FTZ R144, R144, R136, R139 ;  /* 0x0000008890907223 */ /* 0x000fe2000001008b */
[----:B------:R-:W-:Y:S01]  /*2160*/  FMUL.FTZ R143, R110, R143 ;  /* 0x0000008f6e8f7220 */ /* 0x000fe20000410000 */
[----:B------:R-:W-:Y:S01]  /*2170*/  FADD.FTZ R63, R132, -R63 ;  /* 0x8000003f843f7221 */ /* 0x000fe20000010000 */
[----:B------:R-:W-:-:S02]  /*2180*/  HFMA2 R132, -RZ, RZ, 0, 0 ;  /* 0x00000000ff847431 */ /* 0x000fc400000001ff */
[----:B------:R-:W-:Y:S01]  /*2190*/  FADD.FTZ R151, R141, -R144 ;  /* 0x800000908d977221 */ /* 0x000fe20000010000 */
[----:B------:R-:W-:Y:S01]  /*21a0*/  @P6 SHF.L.U32 R141, R34, 0x10, RZ ;  /* 0x00000010228d6819 */ /* 0x000fe200000006ff */
[----:B------:R-:W-:Y:S01]  /*21b0*/  FMUL.FTZ R113, R110, R63 ;  /* 0x0000003f6e717220 */ /* 0x000fe20000410000 */
[----:B------:R-:W-:Y:S01]  /*21c0*/  @P6 SHF.L.U32 R63, R54, 0x10, RZ ;  /* 0x00000010363f6819 */ /* 0x000fe200000006ff */
[----:B------:R-:W-:Y:S01]  /*21d0*/  FMUL.FTZ R147, R110, R147 ;  /* 0x000000936e937220 */ /* 0x000fe20000410000 */
[----:B------:R-:W-:Y:S01]  /*21e0*/  @P5 PRMT R64, R54, 0x7632, R64 ;  /* 0x0000763236405816 */ /* 0x000fe20000000040 */
[-C--:B------:R-:W-:Y:S01]  /*21f0*/  FMUL.FTZ R50, R113, R134.reuse ;  /* 0x0000008671327220 */ /* 0x080fe20000410000 */
[-C--:B------:R-:W-:Y:S01]  /*2200*/  FMUL.FTZ R54, R143, R134.reuse ;  /* 0x000000868f367220 */ /* 0x080fe20000410000 */
[----:B------:R-:W-:Y:S01]  /*2210*/  FMUL.FTZ R140, R110, R151 ;  /* 0x000000976e8c7220 */ /* 0x000fe20000410000 */
[----:B------:R-:W-:Y:S01]  /*2220*/  @P5 SHF.L.U32 R145, R64, 0x10, RZ ;  /* 0x0000001040915819 */ /* 0x000fe200000006ff */
[----:B------:R-:W-:Y:S01]  /*2230*/  FMUL.FTZ R50, R50, UR4 ;  /* 0x0000000432327c20 */ /* 0x000fe20008410000 */
[----:B------:R-:W-:Y:S01]  /*2240*/  FMUL.FTZ R112, R54, UR4 ;  /* 0x0000000436707c20 */ /* 0x000fe20008410000 */
[----:B------:R-:W-:Y:S01]  /*2250*/  IMAD.MOV.U32 R62, RZ, RZ, RZ ;  /* 0x000000ffff3e7224 */ /* 0x000fe200078e00ff */
[----:B------:R-:W-:Y:S01]  /*2260*/  MOV R137, RZ ;  /* 0x000000ff00897202 */ /* 0x000fe20000000f00 */
[C---:B------:R-:W-:Y:S01]  /*2270*/  @P6 FMUL.FTZ R132, R50.reuse, R63 ;  /* 0x0000003f32846220 */ /* 0x040fe20000410000 */
[----:B------:R-:W-:Y:S01]  /*2280*/  @P6 FMUL.FTZ R62, R50, R141 ;  /* 0x0000008d323e6220 */ /* 0x000fe20000410000 */
[----:B------:R-:W-:Y:S01]  /*2290*/  @P4 SHF.L.U32 R149, R55, 0x10, RZ ;  /* 0x0000001037954819 */ /* 0x000fe200000006ff */
[-C--:B------:R-:W-:Y:S01]  /*22a0*/  FMUL.FTZ R50, R147, R134.reuse ;  /* 0x0000008693327220 */ /* 0x080fe20000410000 */
[----:B------:R-:W-:Y:S01]  /*22b0*/  @P3 PRMT R142, R55, 0x7632, R142 ;  /* 0x00007632378e3816 */ /* 0x000fe2000000008e */
[----:B------:R-:W-:Y:S01]  /*22c0*/  FMUL.FTZ R54, R140, R134 ;  /* 0x000000868c367220 */ /* 0x000fe20000410000 */
[----:B------:R-:W-:Y:S01]  /*22d0*/  @P5 FMUL.FTZ R137, R112, R145 ;  /* 0x0000009170895220 */ /* 0x000fe20000410000 */
[----:B------:R-:W-:Y:S01]  /*22e0*/  HFMA2 R55, -RZ, RZ, 0, 0 ;  /* 0x00000000ff377431 */ /* 0x000fe200000001ff */
[----:B------:R-:W-:Y:S01]  /*22f0*/  @P5 SHF.L.U32 R145, R93, 0x10, RZ ;  /* 0x000000105d915819 */ /* 0x000fe200000006ff */
[----:B------:R-:W-:Y:S01]  /*2300*/  HFMA2 R63, -RZ, RZ, 0, 0 ;  /* 0x00000000ff3f7431 */ /* 0x000fe200000001ff */
[----:B------:R-:W-:Y:S01]  /*2310*/  @P4 SHF.L.U32 R151, R35, 0x10, RZ ;  /* 0x0000001023974819 */ /* 0x000fe200000006ff */
[----:B------:R-:W-:Y:S01]  /*2320*/  HFMA2 R64, -RZ, RZ, 0, 0 ;  /* 0x00000000ff407431 */ /* 0x000fe200000001ff */
[----:B------:R-:W-:Y:S01]  /*2330*/  @P3 SHF.L.U32 R155, R92, 0x10, RZ ;  /* 0x000000105c9b3819 */ /* 0x000fe200000006ff */
[----:B------:R-:W-:Y:S01]  /*2340*/  FMUL.FTZ R50, R50, UR4 ;  /* 0x0000000432327c20 */ /* 0x000fe20008410000 */
[----:B------:R-:W-:Y:S01]  /*2350*/  FMUL.FTZ R54, R54, UR4 ;  /* 0x0000000436367c20 */ /* 0x000fe20008410000 */
[----:B------:R-:W-:Y:S01]  /*2360*/  @P3 SHF.L.U32 R153, R142, 0x10, RZ ;  /* 0x000000108e993819 */ /* 0x000fe200000006ff */
[----:B------:R-:W-:Y:S01]  /*2370*/  @P5 FMUL.FTZ R55, R112, R145 ;  /* 0x0000009170375220 */ /* 0x000fe20000410000 */
[----:B------:R-:W-:Y:S01]  /*2380*/  @P4 FMUL.FTZ R63, R50, R151 ;  /* 0x00000097323f4220 */ /* 0x000fe20000410000 */
[C---:B------:R-:W-:Y:S01]  /*2390*/  @P3 FMUL.FTZ R64, R54.reuse, R155 ;  /* 0x0000009b36403220 */ /* 0x040fe20000410000 */
[----:B------:R-:W-:Y:S01]  /*23a0*/  MOV R141, RZ ;  /* 0x000000ff008d7202 */ /* 0x000fe20000000f00 */
[----:B------:R-:W-:Y:S01]  /*23b0*/  @P3 FMUL.FTZ R141, R54, R153 ;  /* 0x00000099368d3220 */ /* 0x000fe20000410000 */
[----:B------:R-:W-:Y:S01]  /*23c0*/  MOV R138, RZ ;  /* 0x000000ff008a7202 */ /* 0x000fe20000000f00 */
[----:B------:R-:W-:Y:S01]  /*23d0*/  @P4 FMUL.FTZ R138, R50, R149 ;  /* 0x00000095328a4220 */ /* 0x000fe20000410000 */
        /* <DEDUP_REMOVED lines=8> */
.L_x_522:
        /* <DEDUP_REMOVED lines=10> */
[----:B------:R-:W-:Y:S01]  /*2500*/  LOP3.LUT P3, RZ, R60, 0xff, RZ, 0xc0, !PT ;  /* 0x000000ff3cff7812 */ /* 0x000fe2000786c0ff */
[-C--:B------:R-:W-:Y:S01]  /*2510*/  FFMA.FTZ R128, R128, R136.reuse, R139 ;  /* 0x0000008880807223 */ /* 0x080fe2000001008b */
[----:B------:R-:W-:Y:S01]  /*2520*/  LOP3.LUT P4, RZ, R60, 0xff00, RZ, 0xc0, !PT ;  /* 0x0000ff003cff7812 */ /* 0x000fe2000788c0ff */
[----:B0-----:R-:W-:Y:S01]  /*2530*/  FADD.FTZ R53, R130, -R131 ;  /* 0x8000008382357221 */ /* 0x001fe20000010000 */
[----:B------:R-:W-:Y:S01]  /*2540*/  LOP3.LUT P6, RZ, R60, 0xff000000, RZ, 0xc0, !PT ;  /* 0xff0000003cff7812 */ /* 0x000fe200078cc0ff */
[----:B------:R-:W-:Y:S01]  /*2550*/  FADD.FTZ R129, R129, -R128 ;  /* 0x8000008081817221 */ /* 0x000fe20000010000 */
[-CC-:B------:R-:W-:Y:S01]  /*2560*/  FFMA.FTZ R127, R127, R136.reuse, R139.reuse ;  /* 0x000000887f7f7223 */ /* 0x180fe2000001008b */
[----:B------:R-:W-:Y:S01]  /*2570*/  FMUL.FTZ R53, R110, R53 ;  /* 0x000000356e357220 */ /* 0x000fe20000410000 */
[----:B------:R-:W-:Y:S01]  /*2580*/  FFMA.FTZ R124, R124, R136, R139 ;  /* 0x000000887c7c7223 */ /* 0x000fe2000001008b */
[----:B------:R-:W-:Y:S01]  /*2590*/  FMUL.FTZ R48, R110, R129 ;  /* 0x000000816e307220 */ /* 0x000fe20000410000 */
[----:B------:R-:W-:Y:S01]  /*25a0*/  LOP3.LUT P5, RZ, R60, 0xff0000, RZ, 0xc0, !PT ;  /* 0x00ff00003cff7812 */ /* 0x000fe200078ac0ff */
[-C--:B------:R-:W-:Y:S01]  /*25b0*/  FMUL.FTZ R49, R53, R134.reuse ;  /* 0x0000008635317220 */ /* 0x080fe20000410000 */
[----:B------:R-:W-:Y:S01]  /*25c0*/  FADD.FTZ R127, R126, -R127 ;  /* 0x8000007f7e7f7221 */ /* 0x000fe20000010000 */
[----:B-----5:R-:W-:Y:S01]  /*25d0*/  @P3 SHF.L.U32 R50, R56, 0x10, RZ ;  /* 0x0000001038323819 */ /* 0x020fe200000006ff */
[----:B------:R-:W-:Y:S01]  /*25e0*/  FMUL.FTZ R54, R48, R134 ;  /* 0x0000008630367220 */ /* 0x000fe20000410000 */
[----:B------:R-:W-:Y:S01]  /*25f0*/  @P3 SHF.L.U32 R51, R36, 0x10, RZ ;  /* 0x0000001024333819 */ /* 0x000fe200000006ff */
[----:B------:R-:W-:Y:S01]  /*2600*/  FMUL.FTZ R49, R49, UR4 ;  /* 0x0000000431317c20 */ /* 0x000fe20008410000 */
[----:B------:R-:W-:-:S02]  /*2610*/  CS2R R64, SRZ ;  /* 0x0000000000407805 */ /* 0x000fc4000001ff00 */
[----:B------:R-:W-:Y:S01]  /*2620*/  @P4 PRMT R56, R56, 0x7632, R56 ;  /* 0x0000763238384816 */ /* 0x000fe20000000038 */
[----:B------:R-:W-:Y:S01]  /*2630*/  FADD.FTZ R125, R125, -R124 ;  /* 0x8000007c7d7d7221 */ /* 0x000fe20000010000 */
[----:B------:R-:W-:Y:S01]  /*2640*/  MOV R52, RZ ;  /* 0x000000ff00347202 */ /* 0x000fe20000000f00 */
[C---:B------:R-:W-:Y:S01]  /*2650*/  @P3 FMUL.FTZ R64, R49.reuse, R50 ;  /* 0x0000003231403220 */ /* 0x040fe20000410000 */
[----:B------:R-:W-:Y:S01]  /*2660*/  @P3 FMUL.FTZ R52, R49, R51 ;  /* 0x0000003331343220 */ /* 0x000fe20000410000 */
[----:B------:R-:W-:Y:S01]  /*2670*/  FMUL.FTZ R129, R54, UR4 ;  /* 0x0000000436817c20 */ /* 0x000fe20008410000 */
[----:B------:R-:W-:Y:S01]  /*2680*/  FMUL.FTZ R49, R110, R127 ;  /* 0x0000007f6e317220 */ /* 0x000fe20000410000 */
[----:B------:R-:W-:Y:S01]  /*2690*/  @P4 SHF.L.U32 R56, R56, 0x10, RZ ;  /* 0x0000001038384819 */ /* 0x000fe200000006ff */
[----:B------:R-:W-:Y:S01]  /*26a0*/  FMUL.FTZ R54, R110, R125 ;  /* 0x0000007d6e367220 */ /* 0x000fe20000410000 */
[-CC-:B------:R-:W-:Y:S01]  /*26b0*/  FFMA.FTZ R140, R120, R136.reuse, R139.reuse ;  /* 0x00000088788c7223 */ /* 0x180fe2000001008b */
[-CC-:B------:R-:W-:Y:S01]  /*26c0*/  FFMA.FTZ R143, R123, R136.reuse, R139.reuse ;  /* 0x000000887b8f7223 */ /* 0x180fe2000001008b */
[--C-:B------:R-:W-:Y:S01]  /*26d0*/  FFMA.FTZ R142, R119, R136, R139.reuse ;  /* 0x00000088778e7223 */ /* 0x100fe2000001008b */
[----:B------:R-:W-:Y:S01]  /*26e0*/  @P6 PRMT R120, R57, 0x7632, R120 ;  /* 0x0000763239786816 */ /* 0x000fe20000000078 */
[----:B------:R-:W-:Y:S01]  /*26f0*/  FMUL.FTZ R51, R49, R134 ;  /* 0x0000008631337220 */ /* 0x000fe20000410000 */
[----:B------:R-:W-:Y:S01]  /*2700*/  FFMA.FTZ R139, R118, R136, R139 ;  /* 0x00000088768b7223 */ /* 0x000fe2000001008b */
[----:B------:R-:W-:Y:S01]  /*2710*/  FMUL.FTZ R119, R54, R134 ;  /* 0x0000008636777220 */ /* 0x000fe20000410000 */
[----:B------:R-:W-:Y:S01]  /*2720*/  @P4 FMUL.FTZ R65, R129, R56 ;  /* 0x0000003881414220 */ /* 0x000fe20000410000 */
[----:B------:R-:W-:Y:S01]  /*2730*/  @P5 SHF.L.U32 R118, R57, 0x10, RZ ;  /* 0x0000001039765819 */ /* 0x000fe200000006ff */
[----:B------:R-:W-:Y:S01]  /*2740*/  HFMA2 R56, -RZ, RZ, 0, 0 ;  /* 0x00000000ff387431 */ /* 0x000fe200000001ff */
[----:B------:R-:W-:Y:S01]  /*2750*/  @P5 SHF.L.U32 R57, R37, 0x10, RZ ;  /* 0x0000001025395819 */ /* 0x000fe200000006ff */
[----:B------:R-:W-:Y:S01]  /*2760*/  FMUL.FTZ R51, R51, UR4 ;  /* 0x0000000433337c20 */ /* 0x000fe20008410000 */
[----:B------:R-:W-:Y:S01]  /*2770*/  @P6 SHF.L.U32 R123, R98, 0x10, RZ ;  /* 0x00000010627b6819 */ /* 0x000fe200000006ff */
[----:B------:R-:W-:Y:S01]  /*2780*/  FMUL.FTZ R119, R119, UR4 ;  /* 0x0000000477777c20 */ /* 0x000fe20008410000 */
[----:B------:R-:W-:-:S02]  /*2790*/  @P6 SHF.L.U32 R120, R120, 0x10, RZ ;  /* 0x0000001078786819 */ /* 0x000fc400000006ff */
[----:B------:R-:W-:Y:S02]  /*27a0*/  CS2R R112, SRZ ;  /* 0x0000000000707805 */ /* 0x000fe4000001ff00 */
[----:B------:R-:W-:Y:S01]  /*27b0*/  MOV R115, RZ ;  /* 0x000000ff00737202 */ /* 0x000fe20000000f00 */
[C---:B------:R-:W-:Y:S01]  /*27c0*/  @P5 FMUL.FTZ R112, R51.reuse, R118 ;  /* 0x0000007633705220 */ /* 0x040fe20000410000 */
[----:B------:R-:W-:Y:S01]  /*27d0*/  @P5 FMUL.FTZ R115, R51, R57 ;  /* 0x0000003933735220 */ /* 0x000fe20000410000 */
[C---:B------:R-:W-:Y:S01]  /*27e0*/  @P6 FMUL.FTZ R113, R119.reuse, R120 ;  /* 0x0000007877716220 */ /* 0x040fe20000410000 */
[----:B------:R-:W-:Y:S01]  /*27f0*/  @P6 FMUL.FTZ R56, R119, R123 ;  /* 0x0000007b77386220 */ /* 0x000fe20000410000 */
[C---:B------:R-:W-:Y:S01]  /*2800*/  LOP3.LUT P5, RZ, R61.reuse, 0xff00, RZ, 0xc0, !PT ;  /* 0x0000ff003dff7812 */ /* 0x040fe200078ac0ff */
[----:B------:R-:W-:Y:S01]  /*2810*/  FADD.FTZ R143, R122, -R143 ;  /* 0x8000008f7a8f7221 */ /* 0x000fe20000010000 */
[----:B------:R-:W-:Y:S01]  /*2820*/  LOP3.LUT P6, RZ, R61, 0xff, RZ, 0xc0, !PT ;  /* 0x000000ff3dff7812 */ /* 0x000fe200078cc0ff */
[----:B------:R-:W-:Y:S01]  /*2830*/  HFMA2 R55, -RZ, RZ, 0, 0 ;  /* 0x00000000ff377431 */ /* 0x000fe200000001ff */
[----:B------:R-:W-:Y:S01]  /*2840*/  @P4 SHF.L.U32 R50, R99, 0x10, RZ ;  /* 0x0000001063324819 */ /* 0x000fe200000006ff */
[----:B------:R-:W-:Y:S01]  /*2850*/  FADD.FTZ R121, R121, -R140 ;  /* 0x8000008c79797221 */ /* 0x000fe20000010000 */
[----:B------:R-:W-:Y:S01]  /*2860*/  ISETP.GE.U32.AND P3, PT, R60, RZ, PT ;  /* 0x000000ff3c00720c */ /* 0x000fe20003f66070 */
[----:B------:R-:W-:Y:S01]  /*2870*/  FMUL.FTZ R143, R110, R143 ;  /* 0x0000008f6e8f7220 */ /* 0x000fe20000410000 */
[----:B------:R-:W-:Y:S01]  /*2880*/  FADD.FTZ R117, R117, -R142 ;  /* 0x8000008e75757221 */ /* 0x000fe20000010000 */
[----:B------:R-:W-:Y:S01]  /*2890*/  FADD.FTZ R139, R116, -R139 ;  /* 0x8000008b748b7221 */ /* 0x000fe20000010000 */
[----:B------:R-:W-:Y:S01]  /*28a0*/  @P4 FMUL.FTZ R55, R129, R50 ;  /* 0x0000003281374220 */ /* 0x000fe20000410000 */
[C---:B------:R-:W-:Y:S01]  /*28b0*/  FMUL.FTZ R122, R110.reuse, R121 ;  /* 0x000000796e7a7220 */ /* 0x040fe20000410000 */
[----:B------:R-:W-:Y:S01]  /*28c0*/  LOP3.LUT P4, RZ, R61, 0xff0000, RZ, 0xc0, !PT ;  /* 0x00ff00003dff7812 */ /* 0x000fe2000788c0ff */
[-C--:B------:R-:W-:Y:S01]  /*28d0*/  FMUL.FTZ R50, R143, R134.reuse ;  /* 0x000000868f327220 */ /* 0x080fe20000410000 */
[----:B------:R-:W-:Y:S01]  /*28e0*/  ISETP.GE.U32.AND.EX P3, PT, R61, 0x1000000, PT, P3 ;  /* 0x010000003d00780c */ /* 0x000fe20003f66130 */
[C---:B------:R-:W-:Y:S01]  /*28f0*/  FMUL.FTZ R125, R110.reuse, R117 ;  /* 0x000000756e7d7220 */ /* 0x040fe20000410000 */
[----:B------:R-:W-:Y:S01]  /*2900*/  FMUL.FTZ R139, R110, R139 ;  /* 0x0000008b6e8b7220 */ /* 0x000fe20000410000 */
[----:B------:R-:W-:Y:S01]  /*2910*/  @P5 PRMT R116, R58, 0x7632, R116 ;  /* 0x000076323a745816 */ /* 0x000fe20000000074 */
[----:B------:R-:W-:Y:S01]  /*2920*/  FMUL.FTZ R110, R122, R134 ;  /* 0x000000867a6e7220 */ /* 0x000fe20000410000 */
[----:B------:R-:W-:Y:S01]  /*2930*/  @P6 SHF.L.U32 R51, R58, 0x10, RZ ;  /* 0x000000103a336819 */ /* 0x000fe200000006ff */
[----:B------:R-:W-:Y:S01]  /*2940*/  FMUL.FTZ R50, R50, UR4 ;  /* 0x0000000432327c20 */ /* 0x000fe20008410000 */
[----:B------:R-:W-:-:S02]  /*2950*/  CS2R R60, SRZ ;  /* 0x00000000003c7805 */ /* 0x000fc4000001ff00 */
[----:B------:R-:W-:Y:S01]  /*2960*/  @P5 SHF.L.U32 R116, R116, 0x10, RZ ;  /* 0x0000001074745819 */ /* 0x000fe200000006ff */
[----:B------:R-:W-:Y:S01]  /*2970*/  FMUL.FTZ R123, R110, UR4 ;  /* 0x000000046e7b7c20 */ /* 0x000fe20008410000 */
[----:B------:R-:W-:Y:S01]  /*2980*/  @P6 SHF.L.U32 R58, R38, 0x10, RZ ;  /* 0x00000010263a6819 */ /* 0x000fe200000006ff */
[C---:B------:R-:W-:Y:S01]  /*2990*/  @P6 FMUL.FTZ R60, R50.reuse, R51 ;  /* 0x00000033323c6220 */ /* 0x040fe20000410000 */
[-C--:B------:R-:W-:Y:S01]  /*29a0*/  FMUL.FTZ R51, R125, R134.reuse ;  /* 0x000000867d337220 */ /* 0x080fe20000410000 */
[----:B------:R-:W-:Y:S01]  /*29b0*/  FMUL.FTZ R134, R139, R134 ;  /* 0x000000868b867220 */ /* 0x000fe20000410000 */
[----:B------:R-:W-:Y:S01]  /*29c0*/  @P5 FMUL.FTZ R61, R123, R116 ;  /* 0x000000747b3d5220 */ /* 0x000fe20000410000 */
[----:B------:R-:W-:Y:S01]  /*29d0*/  MOV R57, RZ ;  /* 0x000000ff00397202 */ /* 0x000fe20000000f00 */
[----:B------:R-:W-:Y:S02]  /*29e0*/  HFMA2 R116, -RZ, RZ, 0, 0 ;  /* 0x00000000ff747431 */ /* 0x000fe400000001ff */
[----:B------:R-:W-:Y:S01]  /*29f0*/  @P6 FMUL.FTZ R57, R50, R58 ;  /* 0x0000003a32396220 */ /* 0x000fe20000410000 */
[----:B------:R-:W-:Y:S01]  /*2a00*/  HFMA2 R120, -RZ, RZ, 0, 0 ;  /* 0x00000000ff787431 */ /* 0x000fe200000001ff */
[----:B------:R-:W-:Y:S01]  /*2a10*/  @P4 SHF.L.U32 R118, R39, 0x10, RZ ;  /* 0x0000001027764819 */ /* 0x000fe200000006ff */
[----:B------:R-:W-:Y:S01]  /*2a20*/  @P5 IMAD.U32 R50, R97, 0x10000, RZ ;  /* 0x0001000061325824 */ /* 0x000fe200078e00ff */
[----:B------:R-:W-:Y:S01]  /*2a30*/  @P3 SHF.L.U32 R121, R96, 0x10, RZ ;  /* 0x0000001060793819 */ /* 0x000fe200000006ff */
[----:B------:R-:W-:Y:S01]  /*2a40*/  FMUL.FTZ R51, R51, UR4 ;  /* 0x0000000433337c20 */ /* 0x000fe20008410000 */
[C---:B------:R-:W-:Y:S01]  /*2a50*/  @P3 PRMT R119, R59.reuse, 0x7632, R119 ;  /* 0x000076323b773816 */ /* 0x040fe20000000077 */
[----:B------:R-:W-:Y:S01]  /*2a60*/  FMUL.FTZ R134, R134, UR4 ;  /* 0x0000000486867c20 */ /* 0x000fe20008410000 */
[----:B------:R-:W-:-:S02]  /*2a70*/  @P4 SHF.L.U32 R117, R59, 0x10, RZ ;  /* 0x000000103b754819 */ /* 0x000fc400000006ff */
[----:B------:R-:W-:Y:S02]  /*2a80*/  CS2R R58, SRZ ;  /* 0x00000000003a7805 */ /* 0x000fe4000001ff00 */
[----:B------:R-:W-:Y:S01]  /*2a90*/  @P3 SHF.L.U32 R119, R119, 0x10, RZ ;  /* 0x0000001077773819 */ /* 0x000fe200000006ff */
[----:B------:R-:W-:Y:S01]  /*2aa0*/  @P5 FMUL.FTZ R116, R123, R50 ;  /* 0x000000327b745220 */ /* 0x000fe20000410000 */
[C---:B------:R-:W-:Y:S01]  /*2ab0*/  @P4 FMUL.FTZ R59, R51.reuse, R118 ;  /* 0x00000076333b4220 */ /* 0x040fe20000410000 */
[----:B------:R-:W-:Y:S01]  /*2ac0*/  @P3 FMUL.FTZ R120, R134, R121 ;  /* 0x0000007986783220 */ /* 0x000fe20000410000 */
[----:B------:R-:W-:Y:S01]  /*2ad0*/  MOV R110, RZ ;  /* 0x000000ff006e7202 */ /* 0x000fe20000000f00 */
[----:B------:R-:W-:Y:S01]  /*2ae0*/  @P4 FMUL.FTZ R58, R51, R117 ;  /* 0x00000075333a4220 */ /* 0x000fe20000410000 */
[----:B------:R-:W-:Y:S01]  /*2af0*/  F2FP.BF16.F32.PACK_AB R49, R54, R49 ;  /* 0x000000313631723e */ /* 0x000fe200000010ff */
[----:B------:R-:W-:Y:S01]  /*2b00*/  @P3 FMUL.FTZ R110, R134, R119 ;  /* 0x00000077866e3220 */ /* 0x000fe20000410000 */
        /* <DEDUP_REMOVED lines=8> */
.L_x_523:
[-CC-:B------:R-:W-:Y:S01]  /*2b90*/  FFMA.FTZ R128, R128, R136.reuse, R139.reuse ;  /* 0x0000008880807223 */ /* 0x180fe2000001008b */
[-CC-:B------:R-:W-:Y:S01]  /*2ba0*/  FFMA.FTZ R131, R131, R136.reuse, R139.reuse ;  /* 0x0000008883837223 */ /* 0x180fe2000001008b */
[C---:B------:R-:W-:Y:S01]  /*2bb0*/  LOP3.LUT P3, RZ, R60.reuse, 0xff, RZ, 0xc0, !PT ;  /* 0x000000ff3cff7812 */ /* 0x040fe2000786c0ff */
[-C--:B------:R-:W-:Y:S01]  /*2bc0*/  FFMA.FTZ R127, R127, R136.reuse, R139 ;  /* 0x000000887f7f7223 */ /* 0x080fe2000001008b */
[C---:B------:R-:W-:Y:S01]  /*2bd0*/  LOP3.LUT P4, RZ, R60.reuse, 0xff00, RZ, 0xc0, !PT ;  /* 0x0000ff003cff7812 */ /* 0x040fe2000788c0ff */
[----:B------:R-:W-:Y:S01]  /*2be0*/  FADD.FTZ R129, R129, -R128 ;  /* 0x8000008081817221 */ /* 0x000fe20000010000 */
[----:B------:R-:W-:Y:S01]  /*2bf0*/  LOP3.LUT P5, RZ, R60, 0xff0000, RZ, 0xc0, !PT ;  /* 0x00ff00003cff7812 */ /* 0x000fe200078ac0ff */
[----:B------:R-:W-:Y:S01]  /*2c00*/  FADD.FTZ R131, R130, -R131 ;  /* 0x8000008382837221 */ /* 0x000fe20000010000 */
[----:B------:R-:W-:Y:S01]  /*2c10*/  LOP3.LUT P6, RZ, R60, 0xff000000, RZ, 0xc0, !PT ;  /* 0xff0000003cff7812 */ /* 0x000fe200078cc0ff */
[----:B------:R-:W-:Y:S01]  /*2c20*/  FADD.FTZ R127, R126, -R127 ;  /* 0x8000007f7e7f7221 */ /* 0x000fe20000010000 */
[----:B------:R-:W-:Y:S01]  /*2c30*/  FMUL.FTZ R129, R110, R129 ;  /* 0x000000816e817220 */ /* 0x000fe20000410000 */
[----:B------:R-:W-:Y:S01]  /*2c40*/  FFMA.FTZ R126, R124, R136, R139 ;  /* 0x000000887c7e7223 */ /* 0x000fe2000001008b */
[C---:B0-----:R-:W-:Y:S01]  /*2c50*/  FMUL.FTZ R53, R110.reuse, R131 ;  /* 0x000000836e357220 */ /* 0x041fe20000410000 */
[----:B------:R-:W-:Y:S01]  /*2c60*/  FMUL.FTZ R127, R110, R127 ;  /* 0x0000007f6e7f7220 */ /* 0x000fe20000410000 */
[C---:B------:R-:W-:Y:S01]  /*2c70*/  FMUL.FTZ R54, R134.reuse, R129 ;  /* 0x0000008186367220 */ /* 0x040fe20000410000 */
[----:B------:R-:W-:Y:S01]  /*2c80*/  FADD.FTZ R129, R125, -R126 ;  /* 0x8000007e7d817221 */ /* 0x000fe20000010000 */
[----:B------:R-:W-:Y:S01]  /*2c90*/  FMUL.FTZ R53, R134, R53 ;  /* 0x0000003586357220 */ /* 0x000fe20000410000 */
[----:B-----5:R-:W-:-:S02]  /*2ca0*/  @P3 SHF.L.U32 R112, R56, 0x10, RZ ;  /* 0x0000001038703819 */ /* 0x020fc400000006ff */
[----:B------:R-:W-:Y:S02]  /*2cb0*/  CS2R R64, SRZ ;  /* 0x0000000000407805 */ /* 0x000fe4000001ff00 */
[----:B------:R-:W-:Y:S01]  /*2cc0*/  @P4 PRMT R55, R56, 0x7632, R55 ;  /* 0x0000763238374816 */ /* 0x000fe20000000037 */
[----:B------:R-:W-:Y:S01]  /*2cd0*/  FMUL.FTZ R53, R53, UR4 ;  /* 0x0000000435357c20 */ /* 0x000fe20008410000 */
[C---:B------:R-:W-:Y:S01]  /*2ce0*/  @P5 SHF.L.U32 R125, R57.reuse, 0x10, RZ ;  /* 0x00000010397d5819 */ /* 0x040fe200000006ff */
[----:B------:R-:W-:Y:S01]  /*2cf0*/  FMUL.FTZ R115, R54, UR4 ;  /* 0x0000000436737c20 */ /* 0x000fe20008410000 */
[----:B------:R-:W-:Y:S01]  /*2d00*/  @P6 PRMT R126, R57, 0x7632, R126 ;  /* 0x00007632397e6816 */ /* 0x000fe2000000007e */
[----:B------:R-:W-:Y:S01]  /*2d10*/  FMUL.FTZ R57, R110, R129 ;  /* 0x000000816e397220 */ /* 0x000fe20000410000 */
[----:B------:R-:W-:Y:S01]  /*2d20*/  @P3 SHF.L.U32 R56, R36, 0x10, RZ ;  /* 0x0000001024383819 */ /* 0x000fe200000006ff */
[----:B------:R-:W-:Y:S01]  /*2d30*/  @P3 FMUL.FTZ R64, R112, R53 ;  /* 0x0000003570403220 */ /* 0x000fe20000410000 */
[----:B------:R-:W-:Y:S01]  /*2d40*/  @P4 SHF.L.U32 R124, R55, 0x10, RZ ;  /* 0x00000010377c4819 */ /* 0x000fe200000006ff */
[----:B------:R-:W-:Y:S01]  /*2d50*/  FMUL.FTZ R57, R134, R57 ;  /* 0x0000003986397220 */ /* 0x000fe20000410000 */
[----:B------:R-:W-:Y:S01]  /*2d60*/  MOV R52, RZ ;  /* 0x000000ff00347202 */ /* 0x000fe20000000f00 */
[----:B------:R-:W-:Y:S01]  /*2d70*/  @P3 FMUL.FTZ R52, R56, R53 ;  /* 0x0000003538343220 */ /* 0x000fe20000410000 */
[----:B------:R-:W-:-:S02]  /*2d80*/  HFMA2 R53, -RZ, RZ, 0, 0 ;  /* 0x00000000ff357431 */ /* 0x000fc400000001ff */
[----:B------:R-:W-:Y:S01]  /*2d90*/  FMUL.FTZ R54, R134, R127 ;  /* 0x0000007f86367220 */ /* 0x000fe20000410000 */
[----:B------:R-:W-:Y:S01]  /*2da0*/  @P6 SHF.L.U32 R128, R98, 0x10, RZ ;  /* 0x0000001062806819 */ /* 0x000fe200000006ff */
[----:B------:R-:W-:Y:S01]  /*2db0*/  @P4 FMUL.FTZ R65, R124, R115 ;  /* 0x000000737c414220 */ /* 0x000fe20000410000 */
[----:B------:R-:W-:Y:S01]  /*2dc0*/  @P6 SHF.L.U32 R126, R126, 0x10, RZ ;  /* 0x000000107e7e6819 */ /* 0x000fe200000006ff */
[----:B------:R-:W-:Y:S02]  /*2dd0*/  HFMA2 R55, -RZ, RZ, 0, 0 ;  /* 0x00000000ff377431 */ /* 0x000fe400000001ff */
[----:B------:R-:W-:Y:S01]  /*2de0*/  FMUL.FTZ R57, R57, UR4 ;  /* 0x0000000439397c20 */ /* 0x000fe20008410000 */
[----:B------:R-:W-:Y:S02]  /*2df0*/  @P4 SHF.L.U32 R124, R99, 0x10, RZ ;  /* 0x00000010637c4819 */ /* 0x000fe400000006ff */
[----:B------:R-:W-:Y:S02]  /*2e00*/  CS2R R112, SRZ ;  /* 0x0000000000707805 */ /* 0x000fe4000001ff00 */
[----:B------:R-:W-:Y:S01]  /*2e10*/  @P5 SHF.L.U32 R127, R37, 0x10, RZ ;  /* 0x00000010257f5819 */ /* 0x000fe200000006ff */
[----:B------:R-:W-:Y:S01]  /*2e20*/  FMUL.FTZ R54, R54, UR4 ;  /* 0x0000000436367c20 */ /* 0x000fe20008410000 */
[----:B------:R-:W-:Y:S01]  /*2e30*/  ISETP.GE.U32.AND P3, PT, R60, RZ, PT ;  /* 0x000000ff3c00720c */ /* 0x000fe20003f66070 */
[----:B------:R-:W-:Y:S01]  /*2e40*/  FFMA.FTZ R123, R123, R136, R139 ;  /* 0x000000887b7b7223 */ /* 0x000fe2000001008b */
[-C--:B------:R-:W-:Y:S01]  /*2e50*/  @P6 FMUL.FTZ R113, R126, R57.reuse ;  /* 0x000000397e716220 */ /* 0x080fe20000410000 */
[----:B------:R-:W-:Y:S01]  /*2e60*/  @P6 FMUL.FTZ R53, R128, R57 ;  /* 0x0000003980356220 */ /* 0x000fe20000410000 */
[----:B------:R-:W-:Y:S01]  /*2e70*/  MOV R56, RZ ;  /* 0x000000ff00387202 */ /* 0x000fe20000000f00 */
[----:B------:R-:W-:Y:S01]  /*2e80*/  @P4 FMUL.FTZ R55, R124, R115 ;  /* 0x000000737c374220 */ /* 0x000fe20000410000 */
[----:B------:R-:W-:Y:S01]  /*2e90*/  LOP3.LUT P6, RZ, R61, 0xff, RZ, 0xc0, !PT ;  /* 0x000000ff3dff7812 */ /* 0x000fe200078cc0ff */
[-C--:B------:R-:W-:Y:S01]  /*2ea0*/  @P5 FMUL.FTZ R112, R125, R54.reuse ;  /* 0x000000367d705220 */ /* 0x080fe20000410000 */
[----:B------:R-:W-:Y:S01]  /*2eb0*/  @P5 FMUL.FTZ R56, R127, R54 ;  /* 0x000000367f385220 */ /* 0x000fe20000410000 */
[C---:B------:R-:W-:Y:S01]  /*2ec0*/  LOP3.LUT P5, RZ, R61.reuse, 0xff00, RZ, 0xc0, !PT ;  /* 0x0000ff003dff7812 */ /* 0x040fe200078ac0ff */
[----:B------:R-:W-:Y:S01]  /*2ed0*/  FADD.FTZ R123, R122, -R123 ;  /* 0x8000007b7a7b7221 */ /* 0x000fe20000010000 */
[C---:B------:R-:W-:Y:S01]  /*2ee0*/  LOP3.LUT P4, RZ, R61.reuse, 0xff0000, RZ, 0xc0, !PT ;  /* 0x00ff00003dff7812 */ /* 0x040fe2000788c0ff */
[-CC-:B------:R-:W-:Y:S01]  /*2ef0*/  FFMA.FTZ R120, R120, R136.reuse, R139.reuse ;  /* 0x0000008878787223 */ /* 0x180fe2000001008b */
[----:B------:R-:W-:Y:S01]  /*2f00*/  ISETP.GE.U32.AND.EX P3, PT, R61, 0x1000000, PT, P3 ;  /* 0x010000003d00780c */ /* 0x000fe20003f66130 */
[-CC-:B------:R-:W-:Y:S01]  /*2f10*/  FFMA.FTZ R54, R119, R136.reuse, R139.reuse ;  /* 0x0000008877367223 */ /* 0x180fe2000001008b */
[----:B------:R-:W-:Y:S01]  /*2f20*/  FFMA.FTZ R139, R118, R136, R139 ;  /* 0x00000088768b7223 */ /* 0x000fe2000001008b */
[----:B------:R-:W-:Y:S01]  /*2f30*/  FMUL.FTZ R123, R110, R123 ;  /* 0x0000007b6e7b7220 */ /* 0x000fe20000410000 */
[----:B------:R-:W-:Y:S01]  /*2f40*/  FADD.FTZ R121, R121, -R120 ;  /* 0x8000007879797221 */ /* 0x000fe20000010000 */
[----:B------:R-:W-:Y:S01]  /*2f50*/  FADD.FTZ R117, R117, -R54 ;  /* 0x8000003675757221 */ /* 0x000fe20000010000 */
[----:B------:R-:W-:Y:S01]  /*2f60*/  FADD.FTZ R139, R116, -R139 ;  /* 0x8000008b748b7221 */ /* 0x000fe20000010000 */
[----:B------:R-:W-:Y:S01]  /*2f70*/  FMUL.FTZ R54, R134, R123 ;  /* 0x0000007b86367220 */ /* 0x000fe20000410000 */
[C---:B------:R-:W-:Y:S01]  /*2f80*/  FMUL.FTZ R121, R110.reuse, R121 ;  /* 0x000000796e797220 */ /* 0x040fe20000410000 */
[C---:B------:R-:W-:Y:S01]  /*2f90*/  FMUL.FTZ R117, R110.reuse, R117 ;  /* 0x000000756e757220 */ /* 0x040fe20000410000 */
[----:B------:R-:W-:Y:S01]  /*2fa0*/  FMUL.FTZ R139, R110, R139 ;  /* 0x0000008b6e8b7220 */ /* 0x000fe20000410000 */
[----:B------:R-:W-:Y:S01]  /*2fb0*/  @P6 SHF.L.U32 R115, R58, 0x10, RZ ;  /* 0x000000103a736819 */ /* 0x000fe200000006ff */
[----:B------:R-:W-:Y:S01]  /*2fc0*/  FMUL.FTZ R54, R54, UR4 ;  /* 0x0000000436367c20 */ /* 0x000fe20008410000 */
[----:B------:R-:W-:-:S02]  /*2fd0*/  @P6 SHF.L.U32 R119, R38, 0x10, RZ ;  /* 0x0000001026776819 */ /* 0x000fc400000006ff */
[----:B------:R-:W-:Y:S02]  /*2fe0*/  CS2R R60, SRZ ;  /* 0x00000000003c7805 */ /* 0x000fe4000001ff00 */
[----:B------:R-:W-:Y:S01]  /*2ff0*/  @P5 PRMT R110, R58, 0x7632, R110 ;  /* 0x000076323a6e5816 */ /* 0x000fe2000000006e */
[C---:B------:R-:W-:Y:S01]  /*3000*/  FMUL.FTZ R58, R134.reuse, R121 ;  /* 0x00000079863a7220 */ /* 0x040fe20000410000 */
[----:B------:R-:W-:Y:S01]  /*3010*/  @P4 SHF.L.U32 R120, R59, 0x10, RZ ;  /* 0x000000103b784819 */ /* 0x000fe200000006ff */
[-C--:B------:R-:W-:Y:S01]  /*3020*/  @P6 FMUL.FTZ R60, R115, R54.reuse ;  /* 0x00000036733c6220 */ /* 0x080fe20000410000 */
[----:B------:R-:W-:Y:S01]  /*3030*/  @P3 PRMT R124, R59, 0x7632, R124 ;  /* 0x000076323b7c3816 */ /* 0x000fe2000000007c */
[C---:B------:R-:W-:Y:S01]  /*3040*/  FMUL.FTZ R59, R134.reuse, R117 ;  /* 0x00000075863b7220 */ /* 0x040fe20000410000 */
[----:B------:R-:W-:Y:S01]  /*3050*/  MOV R57, RZ ;  /* 0x000000ff00397202 */ /* 0x000fe20000000f00 */
        /* <DEDUP_REMOVED lines=10> */
[----:B------:R-:W-:Y:S01]  /*3100*/  FMUL.FTZ R134, R134, UR4 ;  /* 0x0000000486867c20 */ /* 0x000fe20008410000 */
[----:B------:R-:W-:Y:S01]  /*3110*/  @P5 SHF.L.U32 R110, R110, 0x10, RZ ;  /* 0x000000106e6e5819 */ /* 0x000fe200000006ff */
[----:B------:R-:W-:Y:S01]  /*3120*/  @P5 FMUL.FTZ R54, R118, R117 ;  /* 0x0000007576365220 */ /* 0x000fe20000410000 */
[----:B------:R-:W-:Y:S01]  /*3130*/  @P3 SHF.L.U32 R119, R124, 0x10, RZ ;  /* 0x000000107c773819 */ /* 0x000fe200000006ff */
[----:B------:R-:W-:Y:S01]  /*3140*/  @P4 FMUL.FTZ R115, R122, R59 ;  /* 0x0000003b7a734220 */ /* 0x000fe20000410000 */
[-C--:B------:R-:W-:Y:S01]  /*3150*/  @P3 FMUL.FTZ R116, R121, R134.reuse ;  /* 0x0000008679743220 */ /* 0x080fe20000410000 */
[----:B------:R-:W-:Y:S01]  /*3160*/  @P5 FMUL.FTZ R61, R110, R117 ;  /* 0x000000756e3d5220 */ /* 0x000fe20000410000 */
[----:B------:R-:W-:Y:S01]  /*3170*/  MOV R58, RZ ;  /* 0x000000ff003a7202 */ /* 0x000fe20000000f00 */
[----:B------:R-:W-:Y:S01]  /*3180*/  @P4 FMUL.FTZ R58, R120, R59 ;  /* 0x0000003b783a4220 */ /* 0x000fe20000410000 */
[----:B------:R-:W-:Y:S01]  /*3190*/  MOV R110, RZ ;  /* 0x000000ff006e7202 */ /* 0x000fe20000000f00 */
[----:B------:R-:W-:Y:S01]  /*31a0*/  @P3 FMUL.FTZ R110, R119, R134 ;  /* 0x00000086776e3220 */ /* 0x000fe20000410000 */
[----:B------:R-:W-:-:S02]  /*31b0*/  F2FP.BF16.F32.PACK_AB R52, R55, R52 ;  /* 0x000000343734723e */ /* 0x000fc400000010ff */
[----:B------:R-:W-:Y:S02]  /*31c0*/  F2FP.BF16.F32.PACK_AB R54, R54, R57 ;  /* 0x000000393636723e */ /* 0x000fe400000010ff */
[----:B------:R-:W-:Y:S02]  /*31d0*/  F2FP.BF16.F32.PACK_AB R53, R53, R56 ;  /* 0x000000383535723e */ /* 0x000fe400000010ff */
[----:B------:R-:W-:-:S07]  /*31e0*/  F2FP.BF16.F32.PACK_AB R55, R116, R115 ;  /* 0x000000737437723e */ /* 0x000fce00000010ff */
.L_x_524:
[----:B------:R-:W0:Y:S01]  /*31f0*/  @P0 LDC.64 R56, c[0x0][0x478] ;  /* 0x00011e00ff380b82 */ /* 0x000e220000000a00 */
[----:B------:R-:W-:-:S04]  /*3200*/  IMAD.WIDE.U32 R62, R111, 0x10, R62 ;  /* 0x000000106f3e7825 */ /* 0x000fc800078e003e */
[----:B0-----:R-:W-:-:S05]  /*3210*/  @P0 IMAD.WIDE.U32 R56, R111, 0x10, R56 ;  /* 0x000000106f380825 */ /* 0x001fca00078e0038 */
[----:B------:R1:W-:Y:S04]  /*3220*/  @P0 STG.E.128 desc[UR6][R56.64], R48 ;  /* 0x0000003038000986 */ /* 0x0003e8000c101d06 */
[----:B------:R1:W-:Y:S01]  /*3230*/  STG.E.128 desc[UR6][R62.64], R52 ;  /* 0x000000343e007986 */ /* 0x0003e2000c101d06 */
[----:B------:R-:W-:Y:S05]  /*3240*/  BRA `(.L_x_525) ;  /* 0x0000001c00a87947 */ /* 0x000fea0003800000 */
.L_x_520:
[----:B------:R-:W0:Y:S02]  /*3250*/  LDC.64 R56, c[0x0][0x390] ;  /* 0x0000e400ff387b82 */ /* 0x000e240000000a00 */
[----:B0-----:R-:W-:-:S06]  /*3260*/  IMAD.WIDE.U32 R52, R115, 0x10, R56 ;  /* 0x0000001073347825 */ /* 0x001fcc00078e0038 */
[----:B------:R-:W5:Y:S01]  /*3270*/  LDG.E.128 R52, desc[UR6][R52.64] ;  /* 0x0000000634347981 */ /* 0x000f62000c1e1d00 */
[----:B------:R-:W-:-:S04]  /*3280*/  UISETP.NE.U32.AND UP0, UPT, UR14, URZ, UPT ;  /* 0x000000ff0e00728c */ /* 0x000fc8000bf05070 */
[----:B------:R-:W-:-:S09]  /*3290*/  UISETP.NE.AND.EX UP0, UPT, UR15, URZ, UPT, UP0 ;  /* 0x000000ff0f00728c */ /* 0x000fd2000bf05300 */
[----:B------:R-:W-:Y:S05]  /*32a0*/  BRA.U UP0, `(.L_x_526) ;  /* 0x0000000500d47547 */ /* 0x000fea000b800000 */
[-CC-:B------:R-:W-:Y:S01]  /*32b0*/  FFMA.FTZ R112, R112, R136.reuse, R139.reuse ;  /* 0x0000008870707223 */ /* 0x180fe2000001008b */
[----:B-----5:R-:W-:Y:S01]  /*32c0*/  LOP3.LUT P0, RZ, R62, 0xff, RZ, 0xc0, !PT ;  /* 0x000000ff3eff7812 */ /* 0x020fe2000780c0ff */
[-CC-:B------:R-:W-:Y:S01]  /*32d0*/  FFMA.FTZ R114, R114, R136.reuse, R139.reuse ;  /* 0x0000008872727223 */ /* 0x180fe2000001008b */
[----:B------:R-:W-:Y:S01]  /*32e0*/  SHF.L.U32 R59, R40, 0x10, RZ ;  /* 0x00000010283b7819 */ /* 0x000fe200000006ff */
[----:B------:R-:W-:Y:S01]  /*32f0*/  FADD.FTZ R112, R143, -R112 ;  /* 0x800000708f707221 */ /* 0x000fe20000010000 */
[----:B------:R-:W-:Y:S01]  /*3300*/  LOP3.LUT P3, RZ, R62, 0xff00, RZ, 0xc0, !PT ;  /* 0x0000ff003eff7812 */ /* 0x000fe2000786c0ff */
[----:B------:R-:W-:Y:S01]  /*3310*/  FFMA.FTZ R148, R148, R136, R139 ;  /* 0x0000008894947223 */ /* 0x000fe2000001008b */
[----:B------:R-:W-:Y:S01]  /*3320*/  PRMT R58, R40, 0x7632, R58 ;  /* 0x00007632283a7816 */ /* 0x000fe2000000003a */
[----:B------:R-:W-:Y:S01]  /*3330*/  FFMA.FTZ R59, R110, R112, R59 ;  /* 0x000000706e3b7223 */ /* 0x000fe2000001003b */
[----:B------:R-:W-:Y:S01]  /*3340*/  LOP3.LUT P4, RZ, R62, 0xff0000, RZ, 0xc0, !PT ;  /* 0x00ff00003eff7812 */ /* 0x000fe2000788c0ff */
[----:B------:R-:W-:Y:S01]  /*3350*/  FADD.FTZ R114, R67, -R114 ;  /* 0x8000007243727221 */ /* 0x000fe20000010000 */
[----:B------:R-:W-:Y:S01]  /*3360*/  SHF.L.U32 R65, R58, 0x10, RZ ;  /* 0x000000103a417819 */ /* 0x000fe200000006ff */
[----:B------:R-:W-:Y:S01]  /*3370*/  FADD.FTZ R148, R145, -R148 ;  /* 0x8000009491947221 */ /* 0x000fe20000010000 */
[----:B------:R-:W-:Y:S01]  /*3380*/  SHF.L.U32 R133, R41, 0x10, RZ ;  /* 0x0000001029857819 */ /* 0x000fe200000006ff */
[----:B------:R-:W-:Y:S01]  /*3390*/  FMUL.FTZ R59, R59, R134 ;  /* 0x000000863b3b7220 */ /* 0x000fe20000410000 */
[----:B------:R-:W-:Y:S01]  /*33a0*/  @P0 SHF.L.U32 R58, R52, 0x10, RZ ;  /* 0x00000010343a0819 */ /* 0x000fe200000006ff */
[C---:B------:R-:W-:Y:S01]  /*33b0*/  FFMA.FTZ R65, R110.reuse, R114, R65 ;  /* 0x000000726e417223 */ /* 0x040fe20000010041 */
[----:B------:R-:W-:Y:S01]  /*33c0*/  MOV R67, RZ ;  /* 0x000000ff00437202 */ /* 0x000fe20000000f00 */
[----:B------:R-:W-:Y:S01]  /*33d0*/  FFMA.FTZ R143, R110, R148, R133 ;  /* 0x000000946e8f7223 */ /* 0x000fe20000010085 */
[----:B------:R-:W-:Y:S01]  /*33e0*/  FMUL.FTZ R145, R59, UR4 ;  /* 0x000000043b917c20 */ /* 0x000fe20008410000 */
[----:B------:R-:W-:Y:S01]  /*33f0*/  @P3 PRMT R52, R52, 0x7632, R52 ;  /* 0x0000763234343816 */ /* 0x000fe20000000034 */
[-C--:B------:R-:W-:Y:S01]  /*3400*/  FMUL.FTZ R65, R65, R134.reuse ;  /* 0x0000008641417220 */ /* 0x080fe20000410000 */
[----:B------:R-:W-:Y:S01]  /*3410*/  @P0 SHF.L.U32 R148, R32, 0x10, RZ ;  /* 0x0000001020940819 */ /* 0x000fe200000006ff */
[----:B------:R-:W-:Y:S01]  /*3420*/  FMUL.FTZ R143, R143, R134 ;  /* 0x000000868f8f7220 */ /* 0x000fe20000410000 */
[----:B------:R-:W-:Y:S01]  /*3430*/  @P0 FMUL.FTZ R67, R145, R58 ;  /* 0x0000003a91430220 */ /* 0x000fe20000410000 */
[----:B------:R-:W-:Y:S01]  /*3440*/  CS2R R58, SRZ ;  /* 0x00000000003a7805 */ /* 0x000fe2000001ff00 */
[----:B------:R-:W-:Y:S01]  /*3450*/  HFMA2 R133, -RZ, RZ, 0, 0 ;  /* 0x00000000ff857431 */ /* 0x000fe200000001ff */
[----:B------:R-:W-:Y:S01]  /*3460*/  @P3 SHF.L.U32 R150, R95, 0x10, RZ ;  /* 0x000000105f963819 */ /* 0x000fe200000006ff */
[----:B------:R-:W-:Y:S01]  /*3470*/  FMUL.FTZ R65, R65, UR4 ;  /* 0x0000000441417c20 */ /* 0x000fe20008410000 */
[----:B------:R-:W-:Y:S01]  /*3480*/  @P4 SHF.L.U32 R112, R53, 0x10, RZ ;  /* 0x0000001035704819 */ /* 0x000fe200000006ff */
[----:B------:R-:W-:Y:S01]  /*3490*/  FMUL.FTZ R143, R143, UR4 ;  /* 0x000000048f8f7c20 */ /* 0x000fe20008410000 */
[----:B------:R-:W-:Y:S01]  /*34a0*/  @P3 SHF.L.U32 R52, R52, 0x10, RZ ;  /* 0x0000001034343819 */ /* 0x000fe200000006ff */
[----:B------:R-:W-:Y:S01]  /*34b0*/  @P0 FMUL.FTZ R59, R148, R145 ;  /* 0x00000091943b0220 */ /* 0x000fe20000410000 */
[----:B------:R-:W-:Y:S01]  /*34c0*/  @P4 SHF.L.U32 R152, R33, 0x10, RZ ;  /* 0x0000001021984819 */ /* 0x000fe200000006ff */
[----:B------:R-:W-:Y:S01]  /*34d0*/  IMAD.MOV.U32 R114, RZ, RZ, RZ ;  /* 0x000000ffff727224 */ /* 0x000fe200078e00ff */
[----:B------:R-:W-:Y:S01]  /*34e0*/  ISETP.GE.U32.AND P0, PT, R62, RZ, PT ;  /* 0x000000ff3e00720c */ /* 0x000fe20003f06070 */
[----:B------:R-:W-:Y:S01]  /*34f0*/  @P3 FMUL.FTZ R114, R65, R52 ;  /* 0x0000003441723220 */ /* 0x000fe20000410000 */
[----:B------:R-:W-:Y:S01]  /*3500*/  MOV R64, RZ ;  /* 0x000000ff00407202 */ /* 0x000fe20000000f00 */
[----:B------:R-:W-:Y:S01]  /*3510*/  @P3 FMUL.FTZ R58, R150, R65 ;  /* 0x00000041963a3220 */ /* 0x000fe20000410000 */
[----:B------:R-:W-:Y:S01]  /*3520*/  @P4 FMUL.FTZ R133, R143, R112 ;  /* 0x000000708f854220 */ /* 0x000fe20000410000 */
        /* <DEDUP_REMOVED lines=9> */
[----:B------:R-:W-:Y:S01]  /*35c0*/  LOP3.LUT P6, RZ, R62, 0xff000000, RZ, 0xc0, !PT ;  /* 0xff0000003eff7812 */ /* 0x000fe200078cc0ff */
[-C--:B------:R-:W-:Y:S01]  /*35d0*/  FFMA.FTZ R142, R142, R136.reuse, R139 ;  /* 0x000000888e8e7223 */ /* 0x080fe2000001008b */
[----:B------:R-:W-:Y:S01]  /*35e0*/  PRMT R52, R41, 0x7632, R52 ;  /* 0x0000763229347816 */ /* 0x000fe20000000034 */
[----:B------:R-:W-:Y:S01]  /*35f0*/  FADD.FTZ R132, R132, -R63 ;  /* 0x8000003f84847221 */ /* 0x000fe20000010000 */
[----:B------:R-:W-:Y:S01]  /*3600*/  SHF.L.U32 R65, R42, 0x10, RZ ;  /* 0x000000102a417819 */ /* 0x000fe200000006ff */
[----:B------:R-:W-:Y:S01]  /*3610*/  FFMA.FTZ R144, R144, R136, R139 ;  /* 0x0000008890907223 */ /* 0x000fe2000001008b */
[----:B------:R-:W-:Y:S01]  /*3620*/  PRMT R53, R42, 0x7632, R53 ;  /* 0x000076322a357816 */ /* 0x000fe20000000035 */
[----:B------:R-:W-:Y:S01]  /*3630*/  FADD.FTZ R140, R113, -R140 ;  /* 0x8000008c718c7221 */ /* 0x000fe20000010000 */
[----:B------:R-:W-:Y:S01]  /*3640*/  SHF.L.U32 R63, R52, 0x10, RZ ;  /* 0x00000010343f7819 */ /* 0x000fe200000006ff */
[C---:B------:R-:W-:Y:S01]  /*3650*/  FFMA.FTZ R65, R110.reuse, R132, R65 ;  /* 0x000000846e417223 */ /* 0x040fe20000010041 */
[----:B------:R-:W-:Y:S01]  /*3660*/  PRMT R62, R43, 0x7632, R62 ;  /* 0x000076322b3e7816 */ /* 0x000fe2000000003e */
[----:B------:R-:W-:Y:S01]  /*3670*/  FADD.FTZ R142, R137, -R142 ;  /* 0x8000008e898e7221 */ /* 0x000fe20000010000 */
[----:B------:R-:W-:Y:S01]  /*3680*/  SHF.L.U32 R113, R53, 0x10, RZ ;  /* 0x0000001035717819 */ /* 0x000fe200000006ff */
[----:B------:R-:W-:Y:S01]  /*3690*/  FFMA.FTZ R63, R110, R146, R63 ;  /* 0x000000926e3f7223 */ /* 0x000fe2000001003f */
[----:B------:R-:W-:Y:S01]  /*36a0*/  SHF.L.U32 R135, R43, 0x10, RZ ;  /* 0x000000102b877819 */ /* 0x000fe200000006ff */
[----:B------:R-:W-:Y:S01]  /*36b0*/  FADD.FTZ R144, R141, -R144 ;  /* 0x800000908d907221 */ /* 0x000fe20000010000 */
[----:B------:R-:W-:Y:S01]  /*36c0*/  SHF.L.U32 R137, R62, 0x10, RZ ;  /* 0x000000103e897819 */ /* 0x000fe200000006ff */
[----:B------:R-:W-:Y:S01]  /*36d0*/  FMUL.FTZ R65, R65, R134 ;  /* 0x0000008641417220 */ /* 0x000fe20000410000 */
[C---:B------:R-:W-:Y:S01]  /*36e0*/  FFMA.FTZ R113, R110.reuse, R142, R113 ;  /* 0x0000008e6e717223 */ /* 0x040fe20000010071 */
[----:B------:R-:W-:Y:S01]  /*36f0*/  @P6 PRMT R53, R53, 0x7632, R53 ;  /* 0x0000763235356816 */ /* 0x000fe20000000035 */
[----:B------:R-:W-:Y:S01]  /*3700*/  FMUL.FTZ R63, R63, R134 ;  /* 0x000000863f3f7220 */ /* 0x000fe20000410000 */
[C---:B------:R-:W-:Y:S01]  /*3710*/  FFMA.FTZ R143, R110.reuse, R140, R135 ;  /* 0x0000008c6e8f7223 */ /* 0x040fe20000010087 */
[----:B------:R-:W-:Y:S01]  /*3720*/  FFMA.FTZ R145, R110, R144, R137 ;  /* 0x000000906e917223 */ /* 0x000fe20000010089 */
[----:B------:R-:W-:Y:S01]  /*3730*/  @P5 SHF.L.U32 R140, R34, 0x10, RZ ;  /* 0x00000010228c5819 */ /* 0x000fe200000006ff */
[----:B------:R-:W-:Y:S01]  /*3740*/  HFMA2 R135, -RZ, RZ, 0, 0 ;  /* 0x00000000ff877431 */ /* 0x000fe200000001ff */
[----:B------:R-:W-:Y:S01]  /*3750*/  @P4 PRMT R62, R54, 0x7632, R62 ;  /* 0x00007632363e4816 */ /* 0x000fe2000000003e */
[----:B------:R-:W-:-:S02]  /*3760*/  HFMA2 R132, -RZ, RZ, 0, 0 ;  /* 0x00000000ff847431 */ /* 0x000fc400000001ff */
[----:B------:R-:W-:Y:S01]  /*3770*/  FMUL.FTZ R65, R65, UR4 ;  /* 0x0000000441417c20 */ /* 0x000fe20008410000 */
[----:B------:R-:W-:Y:S01]  /*3780*/  @P5 SHF.L.U32 R52, R54, 0x10, RZ ;  /* 0x0000001036345819 */ /* 0x000fe200000006ff */
[----:B------:R-:W-:Y:S01]  /*3790*/  FMUL.FTZ R138, R63, UR4 ;  /* 0x000000043f8a7c20 */ /* 0x000fe20008410000 */
[----:B------:R-:W-:Y:S01]  /*37a0*/  @P6 SHF.L.U32 R53, R53, 0x10, RZ ;  /* 0x0000001035356819 */ /* 0x000fe200000006ff */
[-C--:B------:R-:W-:Y:S01]  /*37b0*/  FMUL.FTZ R113, R113, R134.reuse ;  /* 0x0000008671717220 */ /* 0x080fe20000410000 */
[C---:B------:R-:W-:Y:S01]  /*37c0*/  @P3 SHF.L.U32 R63, R55.reuse, 0x10, RZ ;  /* 0x00000010373f3819 */ /* 0x040fe200000006ff */
[----:B------:R-:W-:Y:S01]  /*37d0*/  HFMA2 R137, -RZ, RZ, 0, 0 ;  /* 0x00000000ff897431 */ /* 0x000fe200000001ff */
[----:B------:R-:W-:Y:S01]  /*37e0*/  @P0 PRMT R112, R55, 0x7632, R112 ;  /* 0x0000763237700816 */ /* 0x000fe20000000070 */
[-C--:B------:R-:W-:Y:S01]  /*37f0*/  FMUL.FTZ R143, R143, R134.reuse ;  /* 0x000000868f8f7220 */ /* 0x080fe20000410000 */
[----:B------:R-:W-:Y:S01]  /*3800*/  MOV R54, RZ ;  /* 0x000000ff00367202 */ /* 0x000fe20000000f00 */
[----:B------:R-:W-:Y:S01]  /*3810*/  FMUL.FTZ R145, R145, R134 ;  /* 0x0000008691917220 */ /* 0x000fe20000410000 */
[----:B------:R-:W-:Y:S01]  /*3820*/  @P6 SHF.L.U32 R55, R94, 0x10, RZ ;  /* 0x000000105e376819 */ /* 0x000fe200000006ff */
[----:B------:R-:W-:Y:S01]  /*3830*/  @P5 FMUL.FTZ R54, R140, R65 ;  /* 0x000000418c365220 */ /* 0x000fe20000410000 */
[----:B------:R-:W-:Y:S01]  /*3840*/  @P4 SHF.L.U32 R62, R62, 0x10, RZ ;  /* 0x000000103e3e4819 */ /* 0x000fe200000006ff */
[----:B------:R-:W-:Y:S01]  /*3850*/  FMUL.FTZ R113, R113, UR4 ;  /* 0x0000000471717c20 */ /* 0x000fe20008410000 */
[----:B------:R-:W-:Y:S01]  /*3860*/  @P4 SHF.L.U32 R140, R93, 0x10, RZ ;  /* 0x000000105d8c4819 */ /* 0x000fe200000006ff */
[----:B------:R-:W-:Y:S01]  /*3870*/  @P6 FMUL.FTZ R135, R138, R53 ;  /* 0x000000358a876220 */ /* 0x000fe20000410000 */
[----:B------:R-:W-:Y:S01]  /*3880*/  @P5 FMUL.FTZ R132, R65, R52 ;  /* 0x0000003441845220 */ /* 0x000fe20000410000 */
[----:B------:R-:W-:Y:S01]  /*3890*/  @P3 SHF.L.U32 R147, R35, 0x10, RZ ;  /* 0x0000001023933819 */ /* 0x000fe200000006ff */
[----:B------:R-:W-:Y:S01]  /*38a0*/  FMUL.FTZ R52, R143, UR4 ;  /* 0x000000048f347c20 */ /* 0x000fe20008410000 */
[----:B------:R-:W-:Y:S01]  /*38b0*/  @P0 SHF.L.U32 R142, R92, 0x10, RZ ;  /* 0x000000105c8e0819 */ /* 0x000fe200000006ff */
[----:B------:R-:W-:Y:S01]  /*38c0*/  FMUL.FTZ R145, R145, UR4 ;  /* 0x0000000491917c20 */ /* 0x000fe20008410000 */
[----:B------:R-:W-:Y:S01]  /*38d0*/  MOV R53, RZ ;  /* 0x000000ff00357202 */ /* 0x000fe20000000f00 */
[----:B------:R-:W-:Y:S01]  /*38e0*/  @P6 FMUL.FTZ R53, R55, R138 ;  /* 0x0000008a37356220 */ /* 0x000fe20000410000 */
[----:B------:R-:W-:Y:S01]  /*38f0*/  @P4 FMUL.FTZ R137, R113, R62 ;  /* 0x0000003e71894220 */ /* 0x000fe20000410000 */
[----:B------:R-:W-:Y:S01]  /*3900*/  MOV R55, RZ ;  /* 0x000000ff00377202 */ /* 0x000fe20000000f00 */
[----:B------:R-:W-:Y:S01]  /*3910*/  HFMA2 R138, -RZ, RZ, 0, 0 ;  /* 0x00000000ff8a7431 */ /* 0x000fe200000001ff */
[----:B------:R-:W-:Y:S01]  /*3920*/  MOV R62, RZ ;  /* 0x000000ff003e7202 */ /* 0x000fe20000000f00 */
[----:B------:R-:W-:Y:S01]  /*3930*/  HFMA2 R141, -RZ, RZ, 0, 0 ;  /* 0x00000000ff8d7431 */ /* 0x000fe200000001ff */
[----:B------:R-:W-:Y:S01]  /*3940*/  MOV R65, RZ ;  /* 0x000000ff00417202 */ /* 0x000fe20000000f00 */
[----:B------:R-:W-:Y:S01]  /*3950*/  @P4 FMUL.FTZ R55, R140, R113 ;  /* 0x000000718c374220 */ /* 0x000fe20000410000 */
[----:B------:R-:W-:Y:S01]  /*3960*/  @P0 SHF.L.U32 R112, R112, 0x10, RZ ;  /* 0x0000001070700819 */ /* 0x000fe200000006ff */
[----:B------:R-:W-:Y:S01]  /*3970*/  @P3 FMUL.FTZ R62, R147, R52 ;  /* 0x00000034933e3220 */ /* 0x000fe20000410000 */
[----:B------:R-:W-:Y:S01]  /*3980*/  @P0 FMUL.FTZ R65, R142, R145 ;  /* 0x000000918e410220 */ /* 0x000fe20000410000 */
[----:B------:R-:W-:Y:S01]  /*3990*/  @P3 FMUL.FTZ R138, R52, R63 ;  /* 0x0000003f348a3220 */ /* 0x000fe20000410000 */
[----:B------:R-:W-:Y:S01]  /*39a0*/  F2FP.BF16.F32.PACK_AB R54, R55, R54 ;  /* 0x000000363736723e */ /* 0x000fe200000010ff */
[----:B------:R-:W-:Y:S01]  /*39b0*/  @P0 FMUL.FTZ R141, R145, R112 ;  /* 0x00000070918d0220 */ /* 0x000fe20000410000 */
[----:B------:R-:W-:-:S02]  /*39c0*/  F2FP.BF16.F32.PACK_AB R53, R53, R64 ;  /* 0x000000403535723e */ /* 0x000fc400000010ff */
[----:B------:R-:W-:Y:S02]  /*39d0*/  F2FP.BF16.F32.PACK_AB R52, R58, R59 ;  /* 0x0000003b3a34723e */ /* 0x000fe400000010ff */
[----:B------:R-:W-:Y:S01]  /*39e0*/  F2FP.BF16.F32.PACK_AB R55, R65, R62 ;  /* 0x0000003e4137723e */ /* 0x000fe200000010ff */
[----:B------:R-:W-:Y:S06]  /*39f0*/  BRA `(.L_x_527) ;  /* 0x0000000400e07947 */ /* 0x000fec0003800000 */
.L_x_526:
[-CC-:B------:R-:W-:Y:S01]  /*3a00*/  FFMA.FTZ R112, R112, R136.reuse, R139.reuse ;  /* 0x0000008870707223 */ /* 0x180fe2000001008b */
[----:B-----5:R-:W-:Y:S01]  /*3a10*/  SHF.L.U32 R49, R40, 0x10, RZ ;  /* 0x0000001028317819 */ /* 0x020fe200000006ff */
[-CC-:B------:R-:W-:Y:S01]  /*3a20*/  FFMA.FTZ R114, R114, R136.reuse, R139.reuse ;  /* 0x0000008872727223 */ /* 0x180fe2000001008b */
[C---:B------:R-:W-:Y:S01]  /*3a30*/  LOP3.LUT P0, RZ, R62.reuse, 0xff, RZ, 0xc0, !PT ;  /* 0x000000ff3eff7812 */ /* 0x040fe2000780c0ff */
[----:B------:R-:W-:Y:S01]  /*3a40*/  FADD.FTZ R51, R143, -R112 ;  /* 0x800000708f337221 */ /* 0x000fe20000010000 */
[----:B------:R-:W-:Y:S01]  /*3a50*/  LOP3.LUT P3, RZ, R62, 0xff00, RZ, 0xc0, !PT ;  /* 0x0000ff003eff7812 */ /* 0x000fe2000786c0ff */
[----:B------:R-:W-:Y:S01]  /*3a60*/  FFMA.FTZ R148, R148, R136, R139 ;  /* 0x0000008894947223 */ /* 0x000fe2000001008b */
[----:B------:R-:W-:Y:S01]  /*3a70*/  LOP3.LUT P4, RZ, R62, 0xff0000, RZ, 0xc0, !PT ;  /* 0x00ff00003eff7812 */ /* 0x000fe2000788c0ff */
[--C-:B------:R-:W-:Y:S01]  /*3a80*/  FFMA.FTZ R51, R110, R51, R49.reuse ;  /* 0x000000336e337223 */ /* 0x100fe20000010031 */
[----:B------:R-:W-:Y:S01]  /*3a90*/  PRMT R49, R40, 0x7632, R49 ;  /* 0x0000763228317816 */ /* 0x000fe20000000031 */
[----:B------:R-:W-:Y:S01]  /*3aa0*/  FADD.FTZ R59, R67, -R114 ;  /* 0x80000072433b7221 */ /* 0x000fe20000010000 */
[----:B------:R-:W-:Y:S01]  /*3ab0*/  SHF.L.U32 R58, R41, 0x10, RZ ;  /* 0x00000010293a7819 */ /* 0x000fe200000006ff */
[----:B------:R-:W-:Y:S01]  /*3ac0*/  FMUL.FTZ R48, R51, R134 ;  /* 0x0000008633307220 */ /* 0x000fe20000410000 */
[----:B------:R-:W-:Y:S01]  /*3ad0*/  FADD.FTZ R145, R145, -R148 ;  /* 0x8000009491917221 */ /* 0x000fe20000010000 */
[----:B------:R-:W-:-:S02]  /*3ae0*/  IMAD.U32 R49, R49, 0x10000, RZ ;  /* 0x0001000031317824 */ /* 0x000fc400078e00ff */
[----:B------:R-:W-:Y:S01]  /*3af0*/  HFMA2 R67, -RZ, RZ, 0, 0 ;  /* 0x00000000ff437431 */ /* 0x000fe200000001ff */
[----:B------:R-:W-:Y:S01]  /*3b00*/  @P0 SHF.L.U32 R50, R52, 0x10, RZ ;  /* 0x0000001034320819 */ /* 0x000fe200000006ff */
[----:B------:R-:W-:Y:S01]  /*3b10*/  FMUL.FTZ R65, R48, UR4 ;  /* 0x0000000430417c20 */ /* 0x000fe20008410000 */
[C---:B------:R-:W-:Y:S01]  /*3b20*/  FFMA.FTZ R48, R110.reuse, R59, R49 ;  /* 0x0000003b6e307223 */ /* 0x040fe20000010031 */
[----:B------:R-:W-:Y:S01]  /*3b30*/  FFMA.FTZ R49, R110, R145, R58 ;  /* 0x000000916e317223 */ /* 0x000fe2000001003a */
[----:B------:R-:W-:Y:S01]  /*3b40*/  @P3 PRMT R143, R52, 0x7632, R143 ;  /* 0x00007632348f3816 */ /* 0x000fe2000000008f */
[-C--:B------:R-:W-:Y:S01]  /*3b50*/  @P0 FMUL.FTZ R67, R50, R65.reuse ;  /* 0x0000004132430220 */ /* 0x080fe20000410000 */
[----:B------:R-:W-:Y:S01]  /*3b60*/  @P0 SHF.L.U32 R112, R32, 0x10, RZ ;  /* 0x0000001020700819 */ /* 0x000fe200000006ff */
[-C--:B------:R-:W-:Y:S01]  /*3b70*/  FMUL.FTZ R50, R48, R134.reuse ;  /* 0x0000008630327220 */ /* 0x080fe20000410000 */
[----:B------:R-:W-:Y:S01]  /*3b80*/  FMUL.FTZ R52, R49, R134 ;  /* 0x0000008631347220 */ /* 0x000fe20000410000 */
        /* <DEDUP_REMOVED lines=16> */
[C---:B------:R-:W-:Y:S01]  /*3c90*/  LOP3.LUT P5, RZ, R63.reuse, 0xff, RZ, 0xc0, !PT ;  /* 0x000000ff3fff7812 */ /* 0x040fe200078ac0ff */
[-CC-:B------:R-:W-:Y:S01]  /*3ca0*/  FFMA.FTZ R146, R146, R136.reuse, R139.reuse ;  /* 0x0000008892927223 */ /* 0x180fe2000001008b */
[C---:B------:R-:W-:Y:S01]  /*3cb0*/  LOP3.LUT P4, RZ, R63.reuse, 0xff00, RZ, 0xc0, !PT ;  /* 0x0000ff003fff7812 */ /* 0x040fe2000788c0ff */
[-CC-:B------:R-:W-:Y:S01]  /*3cc0*/  FFMA.FTZ R142, R142, R136.reuse, R139.reuse ;  /* 0x000000888e8e7223 */ /* 0x180fe2000001008b */
[C---:B------:R-:W-:Y:S01]  /*3cd0*/  LOP3.LUT P3, RZ, R63.reuse, 0xff0000, RZ, 0xc0, !PT ;  /* 0x00ff00003fff7812 */ /* 0x040fe2000786c0ff */
[-CC-:B------:R-:W-:Y:S01]  /*3ce0*/  FFMA.FTZ R140, R140, R136.reuse, R139.reuse ;  /* 0x000000888c8c7223 */ /* 0x180fe2000001008b */
[----:B------:R-:W-:Y:S01]  /*3cf0*/  ISETP.GE.U32.AND.EX P0, PT, R63, 0x1000000, PT, P0 ;  /* 0x010000003f00780c */ /* 0x000fe20003f06100 */
[-C--:B------:R-:W-:Y:S01]  /*3d00*/  FFMA.FTZ R63, R138, R136.reuse, R139 ;  /* 0x000000888a3f7223 */ /* 0x080fe2000001008b */
[----:B------:R-:W-:Y:S01]  /*3d10*/  LOP3.LUT P6, RZ, R62, 0xff000000, RZ, 0xc0, !PT ;  /* 0xff0000003eff7812 */ /* 0x000fe200078cc0ff */
[----:B------:R-:W-:Y:S01]  /*3d20*/  FADD.FTZ R135, R135, -R146 ;  /* 0x8000009287877221 */ /* 0x000fe20000010000 */
[----:B------:R-:W-:Y:S01]  /*3d30*/  PRMT R50, R41, 0x7632, R50 ;  /* 0x0000763229327816 */ /* 0x000fe20000000032 */
[----:B------:R-:W-:Y:S01]  /*3d40*/  FADD.FTZ R65, R132, -R63 ;  /* 0x8000003f84417221 */ /* 0x000fe20000010000 */
[----:B------:R-:W-:Y:S01]  /*3d50*/  PRMT R52, R42, 0x7632, R52 ;  /* 0x000076322a347816 */ /* 0x000fe20000000034 */
[----:B------:R-:W-:Y:S01]  /*3d60*/  FADD.FTZ R137, R137, -R142 ;  /* 0x8000008e89897221 */ /* 0x000fe20000010000 */
[----:B------:R-:W-:Y:S01]  /*3d70*/  SHF.L.U32 R63, R50, 0x10, RZ ;  /* 0x00000010323f7819 */ /* 0x000fe200000006ff */
[----:B------:R-:W-:Y:S01]  /*3d80*/  FADD.FTZ R113, R113, -R140 ;  /* 0x8000008c71717221 */ /* 0x000fe20000010000 */
[----:B------:R-:W-:Y:S01]  /*3d90*/  SHF.L.U32 R50, R42, 0x10, RZ ;  /* 0x000000102a327819 */ /* 0x000fe200000006ff */
[----:B------:R-:W-:Y:S01]  /*3da0*/  FFMA.FTZ R144, R144, R136, R139 ;  /* 0x0000008890907223 */ /* 0x000fe2000001008b */
[----:B------:R-:W-:Y:S01]  /*3db0*/  SHF.L.U32 R62, R52, 0x10, RZ ;  /* 0x00000010343e7819 */ /* 0x000fe200000006ff */
[C---:B------:R-:W-:Y:S01]  /*3dc0*/  FFMA.FTZ R52, R110.reuse, R135, R63 ;  /* 0x000000876e347223 */ /* 0x040fe2000001003f */
[C---:B------:R-:W-:Y:S01]  /*3dd0*/  SHF.L.U32 R112, R43.reuse, 0x10, RZ ;  /* 0x000000102b707819 */ /* 0x040fe200000006ff */
[C---:B------:R-:W-:Y:S01]  /*3de0*/  FFMA.FTZ R63, R110.reuse, R65, R50 ;  /* 0x000000416e3f7223 */ /* 0x040fe20000010032 */
[----:B------:R-:W-:Y:S01]  /*3df0*/  PRMT R53, R43, 0x7632, R53 ;  /* 0x000076322b357816 */ /* 0x000fe20000000035 */
[----:B------:R-:W-:Y:S01]  /*3e00*/  FFMA.FTZ R50, R110, R137, R62 ;  /* 0x000000896e327223 */ /* 0x000fe2000001003e */
[----:B------:R-:W-:-:S02]  /*3e10*/  HFMA2 R135, -RZ, RZ, 0, 0 ;  /* 0x00000000ff877431 */ /* 0x000fc400000001ff */
[----:B------:R-:W-:Y:S01]  /*3e20*/  FFMA.FTZ R62, R110, R113, R112 ;  /* 0x000000716e3e7223 */ /* 0x000fe20000010070 */
[----:B------:R-:W-:Y:S01]  /*3e30*/  SHF.L.U32 R132, R53, 0x10, RZ ;  /* 0x0000001035847819 */ /* 0x000fe200000006ff */
[----:B------:R-:W-:Y:S01]  /*3e40*/  FADD.FTZ R141, R141, -R144 ;  /* 0x800000908d8d7221 */ /* 0x000fe20000010000 */
[----:B------:R-:W-:Y:S01]  /*3e50*/  @P6 PRMT R112, R53, 0x7632, R112 ;  /* 0x0000763235706816 */ /* 0x000fe20000000070 */
[----:B------:R-:W-:Y:S01]  /*3e60*/  FMUL.FTZ R53, R52, R134 ;  /* 0x0000008634357220 */ /* 0x000fe20000410000 */
[----:B------:R-:W-:Y:S01]  /*3e70*/  @P4 PRMT R140, R54, 0x7632, R140 ;  /* 0x00007632368c4816 */ /* 0x000fe2000000008c */
[----:B------:R-:W-:Y:S01]  /*3e80*/  FFMA.FTZ R65, R110, R141, R132 ;  /* 0x0000008d6e417223 */ /* 0x000fe20000010084 */
[----:B------:R-:W-:Y:S01]  /*3e90*/  @P6 SHF.L.U32 R112, R112, 0x10, RZ ;  /* 0x0000001070706819 */ /* 0x000fe200000006ff */
[----:B------:R-:W-:Y:S01]  /*3ea0*/  FMUL.FTZ R113, R53, UR4 ;  /* 0x0000000435717c20 */ /* 0x000fe20008410000 */
[----:B------:R-:W-:Y:S01]  /*3eb0*/  @P5 SHF.L.U32 R141, R54, 0x10, RZ ;  /* 0x00000010368d5819 */ /* 0x000fe200000006ff */
[----:B------:R-:W-:-:S02]  /*3ec0*/  HFMA2 R137, -RZ, RZ, 0, 0 ;  /* 0x00000000ff897431 */ /* 0x000fc400000001ff */
[-C--:B------:R-:W-:Y:S01]  /*3ed0*/  FMUL.FTZ R54, R63, R134.reuse ;  /* 0x000000863f367220 */ /* 0x080fe20000410000 */
[----:B------:R-:W-:Y:S01]  /*3ee0*/  @P6 FMUL.FTZ R135, R112, R113 ;  /* 0x0000007170876220 */ /* 0x000fe20000410000 */
[-C--:B------:R-:W-:Y:S01]  /*3ef0*/  FMUL.FTZ R112, R50, R134.reuse ;  /* 0x0000008632707220 */ /* 0x080fe20000410000 */
[----:B------:R-:W-:Y:S01]  /*3f00*/  @P4 SHF.L.U32 R140, R140, 0x10, RZ ;  /* 0x000000108c8c4819 */ /* 0x000fe200000006ff */
[----:B------:R-:W-:Y:S01]  /*3f10*/  FMUL.FTZ R54, R54, UR4 ;  /* 0x0000000436367c20 */ /* 0x000fe20008410000 */
[----:B------:R-:W-:Y:S01]  /*3f20*/  @P5 SHF.L.U32 R145, R34, 0x10, RZ ;  /* 0x0000001022915819 */ /* 0x000fe200000006ff */
[----:B------:R-:W-:Y:S01]  /*3f30*/  FMUL.FTZ R143, R112, UR4 ;  /* 0x00000004708f7c20 */ /* 0x000fe20008410000 */
[----:B------:R-:W-:Y:S01]  /*3f40*/  HFMA2 R132, -RZ, RZ, 0, 0 ;  /* 0x00000000ff847431 */ /* 0x000fe200000001ff */
[C---:B------:R-:W-:Y:S01]  /*3f50*/  @P3 SHF.L.U32 R147, R55.reuse, 0x10, RZ ;  /* 0x0000001037933819 */ /* 0x040fe200000006ff */
[-C--:B------:R-:W-:Y:S01]  /*3f60*/  FMUL.FTZ R112, R62, R134.reuse ;  /* 0x000000863e707220 */ /* 0x080fe20000410000 */
[----:B------:R-:W-:Y:S01]  /*3f70*/  @P4 FMUL.FTZ R137, R140, R143 ;  /* 0x0000008f8c894220 */ /* 0x000fe20000410000 */
[----:B------:R-:W-:Y:S01]  /*3f80*/  @P0 PRMT R146, R55, 0x7632, R146 ;  /* 0x0000763237920816 */ /* 0x000fe20000000092 */
[----:B------:R-:W-:Y:S01]  /*3f90*/  FMUL.FTZ R140, R65, R134 ;  /* 0x00000086418c7220 */ /* 0x000fe20000410000 */
[----:B------:R-:W-:Y:S01]  /*3fa0*/  MOV R55, RZ ;  /* 0x000000ff00377202 */ /* 0x000fe20000000f00 */
[-C--:B------:R-:W-:Y:S01]  /*3fb0*/  @P5 FMUL.FTZ R55, R145, R54.reuse ;  /* 0x0000003691375220 */ /* 0x080fe20000410000 */
[----:B------:R-:W-:Y:S01]  /*3fc0*/  @P6 SHF.L.U32 R138, R94, 0x10, RZ ;  /* 0x000000105e8a6819 */ /* 0x000fe200000006ff */
[----:B------:R-:W-:Y:S01]  /*3fd0*/  FMUL.FTZ R112, R112, UR4 ;  /* 0x0000000470707c20 */ /* 0x000fe20008410000 */
[----:B------:R-:W-:Y:S01]  /*3fe0*/  @P4 SHF.L.U32 R144, R93, 0x10, RZ ;  /* 0x000000105d904819 */ /* 0x000fe200000006ff */
[----:B------:R-:W-:Y:S01]  /*3ff0*/  FMUL.FTZ R140, R140, UR4 ;  /* 0x000000048c8c7c20 */ /* 0x000fe20008410000 */
[----:B------:R-:W-:Y:S01]  /*4000*/  @P3 SHF.L.U32 R145, R35, 0x10, RZ ;  /* 0x0000001023913819 */ /* 0x000fe200000006ff */
[----:B------:R-:W-:Y:S01]  /*4010*/  @P5 FMUL.FTZ R132, R141, R54 ;  /* 0x000000368d845220 */ /* 0x000fe20000410000 */
[----:B------:R-:W-:Y:S01]  /*4020*/  @P0 SHF.L.U32 R151, R92, 0x10, RZ ;  /* 0x000000105c970819 */ /* 0x000fe200000006ff */
[----:B------:R-:W-:Y:S01]  /*4030*/  HFMA2 R141, -RZ, RZ, 0, 0 ;  /* 0x00000000ff8d7431 */ /* 0x000fe200000001ff */
[----:B------:R-:W-:Y:S01]  /*4040*/  MOV R53, RZ ;  /* 0x000000ff00357202 */ /* 0x000fe20000000f00 */
[----:B------:R-:W-:Y:S01]  /*4050*/  @P6 FMUL.FTZ R53, R138, R113 ;  /* 0x000000718a356220 */ /* 0x000fe20000410000 */
[----:B------:R-:W-:Y:S01]  /*4060*/  MOV R54, RZ ;  /* 0x000000ff00367202 */ /* 0x000fe20000000f00 */
[----:B------:R-:W-:Y:S01]  /*4070*/  HFMA2 R138, -RZ, RZ, 0, 0 ;  /* 0x00000000ff8a7431 */ /* 0x000fe200000001ff */
[----:B------:R-:W-:Y:S01]  /*4080*/  MOV R113, RZ ;  /* 0x000000ff00717202 */ /* 0x000fe20000000f00 */
[----:B------:R-:W-:Y:S01]  /*4090*/  @P4 FMUL.FTZ R54, R144, R143 ;  /* 0x0000008f90364220 */ /* 0x000fe20000410000 */
[----:B------:R-:W-:Y:S01]  /*40a0*/  MOV R142, RZ ;  /* 0x000000ff008e7202 */ /* 0x000fe20000000f00 */
[----:B------:R-:W-:Y:S01]  /*40b0*/  @P3 FMUL.FTZ R113, R145, R112 ;  /* 0x0000007091713220 */ /* 0x000fe20000410000 */
[----:B------:R-:W-:Y:S01]  /*40c0*/  @P0 FMUL.FTZ R142, R151, R140 ;  /* 0x0000008c978e0220 */ /* 0x000fe20000410000 */
[----:B------:R-:W-:Y:S01]  /*40d0*/  @P0 IMAD.U32 R149, R146, 0x10000, RZ ;  /* 0x0001000092950824 */ /* 0x000fe200078e00ff */
[----:B------:R-:W-:Y:S01]  /*40e0*/  F2FP.BF16.F32.PACK_AB R49, R52, R49 ;  /* 0x000000313431723e */ /* 0x000fe200000010ff */
        /* <DEDUP_REMOVED lines=8> */
[----:B------:R-:W-:-:S07]  /*4170*/  F2FP.BF16.F32.PACK_AB R55, R142, R113 ;  /* 0x000000718e37723e */ /* 0x000fce00000010ff */
.L_x_527:
        /* <DEDUP_REMOVED lines=11> */
[----:B0-----:R-:W-:Y:S01]  /*4230*/  PRMT R48, R44, 0x7632, R48 ;  /* 0x000076322c307816 */ /* 0x001fe20000000030 */
[-CC-:B------:R-:W-:Y:S01]  /*4240*/  FFMA.FTZ R128, R128, R136.reuse, R139.reuse ;  /* 0x0000008880807223 */ /* 0x180fe2000001008b */
[-CC-:B------:R-:W-:Y:S01]  /*4250*/  FFMA.FTZ R131, R131, R136.reuse, R139.reuse ;  /* 0x0000008883837223 */ /* 0x180fe2000001008b */
[----:B------:R-:W-:Y:S01]  /*4260*/  LOP3.LUT P3, RZ, R60, 0xff, RZ, 0xc0, !PT ;  /* 0x000000ff3cff7812 */ /* 0x000fe2000786c0ff */
[----:B------:R-:W-:Y:S01]  /*4270*/  FFMA.FTZ R127, R127, R136, R139 ;  /* 0x000000887f7f7223 */ /* 0x000fe2000001008b */
[----:B------:R-:W-:Y:S01]  /*4280*/  SHF.L.U32 R49, R48, 0x10, RZ ;  /* 0x0000001030317819 */ /* 0x000fe200000006ff */
[----:B------:R-:W-:Y:S01]  /*4290*/  FADD.FTZ R128, R129, -R128 ;  /* 0x8000008081807221 */ /* 0x000fe20000010000 */
[----:B------:R-:W-:Y:S01]  /*42a0*/  LOP3.LUT P4, RZ, R60, 0xff00, RZ, 0xc0, !PT ;  /* 0x0000ff003cff7812 */ /* 0x000fe2000788c0ff */
[----:B------:R-:W-:Y:S01]  /*42b0*/  FADD.FTZ R131, R130, -R131 ;  /* 0x8000008382837221 */ /* 0x000fe20000010000 */
[----:B------:R-:W-:Y:S01]  /*42c0*/  SHF.L.U32 R53, R44, 0x10, RZ ;  /* 0x000000102c357819 */ /* 0x000fe200000006ff */
[----:B------:R-:W-:Y:S01]  /*42d0*/  FFMA.FTZ R48, R110, R128, R49 ;  /* 0x000000806e307223 */ /* 0x000fe20000010031 */
[----:B------:R-:W-:Y:S01]  /*42e0*/  LOP3.LUT P5, RZ, R60, 0xff0000, RZ, 0xc0, !PT ;  /* 0x00ff00003cff7812 */ /* 0x000fe200078ac0ff */
[----:B------:R-:W-:Y:S01]  /*42f0*/  FFMA.FTZ R124, R124, R136, R139 ;  /* 0x000000887c7c7223 */ /* 0x000fe2000001008b */
[----:B------:R-:W-:Y:S01]  /*4300*/  LOP3.LUT P6, RZ, R60, 0xff000000, RZ, 0xc0, !PT ;  /* 0xff0000003cff7812 */ /* 0x000fe200078cc0ff */
[----:B------:R-:W-:Y:S01]  /*4310*/  FADD.FTZ R126, R126, -R127 ;  /* 0x8000007f7e7e7221 */ /* 0x000fe20000010000 */
[C---:B------:R-:W-:Y:S01]  /*4320*/  PRMT R54, R45.reuse, 0x7632, R54 ;  /* 0x000076322d367816 */ /* 0x040fe20000000036 */
[----:B------:R-:W-:Y:S01]  /*4330*/  FFMA.FTZ R53, R110, R131, R53 ;  /* 0x000000836e357223 */ /* 0x000fe20000010035 */
[----:B------:R-:W-:Y:S01]  /*4340*/  SHF.L.U32 R51, R45, 0x10, RZ ;  /* 0x000000102d337819 */ /* 0x000fe200000006ff */
[----:B------:R-:W-:Y:S01]  /*4350*/  FADD.FTZ R124, R125, -R124 ;  /* 0x8000007c7d7c7221 */ /* 0x000fe20000010000 */
[----:B------:R-:W-:Y:S01]  /*4360*/  SHF.L.U32 R113, R54, 0x10, RZ ;  /* 0x0000001036717819 */ /* 0x000fe200000006ff */
[----:B------:R-:W-:Y:S01]  /*4370*/  FMUL.FTZ R54, R48, R134 ;  /* 0x0000008630367220 */ /* 0x000fe20000410000 */
[----:B------:R-:W-:-:S02]  /*4380*/  HFMA2 R52, -RZ, RZ, 0, 0 ;  /* 0x00000000ff347431 */ /* 0x000fc400000001ff */
[----:B------:R-:W-:Y:S01]  /*4390*/  FFMA.FTZ R49, R110, R126, R51 ;  /* 0x0000007e6e317223 */ /* 0x000fe20000010033 */
[----:B------:R-:W-:Y:S01]  /*43a0*/  FMUL.FTZ R51, R53, R134 ;  /* 0x0000008635337220 */ /* 0x000fe20000410000 */
[----:B------:R-:W-:Y:S01]  /*43b0*/  FMUL.FTZ R125, R54, UR4 ;  /* 0x00000004367d7c20 */ /* 0x000fe20008410000 */
[----:B-----5:R-:W-:Y:S01]  /*43c0*/  @P3 SHF.L.U32 R55, R56, 0x10, RZ ;  /* 0x0000001038373819 */ /* 0x020fe200000006ff */
[----:B------:R-:W-:Y:S01]  /*43d0*/  FFMA.FTZ R54, R110, R124, R113 ;  /* 0x0000007c6e367223 */ /* 0x000fe20000010071 */
[-CC-:B------:R-:W-:Y:S01]  /*43e0*/  FFMA.FTZ R123, R123, R136.reuse, R139.reuse ;  /* 0x000000887b7b7223 */ /* 0x180fe2000001008b */
[-CC-:B------:R-:W-:Y:S01]  /*43f0*/  FFMA.FTZ R120, R120, R136.reuse, R139.reuse ;  /* 0x0000008878787223 */ /* 0x180fe2000001008b */
[-CC-:B------:R-:W-:Y:S01]  /*4400*/  FFMA.FTZ R50, R119, R136.reuse, R139.reuse ;  /* 0x0000008877327223 */ /* 0x180fe2000001008b */
[----:B------:R-:W-:Y:S01]  /*4410*/  @P4 PRMT R56, R56, 0x7632, R56 ;  /* 0x0000763238384816 */ /* 0x000fe20000000038 */
[----:B------:R-:W-:Y:S01]  /*4420*/  FFMA.FTZ R139, R118, R136, R139 ;  /* 0x00000088768b7223 */ /* 0x000fe2000001008b */
[----:B------:R-:W-:Y:S01]  /*4430*/  @P3 SHF.L.U32 R115, R36, 0x10, RZ ;  /* 0x0000001024733819 */ /* 0x000fe200000006ff */
[----:B------:R-:W-:Y:S01]  /*4440*/  FMUL.FTZ R112, R51, UR4 ;  /* 0x0000000433707c20 */ /* 0x000fe20008410000 */
[----:B------:R-:W-:Y:S01]  /*4450*/  @P5 SHF.L.U32 R118, R57, 0x10, RZ ;  /* 0x0000001039765819 */ /* 0x000fe200000006ff */
[-C--:B------:R-:W-:Y:S01]  /*4460*/  FMUL.FTZ R51, R49, R134.reuse ;  /* 0x0000008631337220 */ /* 0x080fe20000410000 */
[----:B------:R-:W-:Y:S01]  /*4470*/  @P6 PRMT R119, R57, 0x7632, R119 ;  /* 0x0000763239776816 */ /* 0x000fe20000000077 */
[----:B------:R-:W-:Y:S01]  /*4480*/  FMUL.FTZ R57, R54, R134 ;  /* 0x0000008636397220 */ /* 0x000fe20000410000 */
[----:B------:R-:W-:Y:S01]  /*4490*/  @P4 SHF.L.U32 R56, R56, 0x10, RZ ;  /* 0x0000001038384819 */ /* 0x000fe200000006ff */
[----:B------:R-:W-:Y:S01]  /*44a0*/  @P3 FMUL.FTZ R52, R115, R112 ;  /* 0x0000007073343220 */ /* 0x000fe20000410000 */
[----:B------:R-:W-:Y:S01]  /*44b0*/  CS2R R64, SRZ ;  /* 0x0000000000407805 */ /* 0x000fe2000001ff00 */
[----:B------:R-:W-:Y:S01]  /*44c0*/  HFMA2 R115, -RZ, RZ, 0, 0 ;  /* 0x00000000ff737431 */ /* 0x000fe200000001ff */
[----:B------:R-:W-:Y:S01]  /*44d0*/  @P6 SHF.L.U32 R127, R98, 0x10, RZ ;  /* 0x00000010627f6819 */ /* 0x000fe200000006ff */
[----:B------:R-:W-:Y:S01]  /*44e0*/  FMUL.FTZ R124, R57, UR4 ;  /* 0x00000004397c7c20 */ /* 0x000fe20008410000 */
[----:B------:R-:W-:Y:S01]  /*44f0*/  @P6 SHF.L.U32 R119, R119, 0x10, RZ ;  /* 0x0000001077776819 */ /* 0x000fe200000006ff */
[----:B------:R-:W-:Y:S01]  /*4500*/  @P3 FMUL.FTZ R64, R112, R55 ;  /* 0x0000003770403220 */ /* 0x000fe20000410000 */
[----:B------:R-:W-:Y:S01]  /*4510*/  @P5 SHF.L.U32 R128, R37, 0x10, RZ ;  /* 0x0000001025805819 */ /* 0x000fe200000006ff */
[----:B------:R-:W-:Y:S01]  /*4520*/  FMUL.FTZ R51, R51, UR4 ;  /* 0x0000000433337c20 */ /* 0x000fe20008410000 */
[----:B------:R-:W-:Y:S01]  /*4530*/  @P4 FMUL.FTZ R65, R125, R56 ;  /* 0x000000387d414220 */ /* 0x000fe20000410000 */
[----:B------:R-:W-:-:S02]  /*4540*/  CS2R R112, SRZ ;  /* 0x0000000000707805 */ /* 0x000fc4000001ff00 */
[----:B------:R-:W-:Y:S01]  /*4550*/  MOV R56, RZ ;  /* 0x000000ff00387202 */ /* 0x000fe20000000f00 */
[----:B------:R-:W-:Y:S01]  /*4560*/  @P6 FMUL.FTZ R113, R124, R119 ;  /* 0x000000777c716220 */ /* 0x000fe20000410000 */
[----:B------:R-:W-:Y:S01]  /*4570*/  @P6 FMUL.FTZ R56, R127, R124 ;  /* 0x0000007c7f386220 */ /* 0x000fe20000410000 */
[----:B------:R-:W-:Y:S01]  /*4580*/  @P5 FMUL.FTZ R112, R51, R118 ;  /* 0x0000007633705220 */ /* 0x000fe20000410000 */
[----:B------:R-:W-:Y:S01]  /*4590*/  @P5 FMUL.FTZ R115, R128, R51 ;  /* 0x0000003380735220 */ /* 0x000fe20000410000 */
[----:B------:R-:W-:Y:S01]  /*45a0*/  LOP3.LUT P6, RZ, R61, 0xff, RZ, 0xc0, !PT ;  /* 0x000000ff3dff7812 */ /* 0x000fe200078cc0ff */
[----:B------:R-:W-:Y:S01]  /*45b0*/  FADD.FTZ R119, R122, -R123 ;  /* 0x8000007b7a777221 */ /* 0x000fe20000010000 */
[C---:B------:R-:W-:Y:S01]  /*45c0*/  SHF.L.U32 R51, R46.reuse, 0x10, RZ ;  /* 0x000000102e337819 */ /* 0x040fe200000006ff */
[----:B------:R-:W-:Y:S01]  /*45d0*/  FADD.FTZ R120, R121, -R120 ;  /* 0x8000007879787221 */ /* 0x000fe20000010000 */
[----:B------:R-:W-:Y:S01]  /*45e0*/  PRMT R57, R46, 0x7632, R57 ;  /* 0x000076322e397816 */ /* 0x000fe20000000039 */
[----:B------:R-:W-:Y:S01]  /*45f0*/  FADD.FTZ R122, R116, -R139 ;  /* 0x8000008b747a7221 */ /* 0x000fe20000010000 */
[----:B------:R-:W-:Y:S01]  /*4600*/  @P4 SHF.L.U32 R126, R99, 0x10, RZ ;  /* 0x00000010637e4819 */ /* 0x000fe200000006ff */
[----:B------:R-:W-:Y:S01]  /*4610*/  FFMA.FTZ R119, R110, R119, R51 ;  /* 0x000000776e777223 */ /* 0x000fe20000010033 */
[----:B------:R-:W-:Y:S01]  /*4620*/  ISETP.GE.U32.AND P3, PT, R60, RZ, PT ;  /* 0x000000ff3c00720c */ /* 0x000fe20003f66070 */
[----:B------:R-:W-:Y:S01]  /*4630*/  FADD.FTZ R60, R117, -R50 ;  /* 0x80000032753c7221 */ /* 0x000fe20000010000 */
[----:B------:R-:W-:-:S02]  /*4640*/  LOP3.LUT P5, RZ, R61, 0xff00, RZ, 0xc0, !PT ;  /* 0x0000ff003dff7812 */ /* 0x000fc400078ac0ff */
[----:B------:R-:W-:Y:S02]  /*4650*/  PRMT R50, R47, 0x7632, R50 ;  /* 0x000076322f327816 */ /* 0x000fe40000000032 */
[----:B------:R-:W-:Y:S02]  /*4660*/  SHF.L.U32 R57, R57, 0x10, RZ ;  /* 0x0000001039397819 */ /* 0x000fe400000006ff */
[----:B------:R-:W-:Y:S01]  /*4670*/  MOV R55, RZ ;  /* 0x000000ff00377202 */ /* 0x000fe20000000f00 */
[----:B------:R-:W-:Y:S01]  /*4680*/  @P4 FMUL.FTZ R55, R126, R125 ;  /* 0x0000007d7e374220 */ /* 0x000fe20000410000 */
[C---:B------:R-:W-:Y:S01]  /*4690*/  LOP3.LUT P4, RZ, R61.reuse, 0xff0000, RZ, 0xc0, !PT ;  /* 0x00ff00003dff7812 */ /* 0x040fe2000788c0ff */
[----:B------:R-:W-:Y:S01]  /*46a0*/  FFMA.FTZ R121, R110, R120, R57 ;  /* 0x000000786e797223 */ /* 0x000fe20000010039 */
[----:B------:R-:W-:Y:S01]  /*46b0*/  ISETP.GE.U32.AND.EX P3, PT, R61, 0x1000000, PT, P3 ;  /* 0x010000003d00780c */ /* 0x000fe20003f66130 */
[----:B------:R-:W-:Y:S01]  /*46c0*/  HFMA2 R57, -RZ, RZ, 0, 0 ;  /* 0x00000000ff397431 */ /* 0x000fe200000001ff */
[----:B------:R-:W-:Y:S01]  /*46d0*/  SHF.L.U32 R117, R50, 0x10, RZ ;  /* 0x0000001032757819 */ /* 0x000fe200000006ff */
[----:B------:R-:W-:Y:S01]  /*46e0*/  FMUL.FTZ R50, R119, R134 ;  /* 0x0000008677327220 */ /* 0x000fe20000410000 */
[----:B------:R-:W-:-:S02]  /*46f0*/  SHF.L.U32 R61, R47, 0x10, RZ ;  /* 0x000000102f3d7819 */ /* 0x000fc400000006ff */
[----:B------:R-:W-:Y:S01]  /*4700*/  @P6 SHF.L.U32 R51, R58, 0x10, RZ ;  /* 0x000000103a336819 */ /* 0x000fe200000006ff */
[----:B------:R-:W-:Y:S01]  /*4710*/  FMUL.FTZ R50, R50, UR4 ;  /* 0x0000000432327c20 */ /* 0x000fe20008410000 */
[----:B------:R-:W-:Y:S01]  /*4720*/  @P6 SHF.L.U32 R127, R38, 0x10, RZ ;  /* 0x00000010267f6819 */ /* 0x000fe200000006ff */
[C---:B------:R-:W-:Y:S01]  /*4730*/  FFMA.FTZ R125, R110.reuse, R60, R61 ;  /* 0x0000003c6e7d7223 */ /* 0x040fe2000001003d */
[----:B------:R-:W-:Y:S01]  /*4740*/  FFMA.FTZ R122, R110, R122, R117 ;  /* 0x0000007a6e7a7223 */ /* 0x000fe20000010075 */
[----:B------:R-:W-:Y:S02]  /*4750*/  CS2R R60, SRZ ;  /* 0x00000000003c7805 */ /* 0x000fe4000001ff00 */
[----:B------:R-:W-:Y:S01]  /*4760*/  @P5 PRMT R110, R58, 0x7632, R110 ;  /* 0x000076323a6e5816 */ /* 0x000fe2000000006e */
[----:B------:R-:W-:Y:S01]  /*4770*/  FMUL.FTZ R58, R121, R134 ;  /* 0x00000086793a7220 */ /* 0x000fe20000410000 */
[----:B------:R-:W-:Y:S01]  /*4780*/  @P6 FMUL.FTZ R60, R50, R51 ;  /* 0x00000033323c6220 */ /* 0x000fe20000410000 */
[----:B------:R-:W-:Y:S01]  /*4790*/  @P6 FMUL.FTZ R57, R127, R50 ;  /* 0x000000327f396220 */ /* 0x000fe20000410000 */
[-C--:B------:R-:W-:Y:S01]  /*47a0*/  FMUL.FTZ R50, R125, R134.reuse ;  /* 0x000000867d327220 */ /* 0x080fe20000410000 */
[----:B------:R-:W-:Y:S01]  /*47b0*/  @P5 SHF.L.U32 R110, R110, 0x10, RZ ;  /* 0x000000106e6e5819 */ /* 0x000fe200000006ff */
[----:B------:R-:W-:Y:S01]  /*47c0*/  FMUL.FTZ R134, R122, R134 ;  /* 0x000000867a867220 */ /* 0x000fe20000410000 */
[----:B------:R-:W-:Y:S01]  /*47d0*/  FMUL.FTZ R123, R58, UR4 ;  /* 0x000000043a7b7c20 */ /* 0x000fe20008410000 */
[----:B------:R-:W-:Y:S01]  /*47e0*/  @P3 PRMT R118, R59, 0x7632, R118 ;  /* 0x000076323b763816 */ /* 0x000fe20000000076 */
[----:B------:R-:W-:Y:S01]  /*47f0*/  FMUL.FTZ R50, R50, UR4 ;  /* 0x0000000432327c20 */ /* 0x000fe20008410000 */
[----:B------:R-:W-:Y:S01]  /*4800*/  @P5 SHF.L.U32 R124, R97, 0x10, RZ ;  /* 0x00000010617c5819 */ /* 0x000fe200000006ff */
[----:B------:R-:W-:Y:S01]  /*4810*/  FMUL.FTZ R51, R134, UR4 ;  /* 0x0000000486337c20 */ /* 0x000fe20008410000 */
[----:B------:R-:W-:Y:S01]  /*4820*/  @P4 SHF.L.U32 R127, R39, 0x10, RZ ;  /* 0x00000010277f4819 */ /* 0x000fe200000006ff */
[----:B------:R-:W-:Y:S01]  /*4830*/  @P5 FMUL.FTZ R61, R123, R110 ;  /* 0x0000006e7b3d5220 */ /* 0x000fe20000410000 */
[----:B------:R-:W-:Y:S01]  /*4840*/  @P3 SHF.L.U32 R126, R96, 0x10, RZ ;  /* 0x00000010607e3819 */ /* 0x000fe200000006ff */
[----:B------:R-:W-:Y:S01]  /*4850*/  HFMA2 R110, -RZ, RZ, 0, 0 ;  /* 0x00000000ff6e7431 */ /* 0x000fe200000001ff */
[----:B------:R-:W-:-:S02]  /*4860*/  @P4 SHF.L.U32 R117, R59, 0x10, RZ ;  /* 0x000000103b754819 */ /* 0x000fc400000006ff */
[----:B------:R-:W-:Y:S02]  /*4870*/  CS2R R58, SRZ ;  /* 0x00000000003a7805 */ /* 0x000fe4000001ff00 */
[----:B------:R-:W-:Y:S01]  /*4880*/  MOV R116, RZ ;  /* 0x000000ff00747202 */ /* 0x000fe20000000f00 */
[----:B------:R-:W-:Y:S01]  /*4890*/  @P5 FMUL.FTZ R116, R124, R123 ;  /* 0x0000007b7c745220 */ /* 0x000fe20000410000 */
[----:B------:R-:W-:Y:S01]  /*48a0*/  MOV R120, RZ ;  /* 0x000000ff00787202 */ /* 0x000fe20000000f00 */
[----:B------:R-:W-:Y:S01]  /*48b0*/  @P4 FMUL.FTZ R59, R127, R50 ;  /* 0x000000327f3b4220 */ /* 0x000fe20000410000 */
[----:B------:R-:W-:Y:S01]  /*48c0*/  @P3 SHF.L.U32 R118, R118, 0x10, RZ ;  /* 0x0000001076763819 */ /* 0x000fe200000006ff */
[----:B------:R-:W-:Y:S01]  /*48d0*/  @P3 FMUL.FTZ R120, R126, R51 ;  /* 0x000000337e783220 */ /* 0x000fe20000410000 */
[----:B------:R-:W-:Y:S01]  /*48e0*/  @P4 FMUL.FTZ R58, R50, R117 ;  /* 0x00000075323a4220 */ /* 0x000fe20000410000 */
[----:B------:R-:W-:Y:S02]  /*48f0*/  F2FP.BF16.F32.PACK_AB R49, R54, R49 ;  /* 0x000000313631723e */ /* 0x000fe400000010ff */
        /* <DEDUP_REMOVED lines=9> */
.L_x_528:
[----:B0-----:R-:W-:Y:S01]  /*4990*/  PRMT R54, R44, 0x7632, R54 ;  /* 0x000076322c367816 */ /* 0x001fe20000000036 */
[-CC-:B------:R-:W-:Y:S01]  /*49a0*/  FFMA.FTZ R128, R128, R136.reuse, R139.reuse ;  /* 0x0000008880807223 */ /* 0x180fe2000001008b */
[----:B------:R-:W-:Y:S01]  /*49b0*/  LOP3.LUT P4, RZ, R60, 0xff00, RZ, 0xc0, !PT ;  /* 0x0000ff003cff7812 */ /* 0x000fe2000788c0ff */
[-CC-:B------:R-:W-:Y:S01]  /*49c0*/  FFMA.FTZ R131, R131, R136.reuse, R139.reuse ;  /* 0x0000008883837223 */ /* 0x180fe2000001008b */
[----:B------:R-:W-:Y:S01]  /*49d0*/  SHF.L.U32 R54, R54, 0x10, RZ ;  /* 0x0000001036367819 */ /* 0x000fe200000006ff */
[----:B------:R-:W-:Y:S01]  /*49e0*/  FADD.FTZ R129, R129, -R128 ;  /* 0x8000008081817221 */ /* 0x000fe20000010000 */
[----:B------:R-:W-:Y:S01]  /*49f0*/  LOP3.LUT P5, RZ, R60, 0xff0000, RZ, 0xc0, !PT ;  /* 0x00ff00003cff7812 */ /* 0x000fe200078ac0ff */
[-CC-:B------:R-:W-:Y:S01]  /*4a00*/  FFMA.FTZ R124, R124, R136.reuse, R139.reuse ;  /* 0x000000887c7c7223 */ /* 0x180fe2000001008b */
[----:B------:R-:W-:Y:S01]  /*4a10*/  LOP3.LUT P6, RZ, R60, 0xff000000, RZ, 0xc0, !PT ;  /* 0xff0000003cff7812 */ /* 0x000fe200078cc0ff */
[--C-:B------:R-:W-:Y:S01]  /*4a20*/  FFMA.FTZ R129, R110, R129, R54.reuse ;  /* 0x000000816e817223 */ /* 0x100fe20000010036 */
[----:B------:R-:W-:Y:S01]  /*4a30*/  LOP3.LUT P3, RZ, R60, 0xff, RZ, 0xc0, !PT ;  /* 0x000000ff3cff7812 */ /* 0x000fe2000786c0ff */
[-C--:B------:R-:W-:Y:S01]  /*4a40*/  FFMA.FTZ R127, R127, R136.reuse, R139 ;  /* 0x000000887f7f7223 */ /* 0x080fe2000001008b */
[----:B------:R-:W-:Y:S01]  /*4a50*/  PRMT R54, R45, 0x7632, R54 ;  /* 0x000076322d367816 */ /* 0x000fe20000000036 */
[----:B------:R-:W-:Y:S01]  /*4a60*/  FADD.FTZ R131, R130, -R131 ;  /* 0x8000008382837221 */ /* 0x000fe20000010000 */
[----:B------:R-:W-:Y:S01]  /*4a70*/  SHF.L.U32 R53, R44, 0x10, RZ ;  /* 0x000000102c357819 */ /* 0x000fe200000006ff */
[----:B------:R-:W-:Y:S01]  /*4a80*/  FFMA.FTZ R52, R119, R136, R139 ;  /* 0x0000008877347223 */ /* 0x000fe2000001008b */
[----:B------:R-:W-:Y:S01]  /*4a90*/  SHF.L.U32 R119, R54, 0x10, RZ ;  /* 0x0000001036777819 */ /* 0x000fe200000006ff */
[----:B------:R-:W-:Y:S01]  /*4aa0*/  FADD.FTZ R125, R125, -R124 ;  /* 0x8000007c7d7d7221 */ /* 0x000fe20000010000 */
[----:B------:R-:W-:-:S02]  /*4ab0*/  IMAD.U32 R64, R45, 0x10000, RZ ;  /* 0x000100002d407824 */ /* 0x000fc400078e00ff */
[----:B------:R-:W-:Y:S01]  /*4ac0*/  FADD.FTZ R127, R126, -R127 ;  /* 0x8000007f7e7f7221 */ /* 0x000fe20000010000 */
[----:B------:R-:W-:Y:S01]  /*4ad0*/  FFMA.FTZ R53, R110, R131, R53 ;  /* 0x000000836e357223 */ /* 0x000fe20000010035 */
[----:B-----5:R-:W-:Y:S01]  /*4ae0*/  @P4 PRMT R113, R56, 0x7632, R113 ;  /* 0x0000763238714816 */ /* 0x020fe20000000071 */
[----:B------:R-:W-:Y:S01]  /*4af0*/  FMUL.FTZ R54, R134, R129 ;  /* 0x0000008186367220 */ /* 0x000fe20000410000 */
[-CC-:B------:R-:W-:Y:S01]  /*4b00*/  FFMA.FTZ R123, R123, R136.reuse, R139.reuse ;  /* 0x000000887b7b7223 */ /* 0x180fe2000001008b */
[-CC-:B------:R-:W-:Y:S01]  /*4b10*/  FFMA.FTZ R120, R120, R136.reuse, R139.reuse ;  /* 0x0000008878787223 */ /* 0x180fe2000001008b */
[----:B------:R-:W-:Y:S01]  /*4b20*/  FFMA.FTZ R139, R118, R136, R139 ;  /* 0x00000088768b7223 */ /* 0x000fe2000001008b */
[C---:B------:R-:W-:Y:S01]  /*4b30*/  FFMA.FTZ R129, R110.reuse, R125, R119 ;  /* 0x0000007d6e817223 */ /* 0x040fe20000010077 */
[----:B------:R-:W-:Y:S01]  /*4b40*/  FFMA.FTZ R127, R110, R127, R64 ;  /* 0x0000007f6e7f7223 */ /* 0x000fe20000010040 */
[----:B------:R-:W-:Y:S01]  /*4b50*/  FMUL.FTZ R53, R134, R53 ;  /* 0x0000003586357220 */ /* 0x000fe20000410000 */
[----:B------:R-:W-:Y:S01]  /*4b60*/  @P4 SHF.L.U32 R118, R113, 0x10, RZ ;  /* 0x0000001071764819 */ /* 0x000fe200000006ff */
[----:B------:R-:W-:Y:S01]  /*4b70*/  FMUL.FTZ R115, R54, UR4 ;  /* 0x0000000436737c20 */ /* 0x000fe20008410000 */
[----:B------:R-:W-:-:S02]  /*4b80*/  @P5 SHF.L.U32 R119, R57, 0x10, RZ ;  /* 0x0000001039775819 */ /* 0x000fc400000006ff */
[----:B------:R-:W-:Y:S02]  /*4b90*/  CS2R R64, SRZ ;  /* 0x0000000000407805 */ /* 0x000fe4000001ff00 */
[----:B------:R-:W-:Y:S01]  /*4ba0*/  @P6 PRMT R126, R57, 0x7632, R126 ;  /* 0x00007632397e6816 */ /* 0x000fe2000000007e */
[----:B------:R-:W-:Y:S01]  /*4bb0*/  HFMA2 R55, -RZ, RZ, 0, 0 ;  /* 0x00000000ff377431 */ /* 0x000fe200000001ff */
[----:B------:R-:W-:Y:S01]  /*4bc0*/  @P3 SHF.L.U32 R112, R56, 0x10, RZ ;  /* 0x0000001038703819 */ /* 0x000fe200000006ff */
[----:B------:R-:W-:Y:S01]  /*4bd0*/  FMUL.FTZ R57, R134, R129 ;  /* 0x0000008186397220 */ /* 0x000fe20000410000 */
[----:B------:R-:W-:Y:S01]  /*4be0*/  @P3 SHF.L.U32 R56, R36, 0x10, RZ ;  /* 0x0000001024383819 */ /* 0x000fe200000006ff */
[----:B------:R-:W-:Y:S01]  /*4bf0*/  FMUL.FTZ R53, R53, UR4 ;  /* 0x0000000435357c20 */ /* 0x000fe20008410000 */
[----:B------:R-:W-:Y:S01]  /*4c00*/  FMUL.FTZ R54, R134, R127 ;  /* 0x0000007f86367220 */ /* 0x000fe20000410000 */
[----:B------:R-:W-:Y:S01]  /*4c10*/  @P4 FMUL.FTZ R65, R118, R115 ;  /* 0x0000007376414220 */ /* 0x000fe20000410000 */
[----:B------:R-:W-:Y:S01]  /*4c20*/  HFMA2 R118, -RZ, RZ, 0, 0 ;  /* 0x00000000ff767431 */ /* 0x000fe200000001ff */
[----:B------:R-:W-:Y:S01]  /*4c30*/  @P6 SHF.L.U32 R128, R98, 0x10, RZ ;  /* 0x0000001062806819 */ /* 0x000fe200000006ff */
[----:B------:R-:W-:Y:S01]  /*4c40*/  FMUL.FTZ R57, R57, UR4 ;  /* 0x0000000439397c20 */ /* 0x000fe20008410000 */
[----:B------:R-:W-:Y:S01]  /*4c50*/  @P6 SHF.L.U32 R126, R126, 0x10, RZ ;  /* 0x000000107e7e6819 */ /* 0x000fe200000006ff */
[-C--:B------:R-:W-:Y:S01]  /*4c60*/  @P3 FMUL.FTZ R64, R112, R53.reuse ;  /* 0x0000003570403220 */ /* 0x080fe20000410000 */
[----:B------:R-:W-:Y:S01]  /*4c70*/  @P5 SHF.L.U32 R125, R37, 0x10, RZ ;  /* 0x00000010257d5819 */ /* 0x000fe200000006ff */
[----:B------:R-:W-:Y:S01]  /*4c80*/  FMUL.FTZ R54, R54, UR4 ;  /* 0x0000000436367c20 */ /* 0x000fe20008410000 */
[----:B------:R-:W-:Y:S01]  /*4c90*/  @P3 FMUL.FTZ R55, R56, R53 ;  /* 0x0000003538373220 */ /* 0x000fe20000410000 */
[----:B------:R-:W-:-:S02]  /*4ca0*/  CS2R R112, SRZ ;  /* 0x0000000000707805 */ /* 0x000fc4000001ff00 */
[----:B------:R-:W-:Y:S01]  /*4cb0*/  MOV R53, RZ ;  /* 0x000000ff00357202 */ /* 0x000fe20000000f00 */
[-C--:B------:R-:W-:Y:S01]  /*4cc0*/  @P6 FMUL.FTZ R113, R126, R57.reuse ;  /* 0x000000397e716220 */ /* 0x080fe20000410000 */
[----:B------:R-:W-:Y:S01]  /*4cd0*/  @P6 FMUL.FTZ R53, R128, R57 ;  /* 0x0000003980356220 */ /* 0x000fe20000410000 */
[-C--:B------:R-:W-:Y:S01]  /*4ce0*/  @P5 FMUL.FTZ R112, R119, R54.reuse ;  /* 0x0000003677705220 */ /* 0x080fe20000410000 */
[----:B------:R-:W-:Y:S01]  /*4cf0*/  @P5 FMUL.FTZ R118, R125, R54 ;  /* 0x000000367d765220 */ /* 0x000fe20000410000 */
[----:B------:R-:W-:Y:S01]  /*4d00*/  LOP3.LUT P6, RZ, R61, 0xff, RZ, 0xc0, !PT ;  /* 0x000000ff3dff7812 */ /* 0x000fe200078cc0ff */
[----:B------:R-:W-:Y:S01]  /*4d10*/  FADD.FTZ R117, R117, -R52 ;  /* 0x8000003475757221 */ /* 0x000fe20000010000 */
[----:B------:R-:W-:Y:S01]  /*4d20*/  @P4 SHF.L.U32 R124, R99, 0x10, RZ ;  /* 0x00000010637c4819 */ /* 0x000fe200000006ff */
[----:B------:R-:W-:Y:S01]  /*4d30*/  FADD.FTZ R123, R122, -R123 ;  /* 0x8000007b7a7b7221 */ /* 0x000fe20000010000 */
[----:B------:R-:W-:Y:S01]  /*4d40*/  LOP3.LUT P5, RZ, R61, 0xff00, RZ, 0xc0, !PT ;  /* 0x0000ff003dff7812 */ /* 0x000fe200078ac0ff */
[----:B------:R-:W-:Y:S01]  /*4d50*/  FADD.FTZ R121, R121, -R120 ;  /* 0x8000007879797221 */ /* 0x000fe20000010000 */
[----:B------:R-:W-:Y:S01]  /*4d60*/  ISETP.GE.U32.AND P3, PT, R60, RZ, PT ;  /* 0x000000ff3c00720c */ /* 0x000fe20003f66070 */
[----:B------:R-:W-:Y:S01]  /*4d70*/  FADD.FTZ R139, R116, -R139 ;  /* 0x8000008b748b7221 */ /* 0x000fe20000010000 */
[----:B------:R-:W-:Y:S01]  /*4d80*/  MOV R56, RZ ;  /* 0x000000ff00387202 */ /* 0x000fe20000000f00 */
[----:B------:R-:W-:Y:S01]  /*4d90*/  @P4 FMUL.FTZ R56, R124, R115 ;  /* 0x000000737c384220 */ /* 0x000fe20000410000 */
[----:B------:R-:W-:-:S02]  /*4da0*/  PRMT R54, R46, 0x7632, R54 ;  /* 0x000076322e367816 */ /* 0x000fc40000000036 */
[----:B------:R-:W-:Y:S02]  /*4db0*/  SHF.L.U32 R57, R46, 0x10, RZ ;  /* 0x000000102e397819 */ /* 0x000fe400000006ff */
[C---:B------:R-:W-:Y:S02]  /*4dc0*/  LOP3.LUT P4, RZ, R61.reuse, 0xff0000, RZ, 0xc0, !PT ;  /* 0x00ff00003dff7812 */ /* 0x040fe4000788c0ff */
[----:B------:R-:W-:Y:S01]  /*4dd0*/  ISETP.GE.U32.AND.EX P3, PT, R61, 0x1000000, PT, P3 ;  /* 0x010000003d00780c */ /* 0x000fe20003f66130 */
[----:B------:R-:W-:Y:S01]  /*4de0*/  FFMA.FTZ R57, R110, R123, R57 ;  /* 0x0000007b6e397223 */ /* 0x000fe20000010039 */
[C---:B------:R-:W-:Y:S02]  /*4df0*/  SHF.L.U32 R52, R47.reuse, 0x10, RZ ;  /* 0x000000102f347819 */ /* 0x040fe400000006ff */
[----:B------:R-:W-:Y:S02]  /*4e00*/  PRMT R60, R47, 0x7632, R60 ;  /* 0x000076322f3c7816 */ /* 0x000fe4000000003c */
[----:B------:R-:W-:Y:S01]  /*4e10*/  SHF.L.U32 R54, R54, 0x10, RZ ;  /* 0x0000001036367819 */ /* 0x000fe200000006ff */
[----:B------:R-:W-:Y:S01]  /*4e20*/  FFMA.FTZ R115, R110, R117, R52 ;  /* 0x000000756e737223 */ /* 0x000fe20000010034 */
[----:B------:R-:W-:Y:S01]  /*4e30*/  SHF.L.U32 R60, R60, 0x10, RZ ;  /* 0x000000103c3c7819 */ /* 0x000fe200000006ff */
[----:B------:R-:W-:Y:S01]  /*4e40*/  FMUL.FTZ R52, R134, R57 ;  /* 0x0000003986347220 */ /* 0x000fe20000410000 */
[----:B------:R-:W-:Y:S01]  /*4e50*/  @P6 SHF.L.U32 R117, R58, 0x10, RZ ;  /* 0x000000103a756819 */ /* 0x000fe200000006ff */
[----:B------:R-:W-:Y:S01]  /*4e60*/  FFMA.FTZ R121, R110, R121, R54 ;  /* 0x000000796e797223 */ /* 0x000fe20000010036 */
[----:B------:R-:W-:Y:S01]  /*4e70*/  @P5 PRMT R58, R58, 0x7632, R58 ;  /* 0x000076323a3a5816 */ /* 0x000fe2000000003a */
[----:B------:R-:W-:Y:S01]  /*4e80*/  FFMA.FTZ R139, R110, R139, R60 ;  /* 0x0000008b6e8b7223 */ /* 0x000fe2000001003c */
[C---:B------:R-:W-:Y:S01]  /*4e90*/  @P4 SHF.L.U32 R119, R59.reuse, 0x10, RZ ;  /* 0x000000103b774819 */ /* 0x040fe200000006ff */
[----:B------:R-:W-:Y:S01]  /*4ea0*/  FMUL.FTZ R57, R134, R121 ;  /* 0x0000007986397220 */ /* 0x000fe20000410000 */
[----:B------:R-:W-:Y:S01]  /*4eb0*/  @P5 SHF.L.U32 R110, R58, 0x10, RZ ;  /* 0x000000103a6e5819 */ /* 0x000fe200000006ff */
[----:B------:R-:W-:Y:S01]  /*4ec0*/  FMUL.FTZ R58, R52, UR4 ;  /* 0x00000004343a7c20 */ /* 0x000fe20008410000 */
[----:B------:R-:W-:Y:S01]  /*4ed0*/  @P3 PRMT R122, R59, 0x7632, R122 ;  /* 0x000076323b7a3816 */ /* 0x000fe2000000007a */
[----:B------:R-:W-:-:S02]  /*4ee0*/  HFMA2 R54, -RZ, RZ, 0, 0 ;  /* 0x00000000ff367431 */ /* 0x000fc400000001ff */
[----:B------:R-:W-:Y:S01]  /*4ef0*/  FMUL.FTZ R52, R134, R115 ;  /* 0x0000007386347220 */ /* 0x000fe20000410000 */
[----:B------:R-:W-:Y:S02]  /*4f00*/  CS2R R60, SRZ ;  /* 0x00000000003c7805 */ /* 0x000fe4000001ff00 */
[----:B------:R-:W-:Y:S01]  /*4f10*/  @P6 SHF.L.U32 R59, R38, 0x10, RZ ;  /* 0x00000010263b6819 */ /* 0x000fe200000006ff */
[----:B------:R-:W-:Y:S01]  /*4f20*/  FMUL.FTZ R134, R134, R139 ;  /* 0x0000008b86867220 */ /* 0x000fe20000410000 */
[----:B------:R-:W-:Y:S01]  /*4f30*/  FMUL.FTZ R115, R57, UR4 ;  /* 0x0000000439737c20 */ /* 0x000fe20008410000 */
[-C--:B------:R-:W-:Y:S01]  /*4f40*/  @P6 FMUL.FTZ R60, R117, R58.reuse ;  /* 0x0000003a753c6220 */ /* 0x080fe20000410000 */
[----:B------:R-:W-:Y:S01]  /*4f50*/  @P5 SHF.L.U32 R120, R97, 0x10, RZ ;  /* 0x0000001061785819 */ /* 0x000fe200000006ff */
[----:B------:R-:W-:Y:S01]  /*4f60*/  FMUL.FTZ R52, R52, UR4 ;  /* 0x0000000434347c20 */ /* 0x000fe20008410000 */
[----:B------:R-:W-:Y:S01]  /*4f70*/  @P4 SHF.L.U32 R117, R39, 0x10, RZ ;  /* 0x0000001027754819 */ /* 0x000fe200000006ff */
[----:B------:R-:W-:Y:S01]  /*4f80*/  FMUL.FTZ R134, R134, UR4 ;  /* 0x0000000486867c20 */ /* 0x000fe20008410000 */
[----:B------:R-:W-:Y:S01]  /*4f90*/  @P3 SHF.L.U32 R123, R96, 0x10, RZ ;  /* 0x00000010607b3819 */ /* 0x000fe200000006ff */
[----:B------:R-:W-:Y:S01]  /*4fa0*/  @P6 FMUL.FTZ R54, R59, R58 ;  /* 0x0000003a3b366220 */ /* 0x000fe20000410000 */
[----:B------:R-:W-:Y:S01]  /*4fb0*/  @P5 FMUL.FTZ R61, R110, R115 ;  /* 0x000000736e3d5220 */ /* 0x000fe20000410000 */
[----:B------:R-:W-:-:S02]  /*4fc0*/  CS2R R58, SRZ ;  /* 0x00000000003a7805 */ /* 0x000fc4000001ff00 */
        /* <DEDUP_REMOVED lines=12> */
[----:B------:R-:W-:-:S07]  /*5090*/  F2FP.BF16.F32.PACK_AB R55, R116, R59 ;  /* 0x0000003b7437723e */ /* 0x000fce00000010ff */
.L_x_529:
[----:B------:R-:W0:Y:S01]  /*50a0*/  @P0 LDC.64 R56, c[0x0][0x478] ;  /* 0x00011e00ff380b82 */ /* 0x000e220000000a00 */
[----:B------:R-:W-:-:S04]  /*50b0*/  IMAD.WIDE.U32 R62, R111, 0x10, R62 ;  /* 0x000000106f3e7825 */ /* 0x000fc800078e003e */
[----:B0-----:R-:W-:-:S05]  /*50c0*/  @P0 IMAD.WIDE.U32 R56, R111, 0x10, R56 ;  /* 0x000000106f380825 */ /* 0x001fca00078e0038 */
[----:B------:R0:W-:Y:S04]  /*50d0*/  @P0 STG.E.128 desc[UR6][R56.64], R48 ;  /* 0x0000003038000986 */ /* 0x0001e8000c101d06 */
[----:B------:R0:W-:Y:S02]  /*50e0*/  STG.E.128 desc[UR6][R62.64], R52 ;  /* 0x000000343e007986 */ /* 0x0001e4000c101d06 */
.L_x_525:
[----:B01----:R-:W0:Y:S01]  /*50f0*/  LDC.64 R52, c[0x0][0x380] ;  /* 0x0000e000ff347b82 */ /* 0x003e220000000a00 */
        /* <DEDUP_REMOVED lines=10> */
[----:B------:R-:W-:Y:S01]  /*51a0*/  PLOP3.LUT P2, PT, P2, PT, PT, 0x8, 0x80 ;  /* 0x000000000080781c */ /* 0x000fe2000174e170 */
        /* <DEDUP_REMOVED lines=9> */
[----:B------:R-:W-:Y:S01]  /*5240*/  MOV R34, R75 ;  /* 0x0000004b00227202 */ /* 0x000fe20000000f00 */
[----:B------:R-:W-:Y:S01]  /*5250*/  IMAD.MOV.U32 R38, RZ, RZ, R79 ;  /* 0x000000ffff267224 */ /* 0x000fe200078e004f */
        /* <DEDUP_REMOVED lines=38> */
[----:B------:R-:W-:-:S07]  /*54c0*/  MOV R11, R5 ;  /* 0x00000005000b7202 */ /* 0x000fce0000000f00 */
.L_x_519:
        /* <DEDUP_REMOVED lines=22> */
.L_x_531:
        /* <DEDUP_REMOVED lines=13> */
.L_x_7981:


//--------------------- .text._ZN10layer_norm22ln_bwd_finalize_kernelINS_22Kernel_traits_finalizeILj2048E13__nv_bfloat16S2_S2_S2_fjLb1ELj1024ELj4ENS_18Kernel_traits_baseILj2048ES2_S2_S2_S2_fjLj1024EEEEELb1ELb0EEEvNS_9BwdParamsE --------------------------
	.section	.text._ZN10layer_norm22ln_bwd_finalize_kernelINS_22Kernel_traits_finalizeILj2048E13__nv_bfloat16S2_S2_S2_fjLb1ELj1024ELj4ENS_18Kernel_traits_baseILj2048ES2_S2_S2_S2_fjLj1024EEEEELb1ELb0EEEvNS_9BwdParamsE,"ax",@progbits
	.align	128
        .global         _ZN10layer_norm22ln_bwd_finalize_kernelINS_22Kernel_traits_finalizeILj2048E13__nv_bfloat16S2_S2_S2_fjLb1ELj1024ELj4ENS_18Kernel_traits_baseILj2048ES2_S2_S2_S2_fjLj1024EEEEELb1ELb0EEEvNS_9BwdParamsE
        .type           _ZN10layer_norm22ln_bwd_finalize_kernelINS_22Kernel_traits_finalizeILj2048E13__nv_bfloat16S2_S2_S2_fjLb1ELj1024ELj4ENS_18Kernel_traits_baseILj2048ES2_S2_S2_S2_fjLj1024EEEEELb1ELb0EEEvNS_9BwdParamsE,@function
        .size           _ZN10layer_norm22ln_bwd_finalize_kernelINS_22Kernel_traits_finalizeILj2048E13__nv_bfloat16S2_S2_S2_fjLb1ELj1024ELj4ENS_18Kernel_traits_baseILj2048ES2_S2_S2_S2_fjLj1024EEEEELb1ELb0EEEvNS_9BwdParamsE,(.L_x_7982 - _ZN10layer_norm22ln_bwd_finalize_kernelINS_22Kernel_traits_finalizeILj2048E13__nv_bfloat16S2_S2_S2_fjLb1ELj1024ELj4ENS_18Kernel_traits_baseILj2048ES2_S2_S2_S2_fjLj1024EEEEELb1ELb0EEEvNS_9BwdParamsE)
        .other          _ZN10layer_norm22ln_bwd_finalize_kernelINS_22Kernel_traits_finalizeILj2048E13__nv_bfloat16S2_S2_S2_fjLb1ELj1024ELj4ENS_18Kernel_traits_baseILj2048ES2_S2_S2_S2_fjLj1024EEEEELb1ELb0EEEvNS_9BwdParamsE,@"STO_CUDA_ENTRY STV_DEFAULT"
_ZN10layer_norm22ln_bwd_finalize_kernelINS_22Kernel_traits_finalizeILj2048E13__nv_bfloat16S2_S2_S2_fjLb1ELj1024ELj4ENS_18Kernel_traits_baseILj2048ES2_S2_S2_S2_fjLj1024EEEEELb1ELb0EEEvNS_9BwdParamsE:
.text._ZN10layer_norm22ln_bwd_finalize_kernelINS_22Kernel_traits_finalizeILj2048E13__nv_bfloat16S2_S2_S2_fjLb1ELj1024ELj4ENS_18Kernel_traits_baseILj2048ES2_S2_S2_S2_fjLj1024EEEEELb1ELb0EEEvNS_9BwdParamsE:
        /* <DEDUP_REMOVED lines=11> */
[----:B------:R-:W-:Y:S01]  /*00b0*/  HFMA2 R26, -RZ, RZ, 0, 0 ;  /* 0x00000000ff1a7431 */ /* 0x000fe200000001ff */
[----:B------:R-:W2:Y:S01]  /*00c0*/  LDCU.64 UR6, c[0x0][0x358] ;  /* 0x00006b00ff0677ac */ /* 0x000ea20008000a00 */
[----:B------:R-:W-:Y:S01]  /*00d0*/  HFMA2 R8, -RZ, RZ, 0, 0 ;  /* 0x00000000ff087431 */ /* 0x000fe200000001ff */
[----:B------:R-:W-:Y:S02]  /*00e0*/  LOP3.LUT R6, R2, 0x1f, RZ, 0xc0, !PT ;  /* 0x0000001f02067812 */ /* 0x000fe400078ec0ff */
[----:B------:R-:W-:Y:S02]  /*00f0*/  MOV R25, RZ ;  /* 0x000000ff00197202 */ /* 0x000fe40000000f00 */
[----:B-1----:R-:W-:-:S04]  /*0100*/  ISETP.GE.U32.AND P0, PT, R5, UR8, PT ;  /* 0x0000000805007c0c */ /* 0x002fc8000bf06070 */
[----:B0-----:R-:W-:-:S13]  /*0110*/  ISETP.GE.U32.OR P0, PT, R3, R4, P0 ;  /* 0x000000040300720c */ /* 0x001fda0000706470 */
[----:B--2---:R-:W-:Y:S05]  /*0120*/  @P0 BRA `(.L_x_533) ;  /* 0x0000000c00740947 */ /* 0x004fea0003800000 */
[----:B------:R-:W-:Y:S01]  /*0130*/  LOP3.LUT R10, R5, 0x20, RZ, 0xfc, !PT ;  /* 0x00000020050a7812 */ /* 0x000fe200078efcff */
[----:B------:R-:W-:Y:S01]  /*0140*/  BSSY.RECONVERGENT B1, `(.L_x_534) ;  /* 0x000007c000017945 */ /* 0x000fe20003800200 */
[-C--:B------:R-:W-:Y:S02]  /*0150*/  LOP3.LUT R8, RZ, R5.reuse, RZ, 0x33, !PT ;  /* 0x00000005ff087212 */ /* 0x080fe400078e33ff */
[----:B------:R-:W-:Y:S02]  /*0160*/  VIMNMX.U32 R9, PT, PT, R10, UR8, !PT ;  /* 0x000000080a097c48 */ /* 0x000fe4000ffe0000 */
[----:B------:R-:W-:Y:S02]  /*0170*/  MOV R7, R5 ;  /* 0x0000000500077202 */ /* 0x000fe40000000f00 */
[----:B------:R-:W-:Y:S02]  /*0180*/  IADD3 R9, PT, PT, R9, R8, RZ ;  /* 0x0000000809097210 */ /* 0x000fe40007ffe0ff */
[----:B------:R-:W-:-:S02]  /*0190*/  MOV R8, RZ ;  /* 0x000000ff00087202 */ /* 0x000fc40000000f00 */
[C---:B------:R-:W-:Y:S02]  /*01a0*/  ISETP.GE.U32.AND P0, PT, R9.reuse, 0xe0, PT ;  /* 0x000000e00900780c */ /* 0x040fe40003f06070 */
[----:B------:R-:W-:Y:S02]  /*01b0*/  MOV R25, RZ ;  /* 0x000000ff00197202 */ /* 0x000fe40000000f00 */
[----:B------:R-:W-:Y:S02]  /*01c0*/  MOV R26, RZ ;  /* 0x000000ff001a7202 */ /* 0x000fe40000000f00 */
[----:B------:R-:W-:-:S07]  /*01d0*/  LEA.HI R11, R9, 0x1, RZ, 0x1b ;  /* 0x00000001090b7811 */ /* 0x000fce00078fd8ff */
[----:B------:R-:W-:Y:S05]  /*01e0*/  @!P0 BRA `(.L_x_535) ;  /* 0x0000000400c48947 */ /* 0x000fea0003800000 */
[C---:B------:R-:W-:Y:S01]  /*01f0*/  LOP3.LUT R15, R5.reuse, 0x80, RZ, 0xfc, !PT ;  /* 0x00000080050f7812 */ /* 0x040fe200078efcff */
[-CC-:B------:R-:W-:Y:S01]  /*0200*/  IMAD R29, R10, R4.reuse, R13.reuse ;  /* 0x000000040a1d7224 */ /* 0x180fe200078e020d */
[C---:B------:R-:W-:Y:S01]  /*0210*/  LOP3.LUT R19, R5.reuse, 0xa0, RZ, 0xfc, !PT ;  /* 0x000000a005137812 */ /* 0x040fe200078efcff */
[CCC-:B------:R-:W-:Y:S01]  /*0220*/  IMAD R10, R5.reuse, R4.reuse, R13.reuse ;  /* 0x00000004050a7224 */ /* 0x1c0fe200078e020d */
[----:B------:R-:W-:Y:S01]  /*0230*/  LOP3.LUT R17, R5, 0xc0, RZ, 0xfc, !PT ;  /* 0x000000c005117812 */ /* 0x000fe200078efcff */
[-CC-:B------:R-:W-:Y:S01]  /*0240*/  IMAD R15, R15, R4.reuse, R13.reuse ;  /* 0x000000040f0f7224 */ /* 0x180fe200078e020d */
        /* <DEDUP_REMOVED lines=8> */
[----:B------:R-:W-:Y:S01]  /*02d0*/  MOV R8, RZ ;  /* 0x000000ff00087202 */ /* 0x000fe20000000f00 */
[----:B------:R-:W-:Y:S01]  /*02e0*/  IMAD R23, R23, R4, R13 ;  /* 0x0000000417177224 */ /* 0x000fe200078e020d */
[----:B------:R-:W-:-:S02]  /*02f0*/  MOV R7, R5 ;  /* 0x0000000500077202 */ /* 0x000fc40000000f00 */
[C---:B------:R-:W-:Y:S02]  /*0300*/  IADD3 R13, PT, PT, R6.reuse, R29, RZ ;  /* 0x0000001d060d7210 */ /* 0x040fe40007ffe0ff */
[----:B------:R-:W-:Y:S02]  /*0310*/  IADD3 R10, PT, PT, R6, R10, RZ ;  /* 0x0000000a060a7210 */ /* 0x000fe40007ffe0ff */
[----:B------:R-:W-:Y:S02]  /*0320*/  IADD3 R24, PT, PT, -R24, RZ, RZ ;  /* 0x000000ff18187210 */ /* 0x000fe40007ffe1ff */
[C---:B------:R-:W-:Y:S02]  /*0330*/  IADD3 R22, PT, PT, R6.reuse, R15, RZ ;  /* 0x0000000f06167210 */ /* 0x040fe40007ffe0ff */
[C---:B------:R-:W-:Y:S02]  /*0340*/  IADD3 R19, PT, PT, R6.reuse, R19, RZ ;  /* 0x0000001306137210 */ /* 0x040fe40007ffe0ff */
[----:B------:R-:W-:-:S02]  /*0350*/  IADD3 R20, PT, PT, R6, R17, RZ ;  /* 0x0000001106147210 */ /* 0x000fc40007ffe0ff */
[C---:B------:R-:W-:Y:S02]  /*0360*/  IADD3 R21, PT, PT, R6.reuse, R21, RZ ;  /* 0x0000001506157210 */ /* 0x040fe40007ffe0ff */
[C---:B------:R-:W-:Y:S02]  /*0370*/  IADD3 R12, PT, PT, R6.reuse, R27, RZ ;  /* 0x0000001b060c7210 */ /* 0x040fe40007ffe0ff */
[----:B------:R-:W-:-:S07]  /*0380*/  IADD3 R23, PT, PT, R6, R23, RZ ;  /* 0x0000001706177210 */ /* 0x000fce0007ffe0ff */
.L_x_536:
[----:B------:R-:W0:Y:S02]  /*0390*/  LDC.64 R14, c[0x0][0x440] ;  /* 0x00011000ff0e7b82 */ /* 0x000e240000000a00 */
[----:B0-----:R-:W-:-:S05]  /*03a0*/  IMAD.WIDE.U32 R16, R10, 0x4, R14 ;  /* 0x000000040a107825 */ /* 0x001fca00078e000e */
[----:B------:R0:W2:Y:S02]  /*03b0*/  LDG.E R27, desc[UR6][R16.64] ;  /* 0x00000006101b7981 */ /* 0x0000a4000c1e1900 */
[----:B0-----:R-:W-:-:S05]  /*03c0*/  IMAD.WIDE.U32 R16, R13, 0x4, R14 ;  /* 0x000000040d107825 */ /* 0x001fca00078e000e */
[----:B------:R0:W3:Y:S02]  /*03d0*/  LDG.E R18, desc[UR6][R16.64] ;  /* 0x0000000610127981 */ /* 0x0000e4000c1e1900 */
[----:B0-----:R-:W-:-:S05]  /*03e0*/  IMAD.WIDE.U32 R16, R12, 0x4, R14 ;  /* 0x000000040c107825 */ /* 0x001fca00078e000e */
[----:B------:R0:W4:Y:S02]  /*03f0*/  LDG.E R29, desc[UR6][R16.64] ;  /* 0x00000006101d7981 */ /* 0x000124000c1e1900 */
[----:B0-----:R-:W-:-:S04]  /*0400*/  IMAD.WIDE.U32 R16, R23, 0x4, R14 ;  /* 0x0000000417107825 */ /* 0x001fc800078e000e */
[----:B--2---:R-:W-:-:S04]  /*0410*/  FADD.FTZ R27, R27, R8 ;  /* 0x000000081b1b7221 */ /* 0x004fc80000010000 */
[----:B---3--:R-:W-:Y:S02]  /*0420*/  FADD.FTZ R18, R27, R18 ;  /* 0x000000121b127221 */ /* 0x008fe40000010000 */
[----:B------:R0:W2:Y:S02]  /*0430*/  LDG.E R27, desc[UR6][R16.64] ;  /* 0x00000006101b7981 */ /* 0x0000a4000c1e1900 */
[----:B0-----:R-:W-:-:S04]  /*0440*/  IMAD.WIDE.U32 R16, R22, 0x4, R14 ;  /* 0x0000000416107825 */ /* 0x001fc800078e000e */
[----:B----4-:R-:W-:Y:S02]  /*0450*/  FADD.FTZ R18, R18, R29 ;  /* 0x0000001d12127221 */ /* 0x010fe40000010000 */
[----:B------:R0:W3:Y:S02]  /*0460*/  LDG.E R29, desc[UR6][R16.64] ;  /* 0x00000006101d7981 */ /* 0x0000e4000c1e1900 */
[----:B0-----:R-:W-:-:S04]  /*0470*/  IMAD.WIDE.U32 R16, R19, 0x4, R14 ;  /* 0x0000000413107825 */ /* 0x001fc800078e000e */
[----:B--2---:R-:W-:Y:S02]  /*0480*/  FADD.FTZ R18, R18, R27 ;  /* 0x0000001b12127221 */ /* 0x004fe40000010000 */
[----:B------:R0:W2:Y:S02]  /*0490*/  LDG.E R27, desc[UR6][R16.64] ;  /* 0x00000006101b7981 */ /* 0x0000a4000c1e1900 */
[----:B0-----:R-:W-:-:S05]  /*04a0*/  IMAD.WIDE.U32 R16, R20, 0x4, R14 ;  /* 0x0000000414107825 */ /* 0x001fca00078e000e */
[----:B------:R0:W4:Y:S02]  /*04b0*/  LDG.E R8, desc[UR6][R16.64] ;  /* 0x0000000610087981 */ /* 0x000124000c1e1900 */
[----:B0-----:R-:W0:Y:S01]  /*04c0*/  LDC.64 R16, c[0x0][0x448] ;  /* 0x00011200ff107b82 */ /* 0x001e220000000a00 */
[----:B---3--:R-:W-:Y:S01]  /*04d0*/  FADD.FTZ R18, R18, R29 ;  /* 0x0000001d12127221 */ /* 0x008fe20000010000 */
[----:B------:R-:W-:-:S04]  /*04e0*/  IMAD.WIDE.U32 R14, R21, 0x4, R14 ;  /* 0x00000004150e7825 */ /* 0x000fc800078e000e */
[----:B--2---:R-:W-:Y:S02]  /*04f0*/  FADD.FTZ R27, R18, R27 ;  /* 0x0000001b121b7221 */ /* 0x004fe40000010000 */
[----:B------:R0:W2:Y:S02]  /*0500*/  LDG.E R18, desc[UR6][R14.64] ;  /* 0x000000060e127981 */ /* 0x0000a4000c1e1900 */
[----:B0-----:R-:W-:-:S05]  /*0510*/  IMAD.WIDE.U32 R14, R10, 0x4, R16 ;  /* 0x000000040a0e7825 */ /* 0x001fca00078e0010 */
[----:B------:R0:W3:Y:S02]  /*0520*/  LDG.E R28, desc[UR6][R14.64] ;  /* 0x000000060e1c7981 */ /* 0x0000e4000c1e1900 */
[----:B0-----:R-:W-:-:S04]  /*0530*/  IMAD.WIDE.U32 R14, R13, 0x4, R16 ;  /* 0x000000040d0e7825 */ /* 0x001fc800078e0010 */
[----:B---3--:R-:W-:Y:S02]  /*0540*/  FADD.FTZ R28, R28, R25 ;  /* 0x000000191c1c7221 */ /* 0x008fe40000010000 */
        /* <DEDUP_REMOVED lines=11> */
[----:B----4-:R-:W-:Y:S01]  /*0600*/  FADD.FTZ R8, R27, R8 ;  /* 0x000000081b087221 */ /* 0x010fe20000010000 */
[----:B---3--:R-:W-:Y:S02]  /*0610*/  FADD.FTZ R25, R25, R28 ;  /* 0x0000001c19197221 */ /* 0x008fe40000010000 */
[----:B------:R0:W3:Y:S02]  /*0620*/  LDG.E R28, desc[UR6][R14.64] ;  /* 0x000000060e1c7981 */ /* 0x0000e4000c1e1900 */
[----:B0-----:R-:W-:-:S05]  /*0630*/  IMAD.WIDE.U32 R14, R20, 0x4, R16 ;  /* 0x00000004140e7825 */ /* 0x001fca00078e0010 */
[----:B------:R0:W4:Y:S02]  /*0640*/  LDG.E R27, desc[UR6][R14.64] ;  /* 0x000000060e1b7981 */ /* 0x000124000c1e1900 */
[----:B0-----:R-:W0:Y:S01]  /*0650*/  LDC.64 R14, c[0x0][0x460] ;  /* 0x00011800ff0e7b82 */ /* 0x001e220000000a00 */
[----:B------:R-:W-:-:S04]  /*0660*/  IMAD.WIDE.U32 R16, R21, 0x4, R16 ;  /* 0x0000000415107825 */ /* 0x000fc800078e0010 */
[----:B--2---:R-:W-:Y:S02]  /*0670*/  FADD.FTZ R8, R8, R18 ;  /* 0x0000001208087221 */ /* 0x004fe40000010000 */
[----:B------:R0:W2:Y:S02]  /*0680*/  LDG.E R18, desc[UR6][R16.64] ;  /* 0x0000000610127981 */ /* 0x0000a4000c1e1900 */
[----:B0-----:R-:W-:-:S04]  /*0690*/  IMAD.WIDE.U32 R16, R10, 0x4, R14 ;  /* 0x000000040a107825 */ /* 0x001fc800078e000e */
[----:B---3--:R-:W-:-:S04]  /*06a0*/  FADD.FTZ R25, R25, R28 ;  /* 0x0000001c19197221 */ /* 0x008fc80000010000 */
[----:B----4-:R-:W-:Y:S02]  /*06b0*/  FADD.FTZ R25, R25, R27 ;  /* 0x0000001b19197221 */ /* 0x010fe40000010000 */
        /* <DEDUP_REMOVED lines=17> */
[----:B------:R-:W-:-:S06]  /*07d0*/  IMAD.WIDE.U32 R14, R21, 0x4, R14 ;  /* 0x00000004150e7825 */ /* 0x000fcc00078e000e */
[----:B------:R-:W4:Y:S01]  /*07e0*/  LDG.E R15, desc[UR6][R14.64] ;  /* 0x000000060e0f7981 */ /* 0x000f22000c1e1900 */
[----:B---3--:R-:W-:-:S03]  /*07f0*/  FADD.FTZ R26, R26, R27 ;  /* 0x0000001b1a1a7221 */ /* 0x008fc60000010000 */
[----:B------:R-:W3:Y:S01]  /*0800*/  LDG.E R27, desc[UR6][R16.64] ;  /* 0x00000006101b7981 */ /* 0x000ee2000c1e1900 */
[----:B------:R-:W-:-:S04]  /*0810*/  IADD3 R24, PT, PT, R24, 0x8, RZ ;  /* 0x0000000818187810 */ /* 0x000fc80007ffe0ff */
[----:B------:R-:W-:Y:S01]  /*0820*/  ISETP.NE.AND P0, PT, R24, RZ, PT ;  /* 0x000000ff1800720c */ /* 0x000fe20003f05270 */
[----:B--2---:R-:W-:Y:S01]  /*0830*/  FADD.FTZ R25, R25, R18 ;  /* 0x0000001219197221 */ /* 0x004fe20000010000 */
[----:B------:R-:W-:Y:S02]  /*0840*/  IADD3 R7, PT, PT, R7, 0x100, RZ ;  /* 0x0000010007077810 */ /* 0x000fe40007ffe0ff */
[C---:B------:R-:W-:Y:S02]  /*0850*/  LEA R10, R4.reuse, R10, 0x8 ;  /* 0x0000000a040a7211 */ /* 0x040fe400078e40ff */
[C---:B------:R-:W-:Y:S02]  /*0860*/  LEA R13, R4.reuse, R13, 0x8 ;  /* 0x0000000d040d7211 */ /* 0x040fe400078e40ff */
[C---:B------:R-:W-:Y:S02]  /*0870*/  LEA R12, R4.reuse, R12, 0x8 ;  /* 0x0000000c040c7211 */ /* 0x040fe400078e40ff */
[----:B------:R-:W-:-:S02]  /*0880*/  LEA R23, R4, R23, 0x8 ;  /* 0x0000001704177211 */ /* 0x000fc400078e40ff */
[C---:B------:R-:W-:Y:S02]  /*0890*/  LEA R22, R4.reuse, R22, 0x8 ;  /* 0x0000001604167211 */ /* 0x040fe400078e40ff */
[C---:B------:R-:W-:Y:S02]  /*08a0*/  LEA R19, R4.reuse, R19, 0x8 ;  /* 0x0000001304137211 */ /* 0x040fe400078e40ff */
[C---:B------:R-:W-:Y:S02]  /*08b0*/  LEA R20, R4.reuse, R20, 0x8 ;  /* 0x0000001404147211 */ /* 0x040fe400078e40ff */
[----:B------:R-:W-:Y:S01]  /*08c0*/  LEA R21, R4, R21, 0x8 ;  /* 0x0000001504157211 */ /* 0x000fe200078e40ff */
[----:B---3--:R-:W-:-:S04]  /*08d0*/  FADD.FTZ R26, R26, R27 ;  /* 0x0000001b1a1a7221 */ /* 0x008fc80000010000 */
[----:B----4-:R-:W-:Y:S01]  /*08e0*/  FADD.FTZ R26, R26, R15 ;  /* 0x0000000f1a1a7221 */ /* 0x010fe20000010000 */
[----:B------:R-:W-:Y:S06]  /*08f0*/  @P0 BRA `(.L_x_536) ;  /* 0xfffffff800a40947 */ /* 0x000fec000383ffff */
.L_x_535:
[----:B------:R-:W-:Y:S05]  /*0900*/  BSYNC.RECONVERGENT B1 ;  /* 0x0000000000017941 */ /* 0x000fea0003800200 */
.L_x_534:
[----:B------:R-:W-:-:S13]  /*0910*/  LOP3.LUT P0, R10, R11, 0x7, RZ, 0xc0, !PT ;  /* 0x000000070b0a7812 */ /* 0x000fda000780c0ff */
[----:B------:R-:W-:Y:S05]  /*0920*/  @!P0 BRA `(.L_x_533) ;  /* 0x0000000400748947 */ /* 0x000fea0003800000 */
[----:B------:R-:W-:Y:S01]  /*0930*/  ISETP.GE.U32.AND P0, PT, R10, 0x4, PT ;  /* 0x000000040a00780c */ /* 0x000fe20003f06070 */
[----:B------:R-:W-:Y:S01]  /*0940*/  BSSY.RECONVERGENT B1, `(.L_x_537) ;  /* 0x000002f000017945 */ /* 0x000fe20003800200 */
[----:B------:R-:W-:-:S11]  /*0950*/  LOP3.LUT P1, R17, R11, 0x3, RZ, 0xc0, !PT ;  /* 0x000000030b117812 */ /* 0x000fd6000782c0ff */
[----:B------:R-:W-:Y:S05]  /*0960*/  @!P0 BRA `(.L_x_538) ;  /* 0x0000000000b08947 */ /* 0x000fea0003800000 */
[----:B------:R-:W0:Y:S01]  /*0970*/  LDC.64 R10, c[0x0][0x440] ;  /* 0x00011000ff0a7b82 */ /* 0x000e220000000a00 */
[----:B------:R-:W-:-:S07]  /*0980*/  IMAD R16, R7, R4, R3 ;  /* 0x0000000407107224 */ /* 0x000fce00078e0203 */
[----:B------:R-:W1:Y:S08]  /*0990*/  LDC.64 R14, c[0x0][0x448] ;  /* 0x00011200ff0e7b82 */ /* 0x000e700000000a00 */
[----:B------:R-:W2:Y:S01]  /*09a0*/  LDC.64 R12, c[0x0][0x460] ;  /* 0x00011800ff0c7b82 */ /* 0x000ea20000000a00 */
[----:B0-----:R-:W-:-:S06]  /*09b0*/  IMAD.WIDE.U32 R22, R16, 0x4, R10 ;  /* 0x0000000410167825 */ /* 0x001fcc00078e000a */
[----:B------:R-:W3:Y:S01]  /*09c0*/  LDG.E R22, desc[UR6][R22.64] ;  /* 0x0000000616167981 */ /* 0x000ee2000c1e1900 */
[----:B-1----:R-:W-:-:S05]  /*09d0*/  IMAD.WIDE.U32 R18, R16, 0x4, R14 ;  /* 0x0000000410127825 */ /* 0x002fca00078e000e */
[----:B------:R2:W4:Y:S02]  /*09e0*/  LDG.E R23, desc[UR6][R18.64] ;  /* 0x0000000612177981 */ /* 0x000524000c1e1900 */
[----:B--2---:R-:W-:-:S06]  /*09f0*/  IMAD.WIDE.U32 R18, R16, 0x4, R12 ;  /* 0x0000000410127825 */ /* 0x004fcc00078e000c */
[----:B------:R0:W2:Y:S01]  /*0a00*/  LDG.E R19, desc[UR6][R18.64] ;  /* 0x0000000612137981 */ /* 0x0000a2000c1e1900 */
[----:B------:R-:W-:-:S05]  /*0a10*/  LEA R28, R4, R16, 0x5 ;  /* 0x00000010041c7211 */ /* 0x000fca00078e28ff */
[----:B------:R-:W-:Y:S01]  /*0a20*/  IMAD.WIDE.U32 R20, R28, 0x4, R10 ;  /* 0x000000041c147825 */ /* 0x000fe200078e000a */
[----:B0-----:R-:W-:-:S04]  /*0a30*/  LEA R18, R4, R16, 0x6 ;  /* 0x0000001004127211 */ /* 0x001fc800078e30ff */
[----:B------:R0:W5:Y:S02]  /*0a40*/  LDG.E R16, desc[UR6][R20.64] ;  /* 0x0000000614107981 */ /* 0x000164000c1e1900 */
[----:B0-----:R-:W-:-:S06]  /*0a50*/  IMAD.WIDE.U32 R20, R18, 0x4, R10 ;  /* 0x0000000412147825 */ /* 0x001fcc00078e000a */
[----:B------:R-:W5:Y:S01]  /*0a60*/  LDG.E R20, desc[UR6][R20.64] ;  /* 0x0000000614147981 */ /* 0x000f62000c1e1900 */
[----:B------:R-:W-:-:S05]  /*0a70*/  LEA R24, R4, R18, 0x5 ;  /* 0x0000001204187211 */ /* 0x000fca00078e28ff */
[----:B------:R-:W-:-:S06]  /*0a80*/  IMAD.WIDE.U32 R10, R24, 0x4, R10 ;  /* 0x00000004180a7825 */ /* 0x000fcc00078e000a */
[----:B------:R-:W5:Y:S01]  /*0a90*/  LDG.E R10, desc[UR6][R10.64] ;  /* 0x000000060a0a7981 */ /* 0x000f62000c1e1900 */
[----:B---3--:R-:W-:Y:S01]  /*0aa0*/  FADD.FTZ R8, R8, R22 ;  /* 0x0000001608087221 */ /* 0x008fe20000010000 */
[----:B----4-:R-:W-:Y:S01]  /*0ab0*/  FADD.FTZ R25, R25, R23 ;  /* 0x0000001719197221 */ /* 0x010fe20000010000 */
[----:B------:R-:W-:-:S05]  /*0ac0*/  IMAD.WIDE.U32 R22, R28, 0x4, R14 ;  /* 0x000000041c167825 */ /* 0x000fca00078e000e */
[----:B------:R0:W3:Y:S01]  /*0ad0*/  LDG.E R21, desc[UR6][R22.64] ;  /* 0x0000000616157981 */ /* 0x0000e2000c1e1900 */
[----:B------:R-:W-:-:S04]  /*0ae0*/  IMAD.WIDE.U32 R28, R28, 0x4, R12 ;  /* 0x000000041c1c7825 */ /* 0x000fc800078e000c */
[----:B0-----:R-:W-:-:S04]  /*0af0*/  IMAD.WIDE.U32 R22, R18, 0x4, R14 ;  /* 0x0000000412167825 */ /* 0x001fc800078e000e */
[----:B--2---:R-:W-:Y:S01]  /*0b00*/  FADD.FTZ R26, R26, R19 ;  /* 0x000000131a1a7221 */ /* 0x004fe20000010000 */
[----:B------:R-:W-:Y:S01]  /*0b10*/  IMAD.WIDE.U32 R18, R18, 0x4, R12 ;  /* 0x0000000412127825 */ /* 0x000fe200078e000c */
[----:B------:R-:W2:Y:S03]  /*0b20*/  LDG.E R22, desc[UR6][R22.64] ;  /* 0x0000000616167981 */ /* 0x000ea6000c1e1900 */
[C---:B------:R-:W-:Y:S02]  /*0b30*/  IMAD.WIDE.U32 R14, R24.reuse, 0x4, R14 ;  /* 0x00000004180e7825 */ /* 0x040fe400078e000e */
[----:B------:R-:W4:Y:S02]  /*0b40*/  LDG.E R18, desc[UR6][R18.64] ;  /* 0x0000000612127981 */ /* 0x000f24000c1e1900 */
[----:B------:R-:W-:Y:S02]  /*0b50*/  IMAD.WIDE.U32 R12, R24, 0x4, R12 ;  /* 0x00000004180c7825 */ /* 0x000fe400078e000c */
[----:B------:R-:W4:Y:S04]  /*0b60*/  LDG.E R14, desc[UR6][R14.64] ;  /* 0x000000060e0e7981 */ /* 0x000f28000c1e1900 */
[----:B------:R-:W4:Y:S04]  /*0b70*/  LDG.E R23, desc[UR6][R28.64] ;  /* 0x000000061c177981 */ /* 0x000f28000c1e1900 */
[----:B------:R-:W4:Y:S01]  /*0b80*/  LDG.E R12, desc[UR6][R12.64] ;  /* 0x000000060c0c7981 */ /* 0x000f22000c1e1900 */
[----:B-----5:R-:W-:Y:S01]  /*0b90*/  FADD.FTZ R27, R8, R16 ;  /* 0x00000010081b7221 */ /* 0x020fe20000010000 */
[----:B------:R-:W-:-:S03]  /*0ba0*/  IADD3 R7, PT, PT, R7, 0x80, RZ ;  /* 0x0000008007077810 */ /* 0x000fc60007ffe0ff */
[----:B------:R-:W-:-:S04]  /*0bb0*/  FADD.FTZ R27, R27, R20 ;  /* 0x000000141b1b7221 */ /* 0x000fc80000010000 */
[----:B------:R-:W-:Y:S01]  /*0bc0*/  FADD.FTZ R8, R27, R10 ;  /* 0x0000000a1b087221 */ /* 0x000fe20000010000 */
[----:B---3--:R-:W-:-:S04]  /*0bd0*/  FADD.FTZ R21, R25, R21 ;  /* 0x0000001519157221 */ /* 0x008fc80000010000 */
[----:B--2---:R-:W-:Y:S01]  /*0be0*/  FADD.FTZ R21, R21, R22 ;  /* 0x0000001615157221 */ /* 0x004fe20000010000 */
[----:B----4-:R-:W-:-:S04]  /*0bf0*/  FADD.FTZ R23, R26, R23 ;  /* 0x000000171a177221 */ /* 0x010fc80000010000 */
[----:B------:R-:W-:Y:S01]  /*0c00*/  FADD.FTZ R23, R23, R18 ;  /* 0x0000001217177221 */ /* 0x000fe20000010000 */
[----:B------:R-:W-:-:S03]  /*0c10*/  FADD.FTZ R25, R21, R14 ;  /* 0x0000000e15197221 */ /* 0x000fc60000010000 */
[----:B------:R-:W-:-:S07]  /*0c20*/  FADD.FTZ R26, R23, R12 ;  /* 0x0000000c171a7221 */ /* 0x000fce0000010000 */
.L_x_538:
[----:B------:R-:W-:Y:S05]  /*0c30*/  BSYNC.RECONVERGENT B1 ;  /* 0x0000000000017941 */ /* 0x000fea0003800200 */
.L_x_537:
[----:B------:R-:W-:Y:S05]  /*0c40*/  @!P1 BRA `(.L_x_533) ;  /* 0x0000000000ac9947 */ /* 0x000fea0003800000 */
[----:B------:R-:W-:Y:S01]  /*0c50*/  ISETP.NE.AND P1, PT, R17, 0x1, PT ;  /* 0x000000011100780c */ /* 0x000fe20003f25270 */
[----:B------:R-:W-:Y:S01]  /*0c60*/  BSSY.RECONVERGENT B1, `(.L_x_539) ;  /* 0x000001b000017945 */ /* 0x000fe20003800200 */
[----:B------:R-:W-:-:S11]  /*0c70*/  LOP3.LUT P0, RZ, R9, 0x20, RZ, 0xc0, !PT ;  /* 0x0000002009ff7812 */ /* 0x000fd6000780c0ff */
[----:B------:R-:W-:Y:S05]  /*0c80*/  @!P1 BRA `(.L_x_540) ;  /* 0x0000000000609947 */ /* 0x000fea0003800000 */
[----:B------:R-:W0:Y:S01]  /*0c90*/  LDC.64 R18, c[0x0][0x440] ;  /* 0x00011000ff127b82 */ /* 0x000e220000000a00 */
[----:B------:R-:W-:-:S05]  /*0ca0*/  IMAD R17, R7, R4, R3 ;  /* 0x0000000407117224 */ /* 0x000fca00078e0203 */
[----:B------:R-:W-:Y:S02]  /*0cb0*/  LEA R9, R4, R17, 0x5 ;  /* 0x0000001104097211 */ /* 0x000fe400078e28ff */
[----:B------:R-:W1:Y:S08]  /*0cc0*/  LDC.64 R10, c[0x0][0x448] ;  /* 0x00011200ff0a7b82 */ /* 0x000e700000000a00 */
[----:B------:R-:W2:Y:S01]  /*0cd0*/  LDC.64 R12, c[0x0][0x460] ;  /* 0x00011800ff0c7b82 */ /* 0x000ea20000000a00 */
[----:B0-----:R-:W-:-:S04]  /*0ce0*/  IMAD.WIDE.U32 R20, R17, 0x4, R18 ;  /* 0x0000000411147825 */ /* 0x001fc800078e0012 */
[----:B-1----:R-:W-:Y:S02]  /*0cf0*/  IMAD.WIDE.U32 R14, R17, 0x4, R10 ;  /* 0x00000004110e7825 */ /* 0x002fe400078e000a */
[----:B------:R-:W3:Y:S02]  /*0d00*/  LDG.E R21, desc[UR6][R20.64] ;  /* 0x0000000614157981 */ /* 0x000ee4000c1e1900 */
[----:B------:R-:W-:Y:S02]  /*0d10*/  IMAD.WIDE.U32 R18, R9, 0x4, R18 ;  /* 0x0000000409127825 */ /* 0x000fe400078e0012 */
[----:B------:R-:W4:Y:S02]  /*0d20*/  LDG.E R14, desc[UR6][R14.64] ;  /* 0x000000060e0e7981 */ /* 0x000f24000c1e1900 */
[----:B--2---:R-:W-:Y:S02]  /*0d30*/  IMAD.WIDE.U32 R16, R17, 0x4, R12 ;  /* 0x0000000411107825 */ /* 0x004fe400078e000c */
[----:B------:R-:W2:Y:S02]  /*0d40*/  LDG.E R19, desc[UR6][R18.64] ;  /* 0x0000000612137981 */ /* 0x000ea4000c1e1900 */
[----:B------:R-:W-:-:S02]  /*0d50*/  IMAD.WIDE.U32 R10, R9, 0x4, R10 ;  /* 0x00000004090a7825 */ /* 0x000fc400078e000a */
[----:B------:R-:W5:Y:S02]  /*0d60*/  LDG.E R17, desc[UR6][R16.64] ;  /* 0x0000000610117981 */ /* 0x000f64000c1e1900 */
[----:B------:R-:W-:Y:S02]  /*0d70*/  IMAD.WIDE.U32 R12, R9, 0x4, R12 ;  /* 0x00000004090c7825 */ /* 0x000fe400078e000c */
[----:B------:R-:W5:Y:S04]  /*0d80*/  LDG.E R10, desc[UR6][R10.64] ;  /* 0x000000060a0a7981 */ /* 0x000f68000c1e1900 */
[----:B------:R-:W5:Y:S01]  /*0d90*/  LDG.E R13, desc[UR6][R12.64] ;  /* 0x000000060c0d7981 */ /* 0x000f62000c1e1900 */
[----:B------:R-:W-:Y:S01]  /*0da0*/  IADD3 R7, PT, PT, R7, 0x40, RZ ;  /* 0x0000004007077810 */ /* 0x000fe20007ffe0ff */
[----:B---3--:R-:W-:Y:S01]  /*0db0*/  FADD.FTZ R8, R8, R21 ;  /* 0x0000001508087221 */ /* 0x008fe20000010000 */
[----:B----4-:R-:W-:-:S03]  /*0dc0*/  FADD.FTZ R25, R25, R14 ;  /* 0x0000000e19197221 */ /* 0x010fc60000010000 */
[----:B--2---:R-:W-:Y:S01]  /*0dd0*/  FADD.FTZ R8, R8, R19 ;  /* 0x0000001308087221 */ /* 0x004fe20000010000 */
[----:B-----5:R-:W-:Y:S01]  /*0de0*/  FADD.FTZ R26, R26, R17 ;  /* 0x000000111a1a7221 */ /* 0x020fe20000010000 */
[----:B------:R-:W-:-:S03]  /*0df0*/  FADD.FTZ R25, R25, R10 ;  /* 0x0000000a19197221 */ /* 0x000fc60000010000 */
[----:B------:R-:W-:-:S07]  /*0e00*/  FADD.FTZ R26, R26, R13 ;  /* 0x0000000d1a1a7221 */ /* 0x000fce0000010000 */
.L_x_540:
[----:B------:R-:W-:Y:S05]  /*0e10*/  BSYNC.RECONVERGENT B1 ;  /* 0x0000000000017941 */ /* 0x000fea0003800200 */
.L_x_539:
[----:B------:R-:W-:Y:S05]  /*0e20*/  @P0 BRA `(.L_x_533) ;  /* 0x0000000000340947 */ /* 0x000fea0003800000 */
[----:B------:R-:W0:Y:S01]  /*0e30*/  LDC.64 R14, c[0x0][0x440] ;  /* 0x00011000ff0e7b82 */ /* 0x000e220000000a00 */
[----:B------:R-:W-:-:S07]  /*0e40*/  IMAD R3, R7, R4, R3 ;  /* 0x0000000407037224 */ /* 0x000fce00078e0203 */
[----:B------:R-:W1:Y:S08]  /*0e50*/  LDC.64 R12, c[0x0][0x448] ;  /* 0x00011200ff0c7b82 */ /* 0x000e700000000a00 */
[----:B------:R-:W2:Y:S01]  /*0e60*/  LDC.64 R10, c[0x0][0x460] ;  /* 0x00011800ff0a7b82 */ /* 0x000ea20000000a00 */
[----:B0-----:R-:W-:-:S06]  /*0e70*/  IMAD.WIDE.U32 R14, R3, 0x4, R14 ;  /* 0x00000004030e7825 */ /* 0x001fcc00078e000e */
[----:B------:R-:W3:Y:S01]  /*0e80*/  LDG.E R15, desc[UR6][R14.64] ;  /* 0x000000060e0f7981 */ /* 0x000ee2000c1e1900 */
[----:B-1----:R-:W-:-:S06]  /*0e90*/  IMAD.WIDE.U32 R12, R3, 0x4, R12 ;  /* 0x00000004030c7825 */ /* 0x002fcc00078e000c */
[----:B------:R-:W4:Y:S01]  /*0ea0*/  LDG.E R12, desc[UR6][R12.64] ;  /* 0x000000060c0c7981 */ /* 0x000f22000c1e1900 */
[----:B--2---:R-:W-:-:S06]  /*0eb0*/  IMAD.WIDE.U32 R10, R3, 0x4, R10 ;  /* 0x00000004030a7825 */ /* 0x004fcc00078e000a */
[----:B------:R-:W2:Y:S01]  /*0ec0*/  LDG.E R11, desc[UR6][R10.64] ;  /* 0x000000060a0b7981 */ /* 0x000ea2000c1e1900 */
[----:B---3--:R-:W-:Y:S01]  /*0ed0*/  FADD.FTZ R8, R8, R15 ;  /* 0x0000000f08087221 */ /* 0x008fe20000010000 */
[----:B----4-:R-:W-:Y:S01]  /*0ee0*/  FADD.FTZ R25, R25, R12 ;  /* 0x0000000c19197221 */ /* 0x010fe20000010000 */
[----:B--2---:R-:W-:-:S07]  /*0ef0*/  FADD.FTZ R26, R26, R11 ;  /* 0x0000000b1a1a7221 */ /* 0x004fce0000010000 */
.L_x_533:
[----:B------:R-:W-:Y:S05]  /*0f00*/  BSYNC.RECONVERGENT B0 ;  /* 0x0000000000007941 */ /* 0x000fea0003800200 */
.L_x_532:
[----:B------:R-:W0:Y:S01]  /*0f10*/  S2UR UR5, SR_CgaCtaId ;  /* 0x00000000000579c3 */ /* 0x000e220000008800 */
[----:B------:R-:W-:Y:S01]  /*0f20*/  UMOV UR4, 0x400 ;  /* 0x0000040000047882 */ /* 0x000fe20000000000 */
[--C-:B------:R-:W-:Y:S02]  /*0f30*/  LOP3.LUT R3, R5, 0x1f, R2.reuse, 0x78, !PT ;  /* 0x0000001f05037812 */ /* 0x100fe400078e7802 */
[----:B------:R-:W-:Y:S02]  /*0f40*/  SHF.L.U32 R10, R6, 0x7, RZ ;  /* 0x00000007060a7819 */ /* 0x000fe400000006ff */
[C---:B------:R-:W-:Y:S02]  /*0f50*/  LOP3.LUT R2, R3.reuse, 0x3e0, R2, 0xf8, !PT ;  /* 0x000003e003027812 */ /* 0x040fe400078ef802 */
[----:B------:R-:W-:Y:S02]  /*0f60*/  SHF.L.U32 R7, R3, 0x2, RZ ;  /* 0x0000000203077819 */ /* 0x000fe400000006ff */
[----:B------:R-:W-:-:S02]  /*0f70*/  SHF.L.U32 R0, R0, 0x4, RZ ;  /* 0x0000000400007819 */ /* 0x000fc400000006ff */
[----:B------:R-:W-:Y:S02]  /*0f80*/  LOP3.LUT R7, R10, R7, RZ, 0xfc, !PT ;  /* 0x000000070a077212 */ /* 0x000fe400078efcff */
[----:B------:R-:W-:Y:S01]  /*0f90*/  ISETP.NE.AND P0, PT, R6, RZ, PT ;  /* 0x000000ff0600720c */ /* 0x000fe20003f05270 */
[----:B0-----:R-:W-:-:S06]  /*0fa0*/  ULEA UR4, UR5, UR4, 0x18 ;  /* 0x0000000405047291 */ /* 0x001fcc000f8ec0ff */
[----:B------:R-:W-:-:S05]  /*0fb0*/  LEA R3, R2, UR4, 0x2 ;  /* 0x0000000402037c11 */ /* 0x000fca000f8e10ff */
[----:B------:R-:W-:Y:S04]  /*0fc0*/  STS [R3], R25 ;  /* 0x0000001903007388 */ /* 0x000fe80000000800 */
[----:B------:R-:W-:Y:S04]  /*0fd0*/  STS [R3+0x1000], R8 ;  /* 0x0010000803007388 */ /* 0x000fe80000000800 */
[----:B------:R-:W-:Y:S01]  /*0fe0*/  STS [R3+0x2000], R26 ;  /* 0x0020001a03007388 */ /* 0x000fe20000000800 */
[----:B------:R-:W-:Y:S06]  /*0ff0*/  BAR.SYNC.DEFER_BLOCKING 0x0 ;  /* 0x0000000000007b1d */ /* 0x000fec0000010000 */
[----:B------:R-:W0:Y:S04]  /*1000*/  LDS R10, [R7+UR4+0x1000] ;  /* 0x00100004070a7984 */ /* 0x000e280008000800 */
[----:B------:R-:W1:Y:S04]  /*1010*/  LDS R2, [R7+UR4] ;  /* 0x0000000407027984 */ /* 0x000e680008000800 */
[----:B------:R-:W2:Y:S04]  /*1020*/  LDS R9, [R7+UR4+0x2000] ;  /* 0x0020000407097984 */ /* 0x000ea80008000800 */
[----:B0-----:R-:W0:Y:S04]  /*1030*/  SHFL.BFLY PT, R11, R10, 0x1, 0x1f ;  /* 0x0c201f000a0b7f89 */ /* 0x001e2800000e0000 */
[----:B-1----:R-:W1:Y:S04]  /*1040*/  SHFL.BFLY PT, R13, R2, 0x1, 0x1f ;  /* 0x0c201f00020d7f89 */ /* 0x002e6800000e0000 */
[----:B--2---:R-:W2:Y:S01]  /*1050*/  SHFL.BFLY PT, R12, R9, 0x1, 0x1f ;  /* 0x0c201f00090c7f89 */ /* 0x004ea200000e0000 */
[----:B0-----:R-:W-:Y:S01]  /*1060*/  FADD.FTZ R11, R10, R11 ;  /* 0x0000000b0a0b7221 */ /* 0x001fe20000010000 */
[----:B-1----:R-:W-:-:S04]  /*1070*/  FADD.FTZ R13, R2, R13 ;  /* 0x0000000d020d7221 */ /* 0x002fc80000010000 */
[----:B------:R-:W0:Y:S01]  /*1080*/  SHFL.BFLY PT, R8, R11, 0x2, 0x1f ;  /* 0x0c401f000b087f89 */ /* 0x000e2200000e0000 */
[----:B--2---:R-:W-:-:S03]  /*1090*/  FADD.FTZ R14, R9, R12 ;  /* 0x0000000c090e7221 */ /* 0x004fc60000010000 */
[----:B------:R-:W1:Y:S04]  /*10a0*/  SHFL.BFLY PT, R12, R13, 0x2, 0x1f ;  /* 0x0c401f000d0c7f89 */ /* 0x000e6800000e0000 */
[----:B------:R-:W2:Y:S01]  /*10b0*/  SHFL.BFLY PT, R3, R14, 0x2, 0x1f ;  /* 0x0c401f000e037f89 */ /* 0x000ea200000e0000 */
[----:B0-----:R-:W-:Y:S01]  /*10c0*/  FADD.FTZ R8, R11, R8 ;  /* 0x000000080b087221 */ /* 0x001fe20000010000 */
[----:B-1----:R-:W-:Y:S01]  /*10d0*/  FADD.FTZ R12, R13, R12 ;  /* 0x0000000c0d0c7221 */ /* 0x002fe20000010000 */
[----:B--2---:R-:W-:-:S04]  /*10e0*/  FADD.FTZ R15, R14, R3 ;  /* 0x000000030e0f7221 */ /* 0x004fc80000010000 */
[----:B------:R-:W0:Y:S04]  /*10f0*/  SHFL.BFLY PT, R7, R12, 0x4, 0x1f ;  /* 0x0c801f000c077f89 */ /* 0x000e2800000e0000 */
[----:B------:R-:W1:Y:S04]  /*1100*/  SHFL.BFLY PT, R3, R8, 0x4, 0x1f ;  /* 0x0c801f0008037f89 */ /* 0x000e6800000e0000 */
[----:B------:R-:W2:Y:S01]  /*1110*/  SHFL.BFLY PT, R2, R15, 0x4, 0x1f ;  /* 0x0c801f000f027f89 */ /* 0x000ea200000e0000 */
[----:B0-----:R-:W-:Y:S01]  /*1120*/  FADD.FTZ R9, R12, R7 ;  /* 0x000000070c097221 */ /* 0x001fe20000010000 */
[----:B-1----:R-:W-:-:S04]  /*1130*/  FADD.FTZ R3, R8, R3 ;  /* 0x0000000308037221 */ /* 0x002fc80000010000 */
[----:B------:R-:W0:Y:S01]  /*1140*/  SHFL.BFLY PT, R10, R9, 0x8, 0x1f ;  /* 0x0d001f00090a7f89 */ /* 0x000e2200000e0000 */
[----:B--2---:R-:W-:Y:S01]  /*1150*/  FADD.FTZ R16, R15, R2 ;  /* 0x000000020f107221 */ /* 0x004fe20000010000 */
[----:B------:R-:W-:Y:S02]  /*1160*/  LOP3.LUT R15, R0, 0x7ffffff0, RZ, 0xc0, !PT ;  /* 0x7ffffff0000f7812 */ /* 0x000fe400078ec0ff */
[----:B------:R-:W1:Y:S02]  /*1170*/  SHFL.BFLY PT, R2, R3, 0x8, 0x1f ;  /* 0x0d001f0003027f89 */ /* 0x000e6400000e0000 */
[----:B------:R-:W-:Y:S02]  /*1180*/  IADD3 R0, PT, PT, R6, R15, RZ ;  /* 0x0000000f06007210 */ /* 0x000fe40007ffe0ff */
[----:B------:R-:W2:Y:S01]  /*1190*/  SHFL.BFLY PT, R7, R16, 0x8, 0x1f ;  /* 0x0d001f0010077f89 */ /* 0x000ea200000e0000 */
[----:B0-----:R-:W-:Y:S01]  /*11a0*/  FADD.FTZ R10, R9, R10 ;  /* 0x0000000a090a7221 */ /* 0x001fe20000010000 */
[----:B-1----:R-:W-:-:S04]  /*11b0*/  FADD.FTZ R2, R3, R2 ;  /* 0x0000000203027221 */ /* 0x002fc80000010000 */
[----:B------:R-:W0:Y:S01]  /*11c0*/  SHFL.BFLY PT, R11, R10, 0x10, 0x1f ;  /* 0x0e001f000a0b7f89 */ /* 0x000e2200000e0000 */
[----:B------:R-:W-:Y:S01]  /*11d0*/  SHF.L.U32 R3, R0, 0x1, RZ ;  /* 0x0000000100037819 */ /* 0x000fe200000006ff */
[----:B--2---:R-:W-:Y:S02]  /*11e0*/  FADD.FTZ R8, R16, R7 ;  /* 0x0000000710087221 */ /* 0x004fe40000010000 */
[----:B------:R-:W1:Y:S01]  /*11f0*/  SHFL.BFLY PT, R7, R2, 0x10, 0x1f ;  /* 0x0e001f0002077f89 */ /* 0x000e6200000e0000 */
[----:B------:R-:W-:Y:S02]  /*1200*/  ISETP.GE.U32.AND P1, PT, R3, R4, PT ;  /* 0x000000040300720c */ /* 0x000fe40003f26070 */
[----:B------:R-:W-:Y:S01]  /*1210*/  @!P0 LEA R4, R5, UR4, 0x2 ;  /* 0x0000000405048c11 */ /* 0x000fe2000f8e10ff */
[----:B------:R-:W2:Y:S01]  /*1220*/  SHFL.BFLY PT, R13, R8, 0x10, 0x1f ;  /* 0x0e001f00080d7f89 */ /* 0x000ea200000e0000 */
[----:B0-----:R-:W-:Y:S01]  /*1230*/  FADD.FTZ R11, R10, R11 ;  /* 0x0000000b0a0b7221 */ /* 0x001fe20000010000 */
[----:B-1----:R-:W-:-:S04]  /*1240*/  FADD.FTZ R7, R2, R7 ;  /* 0x0000000702077221 */ /* 0x002fc80000010000 */
[----:B------:R0:W-:Y:S01]  /*1250*/  @!P0 STS [R4+0x3000], R11 ;  /* 0x0030000b04008388 */ /* 0x0001e20000000800 */
[----:B--2---:R-:W-:-:S03]  /*1260*/  FADD.FTZ R13, R8, R13 ;  /* 0x0000000d080d7221 */ /* 0x004fc60000010000 */
        /* <DEDUP_REMOVED lines=11> */
[----:B------:R-:W3:Y:S03]  /*1320*/  LDC.64 R4, c[0x0][0x480] ;  /* 0x00012000ff047b82 */ /* 0x000ee60000000a00 */
[----:B------:R-:W4:Y:S05]  /*1330*/  LDS.64 R14, [R8+0x3100] ;  /* 0x00310000080e7984 */ /* 0x000f2a0000000a00 */
[----:B------:R-:W5:Y:S01]  /*1340*/  LDC.64 R6, c[0x0][0x4a0] ;  /* 0x00012800ff067b82 */ /* 0x000f620000000a00 */
[----:B-1----:R-:W-:-:S04]  /*1350*/  IMAD.WIDE.U32 R2, R0, 0x4, R2 ;  /* 0x0000000400027825 */ /* 0x002fc800078e0002 */
[----:B---3--:R-:W-:-:S04]  /*1360*/  IMAD.WIDE.U32 R4, R0, 0x4, R4 ;  /* 0x0000000400047825 */ /* 0x008fc800078e0004 */
[----:B-----5:R-:W-:Y:S01]  /*1370*/  IMAD.WIDE.U32 R6, R0, 0x4, R6 ;  /* 0x0000000400067825 */ /* 0x020fe200078e0006 */
[----:B0-----:R-:W-:Y:S02]  /*1380*/  F2FP.BF16.F32.PACK_AB R11, R11, R10 ;  /* 0x0000000a0b0b723e */ /* 0x001fe400000010ff */
[----:B--2---:R-:W-:-:S03]  /*1390*/  F2FP.BF16.F32.PACK_AB R13, R13, R12 ;  /* 0x0000000c0d0d723e */ /* 0x004fc600000010ff */
[----:B------:R-:W-:Y:S01]  /*13a0*/  STG.E desc[UR6][R2.64], R11 ;  /* 0x0000000b02007986 */ /* 0x000fe2000c101906 */
[----:B----4-:R-:W-:-:S03]  /*13b0*/  F2FP.BF16.F32.PACK_AB R15, R15, R14 ;  /* 0x0000000e0f0f723e */ /* 0x010fc600000010ff */
[----:B------:R-:W-:Y:S04]  /*13c0*/  STG.E desc[UR6][R4.64], R13 ;  /* 0x0000000d04007986 */ /* 0x000fe8000c101906 */
[----:B------:R-:W-:Y:S01]  /*13d0*/  STG.E desc[UR6][R6.64], R15 ;  /* 0x0000000f06007986 */ /* 0x000fe2000c101906 */
[----:B------:R-:W-:Y:S05]  /*13e0*/  EXIT ;  /* 0x000000000000794d */ /* 0x000fea0003800000 */
.L_x_541:
        /* <DEDUP_REMOVED lines=9> */
.L_x_7982:


//--------------------- .text._ZN10layer_norm13ln_bwd_kernelINS_13Kernel_traitsI13__nv_bfloat16S2_S2_S2_fjLj2048ELj1ELj1ELj4ELj16ENS_18Kernel_traits_baseILj2048ES2_S2_S2_S2_fjLj128EEEEELb1ELb1ELb1ELb0EEEvNS_9BwdParamsE --------------------------
	.section	.text._ZN10layer_norm13ln_bwd_kernelINS_13Kernel_traitsI13__nv_bfloat16S2_S2_S2_fjLj2048ELj1ELj1ELj4ELj16ENS_18Kernel_traits_baseILj2048ES2_S2_S2_S2_fjLj128EEEEELb1ELb1ELb1ELb0EEEvNS_9BwdParamsE,"ax",@progbits
	.align	128
        .global         _ZN10layer_norm13ln_bwd_kernelINS_13Kernel_traitsI13__nv_bfloat16S2_S2_S2_fjLj2048ELj1ELj1ELj4ELj16ENS_18Kernel_traits_baseILj2048ES2_S2_S2_S2_fjLj128EEEEELb1ELb1ELb1ELb0EEEvNS_9BwdParamsE
        .type           _ZN10layer_norm13ln_bwd_kernelINS_13Kernel_traitsI13__nv_bfloat16S2_S2_S2_fjLj2048ELj1ELj1ELj4ELj16ENS_18Kernel_traits_baseILj2048ES2_S2_S2_S2_fjLj128EEEEELb1ELb1ELb1ELb0EEEvNS_9BwdParamsE,@function
        .size           _ZN10layer_norm13ln_bwd_kernelINS_13Kernel_traitsI13__nv_bfloat16S2_S2_S2_fjLj2048ELj1ELj1ELj4ELj16ENS_18Kernel_traits_baseILj2048ES2_S2_S2_S2_fjLj128EEEEELb1ELb1ELb1ELb0EEEvNS_9BwdParamsE,(.L_x_7983 - _ZN10layer_norm13ln_bwd_kernelINS_13Kernel_traitsI13__nv_bfloat16S2_S2_S2_fjLj2048ELj1ELj1ELj4ELj16ENS_18Kernel_traits_baseILj2048ES2_S2_S2_S2_fjLj128EEEEELb1ELb1ELb1ELb0EEEvNS_9BwdParamsE)
        .other          _ZN10layer_norm13ln_bwd_kernelINS_13Kernel_traitsI13__nv_bfloat16S2_S2_S2_fjLj2048ELj1ELj1ELj4ELj16ENS_18Kernel_traits_baseILj2048ES2_S2_S2_S2_fjLj128EEEEELb1ELb1ELb1ELb0EEEvNS_9BwdParamsE,@"STO_CUDA_ENTRY STV_DEFAULT"
_ZN10layer_norm13ln_bwd_kernelINS_13Kernel_traitsI13__nv_bfloat16S2_S2_S2_fjLj2048ELj1ELj1ELj4ELj16ENS_18Kernel_traits_baseILj2048ES2_S2_S2_S2_fjLj128EEEEELb1ELb1ELb1ELb0EEEvNS_9BwdParamsE:
.text._ZN10layer_norm13ln_bwd_kernelINS_13Kernel_traitsI13__nv_bfloat16S2_S2_S2_fjLj2048ELj1ELj1ELj4ELj16ENS_18Kernel_traits_baseILj2048ES2_S2_S2_S2_fjLj128EEEEELb1ELb1ELb1ELb0EEEvNS_9BwdParamsE:
        /* <DEDUP_REMOVED lines=99> */
[----:B------:R-:W4:Y:S01]  /*0630*/  LDCU.64 UR28, c[0x0][0x438] ;  /* 0x00008700ff1c77ac */ /* 0x000f220008000a00 */
[----:B------:R-:W0:Y:S01]  /*0640*/  LDCU.64 UR4, c[0x0][0x478] ;  /* 0x00008f00ff0477ac */ /* 0x000e220008000a00 */
[----:B------:R-:W0:Y:S01]  /*0650*/  LDCU.128 UR20, c[0x0][0x3c0] ;  /* 0x00007800ff1477ac */ /* 0x000e220008000c00 */
[----:B------:R-:W0:Y:S01]  /*0660*/  LDCU.128 UR16, c[0x0][0x3f0] ;  /* 0x00007e00ff1077ac */ /* 0x000e220008000c00 */
[----:B------:R-:W0:Y:S01]  /*0670*/  LDCU.64 UR30, c[0x0][0x380] ;  /* 0x00007000ff1e77ac */ /* 0x000e220008000a00 */
[----:B------:R-:W-:-:S05]  /*0680*/  UMOV UR6, UR12 ;  /* 0x0000000c00067c82 */ /* 0x000fca0008000000 */
.L_x_621:
[----:B0-----:R-:W-:Y:S02]  /*0690*/  UIMAD.WIDE UR8, UR6, 0x4, UR18 ;  /* 0x00000004060878a5 */ /* 0x001fe4000f8e0212 */
[----:B------:R-:W-:-:S04]  /*06a0*/  UIMAD.WIDE UR10, UR6, 0x4, UR16 ;  /* 0x00000004060a78a5 */ /* 0x000fc8000f8e0210 */
[----:B------:R-:W-:Y:S02]  /*06b0*/  MOV R108, UR8 ;  /* 0x00000008006c7c02 */ /* 0x000fe40008000f00 */
[----:B------:R-:W-:Y:S01]  /*06c0*/  MOV R109, UR9 ;  /* 0x00000009006d7c02 */ /* 0x000fe20008000f00 */
[----:B------:R-:W-:-:S04]  /*06d0*/  UIMAD.WIDE UR8, UR6, 0x4, UR22 ;  /* 0x00000004060878a5 */ /* 0x000fc8000f8e0216 */
[----:B------:R-:W5:Y:S01]  /*06e0*/  LDG.E R108, desc[UR24][R108.64] ;  /* 0x000000186c6c7981 */ /* 0x000f62000c1e1900 */
[----:B-1----:R-:W-:Y:S01]  /*06f0*/  MOV R104, UR10 ;  /* 0x0000000a00687c02 */ /* 0x002fe20008000f00 */
[----:B------:R-:W-:Y:S01]  /*0700*/  IMAD.U32 R107, RZ, RZ, UR9 ;  /* 0x00000009ff6b7e24 */ /* 0x000fe2000f8e00ff */
[----:B------:R-:W-:Y:S02]  /*0710*/  MOV R106, UR8 ;  /* 0x00000008006a7c02 */ /* 0x000fe40008000f00 */
[----:B------:R-:W-:-:S04]  /*0720*/  MOV R105, UR11 ;  /* 0x0000000b00697c02 */ /* 0x000fc80008000f00 */
[----:B------:R-:W2:Y:S04]  /*0730*/  LDG.E R106, desc[UR24][R106.64] ;  /* 0x000000186a6a7981 */ /* 0x000ea8000c1e1900 */
[----:B------:R-:W3:Y:S01]  /*0740*/  LDG.E R104, desc[UR24][R104.64] ;  /* 0x0000001868687981 */ /* 0x000ee2000c1e1900 */
[----:B------:R-:W-:Y:S01]  /*0750*/  BSSY.RECONVERGENT B0, `(.L_x_543) ;  /* 0x000012a000007945 */ /* 0x000fe20003800200 */
[----:B-----5:R-:W-:Y:S02]  /*0760*/  R2UR UR34, R108 ;  /* 0x000000006c2272ca */ /* 0x020fe400000e0000 */
[----:B--2---:R-:W-:-:S11]  /*0770*/  R2UR UR33, R106 ;  /* 0x000000006a2172ca */ /* 0x004fd600000e0000 */
[----:B------:R-:W-:Y:S01]  /*0780*/  UISETP.GE.AND UP1, UPT, UR34, 0x1, UPT ;  /* 0x000000012200788c */ /* 0x000fe2000bf26270 */
[----:B---3--:R-:W-:-:S08]  /*0790*/  R2UR UR14, R104 ;  /* 0x00000000680e72ca */ /* 0x008fd000000e0000 */
[----:B------:R-:W-:Y:S07]  /*07a0*/  BRA.U !UP1, `(.L_x_544) ;  /* 0x0000000d09c87547 */ /* 0x000fee000b800000 */
[----:B------:R-:W-:-:S06]  /*07b0*/  UIMAD.WIDE UR8, UR6, 0x4, UR20 ;  /* 0x00000004060878a5 */ /* 0x000fcc000f8e0214 */
[----:B------:R-:W-:Y:S02]  /*07c0*/  MOV R104, UR8 ;  /* 0x0000000800687c02 */ /* 0x000fe40008000f00 */
[----:B------:R-:W-:-:S05]  /*07d0*/  MOV R105, UR9 ;  /* 0x0000000900697c02 */ /* 0x000fca0008000f00 */
[----:B------:R0:W2:Y:S01]  /*07e0*/  LDG.E R104, desc[UR24][R104.64] ;  /* 0x0000001868687981 */ /* 0x0000a2000c1e1900 */
[----:B------:R-:W-:Y:S01]  /*07f0*/  UISETP.GE.AND UP2, UPT, UR14, 0x1, UPT ;  /* 0x000000010e00788c */ /* 0x000fe2000bf46270 */
[C---:B------:R-:W-:Y:S01]  /*0800*/  ISETP.GE.U32.AND P2, PT, R19.reuse, 0x80, PT ;  /* 0x000000801300780c */ /* 0x040fe20003f46070 */
[----:B------:R-:W-:Y:S01]  /*0810*/  UIADD3 UR8, UPT, UPT, UR34, -0x1, URZ ;  /* 0xffffffff22087890 */ /* 0x000fe2000fffe0ff */
[----:B------:R-:W-:Y:S01]  /*0820*/  IMAD.MOV.U32 R153, RZ, RZ, RZ ;  /* 0x000000ffff997224 */ /* 0x000fe200078e00ff */
[----:B------:R-:W-:Y:S01]  /*0830*/  BSSY.RECONVERGENT B1, `(.L_x_545) ;  /* 0x0000081000017945 */ /* 0x000fe20003800200 */
[----:B------:R-:W-:Y:S02]  /*0840*/  ISETP.GE.U32.AND P1, PT, R19, 0x100, PT ;  /* 0x000001001300780c */ /* 0x000fe40003f26070 */
[----:B------:R-:W-:Y:S02]  /*0850*/  CS2R R154, SRZ ;  /* 0x00000000009a7805 */ /* 0x000fe4000001ff00 */
[----:B------:R-:W-:-:S02]  /*0860*/  PLOP3.LUT P0, PT, PT, PT, UP2, 0x80, 0x8 ;  /* 0x000000000008781c */ /* 0x000fc40003f0f028 */
[----:B------:R-:W-:-:S04]  /*0870*/  @UP2 UIADD3 UR7, UPT, UPT, UR14, -0x1, URZ ;  /* 0xffffffff0e072890 */ /* 0x000fc8000fffe0ff */
[----:B-1----:R-:W-:Y:S02]  /*0880*/  @UP2 UIMAD UR9, UR7, UR13, URZ ;  /* 0x0000000d070922a4 */ /* 0x002fe4000f8e02ff */
[----:B------:R-:W-:Y:S02]  /*0890*/  UIMAD UR7, UR6, UR13, URZ ;  /* 0x0000000d060772a4 */ /* 0x000fe4000f8e02ff */
[----:B------:R-:W-:-:S04]  /*08a0*/  @UP2 USHF.R.S32.HI UR10, URZ, 0x1f, UR9 ;  /* 0x0000001fff0a2899 */ /* 0x000fc80008011409 */
[----:B------:R-:W-:Y:S02]  /*08b0*/  @UP2 ULEA.HI UR11, UR10, UR9, URZ, 0x3 ;  /* 0x000000090a0b2291 */ /* 0x000fe4000f8f18ff */
[----:B------:R-:W-:Y:S02]  /*08c0*/  UIMAD UR9, UR8, UR13, URZ ;  /* 0x0000000d080972a4 */ /* 0x000fe4000f8e02ff */
[----:B------:R-:W-:Y:S02]  /*08d0*/  USHF.R.S32.HI UR8, URZ, 0x1f, UR7 ;  /* 0x0000001fff087899 */ /* 0x000fe40008011407 */
[----:B------:R-:W-:Y:S01]  /*08e0*/  USHF.R.S32.HI UR10, URZ, 0x1f, UR9 ;  /* 0x0000001fff0a7899 */ /* 0x000fe20008011409 */
[----:B0-----:R-:W-:Y:S01]  /*08f0*/  MOV R105, UR11 ;  /* 0x0000000b00697c02 */ /* 0x001fe20008000f00 */
[----:B------:R-:W-:Y:S02]  /*0900*/  ULEA.HI UR8, UR8, UR7, URZ, 0x3 ;  /* 0x0000000708087291 */ /* 0x000fe4000f8f18ff */
[----:B------:R-:W-:Y:S01]  /*0910*/  ULEA.HI UR10, UR10, UR9, URZ, 0x3 ;  /* 0x000000090a0a7291 */ /* 0x000fe2000f8f18ff */
[----:B------:R-:W-:-:S02]  /*0920*/  @P0 LEA.HI.SX32 R153, R105, R112, 0x1d ;  /* 0x0000007069990211 */ /* 0x000fc400078feaff */
[----:B------:R-:W-:Y:S02]  /*0930*/  ISETP.NE.AND P0, PT, RZ, UR15, PT ;  /* 0x0000000fff007c0c */ /* 0x000fe4000bf05270 */
[----:B------:R-:W-:Y:S02]  /*0940*/  MOV R113, UR8 ;  /* 0x0000000800717c02 */ /* 0x000fe40008000f00 */
[----:B------:R-:W-:Y:S02]  /*0950*/  MOV R105, UR10 ;  /* 0x0000000a00697c02 */ /* 0x000fe40008000f00 */
[-C--:B------:R-:W-:Y:S02]  /*0960*/  LEA.HI.SX32 R113, R113, R112.reuse, 0x1d ;  /* 0x0000007071717211 */ /* 0x080fe400078feaff */
[----:B------:R-:W-:Y:S02]  /*0970*/  LEA.HI.SX32 R134, R105, R112, 0x1d ;  /* 0x0000007069867211 */ /* 0x000fe400078feaff */
[----:B------:R-:W-:-:S02]  /*0980*/  MOV R151, R113 ;  /* 0x0000007100977202 */ /* 0x000fc40000000f00 */
[----:B--2---:R-:W-:Y:S01]  /*0990*/  FSEL R152, R104, RZ, !P0 ;  /* 0x000000ff68987208 */ /* 0x004fe20004000000 */
[----:B------:R-:W-:Y:S06]  /*09a0*/  @!P2 BRA `(.L_x_546) ;  /* 0x0000000400a4a947 */ /* 0x000fec0003800000 */
[----:B------:R-:W0:Y:S08]  /*09b0*/  LDC.64 R104, c[0x0][0x3a8] ;  /* 0x0000ea00ff687b82 */ /* 0x000e300000000a00 */
[----:B------:R-:W1:Y:S01]  /*09c0*/  LDC.64 R108, c[0x0][0x428] ;  /* 0x00010a00ff6c7b82 */ /* 0x000e620000000a00 */
[----:B----4-:R-:W-:-:S07]  /*09d0*/  ISETP.NE.U32.AND P0, PT, RZ, UR28, PT ;  /* 0x0000001cff007c0c */ /* 0x010fce000bf05070 */
[----:B------:R-:W2:Y:S01]  /*09e0*/  LDC.64 R114, c[0x0][0x3b0] ;  /* 0x0000ec00ff727b82 */ /* 0x000ea20000000a00 */
[----:B0-----:R-:W-:-:S06]  /*09f0*/  IMAD.WIDE.U32 R104, R151, 0x10, R104 ;  /* 0x0000001097687825 */ /* 0x001fcc00078e0068 */
[----:B------:R-:W3:Y:S01]  /*0a00*/  LDG.E.128 R104, desc[UR24][R104.64] ;  /* 0x0000001868687981 */ /* 0x000ee2000c1e1d00 */
[----:B-1----:R-:W-:-:S06]  /*0a10*/  IMAD.WIDE.U32 R108, R134, 0x10, R108 ;  /* 0x00000010866c7825 */ /* 0x002fcc00078e006c */
[----:B------:R-:W4:Y:S01]  /*0a20*/  LDG.E.128 R108, desc[UR24][R108.64] ;  /* 0x000000186c6c7981 */ /* 0x000f22000c1e1d00 */
[----:B------:R-:W-:Y:S01]  /*0a30*/  ISETP.NE.AND.EX P0, PT, RZ, UR29, PT, P0 ;  /* 0x0000001dff007c0c */ /* 0x000fe2000bf05300 */
[----:B--2---:R-:W-:Y:S01]  /*0a40*/  IMAD.WIDE.U32 R114, R153, 0x8, R114 ;  /* 0x0000000899727825 */ /* 0x004fe200078e0072 */
[----:B------:R-:W-:-:S04]  /*0a50*/  SHF.L.U32 R118, R28, 0x10, RZ ;  /* 0x000000101c767819 */ /* 0x000fc800000006ff */
[----:B------:R-:W5:Y:S07]  /*0a60*/  LDG.E.64 R120, desc[UR24][R114.64] ;  /* 0x0000001872787981 */ /* 0x000f6e000c1e1b00 */
[----:B------:R-:W0:Y:S02]  /*0a70*/  @P0 LDC.64 R116, c[0x0][0x438] ;  /* 0x00010e00ff740b82 */ /* 0x000e240000000a00 */
[----:B0-----:R-:W-:-:S05]  /*0a80*/  @P0 IMAD.WIDE.U32 R116, R151, 0x10, R116 ;  /* 0x0000001097740825 */ /* 0x001fca00078e0074 */
[----:B------:R0:W5:Y:S02]  /*0a90*/  @P0 LDG.E.128 R84, desc[UR24][R116.64] ;  /* 0x0000001874540981 */ /* 0x000164000c1e1d00 */
[----:B0-----:R-:W-:Y:S01]  /*0aa0*/  SHF.L.U32 R116, R29, 0x10, RZ ;  /* 0x000000101d747819 */ /* 0x001fe200000006ff */
[----:B------:R-:W-:Y:S01]  /*0ab0*/  VIADD R153, R153, 0x80 ;  /* 0x0000008099997836 */ /* 0x000fe20000000000 */
[----:B------:R-:W-:Y:S02]  /*0ac0*/  IADD3 R134, PT, PT, R134, 0x80, RZ ;  /* 0x0000008086867810 */ /* 0x000fe40007ffe0ff */
[----:B------:R-:W-:Y:S02]  /*0ad0*/  IADD3 R151, PT, PT, R151, 0x80, RZ ;  /* 0x0000008097977810 */ /* 0x000fe40007ffe0ff */
[----:B---3--:R-:W-:Y:S01]  /*0ae0*/  SHF.L.U32 R3, R104, 0x10, RZ ;  /* 0x0000001068037819 */ /* 0x008fe200000006ff */
[----:B------:R-:W-:-:S04]  /*0af0*/  IMAD.U32 R119, R105, 0x10000, RZ ;  /* 0x0001000069777824 */ /* 0x000fc800078e00ff */
[C---:B------:R-:W-:Y:S01]  /*0b00*/  FADD.FTZ R3, -R152.reuse, R3 ;  /* 0x0000000398037221 */ /* 0x040fe20000010100 */
[----:B------:R-:W-:Y:S01]  /*0b10*/  FADD.FTZ R119, -R152, R119 ;  /* 0x0000007798777221 */ /* 0x000fe20000010100 */
[C---:B----4-:R-:W-:Y:S02]  /*0b20*/  SHF.L.U32 R115, R108.reuse, 0x10, RZ ;  /* 0x000000106c737819 */ /* 0x050fe400000006ff */
[----:B------:R-:W-:Y:S01]  /*0b30*/  FMUL.FTZ R3, R3, UR33 ;  /* 0x0000002103037c20 */ /* 0x000fe20008410000 */
[----:B------:R-:W-:Y:S02]  /*0b40*/  PRMT R126, R108, 0x7632, R126 ;  /* 0x000076326c7e7816 */ /* 0x000fe4000000007e */
[----:B------:R-:W-:Y:S01]  /*0b50*/  PRMT R108, R109, 0x7632, R108 ;  /* 0x000076326d6c7816 */ /* 0x000fe2000000006c */
[-C--:B------:R-:W-:Y:S01]  /*0b60*/  FMUL.FTZ R114, R118, R115.reuse ;  /* 0x0000007376727220 */ /* 0x080fe20000410000 */
[----:B------:R-:W-:Y:S01]  /*0b70*/  SHF.L.U32 R131, R107, 0x10, RZ ;  /* 0x000000106b837819 */ /* 0x000fe200000006ff */
[----:B------:R-:W-:Y:S01]  /*0b80*/  FADD.FTZ R52, R52, R115 ;  /* 0x0000007334347221 */ /* 0x000fe20000010000 */
[----:B------:R-:W-:Y:S01]  /*0b90*/  SHF.L.U32 R109, R109, 0x10, RZ ;  /* 0x000000106d6d7819 */ /* 0x000fe200000006ff */
[----:B------:R-:W-:Y:S01]  /*0ba0*/  FFMA.FTZ R36, R3, R115, R36 ;  /* 0x0000007303247223 */ /* 0x000fe20000010024 */
[----:B------:R-:W-:Y:S01]  /*0bb0*/  FMUL.FTZ R115, R119, UR33 ;  /* 0x0000002177737c20 */ /* 0x000fe20008410000 */
[----:B------:R-:W-:Y:S01]  /*0bc0*/  PRMT R124, R104, 0x7632, R124 ;  /* 0x00007632687c7816 */ /* 0x000fe2000000007c */
[----:B------:R-:W-:Y:S01]  /*0bd0*/  FADD.FTZ R119, -R152, R131 ;  /* 0x0000008398777221 */ /* 0x000fe20000010100 */
[----:B------:R-:W-:Y:S01]  /*0be0*/  PRMT R125, R105, 0x7632, R125 ;  /* 0x00007632697d7816 */ /* 0x000fe2000000007d */
[-C--:B------:R-:W-:Y:S01]  /*0bf0*/  FMUL.FTZ R116, R116, R109.reuse ;  /* 0x0000006d74747220 */ /* 0x080fe20000410000 */
[----:B------:R-:W-:Y:S01]  /*0c00*/  FADD.FTZ R54, R54, R109 ;  /* 0x0000006d36367221 */ /* 0x000fe20000010000 */
[----:B------:R-:W-:Y:S01]  /*0c10*/  FFMA.FTZ R38, R115, R109, R38 ;  /* 0x0000006d73267223 */ /* 0x000fe20000010026 */
[----:B------:R-:W-:Y:S01]  /*0c20*/  PRMT R104, R106, 0x7632, R104 ;  /* 0x000076326a687816 */ /* 0x000fe20000000068 */
[----:B------:R-:W-:Y:S01]  /*0c30*/  IMAD.U32 R129, R110, 0x10000, RZ ;  /* 0x000100006e817824 */ /* 0x000fe200078e00ff */
[----:B------:R-:W-:-:S02]  /*0c40*/  SHF.L.U32 R127, R106, 0x10, RZ ;  /* 0x000000106a7f7819 */ /* 0x000fc400000006ff */
[----:B------:R-:W-:Y:S02]  /*0c50*/  PRMT R105, R107, 0x7632, R105 ;  /* 0x000076326b697816 */ /* 0x000fe40000000069 */
[----:B------:R-:W-:Y:S02]  /*0c60*/  SHF.L.U32 R109, R124, 0x10, RZ ;  /* 0x000000107c6d7819 */ /* 0x000fe400000006ff */
[----:B------:R-:W-:Y:S02]  /*0c70*/  PRMT R106, R110, 0x7632, R106 ;  /* 0x000076326e6a7816 */ /* 0x000fe4000000006a */
[----:B------:R-:W-:Y:S01]  /*0c80*/  PRMT R107, R111, 0x7632, R107 ;  /* 0x000076326f6b7816 */ /* 0x000fe2000000006b */
[----:B------:R-:W-:Y:S01]  /*0c90*/  FMUL.FTZ R119, R119, UR33 ;  /* 0x0000002177777c20 */ /* 0x000fe20008410000 */
[----:B------:R-:W-:Y:S02]  /*0ca0*/  SHF.L.U32 R111, R111, 0x10, RZ ;  /* 0x000000106f6f7819 */ /* 0x000fe400000006ff */
[----:B------:R-:W-:Y:S01]  /*0cb0*/  SHF.L.U32 R110, R31, 0x10, RZ ;  /* 0x000000101f6e7819 */ /* 0x000fe200000006ff */
[----:B------:R-:W-:Y:S01]  /*0cc0*/  FADD.FTZ R109, -R152, R109 ;  /* 0x0000006d986d7221 */ /* 0x000fe20000010100 */
[----:B------:R-:W-:Y:S01]  /*0cd0*/  SHF.L.U32 R125, R125, 0x10, RZ ;  /* 0x000000107d7d7819 */ /* 0x000fe200000006ff */
[----:B------:R-:W-:Y:S01]  /*0ce0*/  FADD.FTZ R58, R58, R111 ;  /* 0x0000006f3a3a7221 */ /* 0x000fe20000010000 */
[-C--:B------:R-:W-:Y:S01]  /*0cf0*/  FFMA.FTZ R42, R119, R111.reuse, R42 ;  /* 0x0000006f772a7223 */ /* 0x080fe2000001002a */
[----:B------:R-:W-:Y:S01]  /*0d00*/  FMUL.FTZ R124, R110, R111 ;  /* 0x0000006f6e7c7220 */ /* 0x000fe20000410000 */
[----:B------:R-:W-:Y:S01]  /*0d10*/  SHF.L.U32 R111, R126, 0x10, RZ ;  /* 0x000000107e6f7819 */ /* 0x000fe200000006ff */
[----:B------:R-:W-:-:S02]  /*0d20*/  IMAD.U32 R110, R10, 0x10000, RZ ;  /* 0x000100000a6e7824 */ /* 0x000fc400078e00ff */
[----:B------:R-:W-:Y:S01]  /*0d30*/  FMUL.FTZ R126, R109, UR33 ;  /* 0x000000216d7e7c20 */ /* 0x000fe20008410000 */
[----:B------:R-:W-:Y:S01]  /*0d40*/  FADD.FTZ R128, -R152, R125 ;  /* 0x0000007d98807221 */ /* 0x000fe20000010100 */
[----:B------:R-:W-:Y:S01]  /*0d50*/  SHF.L.U32 R109, R104, 0x10, RZ ;  /* 0x00000010686d7819 */ /* 0x000fe200000006ff */
[-C--:B------:R-:W-:Y:S01]  /*0d60*/  FMUL.FTZ R125, R110, R111.reuse ;  /* 0x0000006f6e7d7220 */ /* 0x080fe20000410000 */
[----:B------:R-:W-:Y:S01]  /*0d70*/  FADD.FTZ R53, R53, R111 ;  /* 0x0000006f35357221 */ /* 0x000fe20000010000 */
[----:B------:R-:W-:Y:S01]  /*0d80*/  FFMA.FTZ R37, R126, R111, R37 ;  /* 0x0000006f7e257223 */ /* 0x000fe20000010025 */
[----:B------:R-:W-:Y:S01]  /*0d90*/  SHF.L.U32 R111, R105, 0x10, RZ ;  /* 0x00000010696f7819 */ /* 0x000fe200000006ff */
[----:B------:R-:W-:Y:S01]  /*0da0*/  FADD.FTZ R104, RZ, R114 ;  /* 0x00000072ff687221 */ /* 0x000fe20000010000 */
[----:B------:R-:W-:Y:S01]  /*0db0*/  FADD.FTZ R117, -R152, R127 ;  /* 0x0000007f98757221 */ /* 0x000fe20000010100 */
[----:B------:R-:W-:Y:S01]  /*0dc0*/  FFMA.FTZ R105, R3, R114, RZ ;  /* 0x0000007203697223 */ /* 0x000fe200000100ff */
[----:B------:R-:W-:Y:S01]  /*0dd0*/  SHF.L.U32 R127, R11, 0x10, RZ ;  /* 0x000000100b7f7819 */ /* 0x000fe200000006ff */
[----:B------:R-:W-:Y:S01]  /*0de0*/  FMUL.FTZ R128, R128, UR33 ;  /* 0x0000002180807c20 */ /* 0x000fe20008410000 */
[----:B------:R-:W-:-:S02]  /*0df0*/  SHF.L.U32 R108, R108, 0x10, RZ ;  /* 0x000000106c6c7819 */ /* 0x000fc400000006ff */
[----:B------:R-:W-:Y:S01]  /*0e00*/  SHF.L.U32 R110, R107, 0x10, RZ ;  /* 0x000000106b6e7819 */ /* 0x000fe200000006ff */
[----:B------:R-:W-:Y:S01]  /*0e10*/  FADD.FTZ R107, R104, R125 ;  /* 0x0000007d686b7221 */ /* 0x000fe20000010000 */
[----:B------:R-:W-:Y:S01]  /*0e20*/  FFMA.FTZ R104, R126, R125, R105 ;  /* 0x0000007d7e687223 */ /* 0x000fe20000010069 */
[----:B------:R-:W-:Y:S01]  /*0e30*/  SHF.L.U32 R118, R30, 0x10, RZ ;  /* 0x000000101e767819 */ /* 0x000fe200000006ff */
[----:B------:R-:W-:Y:S01]  /*0e40*/  FMUL.FTZ R117, R117, UR33 ;  /* 0x0000002175757c20 */ /* 0x000fe20008410000 */
[-C--:B------:R-:W-:Y:S01]  /*0e50*/  FMUL.FTZ R127, R127, R108.reuse ;  /* 0x0000006c7f7f7220 */ /* 0x080fe20000410000 */
[----:B------:R-:W-:Y:S01]  /*0e60*/  FADD.FTZ R55, R55, R108 ;  /* 0x0000006c37377221 */ /* 0x000fe20000010000 */
[----:B------:R-:W-:Y:S01]  /*0e70*/  FFMA.FTZ R39, R128, R108, R39 ;  /* 0x0000006c80277223 */ /* 0x000fe20000010027 */
[----:B------:R-:W-:Y:S01]  /*0e80*/  SHF.L.U32 R108, R106, 0x10, RZ ;  /* 0x000000106a6c7819 */ /* 0x000fe200000006ff */
[----:B------:R-:W-:Y:S01]  /*0e90*/  FADD.FTZ R106, R107, R116 ;  /* 0x000000746b6a7221 */ /* 0x000fe20000010000 */
[----:B------:R-:W-:Y:S01]  /*0ea0*/  FFMA.FTZ R105, R115, R116, R104 ;  /* 0x0000007473697223 */ /* 0x000fe20000010068 */
[-C--:B------:R-:W-:Y:S01]  /*0eb0*/  FMUL.FTZ R118, R118, R129.reuse ;  /* 0x0000008176767220 */ /* 0x080fe20000410000 */
[----:B------:R-:W-:Y:S01]  /*0ec0*/  FADD.FTZ R56, R56, R129 ;  /* 0x0000008138387221 */ /* 0x000fe20000010000 */
[----:B------:R-:W-:Y:S01]  /*0ed0*/  FFMA.FTZ R40, R117, R129, R40 ;  /* 0x0000008175287223 */ /* 0x000fe20000010028 */
[----:B------:R-:W-:Y:S01]  /*0ee0*/  SHF.L.U32 R129, R12, 0x10, RZ ;  /* 0x000000100c817819 */ /* 0x000fe200000006ff */
[----:B------:R-:W-:Y:S01]  /*0ef0*/  FADD.FTZ R109, -R152, R109 ;  /* 0x0000006d986d7221 */ /* 0x000fe20000010100 */
[----:B------:R-:W-:Y:S01]  /*0f00*/  FADD.FTZ R107, R106, R127 ;  /* 0x0000007f6a6b7221 */ /* 0x000fe20000010000 */
[----:B------:R-:W-:-:S02]  /*0f10*/  FFMA.FTZ R104, R128, R127, R105 ;  /* 0x0000007f80687223 */ /* 0x000fc40000010069 */
[----:B------:R-:W-:Y:S01]  /*0f20*/  FMUL.FTZ R129, R129, R108 ;  /* 0x0000006c81817220 */ /* 0x000fe20000410000 */
[----:B------:R-:W-:Y:S01]  /*0f30*/  FMUL.FTZ R130, R109, UR33 ;  /* 0x000000216d827c20 */ /* 0x000fe20008410000 */
[----:B------:R-:W-:Y:S01]  /*0f40*/  FADD.FTZ R106, R107, R118 ;  /* 0x000000766b6a7221 */ /* 0x000fe20000010000 */
[----:B------:R-:W-:Y:S01]  /*0f50*/  FFMA.FTZ R105, R117, R118, R104 ;  /* 0x0000007675697223 */ /* 0x000fe20000010068 */
[----:B------:R-:W-:Y:S02]  /*0f60*/  IMAD.U32 R131, R13, 0x10000, RZ ;  /* 0x000100000d837824 */ /* 0x000fe400078e00ff */
[----:B------:R-:W-:Y:S01]  /*0f70*/  FADD.FTZ R111, -R152, R111 ;  /* 0x0000006f986f7221 */ /* 0x000fe20000010100 */
[----:B------:R-:W-:Y:S01]  /*0f80*/  FADD.FTZ R107, R106, R129 ;  /* 0x000000816a6b7221 */ /* 0x000fe20000010000 */
[C---:B------:R-:W-:Y:S01]  /*0f90*/  FFMA.FTZ R104, R130.reuse, R129, R105 ;  /* 0x0000008182687223 */ /* 0x040fe20000010069 */
        /* <DEDUP_REMOVED lines=10> */
.L_x_546:
[----:B----4-:R-:W-:Y:S05]  /*1040*/  BSYNC.RECONVERGENT B1 ;  /* 0x0000000000017941 */ /* 0x010fea0003800200 */
.L_x_545:
        /* <DEDUP_REMOVED lines=13> */
[----:B------:R-:W-:Y:S01]  /*1120*/  IMAD.U32 R143, R0, 0x10000, RZ ;  /* 0x00010000008f7824 */ /* 0x000fe200078e00ff */
[----:B------:R-:W-:-:S02]  /*1130*/  SHF.L.U32 R138, R21, 0x10, RZ ;  /* 0x00000010158a7819 */ /* 0x000fc400000006ff */
[----:B------:R-:W-:Y:S01]  /*1140*/  SHF.L.U32 R145, R2, 0x10, RZ ;  /* 0x0000001002917819 */ /* 0x000fe200000006ff */
[----:B0-----:R-:W-:-:S05]  /*1150*/  @P0 IMAD.WIDE.U32 R134, R151, 0x10, R134 ;  /* 0x0000001097860825 */ /* 0x001fca00078e0086 */
[----:B------:R0:W5:Y:S01]  /*1160*/  @P0 LDG.E.128 R88, desc[UR24][R134.64] ;  /* 0x0000001886580981 */ /* 0x000162000c1e1d00 */
[----:B------:R-:W-:Y:S02]  /*1170*/  SHF.L.U32 R140, R22, 0x10, RZ ;  /* 0x00000010168c7819 */ /* 0x000fe400000006ff */
[----:B------:R-:W-:Y:S02]  /*1180*/  SHF.L.U32 R147, R4, 0x10, RZ ;  /* 0x0000001004937819 */ /* 0x000fe400000006ff */
[----:B------:R-:W-:Y:S01]  /*1190*/  SHF.L.U32 R142, R23, 0x10, RZ ;  /* 0x00000010178e7819 */ /* 0x000fe200000006ff */
[----:B------:R-:W-:Y:S01]  /*11a0*/  IMAD.U32 R149, R5, 0x10000, RZ ;  /* 0x0001000005957824 */ /* 0x000fe200078e00ff */
[----:B---3--:R-:W-:Y:S02]  /*11b0*/  PRMT R136, R106, 0x7632, R136 ;  /* 0x000076326a887816 */ /* 0x008fe40000000088 */
[----:B------:R-:W-:Y:S02]  /*11c0*/  PRMT R133, R104, 0x7632, R133 ;  /* 0x0000763268857816 */ /* 0x000fe40000000085 */
[----:B------:R-:W-:-:S02]  /*11d0*/  SHF.L.U32 R139, R106, 0x10, RZ ;  /* 0x000000106a8b7819 */ /* 0x000fc400000006ff */
[C---:B------:R-:W-:Y:S02]  /*11e0*/  PRMT R106, R107.reuse, 0x7632, R106 ;  /* 0x000076326b6a7816 */ /* 0x040fe4000000006a */
[----:B------:R-:W-:Y:S02]  /*11f0*/  SHF.L.U32 R141, R107, 0x10, RZ ;  /* 0x000000106b8d7819 */ /* 0x000fe400000006ff */
[----:B------:R-:W-:Y:S01]  /*1200*/  SHF.L.U32 R107, R136, 0x10, RZ ;  /* 0x00000010886b7819 */ /* 0x000fe200000006ff */
[----:B------:R-:W-:Y:S01]  /*1210*/  IMAD.U32 R133, R133, 0x10000, RZ ;  /* 0x0001000085857824 */ /* 0x000fe200078e00ff */
[----:B------:R-:W-:Y:S02]  /*1220*/  SHF.L.U32 R137, R104, 0x10, RZ ;  /* 0x0000001068897819 */ /* 0x000fe400000006ff */
[C---:B------:R-:W-:Y:S01]  /*1230*/  PRMT R104, R105.reuse, 0x7632, R104 ;  /* 0x0000763269687816 */ /* 0x040fe20000000068 */
[----:B------:R-:W-:Y:S01]  /*1240*/  FADD.FTZ R148, -R152, R107 ;  /* 0x0000006b98947221 */ /* 0x000fe20000010100 */
[----:B------:R-:W-:-:S02]  /*1250*/  SHF.L.U32 R105, R105, 0x10, RZ ;  /* 0x0000001069697819 */ /* 0x000fc400000006ff */
[----:B0-----:R-:W-:Y:S01]  /*1260*/  SHF.L.U32 R135, R106, 0x10, RZ ;  /* 0x000000106a877819 */ /* 0x001fe200000006ff */
[----:B------:R-:W-:Y:S01]  /*1270*/  FADD.FTZ R144, -R152, R133 ;  /* 0x0000008598907221 */ /* 0x000fe20000010100 */
[----:B----4-:R-:W-:Y:S01]  /*1280*/  PRMT R106, R108, 0x7632, R106 ;  /* 0x000076326c6a7816 */ /* 0x010fe2000000006a */
[----:B------:R-:W-:Y:S01]  /*1290*/  FADD.FTZ R137, -R152, R137 ;  /* 0x0000008998897221 */ /* 0x000fe20000010100 */
[----:B------:R-:W-:Y:S02]  /*12a0*/  SHF.L.U32 R136, R20, 0x10, RZ ;  /* 0x0000001014887819 */ /* 0x000fe400000006ff */
[----:B------:R-:W-:Y:S01]  /*12b0*/  SHF.L.U32 R107, R108, 0x10, RZ ;  /* 0x000000106c6b7819 */ /* 0x000fe200000006ff */
[----:B------:R-:W-:Y:S01]  /*12c0*/  FADD.FTZ R134, -R152, R105 ;  /* 0x0000006998867221 */ /* 0x000fe20000010100 */
[----:B------:R-:W-:Y:S01]  /*12d0*/  SHF.L.U32 R106, R106, 0x10, RZ ;  /* 0x000000106a6a7819 */ /* 0x000fe200000006ff */
[----:B------:R-:W-:Y:S01]  /*12e0*/  FMUL.FTZ R144, R144, UR33 ;  /* 0x0000002190907c20 */ /* 0x000fe20008410000 */
[----:B------:R-:W-:Y:S01]  /*12f0*/  SHF.L.U32 R105, R104, 0x10, RZ ;  /* 0x0000001068697819 */ /* 0x000fe200000006ff */
[----:B------:R-:W-:Y:S01]  /*1300*/  FMUL.FTZ R133, R137, UR33 ;  /* 0x0000002189857c20 */ /* 0x000fe20008410000 */
[----:B------:R-:W-:Y:S01]  /*1310*/  FMUL.FTZ R136, R136, R107 ;  /* 0x0000006b88887220 */ /* 0x000fe20000410000 */
[C---:B------:R-:W-:Y:S01]  /*1320*/  PRMT R108, R109.reuse, 0x7632, R108 ;  /* 0x000076326d6c7816 */ /* 0x040fe2000000006c */
[----:B------:R-:W-:-:S02]  /*1330*/  IMAD.U32 R109, R109, 0x10000, RZ ;  /* 0x000100006d6d7824 */ /* 0x000fc400078e00ff */
[----:B------:R-:W-:Y:S01]  /*1340*/  FMUL.FTZ R137, R134, UR33 ;  /* 0x0000002186897c20 */ /* 0x000fe20008410000 */
[-C--:B------:R-:W-:Y:S01]  /*1350*/  FMUL.FTZ R143, R143, R106.reuse ;  /* 0x0000006a8f8f7220 */ /* 0x080fe20000410000 */
[----:B------:R-:W-:Y:S01]  /*1360*/  FADD.FTZ R61, R61, R106 ;  /* 0x0000006a3d3d7221 */ /* 0x000fe20000010000 */
[----:B------:R-:W-:Y:S01]  /*1370*/  FFMA.FTZ R45, R144, R106, R45 ;  /* 0x0000006a902d7223 */ /* 0x000fe2000001002d */
[----:B------:R-:W-:Y:S01]  /*1380*/  FADD.FTZ R146, -R152, R105 ;  /* 0x0000006998927221 */ /* 0x000fe20000010100 */
[----:B------:R-:W-:Y:S01]  /*1390*/  FADD.FTZ R60, R60, R107 ;  /* 0x0000006b3c3c7221 */ /* 0x000fe20000010000 */
[----:B------:R-:W-:Y:S01]  /*13a0*/  FFMA.FTZ R44, R133, R107, R44 ;  /* 0x0000006b852c7223 */ /* 0x000fe2000001002c */
[----:B------:R-:W-:Y:S01]  /*13b0*/  FADD.FTZ R106, R155, R136 ;  /* 0x000000889b6a7221 */ /* 0x000fe20000010000 */
[----:B------:R-:W-:Y:S01]  /*13c0*/  FFMA.FTZ R107, R133, R136, R154 ;  /* 0x00000088856b7223 */ /* 0x000fe2000001009a */
[-C--:B------:R-:W-:Y:S01]  /*13d0*/  FMUL.FTZ R138, R138, R109.reuse ;  /* 0x0000006d8a8a7220 */ /* 0x080fe20000410000 */
[----:B------:R-:W-:Y:S01]  /*13e0*/  FADD.FTZ R62, R62, R109 ;  /* 0x0000006d3e3e7221 */ /* 0x000fe20000010000 */
[----:B------:R-:W-:Y:S01]  /*13f0*/  FFMA.FTZ R46, R137, R109, R46 ;  /* 0x0000006d892e7223 */ /* 0x000fe2000001002e */
[----:B------:R-:W-:Y:S01]  /*1400*/  SHF.L.U32 R108, R108, 0x10, RZ ;  /* 0x000000106c6c7819 */ /* 0x000fe200000006ff */
[----:B------:R-:W-:Y:S01]  /*1410*/  FMUL.FTZ R146, R146, UR33 ;  /* 0x0000002192927c20 */ /* 0x000fe20008410000 */
[----:B------:R-:W-:Y:S01]  /*1420*/  PRMT R105, R110, 0x7632, R105 ;  /* 0x000076326e697816 */ /* 0x000fe20000000069 */
[----:B------:R-:W-:Y:S01]  /*1430*/  FADD.FTZ R109, R106, R143 ;  /* 0x0000008f6a6d7221 */ /* 0x000fe20000010000 */
[----:B------:R-:W-:Y:S01]  /*1440*/  FFMA.FTZ R106, R144, R143, R107 ;  /* 0x0000008f906a7223 */ /* 0x000fe2000001006b */
[----:B------:R-:W-:Y:S01]  /*1450*/  FADD.FTZ R150, -R152, R135 ;  /* 0x0000008798967221 */ /* 0x000fe20000010100 */
[----:B------:R-:W-:Y:S01]  /*1460*/  SHF.L.U32 R135, R110, 0x10, RZ ;  /* 0x000000106e877819 */ /* 0x000fe200000006ff */
[-C--:B------:R-:W-:Y:S01]  /*1470*/  FMUL.FTZ R145, R145, R108.reuse ;  /* 0x0000006c91917220 */ /* 0x080fe20000410000 */
[----:B------:R-:W-:Y:S01]  /*1480*/  PRMT R104, R111, 0x7632, R104 ;  /* 0x000076326f687816 */ /* 0x000fe20000000068 */
[----:B------:R-:W-:Y:S01]  /*1490*/  FADD.FTZ R63, R63, R108 ;  /* 0x0000006c3f3f7221 */ /* 0x000fe20000010000 */
[----:B------:R-:W-:Y:S01]  /*14a0*/  FFMA.FTZ R47, R146, R108, R47 ;  /* 0x0000006c922f7223 */ /* 0x000fe2000001002f */
[----:B------:R-:W-:Y:S01]  /*14b0*/  SHF.L.U32 R110, R105, 0x10, RZ ;  /* 0x00000010696e7819 */ /* 0x000fe200000006ff */
[----:B------:R-:W-:Y:S01]  /*14c0*/  FADD.FTZ R139, -R152, R139 ;  /* 0x0000008b988b7221 */ /* 0x000fe20000010100 */
[----:B------:R-:W-:Y:S01]  /*14d0*/  FADD.FTZ R108, R109, R138 ;  /* 0x0000008a6d6c7221 */ /* 0x000fe20000010000 */
[----:B------:R-:W-:Y:S01]  /*14e0*/  FFMA.FTZ R105, R137, R138, R106 ;  /* 0x0000008a89697223 */ /* 0x000fe2000001006a */
[----:B------:R-:W-:Y:S01]  /*14f0*/  SHF.L.U32 R134, R104, 0x10, RZ ;  /* 0x0000001068867819 */ /* 0x000fe200000006ff */
[----:B------:R-:W-:Y:S01]  /*1500*/  FMUL.FTZ R139, R139, UR33 ;  /* 0x000000218b8b7c20 */ /* 0x000fe20008410000 */
[----:B------:R-:W-:Y:S01]  /*1510*/  FMUL.FTZ R140, R140, R135 ;  /* 0x000000878c8c7220 */ /* 0x000fe20000410000 */
[----:B------:R-:W-:Y:S01]  /*1520*/  FADD.FTZ R107, R108, R145 ;  /* 0x000000916c6b7221 */ /* 0x000fe20000010000 */
[----:B------:R-:W-:Y:S01]  /*1530*/  FFMA.FTZ R104, R146, R145, R105 ;  /* 0x0000009192687223 */ /* 0x000fe20000010069 */
[----:B------:R-:W-:Y:S01]  /*1540*/  SHF.L.U32 R111, R111, 0x10, RZ ;  /* 0x000000106f6f7819 */ /* 0x000fe200000006ff */
[----:B------:R-:W-:Y:S01]  /*1550*/  FADD.FTZ R141, -R152, R141 ;  /* 0x0000008d988d7221 */ /* 0x000fe20000010100 */
[----:B------:R-:W-:Y:S01]  /*1560*/  FMUL.FTZ R147, R147, R110 ;  /* 0x0000006e93937220 */ /* 0x000fe20000410000 */
[----:B------:R-:W-:Y:S01]  /*1570*/  FMUL.FTZ R148, R148, UR33 ;  /* 0x0000002194947c20 */ /* 0x000fe20008410000 */
[----:B------:R-:W-:Y:S01]  /*1580*/  FADD.FTZ R106, R107, R140 ;  /* 0x0000008c6b6a7221 */ /* 0x000fe20000010000 */
[----:B------:R-:W-:Y:S01]  /*1590*/  FFMA.FTZ R104, R139, R140, R104 ;  /* 0x0000008c8b687223 */ /* 0x000fe20000010068 */
[----:B------:R-:W-:Y:S01]  /*15a0*/  FMUL.FTZ R141, R141, UR33 ;  /* 0x000000218d8d7c20 */ /* 0x000fe20008410000 */
        /* <DEDUP_REMOVED lines=18> */
.L_x_544:
[----:B------:R-:W-:Y:S01]  /*16d0*/  UISETP.GE.AND UP2, UPT, UR14, 0x1, UPT ;  /* 0x000000010e00788c */ /* 0x000fe2000bf46270 */
[----:B------:R-:W-:Y:S01]  /*16e0*/  HFMA2 R151, -RZ, RZ, 0, 0 ;  /* 0x00000000ff977431 */ /* 0x000fe200000001ff */
[----:B-1----:R-:W-:Y:S02]  /*16f0*/  UIMAD UR7, UR6, UR13, URZ ;  /* 0x0000000d060772a4 */ /* 0x002fe4000f8e02ff */
[----:B----4-:R-:W-:Y:S02]  /*1700*/  UISETP.NE.U32.AND UP0, UPT, UR28, URZ, UPT ;  /* 0x000000ff1c00728c */ /* 0x010fe4000bf05070 */
[----:B------:R-:W-:Y:S02]  /*1710*/  PLOP3.LUT P0, PT, PT, PT, UP2, 0x80, 0x8 ;  /* 0x000000000008781c */ /* 0x000fe40003f0f028 */
[----:B------:R-:W-:-:S03]  /*1720*/  UISETP.NE.AND.EX UP0, UPT, UR29, URZ, UPT, UP0 ;  /* 0x000000ff1d00728c */ /* 0x000fc6000bf05300 */
[----:B------:R-:W-:-:S04]  /*1730*/  @UP2 UIADD3 UR8, UPT, UPT, UR14, -0x1, URZ ;  /* 0xffffffff0e082890 */ /* 0x000fc8000fffe0ff */
[----:B------:R-:W-:Y:S02]  /*1740*/  @UP2 UIMAD UR9, UR8, UR13, URZ ;  /* 0x0000000d080922a4 */ /* 0x000fe4000f8e02ff */
[----:B------:R-:W-:Y:S02]  /*1750*/  USHF.R.S32.HI UR8, URZ, 0x1f, UR7 ;  /* 0x0000001fff087899 */ /* 0x000fe40008011407 */
[----:B------:R-:W-:Y:S02]  /*1760*/  @UP2 USHF.R.S32.HI UR10, URZ, 0x1f, UR9 ;  /* 0x0000001fff0a2899 */ /* 0x000fe40008011409 */
[----:B------:R-:W-:Y:S02]  /*1770*/  ULEA.HI UR8, UR8, UR7, URZ, 0x3 ;  /* 0x0000000708087291 */ /* 0x000fe4000f8f18ff */
[----:B------:R-:W-:-:S04]  /*1780*/  @UP2 ULEA.HI UR10, UR10, UR9, URZ, 0x3 ;  /* 0x000000090a0a2291 */ /* 0x000fc8000f8f18ff */
[----:B------:R-:W-:Y:S02]  /*1790*/  MOV R113, UR8 ;  /* 0x0000000800717c02 */ /* 0x000fe40008000f00 */
[----:B------:R-:W-:Y:S02]  /*17a0*/  MOV R105, UR10 ;  /* 0x0000000a00697c02 */ /* 0x000fe40008000f00 */
        /* <DEDUP_REMOVED lines=12> */
.L_x_550:
[----:B------:R-:W-:Y:S05]  /*1870*/  BSYNC.RECONVERGENT B1 ;  /* 0x0000000000017941 */ /* 0x000fea0003800200 */
.L_x_549:
[----:B------:R-:W-:Y:S01]  /*1880*/  CS2R R154, SRZ ;  /* 0x00000000009a7805 */ /* 0x000fe2000001ff00 */
[----:B------:R-:W-:Y:S06]  /*1890*/  @!P1 BRA `(.L_x_547) ;  /* 0x0000000000549947 */ /* 0x000fec0003800000 */
[----:B0-----:R-:W0:Y:S02]  /*18a0*/  LDC.64 R104, c[0x0][0x3b0] ;  /* 0x0000ec00ff687b82 */ /* 0x001e240000000a00 */
[----:B0-----:R-:W-:-:S05]  /*18b0*/  IMAD.WIDE.U32 R104, R151, 0x8, R104 ;  /* 0x0000000897687825 */ /* 0x001fca00078e0068 */
[----:B------:R1:W5:Y:S01]  /*18c0*/  LDG.E.64 R122, desc[UR24][R104.64] ;  /* 0x00000018687a7981 */ /* 0x000362000c1e1b00 */
[----:B------:R-:W-:Y:S05]  /*18d0*/  BRA `(.L_x_547) ;  /* 0x0000000000447947 */ /* 0x000fea0003800000 */
.L_x_548:
        /* <DEDUP_REMOVED lines=8> */
[----:B------:R4:W5:Y:S01]  /*1960*/  @P2 LDG.E.64 R120, desc[UR24][R108.64] ;  /* 0x000000186c782981 */ /* 0x000962000c1e1b00 */
[C---:B-1----:R-:W-:Y:S01]  /*1970*/  @P2 IMAD.WIDE.U32 R110, R135.reuse, 0x10, R110 ;  /* 0x00000010876e2825 */ /* 0x042fe200078e006e */
[----:B------:R-:W-:-:S04]  /*1980*/  @P2 IADD3 R135, PT, PT, R135, 0x80, RZ ;  /* 0x0000008087872810 */ /* 0x000fc80007ffe0ff */
[----:B------:R4:W5:Y:S01]  /*1990*/  @P2 LDG.E.128 R84, desc[UR24][R110.64] ;  /* 0x000000186e542981 */ /* 0x000962000c1e1d00 */
[----:B--2---:R-:W-:-:S05]  /*19a0*/  @P1 IMAD.WIDE.U32 R104, R151, 0x8, R104 ;  /* 0x0000000897681825 */ /* 0x004fca00078e0068 */
[----:B------:R4:W5:Y:S01]  /*19b0*/  @P1 LDG.E.64 R122, desc[UR24][R104.64] ;  /* 0x00000018687a1981 */ /* 0x000962000c1e1b00 */
[----:B---3--:R-:W-:-:S05]  /*19c0*/  @P1 IMAD.WIDE.U32 R106, R135, 0x10, R106 ;  /* 0x00000010876a1825 */ /* 0x008fca00078e006a */
[----:B------:R4:W5:Y:S01]  /*19d0*/  @P1 LDG.E.128 R88, desc[UR24][R106.64] ;  /* 0x000000186a581981 */ /* 0x000962000c1e1d00 */
[----:B------:R-:W-:-:S07]  /*19e0*/  CS2R R154, SRZ ;  /* 0x00000000009a7805 */ /* 0x000fce000001ff00 */
.L_x_547:
[----:B------:R-:W-:Y:S05]  /*19f0*/  BSYNC.RECONVERGENT B0 ;  /* 0x0000000000007941 */ /* 0x000fea0003800200 */
.L_x_543:
[----:B01--4-:R-:W0:Y:S01]  /*1a00*/  SHFL.DOWN PT, R104, R155, 0x10, 0x1f ;  /* 0x0a001f009b687f89 */ /* 0x013e2200000e0000 */
[----:B------:R-:W-:Y:S01]  /*1a10*/  LOP3.LUT P4, RZ, R112, 0x1f, RZ, 0xc0, !PT ;  /* 0x0000001f70ff7812 */ /* 0x000fe2000788c0ff */
[----:B------:R-:W-:Y:S01]  /*1a20*/  @UP2 UIADD3 UR14, UPT, UPT, UR14, -0x1, URZ ;  /* 0xffffffff0e0e2890 */ /* 0x000fe2000fffe0ff */
[----:B------:R-:W-:Y:S01]  /*1a30*/  PLOP3.LUT P0, PT, PT, PT, PT, 0x80, 0x8 ;  /* 0x000000000008781c */ /* 0x000fe20003f0f070 */
[----:B------:R-:W1:Y:S01]  /*1a40*/  SHFL.DOWN PT, R105, R154, 0x10, 0x1f ;  /* 0x0a001f009a697f89 */ /* 0x000e6200000e0000 */
[----:B------:R-:W-:Y:S01]  /*1a50*/  BSSY.RECONVERGENT B0, `(.L_x_551) ;  /* 0x0000296000007945 */ /* 0x000fe20003800200 */
[----:B------:R-:W-:Y:S01]  /*1a60*/  @UP2 UIMAD UR14, UR14, UR13, URZ ;  /* 0x0000000d0e0e22a4 */ /* 0x000fe2000f8e02ff */
[----:B------:R-:W2:Y:S03]  /*1a70*/  S2R R151, SR_CgaCtaId ;  /* 0x0000000000977919 */ /* 0x000ea60000008800 */
[----:B------:R-:W-:-:S04]  /*1a80*/  @UP2 USHF.R.S32.HI UR7, URZ, 0x1f, UR14 ;  /* 0x0000001fff072899 */ /* 0x000fc8000801140e */
[----:B------:R-:W-:Y:S01]  /*1a90*/  @!P4 PLOP3.LUT P0, PT, P3, PT, PT, 0x80, 0x8 ;  /* 0x000000000008c81c */ /* 0x000fe20001f0f070 */
[----:B------:R-:W-:Y:S01]  /*1aa0*/  @UP2 ULEA.HI UR7, UR7, UR14, URZ, 0x3 ;  /* 0x0000000e07072291 */ /* 0x000fe2000f8f18ff */
[----:B0-----:R-:W-:Y:S01]  /*1ab0*/  FADD.FTZ R104, R104, R155 ;  /* 0x0000009b68687221 */ /* 0x001fe20000010000 */
[----:B-1----:R-:W-:-:S04]  /*1ac0*/  FADD.FTZ R105, R105, R154 ;  /* 0x0000009a69697221 */ /* 0x002fc80000010000 */
[----:B------:R-:W0:Y:S04]  /*1ad0*/  SHFL.DOWN PT, R107, R104, 0x8, 0x1f ;  /* 0x09001f00686b7f89 */ /* 0x000e2800000e0000 */
[----:B------:R-:W1:Y:S01]  /*1ae0*/  SHFL.DOWN PT, R106, R105, 0x8, 0x1f ;  /* 0x09001f00696a7f89 */ /* 0x000e6200000e0000 */
[----:B0-----:R-:W-:Y:S01]  /*1af0*/  FADD.FTZ R107, R104, R107 ;  /* 0x0000006b686b7221 */ /* 0x001fe20000010000 */
[----:B------:R-:W-:Y:S01]  /*1b00*/  MOV R104, 0x400 ;  /* 0x0000040000687802 */ /* 0x000fe20000000f00 */
[----:B-1----:R-:W-:-:S03]  /*1b10*/  FADD.FTZ R106, R105, R106 ;  /* 0x0000006a696a7221 */ /* 0x002fc60000010000 */
[----:B------:R-:W0:Y:S01]  /*1b20*/  SHFL.DOWN PT, R108, R107, 0x4, 0x1f ;  /* 0x08801f006b6c7f89 */ /* 0x000e2200000e0000 */
[----:B--2---:R-:W-:-:S03]  /*1b30*/  LEA R151, R151, R104, 0x18 ;  /* 0x0000006897977211 */ /* 0x004fc600078ec0ff */
[----:B------:R-:W1:Y:S01]  /*1b40*/  SHFL.DOWN PT, R109, R106, 0x4, 0x1f ;  /* 0x08801f006a6d7f89 */ /* 0x000e6200000e0000 */
[----:B------:R-:W-:-:S04]  /*1b50*/  IADD3 R105, PT, PT, R151, 0x2020, RZ ;  /* 0x0000202097697810 */ /* 0x000fc80007ffe0ff */
[----:B------:R-:W-:Y:S02]  /*1b60*/  @!P4 MOV R104, R105 ;  /* 0x000000690068c202 */ /* 0x000fe40000000f00 */
[C---:B------:R-:W-:Y:S02]  /*1b70*/  @!P0 IADD3 R104, PT, PT, R151.reuse, 0x2000, RZ ;  /* 0x0000200097688810 */ /* 0x040fe40007ffe0ff */
[----:B------:R-:W-:Y:S02]  /*1b80*/  @!P3 IADD3 R105, PT, PT, R151, 0x2000, RZ ;  /* 0x000020009769b810 */ /* 0x000fe40007ffe0ff */
[----:B------:R-:W-:Y:S01]  /*1b90*/  PLOP3.LUT P0, PT, PT, PT, UP2, 0x80, 0x8 ;  /* 0x000000000008781c */ /* 0x000fe20003f0f028 */
[----:B------:R-:W-:Y:S02]  /*1ba0*/  @!P4 IMAD R152, R18, 0x8, R104 ;  /* 0x000000081298c824 */ /* 0x000fe400078e0268 */
[----:B0-----:R-:W-:Y:S01]  /*1bb0*/  FADD.FTZ R108, R107, R108 ;  /* 0x0000006c6b6c7221 */ /* 0x001fe20000010000 */
[----:B-1----:R-:W-:-:S04]  /*1bc0*/  FADD.FTZ R109, R106, R109 ;  /* 0x0000006d6a6d7221 */ /* 0x002fc80000010000 */
        /* <DEDUP_REMOVED lines=12> */
[----:B0----5:R-:W-:Y:S02]  /*1c90*/  PRMT R134, R91, 0x7632, R134 ;  /* 0x000076325b867816 */ /* 0x021fe40000000086 */
[----:B------:R-:W-:-:S03]  /*1ca0*/  PRMT R135, R90, 0x7632, R135 ;  /* 0x000076325a877816 */ /* 0x000fc60000000087 */
[----:B------:R-:W0:Y:S04]  /*1cb0*/  LDS.128 R104, [R105] ;  /* 0x0000000069687984 */ /* 0x000e280000000c00 */
[----:B------:R-:W1:Y:S01]  /*1cc0*/  LDS.128 R108, [R108] ;  /* 0x000000006c6c7984 */ /* 0x000e620000000c00 */
[----:B0-----:R-:W-:Y:S01]  /*1cd0*/  FADD.FTZ R154, RZ, R105 ;  /* 0x00000069ff9a7221 */ /* 0x001fe20000010000 */
[----:B------:R-:W-:Y:S01]  /*1ce0*/  FADD.FTZ R151, RZ, R104 ;  /* 0x00000068ff977221 */ /* 0x000fe20000010000 */
[----:B------:R-:W-:Y:S02]  /*1cf0*/  MOV R105, UR7 ;  /* 0x0000000700697c02 */ /* 0x000fe40008000f00 */
        /* <DEDUP_REMOVED lines=9> */
[----:B------:R-:W-:Y:S01]  /*1d90*/  @P0 LEA.HI.SX32 R109, R105, R112, 0x1d ;  /* 0x00000070696d0211 */ /* 0x000fe200078feaff */
[----:B------:R-:W-:Y:S01]  /*1da0*/  FMUL.FTZ R108, R108, UR32 ;  /* 0x000000206c6c7c20 */ /* 0x000fe20008410000 */
[----:B------:R-:W-:-:S02]  /*1db0*/  ISETP.NE.AND P0, PT, RZ, UR15, PT ;  /* 0x0000000fff007c0c */ /* 0x000fc4000bf05270 */
        /* <DEDUP_REMOVED lines=8> */
[----:B------:R-:W-:Y:S01]  /*1e40*/  PRMT R153, R87, 0x7632, R153 ;  /* 0x0000763257997816 */ /* 0x000fe20000000099 */
[----:B------:R-:W-:Y:S09]  /*1e50*/  BRA.U !UP2, `(.L_x_553) ;  /* 0x000000010a0c7547 */ /* 0x000ff2000b800000 */
[----:B------:R-:W0:Y:S02]  /*1e60*/  LDC.64 R96, c[0x0][0x390] ;  /* 0x0000e400ff607b82 */ /* 0x000e240000000a00 */
[----:B0-----:R-:W-:-:S06]  /*1e70*/  IMAD.WIDE.U32 R96, R109, 0x10, R96 ;  /* 0x000000106d607825 */ /* 0x001fcc00078e0060 */
[----:B------:R-:W5:Y:S02]  /*1e80*/  LDG.E.128 R96, desc[UR24][R96.64] ;  /* 0x0000001860607981 */ /* 0x000f64000c1e1d00 */
.L_x_553:
[----:B------:R-:W-:Y:S02]  /*1e90*/  PRMT R155, R86, 0x7632, R155 ;  /* 0x00007632569b7816 */ /* 0x000fe4000000009b */
        /* <DEDUP_REMOVED lines=10> */
[----:B------:R-:W-:Y:S02]  /*1f40*/  LOP3.LUT P4, RZ, R120, 0xff, RZ, 0xc0, !PT ;  /* 0x000000ff78ff7812 */ /* 0x000fe4000788c0ff */
[----:B------:R-:W-:Y:S01]  /*1f50*/  ISETP.LT.AND P0, PT, RZ, UR34, PT ;  /* 0x00000022ff007c0c */ /* 0x000fe2000bf01270 */
[----:B------:R-:W-:Y:S01]  /*1f60*/  FADD.FTZ R151, R114, -R151 ;  /* 0x8000009772977221 */ /* 0x000fe20000010000 */
[----:B------:R-:W-:-:S03]  /*1f70*/  MOV R153, RZ ;  /* 0x000000ff00997202 */ /* 0x000fc60000000f00 */
[----:B------:R-:W-:-:S05]  /*1f80*/  FMUL.FTZ R151, R151, UR33 ;  /* 0x0000002197977c20 */ /* 0x000fca0008410000 */
[----:B------:R-:W-:Y:S02]  /*1f90*/  FSEL R151, R151, RZ, P0 ;  /* 0x000000ff97977208 */ /* 0x000fe40000000000 */
[----:B------:R-:W-:Y:S02]  /*1fa0*/  @P4 SHF.L.U32 R154, R32, 0x10, RZ ;  /* 0x00000010209a4819 */ /* 0x000fe400000006ff */
[----:B------:R-:W-:Y:S01]  /*1fb0*/  @P4 SHF.L.U32 R152, R96, 0x10, RZ ;  /* 0x0000001060984819 */ /* 0x000fe200000006ff */
[----:B------:R-:W-:-:S04]  /*1fc0*/  FMUL.FTZ R151, R151, UR27 ;  /* 0x0000001b97977c20 */ /* 0x000fc80008410000 */
[----:B------:R-:W-:Y:S01]  /*1fd0*/  FMUL.FTZ R155, R151, UR26 ;  /* 0x0000001a979b7c20 */ /* 0x000fe20008410000 */
[----:B------:R-:W-:-:S03]  /*1fe0*/  IMAD.MOV.U32 R151, RZ, RZ, RZ ;  /* 0x000000ffff977224 */ /* 0x000fc600078e00ff */
[C---:B------:R-:W-:Y:S01]  /*1ff0*/  @P4 FMUL.FTZ R153, R155.reuse, R154 ;  /* 0x0000009a9b994220 */ /* 0x040fe20000410000 */
[----:B------:R-:W-:-:S04]  /*2000*/  @P4 FMUL.FTZ R151, R155, R152 ;  /* 0x000000989b974220 */ /* 0x000fc80000410000 */
[----:B------:R-:W-:Y:S01]  /*2010*/  F2FP.BF16.F32.PACK_AB R153, RZ, R153 ;  /* 0x00000099ff99723e */ /* 0x000fe200000010ff */
[----:B------:R-:W-:-:S03]  /*2020*/  FADD.FTZ R68, R68, R151 ;  /* 0x0000009744447221 */ /* 0x000fc60000010000 */
[----:B------:R-:W-:-:S07]  /*2030*/  PRMT R100, R153, 0x7610, R100 ;  /* 0x0000761099647816 */ /* 0x000fce0000000064 */
.L_x_556:
[----:B------:R-:W-:Y:S05]  /*2040*/  BRA.U !UP2, `(.L_x_557) ;  /* 0x000000010a447547 */ /* 0x000fea000b800000 */
[----:B------:R-:W-:Y:S01]  /*2050*/  FFMA.FTZ R152, R126, UR7, R108 ;  /* 0x000000077e987c23 */ /* 0x000fe2000801006c */
[----:B------:R-:W-:Y:S02]  /*2060*/  LOP3.LUT P0, RZ, R120, 0xff00, RZ, 0xc0, !PT ;  /* 0x0000ff0078ff7812 */ /* 0x000fe4000780c0ff */
[----:B------:R-:W-:Y:S01]  /*2070*/  ISETP.LT.AND P4, PT, RZ, UR34, PT ;  /* 0x00000022ff007c0c */ /* 0x000fe2000bf81270 */
[----:B------:R-:W-:Y:S01]  /*2080*/  FADD.FTZ R151, R125, -R152 ;  /* 0x800000987d977221 */ /* 0x000fe20000010000 */
[----:B------:R-:W-:-:S03]  /*2090*/  HFMA2 R152, -RZ, RZ, 0, 0 ;  /* 0x00000000ff987431 */ /* 0x000fc600000001ff */
[----:B------:R-:W-:-:S05]  /*20a0*/  FMUL.FTZ R151, R151, UR33 ;  /* 0x0000002197977c20 */ /* 0x000fca0008410000 */
[----:B------:R-:W-:Y:S02]  /*20b0*/  FSEL R151, R151, RZ, P4 ;  /* 0x000000ff97977208 */ /* 0x000fe40002000000 */
[----:B------:R-:W-:-:S03]  /*20c0*/  @P0 SHF.L.U32 R107, R107, 0x10, RZ ;  /* 0x000000106b6b0819 */ /* 0x000fc600000006ff */
[----:B------:R-:W-:-:S04]  /*20d0*/  FMUL.FTZ R151, R151, UR27 ;  /* 0x0000001b97977c20 */ /* 0x000fc80008410000 */
[----:B------:R-:W-:Y:S01]  /*20e0*/  FMUL.FTZ R154, R151, UR26 ;  /* 0x0000001a979a7c20 */ /* 0x000fe20008410000 */
[----:B------:R-:W-:-:S03]  /*20f0*/  @P0 SHF.L.U32 R151, R14, 0x10, RZ ;  /* 0x000000100e970819 */ /* 0x000fc600000006ff */
[C---:B------:R-:W-:Y:S01]  /*2100*/  @P0 FMUL.FTZ R152, R154.reuse, R107 ;  /* 0x0000006b9a980220 */ /* 0x040fe20000410000 */
[----:B------:R-:W-:Y:S02]  /*2110*/  IMAD.MOV.U32 R107, RZ, RZ, RZ ;  /* 0x000000ffff6b7224 */ /* 0x000fe400078e00ff */
[----:B------:R-:W-:Y:S01]  /*2120*/  @P0 FMUL.FTZ R107, R154, R151 ;  /* 0x000000979a6b0220 */ /* 0x000fe20000410000 */
[----:B------:R-:W-:-:S04]  /*2130*/  FADD.FTZ R69, R69, R152 ;  /* 0x0000009845457221 */ /* 0x000fc80000010000 */
[----:B------:R-:W-:-:S04]  /*2140*/  F2FP.BF16.F32.PACK_AB R107, RZ, R107 ;  /* 0x0000006bff6b723e */ /* 0x000fc800000010ff */
[----:B------:R-:W-:-:S07]  /*2150*/  PRMT R100, R100, 0x5410, R107 ;  /* 0x0000541064647816 */ /* 0x000fce000000006b */
.L_x_557:
[----:B------:R-:W-:Y:S05]  /*2160*/  BRA.U !UP2, `(.L_x_558) ;  /* 0x000000010a447547 */ /* 0x000fea000b800000 */
[----:B------:R-:W-:Y:S01]  /*2170*/  FFMA.FTZ R107, R115, UR7, R108 ;  /* 0x00000007736b7c23 */ /* 0x000fe2000801006c */
[----:B------:R-:W-:Y:S01]  /*2180*/  LOP3.LUT P0, RZ, R120, 0xff0000, RZ, 0xc0, !PT ;  /* 0x00ff000078ff7812 */ /* 0x000fe2000780c0ff */
[----:B------:R-:W-:Y:S01]  /*2190*/  HFMA2 R152, -RZ, RZ, 0, 0 ;  /* 0x00000000ff987431 */ /* 0x000fe200000001ff */
[----:B------:R-:W-:Y:S01]  /*21a0*/  ISETP.LT.AND P4, PT, RZ, UR34, PT ;  /* 0x00000022ff007c0c */ /* 0x000fe2000bf81270 */
[----:B------:R-:W-:-:S04]  /*21b0*/  FADD.FTZ R107, R116, -R107 ;  /* 0x8000006b746b7221 */ /* 0x000fc80000010000 */
[----:B------:R-:W-:-:S05]  /*21c0*/  FMUL.FTZ R107, R107, UR33 ;  /* 0x000000216b6b7c20 */ /* 0x000fca0008410000 */
[----:B------:R-:W-:Y:S02]  /*21d0*/  FSEL R107, R107, RZ, P4 ;  /* 0x000000ff6b6b7208 */ /* 0x000fe40002000000 */
[----:B------:R-:W-:Y:S02]  /*21e0*/  @P0 SHF.L.U32 R153, R33, 0x10, RZ ;  /* 0x0000001021990819 */ /* 0x000fe400000006ff */
[----:B------:R-:W-:Y:S01]  /*21f0*/  @P0 SHF.L.U32 R151, R97, 0x10, RZ ;  /* 0x0000001061970819 */ /* 0x000fe200000006ff */
[----:B------:R-:W-:-:S04]  /*2200*/  FMUL.FTZ R107, R107, UR27 ;  /* 0x0000001b6b6b7c20 */ /* 0x000fc80008410000 */
[----:B------:R-:W-:Y:S01]  /*2210*/  FMUL.FTZ R154, R107, UR26 ;  /* 0x0000001a6b9a7c20 */ /* 0x000fe20008410000 */
[----:B------:R-:W-:-:S03]  /*2220*/  MOV R107, RZ ;  /* 0x000000ff006b7202 */ /* 0x000fc60000000f00 */
[C---:B------:R-:W-:Y:S01]  /*2230*/  @P0 FMUL.FTZ R152, R154.reuse, R153 ;  /* 0x000000999a980220 */ /* 0x040fe20000410000 */
[----:B------:R-:W-:-:S04]  /*2240*/  @P0 FMUL.FTZ R107, R154, R151 ;  /* 0x000000979a6b0220 */ /* 0x000fc80000410000 */
[----:B------:R-:W-:Y:S01]  /*2250*/  F2FP.BF16.F32.PACK_AB R152, RZ, R152 ;  /* 0x00000098ff98723e */ /* 0x000fe200000010ff */
[----:B------:R-:W-:-:S03]  /*2260*/  FADD.FTZ R70, R70, R107 ;  /* 0x0000006b46467221 */ /* 0x000fc60000010000 */
[----:B------:R-:W-:-:S07]  /*2270*/  PRMT R101, R152, 0x7610, R101 ;  /* 0x0000761098657816 */ /* 0x000fce0000000065 */
.L_x_558:
[----:B------:R-:W-:Y:S05]  /*2280*/  BRA.U !UP2, `(.L_x_559) ;  /* 0x000000010a407547 */ /* 0x000fea000b800000 */
[----:B------:R-:W-:Y:S01]  /*2290*/  FFMA.FTZ R152, R128, UR7, R108 ;  /* 0x0000000780987c23 */ /* 0x000fe2000801006c */
[----:B------:R-:W-:Y:S02]  /*22a0*/  LOP3.LUT P0, RZ, R120, 0xff000000, RZ, 0xc0, !PT ;  /* 0xff00000078ff7812 */ /* 0x000fe4000780c0ff */
[----:B------:R-:W-:Y:S01]  /*22b0*/  ISETP.LT.AND P4, PT, RZ, UR34, PT ;  /* 0x00000022ff007c0c */ /* 0x000fe2000bf81270 */
[----:B------:R-:W-:-:S04]  /*22c0*/  FADD.FTZ R107, R127, -R152 ;  /* 0x800000987f6b7221 */ /* 0x000fc80000010000 */
[----:B------:R-:W-:-:S05]  /*22d0*/  FMUL.FTZ R107, R107, UR33 ;  /* 0x000000216b6b7c20 */ /* 0x000fca0008410000 */
[----:B------:R-:W-:Y:S01]  /*22e0*/  FSEL R107, R107, RZ, P4 ;  /* 0x000000ff6b6b7208 */ /* 0x000fe20002000000 */
[----:B------:R-:W-:-:S04]  /*22f0*/  @P0 IMAD.U32 R151, R106, 0x10000, RZ ;  /* 0x000100006a970824 */ /* 0x000fc800078e00ff */
[----:B------:R-:W-:-:S04]  /*2300*/  FMUL.FTZ R107, R107, UR27 ;  /* 0x0000001b6b6b7c20 */ /* 0x000fc80008410000 */
[----:B------:R-:W-:Y:S01]  /*2310*/  FMUL.FTZ R152, R107, UR26 ;  /* 0x0000001a6b987c20 */ /* 0x000fe20008410000 */
[----:B------:R-:W-:-:S03]  /*2320*/  CS2R R106, SRZ ;  /* 0x00000000006a7805 */ /* 0x000fc6000001ff00 */
[----:B------:R-:W-:Y:S01]  /*2330*/  @P0 FMUL.FTZ R106, R152, R151 ;  /* 0x00000097986a0220 */ /* 0x000fe20000410000 */
[----:B------:R-:W-:-:S03]  /*2340*/  @P0 SHF.L.U32 R151, R15, 0x10, RZ ;  /* 0x000000100f970819 */ /* 0x000fc600000006ff */
[----:B------:R-:W-:Y:S02]  /*2350*/  FADD.FTZ R71, R71, R106 ;  /* 0x0000006a47477221 */ /* 0x000fe40000010000 */
[----:B------:R-:W-:-:S05]  /*2360*/  @P0 FMUL.FTZ R107, R152, R151 ;  /* 0x00000097986b0220 */ /* 0x000fca0000410000 */
[----:B------:R-:W-:-:S04]  /*2370*/  F2FP.BF16.F32.PACK_AB R107, RZ, R107 ;  /* 0x0000006bff6b723e */ /* 0x000fc800000010ff */
[----:B------:R-:W-:-:S07]  /*2380*/  PRMT R101, R101, 0x5410, R107 ;  /* 0x0000541065657816 */ /* 0x000fce000000006b */
.L_x_559:
[----:B------:R-:W-:Y:S05]  /*2390*/  BRA.U !UP2, `(.L_x_560) ;  /* 0x000000010a447547 */ /* 0x000fea000b800000 */
[----:B------:R-:W-:Y:S01]  /*23a0*/  FFMA.FTZ R107, R117, UR7, R108 ;  /* 0x00000007756b7c23 */ /* 0x000fe2000801006c */
[----:B------:R-:W-:Y:S01]  /*23b0*/  LOP3.LUT P0, RZ, R121, 0xff, RZ, 0xc0, !PT ;  /* 0x000000ff79ff7812 */ /* 0x000fe2000780c0ff */
[----:B------:R-:W-:Y:S01]  /*23c0*/  HFMA2 R151, -RZ, RZ, 0, 0 ;  /* 0x00000000ff977431 */ /* 0x000fe200000001ff */
[----:B------:R-:W-:Y:S01]  /*23d0*/  ISETP.LT.AND P4, PT, RZ, UR34, PT ;  /* 0x00000022ff007c0c */ /* 0x000fe2000bf81270 */
[----:B------:R-:W-:Y:S01]  /*23e0*/  FADD.FTZ R106, R118, -R107 ;  /* 0x8000006b766a7221 */ /* 0x000fe20000010000 */
[----:B------:R-:W-:-:S03]  /*23f0*/  MOV R107, RZ ;  /* 0x000000ff006b7202 */ /* 0x000fc60000000f00 */
[----:B------:R-:W-:-:S05]  /*2400*/  FMUL.FTZ R106, R106, UR33 ;  /* 0x000000216a6a7c20 */ /* 0x000fca0008410000 */
[----:B------:R-:W-:Y:S02]  /*2410*/  FSEL R106, R106, RZ, P4 ;  /* 0x000000ff6a6a7208 */ /* 0x000fe40002000000 */
[----:B------:R-:W-:-:S03]  /*2420*/  @P0 SHF.L.U32 R152, R34, 0x10, RZ ;  /* 0x0000001022980819 */ /* 0x000fc600000006ff */
[----:B------:R-:W-:-:S04]  /*2430*/  FMUL.FTZ R106, R106, UR27 ;  /* 0x0000001b6a6a7c20 */ /* 0x000fc80008410000 */
[----:B------:R-:W-:Y:S01]  /*2440*/  FMUL.FTZ R153, R106, UR26 ;  /* 0x0000001a6a997c20 */ /* 0x000fe20008410000 */
[----:B------:R-:W-:-:S03]  /*2450*/  @P0 SHF.L.U32 R106, R98, 0x10, RZ ;  /* 0x00000010626a0819 */ /* 0x000fc600000006ff */
[C---:B------:R-:W-:Y:S02]  /*2460*/  @P0 FMUL.FTZ R151, R153.reuse, R152 ;  /* 0x0000009899970220 */ /* 0x040fe40000410000 */
[----:B------:R-:W-:-:S03]  /*2470*/  @P0 FMUL.FTZ R107, R153, R106 ;  /* 0x0000006a996b0220 */ /* 0x000fc60000410000 */
[----:B------:R-:W-:Y:S01]  /*2480*/  F2FP.BF16.F32.PACK_AB R151, RZ, R151 ;  /* 0x00000097ff97723e */ /* 0x000fe200000010ff */
[----:B------:R-:W-:-:S03]  /*2490*/  FADD.FTZ R72, R72, R107 ;  /* 0x0000006b48487221 */ /* 0x000fc60000010000 */
[----:B------:R-:W-:-:S07]  /*24a0*/  PRMT R102, R151, 0x7610, R102 ;  /* 0x0000761097667816 */ /* 0x000fce0000000066 */
.L_x_560:
[----:B------:R-:W-:Y:S05]  /*24b0*/  BRA.U !UP2, `(.L_x_561) ;  /* 0x000000010a447547 */ /* 0x000fea000b800000 */
[----:B------:R-:W-:Y:S01]  /*24c0*/  FFMA.FTZ R106, R130, UR7, R108 ;  /* 0x00000007826a7c23 */ /* 0x000fe2000801006c */
[----:B------:R-:W-:Y:S01]  /*24d0*/  ISETP.LT.AND P4, PT, RZ, UR34, PT ;  /* 0x00000022ff007c0c */ /* 0x000fe2000bf81270 */
[----:B------:R-:W-:Y:S01]  /*24e0*/  IMAD.MOV.U32 R107, RZ, RZ, RZ ;  /* 0x000000ffff6b7224 */ /* 0x000fe200078e00ff */
[----:B------:R-:W-:Y:S01]  /*24f0*/  LOP3.LUT P0, RZ, R121, 0xff00, RZ, 0xc0, !PT ;  /* 0x0000ff0079ff7812 */ /* 0x000fe2000780c0ff */
[----:B------:R-:W-:-:S04]  /*2500*/  FADD.FTZ R106, R129, -R106 ;  /* 0x8000006a816a7221 */ /* 0x000fc80000010000 */
[----:B------:R-:W-:-:S05]  /*2510*/  FMUL.FTZ R106, R106, UR33 ;  /* 0x000000216a6a7c20 */ /* 0x000fca0008410000 */
[----:B------:R-:W-:-:S05]  /*2520*/  FSEL R106, R106, RZ, P4 ;  /* 0x000000ff6a6a7208 */ /* 0x000fca0002000000 */
[----:B------:R-:W-:-:S04]  /*2530*/  FMUL.FTZ R106, R106, UR27 ;  /* 0x0000001b6a6a7c20 */ /* 0x000fc80008410000 */
[----:B------:R-:W-:Y:S01]  /*2540*/  FMUL.FTZ R151, R106, UR26 ;  /* 0x0000001a6a977c20 */ /* 0x000fe20008410000 */
[----:B------:R-:W-:-:S05]  /*2550*/  @P0 SHF.L.U32 R106, R16, 0x10, RZ ;  /* 0x00000010106a0819 */ /* 0x000fca00000006ff */
[C---:B------:R-:W-:Y:S01]  /*2560*/  @P0 FMUL.FTZ R107, R151.reuse, R106 ;  /* 0x0000006a976b0220 */ /* 0x040fe20000410000 */
[----:B------:R-:W-:Y:S02]  /*2570*/  @P0 SHF.L.U32 R106, R104, 0x10, RZ ;  /* 0x00000010686a0819 */ /* 0x000fe400000006ff */
[----:B------:R-:W-:Y:S02]  /*2580*/  MOV R104, RZ ;  /* 0x000000ff00687202 */ /* 0x000fe40000000f00 */
[----:B------:R-:W-:Y:S01]  /*2590*/  F2FP.BF16.F32.PACK_AB R107, RZ, R107 ;  /* 0x0000006bff6b723e */ /* 0x000fe200000010ff */
[----:B------:R-:W-:-:S03]  /*25a0*/  @P0 FMUL.FTZ R104, R151, R106 ;  /* 0x0000006a97680220 */ /* 0x000fc60000410000 */
[----:B------:R-:W-:Y:S01]  /*25b0*/  PRMT R102, R102, 0x5410, R107 ;  /* 0x0000541066667816 */ /* 0x000fe2000000006b */
[----:B------:R-:W-:-:S07]  /*25c0*/  FADD.FTZ R73, R73, R104 ;  /* 0x0000006849497221 */ /* 0x000fce0000010000 */
.L_x_561:
        /* <DEDUP_REMOVED lines=14> */
[----:B------:R-:W-:Y:S02]  /*26b0*/  @P0 FMUL.FTZ R107, R151, R104 ;  /* 0x00000068976b0220 */ /* 0x000fe40000410000 */
[----:B------:R-:W-:Y:S02]  /*26c0*/  F2FP.BF16.F32.PACK_AB R106, RZ, R106 ;  /* 0x0000006aff6a723e */ /* 0x000fe400000010ff */
[----:B------:R-:W-:Y:S02]  /*26d0*/  FADD.FTZ R74, R74, R107 ;  /* 0x0000006b4a4a7221 */ /* 0x000fe40000010000 */
[----:B------:R-:W-:-:S07]  /*26e0*/  PRMT R103, R106, 0x7610, R103 ;  /* 0x000076106a677816 */ /* 0x000fce0000000067 */
.L_x_562:
[----:B------:R-:W-:Y:S05]  /*26f0*/  BRA.U !UP2, `(.L_x_563) ;  /* 0x000000190afc7547 */ /* 0x000fea000b800000 */
[----:B------:R-:W-:Y:S01]  /*2700*/  FFMA.FTZ R104, R132, UR7, R108 ;  /* 0x0000000784687c23 */ /* 0x000fe2000801006c */
[----:B------:R-:W-:Y:S02]  /*2710*/  ISETP.GE.U32.AND P0, PT, R120, RZ, PT ;  /* 0x000000ff7800720c */ /* 0x000fe40003f06070 */
[----:B------:R-:W-:Y:S01]  /*2720*/  ISETP.LT.AND P4, PT, RZ, UR34, PT ;  /* 0x00000022ff007c0c */ /* 0x000fe2000bf81270 */
[----:B------:R-:W-:Y:S01]  /*2730*/  FADD.FTZ R104, R131, -R104 ;  /* 0x8000006883687221 */ /* 0x000fe20000010000 */
[----:B------:R-:W-:Y:S02]  /*2740*/  ISETP.GE.U32.AND.EX P0, PT, R121, 0x1000000, PT, P0 ;  /* 0x010000007900780c */ /* 0x000fe40003f06100 */
[----:B------:R-:W-:Y:S01]  /*2750*/  MOV R106, RZ ;  /* 0x000000ff006a7202 */ /* 0x000fe20000000f00 */
[----:B------:R-:W-:-:S05]  /*2760*/  FMUL.FTZ R104, R104, UR33 ;  /* 0x0000002168687c20 */ /* 0x000fca0008410000 */
[----:B------:R-:W-:-:S05]  /*2770*/  FSEL R104, R104, RZ, P4 ;  /* 0x000000ff68687208 */ /* 0x000fca0002000000 */
[----:B------:R-:W-:Y:S01]  /*2780*/  FMUL.FTZ R104, R104, UR27 ;  /* 0x0000001b68687c20 */ /* 0x000fe20008410000 */
[----:B------:R-:W-:Y:S02]  /*2790*/  @P0 SHF.L.U32 R107, R17, 0x10, RZ ;  /* 0x00000010116b0819 */ /* 0x000fe400000006ff */
[----:B------:R-:W-:Y:S01]  /*27a0*/  @P0 SHF.L.U32 R105, R105, 0x10, RZ ;  /* 0x0000001069690819 */ /* 0x000fe200000006ff */
[----:B------:R-:W-:Y:S01]  /*27b0*/  FMUL.FTZ R152, R104, UR26 ;  /* 0x0000001a68987c20 */ /* 0x000fe20008410000 */
[----:B------:R-:W-:-:S03]  /*27c0*/  HFMA2 R104, -RZ, RZ, 0, 0 ;  /* 0x00000000ff687431 */ /* 0x000fc600000001ff */
[C---:B------:R-:W-:Y:S01]  /*27d0*/  @P0 FMUL.FTZ R106, R152.reuse, R107 ;  /* 0x0000006b986a0220 */ /* 0x040fe20000410000 */
[----:B------:R-:W-:-:S04]  /*27e0*/  @P0 FMUL.FTZ R104, R152, R105 ;  /* 0x0000006998680220 */ /* 0x000fc80000410000 */
[----:B------:R-:W-:Y:S01]  /*27f0*/  F2FP.BF16.F32.PACK_AB R106, RZ, R106 ;  /* 0x0000006aff6a723e */ /* 0x000fe200000010ff */
[----:B------:R-:W-:-:S03]  /*2800*/  FADD.FTZ R75, R75, R104 ;  /* 0x000000684b4b7221 */ /* 0x000fc60000010000 */
[----:B------:R-:W-:Y:S01]  /*2810*/  PRMT R103, R103, 0x5410, R106 ;  /* 0x0000541067677816 */ /* 0x000fe2000000006a */
[----:B------:R-:W-:Y:S06]  /*2820*/  BRA `(.L_x_563) ;  /* 0x0000001800b07947 */ /* 0x000fec0003800000 */
.L_x_555:
[--C-:B------:R-:W-:Y:S01]  /*2830*/  FFMA.FTZ R92, R126, UR7, R108.reuse ;  /* 0x000000077e5c7c23 */ /* 0x100fe2000801006c */
[--C-:B------:R-:W-:Y:S01]  /*2840*/  FFMA.FTZ R95, R3, UR7, R108.reuse ;  /* 0x00000007035f7c23 */ /* 0x100fe2000801006c */
[--C-:B------:R-:W-:Y:S01]  /*2850*/  FFMA.FTZ R151, R115, UR7, R108.reuse ;  /* 0x0000000773977c23 */ /* 0x100fe2000801006c */
[----:B------:R-:W-:Y:S01]  /*2860*/  FFMA.FTZ R94, R128, UR7, R108 ;  /* 0x00000007805e7c23 */ /* 0x000fe2000801006c */
[----:B------:R-:W-:Y:S01]  /*2870*/  FADD.FTZ R93, R125, -R92 ;  /* 0x8000005c7d5d7221 */ /* 0x000fe20000010000 */
[----:B------:R-:W-:Y:S01]  /*2880*/  FADD.FTZ R92, R114, -R95 ;  /* 0x8000005f725c7221 */ /* 0x000fe20000010000 */
[----:B------:R-:W-:Y:S01]  /*2890*/  FADD.FTZ R95, R116, -R151 ;  /* 0x80000097745f7221 */ /* 0x000fe20000010000 */
[----:B------:R-:W-:Y:S01]  /*28a0*/  ISETP.LT.AND P0, PT, RZ, UR34, PT ;  /* 0x00000022ff007c0c */ /* 0x000fe2000bf01270 */
[----:B------:R-:W-:Y:S01]  /*28b0*/  FMUL.FTZ R151, R93, UR33 ;  /* 0x000000215d977c20 */ /* 0x000fe20008410000 */
[----:B------:R-:W-:Y:S01]  /*28c0*/  FMUL.FTZ R93, R92, UR33 ;  /* 0x000000215c5d7c20 */ /* 0x000fe20008410000 */
[----:B------:R-:W-:Y:S01]  /*28d0*/  FADD.FTZ R94, R127, -R94 ;  /* 0x8000005e7f5e7221 */ /* 0x000fe20000010000 */
[----:B------:R-:W-:-:S02]  /*28e0*/  FMUL.FTZ R95, R95, UR33 ;  /* 0x000000215f5f7c20 */ /* 0x000fc40008410000 */
[----:B------:R-:W-:Y:S01]  /*28f0*/  FSEL R92, R151, RZ, P0 ;  /* 0x000000ff975c7208 */ /* 0x000fe20000000000 */
[----:B------:R-:W-:Y:S01]  /*2900*/  FMUL.FTZ R94, R94, UR33 ;  /* 0x000000215e5e7c20 */ /* 0x000fe20008410000 */
[----:B------:R-:W-:Y:S01]  /*2910*/  FSEL R93, R93, RZ, P0 ;  /* 0x000000ff5d5d7208 */ /* 0x000fe20000000000 */
[----:B------:R-:W-:Y:S06]  /*2920*/  BRA.U !UP2, `(.L_x_564) ;  /* 0x000000010a307547 */ /* 0x000fec000b800000 */
[----:B------:R-:W-:Y:S01]  /*2930*/  LOP3.LUT P4, RZ, R120, 0xff, RZ, 0xc0, !PT ;  /* 0x000000ff78ff7812 */ /* 0x000fe2000788c0ff */
[----:B------:R-:W-:Y:S01]  /*2940*/  FMUL.FTZ R151, R93, UR27 ;  /* 0x0000001b5d977c20 */ /* 0x000fe20008410000 */
[----:B------:R-:W-:-:S03]  /*2950*/  MOV R152, RZ ;  /* 0x000000ff00987202 */ /* 0x000fc60000000f00 */
[----:B------:R-:W-:Y:S01]  /*2960*/  FMUL.FTZ R153, R151, UR26 ;  /* 0x0000001a97997c20 */ /* 0x000fe20008410000 */
[----:B------:R-:W-:-:S07]  /*2970*/  IMAD.MOV.U32 R151, RZ, RZ, RZ ;  /* 0x000000ffff977224 */ /* 0x000fce00078e00ff */
[----:B------:R-:W-:Y:S02]  /*2980*/  @P4 SHF.L.U32 R156, R32, 0x10, RZ ;  /* 0x00000010209c4819 */ /* 0x000fe400000006ff */
[----:B------:R-:W-:-:S03]  /*2990*/  @P4 SHF.L.U32 R154, R96, 0x10, RZ ;  /* 0x00000010609a4819 */ /* 0x000fc600000006ff */
[-C--:B------:R-:W-:Y:S02]  /*29a0*/  @P4 FMUL.FTZ R152, R156, R153.reuse ;  /* 0x000000999c984220 */ /* 0x080fe40000410000 */
[----:B------:R-:W-:-:S03]  /*29b0*/  @P4 FMUL.FTZ R151, R154, R153 ;  /* 0x000000999a974220 */ /* 0x000fc60000410000 */
[----:B------:R-:W-:Y:S01]  /*29c0*/  F2FP.BF16.F32.PACK_AB R152, RZ, R152 ;  /* 0x00000098ff98723e */ /* 0x000fe200000010ff */
[----:B------:R-:W-:-:S03]  /*29d0*/  FADD.FTZ R68, R68, R151 ;  /* 0x0000009744447221 */ /* 0x000fc60000010000 */
[----:B------:R-:W-:-:S07]  /*29e0*/  PRMT R100, R152, 0x7610, R100 ;  /* 0x0000761098647816 */ /* 0x000fce0000000064 */
.L_x_564:
[----:B------:R-:W-:Y:S05]  /*29f0*/  BRA.U !UP2, `(.L_x_565) ;  /* 0x000000010a307547 */ /* 0x000fea000b800000 */
[----:B------:R-:W-:Y:S01]  /*2a00*/  LOP3.LUT P4, RZ, R120, 0xff00, RZ, 0xc0, !PT ;  /* 0x0000ff0078ff7812 */ /* 0x000fe2000788c0ff */
[----:B------:R-:W-:Y:S01]  /*2a10*/  FMUL.FTZ R151, R92, UR27 ;  /* 0x0000001b5c977c20 */ /* 0x000fe20008410000 */
[----:B------:R-:W-:-:S03]  /*2a20*/  HFMA2 R152, -RZ, RZ, 0, 0 ;  /* 0x00000000ff987431 */ /* 0x000fc600000001ff */
[----:B------:R-:W-:-:S08]  /*2a30*/  FMUL.FTZ R151, R151, UR26 ;  /* 0x0000001a97977c20 */ /* 0x000fd00008410000 */
[----:B------:R-:W-:Y:S01]  /*2a40*/  @P4 SHF.L.U32 R154, R107, 0x10, RZ ;  /* 0x000000106b9a4819 */ /* 0x000fe200000006ff */
[----:B------:R-:W-:-:S04]  /*2a50*/  IMAD.MOV.U32 R107, RZ, RZ, RZ ;  /* 0x000000ffff6b7224 */ /* 0x000fc800078e00ff */
[----:B------:R-:W-:Y:S01]  /*2a60*/  @P4 FMUL.FTZ R152, R154, R151 ;  /* 0x000000979a984220 */ /* 0x000fe20000410000 */
[----:B------:R-:W-:-:S03]  /*2a70*/  @P4 SHF.L.U32 R154, R14, 0x10, RZ ;  /* 0x000000100e9a4819 */ /* 0x000fc600000006ff */
[----:B------:R-:W-:Y:S02]  /*2a80*/  FADD.FTZ R69, R69, R152 ;  /* 0x0000009845457221 */ /* 0x000fe40000010000 */
[----:B------:R-:W-:-:S05]  /*2a90*/  @P4 FMUL.FTZ R107, R154, R151 ;  /* 0x000000979a6b4220 */ /* 0x000fca0000410000 */
[----:B------:R-:W-:-:S04]  /*2aa0*/  F2FP.BF16.F32.PACK_AB R107, RZ, R107 ;  /* 0x0000006bff6b723e */ /* 0x000fc800000010ff */
[----:B------:R-:W-:-:S07]  /*2ab0*/  PRMT R100, R100, 0x5410, R107 ;  /* 0x0000541064647816 */ /* 0x000fce000000006b */
.L_x_565:
[----:B------:R-:W-:Y:S02]  /*2ac0*/  FSEL R94, R94, RZ, P0 ;  /* 0x000000ff5e5e7208 */ /* 0x000fe40000000000 */
[----:B------:R-:W-:Y:S01]  /*2ad0*/  FSEL R95, R95, RZ, P0 ;  /* 0x000000ff5f5f7208 */ /* 0x000fe20000000000 */
[----:B------:R-:W-:Y:S06]  /*2ae0*/  BRA.U !UP2, `(.L_x_566) ;  /* 0x000000010a307547 */ /* 0x000fec000b800000 */
[----:B------:R-:W-:Y:S01]  /*2af0*/  LOP3.LUT P4, RZ, R120, 0xff0000, RZ, 0xc0, !PT ;  /* 0x00ff000078ff7812 */ /* 0x000fe2000788c0ff */
[----:B------:R-:W-:Y:S01]  /*2b00*/  FMUL.FTZ R107, R95, UR27 ;  /* 0x0000001b5f6b7c20 */ /* 0x000fe20008410000 */
[----:B------:R-:W-:-:S03]  /*2b10*/  HFMA2 R151, -RZ, RZ, 0, 0 ;  /* 0x00000000ff977431 */ /* 0x000fc600000001ff */
[----:B------:R-:W-:Y:S01]  /*2b20*/  FMUL.FTZ R152, R107, UR26 ;  /* 0x0000001a6b987c20 */ /* 0x000fe20008410000 */
[----:B------:R-:W-:-:S07]  /*2b30*/  MOV R107, RZ ;  /* 0x000000ff006b7202 */ /* 0x000fce0000000f00 */
[----:B------:R-:W-:Y:S02]  /*2b40*/  @P4 SHF.L.U32 R155, R33, 0x10, RZ ;  /* 0x00000010219b4819 */ /* 0x000fe400000006ff */
[----:B------:R-:W-:-:S03]  /*2b50*/  @P4 SHF.L.U32 R153, R97, 0x10, RZ ;  /* 0x0000001061994819 */ /* 0x000fc600000006ff */
[-C--:B------:R-:W-:Y:S02]  /*2b60*/  @P4 FMUL.FTZ R151, R155, R152.reuse ;  /* 0x000000989b974220 */ /* 0x080fe40000410000 */
[----:B------:R-:W-:-:S03]  /*2b70*/  @P4 FMUL.FTZ R107, R153, R152 ;  /* 0x00000098996b4220 */ /* 0x000fc60000410000 */
[----:B------:R-:W-:Y:S01]  /*2b80*/  F2FP.BF16.F32.PACK_AB R151, RZ, R151 ;  /* 0x00000097ff97723e */ /* 0x000fe200000010ff */
[----:B------:R-:W-:-:S03]  /*2b90*/  FADD.FTZ R70, R70, R107 ;  /* 0x0000006b46467221 */ /* 0x000fc60000010000 */
[----:B------:R-:W-:-:S07]  /*2ba0*/  PRMT R101, R151, 0x7610, R101 ;  /* 0x0000761097657816 */ /* 0x000fce0000000065 */
.L_x_566:
[----:B------:R-:W-:Y:S05]  /*2bb0*/  BRA.U !UP2, `(.L_x_567) ;  /* 0x000000010a2c7547 */ /* 0x000fea000b800000 */
[----:B------:R-:W-:Y:S01]  /*2bc0*/  LOP3.LUT P4, RZ, R120, 0xff000000, RZ, 0xc0, !PT ;  /* 0xff00000078ff7812 */ /* 0x000fe2000788c0ff */
[----:B------:R-:W-:-:S04]  /*2bd0*/  FMUL.FTZ R107, R94, UR27 ;  /* 0x0000001b5e6b7c20 */ /* 0x000fc80008410000 */
[----:B------:R-:W-:-:S08]  /*2be0*/  FMUL.FTZ R151, R107, UR26 ;  /* 0x0000001a6b977c20 */ /* 0x000fd00008410000 */
[----:B------:R-:W-:Y:S01]  /*2bf0*/  @P4 IMAD.U32 R152, R106, 0x10000, RZ ;  /* 0x000100006a984824 */ /* 0x000fe200078e00ff */
[----:B------:R-:W-:-:S03]  /*2c00*/  CS2R R106, SRZ ;  /* 0x00000000006a7805 */ /* 0x000fc6000001ff00 */
[----:B------:R-:W-:Y:S01]  /*2c10*/  @P4 FMUL.FTZ R106, R152, R151 ;  /* 0x00000097986a4220 */ /* 0x000fe20000410000 */
[----:B------:R-:W-:-:S03]  /*2c20*/  @P4 SHF.L.U32 R152, R15, 0x10, RZ ;  /* 0x000000100f984819 */ /* 0x000fc600000006ff */
[----:B------:R-:W-:Y:S02]  /*2c30*/  FADD.FTZ R71, R71, R106 ;  /* 0x0000006a47477221 */ /* 0x000fe40000010000 */
[----:B------:R-:W-:-:S05]  /*2c40*/  @P4 FMUL.FTZ R107, R152, R151 ;  /* 0x00000097986b4220 */ /* 0x000fca0000410000 */
[----:B------:R-:W-:-:S04]  /*2c50*/  F2FP.BF16.F32.PACK_AB R107, RZ, R107 ;  /* 0x0000006bff6b723e */ /* 0x000fc800000010ff */
[----:B------:R-:W-:-:S07]  /*2c60*/  PRMT R101, R101, 0x5410, R107 ;  /* 0x0000541065657816 */ /* 0x000fce000000006b */
.L_x_567:
[--C-:B------:R-:W-:Y:S01]  /*2c70*/  FFMA.FTZ R106, R130, UR7, R108.reuse ;  /* 0x00000007826a7c23 */ /* 0x100fe2000801006c */
[----:B------:R-:W-:Y:S01]  /*2c80*/  FFMA.FTZ R151, R117, UR7, R108 ;  /* 0x0000000775977c23 */ /* 0x000fe2000801006c */
[----:B------:R-:W-:Y:S02]  /*2c90*/  F2FP.BF16.F32.PACK_AB R92, R92, R93 ;  /* 0x0000005d5c5c723e */ /* 0x000fe400000010ff */
[----:B------:R-:W-:Y:S01]  /*2ca0*/  FADD.FTZ R107, R129, -R106 ;  /* 0x8000006a816b7221 */ /* 0x000fe20000010000 */
[----:B------:R-:W-:-:S03]  /*2cb0*/  FADD.FTZ R106, R118, -R151 ;  /* 0x80000097766a7221 */ /* 0x000fc60000010000 */
[----:B------:R-:W-:Y:S01]  /*2cc0*/  FMUL.FTZ R151, R107, UR33 ;  /* 0x000000216b977c20 */ /* 0x000fe20008410000 */
[----:B------:R-:W-:-:S04]  /*2cd0*/  FMUL.FTZ R107, R106, UR33 ;  /* 0x000000216a6b7c20 */ /* 0x000fc80008410000 */
        /* <DEDUP_REMOVED lines=15> */
.L_x_568:
[----:B------:R-:W-:Y:S05]  /*2dd0*/  BRA.U !UP2, `(.L_x_569) ;  /* 0x000000010a307547 */ /* 0x000fea000b800000 */
[----:B------:R-:W-:Y:S01]  /*2de0*/  LOP3.LUT P4, RZ, R121, 0xff00, RZ, 0xc0, !PT ;  /* 0x0000ff0079ff7812 */ /* 0x000fe2000788c0ff */
[----:B------:R-:W-:-:S04]  /*2df0*/  FMUL.FTZ R93, R106, UR27 ;  /* 0x0000001b6a5d7c20 */ /* 0x000fc80008410000 */
[----:B------:R-:W-:Y:S01]  /*2e00*/  FMUL.FTZ R151, R93, UR26 ;  /* 0x0000001a5d977c20 */ /* 0x000fe20008410000 */
[----:B------:R-:W-:-:S07]  /*2e10*/  HFMA2 R93, -RZ, RZ, 0, 0 ;  /* 0x00000000ff5d7431 */ /* 0x000fce00000001ff */
[----:B------:R-:W-:Y:S01]  /*2e20*/  @P4 IMAD.U32 R152, R104, 0x10000, RZ ;  /* 0x0001000068984824 */ /* 0x000fe200078e00ff */
[----:B------:R-:W-:-:S03]  /*2e30*/  MOV R104, RZ ;  /* 0x000000ff00687202 */ /* 0x000fc60000000f00 */
[----:B------:R-:W-:Y:S01]  /*2e40*/  @P4 FMUL.FTZ R104, R152, R151 ;  /* 0x0000009798684220 */ /* 0x000fe20000410000 */
[----:B------:R-:W-:-:S03]  /*2e50*/  @P4 SHF.L.U32 R152, R16, 0x10, RZ ;  /* 0x0000001010984819 */ /* 0x000fc600000006ff */
[----:B------:R-:W-:Y:S02]  /*2e60*/  FADD.FTZ R73, R73, R104 ;  /* 0x0000006849497221 */ /* 0x000fe40000010000 */
[----:B------:R-:W-:-:S05]  /*2e70*/  @P4 FMUL.FTZ R93, R152, R151 ;  /* 0x00000097985d4220 */ /* 0x000fca0000410000 */
[----:B------:R-:W-:-:S04]  /*2e80*/  F2FP.BF16.F32.PACK_AB R93, RZ, R93 ;  /* 0x0000005dff5d723e */ /* 0x000fc800000010ff */
[----:B------:R-:W-:-:S07]  /*2e90*/  PRMT R102, R102, 0x5410, R93 ;  /* 0x0000541066667816 */ /* 0x000fce000000005d */
.L_x_569:
[--C-:B------:R-:W-:Y:S01]  /*2ea0*/  FFMA.FTZ R104, R132, UR7, R108.reuse ;  /* 0x0000000784687c23 */ /* 0x100fe2000801006c */
[----:B------:R-:W-:-:S03]  /*2eb0*/  FFMA.FTZ R93, R119, UR7, R108 ;  /* 0x00000007775d7c23 */ /* 0x000fc6000801006c */
[----:B------:R-:W-:Y:S01]  /*2ec0*/  FADD.FTZ R104, R131, -R104 ;  /* 0x8000006883687221 */ /* 0x000fe20000010000 */
[----:B------:R-:W-:-:S03]  /*2ed0*/  FADD.FTZ R93, R124, -R93 ;  /* 0x8000005d7c5d7221 */ /* 0x000fc60000010000 */
[----:B------:R-:W-:Y:S01]  /*2ee0*/  FMUL.FTZ R151, R104, UR33 ;  /* 0x0000002168977c20 */ /* 0x000fe20008410000 */
[----:B------:R-:W-:Y:S01]  /*2ef0*/  FMUL.FTZ R104, R93, UR33 ;  /* 0x000000215d687c20 */ /* 0x000fe20008410000 */
[----:B------:R-:W-:-:S03]  /*2f00*/  F2FP.BF16.F32.PACK_AB R93, R94, R95 ;  /* 0x0000005f5e5d723e */ /* 0x000fc600000010ff */
[----:B------:R-:W-:Y:S02]  /*2f10*/  FSEL R153, R151, RZ, P0 ;  /* 0x000000ff97997208 */ /* 0x000fe40000000000 */
[----:B------:R-:W-:Y:S01]  /*2f20*/  FSEL R104, R104, RZ, P0 ;  /* 0x000000ff68687208 */ /* 0x000fe20000000000 */
[----:B------:R-:W-:Y:S06]  /*2f30*/  BRA.U !UP2, `(.L_x_570) ;  /* 0x000000010a2c7547 */ /* 0x000fec000b800000 */
[----:B------:R-:W-:Y:S01]  /*2f40*/  LOP3.LUT P0, RZ, R121, 0xff0000, RZ, 0xc0, !PT ;  /* 0x00ff000079ff7812 */ /* 0x000fe2000780c0ff */
[----:B------:R-:W-:-:S04]  /*2f50*/  FMUL.FTZ R94, R104, UR27 ;  /* 0x0000001b685e7c20 */ /* 0x000fc80008410000 */
[----:B------:R-:W-:Y:S01]  /*2f60*/  FMUL.FTZ R151, R94, UR26 ;  /* 0x0000001a5e977c20 */ /* 0x000fe20008410000 */
[----:B------:R-:W-:-:S07]  /*2f70*/  CS2R R94, SRZ ;  /* 0x00000000005e7805 */ /* 0x000fce000001ff00 */
[----:B------:R-:W-:Y:S02]  /*2f80*/  @P0 SHF.L.U32 R154, R35, 0x10, RZ ;  /* 0x00000010239a0819 */ /* 0x000fe400000006ff */
[----:B------:R-:W-:-:S03]  /*2f90*/  @P0 SHF.L.U32 R152, R99, 0x10, RZ ;  /* 0x0000001063980819 */ /* 0x000fc600000006ff */
[-C--:B------:R-:W-:Y:S02]  /*2fa0*/  @P0 FMUL.FTZ R94, R154, R151.reuse ;  /* 0x000000979a5e0220 */ /* 0x080fe40000410000 */
[----:B------:R-:W-:-:S03]  /*2fb0*/  @P0 FMUL.FTZ R95, R152, R151 ;  /* 0x00000097985f0220 */ /* 0x000fc60000410000 */
[----:B------:R-:W-:Y:S01]  /*2fc0*/  F2FP.BF16.F32.PACK_AB R94, RZ, R94 ;  /* 0x0000005eff5e723e */ /* 0x000fe200000010ff */
[----:B------:R-:W-:-:S03]  /*2fd0*/  FADD.FTZ R74, R74, R95 ;  /* 0x0000005f4a4a7221 */ /* 0x000fc60000010000 */
[----:B------:R-:W-:-:S07]  /*2fe0*/  PRMT R103, R94, 0x7610, R103 ;  /* 0x000076105e677816 */ /* 0x000fce0000000067 */
.L_x_570:
[----:B------:R-:W-:Y:S02]  /*2ff0*/  F2FP.BF16.F32.PACK_AB R94, R106, R107 ;  /* 0x0000006b6a5e723e */ /* 0x000fe400000010ff */
[----:B------:R-:W-:Y:S01]  /*3000*/  F2FP.BF16.F32.PACK_AB R95, R153, R104 ;  /* 0x00000068995f723e */ /* 0x000fe200000010ff */
[----:B------:R-:W-:Y:S06]  /*3010*/  BRA.U !UP2, `(.L_x_563) ;  /* 0x000000110ab47547 */ /* 0x000fec000b800000 */
[----:B------:R-:W-:Y:S01]  /*3020*/  ISETP.GE.U32.AND P0, PT, R120, RZ, PT ;  /* 0x000000ff7800720c */ /* 0x000fe20003f06070 */
[----:B------:R-:W-:Y:S01]  /*3030*/  FMUL.FTZ R104, R153, UR27 ;  /* 0x0000001b99687c20 */ /* 0x000fe20008410000 */
[----:B------:R-:W-:Y:S02]  /*3040*/  IMAD.MOV.U32 R106, RZ, RZ, RZ ;  /* 0x000000ffff6a7224 */ /* 0x000fe400078e00ff */
[----:B------:R-:W-:Y:S01]  /*3050*/  ISETP.GE.U32.AND.EX P0, PT, R121, 0x1000000, PT, P0 ;  /* 0x010000007900780c */ /* 0x000fe20003f06100 */
[----:B------:R-:W-:Y:S01]  /*3060*/  FMUL.FTZ R107, R104, UR26 ;  /* 0x0000001a686b7c20 */ /* 0x000fe20008410000 */
[----:B------:R-:W-:-:S11]  /*3070*/  MOV R104, RZ ;  /* 0x000000ff00687202 */ /* 0x000fd60000000f00 */
[----:B------:R-:W-:-:S05]  /*3080*/  @P0 SHF.L.U32 R152, R17, 0x10, RZ ;  /* 0x0000001011980819 */ /* 0x000fca00000006ff */
[----:B------:R-:W-:Y:S01]  /*3090*/  @P0 FMUL.FTZ R106, R152, R107 ;  /* 0x0000006b986a0220 */ /* 0x000fe20000410000 */
[----:B------:R-:W-:-:S04]  /*30a0*/  @P0 SHF.L.U32 R152, R105, 0x10, RZ ;  /* 0x0000001069980819 */ /* 0x000fc800000006ff */
[----:B------:R-:W-:Y:S01]  /*30b0*/  F2FP.BF16.F32.PACK_AB R106, RZ, R106 ;  /* 0x0000006aff6a723e */ /* 0x000fe200000010ff */
[----:B------:R-:W-:-:S03]  /*30c0*/  @P0 FMUL.FTZ R104, R152, R107 ;  /* 0x0000006b98680220 */ /* 0x000fc60000410000 */
[----:B------:R-:W-:Y:S01]  /*30d0*/  PRMT R103, R103, 0x5410, R106 ;  /* 0x0000541067677816 */ /* 0x000fe2000000006a */
[----:B------:R-:W-:Y:S01]  /*30e0*/  FADD.FTZ R75, R75, R104 ;  /* 0x000000684b4b7221 */ /* 0x000fe20000010000 */
[----:B------:R-:W-:Y:S06]  /*30f0*/  BRA `(.L_x_563) ;  /* 0x00000010007c7947 */ /* 0x000fec0003800000 */
.L_x_554:
[----:B------:R-:W-:-:S04]  /*3100*/  UISETP.NE.U32.AND UP0, UPT, UR4, URZ, UPT ;  /* 0x000000ff0400728c */ /* 0x000fc8000bf05070 */
[----:B------:R-:W-:-:S09]  /*3110*/  UISETP.NE.AND.EX UP0, UPT, UR5, URZ, UPT, UP0 ;  /* 0x000000ff0500728c */ /* 0x000fd2000bf05300 */
[----:B------:R-:W-:Y:S05]  /*3120*/  BRA.U UP0, `(.L_x_571) ;  /* 0x00000009003c7547 */ /* 0x000fea000b800000 */
[----:B------:R-:W-:Y:S01]  /*3130*/  ISETP.LT.AND P4, PT, RZ, UR34, PT ;  /* 0x00000022ff007c0c */ /* 0x000fe2000bf81270 */
[----:B------:R-:W-:-:S12]  /*3140*/  BRA.U !UP2, `(.L_x_572) ;  /* 0x000000010a407547 */ /* 0x000fd8000b800000 */
[----:B------:R-:W-:Y:S01]  /*3150*/  @P4 FFMA.FTZ R153, R3, UR7, R108 ;  /* 0x0000000703994c23 */ /* 0x000fe2000801006c */
[----:B------:R-:W-:-:S03]  /*3160*/  LOP3.LUT P0, RZ, R120, 0xff, RZ, 0xc0, !PT ;  /* 0x000000ff78ff7812 */ /* 0x000fc6000780c0ff */
[----:B------:R-:W-:Y:S01]  /*3170*/  @P4 FADD.FTZ R154, R114, -R153 ;  /* 0x80000099729a4221 */ /* 0x000fe20000010000 */
[----:B------:R-:W-:-:S05]  /*3180*/  SHF.L.U32 R153, R84, 0x10, RZ ;  /* 0x0000001054997819 */ /* 0x000fca00000006ff */
[----:B------:R-:W-:Y:S01]  /*3190*/  @P4 FFMA.FTZ R153, R154, UR33, R153 ;  /* 0x000000219a994c23 */ /* 0x000fe20008010099 */
[----:B------:R-:W-:-:S03]  /*31a0*/  IMAD.MOV.U32 R154, RZ, RZ, RZ ;  /* 0x000000ffff9a7224 */ /* 0x000fc600078e00ff */
[----:B------:R-:W-:Y:S01]  /*31b0*/  FMUL.FTZ R153, R153, UR27 ;  /* 0x0000001b99997c20 */ /* 0x000fe20008410000 */
[----:B------:R-:W-:Y:S02]  /*31c0*/  @P0 SHF.L.U32 R158, R32, 0x10, RZ ;  /* 0x00000010209e0819 */ /* 0x000fe400000006ff */
[----:B------:R-:W-:Y:S01]  /*31d0*/  @P0 SHF.L.U32 R156, R96, 0x10, RZ ;  /* 0x00000010609c0819 */ /* 0x000fe200000006ff */
[----:B------:R-:W-:Y:S01]  /*31e0*/  FMUL.FTZ R155, R153, UR26 ;  /* 0x0000001a999b7c20 */ /* 0x000fe20008410000 */
[----:B------:R-:W-:-:S03]  /*31f0*/  HFMA2 R153, -RZ, RZ, 0, 0 ;  /* 0x00000000ff997431 */ /* 0x000fc600000001ff */
[-C--:B------:R-:W-:Y:S01]  /*3200*/  @P0 FMUL.FTZ R154, R158, R155.reuse ;  /* 0x0000009b9e9a0220 */ /* 0x080fe20000410000 */
[----:B------:R-:W-:-:S04]  /*3210*/  @P0 FMUL.FTZ R153, R156, R155 ;  /* 0x0000009b9c990220 */ /* 0x000fc80000410000 */
[----:B------:R-:W-:Y:S01]  /*3220*/  F2FP.BF16.F32.PACK_AB R154, RZ, R154 ;  /* 0x0000009aff9a723e */ /* 0x000fe200000010ff */
[----:B------:R-:W-:-:S03]  /*3230*/  FADD.FTZ R68, R68, R153 ;  /* 0x0000009944447221 */ /* 0x000fc60000010000 */
[----:B------:R-:W-:-:S07]  /*3240*/  PRMT R100, R154, 0x7610, R100 ;  /* 0x000076109a647816 */ /* 0x000fce0000000064 */
.L_x_572:
[----:B------:R-:W-:Y:S05]  /*3250*/  BRA.U !UP2, `(.L_x_573) ;  /* 0x000000010a487547 */ /* 0x000fea000b800000 */
[----:B------:R-:W-:Y:S01]  /*3260*/  @P4 FFMA.FTZ R154, R126, UR7, R108 ;  /* 0x000000077e9a4c23 */ /* 0x000fe2000801006c */
[----:B------:R-:W-:Y:S02]  /*3270*/  @P4 SHF.L.U32 R153, R152, 0x10, RZ ;  /* 0x0000001098994819 */ /* 0x000fe400000006ff */
[----:B------:R-:W-:Y:S01]  /*3280*/  LOP3.LUT P0, RZ, R120, 0xff00, RZ, 0xc0, !PT ;  /* 0x0000ff0078ff7812 */ /* 0x000fe2000780c0ff */
[----:B------:R-:W-:Y:S01]  /*3290*/  @P4 FADD.FTZ R154, R125, -R154 ;  /* 0x8000009a7d9a4221 */ /* 0x000fe20000010000 */
[----:B------:R-:W-:-:S04]  /*32a0*/  @!P4 PRMT R152, R84, 0x7632, R152 ;  /* 0x000076325498c816 */ /* 0x000fc80000000098 */
[----:B------:R-:W-:Y:S01]  /*32b0*/  @!P4 SHF.L.U32 R152, R152, 0x10, RZ ;  /* 0x000000109898c819 */ /* 0x000fe200000006ff */
[----:B------:R-:W-:-:S04]  /*32c0*/  @P4 FFMA.FTZ R152, R154, UR33, R153 ;  /* 0x000000219a984c23 */ /* 0x000fc80008010099 */
[----:B------:R-:W-:Y:S02]  /*32d0*/  FMUL.FTZ R152, R152, UR27 ;  /* 0x0000001b98987c20 */ /* 0x000fe40008410000 */
[----:B------:R-:W-:Y:S02]  /*32e0*/  @P0 SHF.L.U32 R154, R107, 0x10, RZ ;  /* 0x000000106b9a0819 */ /* 0x000fe400000006ff */
[----:B------:R-:W-:Y:S01]  /*32f0*/  FMUL.FTZ R153, R152, UR26 ;  /* 0x0000001a98997c20 */ /* 0x000fe20008410000 */
[----:B------:R-:W-:Y:S01]  /*3300*/  IMAD.MOV.U32 R152, RZ, RZ, RZ ;  /* 0x000000ffff987224 */ /* 0x000fe200078e00ff */
[----:B------:R-:W-:Y:S02]  /*3310*/  MOV R107, RZ ;  /* 0x000000ff006b7202 */ /* 0x000fe40000000f00 */
[----:B------:R-:W-:Y:S01]  /*3320*/  @P0 FMUL.FTZ R152, R154, R153 ;  /* 0x000000999a980220 */ /* 0x000fe20000410000 */
[----:B------:R-:W-:-:S03]  /*3330*/  @P0 SHF.L.U32 R154, R14, 0x10, RZ ;  /* 0x000000100e9a0819 */ /* 0x000fc600000006ff */
[----:B------:R-:W-:Y:S02]  /*3340*/  FADD.FTZ R69, R69, R152 ;  /* 0x0000009845457221 */ /* 0x000fe40000010000 */
[----:B------:R-:W-:-:S05]  /*3350*/  @P0 FMUL.FTZ R107, R154, R153 ;  /* 0x000000999a6b0220 */ /* 0x000fca0000410000 */
[----:B------:R-:W-:-:S04]  /*3360*/  F2FP.BF16.F32.PACK_AB R107, RZ, R107 ;  /* 0x0000006bff6b723e */ /* 0x000fc800000010ff */
[----:B------:R-:W-:-:S07]  /*3370*/  PRMT R100, R100, 0x5410, R107 ;  /* 0x0000541064647816 */ /* 0x000fce000000006b */
.L_x_573:
[----:B------:R-:W-:Y:S05]  /*3380*/  BRA.U !UP2, `(.L_x_574) ;  /* 0x000000010a407547 */ /* 0x000fea000b800000 */
[----:B------:R-:W-:Y:S01]  /*3390*/  @P4 FFMA.FTZ R107, R115, UR7, R108 ;  /* 0x00000007736b4c23 */ /* 0x000fe2000801006c */
[----:B------:R-:W-:-:S03]  /*33a0*/  LOP3.LUT P0, RZ, R120, 0xff0000, RZ, 0xc0, !PT ;  /* 0x00ff000078ff7812 */ /* 0x000fc6000780c0ff */
[----:B------:R-:W-:Y:S01]  /*33b0*/  @P4 FADD.FTZ R152, R116, -R107 ;  /* 0x8000006b74984221 */ /* 0x000fe20000010000 */
[----:B------:R-:W-:-:S05]  /*33c0*/  SHF.L.U32 R107, R85, 0x10, RZ ;  /* 0x00000010556b7819 */ /* 0x000fca00000006ff */
[----:B------:R-:W-:Y:S01]  /*33d0*/  @P4 FFMA.FTZ R107, R152, UR33, R107 ;  /* 0x00000021986b4c23 */ /* 0x000fe2000801006b */
[----:B------:R-:W-:-:S03]  /*33e0*/  MOV R152, RZ ;  /* 0x000000ff00987202 */ /* 0x000fc60000000f00 */
[----:B------:R-:W-:Y:S01]  /*33f0*/  FMUL.FTZ R107, R107, UR27 ;  /* 0x0000001b6b6b7c20 */ /* 0x000fe20008410000 */
[----:B------:R-:W-:Y:S01]  /*3400*/  @P0 SHF.L.U32 R156, R33, 0x10, RZ ;  /* 0x00000010219c0819 */ /* 0x000fe200000006ff */
[----:B------:R-:W-:Y:S02]  /*3410*/  @P0 IMAD.U32 R154, R97, 0x10000, RZ ;  /* 0x00010000619a0824 */ /* 0x000fe400078e00ff */
[----:B------:R-:W-:Y:S01]  /*3420*/  FMUL.FTZ R153, R107, UR26 ;  /* 0x0000001a6b997c20 */ /* 0x000fe20008410000 */
[----:B------:R-:W-:-:S03]  /*3430*/  HFMA2 R107, -RZ, RZ, 0, 0 ;  /* 0x00000000ff6b7431 */ /* 0x000fc600000001ff */
[-C--:B------:R-:W-:Y:S01]  /*3440*/  @P0 FMUL.FTZ R152, R156, R153.reuse ;  /* 0x000000999c980220 */ /* 0x080fe20000410000 */
[----:B------:R-:W-:-:S04]  /*3450*/  @P0 FMUL.FTZ R107, R154, R153 ;  /* 0x000000999a6b0220 */ /* 0x000fc80000410000 */
[----:B------:R-:W-:Y:S01]  /*3460*/  F2FP.BF16.F32.PACK_AB R152, RZ, R152 ;  /* 0x00000098ff98723e */ /* 0x000fe200000010ff */
[----:B------:R-:W-:-:S03]  /*3470*/  FADD.FTZ R70, R70, R107 ;  /* 0x0000006b46467221 */ /* 0x000fc60000010000 */
[----:B------:R-:W-:-:S07]  /*3480*/  PRMT R101, R152, 0x7610, R101 ;  /* 0x0000761098657816 */ /* 0x000fce0000000065 */
.L_x_574:
[----:B------:R-:W-:Y:S05]  /*3490*/  BRA.U !UP2, `(.L_x_575) ;  /* 0x000000010a447547 */ /* 0x000fea000b800000 */
[----:B------:R-:W-:Y:S01]  /*34a0*/  @P4 FFMA.FTZ R152, R128, UR7, R108 ;  /* 0x0000000780984c23 */ /* 0x000fe2000801006c */
[----:B------:R-:W-:Y:S02]  /*34b0*/  LOP3.LUT P0, RZ, R120, 0xff000000, RZ, 0xc0, !PT ;  /* 0xff00000078ff7812 */ /* 0x000fe4000780c0ff */
[----:B------:R-:W-:Y:S01]  /*34c0*/  @P4 SHF.L.U32 R151, R151, 0x10, RZ ;  /* 0x0000001097974819 */ /* 0x000fe200000006ff */
[----:B------:R-:W-:Y:S01]  /*34d0*/  @P4 FADD.FTZ R152, R127, -R152 ;  /* 0x800000987f984221 */ /* 0x000fe20000010000 */
[----:B------:R-:W-:-:S04]  /*34e0*/  @!P4 PRMT R107, R85, 0x7632, R107 ;  /* 0x00007632556bc816 */ /* 0x000fc8000000006b */
[----:B------:R-:W-:Y:S01]  /*34f0*/  @!P4 SHF.L.U32 R107, R107, 0x10, RZ ;  /* 0x000000106b6bc819 */ /* 0x000fe200000006ff */
[----:B------:R-:W-:-:S04]  /*3500*/  @P4 FFMA.FTZ R107, R152, UR33, R151 ;  /* 0x00000021986b4c23 */ /* 0x000fc80008010097 */
[----:B------:R-:W-:Y:S01]  /*3510*/  FMUL.FTZ R107, R107, UR27 ;  /* 0x0000001b6b6b7c20 */ /* 0x000fe20008410000 */
[----:B------:R-:W-:-:S03]  /*3520*/  @P0 SHF.L.U32 R152, R106, 0x10, RZ ;  /* 0x000000106a980819 */ /* 0x000fc600000006ff */
        /* <DEDUP_REMOVED lines=8> */
.L_x_575:
[----:B------:R-:W-:Y:S05]  /*35b0*/  BRA.U !UP2, `(.L_x_576) ;  /* 0x000000010a3c7547 */ /* 0x000fea000b800000 */
[----:B------:R-:W-:Y:S01]  /*35c0*/  @P4 FFMA.FTZ R107, R117, UR7, R108 ;  /* 0x00000007756b4c23 */ /* 0x000fe2000801006c */
[----:B------:R-:W-:Y:S01]  /*35d0*/  LOP3.LUT P0, RZ, R121, 0xff, RZ, 0xc0, !PT ;  /* 0x000000ff79ff7812 */ /* 0x000fe2000780c0ff */
[----:B------:R-:W-:Y:S02]  /*35e0*/  IMAD.U32 R106, R86, 0x10000, RZ ;  /* 0x00010000566a7824 */ /* 0x000fe400078e00ff */
[----:B------:R-:W-:-:S04]  /*35f0*/  @P4 FADD.FTZ R107, R118, -R107 ;  /* 0x8000006b766b4221 */ /* 0x000fc80000010000 */
[----:B------:R-:W-:-:S04]  /*3600*/  @P4 FFMA.FTZ R106, R107, UR33, R106 ;  /* 0x000000216b6a4c23 */ /* 0x000fc8000801006a */
[----:B------:R-:W-:Y:S02]  /*3610*/  FMUL.FTZ R106, R106, UR27 ;  /* 0x0000001b6a6a7c20 */ /* 0x000fe40008410000 */
[----:B------:R-:W-:Y:S02]  /*3620*/  @P0 SHF.L.U32 R154, R34, 0x10, RZ ;  /* 0x00000010229a0819 */ /* 0x000fe400000006ff */
[----:B------:R-:W-:Y:S01]  /*3630*/  FMUL.FTZ R151, R106, UR26 ;  /* 0x0000001a6a977c20 */ /* 0x000fe20008410000 */
[----:B------:R-:W-:Y:S02]  /*3640*/  CS2R R106, SRZ ;  /* 0x00000000006a7805 */ /* 0x000fe4000001ff00 */
[----:B------:R-:W-:Y:S01]  /*3650*/  @P0 SHF.L.U32 R152, R98, 0x10, RZ ;  /* 0x0000001062980819 */ /* 0x000fe200000006ff */
[----:B------:R-:W-:-:S04]  /*3660*/  @P0 FMUL.FTZ R106, R154, R151 ;  /* 0x000000979a6a0220 */ /* 0x000fc80000410000 */
[----:B------:R-:W-:Y:S01]  /*3670*/  @P0 FMUL.FTZ R107, R152, R151 ;  /* 0x00000097986b0220 */ /* 0x000fe20000410000 */
[----:B------:R-:W-:-:S03]  /*3680*/  F2FP.BF16.F32.PACK_AB R106, RZ, R106 ;  /* 0x0000006aff6a723e */ /* 0x000fc600000010ff */
[----:B------:R-:W-:Y:S01]  /*3690*/  FADD.FTZ R72, R72, R107 ;  /* 0x0000006b48487221 */ /* 0x000fe20000010000 */
[----:B------:R-:W-:-:S07]  /*36a0*/  PRMT R102, R106, 0x7610, R102 ;  /* 0x000076106a667816 */ /* 0x000fce0000000066 */
.L_x_576:
[----:B------:R-:W-:Y:S05]  /*36b0*/  BRA.U !UP2, `(.L_x_577) ;  /* 0x000000010a447547 */ /* 0x000fea000b800000 */
[----:B------:R-:W-:Y:S01]  /*36c0*/  PRMT R106, R86, 0x7632, R106 ;  /* 0x00007632566a7816 */ /* 0x000fe2000000006a */
[----:B------:R-:W-:Y:S01]  /*36d0*/  @P4 FFMA.FTZ R152, R130, UR7, R108 ;  /* 0x0000000782984c23 */ /* 0x000fe2000801006c */
[----:B------:R-:W-:Y:S02]  /*36e0*/  LOP3.LUT P0, RZ, R121, 0xff00, RZ, 0xc0, !PT ;  /* 0x0000ff0079ff7812 */ /* 0x000fe4000780c0ff */
[----:B------:R-:W-:Y:S01]  /*36f0*/  SHF.L.U32 R106, R106, 0x10, RZ ;  /* 0x000000106a6a7819 */ /* 0x000fe200000006ff */
[----:B------:R-:W-:-:S04]  /*3700*/  @P4 FADD.FTZ R107, R129, -R152 ;  /* 0x80000098816b4221 */ /* 0x000fc80000010000 */
[----:B------:R-:W-:-:S04]  /*3710*/  @P4 FFMA.FTZ R106, R107, UR33, R106 ;  /* 0x000000216b6a4c23 */ /* 0x000fc8000801006a */
[----:B------:R-:W-:Y:S02]  /*3720*/  FMUL.FTZ R106, R106, UR27 ;  /* 0x0000001b6a6a7c20 */ /* 0x000fe40008410000 */
[----:B------:R-:W-:Y:S02]  /*3730*/  @P0 SHF.L.U32 R152, R16, 0x10, RZ ;  /* 0x0000001010980819 */ /* 0x000fe400000006ff */
[----:B------:R-:W-:Y:S01]  /*3740*/  FMUL.FTZ R107, R106, UR26 ;  /* 0x0000001a6a6b7c20 */ /* 0x000fe20008410000 */
[----:B------:R-:W-:-:S03]  /*3750*/  HFMA2 R106, -RZ, RZ, 0, 0 ;  /* 0x00000000ff6a7431 */ /* 0x000fc600000001ff */
[----:B------:R-:W-:Y:S01]  /*3760*/  @P0 FMUL.FTZ R106, R152, R107 ;  /* 0x0000006b986a0220 */ /* 0x000fe20000410000 */
[----:B------:R-:W-:Y:S01]  /*3770*/  @P0 IMAD.U32 R152, R104, 0x10000, RZ ;  /* 0x0001000068980824 */ /* 0x000fe200078e00ff */
[----:B------:R-:W-:-:S03]  /*3780*/  MOV R104, RZ ;  /* 0x000000ff00687202 */ /* 0x000fc60000000f00 */
[----:B------:R-:W-:Y:S01]  /*3790*/  @P0 FMUL.FTZ R104, R152, R107 ;  /* 0x0000006b98680220 */ /* 0x000fe20000410000 */
[----:B------:R-:W-:-:S03]  /*37a0*/  F2FP.BF16.F32.PACK_AB R106, RZ, R106 ;  /* 0x0000006aff6a723e */ /* 0x000fc600000010ff */
[----:B------:R-:W-:Y:S01]  /*37b0*/  FADD.FTZ R73, R73, R104 ;  /* 0x0000006849497221 */ /* 0x000fe20000010000 */
[----:B------:R-:W-:-:S07]  /*37c0*/  PRMT R102, R102, 0x5410, R106 ;  /* 0x0000541066667816 */ /* 0x000fce000000006a */
.L_x_577:
[----:B------:R-:W-:Y:S05]  /*37d0*/  BRA.U !UP2, `(.L_x_578) ;  /* 0x000000010a407547 */ /* 0x000fea000b800000 */
[----:B------:R-:W-:Y:S01]  /*37e0*/  @P4 FFMA.FTZ R107, R119, UR7, R108 ;  /* 0x00000007776b4c23 */ /* 0x000fe2000801006c */
[----:B------:R-:W-:Y:S01]  /*37f0*/  LOP3.LUT P0, RZ, R121, 0xff0000, RZ, 0xc0, !PT ;  /* 0x00ff000079ff7812 */ /* 0x000fe2000780c0ff */
[----:B------:R-:W-:Y:S01]  /*3800*/  HFMA2 R106, -RZ, RZ, 0, 0 ;  /* 0x00000000ff6a7431 */ /* 0x000fe200000001ff */
[----:B------:R-:W-:Y:S01]  /*3810*/  SHF.L.U32 R104, R87, 0x10, RZ ;  /* 0x0000001057687819 */ /* 0x000fe200000006ff */
[----:B------:R-:W-:-:S04]  /*3820*/  @P4 FADD.FTZ R107, R124, -R107 ;  /* 0x8000006b7c6b4221 */ /* 0x000fc80000010000 */
[----:B------:R-:W-:-:S04]  /*3830*/  @P4 FFMA.FTZ R104, R107, UR33, R104 ;  /* 0x000000216b684c23 */ /* 0x000fc80008010068 */
[----:B------:R-:W-:Y:S02]  /*3840*/  FMUL.FTZ R104, R104, UR27 ;  /* 0x0000001b68687c20 */ /* 0x000fe40008410000 */
[----:B------:R-:W-:Y:S01]  /*3850*/  @P0 SHF.L.U32 R107, R35, 0x10, RZ ;  /* 0x00000010236b0819 */ /* 0x000fe200000006ff */
[----:B------:R-:W-:Y:S02]  /*3860*/  @P0 IMAD.U32 R151, R99, 0x10000, RZ ;  /* 0x0001000063970824 */ /* 0x000fe400078e00ff */
[----:B------:R-:W-:-:S04]  /*3870*/  FMUL.FTZ R104, R104, UR26 ;  /* 0x0000001a68687c20 */ /* 0x000fc80008410000 */
[-C--:B------:R-:W-:Y:S01]  /*3880*/  @P0 FMUL.FTZ R106, R107, R104.reuse ;  /* 0x000000686b6a0220 */ /* 0x080fe20000410000 */
[----:B------:R-:W-:Y:S01]  /*3890*/  MOV R107, RZ ;  /* 0x000000ff006b7202 */ /* 0x000fe20000000f00 */
[----:B------:R-:W-:-:S03]  /*38a0*/  @P0 FMUL.FTZ R107, R151, R104 ;  /* 0x00000068976b0220 */ /* 0x000fc60000410000 */
[----:B------:R-:W-:Y:S01]  /*38b0*/  F2FP.BF16.F32.PACK_AB R106, RZ, R106 ;  /* 0x0000006aff6a723e */ /* 0x000fe200000010ff */
[----:B------:R-:W-:-:S03]  /*38c0*/  FADD.FTZ R74, R74, R107 ;  /* 0x0000006b4a4a7221 */ /* 0x000fc60000010000 */
[----:B------:R-:W-:-:S07]  /*38d0*/  PRMT R103, R106, 0x7610, R103 ;  /* 0x000076106a677816 */ /* 0x000fce0000000067 */
.L_x_578:
[----:B------:R-:W-:Y:S05]  /*38e0*/  BRA.U !UP2, `(.L_x_563) ;  /* 0x000000090a807547 */ /* 0x000fea000b800000 */
[----:B------:R-:W-:Y:S01]  /*38f0*/  ISETP.GE.U32.AND P0, PT, R120, RZ, PT ;  /* 0x000000ff7800720c */ /* 0x000fe20003f06070 */
[----:B------:R-:W-:Y:S01]  /*3900*/  @P4 FFMA.FTZ R106, R132, UR7, R108 ;  /* 0x00000007846a4c23 */ /* 0x000fe2000801006c */
[----:B------:R-:W-:Y:S02]  /*3910*/  PRMT R104, R87, 0x7632, R104 ;  /* 0x0000763257687816 */ /* 0x000fe40000000068 */
[----:B------:R-:W-:Y:S01]  /*3920*/  ISETP.GE.U32.AND.EX P0, PT, R121, 0x1000000, PT, P0 ;  /* 0x010000007900780c */ /* 0x000fe20003f06100 */
[----:B------:R-:W-:Y:S01]  /*3930*/  @P4 FADD.FTZ R107, R131, -R106 ;  /* 0x8000006a836b4221 */ /* 0x000fe20000010000 */
[----:B------:R-:W-:Y:S01]  /*3940*/  SHF.L.U32 R104, R104, 0x10, RZ ;  /* 0x0000001068687819 */ /* 0x000fe200000006ff */
[----:B------:R-:W-:-:S04]  /*3950*/  HFMA2 R106, -RZ, RZ, 0, 0 ;  /* 0x00000000ff6a7431 */ /* 0x000fc800000001ff */
[----:B------:R-:W-:-:S04]  /*3960*/  @P4 FFMA.FTZ R104, R107, UR33, R104 ;  /* 0x000000216b684c23 */ /* 0x000fc80008010068 */
[----:B------:R-:W-:Y:S02]  /*3970*/  FMUL.FTZ R104, R104, UR27 ;  /* 0x0000001b68687c20 */ /* 0x000fe40008410000 */
[----:B------:R-:W-:Y:S02]  /*3980*/  @P0 SHF.L.U32 R152, R17, 0x10, RZ ;  /* 0x0000001011980819 */ /* 0x000fe400000006ff */
[----:B------:R-:W-:Y:S01]  /*3990*/  FMUL.FTZ R107, R104, UR26 ;  /* 0x0000001a686b7c20 */ /* 0x000fe20008410000 */
[----:B------:R-:W-:-:S03]  /*39a0*/  MOV R104, RZ ;  /* 0x000000ff00687202 */ /* 0x000fc60000000f00 */
[----:B------:R-:W-:Y:S01]  /*39b0*/  @P0 FMUL.FTZ R106, R152, R107 ;  /* 0x0000006b986a0220 */ /* 0x000fe20000410000 */
[----:B------:R-:W-:-:S04]  /*39c0*/  @P0 SHF.L.U32 R152, R105, 0x10, RZ ;  /* 0x0000001069980819 */ /* 0x000fc800000006ff */
[----:B------:R-:W-:Y:S01]  /*39d0*/  F2FP.BF16.F32.PACK_AB R106, RZ, R106 ;  /* 0x0000006aff6a723e */ /* 0x000fe200000010ff */
[----:B------:R-:W-:-:S03]  /*39e0*/  @P0 FMUL.FTZ R104, R152, R107 ;  /* 0x0000006b98680220 */ /* 0x000fc60000410000 */
[----:B------:R-:W-:Y:S01]  /*39f0*/  PRMT R103, R103, 0x5410, R106 ;  /* 0x0000541067677816 */ /* 0x000fe2000000006a */
[----:B------:R-:W-:Y:S01]  /*3a00*/  FADD.FTZ R75, R75, R104 ;  /* 0x000000684b4b7221 */ /* 0x000fe20000010000 */
[----:B------:R-:W-:Y:S06]  /*3a10*/  BRA `(.L_x_563) ;  /* 0x0000000800347947 */ /* 0x000fec0003800000 */
.L_x_571:
[----:B------:R-:W-:Y:S01]  /*3a20*/  ISETP.LT.AND P0, PT, RZ, UR34, PT ;  /* 0x00000022ff007c0c */ /* 0x000fe2000bf01270 */
[----:B------:R-:W-:Y:S01]  /*3a30*/  IMAD.U32 R92, R152, 0x10000, RZ ;  /* 0x00010000985c7824 */ /* 0x000fe200078e00ff */
[----:B------:R-:W-:Y:S02]  /*3a40*/  SHF.L.U32 R154, R151, 0x10, RZ ;  /* 0x00000010979a7819 */ /* 0x000fe400000006ff */
[----:B------:R-:W-:-:S09]  /*3a50*/  PLOP3.LUT P4, PT, PT, PT, UP1, 0x80, 0x8 ;  /* 0x000000000008781c */ /* 0x000fd20003f8f018 */
[--C-:B------:R-:W-:Y:S01]  /*3a60*/  @P0 FFMA.FTZ R94, R126, UR7, R108.reuse ;  /* 0x000000077e5e0c23 */ /* 0x100fe2000801006c */
[--C-:B------:R-:W-:Y:S01]  /*3a70*/  @P0 FFMA.FTZ R152, R128, UR7, R108.reuse ;  /* 0x0000000780980c23 */ /* 0x100fe2000801006c */
[----:B------:R-:W-:Y:S02]  /*3a80*/  @P0 FFMA.FTZ R156, R130, UR7, R108 ;  /* 0x00000007829c0c23 */ /* 0x000fe4000801006c */
[----:B------:R-:W-:Y:S01]  /*3a90*/  @P0 FADD.FTZ R93, R125, -R94 ;  /* 0x8000005e7d5d0221 */ /* 0x000fe20000010000 */
[----:B------:R-:W-:Y:S01]  /*3aa0*/  @P0 FADD.FTZ R95, R127, -R152 ;  /* 0x800000987f5f0221 */ /* 0x000fe20000010000 */
[----:B------:R-:W-:Y:S01]  /*3ab0*/  @P0 FADD.FTZ R151, R129, -R156 ;  /* 0x8000009c81970221 */ /* 0x000fe20000010000 */
[----:B------:R-:W-:Y:S01]  /*3ac0*/  SHF.L.U32 R152, R87, 0x10, RZ ;  /* 0x0000001057987819 */ /* 0x000fe200000006ff */
[----:B------:R-:W-:Y:S01]  /*3ad0*/  @P0 FFMA.FTZ R92, R93, UR33, R92 ;  /* 0x000000215d5c0c23 */ /* 0x000fe2000801005c */
[----:B------:R-:W-:Y:S01]  /*3ae0*/  @P0 FFMA.FTZ R93, R115, UR7, R108 ;  /* 0x00000007735d0c23 */ /* 0x000fe2000801006c */
[----:B------:R-:W-:Y:S01]  /*3af0*/  @P0 FFMA.FTZ R154, R95, UR33, R154 ;  /* 0x000000215f9a0c23 */ /* 0x000fe2000801009a */
[--C-:B------:R-:W-:Y:S01]  /*3b00*/  @P0 FFMA.FTZ R95, R119, UR7, R108.reuse ;  /* 0x00000007775f0c23 */ /* 0x100fe2000801006c */
[----:B------:R-:W-:Y:S01]  /*3b10*/  @P0 FFMA.FTZ R156, R132, UR7, R108 ;  /* 0x00000007849c0c23 */ /* 0x000fe2000801006c */
[----:B------:R-:W-:Y:S01]  /*3b20*/  @P0 FADD.FTZ R94, R116, -R93 ;  /* 0x8000005d745e0221 */ /* 0x000fe20000010000 */
[----:B------:R-:W-:Y:S01]  /*3b30*/  SHF.L.U32 R93, R85, 0x10, RZ ;  /* 0x00000010555d7819 */ /* 0x000fe200000006ff */
[----:B------:R-:W-:Y:S01]  /*3b40*/  @P0 FADD.FTZ R95, R124, -R95 ;  /* 0x8000005f7c5f0221 */ /* 0x000fe20000010000 */
[----:B------:R-:W-:-:S03]  /*3b50*/  @P0 FADD.FTZ R156, R131, -R156 ;  /* 0x8000009c839c0221 */ /* 0x000fc60000010000 */
[----:B------:R-:W-:Y:S01]  /*3b60*/  @P0 FFMA.FTZ R93, R94, UR33, R93 ;  /* 0x000000215e5d0c23 */ /* 0x000fe2000801005d */
[----:B------:R-:W-:Y:S01]  /*3b70*/  SHF.L.U32 R94, R155, 0x10, RZ ;  /* 0x000000109b5e7819 */ /* 0x000fe200000006ff */
[----:B------:R-:W-:Y:S01]  /*3b80*/  @P0 FFMA.FTZ R152, R95, UR33, R152 ;  /* 0x000000215f980c23 */ /* 0x000fe20008010098 */
[----:B------:R-:W-:-:S03]  /*3b90*/  @P4 FFMA.FTZ R95, R3, UR7, R108 ;  /* 0x00000007035f4c23 */ /* 0x000fc6000801006c */
[----:B------:R-:W-:Y:S01]  /*3ba0*/  @P0 FFMA.FTZ R94, R151, UR33, R94 ;  /* 0x00000021975e0c23 */ /* 0x000fe2000801005e */
[----:B------:R-:W-:-:S05]  /*3bb0*/  SHF.L.U32 R151, R153, 0x10, RZ ;  /* 0x0000001099977819 */ /* 0x000fca00000006ff */
[----:B------:R-:W-:Y:S01]  /*3bc0*/  @P0 FFMA.FTZ R151, R156, UR33, R151 ;  /* 0x000000219c970c23 */ /* 0x000fe20008010097 */
[----:B------:R-:W-:Y:S01]  /*3bd0*/  @P4 FADD.FTZ R156, R114, -R95 ;  /* 0x8000005f729c4221 */ /* 0x000fe20000010000 */
[----:B------:R-:W-:-:S04]  /*3be0*/  IMAD.U32 R95, R84, 0x10000, RZ ;  /* 0x00010000545f7824 */ /* 0x000fc800078e00ff */
[----:B------:R-:W-:Y:S01]  /*3bf0*/  @P4 FFMA.FTZ R95, R156, UR33, R95 ;  /* 0x000000219c5f4c23 */ /* 0x000fe2000801005f */
[----:B------:R-:W-:Y:S06]  /*3c00*/  BRA.U !UP2, `(.L_x_579) ;  /* 0x000000010a307547 */ /* 0x000fec000b800000 */
[----:B------:R-:W-:Y:S01]  /*3c10*/  LOP3.LUT P4, RZ, R120, 0xff, RZ, 0xc0, !PT ;  /* 0x000000ff78ff7812 */ /* 0x000fe2000788c0ff */
[----:B------:R-:W-:Y:S01]  /*3c20*/  FMUL.FTZ R153, R95, UR27 ;  /* 0x0000001b5f997c20 */ /* 0x000fe20008410000 */
[----:B------:R-:W-:-:S03]  /*3c30*/  MOV R155, RZ ;  /* 0x000000ff009b7202 */ /* 0x000fc60000000f00 */
[----:B------:R-:W-:Y:S01]  /*3c40*/  FMUL.FTZ R156, R153, UR26 ;  /* 0x0000001a999c7c20 */ /* 0x000fe20008410000 */
[----:B------:R-:W-:-:S07]  /*3c50*/  HFMA2 R153, -RZ, RZ, 0, 0 ;  /* 0x00000000ff997431 */ /* 0x000fce00000001ff */
[----:B------:R-:W-:Y:S02]  /*3c60*/  @P4 SHF.L.U32 R159, R32, 0x10, RZ ;  /* 0x00000010209f4819 */ /* 0x000fe400000006ff */
[----:B------:R-:W-:-:S03]  /*3c70*/  @P4 SHF.L.U32 R157, R96, 0x10, RZ ;  /* 0x00000010609d4819 */ /* 0x000fc600000006ff */
[-C--:B------:R-:W-:Y:S02]  /*3c80*/  @P4 FMUL.FTZ R155, R159, R156.reuse ;  /* 0x0000009c9f9b4220 */ /* 0x080fe40000410000 */
[----:B------:R-:W-:-:S03]  /*3c90*/  @P4 FMUL.FTZ R153, R157, R156 ;  /* 0x0000009c9d994220 */ /* 0x000fc60000410000 */
[----:B------:R-:W-:Y:S01]  /*3ca0*/  F2FP.BF16.F32.PACK_AB R155, RZ, R155 ;  /* 0x0000009bff9b723e */ /* 0x000fe200000010ff */
[----:B------:R-:W-:-:S03]  /*3cb0*/  FADD.FTZ R68, R68, R153 ;  /* 0x0000009944447221 */ /* 0x000fc60000010000 */
[----:B------:R-:W-:-:S07]  /*3cc0*/  PRMT R100, R155, 0x7610, R100 ;  /* 0x000076109b647816 */ /* 0x000fce0000000064 */
.L_x_579:
[----:B------:R-:W-:Y:S05]  /*3cd0*/  BRA.U !UP2, `(.L_x_580) ;  /* 0x000000010a307547 */ /* 0x000fea000b800000 */
[----:B------:R-:W-:Y:S01]  /*3ce0*/  LOP3.LUT P4, RZ, R120, 0xff00, RZ, 0xc0, !PT ;  /* 0x0000ff0078ff7812 */ /* 0x000fe2000788c0ff */
[----:B------:R-:W-:Y:S01]  /*3cf0*/  FMUL.FTZ R153, R92, UR27 ;  /* 0x0000001b5c997c20 */ /* 0x000fe20008410000 */
[----:B------:R-:W-:-:S03]  /*3d00*/  IMAD.MOV.U32 R156, RZ, RZ, RZ ;  /* 0x000000ffff9c7224 */ /* 0x000fc600078e00ff */
[----:B------:R-:W-:-:S08]  /*3d10*/  FMUL.FTZ R153, R153, UR26 ;  /* 0x0000001a99997c20 */ /* 0x000fd00008410000 */
[----:B------:R-:W-:Y:S01]  /*3d20*/  @P4 SHF.L.U32 R158, R107, 0x10, RZ ;  /* 0x000000106b9e4819 */ /* 0x000fe200000006ff */
[----:B------:R-:W-:-:S04]  /*3d30*/  HFMA2 R107, -RZ, RZ, 0, 0 ;  /* 0x00000000ff6b7431 */ /* 0x000fc800000001ff */
[----:B------:R-:W-:Y:S01]  /*3d40*/  @P4 FMUL.FTZ R156, R158, R153 ;  /* 0x000000999e9c4220 */ /* 0x000fe20000410000 */
[----:B------:R-:W-:-:S03]  /*3d50*/  @P4 SHF.L.U32 R158, R14, 0x10, RZ ;  /* 0x000000100e9e4819 */ /* 0x000fc600000006ff */
[----:B------:R-:W-:Y:S02]  /*3d60*/  FADD.FTZ R69, R69, R156 ;  /* 0x0000009c45457221 */ /* 0x000fe40000010000 */
[----:B------:R-:W-:-:S05]  /*3d70*/  @P4 FMUL.FTZ R107, R158, R153 ;  /* 0x000000999e6b4220 */ /* 0x000fca0000410000 */
[----:B------:R-:W-:-:S04]  /*3d80*/  F2FP.BF16.F32.PACK_AB R107, RZ, R107 ;  /* 0x0000006bff6b723e */ /* 0x000fc800000010ff */
[----:B------:R-:W-:-:S07]  /*3d90*/  PRMT R100, R100, 0x5410, R107 ;  /* 0x0000541064647816 */ /* 0x000fce000000006b */
.L_x_580:
[----:B------:R-:W-:Y:S05]  /*3da0*/  BRA.U !UP2, `(.L_x_581) ;  /* 0x000000010a307547 */ /* 0x000fea000b800000 */
[----:B------:R-:W-:Y:S01]  /*3db0*/  LOP3.LUT P4, RZ, R120, 0xff0000, RZ, 0xc0, !PT ;  /* 0x00ff000078ff7812 */ /* 0x000fe2000788c0ff */
[----:B------:R-:W-:Y:S01]  /*3dc0*/  FMUL.FTZ R107, R93, UR27 ;  /* 0x0000001b5d6b7c20 */ /* 0x000fe20008410000 */
[----:B------:R-:W-:-:S03]  /*3dd0*/  HFMA2 R153, -RZ, RZ, 0, 0 ;  /* 0x00000000ff997431 */ /* 0x000fc600000001ff */
[----:B------:R-:W-:Y:S01]  /*3de0*/  FMUL.FTZ R155, R107, UR26 ;  /* 0x0000001a6b9b7c20 */ /* 0x000fe20008410000 */
[----:B------:R-:W-:-:S07]  /*3df0*/  MOV R107, RZ ;  /* 0x000000ff006b7202 */ /* 0x000fce0000000f00 */
[----:B------:R-:W-:Y:S01]  /*3e00*/  @P4 IMAD.U32 R158, R33, 0x10000, RZ ;  /* 0x00010000219e4824 */ /* 0x000fe200078e00ff */
[----:B------:R-:W-:-:S03]  /*3e10*/  @P4 SHF.L.U32 R156, R97, 0x10, RZ ;  /* 0x00000010619c4819 */ /* 0x000fc600000006ff */
[-C--:B------:R-:W-:Y:S02]  /*3e20*/  @P4 FMUL.FTZ R153, R158, R155.reuse ;  /* 0x0000009b9e994220 */ /* 0x080fe40000410000 */
[----:B------:R-:W-:-:S03]  /*3e30*/  @P4 FMUL.FTZ R107, R156, R155 ;  /* 0x0000009b9c6b4220 */ /* 0x000fc60000410000 */
[----:B------:R-:W-:Y:S01]  /*3e40*/  F2FP.BF16.F32.PACK_AB R153, RZ, R153 ;  /* 0x00000099ff99723e */ /* 0x000fe200000010ff */
[----:B------:R-:W-:-:S03]  /*3e50*/  FADD.FTZ R70, R70, R107 ;  /* 0x0000006b46467221 */ /* 0x000fc60000010000 */
[----:B------:R-:W-:-:S07]  /*3e60*/  PRMT R101, R153, 0x7610, R101 ;  /* 0x0000761099657816 */ /* 0x000fce0000000065 */
.L_x_581:
[----:B------:R-:W-:Y:S05]  /*3e70*/  BRA.U !UP2, `(.L_x_582) ;  /* 0x000000010a2c7547 */ /* 0x000fea000b800000 */
[----:B------:R-:W-:Y:S01]  /*3e80*/  LOP3.LUT P4, RZ, R120, 0xff000000, RZ, 0xc0, !PT ;  /* 0xff00000078ff7812 */ /* 0x000fe2000788c0ff */
[----:B------:R-:W-:-:S04]  /*3e90*/  FMUL.FTZ R107, R154, UR27 ;  /* 0x0000001b9a6b7c20 */ /* 0x000fc80008410000 */
[----:B------:R-:W-:-:S08]  /*3ea0*/  FMUL.FTZ R153, R107, UR26 ;  /* 0x0000001a6b997c20 */ /* 0x000fd00008410000 */
[----:B------:R-:W-:Y:S02]  /*3eb0*/  @P4 SHF.L.U32 R156, R106, 0x10, RZ ;  /* 0x000000106a9c4819 */ /* 0x000fe400000006ff */
[----:B------:R-:W-:-:S03]  /*3ec0*/  CS2R R106, SRZ ;  /* 0x00000000006a7805 */ /* 0x000fc6000001ff00 */
[----:B------:R-:W-:Y:S01]  /*3ed0*/  @P4 FMUL.FTZ R106, R156, R153 ;  /* 0x000000999c6a4220 */ /* 0x000fe20000410000 */
[----:B------:R-:W-:-:S03]  /*3ee0*/  @P4 SHF.L.U32 R156, R15, 0x10, RZ ;  /* 0x000000100f9c4819 */ /* 0x000fc600000006ff */
[----:B------:R-:W-:Y:S02]  /*3ef0*/  FADD.FTZ R71, R71, R106 ;  /* 0x0000006a47477221 */ /* 0x000fe40000010000 */
[----:B------:R-:W-:-:S05]  /*3f00*/  @P4 FMUL.FTZ R107, R156, R153 ;  /* 0x000000999c6b4220 */ /* 0x000fca0000410000 */
[----:B------:R-:W-:-:S04]  /*3f10*/  F2FP.BF16.F32.PACK_AB R107, RZ, R107 ;  /* 0x0000006bff6b723e */ /* 0x000fc800000010ff */
[----:B------:R-:W-:-:S07]  /*3f20*/  PRMT R101, R101, 0x5410, R107 ;  /* 0x0000541065657816 */ /* 0x000fce000000006b */
.L_x_582:
[----:B------:R-:W-:Y:S01]  /*3f30*/  F2FP.BF16.F32.PACK_AB R92, R92, R95 ;  /* 0x0000005f5c5c723e */ /* 0x000fe200000010ff */
[----:B------:R-:W-:Y:S01]  /*3f40*/  @P0 FFMA.FTZ R95, R117, UR7, R108 ;  /* 0x00000007755f0c23 */ /* 0x000fe2000801006c */
[----:B------:R-:W-:-:S03]  /*3f50*/  F2FP.BF16.F32.PACK_AB R93, R154, R93 ;  /* 0x0000005d9a5d723e */ /* 0x000fc600000010ff */
[----:B------:R-:W-:Y:S01]  /*3f60*/  @P0 FADD.FTZ R106, R118, -R95 ;  /* 0x8000005f766a0221 */ /* 0x000fe20000010000 */
[----:B------:R-:W-:-:S05]  /*3f70*/  SHF.L.U32 R95, R86, 0x10, RZ ;  /* 0x00000010565f7819 */ /* 0x000fca00000006ff */
[----:B------:R-:W-:Y:S01]  /*3f80*/  @P0 FFMA.FTZ R95, R106, UR33, R95 ;  /* 0x000000216a5f0c23 */ /* 0x000fe2000801005f */
        /* <DEDUP_REMOVED lines=12> */
.L_x_583:
[----:B------:R-:W-:Y:S05]  /*4050*/  BRA.U !UP2, `(.L_x_584) ;  /* 0x000000010a307547 */ /* 0x000fea000b800000 */
[----:B------:R-:W-:Y:S01]  /*4060*/  LOP3.LUT P0, RZ, R121, 0xff00, RZ, 0xc0, !PT ;  /* 0x0000ff0079ff7812 */ /* 0x000fe2000780c0ff */
[----:B------:R-:W-:-:S04]  /*4070*/  FMUL.FTZ R106, R94, UR27 ;  /* 0x0000001b5e6a7c20 */ /* 0x000fc80008410000 */
[----:B------:R-:W-:-:S08]  /*4080*/  FMUL.FTZ R107, R106, UR26 ;  /* 0x0000001a6a6b7c20 */ /* 0x000fd00008410000 */
[----:B------:R-:W-:Y:S01]  /*4090*/  @P0 IMAD.U32 R106, R104, 0x10000, RZ ;  /* 0x00010000686a0824 */ /* 0x000fe200078e00ff */
[----:B------:R-:W-:Y:S02]  /*40a0*/  MOV R104, RZ ;  /* 0x000000ff00687202 */ /* 0x000fe40000000f00 */
[----:B------:R-:W-:Y:S01]  /*40b0*/  @P0 SHF.L.U32 R154, R16, 0x10, RZ ;  /* 0x00000010109a0819 */ /* 0x000fe200000006ff */
[----:B------:R-:W-:Y:S01]  /*40c0*/  @P0 FMUL.FTZ R104, R106, R107 ;  /* 0x0000006b6a680220 */ /* 0x000fe20000410000 */
[----:B------:R-:W-:-:S03]  /*40d0*/  HFMA2 R106, -RZ, RZ, 0, 0 ;  /* 0x00000000ff6a7431 */ /* 0x000fc600000001ff */
[----:B------:R-:W-:Y:S01]  /*40e0*/  FADD.FTZ R73, R73, R104 ;  /* 0x0000006849497221 */ /* 0x000fe20000010000 */
[----:B------:R-:W-:-:S05]  /*40f0*/  @P0 FMUL.FTZ R106, R154, R107 ;  /* 0x0000006b9a6a0220 */ /* 0x000fca0000410000 */
[----:B------:R-:W-:-:S04]  /*4100*/  F2FP.BF16.F32.PACK_AB R106, RZ, R106 ;  /* 0x0000006aff6a723e */ /* 0x000fc800000010ff */
[----:B------:R-:W-:-:S07]  /*4110*/  PRMT R102, R102, 0x5410, R106 ;  /* 0x0000541066667816 */ /* 0x000fce000000006a */
.L_x_584:
[----:B------:R-:W-:Y:S05]  /*4120*/  BRA.U !UP2, `(.L_x_585) ;  /* 0x000000010a307547 */ /* 0x000fea000b800000 */
[----:B------:R-:W-:Y:S01]  /*4130*/  LOP3.LUT P0, RZ, R121, 0xff0000, RZ, 0xc0, !PT ;  /* 0x00ff000079ff7812 */ /* 0x000fe2000780c0ff */
[----:B------:R-:W-:Y:S01]  /*4140*/  FMUL.FTZ R104, R152, UR27 ;  /* 0x0000001b98687c20 */ /* 0x000fe20008410000 */
[----:B------:R-:W-:-:S03]  /*4150*/  MOV R107, RZ ;  /* 0x000000ff006b7202 */ /* 0x000fc60000000f00 */
[----:B------:R-:W-:Y:S01]  /*4160*/  FMUL.FTZ R106, R104, UR26 ;  /* 0x0000001a686a7c20 */ /* 0x000fe20008410000 */
[----:B------:R-:W-:-:S07]  /*4170*/  HFMA2 R104, -RZ, RZ, 0, 0 ;  /* 0x00000000ff687431 */ /* 0x000fce00000001ff */
[----:B------:R-:W-:Y:S01]  /*4180*/  @P0 SHF.L.U32 R155, R35, 0x10, RZ ;  /* 0x00000010239b0819 */ /* 0x000fe200000006ff */
[----:B------:R-:W-:-:S04]  /*4190*/  @P0 IMAD.U32 R153, R99, 0x10000, RZ ;  /* 0x0001000063990824 */ /* 0x000fc800078e00ff */
[-C--:B------:R-:W-:Y:S01]  /*41a0*/  @P0 FMUL.FTZ R104, R155, R106.reuse ;  /* 0x0000006a9b680220 */ /* 0x080fe20000410000 */
[----:B------:R-:W-:-:S04]  /*41b0*/  @P0 FMUL.FTZ R107, R153, R106 ;  /* 0x0000006a996b0220 */ /* 0x000fc80000410000 */
[----:B------:R-:W-:Y:S01]  /*41c0*/  F2FP.BF16.F32.PACK_AB R104, RZ, R104 ;  /* 0x00000068ff68723e */ /* 0x000fe200000010ff */
[----:B------:R-:W-:-:S03]  /*41d0*/  FADD.FTZ R74, R74, R107 ;  /* 0x0000006b4a4a7221 */ /* 0x000fc60000010000 */
[----:B------:R-:W-:-:S07]  /*41e0*/  PRMT R103, R104, 0x7610, R103 ;  /* 0x0000761068677816 */ /* 0x000fce0000000067 */
.L_x_585:
[----:B------:R-:W-:Y:S02]  /*41f0*/  F2FP.BF16.F32.PACK_AB R94, R94, R95 ;  /* 0x0000005f5e5e723e */ /* 0x000fe400000010ff */
[----:B------:R-:W-:Y:S01]  /*4200*/  F2FP.BF16.F32.PACK_AB R95, R151, R152 ;  /* 0x00000098975f723e */ /* 0x000fe200000010ff */
[----:B------:R-:W-:Y:S06]  /*4210*/  BRA.U !UP2, `(.L_x_563) ;  /* 0x000000010a347547 */ /* 0x000fec000b800000 */
[----:B------:R-:W-:Y:S01]  /*4220*/  ISETP.GE.U32.AND P0, PT, R120, RZ, PT ;  /* 0x000000ff7800720c */ /* 0x000fe20003f06070 */
[----:B------:R-:W-:Y:S01]  /*4230*/  FMUL.FTZ R151, R151, UR27 ;  /* 0x0000001b97977c20 */ /* 0x000fe20008410000 */
[----:B------:R-:W-:Y:S01]  /*4240*/  MOV R106, RZ ;  /* 0x000000ff006a7202 */ /* 0x000fe20000000f00 */
[----:B------:R-:W-:Y:S01]  /*4250*/  HFMA2 R104, -RZ, RZ, 0, 0 ;  /* 0x00000000ff687431 */ /* 0x000fe200000001ff */
[----:B------:R-:W-:Y:S01]  /*4260*/  ISETP.GE.U32.AND.EX P0, PT, R121, 0x1000000, PT, P0 ;  /* 0x010000007900780c */ /* 0x000fe20003f06100 */
[----:B------:R-:W-:-:S12]  /*4270*/  FMUL.FTZ R151, R151, UR26 ;  /* 0x0000001a97977c20 */ /* 0x000fd80008410000 */
[----:B------:R-:W-:Y:S02]  /*4280*/  @P0 SHF.L.U32 R154, R17, 0x10, RZ ;  /* 0x00000010119a0819 */ /* 0x000fe400000006ff */
[----:B------:R-:W-:-:S03]  /*4290*/  @P0 SHF.L.U32 R152, R105, 0x10, RZ ;  /* 0x0000001069980819 */ /* 0x000fc600000006ff */
[-C--:B------:R-:W-:Y:S02]  /*42a0*/  @P0 FMUL.FTZ R106, R154, R151.reuse ;  /* 0x000000979a6a0220 */ /* 0x080fe40000410000 */
[----:B------:R-:W-:-:S03]  /*42b0*/  @P0 FMUL.FTZ R104, R152, R151 ;  /* 0x0000009798680220 */ /* 0x000fc60000410000 */
[----:B------:R-:W-:Y:S01]  /*42c0*/  F2FP.BF16.F32.PACK_AB R106, RZ, R106 ;  /* 0x0000006aff6a723e */ /* 0x000fe200000010ff */
[----:B------:R-:W-:-:S03]  /*42d0*/  FADD.FTZ R75, R75, R104 ;  /* 0x000000684b4b7221 */ /* 0x000fc60000010000 */
[----:B------:R-:W-:-:S07]  /*42e0*/  PRMT R103, R103, 0x5410, R106 ;  /* 0x0000541067677816 */ /* 0x000fce000000006a */
.L_x_563:
[----:B------:R-:W-:Y:S01]  /*42f0*/  ISETP.NE.U32.AND P0, PT, RZ, UR4, PT ;  /* 0x00000004ff007c0c */ /* 0x000fe2000bf05070 */
[----:B------:R-:W0:Y:S01]  /*4300*/  @UP2 LDCU.64 UR8, c[0x0][0x468] ;  /* 0x00008d00ff0827ac */ /* 0x000e220008000a00 */
[----:B------:R-:W-:Y:S01]  /*4310*/  PLOP3.LUT P4, PT, PT, PT, UP2, 0x80, 0x8 ;  /* 0x000000000008781c */ /* 0x000fe20003f8f028 */
[----:B------:R-:W-:Y:S01]  /*4320*/  IMAD.MOV.U32 R104, RZ, RZ, 0x10 ;  /* 0x00000010ff687424 */ /* 0x000fe200078e00ff */
        /* <DEDUP_REMOVED lines=8> */
.L_x_552:
[----:B------:R-:W-:Y:S05]  /*43b0*/  BSYNC.RECONVERGENT B0 ;  /* 0x0000000000007941 */ /* 0x000fea0003800200 */
.L_x_551:
[----:B------:R-:W-:Y:S04]  /*43c0*/  BSSY.RECONVERGENT B0, `(.L_x_586) ;  /* 0x0000254000007945 */ /* 0x000fe80003800200 */
[----:B------:R-:W-:Y:S05]  /*43d0*/  @!P1 BRA `(.L_x_587) ;  /* 0x0000002400489947 */ /* 0x000fea0003800000 */
[----:B------:R-:W-:-:S04]  /*43e0*/  UISETP.NE.U32.AND UP0, UPT, UR28, URZ, UPT ;  /* 0x000000ff1c00728c */ /* 0x000fc8000bf05070 */
[----:B------:R-:W-:Y:S01]  /*43f0*/  UISETP.NE.AND.EX UP0, UPT, UR29, URZ, UPT, UP0 ;  /* 0x000000ff1d00728c */ /* 0x000fe2000bf05300 */
[----:B------:R-:W-:Y:S10]  /*4400*/  BRA.U !UP2, `(.L_x_588) ;  /* 0x000000010a0c7547 */ /* 0x000ff4000b800000 */
[----:B------:R-:W1:Y:S02]  /*4410*/  LDC.64 R96, c[0x0][0x390] ;  /* 0x0000e400ff607b82 */ /* 0x000e640000000a00 */
[----:B-1----:R-:W-:-:S06]  /*4420*/  IMAD.WIDE.U32 R96, R109, 0x10, R96 ;  /* 0x000000106d607825 */ /* 0x002fcc00078e0060 */
[----:B------:R-:W5:Y:S02]  /*4430*/  LDG.E.128 R96, desc[UR24][R96.64] ;  /* 0x0000001860607981 */ /* 0x000f64000c1e1d00 */
.L_x_588:
        /* <DEDUP_REMOVED lines=9> */
[----:B------:R-:W-:Y:S02]  /*44d0*/  ISETP.LT.AND P4, PT, RZ, UR34, PT ;  /* 0x00000022ff007c0c */ /* 0x000fe4000bf81270 */
[----:B------:R-:W-:Y:S02]  /*44e0*/  SHF.L.U32 R92, R111, 0x10, RZ ;  /* 0x000000106f5c7819 */ /* 0x000fe400000006ff */
[----:B------:R-:W-:Y:S02]  /*44f0*/  SHF.L.U32 R135, R135, 0x10, RZ ;  /* 0x0000001087877819 */ /* 0x000fe400000006ff */
[----:B------:R-:W-:Y:S02]  /*4500*/  SHF.L.U32 R105, R91, 0x10, RZ ;  /* 0x000000105b697819 */ /* 0x000fe400000006ff */
[----:B------:R-:W-:-:S05]  /*4510*/  SHF.L.U32 R134, R134, 0x10, RZ ;  /* 0x0000001086867819 */ /* 0x000fca00000006ff */
[--C-:B------:R-:W-:Y:S01]  /*4520*/  @P4 FFMA.FTZ R94, R144, UR7, R108.reuse ;  /* 0x00000007905e4c23 */ /* 0x100fe2000801006c */
[--C-:B------:R-:W-:Y:S01]  /*4530*/  @P4 FFMA.FTZ R95, R137, UR7, R108.reuse ;  /* 0x00000007895f4c23 */ /* 0x100fe2000801006c */
[----:B------:R-:W-:Y:S02]  /*4540*/  @P4 FFMA.FTZ R104, R146, UR7, R108 ;  /* 0x0000000792684c23 */ /* 0x000fe4000801006c */
[----:B------:R-:W-:Y:S01]  /*4550*/  @P4 FADD.FTZ R93, R143, -R94 ;  /* 0x8000005e8f5d4221 */ /* 0x000fe20000010000 */
[----:B------:R-:W-:Y:S01]  /*4560*/  SHF.L.U32 R94, R89, 0x10, RZ ;  /* 0x00000010595e7819 */ /* 0x000fe200000006ff */
[----:B------:R-:W-:Y:S02]  /*4570*/  @P4 FADD.FTZ R95, R138, -R95 ;  /* 0x8000005f8a5f4221 */ /* 0x000fe40000010000 */
[----:B------:R-:W-:Y:S01]  /*4580*/  @P4 FFMA.FTZ R92, R93, UR33, R92 ;  /* 0x000000215d5c4c23 */ /* 0x000fe2000801005c */
[----:B------:R-:W-:Y:S01]  /*4590*/  @P4 FFMA.FTZ R93, R139, UR7, R108 ;  /* 0x000000078b5d4c23 */ /* 0x000fe2000801006c */
[----:B------:R-:W-:Y:S01]  /*45a0*/  @P4 FFMA.FTZ R94, R95, UR33, R94 ;  /* 0x000000215f5e4c23 */ /* 0x000fe2000801005e */
[----:B------:R-:W-:Y:S01]  /*45b0*/  SHF.L.U32 R95, R110, 0x10, RZ ;  /* 0x000000106e5f7819 */ /* 0x000fe200000006ff */
[----:B------:R-:W-:Y:S01]  /*45c0*/  @P4 FADD.FTZ R110, R145, -R104 ;  /* 0x80000068916e4221 */ /* 0x000fe20000010000 */
[----:B------:R-:W-:-:S02]  /*45d0*/  IMAD.U32 R104, R90, 0x10000, RZ ;  /* 0x000100005a687824 */ /* 0x000fc400078e00ff */
[----:B------:R-:W-:Y:S01]  /*45e0*/  @P4 FADD.FTZ R93, R140, -R93 ;  /* 0x8000005d8c5d4221 */ /* 0x000fe20000010000 */
[----:B------:R-:W-:Y:S01]  /*45f0*/  @P4 FFMA.FTZ R95, R110, UR33, R95 ;  /* 0x000000216e5f4c23 */ /* 0x000fe2000801005f */
[----:B------:R-:W-:Y:S02]  /*4600*/  @P4 FFMA.FTZ R110, R148, UR7, R108 ;  /* 0x00000007946e4c23 */ /* 0x000fe4000801006c */
[----:B------:R-:W-:Y:S01]  /*4610*/  @P4 FFMA.FTZ R104, R93, UR33, R104 ;  /* 0x000000215d684c23 */ /* 0x000fe20008010068 */
[----:B------:R-:W-:Y:S01]  /*4620*/  @P4 FFMA.FTZ R93, R141, UR7, R108 ;  /* 0x000000078d5d4c23 */ /* 0x000fe2000801006c */
[----:B------:R-:W-:-:S03]  /*4630*/  @P4 FADD.FTZ R110, R147, -R110 ;  /* 0x8000006e936e4221 */ /* 0x000fc60000010000 */
[----:B------:R-:W-:Y:S01]  /*4640*/  @P4 FADD.FTZ R154, R142, -R93 ;  /* 0x8000005d8e9a4221 */ /* 0x000fe20000010000 */
[--C-:B------:R-:W-:Y:S01]  /*4650*/  @P4 FFMA.FTZ R93, R133, UR7, R108.reuse ;  /* 0x00000007855d4c23 */ /* 0x100fe2000801006c */
[----:B------:R-:W-:Y:S01]  /*4660*/  @P4 FFMA.FTZ R135, R110, UR33, R135 ;  /* 0x000000216e874c23 */ /* 0x000fe20008010087 */
[----:B------:R-:W-:Y:S01]  /*4670*/  @P4 FFMA.FTZ R110, R150, UR7, R108 ;  /* 0x00000007966e4c23 */ /* 0x000fe2000801006c */
[----:B------:R-:W-:Y:S01]  /*4680*/  @P4 FFMA.FTZ R105, R154, UR33, R105 ;  /* 0x000000219a694c23 */ /* 0x000fe20008010069 */
[----:B------:R-:W-:Y:S01]  /*4690*/  @P4 FADD.FTZ R108, R136, -R93 ;  /* 0x8000005d886c4221 */ /* 0x000fe20000010000 */
[----:B------:R-:W-:Y:S01]  /*46a0*/  SHF.L.U32 R93, R88, 0x10, RZ ;  /* 0x00000010585d7819 */ /* 0x000fe200000006ff */
[----:B------:R-:W-:-:S04]  /*46b0*/  @P4 FADD.FTZ R111, R149, -R110 ;  /* 0x8000006e956f4221 */ /* 0x000fc80000010000 */
[----:B------:R-:W-:Y:S01]  /*46c0*/  @P4 FFMA.FTZ R134, R111, UR33, R134 ;  /* 0x000000216f864c23 */ /* 0x000fe20008010086 */
[----:B------:R-:W-:Y:S01]  /*46d0*/  @P4 FFMA.FTZ R93, R108, UR33, R93 ;  /* 0x000000216c5d4c23 */ /* 0x000fe2000801005d */
        /* <DEDUP_REMOVED lines=8> */
[----:B------:R-:W-:Y:S02]  /*4760*/  @P4 FMUL.FTZ R108, R153, R110 ;  /* 0x0000006e996c4220 */ /* 0x000fe40000410000 */
[----:B------:R-:W-:-:S03]  /*4770*/  @P4 FMUL.FTZ R111, R154, R153 ;  /* 0x000000999a6f4220 */ /* 0x000fc60000410000 */
[----:B------:R-:W-:Y:S01]  /*4780*/  F2FP.BF16.F32.PACK_AB R108, RZ, R108 ;  /* 0x0000006cff6c723e */ /* 0x000fe200000010ff */
[----:B------:R-:W-:-:S03]  /*4790*/  FADD.FTZ R76, R76, R111 ;  /* 0x0000006f4c4c7221 */ /* 0x000fc60000010000 */
[----:B------:R-:W-:-:S07]  /*47a0*/  PRMT R100, R108, 0x7610, R100 ;  /* 0x000076106c647816 */ /* 0x000fce0000000064 */
.L_x_591:
[----:B------:R-:W-:Y:S05]  /*47b0*/  BRA.U !UP2, `(.L_x_592) ;  /* 0x000000010a307547 */ /* 0x000fea000b800000 */
[----:B------:R-:W-:Y:S01]  /*47c0*/  LOP3.LUT P4, RZ, R122, 0xff00, RZ, 0xc0, !PT ;  /* 0x0000ff007aff7812 */ /* 0x000fe2000788c0ff */
[----:B------:R-:W-:Y:S01]  /*47d0*/  FMUL.FTZ R108, R92, UR27 ;  /* 0x0000001b5c6c7c20 */ /* 0x000fe20008410000 */
[----:B------:R-:W-:-:S03]  /*47e0*/  MOV R110, RZ ;  /* 0x000000ff006e7202 */ /* 0x000fc60000000f00 */
[----:B------:R-:W-:Y:S01]  /*47f0*/  FMUL.FTZ R153, R108, UR26 ;  /* 0x0000001a6c997c20 */ /* 0x000fe20008410000 */
[----:B------:R-:W-:-:S07]  /*4800*/  HFMA2 R108, -RZ, RZ, 0, 0 ;  /* 0x00000000ff6c7431 */ /* 0x000fce00000001ff */
[----:B------:R-:W-:Y:S01]  /*4810*/  @P4 IMAD.U32 R111, R6, 0x10000, RZ ;  /* 0x00010000066f4824 */ /* 0x000fe200078e00ff */
[----:B------:R-:W-:-:S03]  /*4820*/  @P4 SHF.L.U32 R152, R152, 0x10, RZ ;  /* 0x0000001098984819 */ /* 0x000fc600000006ff */
[C---:B------:R-:W-:Y:S02]  /*4830*/  @P4 FMUL.FTZ R110, R153.reuse, R111 ;  /* 0x0000006f996e4220 */ /* 0x040fe40000410000 */
[----:B------:R-:W-:-:S03]  /*4840*/  @P4 FMUL.FTZ R108, R153, R152 ;  /* 0x00000098996c4220 */ /* 0x000fc60000410000 */
[----:B------:R-:W-:Y:S01]  /*4850*/  F2FP.BF16.F32.PACK_AB R110, RZ, R110 ;  /* 0x0000006eff6e723e */ /* 0x000fe200000010ff */
[----:B------:R-:W-:-:S03]  /*4860*/  FADD.FTZ R77, R77, R108 ;  /* 0x0000006c4d4d7221 */ /* 0x000fc60000010000 */
[----:B------:R-:W-:-:S07]  /*4870*/  PRMT R100, R100, 0x5410, R110 ;  /* 0x0000541064647816 */ /* 0x000fce000000006e */
.L_x_592:
[----:B------:R-:W-:Y:S02]  /*4880*/  F2FP.BF16.F32.PACK_AB R92, R92, R93 ;  /* 0x0000005d5c5c723e */ /* 0x000fe400000010ff */
[----:B------:R-:W-:Y:S01]  /*4890*/  F2FP.BF16.F32.PACK_AB R93, R95, R94 ;  /* 0x0000005e5f5d723e */ /* 0x000fe200000010ff */
[----:B------:R-:W-:Y:S06]  /*48a0*/  BRA.U !UP2, `(.L_x_593) ;  /* 0x000000010a307547 */ /* 0x000fec000b800000 */
[----:B------:R-:W-:Y:S01]  /*48b0*/  LOP3.LUT P4, RZ, R122, 0xff0000, RZ, 0xc0, !PT ;  /* 0x00ff00007aff7812 */ /* 0x000fe2000788c0ff */
[----:B------:R-:W-:Y:S01]  /*48c0*/  FMUL.FTZ R94, R94, UR27 ;  /* 0x0000001b5e5e7c20 */ /* 0x000fe20008410000 */
[----:B------:R-:W-:Y:S01]  /*48d0*/  HFMA2 R108, -RZ, RZ, 0, 0 ;  /* 0x00000000ff6c7431 */ /* 0x000fe200000001ff */
[----:B------:R-:W-:Y:S02]  /*48e0*/  MOV R111, RZ ;  /* 0x000000ff006f7202 */ /* 0x000fe40000000f00 */
[----:B------:R-:W-:-:S08]  /*48f0*/  FMUL.FTZ R153, R94, UR26 ;  /* 0x0000001a5e997c20 */ /* 0x000fd00008410000 */
[----:B------:R-:W-:Y:S02]  /*4900*/  @P4 SHF.L.U32 R110, R25, 0x10, RZ ;  /* 0x00000010196e4819 */ /* 0x000fe400000006ff */
[----:B------:R-:W-:-:S03]  /*4910*/  @P4 SHF.L.U32 R94, R97, 0x10, RZ ;  /* 0x00000010615e4819 */ /* 0x000fc600000006ff */
[----:B------:R-:W-:Y:S02]  /*4920*/  @P4 FMUL.FTZ R108, R153, R110 ;  /* 0x0000006e996c4220 */ /* 0x000fe40000410000 */
[----:B------:R-:W-:-:S03]  /*4930*/  @P4 FMUL.FTZ R111, R94, R153 ;  /* 0x000000995e6f4220 */ /* 0x000fc60000410000 */
[----:B------:R-:W-:Y:S01]  /*4940*/  F2FP.BF16.F32.PACK_AB R108, RZ, R108 ;  /* 0x0000006cff6c723e */ /* 0x000fe200000010ff */
[----:B------:R-:W-:-:S03]  /*4950*/  FADD.FTZ R78, R78, R111 ;  /* 0x0000006f4e4e7221 */ /* 0x000fc60000010000 */
[----:B------:R-:W-:-:S07]  /*4960*/  PRMT R101, R108, 0x7610, R101 ;  /* 0x000076106c657816 */ /* 0x000fce0000000065 */
.L_x_593:
[----:B------:R-:W-:Y:S05]  /*4970*/  BRA.U !UP2, `(.L_x_594) ;  /* 0x000000010a307547 */ /* 0x000fea000b800000 */
[----:B------:R-:W-:Y:S01]  /*4980*/  LOP3.LUT P4, RZ, R122, 0xff000000, RZ, 0xc0, !PT ;  /* 0xff0000007aff7812 */ /* 0x000fe2000788c0ff */
[----:B------:R-:W-:Y:S01]  /*4990*/  FMUL.FTZ R95, R95, UR27 ;  /* 0x0000001b5f5f7c20 */ /* 0x000fe20008410000 */
[----:B------:R-:W-:Y:S01]  /*49a0*/  HFMA2 R108, -RZ, RZ, 0, 0 ;  /* 0x00000000ff6c7431 */ /* 0x000fe200000001ff */
[----:B------:R-:W-:Y:S02]  /*49b0*/  MOV R94, RZ ;  /* 0x000000ff005e7202 */ /* 0x000fe40000000f00 */
[----:B------:R-:W-:-:S08]  /*49c0*/  FMUL.FTZ R110, R95, UR26 ;  /* 0x0000001a5f6e7c20 */ /* 0x000fd00008410000 */
[----:B------:R-:W-:Y:S01]  /*49d0*/  @P4 IMAD.U32 R95, R7, 0x10000, RZ ;  /* 0x00010000075f4824 */ /* 0x000fe200078e00ff */
[----:B------:R-:W-:-:S03]  /*49e0*/  @P4 SHF.L.U32 R151, R151, 0x10, RZ ;  /* 0x0000001097974819 */ /* 0x000fc600000006ff */
[C---:B------:R-:W-:Y:S02]  /*49f0*/  @P4 FMUL.FTZ R108, R110.reuse, R95 ;  /* 0x0000005f6e6c4220 */ /* 0x040fe40000410000 */
[----:B------:R-:W-:-:S03]  /*4a00*/  @P4 FMUL.FTZ R94, R110, R151 ;  /* 0x000000976e5e4220 */ /* 0x000fc60000410000 */
[----:B------:R-:W-:Y:S01]  /*4a10*/  F2FP.BF16.F32.PACK_AB R108, RZ, R108 ;  /* 0x0000006cff6c723e */ /* 0x000fe200000010ff */
[----:B------:R-:W-:-:S03]  /*4a20*/  FADD.FTZ R79, R79, R94 ;  /* 0x0000005e4f4f7221 */ /* 0x000fc60000010000 */
[----:B------:R-:W-:-:S07]  /*4a30*/  PRMT R101, R101, 0x5410, R108 ;  /* 0x0000541065657816 */ /* 0x000fce000000006c */
.L_x_594:
[----:B------:R-:W-:Y:S05]  /*4a40*/  BRA.U !UP2, `(.L_x_595) ;  /* 0x000000010a307547 */ /* 0x000fea000b800000 */
[----:B------:R-:W-:Y:S01]  /*4a50*/  LOP3.LUT P4, RZ, R123, 0xff, RZ, 0xc0, !PT ;  /* 0x000000ff7bff7812 */ /* 0x000fe2000788c0ff */
[----:B------:R-:W-:Y:S01]  /*4a60*/  FMUL.FTZ R94, R104, UR27 ;  /* 0x0000001b685e7c20 */ /* 0x000fe20008410000 */
[----:B------:R-:W-:Y:S01]  /*4a70*/  HFMA2 R95, -RZ, RZ, 0, 0 ;  /* 0x00000000ff5f7431 */ /* 0x000fe200000001ff */
[----:B------:R-:W-:Y:S02]  /*4a80*/  MOV R108, RZ ;  /* 0x000000ff006c7202 */ /* 0x000fe40000000f00 */
[----:B------:R-:W-:-:S08]  /*4a90*/  FMUL.FTZ R111, R94, UR26 ;  /* 0x0000001a5e6f7c20 */ /* 0x000fd00008410000 */
[----:B------:R-:W-:Y:S01]  /*4aa0*/  @P4 SHF.L.U32 R110, R26, 0x10, RZ ;  /* 0x000000101a6e4819 */ /* 0x000fe200000006ff */
[----:B------:R-:W-:-:S04]  /*4ab0*/  @P4 IMAD.U32 R94, R98, 0x10000, RZ ;  /* 0x00010000625e4824 */ /* 0x000fc800078e00ff */
[----:B------:R-:W-:Y:S01]  /*4ac0*/  @P4 FMUL.FTZ R108, R111, R110 ;  /* 0x0000006e6f6c4220 */ /* 0x000fe20000410000 */
[----:B------:R-:W-:-:S04]  /*4ad0*/  @P4 FMUL.FTZ R95, R94, R111 ;  /* 0x0000006f5e5f4220 */ /* 0x000fc80000410000 */
[----:B------:R-:W-:Y:S01]  /*4ae0*/  F2FP.BF16.F32.PACK_AB R108, RZ, R108 ;  /* 0x0000006cff6c723e */ /* 0x000fe200000010ff */
[----:B------:R-:W-:-:S03]  /*4af0*/  FADD.FTZ R80, R80, R95 ;  /* 0x0000005f50507221 */ /* 0x000fc60000010000 */
[----:B------:R-:W-:-:S07]  /*4b00*/  PRMT R102, R108, 0x7610, R102 ;  /* 0x000076106c667816 */ /* 0x000fce0000000066 */
.L_x_595:
[----:B------:R-:W-:Y:S05]  /*4b10*/  BRA.U !UP2, `(.L_x_596) ;  /* 0x000000010a307547 */ /* 0x000fea000b800000 */
[----:B------:R-:W-:Y:S01]  /*4b20*/  LOP3.LUT P4, RZ, R123, 0xff00, RZ, 0xc0, !PT ;  /* 0x0000ff007bff7812 */ /* 0x000fe2000788c0ff */
[----:B------:R-:W-:Y:S01]  /*4b30*/  FMUL.FTZ R94, R135, UR27 ;  /* 0x0000001b875e7c20 */ /* 0x000fe20008410000 */
[----:B------:R-:W-:Y:S01]  /*4b40*/  HFMA2 R108, -RZ, RZ, 0, 0 ;  /* 0x00000000ff6c7431 */ /* 0x000fe200000001ff */
[----:B------:R-:W-:Y:S02]  /*4b50*/  MOV R95, RZ ;  /* 0x000000ff005f7202 */ /* 0x000fe40000000f00 */
[----:B------:R-:W-:-:S08]  /*4b60*/  FMUL.FTZ R111, R94, UR26 ;  /* 0x0000001a5e6f7c20 */ /* 0x000fd00008410000 */
[----:B------:R-:W-:Y:S02]  /*4b70*/  @P4 SHF.L.U32 R110, R8, 0x10, RZ ;  /* 0x00000010086e4819 */ /* 0x000fe400000006ff */
[----:B------:R-:W-:-:S03]  /*4b80*/  @P4 SHF.L.U32 R106, R106, 0x10, RZ ;  /* 0x000000106a6a4819 */ /* 0x000fc600000006ff */
[C---:B------:R-:W-:Y:S02]  /*4b90*/  @P4 FMUL.FTZ R95, R111.reuse, R110 ;  /* 0x0000006e6f5f4220 */ /* 0x040fe40000410000 */
[----:B------:R-:W-:-:S03]  /*4ba0*/  @P4 FMUL.FTZ R108, R111, R106 ;  /* 0x0000006a6f6c4220 */ /* 0x000fc60000410000 */
[----:B------:R-:W-:Y:S01]  /*4bb0*/  F2FP.BF16.F32.PACK_AB R95, RZ, R95 ;  /* 0x0000005fff5f723e */ /* 0x000fe200000010ff */
[----:B------:R-:W-:-:S03]  /*4bc0*/  FADD.FTZ R81, R81, R108 ;  /* 0x0000006c51517221 */ /* 0x000fc60000010000 */
[----:B------:R-:W-:-:S07]  /*4bd0*/  PRMT R102, R102, 0x5410, R95 ;  /* 0x0000541066667816 */ /* 0x000fce000000005f */
.L_x_596:
[----:B------:R-:W-:Y:S05]  /*4be0*/  BRA.U !UP2, `(.L_x_597) ;  /* 0x000000010a307547 */ /* 0x000fea000b800000 */
[----:B------:R-:W-:Y:S01]  /*4bf0*/  LOP3.LUT P4, RZ, R123, 0xff0000, RZ, 0xc0, !PT ;  /* 0x00ff00007bff7812 */ /* 0x000fe2000788c0ff */
[----:B------:R-:W-:Y:S01]  /*4c00*/  FMUL.FTZ R94, R105, UR27 ;  /* 0x0000001b695e7c20 */ /* 0x000fe20008410000 */
[----:B------:R-:W-:Y:S02]  /*4c10*/  HFMA2 R95, -RZ, RZ, 0, 0 ;  /* 0x00000000ff5f7431 */ /* 0x000fe400000001ff */
[----:B------:R-:W-:Y:S02]  /*4c20*/  IMAD.MOV.U32 R106, RZ, RZ, RZ ;  /* 0x000000ffff6a7224 */ /* 0x000fe400078e00ff */
[----:B------:R-:W-:-:S07]  /*4c30*/  FMUL.FTZ R111, R94, UR26 ;  /* 0x0000001a5e6f7c20 */ /* 0x000fce0008410000 */
[----:B------:R-:W-:Y:S02]  /*4c40*/  @P4 SHF.L.U32 R108, R27, 0x10, RZ ;  /* 0x000000101b6c4819 */ /* 0x000fe400000006ff */
[----:B------:R-:W-:-:S03]  /*4c50*/  @P4 SHF.L.U32 R94, R99, 0x10, RZ ;  /* 0x00000010635e4819 */ /* 0x000fc600000006ff */
[----:B------:R-:W-:Y:S02]  /*4c60*/  @P4 FMUL.FTZ R106, R111, R108 ;  /* 0x0000006c6f6a4220 */ /* 0x000fe40000410000 */
[----:B------:R-:W-:-:S03]  /*4c70*/  @P4 FMUL.FTZ R95, R94, R111 ;  /* 0x0000006f5e5f4220 */ /* 0x000fc60000410000 */
[----:B------:R-:W-:Y:S01]  /*4c80*/  F2FP.BF16.F32.PACK_AB R106, RZ, R106 ;  /* 0x0000006aff6a723e */ /* 0x000fe200000010ff */
[----:B------:R-:W-:-:S03]  /*4c90*/  FADD.FTZ R82, R82, R95 ;  /* 0x0000005f52527221 */ /* 0x000fc60000010000 */
[----:B------:R-:W-:-:S07]  /*4ca0*/  PRMT R103, R106, 0x7610, R103 ;  /* 0x000076106a677816 */ /* 0x000fce0000000067 */
.L_x_597:
[----:B------:R-:W-:Y:S02]  /*4cb0*/  F2FP.BF16.F32.PACK_AB R94, R135, R104 ;  /* 0x00000068875e723e */ /* 0x000fe400000010ff */
[----:B------:R-:W-:Y:S01]  /*4cc0*/  F2FP.BF16.F32.PACK_AB R95, R134, R105 ;  /* 0x00000069865f723e */ /* 0x000fe200000010ff */
[----:B------:R-:W-:Y:S06]  /*4cd0*/  BRA.U !UP2, `(.L_x_598) ;  /* 0x000000190ae87547 */ /* 0x000fec000b800000 */
[----:B------:R-:W-:Y:S01]  /*4ce0*/  ISETP.GE.U32.AND P4, PT, R122, RZ, PT ;  /* 0x000000ff7a00720c */ /* 0x000fe20003f86070 */
[----:B------:R-:W-:Y:S01]  /*4cf0*/  FMUL.FTZ R134, R134, UR27 ;  /* 0x0000001b86867c20 */ /* 0x000fe20008410000 */
[----:B------:R-:W-:Y:S02]  /*4d00*/  CS2R R104, SRZ ;  /* 0x0000000000687805 */ /* 0x000fe4000001ff00 */
[----:B------:R-:W-:Y:S01]  /*4d10*/  ISETP.GE.U32.AND.EX P4, PT, R123, 0x1000000, PT, P4 ;  /* 0x010000007b00780c */ /* 0x000fe20003f86140 */
[----:B------:R-:W-:-:S12]  /*4d20*/  FMUL.FTZ R134, R134, UR26 ;  /* 0x0000001a86867c20 */ /* 0x000fd80008410000 */
[----:B------:R-:W-:Y:S02]  /*4d30*/  @P4 SHF.L.U32 R106, R9, 0x10, RZ ;  /* 0x00000010096a4819 */ /* 0x000fe400000006ff */
[----:B------:R-:W-:-:S03]  /*4d40*/  @P4 SHF.L.U32 R107, R107, 0x10, RZ ;  /* 0x000000106b6b4819 */ /* 0x000fc600000006ff */
[C---:B------:R-:W-:Y:S02]  /*4d50*/  @P4 FMUL.FTZ R105, R134.reuse, R106 ;  /* 0x0000006a86694220 */ /* 0x040fe40000410000 */
[----:B------:R-:W-:-:S03]  /*4d60*/  @P4 FMUL.FTZ R104, R134, R107 ;  /* 0x0000006b86684220 */ /* 0x000fc60000410000 */
[----:B------:R-:W-:Y:S01]  /*4d70*/  F2FP.BF16.F32.PACK_AB R105, RZ, R105 ;  /* 0x00000069ff69723e */ /* 0x000fe200000010ff */
[----:B------:R-:W-:-:S03]  /*4d80*/  FADD.FTZ R83, R83, R104 ;  /* 0x0000006853537221 */ /* 0x000fc60000010000 */
[----:B------:R-:W-:Y:S01]  /*4d90*/  PRMT R103, R103, 0x5410, R105 ;  /* 0x0000541067677816 */ /* 0x000fe20000000069 */
[----:B------:R-:W-:Y:S06]  /*4da0*/  BRA `(.L_x_598) ;  /* 0x0000001800b47947 */ /* 0x000fec0003800000 */
.L_x_590:
[----:B------:R-:W-:Y:S01]  /*4db0*/  ISETP.LT.AND P5, PT, RZ, UR34, PT ;  /* 0x00000022ff007c0c */ /* 0x000fe2000bfa1270 */
[----:B------:R-:W-:-:S12]  /*4dc0*/  BRA.U !UP2, `(.L_x_599) ;  /* 0x000000010a407547 */ /* 0x000fd8000b800000 */
[----:B------:R-:W-:Y:S01]  /*4dd0*/  @P5 FFMA.FTZ R105, R133, UR7, R108 ;  /* 0x0000000785695c23 */ /* 0x000fe2000801006c */
[----:B------:R-:W-:Y:S01]  /*4de0*/  LOP3.LUT P4, RZ, R122, 0xff, RZ, 0xc0, !PT ;  /* 0x000000ff7aff7812 */ /* 0x000fe2000788c0ff */
[----:B------:R-:W-:Y:S01]  /*4df0*/  IMAD.MOV.U32 R110, RZ, RZ, RZ ;  /* 0x000000ffff6e7224 */ /* 0x000fe200078e00ff */
[----:B------:R-:W-:Y:S01]  /*4e00*/  SHF.L.U32 R104, R88, 0x10, RZ ;  /* 0x0000001058687819 */ /* 0x000fe200000006ff */
[----:B------:R-:W-:-:S04]  /*4e10*/  @P5 FADD.FTZ R105, R136, -R105 ;  /* 0x8000006988695221 */ /* 0x000fc80000010000 */
[----:B------:R-:W-:-:S04]  /*4e20*/  @P5 FFMA.FTZ R104, R105, UR33, R104 ;  /* 0x0000002169685c23 */ /* 0x000fc80008010068 */
[----:B------:R-:W-:Y:S02]  /*4e30*/  FMUL.FTZ R104, R104, UR27 ;  /* 0x0000001b68687c20 */ /* 0x000fe40008410000 */
[----:B------:R-:W-:Y:S02]  /*4e40*/  @P4 SHF.L.U32 R105, R24, 0x10, RZ ;  /* 0x0000001018694819 */ /* 0x000fe400000006ff */
[----:B------:R-:W-:Y:S01]  /*4e50*/  FMUL.FTZ R104, R104, UR26 ;  /* 0x0000001a68687c20 */ /* 0x000fe20008410000 */
[----:B------:R-:W-:-:S03]  /*4e60*/  @P4 SHF.L.U32 R135, R96, 0x10, RZ ;  /* 0x0000001060874819 */ /* 0x000fc600000006ff */
[-C--:B------:R-:W-:Y:S01]  /*4e70*/  @P4 FMUL.FTZ R110, R105, R104.reuse ;  /* 0x00000068696e4220 */ /* 0x080fe20000410000 */
[----:B------:R-:W-:Y:S01]  /*4e80*/  MOV R105, RZ ;  /* 0x000000ff00697202 */ /* 0x000fe20000000f00 */
[----:B------:R-:W-:-:S03]  /*4e90*/  @P4 FMUL.FTZ R105, R135, R104 ;  /* 0x0000006887694220 */ /* 0x000fc60000410000 */
[----:B------:R-:W-:Y:S01]  /*4ea0*/  F2FP.BF16.F32.PACK_AB R110, RZ, R110 ;  /* 0x0000006eff6e723e */ /* 0x000fe200000010ff */
[----:B------:R-:W-:-:S03]  /*4eb0*/  FADD.FTZ R76, R76, R105 ;  /* 0x000000694c4c7221 */ /* 0x000fc60000010000 */
[----:B------:R-:W-:-:S07]  /*4ec0*/  PRMT R100, R110, 0x7610, R100 ;  /* 0x000076106e647816 */ /* 0x000fce0000000064 */
.L_x_599:
[----:B------:R-:W-:Y:S05]  /*4ed0*/  BRA.U !UP2, `(.L_x_600) ;  /* 0x000000010a3c7547 */ /* 0x000fea000b800000 */
[----:B------:R-:W-:Y:S01]  /*4ee0*/  @P5 FFMA.FTZ R104, R144, UR7, R108 ;  /* 0x0000000790685c23 */ /* 0x000fe2000801006c */
[----:B------:R-:W-:Y:S02]  /*4ef0*/  LOP3.LUT P4, RZ, R122, 0xff00, RZ, 0xc0, !PT ;  /* 0x0000ff007aff7812 */ /* 0x000fe4000788c0ff */
[----:B------:R-:W-:Y:S01]  /*4f00*/  SHF.L.U32 R111, R111, 0x10, RZ ;  /* 0x000000106f6f7819 */ /* 0x000fe200000006ff */
[----:B------:R-:W-:-:S04]  /*4f10*/  @P5 FADD.FTZ R104, R143, -R104 ;  /* 0x800000688f685221 */ /* 0x000fc80000010000 */
[----:B------:R-:W-:Y:S01]  /*4f20*/  @P5 FFMA.FTZ R111, R104, UR33, R111 ;  /* 0x00000021686f5c23 */ /* 0x000fe2000801006f */
[----:B------:R-:W-:-:S03]  /*4f30*/  CS2R R104, SRZ ;  /* 0x0000000000687805 */ /* 0x000fc6000001ff00 */
[----:B------:R-:W-:Y:S02]  /*4f40*/  FMUL.FTZ R111, R111, UR27 ;  /* 0x0000001b6f6f7c20 */ /* 0x000fe40008410000 */
[----:B------:R-:W-:Y:S01]  /*4f50*/  @P4 IMAD.U32 R110, R6, 0x10000, RZ ;  /* 0x00010000066e4824 */ /* 0x000fe200078e00ff */
[----:B------:R-:W-:Y:S01]  /*4f60*/  @P4 SHF.L.U32 R152, R152, 0x10, RZ ;  /* 0x0000001098984819 */ /* 0x000fe200000006ff */
[----:B------:R-:W-:-:S04]  /*4f70*/  FMUL.FTZ R111, R111, UR26 ;  /* 0x0000001a6f6f7c20 */ /* 0x000fc80008410000 */
[-C--:B------:R-:W-:Y:S01]  /*4f80*/  @P4 FMUL.FTZ R105, R110, R111.reuse ;  /* 0x0000006f6e694220 */ /* 0x080fe20000410000 */
[----:B------:R-:W-:-:S04]  /*4f90*/  @P4 FMUL.FTZ R104, R152, R111 ;  /* 0x0000006f98684220 */ /* 0x000fc80000410000 */
[----:B------:R-:W-:Y:S01]  /*4fa0*/  F2FP.BF16.F32.PACK_AB R105, RZ, R105 ;  /* 0x00000069ff69723e */ /* 0x000fe200000010ff */
[----:B------:R-:W-:-:S03]  /*4fb0*/  FADD.FTZ R77, R77, R104 ;  /* 0x000000684d4d7221 */ /* 0x000fc60000010000 */
[----:B------:R-:W-:-:S07]  /*4fc0*/  PRMT R100, R100, 0x5410, R105 ;  /* 0x0000541064647816 */ /* 0x000fce0000000069 */
.L_x_600:
[----:B------:R-:W-:Y:S05]  /*4fd0*/  BRA.U !UP2, `(.L_x_601) ;  /* 0x000000010a407547 */ /* 0x000fea000b800000 */
[----:B------:R-:W-:Y:S01]  /*4fe0*/  @P5 FFMA.FTZ R105, R137, UR7, R108 ;  /* 0x0000000789695c23 */ /* 0x000fe2000801006c */
[----:B------:R-:W-:Y:S02]  /*4ff0*/  LOP3.LUT P4, RZ, R122, 0xff0000, RZ, 0xc0, !PT ;  /* 0x00ff00007aff7812 */ /* 0x000fe4000788c0ff */
[----:B------:R-:W-:Y:S01]  /*5000*/  SHF.L.U32 R104, R89, 0x10, RZ ;  /* 0x0000001059687819 */ /* 0x000fe200000006ff */
[----:B------:R-:W-:Y:S01]  /*5010*/  @P5 FADD.FTZ R105, R138, -R105 ;  /* 0x800000698a695221 */ /* 0x000fe20000010000 */
[----:B------:R-:W-:-:S03]  /*5020*/  MOV R110, RZ ;  /* 0x000000ff006e7202 */ /* 0x000fc60000000f00 */
[----:B------:R-:W-:Y:S01]  /*5030*/  @P5 FFMA.FTZ R104, R105, UR33, R104 ;  /* 0x0000002169685c23 */ /* 0x000fe20008010068 */
[----:B------:R-:W-:-:S03]  /*5040*/  HFMA2 R105, -RZ, RZ, 0, 0 ;  /* 0x00000000ff697431 */ /* 0x000fc600000001ff */
[----:B------:R-:W-:Y:S02]  /*5050*/  FMUL.FTZ R104, R104, UR27 ;  /* 0x0000001b68687c20 */ /* 0x000fe40008410000 */
[----:B------:R-:W-:Y:S02]  /*5060*/  @P4 SHF.L.U32 R135, R25, 0x10, RZ ;  /* 0x0000001019874819 */ /* 0x000fe400000006ff */
[----:B------:R-:W-:Y:S01]  /*5070*/  FMUL.FTZ R104, R104, UR26 ;  /* 0x0000001a68687c20 */ /* 0x000fe20008410000 */
[----:B------:R-:W-:-:S03]  /*5080*/  @P4 SHF.L.U32 R111, R97, 0x10, RZ ;  /* 0x00000010616f4819 */ /* 0x000fc600000006ff */
[-C--:B------:R-:W-:Y:S02]  /*5090*/  @P4 FMUL.FTZ R110, R135, R104.reuse ;  /* 0x00000068876e4220 */ /* 0x080fe40000410000 */
[----:B------:R-:W-:-:S03]  /*50a0*/  @P4 FMUL.FTZ R105, R111, R104 ;  /* 0x000000686f694220 */ /* 0x000fc60000410000 */
[----:B------:R-:W-:Y:S01]  /*50b0*/  F2FP.BF16.F32.PACK_AB R110, RZ, R110 ;  /* 0x0000006eff6e723e */ /* 0x000fe200000010ff */
[----:B------:R-:W-:-:S03]  /*50c0*/  FADD.FTZ R78, R78, R105 ;  /* 0x000000694e4e7221 */ /* 0x000fc60000010000 */
[----:B------:R-:W-:-:S07]  /*50d0*/  PRMT R101, R110, 0x7610, R101 ;  /* 0x000076106e657816 */ /* 0x000fce0000000065 */
.L_x_601:
[----:B------:R-:W-:Y:S05]  /*50e0*/  BRA.U !UP2, `(.L_x_602) ;  /* 0x000000010a447547 */ /* 0x000fea000b800000 */
[----:B------:R-:W-:Y:S01]  /*50f0*/  PRMT R104, R89, 0x7632, R104 ;  /* 0x0000763259687816 */ /* 0x000fe20000000068 */
[----:B------:R-:W-:Y:S01]  /*5100*/  @P5 FFMA.FTZ R110, R146, UR7, R108 ;  /* 0x00000007926e5c23 */ /* 0x000fe2000801006c */
[----:B------:R-:W-:-:S03]  /*5110*/  LOP3.LUT P4, RZ, R122, 0xff000000, RZ, 0xc0, !PT ;  /* 0xff0000007aff7812 */ /* 0x000fc6000788c0ff */
[----:B------:R-:W-:Y:S02]  /*5120*/  IMAD.U32 R104, R104, 0x10000, RZ ;  /* 0x0001000068687824 */ /* 0x000fe400078e00ff */
[----:B------:R-:W-:Y:S01]  /*5130*/  @P5 FADD.FTZ R105, R145, -R110 ;  /* 0x8000006e91695221 */ /* 0x000fe20000010000 */
[----:B------:R-:W-:-:S03]  /*5140*/  HFMA2 R110, -RZ, RZ, 0, 0 ;  /* 0x00000000ff6e7431 */ /* 0x000fc600000001ff */
[----:B------:R-:W-:Y:S01]  /*5150*/  @P5 FFMA.FTZ R104, R105, UR33, R104 ;  /* 0x0000002169685c23 */ /* 0x000fe20008010068 */
[----:B------:R-:W-:-:S03]  /*5160*/  MOV R105, RZ ;  /* 0x000000ff00697202 */ /* 0x000fc60000000f00 */
[----:B------:R-:W-:Y:S01]  /*5170*/  FMUL.FTZ R104, R104, UR27 ;  /* 0x0000001b68687c20 */ /* 0x000fe20008410000 */
[----:B------:R-:W-:Y:S02]  /*5180*/  @P4 SHF.L.U32 R111, R7, 0x10, RZ ;  /* 0x00000010076f4819 */ /* 0x000fe400000006ff */
[----:B------:R-:W-:Y:S01]  /*5190*/  @P4 SHF.L.U32 R151, R151, 0x10, RZ ;  /* 0x0000001097974819 */ /* 0x000fe200000006ff */
[----:B------:R-:W-:-:S04]  /*51a0*/  FMUL.FTZ R104, R104, UR26 ;  /* 0x0000001a68687c20 */ /* 0x000fc80008410000 */
[-C--:B------:R-:W-:Y:S01]  /*51b0*/  @P4 FMUL.FTZ R105, R111, R104.reuse ;  /* 0x000000686f694220 */ /* 0x080fe20000410000 */
[----:B------:R-:W-:-:S04]  /*51c0*/  @P4 FMUL.FTZ R110, R151, R104 ;  /* 0x00000068976e4220 */ /* 0x000fc80000410000 */
[----:B------:R-:W-:Y:S01]  /*51d0*/  F2FP.BF16.F32.PACK_AB R105, RZ, R105 ;  /* 0x00000069ff69723e */ /* 0x000fe200000010ff */
[----:B------:R-:W-:-:S03]  /*51e0*/  FADD.FTZ R79, R79, R110 ;  /* 0x0000006e4f4f7221 */ /* 0x000fc60000010000 */
[----:B------:R-:W-:-:S07]  /*51f0*/  PRMT R101, R101, 0x5410, R105 ;  /* 0x0000541065657816 */ /* 0x000fce0000000069 */
.L_x_602:
[----:B------:R-:W-:Y:S05]  /*5200*/  BRA.U !UP2, `(.L_x_603) ;  /* 0x000000010a407547 */ /* 0x000fea000b800000 */
[----:B------:R-:W-:Y:S01]  /*5210*/  @P5 FFMA.FTZ R105, R139, UR7, R108 ;  /* 0x000000078b695c23 */ /* 0x000fe2000801006c */
[----:B------:R-:W-:Y:S01]  /*5220*/  LOP3.LUT P4, RZ, R123, 0xff, RZ, 0xc0, !PT ;  /* 0x000000ff7bff7812 */ /* 0x000fe2000788c0ff */
[----:B------:R-:W-:Y:S01]  /*5230*/  HFMA2 R110, -RZ, RZ, 0, 0 ;  /* 0x00000000ff6e7431 */ /* 0x000fe200000001ff */
[----:B------:R-:W-:Y:S01]  /*5240*/  SHF.L.U32 R104, R90, 0x10, RZ ;  /* 0x000000105a687819 */ /* 0x000fe200000006ff */
[----:B------:R-:W-:-:S04]  /*5250*/  @P5 FADD.FTZ R105, R140, -R105 ;  /* 0x800000698c695221 */ /* 0x000fc80000010000 */
[----:B------:R-:W-:Y:S01]  /*5260*/  @P5 FFMA.FTZ R104, R105, UR33, R104 ;  /* 0x0000002169685c23 */ /* 0x000fe20008010068 */
[----:B------:R-:W-:-:S03]  /*5270*/  IMAD.MOV.U32 R105, RZ, RZ, RZ ;  /* 0x000000ffff697224 */ /* 0x000fc600078e00ff */
        /* <DEDUP_REMOVED lines=9> */
.L_x_603:
[----:B------:R-:W-:Y:S05]  /*5310*/  BRA.U !UP2, `(.L_x_604) ;  /* 0x000000010a447547 */ /* 0x000fea000b800000 */
[----:B------:R-:W-:Y:S01]  /*5320*/  PRMT R104, R90, 0x7632, R104 ;  /* 0x000076325a687816 */ /* 0x000fe20000000068 */
[----:B------:R-:W-:Y:S01]  /*5330*/  @P5 FFMA.FTZ R110, R148, UR7, R108 ;  /* 0x00000007946e5c23 */ /* 0x000fe2000801006c */
[----:B------:R-:W-:Y:S02]  /*5340*/  LOP3.LUT P4, RZ, R123, 0xff00, RZ, 0xc0, !PT ;  /* 0x0000ff007bff7812 */ /* 0x000fe4000788c0ff */
[----:B------:R-:W-:Y:S01]  /*5350*/  SHF.L.U32 R104, R104, 0x10, RZ ;  /* 0x0000001068687819 */ /* 0x000fe200000006ff */
[----:B------:R-:W-:Y:S01]  /*5360*/  @P5 FADD.FTZ R105, R147, -R110 ;  /* 0x8000006e93695221 */ /* 0x000fe20000010000 */
[----:B------:R-:W-:-:S03]  /*5370*/  MOV R110, RZ ;  /* 0x000000ff006e7202 */ /* 0x000fc60000000f00 */
        /* <DEDUP_REMOVED lines=11> */
.L_x_604:
        /* <DEDUP_REMOVED lines=17> */
.L_x_605:
[----:B------:R-:W-:Y:S05]  /*5540*/  BRA.U !UP2, `(.L_x_598) ;  /* 0x000000110acc7547 */ /* 0x000fea000b800000 */
[----:B------:R-:W-:Y:S01]  /*5550*/  ISETP.GE.U32.AND P4, PT, R122, RZ, PT ;  /* 0x000000ff7a00720c */ /* 0x000fe20003f86070 */
[----:B------:R-:W-:Y:S01]  /*5560*/  @P5 FFMA.FTZ R108, R150, UR7, R108 ;  /* 0x00000007966c5c23 */ /* 0x000fe2000801006c */
[----:B------:R-:W-:Y:S02]  /*5570*/  PRMT R104, R91, 0x7632, R104 ;  /* 0x000076325b687816 */ /* 0x000fe40000000068 */
[----:B------:R-:W-:Y:S01]  /*5580*/  ISETP.GE.U32.AND.EX P4, PT, R123, 0x1000000, PT, P4 ;  /* 0x010000007b00780c */ /* 0x000fe20003f86140 */
[----:B------:R-:W-:Y:S01]  /*5590*/  @P5 FADD.FTZ R105, R149, -R108 ;  /* 0x8000006c95695221 */ /* 0x000fe20000010000 */
[----:B------:R-:W-:-:S05]  /*55a0*/  SHF.L.U32 R104, R104, 0x10, RZ ;  /* 0x0000001068687819 */ /* 0x000fca00000006ff */
        /* <DEDUP_REMOVED lines=10> */
[----:B------:R-:W-:Y:S01]  /*5650*/  PRMT R103, R103, 0x5410, R105 ;  /* 0x0000541067677816 */ /* 0x000fe20000000069 */
[----:B------:R-:W-:Y:S06]  /*5660*/  BRA `(.L_x_598) ;  /* 0x0000001000847947 */ /* 0x000fec0003800000 */
.L_x_589:
        /* <DEDUP_REMOVED lines=16> */
[----:B------:R-:W-:Y:S01]  /*5770*/  LOP3.LUT P5, RZ, R122, 0xff, RZ, 0xc0, !PT ;  /* 0x000000ff7aff7812 */ /* 0x000fe200078ac0ff */
[----:B------:R-:W-:Y:S01]  /*5780*/  FMUL.FTZ R104, R93, UR27 ;  /* 0x0000001b5d687c20 */ /* 0x000fe20008410000 */
[----:B------:R-:W-:Y:S01]  /*5790*/  HFMA2 R110, -RZ, RZ, 0, 0 ;  /* 0x00000000ff6e7431 */ /* 0x000fe200000001ff */
[----:B------:R-:W-:Y:S02]  /*57a0*/  MOV R105, RZ ;  /* 0x000000ff00697202 */ /* 0x000fe40000000f00 */
[----:B------:R-:W-:-:S08]  /*57b0*/  FMUL.FTZ R104, R104, UR26 ;  /* 0x0000001a68687c20 */ /* 0x000fd00008410000 */
[----:B------:R-:W-:Y:S01]  /*57c0*/  @P5 IMAD.U32 R135, R24, 0x10000, RZ ;  /* 0x0001000018875824 */ /* 0x000fe200078e00ff */
[----:B------:R-:W-:-:S03]  /*57d0*/  @P5 SHF.L.U32 R111, R96, 0x10, RZ ;  /* 0x00000010606f5819 */ /* 0x000fc600000006ff */
[-C--:B------:R-:W-:Y:S02]  /*57e0*/  @P5 FMUL.FTZ R110, R135, R104.reuse ;  /* 0x00000068876e5220 */ /* 0x080fe40000410000 */
[----:B------:R-:W-:-:S03]  /*57f0*/  @P5 FMUL.FTZ R105, R111, R104 ;  /* 0x000000686f695220 */ /* 0x000fc60000410000 */
[----:B------:R-:W-:Y:S01]  /*5800*/  F2FP.BF16.F32.PACK_AB R110, RZ, R110 ;  /* 0x0000006eff6e723e */ /* 0x000fe200000010ff */
[----:B------:R-:W-:-:S03]  /*5810*/  FADD.FTZ R76, R76, R105 ;  /* 0x000000694c4c7221 */ /* 0x000fc60000010000 */
[----:B------:R-:W-:-:S07]  /*5820*/  PRMT R100, R110, 0x7610, R100 ;  /* 0x000076106e647816 */ /* 0x000fce0000000064 */
.L_x_607:
[----:B------:R-:W-:Y:S05]  /*5830*/  BRA.U !UP2, `(.L_x_608) ;  /* 0x000000010a2c7547 */ /* 0x000fea000b800000 */
        /* <DEDUP_REMOVED lines=11> */
.L_x_608:
        /* <DEDUP_REMOVED lines=17> */
[----:B------:R-:W-:Y:S01]  /*5a00*/  LOP3.LUT P5, RZ, R122, 0xff0000, RZ, 0xc0, !PT ;  /* 0x00ff00007aff7812 */ /* 0x000fe200078ac0ff */
[----:B------:R-:W-:Y:S01]  /*5a10*/  FMUL.FTZ R111, R95, UR27 ;  /* 0x0000001b5f6f7c20 */ /* 0x000fe20008410000 */
[----:B------:R-:W-:-:S03]  /*5a20*/  IMAD.MOV.U32 R134, RZ, RZ, RZ ;  /* 0x000000ffff867224 */ /* 0x000fc600078e00ff */
        /* <DEDUP_REMOVED lines=9> */
.L_x_609:
[----:B------:R-:W-:Y:S05]  /*5ac0*/  BRA.U !UP2, `(.L_x_610) ;  /* 0x000000010a307547 */ /* 0x000fea000b800000 */
[----:B------:R-:W-:Y:S01]  /*5ad0*/  LOP3.LUT P5, RZ, R122, 0xff000000, RZ, 0xc0, !PT ;  /* 0xff0000007aff7812 */ /* 0x000fe200078ac0ff */
[----:B------:R-:W-:-:S04]  /*5ae0*/  FMUL.FTZ R111, R94, UR27 ;  /* 0x0000001b5e6f7c20 */ /* 0x000fc80008410000 */
[----:B------:R-:W-:Y:S01]  /*5af0*/  FMUL.FTZ R135, R111, UR26 ;  /* 0x0000001a6f877c20 */ /* 0x000fe20008410000 */
[----:B------:R-:W-:-:S07]  /*5b00*/  MOV R111, RZ ;  /* 0x000000ff006f7202 */ /* 0x000fce0000000f00 */
[----:B------:R-:W-:Y:S02]  /*5b10*/  @P5 SHF.L.U32 R134, R7, 0x10, RZ ;  /* 0x0000001007865819 */ /* 0x000fe400000006ff */
[----:B------:R-:W-:-:S03]  /*5b20*/  @P5 SHF.L.U32 R152, R151, 0x10, RZ ;  /* 0x0000001097985819 */ /* 0x000fc600000006ff */
[-C--:B------:R-:W-:Y:S01]  /*5b30*/  @P5 FMUL.FTZ R111, R134, R135.reuse ;  /* 0x00000087866f5220 */ /* 0x080fe20000410000 */
[----:B------:R-:W-:Y:S02]  /*5b40*/  IMAD.MOV.U32 R134, RZ, RZ, RZ ;  /* 0x000000ffff867224 */ /* 0x000fe400078e00ff */
[----:B------:R-:W-:Y:S02]  /*5b50*/  @P5 FMUL.FTZ R134, R152, R135 ;  /* 0x0000008798865220 */ /* 0x000fe40000410000 */
[----:B------:R-:W-:Y:S02]  /*5b60*/  F2FP.BF16.F32.PACK_AB R111, RZ, R111 ;  /* 0x0000006fff6f723e */ /* 0x000fe400000010ff */
[----:B------:R-:W-:Y:S02]  /*5b70*/  FADD.FTZ R79, R79, R134 ;  /* 0x000000864f4f7221 */ /* 0x000fe40000010000 */
[----:B------:R-:W-:-:S07]  /*5b80*/  PRMT R101, R101, 0x5410, R111 ;  /* 0x0000541065657816 */ /* 0x000fce000000006f */
.L_x_610:
[----:B------:R-:W-:Y:S01]  /*5b90*/  FMUL.FTZ R111, R104, UR33 ;  /* 0x00000021686f7c20 */ /* 0x000fe20008410000 */
[----:B------:R-:W-:Y:S01]  /*5ba0*/  FMUL.FTZ R134, R110, UR33 ;  /* 0x000000216e867c20 */ /* 0x000fe20008410000 */
[----:B------:R-:W-:Y:S02]  /*5bb0*/  FSEL R104, R108, RZ, P4 ;  /* 0x000000ff6c687208 */ /* 0x000fe40002000000 */
[----:B------:R-:W-:Y:S01]  /*5bc0*/  FSEL R105, R105, RZ, P4 ;  /* 0x000000ff69697208 */ /* 0x000fe20002000000 */
[----:B------:R-:W-:Y:S06]  /*5bd0*/  BRA.U !UP2, `(.L_x_611) ;  /* 0x000000010a307547 */ /* 0x000fec000b800000 */
[----:B------:R-:W-:Y:S01]  /*5be0*/  LOP3.LUT P5, RZ, R123, 0xff, RZ, 0xc0, !PT ;  /* 0x000000ff7bff7812 */ /* 0x000fe200078ac0ff */
[----:B------:R-:W-:Y:S01]  /*5bf0*/  FMUL.FTZ R108, R105, UR27 ;  /* 0x0000001b696c7c20 */ /* 0x000fe20008410000 */
[----:B------:R-:W-:-:S03]  /*5c00*/  HFMA2 R110, -RZ, RZ, 0, 0 ;  /* 0x00000000ff6e7431 */ /* 0x000fc600000001ff */
[----:B------:R-:W-:-:S08]  /*5c10*/  FMUL.FTZ R108, R108, UR26 ;  /* 0x0000001a6c6c7c20 */ /* 0x000fd00008410000 */
[----:B------:R-:W-:Y:S02]  /*5c20*/  @P5 SHF.L.U32 R135, R26, 0x10, RZ ;  /* 0x000000101a875819 */ /* 0x000fe400000006ff */
[----:B------:R-:W-:-:S03]  /*5c30*/  @P5 SHF.L.U32 R151, R98, 0x10, RZ ;  /* 0x0000001062975819 */ /* 0x000fc600000006ff */
[-C--:B------:R-:W-:Y:S01]  /*5c40*/  @P5 FMUL.FTZ R110, R135, R108.reuse ;  /* 0x0000006c876e5220 */ /* 0x080fe20000410000 */
[----:B------:R-:W-:Y:S01]  /*5c50*/  MOV R135, RZ ;  /* 0x000000ff00877202 */ /* 0x000fe20000000f00 */
[----:B------:R-:W-:-:S03]  /*5c60*/  @P5 FMUL.FTZ R135, R151, R108 ;  /* 0x0000006c97875220 */ /* 0x000fc60000410000 */
[----:B------:R-:W-:Y:S01]  /*5c70*/  F2FP.BF16.F32.PACK_AB R110, RZ, R110 ;  /* 0x0000006eff6e723e */ /* 0x000fe200000010ff */
[----:B------:R-:W-:-:S03]  /*5c80*/  FADD.FTZ R80, R80, R135 ;  /* 0x0000008750507221 */ /* 0x000fc60000010000 */
[----:B------:R-:W-:-:S07]  /*5c90*/  PRMT R102, R110, 0x7610, R102 ;  /* 0x000076106e667816 */ /* 0x000fce0000000066 */
.L_x_611:
[----:B------:R-:W-:Y:S05]  /*5ca0*/  BRA.U !UP2, `(.L_x_612) ;  /* 0x000000010a307547 */ /* 0x000fea000b800000 */
[----:B------:R-:W-:Y:S01]  /*5cb0*/  LOP3.LUT P5, RZ, R123, 0xff00, RZ, 0xc0, !PT ;  /* 0x0000ff007bff7812 */ /* 0x000fe200078ac0ff */
[----:B------:R-:W-:Y:S01]  /*5cc0*/  FMUL.FTZ R108, R104, UR27 ;  /* 0x0000001b686c7c20 */ /* 0x000fe20008410000 */
[----:B------:R-:W-:-:S03]  /*5cd0*/  HFMA2 R110, -RZ, RZ, 0, 0 ;  /* 0x00000000ff6e7431 */ /* 0x000fc600000001ff */
[----:B------:R-:W-:-:S08]  /*5ce0*/  FMUL.FTZ R108, R108, UR26 ;  /* 0x0000001a6c6c7c20 */ /* 0x000fd00008410000 */
[----:B------:R-:W-:Y:S01]  /*5cf0*/  @P5 IMAD.U32 R151, R8, 0x10000, RZ ;  /* 0x0001000008975824 */ /* 0x000fe200078e00ff */
[----:B------:R-:W-:Y:S02]  /*5d00*/  @P5 SHF.L.U32 R135, R106, 0x10, RZ ;  /* 0x000000106a875819 */ /* 0x000fe400000006ff */
[----:B------:R-:W-:Y:S01]  /*5d10*/  MOV R106, RZ ;  /* 0x000000ff006a7202 */ /* 0x000fe20000000f00 */
[-C--:B------:R-:W-:Y:S02]  /*5d20*/  @P5 FMUL.FTZ R110, R151, R108.reuse ;  /* 0x0000006c976e5220 */ /* 0x080fe40000410000 */
[----:B------:R-:W-:-:S03]  /*5d30*/  @P5 FMUL.FTZ R106, R135, R108 ;  /* 0x0000006c876a5220 */ /* 0x000fc60000410000 */
[----:B------:R-:W-:Y:S01]  /*5d40*/  F2FP.BF16.F32.PACK_AB R110, RZ, R110 ;  /* 0x0000006eff6e723e */ /* 0x000fe200000010ff */
[----:B------:R-:W-:-:S03]  /*5d50*/  FADD.FTZ R81, R81, R106 ;  /* 0x0000006a51517221 */ /* 0x000fc60000010000 */
[----:B------:R-:W-:-:S07]  /*5d60*/  PRMT R102, R102, 0x5410, R110 ;  /* 0x0000541066667816 */ /* 0x000fce000000006e */
.L_x_612:
[----:B------:R-:W-:Y:S02]  /*5d70*/  F2FP.BF16.F32.PACK_AB R92, R92, R93 ;  /* 0x0000005d5c5c723e */ /* 0x000fe400000010ff */
[----:B------:R-:W-:Y:S02]  /*5d80*/  F2FP.BF16.F32.PACK_AB R93, R94, R95 ;  /* 0x0000005f5e5d723e */ /* 0x000fe400000010ff */
        /* <DEDUP_REMOVED lines=8> */
[----:B------:R-:W-:Y:S01]  /*5e10*/  @P4 SHF.L.U32 R151, R27, 0x10, RZ ;  /* 0x000000101b974819 */ /* 0x000fe200000006ff */
[----:B------:R-:W-:-:S04]  /*5e20*/  @P4 IMAD.U32 R135, R99, 0x10000, RZ ;  /* 0x0001000063874824 */ /* 0x000fc800078e00ff */
[-C--:B------:R-:W-:Y:S01]  /*5e30*/  @P4 FMUL.FTZ R106, R151, R94.reuse ;  /* 0x0000005e976a4220 */ /* 0x080fe20000410000 */
[----:B------:R-:W-:-:S04]  /*5e40*/  @P4 FMUL.FTZ R95, R135, R94 ;  /* 0x0000005e875f4220 */ /* 0x000fc80000410000 */
[----:B------:R-:W-:Y:S01]  /*5e50*/  F2FP.BF16.F32.PACK_AB R106, RZ, R106 ;  /* 0x0000006aff6a723e */ /* 0x000fe200000010ff */
[----:B------:R-:W-:-:S03]  /*5e60*/  FADD.FTZ R82, R82, R95 ;  /* 0x0000005f52527221 */ /* 0x000fc60000010000 */
[----:B------:R-:W-:-:S07]  /*5e70*/  PRMT R103, R106, 0x7610, R103 ;  /* 0x000076106a677816 */ /* 0x000fce0000000067 */
.L_x_613:
[----:B------:R-:W-:Y:S02]  /*5e80*/  F2FP.BF16.F32.PACK_AB R94, R104, R105 ;  /* 0x00000069685e723e */ /* 0x000fe400000010ff */
[----:B------:R-:W-:Y:S01]  /*5e90*/  F2FP.BF16.F32.PACK_AB R95, R134, R111 ;  /* 0x0000006f865f723e */ /* 0x000fe200000010ff */
[----:B------:R-:W-:Y:S06]  /*5ea0*/  BRA.U !UP2, `(.L_x_598) ;  /* 0x000000090a747547 */ /* 0x000fec000b800000 */
[----:B------:R-:W-:Y:S01]  /*5eb0*/  ISETP.GE.U32.AND P4, PT, R122, RZ, PT ;  /* 0x000000ff7a00720c */ /* 0x000fe20003f86070 */
[----:B------:R-:W-:-:S03]  /*5ec0*/  FMUL.FTZ R104, R134, UR27 ;  /* 0x0000001b86687c20 */ /* 0x000fc60008410000 */
[----:B------:R-:W-:Y:S01]  /*5ed0*/  ISETP.GE.U32.AND.EX P4, PT, R123, 0x1000000, PT, P4 ;  /* 0x010000007b00780c */ /* 0x000fe20003f86140 */
[----:B------:R-:W-:Y:S01]  /*5ee0*/  FMUL.FTZ R106, R104, UR26 ;  /* 0x0000001a686a7c20 */ /* 0x000fe20008410000 */
[----:B------:R-:W-:-:S11]  /*5ef0*/  CS2R R104, SRZ ;  /* 0x0000000000687805 */ /* 0x000fd6000001ff00 */
[----:B------:R-:W-:Y:S02]  /*5f00*/  @P4 SHF.L.U32 R111, R9, 0x10, RZ ;  /* 0x00000010096f4819 */ /* 0x000fe400000006ff */
[----:B------:R-:W-:-:S03]  /*5f10*/  @P4 SHF.L.U32 R107, R107, 0x10, RZ ;  /* 0x000000106b6b4819 */ /* 0x000fc600000006ff */
[-C--:B------:R-:W-:Y:S02]  /*5f20*/  @P4 FMUL.FTZ R105, R111, R106.reuse ;  /* 0x0000006a6f694220 */ /* 0x080fe40000410000 */
[----:B------:R-:W-:-:S03]  /*5f30*/  @P4 FMUL.FTZ R104, R107, R106 ;  /* 0x0000006a6b684220 */ /* 0x000fc60000410000 */
[----:B------:R-:W-:Y:S01]  /*5f40*/  F2FP.BF16.F32.PACK_AB R105, RZ, R105 ;  /* 0x00000069ff69723e */ /* 0x000fe200000010ff */
[----:B------:R-:W-:-:S03]  /*5f50*/  FADD.FTZ R83, R83, R104 ;  /* 0x0000006853537221 */ /* 0x000fc60000010000 */
[----:B------:R-:W-:Y:S01]  /*5f60*/  PRMT R103, R103, 0x5410, R105 ;  /* 0x0000541067677816 */ /* 0x000fe20000000069 */
[----:B------:R-:W-:Y:S06]  /*5f70*/  BRA `(.L_x_598) ;  /* 0x0000000800407947 */ /* 0x000fec0003800000 */
.L_x_606:
        /* <DEDUP_REMOVED lines=8> */
[----:B------:R-:W-:Y:S01]  /*6000*/  FSEL R104, R104, RZ, P4 ;  /* 0x000000ff68687208 */ /* 0x000fe20002000000 */
[----:B------:R-:W-:Y:S01]  /*6010*/  @P5 IMAD.U32 R111, R96, 0x10000, RZ ;  /* 0x00010000606f5824 */ /* 0x000fe200078e00ff */
[----:B------:R-:W-:-:S03]  /*6020*/  @P5 SHF.L.U32 R135, R24, 0x10, RZ ;  /* 0x0000001018875819 */ /* 0x000fc600000006ff */
[----:B------:R-:W-:-:S04]  /*6030*/  FMUL.FTZ R104, R104, UR27 ;  /* 0x0000001b68687c20 */ /* 0x000fc80008410000 */
[----:B------:R-:W-:-:S04]  /*6040*/  FMUL.FTZ R104, R104, UR26 ;  /* 0x0000001a68687c20 */ /* 0x000fc80008410000 */
[-C--:B------:R-:W-:Y:S01]  /*6050*/  @P5 FMUL.FTZ R110, R135, R104.reuse ;  /* 0x00000068876e5220 */ /* 0x080fe20000410000 */
[----:B------:R-:W-:-:S04]  /*6060*/  @P5 FMUL.FTZ R105, R111, R104 ;  /* 0x000000686f695220 */ /* 0x000fc80000410000 */
[----:B------:R-:W-:Y:S01]  /*6070*/  F2FP.BF16.F32.PACK_AB R110, RZ, R110 ;  /* 0x0000006eff6e723e */ /* 0x000fe200000010ff */
[----:B------:R-:W-:-:S03]  /*6080*/  FADD.FTZ R76, R76, R105 ;  /* 0x000000694c4c7221 */ /* 0x000fc60000010000 */
[----:B------:R-:W-:-:S07]  /*6090*/  PRMT R100, R110, 0x7610, R100 ;  /* 0x000076106e647816 */ /* 0x000fce0000000064 */
.L_x_614:
[----:B------:R-:W-:Y:S05]  /*60a0*/  BRA.U !UP2, `(.L_x_615) ;  /* 0x000000010a407547 */ /* 0x000fea000b800000 */
[----:B------:R-:W-:Y:S01]  /*60b0*/  FFMA.FTZ R104, R144, UR7, R108 ;  /* 0x0000000790687c23 */ /* 0x000fe2000801006c */
[----:B------:R-:W-:Y:S02]  /*60c0*/  LOP3.LUT P5, RZ, R122, 0xff00, RZ, 0xc0, !PT ;  /* 0x0000ff007aff7812 */ /* 0x000fe400078ac0ff */
        /* <DEDUP_REMOVED lines=8> */
[----:B------:R-:W-:-:S03]  /*6150*/  CS2R R104, SRZ ;  /* 0x0000000000687805 */ /* 0x000fc6000001ff00 */
[-C--:B------:R-:W-:Y:S01]  /*6160*/  @P5 FMUL.FTZ R105, R135, R110.reuse ;  /* 0x0000006e87695220 */ /* 0x080fe20000410000 */
[----:B------:R-:W-:-:S04]  /*6170*/  @P5 FMUL.FTZ R104, R111, R110 ;  /* 0x0000006e6f685220 */ /* 0x000fc80000410000 */
[----:B------:R-:W-:Y:S01]  /*6180*/  F2FP.BF16.F32.PACK_AB R105, RZ, R105 ;  /* 0x00000069ff69723e */ /* 0x000fe200000010ff */
[----:B------:R-:W-:-:S03]  /*6190*/  FADD.FTZ R77, R77, R104 ;  /* 0x000000684d4d7221 */ /* 0x000fc60000010000 */
[----:B------:R-:W-:-:S07]  /*61a0*/  PRMT R100, R100, 0x5410, R105 ;  /* 0x0000541064647816 */ /* 0x000fce0000000069 */
.L_x_615:
[----:B------:R-:W-:Y:S05]  /*61b0*/  BRA.U !UP2, `(.L_x_616) ;  /* 0x000000010a447547 */ /* 0x000fea000b800000 */
[----:B------:R-:W-:Y:S01]  /*61c0*/  FFMA.FTZ R105, R137, UR7, R108 ;  /* 0x0000000789697c23 */ /* 0x000fe2000801006c */
[----:B------:R-:W-:Y:S02]  /*61d0*/  LOP3.LUT P5, RZ, R122, 0xff0000, RZ, 0xc0, !PT ;  /* 0x00ff00007aff7812 */ /* 0x000fe400078ac0ff */
[----:B------:R-:W-:Y:S01]  /*61e0*/  ISETP.LT.AND P4, PT, RZ, UR34, PT ;  /* 0x00000022ff007c0c */ /* 0x000fe2000bf81270 */
[----:B------:R-:W-:Y:S01]  /*61f0*/  FADD.FTZ R104, R138, -R105 ;  /* 0x800000698a687221 */ /* 0x000fe20000010000 */
[----:B------:R-:W-:Y:S01]  /*6200*/  HFMA2 R105, -RZ, RZ, 0, 0 ;  /* 0x00000000ff697431 */ /* 0x000fe200000001ff */
[----:B------:R-:W-:Y:S02]  /*6210*/  MOV R110, RZ ;  /* 0x000000ff006e7202 */ /* 0x000fe40000000f00 */
        /* <DEDUP_REMOVED lines=11> */
.L_x_616:
        /* <DEDUP_REMOVED lines=12> */
[----:B------:R-:W-:-:S04]  /*6390*/  FMUL.FTZ R104, R104, UR26 ;  /* 0x0000001a68687c20 */ /* 0x000fc80008410000 */
[-C--:B------:R-:W-:Y:S01]  /*63a0*/  @P5 FMUL.FTZ R105, R111, R104.reuse ;  /* 0x000000686f695220 */ /* 0x080fe20000410000 */
[----:B------:R-:W-:-:S04]  /*63b0*/  @P5 FMUL.FTZ R110, R151, R104 ;  /* 0x00000068976e5220 */ /* 0x000fc80000410000 */
[----:B------:R-:W-:Y:S01]  /*63c0*/  F2FP.BF16.F32.PACK_AB R105, RZ, R105 ;  /* 0x00000069ff69723e */ /* 0x000fe200000010ff */
[----:B------:R-:W-:-:S03]  /*63d0*/  FADD.FTZ R79, R79, R110 ;  /* 0x0000006e4f4f7221 */ /* 0x000fc60000010000 */
[----:B------:R-:W-:-:S07]  /*63e0*/  PRMT R101, R101, 0x5410, R105 ;  /* 0x0000541065657816 */ /* 0x000fce0000000069 */
.L_x_617:
[----:B------:R-:W-:Y:S05]  /*63f0*/  BRA.U !UP2, `(.L_x_618) ;  /* 0x000000010a447547 */ /* 0x000fea000b800000 */
[----:B------:R-:W-:Y:S01]  /*6400*/  FFMA.FTZ R105, R139, UR7, R108 ;  /* 0x000000078b697c23 */ /* 0x000fe2000801006c */
[----:B------:R-:W-:Y:S01]  /*6410*/  LOP3.LUT P5, RZ, R123, 0xff, RZ, 0xc0, !PT ;  /* 0x000000ff7bff7812 */ /* 0x000fe200078ac0ff */
[----:B------:R-:W-:Y:S01]  /*6420*/  IMAD.MOV.U32 R110, RZ, RZ, RZ ;  /* 0x000000ffff6e7224 */ /* 0x000fe200078e00ff */
[----:B------:R-:W-:Y:S01]  /*6430*/  ISETP.LT.AND P4, PT, RZ, UR34, PT ;  /* 0x00000022ff007c0c */ /* 0x000fe2000bf81270 */
[----:B------:R-:W-:Y:S01]  /*6440*/  FADD.FTZ R104, R140, -R105 ;  /* 0x800000698c687221 */ /* 0x000fe20000010000 */
[----:B------:R-:W-:-:S03]  /*6450*/  HFMA2 R105, -RZ, RZ, 0, 0 ;  /* 0x00000000ff697431 */ /* 0x000fc600000001ff */
        /* <DEDUP_REMOVED lines=11> */
.L_x_618:
        /* <DEDUP_REMOVED lines=18> */
.L_x_619:
        /* <DEDUP_REMOVED lines=18> */
.L_x_620:
[----:B------:R-:W-:Y:S05]  /*6750*/  BRA.U !UP2, `(.L_x_598) ;  /* 0x000000010a487547 */ /* 0x000fea000b800000 */
[----:B------:R-:W-:Y:S01]  /*6760*/  FFMA.FTZ R108, R150, UR7, R108 ;  /* 0x00000007966c7c23 */ /* 0x000fe2000801006c */
[----:B------:R-:W-:Y:S01]  /*6770*/  ISETP.GE.U32.AND P4, PT, R122, RZ, PT ;  /* 0x000000ff7a00720c */ /* 0x000fe20003f86070 */
[----:B------:R-:W-:Y:S01]  /*6780*/  IMAD.MOV.U32 R105, RZ, RZ, RZ ;  /* 0x000000ffff697224 */ /* 0x000fe200078e00ff */
        /* <DEDUP_REMOVED lines=15> */
.L_x_598:
[----:B------:R-:W0:Y:S01]  /*6880*/  @P0 LDC.64 R106, c[0x0][0x478] ;  /* 0x00011e00ff6a0b82 */ /* 0x000e220000000a00 */
[----:B------:R-:W1:Y:S01]  /*6890*/  @UP2 LDCU.64 UR8, c[0x0][0x468] ;  /* 0x00008d00ff0827ac */ /* 0x000e620008000a00 */
[----:B------:R-:W-:Y:S01]  /*68a0*/  PLOP3.LUT P4, PT, PT, PT, UP2, 0x80, 0x8 ;  /* 0x000000000008781c */ /* 0x000fe20003f8f028 */
[----:B------:R-:W-:-:S12]  /*68b0*/  HFMA2 R104, -RZ, RZ, 0, 9.5367431640625e-07 ;  /* 0x00000010ff687431 */ /* 0x000fd800000001ff */
[----:B-1----:R-:W-:-:S04]  /*68c0*/  @P4 IMAD.WIDE.U32 R104, R109, R104, UR8 ;  /* 0x000000086d684e25 */ /* 0x002fc8000f8e0068 */
[----:B0-----:R-:W-:-:S05]  /*68d0*/  @P0 IMAD.WIDE.U32 R106, R113, 0x10, R106 ;  /* 0x00000010716a0825 */ /* 0x001fca00078e006a */
[----:B------:R1:W-:Y:S04]  /*68e0*/  @P0 STG.E.128 desc[UR24][R106.64], R92 ;  /* 0x0000005c6a000986 */ /* 0x0003e8000c101d18 */
[----:B------:R1:W-:Y:S02]  /*68f0*/  @P4 STG.E.128 desc[UR24][R104.64], R100 ;  /* 0x0000006468004986 */ /* 0x0003e4000c101d18 */
.L_x_587:
[----:B------:R-:W-:Y:S05]  /*6900*/  BSYNC.RECONVERGENT B0 ;  /* 0x0000000000007941 */ /* 0x000fea0003800200 */
.L_x_586:
[----:B------:R-:W-:Y:S01]  /*6910*/  UIADD3 UR6, UPT, UPT, UR6, UR30, URZ ;  /* 0x0000001e06067290 */ /* 0x000fe2000fffe0ff */
[----:B------:R-:W-:-:S03]  /*6920*/  PLOP3.LUT P3, PT, P3, PT, PT, 0x8, 0x80 ;  /* 0x000000000080781c */ /* 0x000fc60001f6e170 */
[----:B------:R-:W-:-:S09]  /*6930*/  UISETP.GE.AND UP0, UPT, UR6, UR31, UPT ;  /* 0x0000001f0600728c */ /* 0x000fd2000bf06270 */
[----:B------:R-:W-:Y:S05]  /*6940*/  BRA.U !UP0, `(.L_x_621) ;  /* 0xffffff9d08507547 */ /* 0x000fea000b83ffff */
.L_x_542:
        /* <DEDUP_REMOVED lines=18> */
.L_x_623:
[----:B------:R-:W-:Y:S05]  /*6a70*/  BSYNC.RECONVERGENT B0 ;  /* 0x0000000000007941 */ /* 0x000fea0003800200 */
.L_x_622:
        /* <DEDUP_REMOVED lines=14> */
.L_x_624:
        /* <DEDUP_REMOVED lines=10> */
.L_x_7983:


//--------------------- .text._ZN10layer_norm22ln_bwd_finalize_kernelINS_22Kernel_traits_finalizeILj2048E13__nv_bfloat16S2_S2_S2_fjLb1ELj1024ELj4ENS_18Kernel_traits_baseILj2048ES2_S2_S2_S2_fjLj1024EEEEELb1ELb1EEEvNS_9BwdParamsE --------------------------
	.section	.text._ZN10layer_norm22ln_bwd_finalize_kernelINS_22Kernel_traits_finalizeILj2048E13__nv_bfloat16S2_S2_S2_fjLb1ELj1024ELj4ENS_18Kernel_traits_baseILj2048ES2_S2_S2_S2_fjLj1024EEEEELb1ELb1EEEvNS_9BwdParamsE,"ax",@progbits
	.align	128
        .global         _ZN10layer_norm22ln_bwd_finalize_kernelINS_22Kernel_traits_finalizeILj2048E13__nv_bfloat16S2_S2_S2_fjLb1ELj1024ELj4ENS_18Kernel_traits_baseILj2048ES2_S2_S2_S2_fjLj1024EEEEELb1ELb1EEEvNS_9BwdParamsE
        .type           _ZN10layer_norm22ln_bwd_finalize_kernelINS_22Kernel_traits_finalizeILj2048E13__nv_bfloat16S2_S2_S2_fjLb1ELj1024ELj4ENS_18Kernel_traits_baseILj2048ES2_S2_S2_S2_fjLj1024EEEEELb1ELb1EEEvNS_9BwdParamsE,@function
        .size           _ZN10layer_norm22ln_bwd_finalize_kernelINS_22Kernel_traits_finalizeILj2048E13__nv_bfloat16S2_S2_S2_fjLb1ELj1024ELj4ENS_18Kernel_traits_baseILj2048ES2_S2_S2_S2_fjLj1024EEEEELb1ELb1EEEvNS_9BwdParamsE,(.L_x_7984 - _ZN10layer_norm22ln_bwd_finalize_kernelINS_22Kernel_traits_finalizeILj2048E13__nv_bfloat16S2_S2_S2_fjLb1ELj1024ELj4ENS_18Kernel_traits_baseILj2048ES2_S2_S2_S2_fjLj1024EEEEELb1ELb1EEEvNS_9BwdParamsE)
        .other          _ZN10layer_norm22ln_bwd_finalize_kernelINS_22Kernel_traits_finalizeILj2048E13__nv_bfloat16S2_S2_S2_fjLb1ELj1024ELj4ENS_18Kernel_traits_baseILj2048ES2_S2_S2_S2_fjLj1024EEEEELb1ELb1EEEvNS_9BwdParamsE,@"STO_CUDA_ENTRY STV_DEFAULT"
_ZN10layer_norm22ln_bwd_finalize_kernelINS_22Kernel_traits_finalizeILj2048E13__nv_bfloat16S2_S2_S2_fjLb1ELj1024ELj4ENS_18Kernel_traits_baseILj2048ES2_S2_S2_S2_fjLj1024EEEEELb1ELb1EEEvNS_9BwdParamsE:
.text._ZN10layer_norm22ln_bwd_finalize_kernelINS_22Kernel_traits_finalizeILj2048E13__nv_bfloat16S2_S2_S2_fjLb1ELj1024ELj4ENS_18Kernel_traits_baseILj2048ES2_S2_S2_S2_fjLj1024EEEEELb1ELb1EEEvNS_9BwdParamsE:
        /* <DEDUP_REMOVED lines=12> */
[----:B------:R-:W-:Y:S01]  /*00c0*/  HFMA2 R7, -RZ, RZ, 0, 0 ;  /* 0x00000000ff077431 */ /* 0x000fe200000001ff */
[----:B------:R-:W-:Y:S02]  /*00d0*/  LOP3.LUT R5, R2, 0x1f, RZ, 0xc0, !PT ;  /* 0x0000001f02057812 */ /* 0x000fe400078ec0ff */
[----:B------:R-:W-:Y:S02]  /*00e0*/  MOV R25, RZ ;  /* 0x000000ff00197202 */ /* 0x000fe40000000f00 */
[----:B0-----:R-:W-:-:S13]  /*00f0*/  ISETP.GE.U32.AND P0, PT, R4, UR8, PT ;  /* 0x0000000804007c0c */ /* 0x001fda000bf06070 */
[----:B-1----:R-:W-:Y:S05]  /*0100*/  @P0 BRA `(.L_x_626) ;  /* 0x0000000c00840947 */ /* 0x002fea0003800000 */
        /* <DEDUP_REMOVED lines=12> */
[----:B------:R-:W0:Y:S01]  /*01d0*/  LDC R11, c[0x0][0x388] ;  /* 0x0000e200ff0b7b82 */ /* 0x000e220000000800 */
[C---:B------:R-:W-:Y:S02]  /*01e0*/  LOP3.LUT R13, R4.reuse, 0x80, RZ, 0xfc, !PT ;  /* 0x00000080040d7812 */ /* 0x040fe400078efcff */
[C---:B------:R-:W-:Y:S02]  /*01f0*/  LOP3.LUT R15, R4.reuse, 0xa0, RZ, 0xfc, !PT ;  /* 0x000000a0040f7812 */ /* 0x040fe400078efcff */
[C---:B------:R-:W-:Y:S02]  /*0200*/  LOP3.LUT R16, R4.reuse, 0xc0, RZ, 0xfc, !PT ;  /* 0x000000c004107812 */ /* 0x040fe400078efcff */
[C---:B------:R-:W-:Y:S02]  /*0210*/  LOP3.LUT R17, R4.reuse, 0xe0, RZ, 0xfc, !PT ;  /* 0x000000e004117812 */ /* 0x040fe400078efcff */
[C---:B------:R-:W-:Y:S02]  /*0220*/  LOP3.LUT R19, R4.reuse, 0x40, RZ, 0xfc, !PT ;  /* 0x0000004004137812 */ /* 0x040fe400078efcff */
[----:B------:R-:W-:-:S02]  /*0230*/  LOP3.LUT R21, R4, 0x60, RZ, 0xfc, !PT ;  /* 0x0000006004157812 */ /* 0x000fc400078efcff */
[----:B------:R-:W-:Y:S02]  /*0240*/  LOP3.LUT R24, R10, 0xffffff8, RZ, 0xc0, !PT ;  /* 0x0ffffff80a187812 */ /* 0x000fe400078ec0ff */
[----:B------:R-:W-:Y:S02]  /*0250*/  MOV R7, RZ ;  /* 0x000000ff00077202 */ /* 0x000fe40000000f00 */
[----:B------:R-:W-:Y:S02]  /*0260*/  MOV R6, R4 ;  /* 0x0000000400067202 */ /* 0x000fe40000000f00 */
[----:B------:R-:W-:Y:S01]  /*0270*/  IADD3 R24, PT, PT, -R24, RZ, RZ ;  /* 0x000000ff18187210 */ /* 0x000fe20007ffe1ff */
[-CC-:B0-----:R-:W-:Y:S02]  /*0280*/  IMAD R9, R9, R11.reuse, R12.reuse ;  /* 0x0000000b09097224 */ /* 0x181fe400078e020c */
[-CC-:B------:R-:W-:Y:S02]  /*0290*/  IMAD R14, R13, R11.reuse, R12.reuse ;  /* 0x0000000b0d0e7224 */ /* 0x180fe400078e020c */
[----:B------:R-:W-:-:S02]  /*02a0*/  IMAD R18, R15, R11, R12 ;  /* 0x0000000b0f127224 */ /* 0x000fc400078e020c */
[-CC-:B------:R-:W-:Y:S01]  /*02b0*/  IMAD R16, R16, R11.reuse, R12.reuse ;  /* 0x0000000b10107224 */ /* 0x180fe200078e020c */
[----:B------:R-:W-:Y:S01]  /*02c0*/  IADD3 R23, PT, PT, R5, R14, RZ ;  /* 0x0000000e05177210 */ /* 0x000fe20007ffe0ff */
[-CC-:B------:R-:W-:Y:S01]  /*02d0*/  IMAD R20, R17, R11.reuse, R12.reuse ;  /* 0x0000000b11147224 */ /* 0x180fe200078e020c */
[----:B------:R-:W-:Y:S01]  /*02e0*/  IADD3 R18, PT, PT, R5, R18, RZ ;  /* 0x0000001205127210 */ /* 0x000fe20007ffe0ff */
[-CC-:B------:R-:W-:Y:S01]  /*02f0*/  IMAD R22, R19, R11.reuse, R12.reuse ;  /* 0x0000000b13167224 */ /* 0x180fe200078e020c */
[----:B------:R-:W-:Y:S01]  /*0300*/  IADD3 R19, PT, PT, R5, R16, RZ ;  /* 0x0000001005137210 */ /* 0x000fe20007ffe0ff */
[--C-:B------:R-:W-:Y:S01]  /*0310*/  IMAD R28, R21, R11, R12.reuse ;  /* 0x0000000b151c7224 */ /* 0x100fe200078e020c */
[C---:B------:R-:W-:Y:S01]  /*0320*/  IADD3 R21, PT, PT, R5.reuse, R9, RZ ;  /* 0x0000000905157210 */ /* 0x040fe20007ffe0ff */
[----:B------:R-:W-:Y:S01]  /*0330*/  IMAD R12, R4, R11, R12 ;  /* 0x0000000b040c7224 */ /* 0x000fe200078e020c */
[C---:B------:R-:W-:Y:S02]  /*0340*/  IADD3 R13, PT, PT, R5.reuse, R22, RZ ;  /* 0x00000016050d7210 */ /* 0x040fe40007ffe0ff */
[----:B------:R-:W-:-:S02]  /*0350*/  IADD3 R20, PT, PT, R5, R20, RZ ;  /* 0x0000001405147210 */ /* 0x000fc40007ffe0ff */
[C---:B------:R-:W-:Y:S02]  /*0360*/  IADD3 R22, PT, PT, R5.reuse, R28, RZ ;  /* 0x0000001c05167210 */ /* 0x040fe40007ffe0ff */
[----:B------:R-:W-:-:S07]  /*0370*/  IADD3 R9, PT, PT, R5, R12, RZ ;  /* 0x0000000c05097210 */ /* 0x000fce0007ffe0ff */
.L_x_629:
[----:B------:R-:W0:Y:S02]  /*0380*/  LDC.64 R14, c[0x0][0x440] ;  /* 0x00011000ff0e7b82 */ /* 0x000e240000000a00 */
[----:B0-----:R-:W-:-:S05]  /*0390*/  IMAD.WIDE.U32 R16, R9, 0x4, R14 ;  /* 0x0000000409107825 */ /* 0x001fca00078e000e */
[----:B------:R0:W2:Y:S02]  /*03a0*/  LDG.E R12, desc[UR6][R16.64] ;  /* 0x00000006100c7981 */ /* 0x0000a4000c1e1900 */
[----:B0-----:R-:W-:-:S05]  /*03b0*/  IMAD.WIDE.U32 R16, R21, 0x4, R14 ;  /* 0x0000000415107825 */ /* 0x001fca00078e000e */
[----:B------:R0:W3:Y:S02]  /*03c0*/  LDG.E R27, desc[UR6][R16.64] ;  /* 0x00000006101b7981 */ /* 0x0000e4000c1e1900 */
[----:B0-----:R-:W-:-:S04]  /*03d0*/  IMAD.WIDE.U32 R16, R13, 0x4, R14 ;  /* 0x000000040d107825 */ /* 0x001fc800078e000e */
[----:B--2---:R-:W-:Y:S02]  /*03e0*/  FADD.FTZ R12, R12, R7 ;  /* 0x000000070c0c7221 */ /* 0x004fe40000010000 */
[----:B------:R0:W2:Y:S02]  /*03f0*/  LDG.E R7, desc[UR6][R16.64] ;  /* 0x0000000610077981 */ /* 0x0000a4000c1e1900 */
[----:B0-----:R-:W-:-:S04]  /*0400*/  IMAD.WIDE.U32 R16, R22, 0x4, R14 ;  /* 0x0000000416107825 */ /* 0x001fc800078e000e */
[----:B---3--:R-:W-:Y:S01]  /*0410*/  FADD.FTZ R12, R12, R27 ;  /* 0x0000001b0c0c7221 */ /* 0x008fe20000010000 */
        /* <DEDUP_REMOVED lines=9> */
[----:B------:R0:W2:Y:S01]  /*04b0*/  LDG.E R7, desc[UR6][R16.64] ;  /* 0x0000000610077981 */ /* 0x0000a2000c1e1900 */
[----:B------:R-:W-:Y:S01]  /*04c0*/  IMAD.WIDE.U32 R14, R20, 0x4, R14 ;  /* 0x00000004140e7825 */ /* 0x000fe200078e000e */
[----:B0-----:R-:W0:Y:S03]  /*04d0*/  LDC.64 R16, c[0x0][0x448] ;  /* 0x00011200ff107b82 */ /* 0x001e260000000a00 */
[----:B---3--:R-:W-:Y:S02]  /*04e0*/  FADD.FTZ R28, R12, R27 ;  /* 0x0000001b0c1c7221 */ /* 0x008fe40000010000 */
[----:B------:R0:W3:Y:S02]  /*04f0*/  LDG.E R12, desc[UR6][R14.64] ;  /* 0x000000060e0c7981 */ /* 0x0000e4000c1e1900 */
[----:B0-----:R-:W-:-:S04]  /*0500*/  IMAD.WIDE.U32 R14, R9, 0x4, R16 ;  /* 0x00000004090e7825 */ /* 0x001fc800078e0010 */
[----:B--2---:R-:W-:Y:S02]  /*0510*/  FADD.FTZ R7, R28, R7 ;  /* 0x000000071c077221 */ /* 0x004fe40000010000 */
[----:B------:R0:W2:Y:S02]  /*0520*/  LDG.E R28, desc[UR6][R14.64] ;  /* 0x000000060e1c7981 */ /* 0x0000a4000c1e1900 */
        /* <DEDUP_REMOVED lines=15> */
[----:B0-----:R-:W-:-:S05]  /*0620*/  IMAD.WIDE.U32 R14, R19, 0x4, R16 ;  /* 0x00000004130e7825 */ /* 0x001fca00078e0010 */
[----:B------:R0:W4:Y:S02]  /*0630*/  LDG.E R27, desc[UR6][R14.64] ;  /* 0x000000060e1b7981 */ /* 0x000124000c1e1900 */
[----:B0-----:R-:W0:Y:S01]  /*0640*/  LDC.64 R14, c[0x0][0x460] ;  /* 0x00011800ff0e7b82 */ /* 0x001e220000000a00 */
[----:B------:R-:W-:-:S04]  /*0650*/  IMAD.WIDE.U32 R16, R20, 0x4, R16 ;  /* 0x0000000414107825 */ /* 0x000fc800078e0010 */
[----:B---3--:R-:W-:Y:S02]  /*0660*/  FADD.FTZ R7, R7, R12 ;  /* 0x0000000c07077221 */ /* 0x008fe40000010000 */
[----:B------:R0:W3:Y:S02]  /*0670*/  LDG.E R12, desc[UR6][R16.64] ;  /* 0x00000006100c7981 */ /* 0x0000e4000c1e1900 */
[----:B0-----:R-:W-:-:S04]  /*0680*/  IMAD.WIDE.U32 R16, R9, 0x4, R14 ;  /* 0x0000000409107825 */ /* 0x001fc800078e000e */
[----:B--2---:R-:W-:-:S04]  /*0690*/  FADD.FTZ R25, R25, R28 ;  /* 0x0000001c19197221 */ /* 0x004fc80000010000 */
[----:B----4-:R-:W-:Y:S02]  /*06a0*/  FADD.FTZ R25, R25, R27 ;  /* 0x0000001b19197221 */ /* 0x010fe40000010000 */
        /* <DEDUP_REMOVED lines=17> */
[----:B------:R-:W-:-:S06]  /*07c0*/  IMAD.WIDE.U32 R14, R20, 0x4, R14 ;  /* 0x00000004140e7825 */ /* 0x000fcc00078e000e */
[----:B------:R-:W4:Y:S01]  /*07d0*/  LDG.E R15, desc[UR6][R14.64] ;  /* 0x000000060e0f7981 */ /* 0x000f22000c1e1900 */
[----:B--2---:R-:W-:-:S03]  /*07e0*/  FADD.FTZ R26, R26, R27 ;  /* 0x0000001b1a1a7221 */ /* 0x004fc60000010000 */
[----:B------:R-:W2:Y:S01]  /*07f0*/  LDG.E R27, desc[UR6][R16.64] ;  /* 0x00000006101b7981 */ /* 0x000ea2000c1e1900 */
[----:B------:R-:W-:-:S04]  /*0800*/  IADD3 R24, PT, PT, R24, 0x8, RZ ;  /* 0x0000000818187810 */ /* 0x000fc80007ffe0ff */
[----:B------:R-:W-:Y:S01]  /*0810*/  ISETP.NE.AND P0, PT, R24, RZ, PT ;  /* 0x000000ff1800720c */ /* 0x000fe20003f05270 */
[----:B---3--:R-:W-:Y:S01]  /*0820*/  FADD.FTZ R25, R25, R12 ;  /* 0x0000000c19197221 */ /* 0x008fe20000010000 */
        /* <DEDUP_REMOVED lines=9> */
[----:B--2---:R-:W-:-:S04]  /*08c0*/  FADD.FTZ R26, R26, R27 ;  /* 0x0000001b1a1a7221 */ /* 0x004fc80000010000 */
[----:B----4-:R-:W-:Y:S01]  /*08d0*/  FADD.FTZ R26, R26, R15 ;  /* 0x0000000f1a1a7221 */ /* 0x010fe20000010000 */
[----:B------:R-:W-:Y:S06]  /*08e0*/  @P0 BRA `(.L_x_629) ;  /* 0xfffffff800a40947 */ /* 0x000fec000383ffff */
.L_x_628:
[----:B------:R-:W-:Y:S05]  /*08f0*/  BSYNC.RECONVERGENT B1 ;  /* 0x0000000000017941 */ /* 0x000fea0003800200 */
.L_x_627:
[----:B------:R-:W-:-:S13]  /*0900*/  LOP3.LUT P0, R9, R10, 0x7, RZ, 0xc0, !PT ;  /* 0x000000070a097812 */ /* 0x000fda000780c0ff */
[----:B------:R-:W-:Y:S05]  /*0910*/  @!P0 BRA `(.L_x_626) ;  /* 0x0000000400808947 */ /* 0x000fea0003800000 */
[----:B------:R-:W-:Y:S01]  /*0920*/  ISETP.GE.U32.AND P0, PT, R9, 0x4, PT ;  /* 0x000000040900780c */ /* 0x000fe20003f06070 */
[----:B------:R-:W-:Y:S01]  /*0930*/  BSSY.RECONVERGENT B1, `(.L_x_630) ;  /* 0x0000030000017945 */ /* 0x000fe20003800200 */
[----:B------:R-:W-:-:S11]  /*0940*/  LOP3.LUT P1, R10, R10, 0x3, RZ, 0xc0, !PT ;  /* 0x000000030a0a7812 */ /* 0x000fd6000782c0ff */
[----:B------:R-:W-:Y:S05]  /*0950*/  @!P0 BRA `(.L_x_631) ;  /* 0x0000000000b48947 */ /* 0x000fea0003800000 */
[----:B------:R-:W0:Y:S08]  /*0960*/  LDC R22, c[0x0][0x388] ;  /* 0x0000e200ff167b82 */ /* 0x000e300000000800 */
[----:B------:R-:W1:Y:S08]  /*0970*/  LDC.64 R12, c[0x0][0x440] ;  /* 0x00011000ff0c7b82 */ /* 0x000e700000000a00 */
[----:B------:R-:W2:Y:S01]  /*0980*/  LDC.64 R14, c[0x0][0x460] ;  /* 0x00011800ff0e7b82 */ /* 0x000ea20000000a00 */
[----:B0-----:R-:W-:-:S07]  /*0990*/  IMAD R9, R6, R22, R3 ;  /* 0x0000001606097224 */ /* 0x001fce00078e0203 */
[----:B------:R-:W0:Y:S01]  /*09a0*/  LDC.64 R16, c[0x0][0x448] ;  /* 0x00011200ff107b82 */ /* 0x000e220000000a00 */
[----:B-1----:R-:W-:-:S06]  /*09b0*/  IMAD.WIDE.U32 R20, R9, 0x4, R12 ;  /* 0x0000000409147825 */ /* 0x002fcc00078e000c */
[----:B------:R-:W3:Y:S01]  /*09c0*/  LDG.E R20, desc[UR6][R20.64] ;  /* 0x0000000614147981 */ /* 0x000ee2000c1e1900 */
[CC--:B------:R-:W-:Y:S01]  /*09d0*/  LEA R23, R22.reuse, R9.reuse, 0x5 ;  /* 0x0000000916177211 */ /* 0x0c0fe200078e28ff */
[----:B--2---:R-:W-:Y:S01]  /*09e0*/  IMAD.WIDE.U32 R18, R9, 0x4, R14 ;  /* 0x0000000409127825 */ /* 0x004fe200078e000e */
[----:B------:R-:W-:-:S04]  /*09f0*/  LEA R24, R22, R9, 0x6 ;  /* 0x0000000916187211 */ /* 0x000fc800078e30ff */
[----:B------:R1:W2:Y:S01]  /*0a00*/  LDG.E R27, desc[UR6][R18.64] ;  /* 0x00000006121b7981 */ /* 0x0002a2000c1e1900 */
[----:B0-----:R-:W-:-:S04]  /*0a10*/  IMAD.WIDE.U32 R28, R9, 0x4, R16 ;  /* 0x00000004091c7825 */ /* 0x001fc800078e0010 */
[C---:B-1----:R-:W-:Y:S02]  /*0a20*/  IMAD.WIDE.U32 R18, R24.reuse, 0x4, R12 ;  /* 0x0000000418127825 */ /* 0x042fe400078e000c */
[----:B------:R-:W4:Y:S04]  /*0a30*/  LDG.E R28, desc[UR6][R28.64] ;  /* 0x000000061c1c7981 */ /* 0x000f28000c1e1900 */
[----:B------:R0:W5:Y:S02]  /*0a40*/  LDG.E R9, desc[UR6][R18.64] ;  /* 0x0000000612097981 */ /* 0x000164000c1e1900 */
[----:B0-----:R-:W-:Y:S01]  /*0a50*/  IMAD.WIDE.U32 R18, R24, 0x4, R16 ;  /* 0x0000000418127825 */ /* 0x001fe200078e0010 */
[----:B------:R-:W-:-:S03]  /*0a60*/  LEA R22, R22, R24, 0x5 ;  /* 0x0000001816167211 */ /* 0x000fc600078e28ff */
[----:B---3--:R-:W-:Y:S01]  /*0a70*/  FADD.FTZ R11, R7, R20 ;  /* 0x00000014070b7221 */ /* 0x008fe20000010000 */
[----:B------:R-:W-:-:S05]  /*0a80*/  IMAD.WIDE.U32 R20, R23, 0x4, R12 ;  /* 0x0000000417147825 */ /* 0x000fca00078e000c */
[----:B------:R0:W3:Y:S02]  /*0a90*/  LDG.E R7, desc[UR6][R20.64] ;  /* 0x0000000614077981 */ /* 0x0000e4000c1e1900 */
[----:B0-----:R-:W-:-:S06]  /*0aa0*/  IMAD.WIDE.U32 R20, R23, 0x4, R16 ;  /* 0x0000000417147825 */ /* 0x001fcc00078e0010 */
[----:B------:R-:W5:Y:S04]  /*0ab0*/  LDG.E R21, desc[UR6][R20.64] ;  /* 0x0000000614157981 */ /* 0x000f68000c1e1900 */
[----:B------:R0:W5:Y:S01]  /*0ac0*/  LDG.E R20, desc[UR6][R18.64] ;  /* 0x0000000612147981 */ /* 0x000162000c1e1900 */
[----:B------:R-:W-:-:S04]  /*0ad0*/  IMAD.WIDE.U32 R12, R22, 0x4, R12 ;  /* 0x00000004160c7825 */ /* 0x000fc800078e000c */
[----:B------:R-:W-:Y:S02]  /*0ae0*/  IMAD.WIDE.U32 R16, R22, 0x4, R16 ;  /* 0x0000000416107825 */ /* 0x000fe400078e0010 */
[----:B------:R-:W5:Y:S02]  /*0af0*/  LDG.E R12, desc[UR6][R12.64] ;  /* 0x000000060c0c7981 */ /* 0x000f64000c1e1900 */
[--C-:B0-----:R-:W-:Y:S02]  /*0b00*/  IMAD.WIDE.U32 R18, R23, 0x4, R14.reuse ;  /* 0x0000000417127825 */ /* 0x101fe400078e000e */
[----:B------:R-:W5:Y:S04]  /*0b10*/  LDG.E R17, desc[UR6][R16.64] ;  /* 0x0000000610117981 */ /* 0x000f68000c1e1900 */
[----:B------:R0:W5:Y:S02]  /*0b20*/  LDG.E R23, desc[UR6][R18.64] ;  /* 0x0000000612177981 */ /* 0x000164000c1e1900 */
[----:B0-----:R-:W-:-:S04]  /*0b30*/  IMAD.WIDE.U32 R18, R24, 0x4, R14 ;  /* 0x0000000418127825 */ /* 0x001fc800078e000e */
[----:B------:R-:W-:Y:S02]  /*0b40*/  IMAD.WIDE.U32 R14, R22, 0x4, R14 ;  /* 0x00000004160e7825 */ /* 0x000fe400078e000e */
[----:B------:R-:W5:Y:S04]  /*0b50*/  LDG.E R22, desc[UR6][R18.64] ;  /* 0x0000000612167981 */ /* 0x000f68000c1e1900 */
[----:B------:R-:W5:Y:S01]  /*0b60*/  LDG.E R15, desc[UR6][R14.64] ;  /* 0x000000060e0f7981 */ /* 0x000f62000c1e1900 */
[----:B----4-:R-:W-:Y:S01]  /*0b70*/  FADD.FTZ R25, R25, R28 ;  /* 0x0000001c19197221 */ /* 0x010fe20000010000 */
[----:B--2---:R-:W-:Y:S01]  /*0b80*/  FADD.FTZ R26, R26, R27 ;  /* 0x0000001b1a1a7221 */ /* 0x004fe20000010000 */
[----:B------:R-:W-:Y:S01]  /*0b90*/  IADD3 R6, PT, PT, R6, 0x80, RZ ;  /* 0x0000008006067810 */ /* 0x000fe20007ffe0ff */
[----:B---3--:R-:W-:-:S04]  /*0ba0*/  FADD.FTZ R24, R11, R7 ;  /* 0x000000070b187221 */ /* 0x008fc80000010000 */
[----:B-----5:R-:W-:Y:S01]  /*0bb0*/  FADD.FTZ R9, R24, R9 ;  /* 0x0000000918097221 */ /* 0x020fe20000010000 */
[----:B------:R-:W-:-:S04]  /*0bc0*/  FADD.FTZ R21, R25, R21 ;  /* 0x0000001519157221 */ /* 0x000fc80000010000 */
[----:B------:R-:W-:Y:S01]  /*0bd0*/  FADD.FTZ R20, R21, R20 ;  /* 0x0000001415147221 */ /* 0x000fe20000010000 */
[----:B------:R-:W-:Y:S01]  /*0be0*/  FADD.FTZ R7, R9, R12 ;  /* 0x0000000c09077221 */ /* 0x000fe20000010000 */
[----:B------:R-:W-:Y:S02]  /*0bf0*/  FADD.FTZ R23, R26, R23 ;  /* 0x000000171a177221 */ /* 0x000fe40000010000 */
[----:B------:R-:W-:Y:S02]  /*0c00*/  FADD.FTZ R25, R20, R17 ;  /* 0x0000001114197221 */ /* 0x000fe40000010000 */
[----:B------:R-:W-:-:S04]  /*0c10*/  FADD.FTZ R22, R23, R22 ;  /* 0x0000001617167221 */ /* 0x000fc80000010000 */
[----:B------:R-:W-:-:S07]  /*0c20*/  FADD.FTZ R26, R22, R15 ;  /* 0x0000000f161a7221 */ /* 0x000fce0000010000 */
.L_x_631:
[----:B------:R-:W-:Y:S05]  /*0c30*/  BSYNC.RECONVERGENT B1 ;  /* 0x0000000000017941 */ /* 0x000fea0003800200 */
.L_x_630:
[----:B------:R-:W-:Y:S05]  /*0c40*/  @!P1 BRA `(.L_x_626) ;  /* 0x0000000000b49947 */ /* 0x000fea0003800000 */
[----:B------:R-:W-:Y:S01]  /*0c50*/  ISETP.NE.AND P1, PT, R10, 0x1, PT ;  /* 0x000000010a00780c */ /* 0x000fe20003f25270 */
[----:B------:R-:W-:Y:S01]  /*0c60*/  BSSY.RECONVERGENT B1, `(.L_x_632) ;  /* 0x000001c000017945 */ /* 0x000fe20003800200 */
[----:B------:R-:W-:-:S11]  /*0c70*/  LOP3.LUT P0, RZ, R8, 0x20, RZ, 0xc0, !PT ;  /* 0x0000002008ff7812 */ /* 0x000fd6000780c0ff */
[----:B------:R-:W-:Y:S05]  /*0c80*/  @!P1 BRA `(.L_x_633) ;  /* 0x0000000000649947 */ /* 0x000fea0003800000 */
[----:B------:R-:W0:Y:S08]  /*0c90*/  LDC R12, c[0x0][0x388] ;  /* 0x0000e200ff0c7b82 */ /* 0x000e300000000800 */
[----:B------:R-:W1:Y:S08]  /*0ca0*/  LDC.64 R14, c[0x0][0x440] ;  /* 0x00011000ff0e7b82 */ /* 0x000e700000000a00 */
[----:B------:R-:W2:Y:S08]  /*0cb0*/  LDC.64 R10, c[0x0][0x448] ;  /* 0x00011200ff0a7b82 */ /* 0x000eb00000000a00 */
[----:B------:R-:W3:Y:S01]  /*0cc0*/  LDC.64 R8, c[0x0][0x460] ;  /* 0x00011800ff087b82 */ /* 0x000ee20000000a00 */
[----:B0-----:R-:W-:-:S05]  /*0cd0*/  IMAD R13, R6, R12, R3 ;  /* 0x0000000c060d7224 */ /* 0x001fca00078e0203 */
[----:B------:R-:W-:Y:S01]  /*0ce0*/  LEA R21, R12, R13, 0x5 ;  /* 0x0000000d0c157211 */ /* 0x000fe200078e28ff */
[----:B-1----:R-:W-:-:S04]  /*0cf0*/  IMAD.WIDE.U32 R18, R13, 0x4, R14 ;  /* 0x000000040d127825 */ /* 0x002fc800078e000e */
[----:B--2---:R-:W-:Y:S02]  /*0d00*/  IMAD.WIDE.U32 R16, R13, 0x4, R10 ;  /* 0x000000040d107825 */ /* 0x004fe400078e000a */
[----:B------:R-:W2:Y:S02]  /*0d10*/  LDG.E R18, desc[UR6][R18.64] ;  /* 0x0000000612127981 */ /* 0x000ea4000c1e1900 */
[----:B------:R-:W-:Y:S02]  /*0d20*/  IMAD.WIDE.U32 R14, R21, 0x4, R14 ;  /* 0x00000004150e7825 */ /* 0x000fe400078e000e */
[----:B------:R-:W4:Y:S02]  /*0d30*/  LDG.E R16, desc[UR6][R16.64] ;  /* 0x0000000610107981 */ /* 0x000f24000c1e1900 */
[----:B---3--:R-:W-:Y:S02]  /*0d40*/  IMAD.WIDE.U32 R12, R13, 0x4, R8 ;  /* 0x000000040d0c7825 */ /* 0x008fe400078e0008 */
[----:B------:R-:W3:Y:S02]  /*0d50*/  LDG.E R14, desc[UR6][R14.64] ;  /* 0x000000060e0e7981 */ /* 0x000ee4000c1e1900 */
[----:B------:R-:W-:-:S02]  /*0d60*/  IMAD.WIDE.U32 R10, R21, 0x4, R10 ;  /* 0x00000004150a7825 */ /* 0x000fc400078e000a */
[----:B------:R-:W5:Y:S02]  /*0d70*/  LDG.E R13, desc[UR6][R12.64] ;  /* 0x000000060c0d7981 */ /* 0x000f64000c1e1900 */
[----:B------:R-:W-:Y:S02]  /*0d80*/  IMAD.WIDE.U32 R8, R21, 0x4, R8 ;  /* 0x0000000415087825 */ /* 0x000fe400078e0008 */
[----:B------:R-:W5:Y:S04]  /*0d90*/  LDG.E R10, desc[UR6][R10.64] ;  /* 0x000000060a0a7981 */ /* 0x000f68000c1e1900 */
[----:B------:R-:W5:Y:S01]  /*0da0*/  LDG.E R9, desc[UR6][R8.64] ;  /* 0x0000000608097981 */ /* 0x000f62000c1e1900 */
[----:B------:R-:W-:Y:S01]  /*0db0*/  IADD3 R6, PT, PT, R6, 0x40, RZ ;  /* 0x0000004006067810 */ /* 0x000fe20007ffe0ff */
[----:B--2---:R-:W-:Y:S01]  /*0dc0*/  FADD.FTZ R7, R7, R18 ;  /* 0x0000001207077221 */ /* 0x004fe20000010000 */
[----:B----4-:R-:W-:-:S03]  /*0dd0*/  FADD.FTZ R25, R25, R16 ;  /* 0x0000001019197221 */ /* 0x010fc60000010000 */
[----:B---3--:R-:W-:Y:S01]  /*0de0*/  FADD.FTZ R7, R7, R14 ;  /* 0x0000000e07077221 */ /* 0x008fe20000010000 */
[----:B-----5:R-:W-:Y:S01]  /*0df0*/  FADD.FTZ R26, R26, R13 ;  /* 0x0000000d1a1a7221 */ /* 0x020fe20000010000 */
[----:B------:R-:W-:-:S03]  /*0e00*/  FADD.FTZ R25, R25, R10 ;  /* 0x0000000a19197221 */ /* 0x000fc60000010000 */
[----:B------:R-:W-:-:S07]  /*0e10*/  FADD.FTZ R26, R26, R9 ;  /* 0x000000091a1a7221 */ /* 0x000fce0000010000 */
.L_x_633:
[----:B------:R-:W-:Y:S05]  /*0e20*/  BSYNC.RECONVERGENT B1 ;  /* 0x0000000000017941 */ /* 0x000fea0003800200 */
.L_x_632:
[----:B------:R-:W-:Y:S05]  /*0e30*/  @P0 BRA `(.L_x_626) ;  /* 0x0000000000380947 */ /* 0x000fea0003800000 */
[----:B------:R-:W0:Y:S01]  /*0e40*/  LDC.64 R10, c[0x0][0x440] ;  /* 0x00011000ff0a7b82 */ /* 0x000e220000000a00 */
[----:B------:R-:W1:Y:S07]  /*0e50*/  LDCU UR4, c[0x0][0x388] ;  /* 0x00007100ff0477ac */ /* 0x000e6e0008000800 */
[----:B------:R-:W2:Y:S08]  /*0e60*/  LDC.64 R12, c[0x0][0x448] ;  /* 0x00011200ff0c7b82 */ /* 0x000eb00000000a00 */
[----:B------:R-:W3:Y:S01]  /*0e70*/  LDC.64 R8, c[0x0][0x460] ;  /* 0x00011800ff087b82 */ /* 0x000ee20000000a00 */
[----:B-1----:R-:W-:-:S04]  /*0e80*/  IMAD R3, R6, UR4, R3 ;  /* 0x0000000406037c24 */ /* 0x002fc8000f8e0203 */
[----:B0-----:R-:W-:-:S06]  /*0e90*/  IMAD.WIDE.U32 R10, R3, 0x4, R10 ;  /* 0x00000004030a7825 */ /* 0x001fcc00078e000a */
[----:B------:R-:W4:Y:S01]  /*0ea0*/  LDG.E R10, desc[UR6][R10.64] ;  /* 0x000000060a0a7981 */ /* 0x000f22000c1e1900 */
[----:B--2---:R-:W-:-:S06]  /*0eb0*/  IMAD.WIDE.U32 R12, R3, 0x4, R12 ;  /* 0x00000004030c7825 */ /* 0x004fcc00078e000c */
[----:B------:R-:W2:Y:S01]  /*0ec0*/  LDG.E R12, desc[UR6][R12.64] ;  /* 0x000000060c0c7981 */ /* 0x000ea2000c1e1900 */
[----:B---3--:R-:W-:-:S06]  /*0ed0*/  IMAD.WIDE.U32 R8, R3, 0x4, R8 ;  /* 0x0000000403087825 */ /* 0x008fcc00078e0008 */
[----:B------:R-:W3:Y:S01]  /*0ee0*/  LDG.E R9, desc[UR6][R8.64] ;  /* 0x0000000608097981 */ /* 0x000ee2000c1e1900 */
[----:B----4-:R-:W-:Y:S01]  /*0ef0*/  FADD.FTZ R7, R7, R10 ;  /* 0x0000000a07077221 */ /* 0x010fe20000010000 */
[----:B--2---:R-:W-:Y:S01]  /*0f00*/  FADD.FTZ R25, R25, R12 ;  /* 0x0000000c19197221 */ /* 0x004fe20000010000 */
[----:B---3--:R-:W-:-:S07]  /*0f10*/  FADD.FTZ R26, R26, R9 ;  /* 0x000000091a1a7221 */ /* 0x008fce0000010000 */
.L_x_626:
[----:B------:R-:W-:Y:S05]  /*0f20*/  BSYNC.RECONVERGENT B0 ;  /* 0x0000000000007941 */ /* 0x000fea0003800200 */
.L_x_625:
[----:B------:R-:W0:Y:S01]  /*0f30*/  S2UR UR5, SR_CgaCtaId ;  /* 0x00000000000579c3 */ /* 0x000e220000008800 */
[----:B------:R-:W-:Y:S01]  /*0f40*/  UMOV UR4, 0x400 ;  /* 0x0000040000047882 */ /* 0x000fe20000000000 */
[--C-:B------:R-:W-:Y:S02]  /*0f50*/  LOP3.LUT R3, R4, 0x1f, R2.reuse, 0x78, !PT ;  /* 0x0000001f04037812 */ /* 0x100fe400078e7802 */
[----:B------:R-:W-:Y:S02]  /*0f60*/  SHF.L.U32 R6, R5, 0x7, RZ ;  /* 0x0000000705067819 */ /* 0x000fe400000006ff */
[C---:B------:R-:W-:Y:S02]  /*0f70*/  LOP3.LUT R2, R3.reuse, 0x3e0, R2, 0xf8, !PT ;  /* 0x000003e003027812 */ /* 0x040fe400078ef802 */
[----:B------:R-:W-:Y:S02]  /*0f80*/  SHF.L.U32 R3, R3, 0x2, RZ ;  /* 0x0000000203037819 */ /* 0x000fe400000006ff */
[----:B------:R-:W-:-:S02]  /*0f90*/  ISETP.NE.AND P1, PT, R5, RZ, PT ;  /* 0x000000ff0500720c */ /* 0x000fc40003f25270 */
[----:B------:R-:W-:Y:S02]  /*0fa0*/  LOP3.LUT R3, R6, R3, RZ, 0xfc, !PT ;  /* 0x0000000306037212 */ /* 0x000fe400078efcff */
[----:B------:R-:W-:-:S04]  /*0fb0*/  ISETP.GT.U32.AND P0, PT, R5, 0xf, PT ;  /* 0x0000000f0500780c */ /* 0x000fc80003f04070 */
[----:B------:R-:W-:Y:S01]  /*0fc0*/  ISETP.NE.OR P0, PT, R4, 0x1f, P0 ;  /* 0x0000001f0400780c */ /* 0x000fe20000705670 */
        /* <DEDUP_REMOVED lines=20> */
[----:B------:R-:W-:-:S03]  /*1110*/  @!P1 LEA R11, R4, UR4, 0x2 ;  /* 0x00000004040b9c11 */ /* 0x000fc6000f8e10ff */
[----:B------:R-:W0:Y:S01]  /*1120*/  SHFL.BFLY PT, R2, R7, 0x4, 0x1f ;  /* 0x0c801f0007027f89 */ /* 0x000e2200000e0000 */
[----:B--2---:R-:W-:-:S03]  /*1130*/  FADD.FTZ R14, R13, R14 ;  /* 0x0000000e0d0e7221 */ /* 0x004fc60000010000 */
[----:B------:R-:W1:Y:S04]  /*1140*/  SHFL.BFLY PT, R3, R12, 0x4, 0x1f ;  /* 0x0c801f000c037f89 */ /* 0x000e6800000e0000 */
[----:B------:R-:W2:Y:S01]  /*1150*/  SHFL.BFLY PT, R9, R14, 0x4, 0x1f ;  /* 0x0c801f000e097f89 */ /* 0x000ea200000e0000 */
        /* <DEDUP_REMOVED lines=27> */
[----:B------:R-:W-:Y:S02]  /*1310*/  IADD3 R11, PT, PT, R5, R0, RZ ;  /* 0x00000000050b7210 */ /* 0x000fe40007ffe0ff */
[----:B------:R-:W4:Y:S05]  /*1320*/  LDS.64 R16, [R10+0x3100] ;  /* 0x003100000a107984 */ /* 0x000f2a0000000a00 */
[----:B------:R-:W5:Y:S01]  /*1330*/  LDC.64 R2, c[0x0][0x4a0] ;  /* 0x00012800ff027b82 */ /* 0x000f620000000a00 */
[----:B0-----:R-:W-:-:S04]  /*1340*/  IMAD.WIDE.U32 R4, R11, 0x4, R8 ;  /* 0x000000040b047825 */ /* 0x001fc800078e0008 */
[----:B---3--:R-:W-:-:S04]  /*1350*/  IMAD.WIDE.U32 R6, R11, 0x4, R6 ;  /* 0x000000040b067825 */ /* 0x008fc800078e0006 */
[----:B-----5:R-:W-:Y:S01]  /*1360*/  IMAD.WIDE.U32 R2, R11, 0x4, R2 ;  /* 0x000000040b027825 */ /* 0x020fe200078e0002 */
[----:B-1----:R-:W-:Y:S02]  /*1370*/  F2FP.BF16.F32.PACK_AB R13, R13, R12 ;  /* 0x0000000c0d0d723e */ /* 0x002fe400000010ff */
[----:B--2---:R-:W-:-:S03]  /*1380*/  F2FP.BF16.F32.PACK_AB R15, R15, R14 ;  /* 0x0000000e0f0f723e */ /* 0x004fc600000010ff */
[----:B------:R-:W-:Y:S01]  /*1390*/  STG.E desc[UR6][R4.64], R13 ;  /* 0x0000000d04007986 */ /* 0x000fe2000c101906 */
[----:B----4-:R-:W-:-:S03]  /*13a0*/  F2FP.BF16.F32.PACK_AB R17, R17, R16 ;  /* 0x000000101111723e */ /* 0x010fc600000010ff */
[----:B------:R-:W-:Y:S04]  /*13b0*/  STG.E desc[UR6][R6.64], R15 ;  /* 0x0000000f06007986 */ /* 0x000fe8000c101906 */
[----:B------:R-:W-:Y:S01]  /*13c0*/  STG.E desc[UR6][R2.64], R17 ;  /* 0x0000001102007986 */ /* 0x000fe2000c101906 */
[----:B------:R-:W-:Y:S05]  /*13d0*/  EXIT ;  /* 0x000000000000794d */ /* 0x000fea0003800000 */
.L_x_634:
        /* <DEDUP_REMOVED lines=10> */
.L_x_7984:


//--------------------- .text._ZN10layer_norm13ln_bwd_kernelINS_13Kernel_traitsI13__nv_bfloat16S2_S2_S2_fjLj2048ELj1ELj1ELj4ELj16ENS_18Kernel_traits_baseILj2048ES2_S2_S2_S2_fjLj128EEEEELb1ELb1ELb1ELb1EEEvNS_9BwdParamsE --------------------------
	.section	.text._ZN10layer_norm13ln_bwd_kernelINS_13Kernel_traitsI13__nv_bfloat16S2_S2_S2_fjLj2048ELj1ELj1ELj4ELj16ENS_18Kernel_traits_baseILj2048ES2_S2_S2_S2_fjLj128EEEEELb1ELb1ELb1ELb1EEEvNS_9BwdParamsE,"ax",@progbits
	.align	128
        .global         _ZN10layer_norm13ln_bwd_kernelINS_13Kernel_traitsI13__nv_bfloat16S2_S2_S2_fjLj2048ELj1ELj1ELj4ELj16ENS_18Kernel_traits_baseILj2048ES2_S2_S2_S2_fjLj128EEEEELb1ELb1ELb1ELb1EEEvNS_9BwdParamsE
        .type           _ZN10layer_norm13ln_bwd_kernelINS_13Kernel_traitsI13__nv_bfloat16S2_S2_S2_fjLj2048ELj1ELj1ELj4ELj16ENS_18Kernel_traits_baseILj2048ES2_S2_S2_S2_fjLj128EEEEELb1ELb1ELb1ELb1EEEvNS_9BwdParamsE,@function
        .size           _ZN10layer_norm13ln_bwd_kernelINS_13Kernel_traitsI13__nv_bfloat16S2_S2_S2_fjLj2048ELj1ELj1ELj4ELj16ENS_18Kernel_traits_baseILj2048ES2_S2_S2_S2_fjLj128EEEEELb1ELb1ELb1ELb1EEEvNS_9BwdParamsE,(.L_x_7985 - _ZN10layer_norm13ln_bwd_kernelINS_13Kernel_traitsI13__nv_bfloat16S2_S2_S2_fjLj2048ELj1ELj1ELj4ELj16ENS_18Kernel_traits_baseILj2048ES2_S2_S2_S2_fjLj128EEEEELb1ELb1ELb1ELb1EEEvNS_9BwdParamsE)
        .other          _ZN10layer_norm13ln_bwd_kernelINS_13Kernel_traitsI13__nv_bfloat16S2_S2_S2_fjLj2048ELj1ELj1ELj4ELj16ENS_18Kernel_traits_baseILj2048ES2_S2_S2_S2_fjLj128EEEEELb1ELb1ELb1ELb1EEEvNS_9BwdParamsE,@"STO_CUDA_ENTRY STV_DEFAULT"
_ZN10layer_norm13ln_bwd_kernelINS_13Kernel_traitsI13__nv_bfloat16S2_S2_S2_fjLj2048ELj1ELj1ELj4ELj16ENS_18Kernel_traits_baseILj2048ES2_S2_S2_S2_fjLj128EEEEELb1ELb1ELb1ELb1EEEvNS_9BwdParamsE:
.text._ZN10layer_norm13ln_bwd_kernelINS_13Kernel_traitsI13__nv_bfloat16S2_S2_S2_fjLj2048ELj1ELj1ELj4ELj16ENS_18Kernel_traits_baseILj2048ES2_S2_S2_S2_fjLj128EEEEELb1ELb1ELb1ELb1EEEvNS_9BwdParamsE:
        /* <DEDUP_REMOVED lines=35> */
[----:B------:R-:W-:Y:S01]  /*0230*/  SHF.R.U32.HI R18, RZ, 0x5, R19 ;  /* 0x00000005ff127819 */ /* 0x000fe20000011613 */
[----:B------:R-:W4:Y:S01]  /*0240*/  LDCU UR23, c[0x0][0x400] ;  /* 0x00008000ff1777ac */ /* 0x000f220008000800 */
[----:B------:R-:W0:Y:S01]  /*0250*/  LDCU.64 UR24, c[0x0][0x408] ;  /* 0x00008100ff1877ac */ /* 0x000e220008000a00 */
[----:B------:R-:W0:Y:S01]  /*0260*/  LDCU.64 UR6, c[0x0][0x438] ;  /* 0x00008700ff0677ac */ /* 0x000e220008000a00 */
[C---:B-1----:R-:W-:Y:S01]  /*0270*/  IMAD.WIDE.U32 R4, R19.reuse, 0x10, R4 ;  /* 0x0000001013047825 */ /* 0x042fe200078e0004 */
[----:B------:R-:W1:Y:S04]  /*0280*/  LDCU.64 UR8, c[0x0][0x478] ;  /* 0x00008f00ff0877ac */ /* 0x000e680008000a00 */
[----:B0-----:R-:W5:Y:S01]  /*0290*/  LDG.E.128 R60, desc[UR20][R4.64+0x800] ;  /* 0x00080014043c7981 */ /* 0x001f62000c1e1d00 */
[----:B------:R-:W0:Y:S01]  /*02a0*/  LDCU.128 UR12, c[0x0][0x3c0] ;  /* 0x00007800ff0c77ac */ /* 0x000e220008000c00 */
[----:B--2---:R-:W-:-:S02]  /*02b0*/  IMAD.WIDE.U32 R2, R19, 0x10, R2 ;  /* 0x0000001013027825 */ /* 0x004fc400078e0002 */
[----:B------:R-:W2:Y:S01]  /*02c0*/  LDG.E.128 R68, desc[UR20][R4.64] ;  /* 0x0000001404447981 */ /* 0x000ea2000c1e1d00 */
[----:B------:R-:W0:Y:S03]  /*02d0*/  LDCU.128 UR16, c[0x0][0x3f0] ;  /* 0x00007e00ff1077ac */ /* 0x000e260008000c00 */
[----:B------:R-:W3:Y:S01]  /*02e0*/  LDG.E.128 R64, desc[UR20][R2.64+0x800] ;  /* 0x0008001402407981 */ /* 0x000ee2000c1e1d00 */
[----:B------:R-:W0:Y:S03]  /*02f0*/  LDCU.64 UR26, c[0x0][0x380] ;  /* 0x00007000ff1a77ac */ /* 0x000e260008000a00 */
[----:B------:R-:W4:Y:S01]  /*0300*/  LDG.E.128 R72, desc[UR20][R2.64] ;  /* 0x0000001402487981 */ /* 0x000f22000c1e1d00 */
[----:B------:R-:W-:Y:S01]  /*0310*/  HFMA2 R76, -RZ, RZ, 0, 0 ;  /* 0x00000000ff4c7431 */ /* 0x000fe200000001ff */
        /* <DEDUP_REMOVED lines=13> */
[----:B----4-:R-:W-:-:S02]  /*03f0*/  PRMT R5, R72, 0x7632, R5 ;  /* 0x0000763248057816 */ /* 0x010fc40000000005 */
[----:B------:R-:W-:Y:S02]  /*0400*/  PRMT R4, R73, 0x7632, R4 ;  /* 0x0000763249047816 */ /* 0x000fe40000000004 */
[----:B------:R-:W-:Y:S02]  /*0410*/  PRMT R2, R74, 0x7632, R2 ;  /* 0x000076324a027816 */ /* 0x000fe40000000002 */
[----:B01----:R-:W-:-:S07]  /*0420*/  PRMT R0, R75, 0x7632, R0 ;  /* 0x000076324b007816 */ /* 0x003fce0000000000 */
.L_x_703:
[----:B------:R-:W-:-:S06]  /*0430*/  UIMAD.WIDE UR10, UR4, 0x4, UR18 ;  /* 0x00000004040a78a5 */ /* 0x000fcc000f8e0212 */
[----:B--2---:R-:W-:Y:S02]  /*0440*/  MOV R106, UR10 ;  /* 0x0000000a006a7c02 */ /* 0x004fe40008000f00 */
[----:B------:R-:W-:Y:S01]  /*0450*/  MOV R107, UR11 ;  /* 0x0000000b006b7c02 */ /* 0x000fe20008000f00 */
[----:B------:R-:W-:-:S04]  /*0460*/  UIMAD.WIDE UR10, UR4, 0x4, UR14 ;  /* 0x00000004040a78a5 */ /* 0x000fc8000f8e020e */
[----:B------:R-:W2:Y:S02]  /*0470*/  LDG.E R106, desc[UR20][R106.64] ;  /* 0x000000146a6a7981 */ /* 0x000ea4000c1e1900 */
[----:B------:R-:W-:Y:S02]  /*0480*/  MOV R108, UR10 ;  /* 0x0000000a006c7c02 */ /* 0x000fe40008000f00 */
[----:B------:R-:W-:Y:S01]  /*0490*/  MOV R109, UR11 ;  /* 0x0000000b006d7c02 */ /* 0x000fe20008000f00 */
[----:B------:R-:W-:-:S04]  /*04a0*/  UIMAD.WIDE UR10, UR4, 0x4, UR16 ;  /* 0x00000004040a78a5 */ /* 0x000fc8000f8e0210 */
[----:B------:R-:W3:Y:S02]  /*04b0*/  LDG.E R108, desc[UR20][R108.64] ;  /* 0x000000146c6c7981 */ /* 0x000ee4000c1e1900 */
[----:B------:R-:W-:Y:S02]  /*04c0*/  MOV R104, UR10 ;  /* 0x0000000a00687c02 */ /* 0x000fe40008000f00 */
[----:B------:R-:W-:-:S05]  /*04d0*/  MOV R105, UR11 ;  /* 0x0000000b00697c02 */ /* 0x000fca0008000f00 */
[----:B------:R0:W5:Y:S01]  /*04e0*/  LDG.E R120, desc[UR20][R104.64] ;  /* 0x0000001468787981 */ /* 0x000162000c1e1900 */
[----:B--2---:R-:W-:Y:S02]  /*04f0*/  R2UR UR29, R106 ;  /* 0x000000006a1d72ca */ /* 0x004fe400000e0000 */
[----:B---3--:R-:W-:-:S11]  /*0500*/  R2UR UR28, R108 ;  /* 0x000000006c1c72ca */ /* 0x008fd600000e0000 */
[----:B------:R-:W-:-:S09]  /*0510*/  UISETP.GE.AND UP1, UPT, UR29, 0x1, UPT ;  /* 0x000000011d00788c */ /* 0x000fd2000bf26270 */
[----:B0-----:R-:W-:Y:S05]  /*0520*/  BRA.U !UP1, `(.L_x_636) ;  /* 0x0000000d09887547 */ /* 0x001fea000b800000 */
[----:B------:R-:W0:Y:S01]  /*0530*/  LDC R128, c[0x0][0x388] ;  /* 0x0000e200ff807b82 */ /* 0x000e220000000800 */
[----:B------:R-:W-:-:S07]  /*0540*/  UIADD3 UR10, UPT, UPT, UR29, -0x1, URZ ;  /* 0xffffffff1d0a7890 */ /* 0x000fce000fffe0ff */
[----:B------:R-:W1:Y:S08]  /*0550*/  LDC.64 R112, c[0x0][0x3a8] ;  /* 0x0000ea00ff707b82 */ /* 0x000e700000000a00 */
[----:B------:R-:W2:Y:S01]  /*0560*/  LDC.64 R116, c[0x0][0x428] ;  /* 0x00010a00ff747b82 */ /* 0x000ea20000000a00 */
[C---:B0-----:R-:W-:Y:S02]  /*0570*/  IMAD R3, R128.reuse, UR4, RZ ;  /* 0x0000000480037c24 */ /* 0x041fe4000f8e02ff */
[----:B------:R-:W-:-:S03]  /*0580*/  IMAD R105, R128, UR10, RZ ;  /* 0x0000000a80697c24 */ /* 0x000fc6000f8e02ff */
[----:B------:R-:W-:Y:S02]  /*0590*/  SHF.R.S32.HI R104, RZ, 0x1f, R3 ;  /* 0x0000001fff687819 */ /* 0x000fe40000011403 */
[----:B------:R-:W-:Y:S02]  /*05a0*/  SHF.R.S32.HI R106, RZ, 0x1f, R105 ;  /* 0x0000001fff6a7819 */ /* 0x000fe40000011469 */
[----:B------:R-:W-:Y:S02]  /*05b0*/  LEA.HI R104, R104, R3, RZ, 0x3 ;  /* 0x0000000368687211 */ /* 0x000fe400078f18ff */
[----:B------:R-:W-:Y:S02]  /*05c0*/  LEA.HI R106, R106, R105, RZ, 0x3 ;  /* 0x000000696a6a7211 */ /* 0x000fe400078f18ff */
[-C--:B------:R-:W-:Y:S02]  /*05d0*/  LEA.HI.SX32 R129, R104, R19.reuse, 0x1d ;  /* 0x0000001368817211 */ /* 0x080fe400078feaff */
[----:B------:R-:W-:-:S02]  /*05e0*/  LEA.HI.SX32 R119, R106, R19, 0x1d ;  /* 0x000000136a777211 */ /* 0x000fc400078feaff */
[C---:B------:R-:W-:Y:S01]  /*05f0*/  IADD3 R133, PT, PT, R129.reuse, 0x80, RZ ;  /* 0x0000008081857810 */ /* 0x040fe20007ffe0ff */
[----:B-1----:R-:W-:Y:S01]  /*0600*/  IMAD.WIDE.U32 R104, R129, 0x10, R112 ;  /* 0x0000001081687825 */ /* 0x002fe200078e0070 */
[----:B------:R-:W-:-:S03]  /*0610*/  UIMAD.WIDE UR10, UR4, 0x4, UR12 ;  /* 0x00000004040a78a5 */ /* 0x000fc6000f8e020c */
[----:B--2---:R-:W-:-:S04]  /*0620*/  IMAD.WIDE.U32 R108, R119, 0x10, R116 ;  /* 0x00000010776c7825 */ /* 0x004fc800078e0074 */
[----:B------:R-:W-:Y:S01]  /*0630*/  IMAD.WIDE.U32 R112, R133, 0x10, R112 ;  /* 0x0000001085707825 */ /* 0x000fe200078e0070 */
[----:B------:R-:W2:Y:S01]  /*0640*/  LDG.E.128 R104, desc[UR20][R104.64] ;  /* 0x0000001468687981 */ /* 0x000ea2000c1e1d00 */
[----:B------:R-:W-:Y:S02]  /*0650*/  MOV R123, UR11 ;  /* 0x0000000b007b7c02 */ /* 0x000fe40008000f00 */
[----:B------:R-:W-:Y:S01]  /*0660*/  IMAD.U32 R122, RZ, RZ, UR10 ;  /* 0x0000000aff7a7e24 */ /* 0x000fe2000f8e00ff */
[----:B------:R-:W-:Y:S01]  /*0670*/  IADD3 R119, PT, PT, R119, 0x80, RZ ;  /* 0x0000008077777810 */ /* 0x000fe20007ffe0ff */
[----:B------:R-:W3:Y:S04]  /*0680*/  LDG.E.128 R108, desc[UR20][R108.64] ;  /* 0x000000146c6c7981 */ /* 0x000ee8000c1e1d00 */
[----:B------:R-:W4:Y:S01]  /*0690*/  LDG.E.128 R112, desc[UR20][R112.64] ;  /* 0x0000001470707981 */ /* 0x000f22000c1e1d00 */
[----:B------:R-:W-:-:S03]  /*06a0*/  IMAD.WIDE.U32 R116, R119, 0x10, R116 ;  /* 0x0000001077747825 */ /* 0x000fc600078e0074 */
[----:B------:R0:W4:Y:S04]  /*06b0*/  LDG.E R3, desc[UR20][R122.64] ;  /* 0x000000147a037981 */ /* 0x000128000c1e1900 */
[----:B------:R-:W4:Y:S01]  /*06c0*/  LDG.E.128 R116, desc[UR20][R116.64] ;  /* 0x0000001474747981 */ /* 0x000f22000c1e1d00 */
[----:B------:R-:W-:Y:S02]  /*06d0*/  ISETP.NE.U32.AND P0, PT, RZ, UR6, PT ;  /* 0x00000006ff007c0c */ /* 0x000fe4000bf05070 */
[C---:B-----5:R-:W-:Y:S02]  /*06e0*/  ISETP.GE.AND P2, PT, R120.reuse, 0x1, PT ;  /* 0x000000017800780c */ /* 0x060fe40003f46270 */
[----:B------:R-:W-:Y:S01]  /*06f0*/  ISETP.NE.AND.EX P0, PT, RZ, UR7, PT, P0 ;  /* 0x00000007ff007c0c */ /* 0x000fe2000bf05300 */
[----:B0-----:R-:W0:Y:S10]  /*0700*/  LDC.64 R122, c[0x0][0x3b0] ;  /* 0x0000ec00ff7a7b82 */ /* 0x001e340000000a00 */
[----:B------:R-:W-:-:S02]  /*0710*/  @P2 IADD3 R121, PT, PT, R120, -0x1, RZ ;  /* 0xffffffff78792810 */ /* 0x000fc40007ffe0ff */
[----:B------:R-:W1:Y:S03]  /*0720*/  @P0 LDC.64 R126, c[0x0][0x438] ;  /* 0x00010e00ff7e0b82 */ /* 0x000e660000000a00 */
[----:B------:R-:W-:-:S05]  /*0730*/  @P2 IMAD R121, R121, R128, RZ ;  /* 0x0000008079792224 */ /* 0x000fca00078e02ff */
[----:B------:R-:W0:Y:S01]  /*0740*/  @P0 LDC.64 R124, c[0x0][0x438] ;  /* 0x00010e00ff7c0b82 */ /* 0x000e220000000a00 */
[----:B------:R-:W-:-:S04]  /*0750*/  @P2 SHF.R.S32.HI R128, RZ, 0x1f, R121 ;  /* 0x0000001fff802819 */ /* 0x000fc80000011479 */
[----:B------:R-:W-:Y:S01]  /*0760*/  @P2 LEA.HI R128, R128, R121, RZ, 0x3 ;  /* 0x0000007980802211 */ /* 0x000fe200078f18ff */
[----:B------:R-:W-:-:S03]  /*0770*/  HFMA2 R121, -RZ, RZ, 0, 0 ;  /* 0x00000000ff797431 */ /* 0x000fc600000001ff */
[----:B------:R-:W-:-:S04]  /*0780*/  @P2 LEA.HI.SX32 R121, R128, R19, 0x1d ;  /* 0x0000001380792211 */ /* 0x000fc800078feaff */
[----:B------:R-:W-:Y:S01]  /*0790*/  IADD3 R131, PT, PT, R121, 0x80, RZ ;  /* 0x0000008079837810 */ /* 0x000fe20007ffe0ff */
[----:B-1----:R-:W-:-:S05]  /*07a0*/  @P0 IMAD.WIDE.U32 R126, R129, 0x10, R126 ;  /* 0x00000010817e0825 */ /* 0x002fca00078e007e */
[----:B------:R3:W5:Y:S01]  /*07b0*/  @P0 LDG.E.128 R24, desc[UR20][R126.64] ;  /* 0x000000147e180981 */ /* 0x000762000c1e1d00 */
[----:B0-----:R-:W-:-:S04]  /*07c0*/  @P0 IMAD.WIDE.U32 R128, R133, 0x10, R124 ;  /* 0x0000001085800825 */ /* 0x001fc800078e007c */
[--C-:B------:R-:W-:Y:S01]  /*07d0*/  IMAD.WIDE.U32 R124, R121, 0x8, R122.reuse ;  /* 0x00000008797c7825 */ /* 0x100fe200078e007a */
[----:B------:R0:W5:Y:S03]  /*07e0*/  @P0 LDG.E.128 R20, desc[UR20][R128.64] ;  /* 0x0000001480140981 */ /* 0x000166000c1e1d00 */
[----:B------:R-:W-:Y:S02]  /*07f0*/  IMAD.WIDE.U32 R122, R131, 0x8, R122 ;  /* 0x00000008837a7825 */ /* 0x000fe400078e007a */
[----:B------:R-:W5:Y:S04]  /*0800*/  LDG.E.64 R124, desc[UR20][R124.64] ;  /* 0x000000147c7c7981 */ /* 0x000f68000c1e1b00 */
[----:B------:R-:W5:Y:S01]  /*0810*/  LDG.E.64 R122, desc[UR20][R122.64] ;  /* 0x000000147a7a7981 */ /* 0x000f62000c1e1b00 */
[----:B------:R-:W-:-:S02]  /*0820*/  ISETP.NE.AND P0, PT, RZ, UR22, PT ;  /* 0x00000016ff007c0c */ /* 0x000fc4000bf05270 */
[----:B------:R-:W-:Y:S02]  /*0830*/  SHF.L.U32 R138, R65, 0x10, RZ ;  /* 0x00000010418a7819 */ /* 0x000fe400000006ff */
[----:B------:R-:W-:Y:S02]  /*0840*/  SHF.L.U32 R140, R66, 0x10, RZ ;  /* 0x00000010428c7819 */ /* 0x000fe400000006ff */
[----:B------:R-:W-:Y:S02]  /*0850*/  SHF.L.U32 R142, R13, 0x10, RZ ;  /* 0x000000100d8e7819 */ /* 0x000fe400000006ff */
[----:B--2---:R-:W-:Y:S01]  /*0860*/  PRMT R130, R104, 0x7632, R130 ;  /* 0x0000763268827816 */ /* 0x004fe20000000082 */
[C---:B------:R-:W-:Y:S01]  /*0870*/  IMAD.U32 R134, R107.reuse, 0x10000, RZ ;  /* 0x000100006b867824 */ /* 0x040fe200078e00ff */
[----:B------:R-:W-:Y:S02]  /*0880*/  PRMT R132, R106, 0x7632, R132 ;  /* 0x000076326a847816 */ /* 0x000fe40000000084 */
[----:B------:R-:W-:-:S02]  /*0890*/  PRMT R133, R107, 0x7632, R133 ;  /* 0x000076326b857816 */ /* 0x000fc40000000085 */
[C---:B---3--:R-:W-:Y:S02]  /*08a0*/  PRMT R127, R109.reuse, 0x7632, R127 ;  /* 0x000076326d7f7816 */ /* 0x048fe4000000007f */
[----:B------:R-:W-:Y:S02]  /*08b0*/  SHF.L.U32 R145, R109, 0x10, RZ ;  /* 0x000000106d917819 */ /* 0x000fe400000006ff */
[C---:B----4-:R-:W-:Y:S02]  /*08c0*/  PRMT R136, R114.reuse, 0x7632, R136 ;  /* 0x0000763272887816 */ /* 0x050fe40000000088 */
[----:B------:R-:W-:Y:S02]  /*08d0*/  SHF.L.U32 R135, R114, 0x10, RZ ;  /* 0x0000001072877819 */ /* 0x000fe400000006ff */
[----:B------:R-:W-:Y:S02]  /*08e0*/  PRMT R131, R105, 0x7632, R131 ;  /* 0x0000763269837816 */ /* 0x000fe40000000083 */
[----:B------:R-:W-:-:S02]  /*08f0*/  PRMT R107, R112, 0x7632, R107 ;  /* 0x00007632706b7816 */ /* 0x000fc4000000006b */
[----:B------:R-:W-:Y:S02]  /*0900*/  PRMT R109, R113, 0x7632, R109 ;  /* 0x00007632716d7816 */ /* 0x000fe4000000006d */
[----:B------:R-:W-:Y:S02]  /*0910*/  PRMT R114, R115, 0x7632, R114 ;  /* 0x0000763273727816 */ /* 0x000fe40000000072 */
[C---:B------:R-:W-:Y:S02]  /*0920*/  PRMT R126, R108.reuse, 0x7632, R126 ;  /* 0x000076326c7e7816 */ /* 0x040fe4000000007e */
[----:B------:R-:W-:Y:S02]  /*0930*/  SHF.L.U32 R147, R108, 0x10, RZ ;  /* 0x000000106c937819 */ /* 0x000fe400000006ff */
[C---:B------:R-:W-:Y:S02]  /*0940*/  PRMT R121, R110.reuse, 0x7632, R121 ;  /* 0x000076326e797816 */ /* 0x040fe40000000079 */
[----:B------:R-:W-:Y:S01]  /*0950*/  SHF.L.U32 R143, R110, 0x10, RZ ;  /* 0x000000106e8f7819 */ /* 0x000fe200000006ff */
[----:B------:R-:W-:Y:S01]  /*0960*/  IMAD.U32 R110, R130, 0x10000, RZ ;  /* 0x00010000826e7824 */ /* 0x000fe200078e00ff */
[----:B------:R-:W-:-:S02]  /*0970*/  PRMT R108, R111, 0x7632, R108 ;  /* 0x000076326f6c7816 */ /* 0x000fc4000000006c */
[----:B0-----:R-:W-:Y:S02]  /*0980*/  SHF.L.U32 R129, R111, 0x10, RZ ;  /* 0x000000106f817819 */ /* 0x001fe400000006ff */
[----:B------:R-:W-:Y:S02]  /*0990*/  FSEL R137, R3, RZ, !P0 ;  /* 0x000000ff03897208 */ /* 0x000fe40004000000 */
        /* <DEDUP_REMOVED lines=29> */
[----:B------:R-:W-:-:S02]  /*0b70*/  PRMT R104, R118, 0x7632, R104 ;  /* 0x0000763276687816 */ /* 0x000fc40000000068 */
[----:B------:R-:W-:Y:S02]  /*0b80*/  SHF.L.U32 R111, R118, 0x10, RZ ;  /* 0x00000010766f7819 */ /* 0x000fe400000006ff */
[C---:B------:R-:W-:Y:S02]  /*0b90*/  PRMT R107, R117.reuse, 0x7632, R107 ;  /* 0x00007632756b7816 */ /* 0x040fe4000000006b */
[----:B------:R-:W-:Y:S01]  /*0ba0*/  SHF.L.U32 R137, R117, 0x10, RZ ;  /* 0x0000001075897819 */ /* 0x000fe200000006ff */
[----:B------:R-:W-:Y:S01]  /*0bb0*/  FMUL.FTZ R117, R134, UR28 ;  /* 0x0000001c86757c20 */ /* 0x000fe20008410000 */
[----:B------:R-:W-:Y:S02]  /*0bc0*/  SHF.L.U32 R118, R75, 0x10, RZ ;  /* 0x000000104b767819 */ /* 0x000fe400000006ff */
[C---:B------:R-:W-:Y:S02]  /*0bd0*/  PRMT R105, R119.reuse, 0x7632, R105 ;  /* 0x0000763277697816 */ /* 0x040fe40000000069 */
[----:B------:R-:W-:-:S02]  /*0be0*/  SHF.L.U32 R109, R119, 0x10, RZ ;  /* 0x00000010776d7819 */ /* 0x000fc400000006ff */
[----:B------:R-:W-:Y:S02]  /*0bf0*/  SHF.L.U32 R119, R5, 0x10, RZ ;  /* 0x0000001005777819 */ /* 0x000fe400000006ff */
[----:B------:R-:W-:Y:S01]  /*0c00*/  SHF.L.U32 R134, R126, 0x10, RZ ;  /* 0x000000107e867819 */ /* 0x000fe200000006ff */
[----:B------:R-:W-:Y:S01]  /*0c10*/  FMUL.FTZ R126, R110, UR28 ;  /* 0x0000001c6e7e7c20 */ /* 0x000fe20008410000 */
[-C--:B------:R-:W-:Y:S01]  /*0c20*/  FMUL.FTZ R118, R118, R129.reuse ;  /* 0x0000008176767220 */ /* 0x080fe20000410000 */
[----:B------:R-:W-:Y:S01]  /*0c30*/  FADD.FTZ R86, R86, R129 ;  /* 0x0000008156567221 */ /* 0x000fe20000010000 */
[----:B------:R-:W-:Y:S01]  /*0c40*/  FFMA.FTZ R34, R117, R129, R34 ;  /* 0x0000008175227223 */ /* 0x000fe20000010022 */
[----:B------:R-:W-:Y:S01]  /*0c50*/  SHF.L.U32 R110, R127, 0x10, RZ ;  /* 0x000000107f6e7819 */ /* 0x000fe200000006ff */
[----:B------:R-:W-:Y:S01]  /*0c60*/  IMAD.U32 R129, R4, 0x10000, RZ ;  /* 0x0001000004817824 */ /* 0x000fe200078e00ff */
[----:B------:R-:W-:Y:S01]  /*0c70*/  SHF.L.U32 R112, R72, 0x10, RZ ;  /* 0x0000001048707819 */ /* 0x000fe200000006ff */
[-C--:B------:R-:W-:Y:S01]  /*0c80*/  FMUL.FTZ R119, R119, R134.reuse ;  /* 0x0000008677777220 */ /* 0x080fe20000410000 */
[----:B------:R-:W-:Y:S01]  /*0c90*/  FADD.FTZ R77, R77, R134 ;  /* 0x000000864d4d7221 */ /* 0x000fe20000010000 */
[----:B------:R-:W-:Y:S01]  /*0ca0*/  FFMA.FTZ R29, R126, R134, R29 ;  /* 0x000000867e1d7223 */ /* 0x000fe2000001001d */
[----:B------:R-:W-:Y:S01]  /*0cb0*/  SHF.L.U32 R134, R121, 0x10, RZ ;  /* 0x0000001079867819 */ /* 0x000fe200000006ff */
[----:B------:R-:W-:Y:S01]  /*0cc0*/  FMUL.FTZ R121, R129, R110 ;  /* 0x0000006e81797220 */ /* 0x000fe20000410000 */
[----:B------:R-:W-:Y:S01]  /*0cd0*/  SHF.L.U32 R129, R0, 0x10, RZ ;  /* 0x0000001000817819 */ /* 0x000fe200000006ff */
[----:B------:R-:W-:Y:S01]  /*0ce0*/  FMUL.FTZ R132, R132, UR28 ;  /* 0x0000001c84847c20 */ /* 0x000fe20008410000 */
[----:B------:R-:W-:Y:S01]  /*0cf0*/  SHF.L.U32 R108, R108, 0x10, RZ ;  /* 0x000000106c6c7819 */ /* 0x000fe200000006ff */
[----:B------:R-:W-:Y:S01]  /*0d00*/  FMUL.FTZ R112, R112, R147 ;  /* 0x0000009370707220 */ /* 0x000fe20000410000 */
[----:B------:R-:W-:Y:S01]  /*0d10*/  SHF.L.U32 R127, R2, 0x10, RZ ;  /* 0x00000010027f7819 */ /* 0x000fe200000006ff */
[----:B------:R-:W-:Y:S01]  /*0d20*/  FMUL.FTZ R130, R130, UR28 ;  /* 0x0000001c82827c20 */ /* 0x000fe20008410000 */
[----:B------:R-:W-:Y:S01]  /*0d30*/  FMUL.FTZ R133, R133, UR28 ;  /* 0x0000001c85857c20 */ /* 0x000fe20008410000 */
[----:B------:R-:W-:Y:S01]  /*0d40*/  FMUL.FTZ R3, R3, UR28 ;  /* 0x0000001c03037c20 */ /* 0x000fe20008410000 */
[----:B------:R-:W-:Y:S01]  /*0d50*/  FMUL.FTZ R128, R128, UR28 ;  /* 0x0000001c80807c20 */ /* 0x000fe20008410000 */
[----:B------:R-:W-:Y:S01]  /*0d60*/  SHF.L.U32 R114, R73, 0x10, RZ ;  /* 0x0000001049727819 */ /* 0x000fe200000006ff */
[-C--:B------:R-:W-:Y:S01]  /*0d70*/  FMUL.FTZ R129, R129, R108.reuse ;  /* 0x0000006c81817220 */ /* 0x080fe20000410000 */
[----:B------:R-:W-:Y:S01]  /*0d80*/  FADD.FTZ R87, R87, R108 ;  /* 0x0000006c57577221 */ /* 0x000fe20000010000 */
[----:B------:R-:W-:Y:S01]  /*0d90*/  FFMA.FTZ R35, R132, R108, R35 ;  /* 0x0000006c84237223 */ /* 0x000fe20000010023 */
[----:B------:R-:W-:Y:S01]  /*0da0*/  FMUL.FTZ R135, R135, UR28 ;  /* 0x0000001c87877c20 */ /* 0x000fe20008410000 */
[-C--:B------:R-:W-:Y:S01]  /*0db0*/  FMUL.FTZ R127, R127, R134.reuse ;  /* 0x000000867f7f7220 */ /* 0x080fe20000410000 */
[----:B------:R-:W-:Y:S01]  /*0dc0*/  FADD.FTZ R85, R85, R134 ;  /* 0x0000008655557221 */ /* 0x000fe20000010000 */
[----:B------:R-:W-:Y:S01]  /*0dd0*/  FFMA.FTZ R33, R130, R134, R33 ;  /* 0x0000008682217223 */ /* 0x000fe20000010021 */
[-C--:B------:R-:W-:Y:S01]  /*0de0*/  FMUL.FTZ R138, R138, R137.reuse ;  /* 0x000000898a8a7220 */ /* 0x080fe20000410000 */
[----:B------:R-:W-:Y:S01]  /*0df0*/  FADD.FTZ R90, R90, R137 ;  /* 0x000000895a5a7221 */ /* 0x000fe20000010000 */
[----:B------:R-:W-:Y:S01]  /*0e00*/  FFMA.FTZ R38, R133, R137, R38 ;  /* 0x0000008985267223 */ /* 0x000fe20000010026 */
[----:B------:R-:W-:Y:S01]  /*0e10*/  FADD.FTZ R108, RZ, R112 ;  /* 0x00000070ff6c7221 */ /* 0x000fe20000010000 */
[----:B------:R-:W-:Y:S01]  /*0e20*/  SHF.L.U32 R134, R64, 0x10, RZ ;  /* 0x0000001040867819 */ /* 0x000fe200000006ff */
[----:B------:R-:W-:Y:S01]  /*0e30*/  FFMA.FTZ R137, R3, R112, RZ ;  /* 0x0000007003897223 */ /* 0x000fe200000100ff */
[----:B------:R-:W-:-:S02]  /*0e40*/  IMAD.U32 R139, R116, 0x10000, RZ ;  /* 0x00010000748b7824 */ /* 0x000fc400078e00ff */
[----:B------:R-:W-:Y:S01]  /*0e50*/  FADD.FTZ R79, R79, R110 ;  /* 0x0000006e4f4f7221 */ /* 0x000fe20000010000 */
[----:B------:R-:W-:Y:S01]  /*0e60*/  FFMA.FTZ R31, R128, R110, R31 ;  /* 0x0000006e801f7223 */ /* 0x000fe2000001001f */
[----:B------:R-:W-:Y:S01]  /*0e70*/  FMUL.FTZ R131, R131, UR28 ;  /* 0x0000001c83837c20 */ /* 0x000fe20008410000 */
[----:B------:R-:W-:Y:S02]  /*0e80*/  IMAD.U32 R110, R67, 0x10000, RZ ;  /* 0x00010000436e7824 */ /* 0x000fe400078e00ff */
[-C--:B------:R-:W-:Y:S01]  /*0e90*/  FMUL.FTZ R140, R140, R111.reuse ;  /* 0x0000006f8c8c7220 */ /* 0x080fe20000410000 */
[----:B------:R-:W-:Y:S01]  /*0ea0*/  FADD.FTZ R100, R100, R111 ;  /* 0x0000006f64647221 */ /* 0x000fe20000010000 */
[----:B------:R-:W-:Y:S01]  /*0eb0*/  FFMA.FTZ R40, R135, R111, R40 ;  /* 0x0000006f87287223 */ /* 0x000fe20000010028 */
[----:B------:R-:W-:Y:S01]  /*0ec0*/  FMUL.FTZ R114, R114, R145 ;  /* 0x0000009172727220 */ /* 0x000fe20000410000 */
[----:B------:R-:W-:Y:S01]  /*0ed0*/  FADD.FTZ R111, R108, R119 ;  /* 0x000000776c6f7221 */ /* 0x000fe20000010000 */
[----:B------:R-:W-:Y:S01]  /*0ee0*/  FMUL.FTZ R113, R113, UR28 ;  /* 0x0000001c71717c20 */ /* 0x000fe20008410000 */
[----:B------:R-:W-:Y:S01]  /*0ef0*/  FFMA.FTZ R108, R126, R119, R137 ;  /* 0x000000777e6c7223 */ /* 0x000fe20000010089 */
[----:B------:R-:W-:Y:S01]  /*0f00*/  PRMT R106, R116, 0x7632, R106 ;  /* 0x00007632746a7816 */ /* 0x000fe2000000006a */
[-C--:B------:R-:W-:Y:S01]  /*0f10*/  FMUL.FTZ R134, R134, R139.reuse ;  /* 0x0000008b86867220 */ /* 0x080fe20000410000 */
[----:B------:R-:W-:Y:S01]  /*0f20*/  FADD.FTZ R88, R88, R139 ;  /* 0x0000008b58587221 */ /* 0x000fe20000010000 */
[----:B------:R-:W-:Y:S01]  /*0f30*/  FFMA.FTZ R36, R131, R139, R36 ;  /* 0x0000008b83247223 */ /* 0x000fe20000010024 */
[----:B------:R-:W-:Y:S01]  /*0f40*/  SHF.L.U32 R116, R74, 0x10, RZ ;  /* 0x000000104a747819 */ /* 0x000fe200000006ff */
[-C--:B------:R-:W-:Y:S01]  /*0f50*/  FMUL.FTZ R139, R110, R109.reuse ;  /* 0x0000006d6e8b7220 */ /* 0x080fe20000410000 */
[----:B------:R-:W-:Y:S01]  /*0f60*/  FMUL.FTZ R141, R141, UR28 ;  /* 0x0000001c8d8d7c20 */ /* 0x000fe20008410000 */
[----:B------:R-:W-:Y:S01]  /*0f70*/  FADD.FTZ R110, R111, R114 ;  /* 0x000000726f6e7221 */ /* 0x000fe20000010000 */
[----:B------:R-:W-:Y:S01]  /*0f80*/  FFMA.FTZ R111, R113, R114, R108 ;  /* 0x00000072716f7223 */ /* 0x000fe2000001006c */
[----:B------:R-:W-:Y:S01]  /*0f90*/  FADD.FTZ R102, R102, R109 ;  /* 0x0000006d66667221 */ /* 0x000fe20000010000 */
[----:B------:R-:W-:Y:S01]  /*0fa0*/  FFMA.FTZ R42, R141, R109, R42 ;  /* 0x0000006d8d2a7223 */ /* 0x000fe2000001002a */
[----:B------:R-:W-:Y:S01]  /*0fb0*/  FMUL.FTZ R116, R116, R143 ;  /* 0x0000008f74747220 */ /* 0x000fe20000410000 */
[----:B------:R-:W-:Y:S01]  /*0fc0*/  FADD.FTZ R109, R110, R121 ;  /* 0x000000796e6d7221 */ /* 0x000fe20000010000 */
[----:B------:R-:W-:Y:S01]  /*0fd0*/  FMUL.FTZ R115, R115, UR28 ;  /* 0x0000001c73737c20 */ /* 0x000fe20008410000 */
[----:B------:R-:W-:Y:S01]  /*0fe0*/  FFMA.FTZ R108, R128, R121, R111 ;  /* 0x00000079806c7223 */ /* 0x000fe2000001006f */
[----:B------:R-:W-:Y:S01]  /*0ff0*/  SHF.L.U32 R110, R106, 0x10, RZ ;  /* 0x000000106a6e7819 */ /* 0x000fe200000006ff */
[----:B------:R-:W-:-:S02]  /*1000*/  FADD.FTZ R106, R109, R116 ;  /* 0x000000746d6a7221 */ /* 0x000fc40000010000 */
[----:B------:R-:W-:Y:S01]  /*1010*/  FFMA.FTZ R109, R115, R116, R108 ;  /* 0x00000074736d7223 */ /* 0x000fe2000001006c */
[----:B------:R-:W-:Y:S01]  /*1020*/  SHF.L.U32 R136, R107, 0x10, RZ ;  /* 0x000000106b887819 */ /* 0x000fe200000006ff */
[----:B------:R-:W-:Y:S02]  /*1030*/  FADD.FTZ R107, R106, R127 ;  /* 0x0000007f6a6b7221 */ /* 0x000fe40000010000 */
[----:B------:R-:W-:Y:S02]  /*1040*/  FFMA.FTZ R106, R130, R127, R109 ;  /* 0x0000007f826a7223 */ /* 0x000fe4000001006d */
[----:B------:R-:W-:Y:S02]  /*1050*/  FADD.FTZ R108, R107, R118 ;  /* 0x000000766b6c7221 */ /* 0x000fe40000010000 */
[----:B------:R-:W-:Y:S02]  /*1060*/  FFMA.FTZ R107, R117, R118, R106 ;  /* 0x00000076756b7223 */ /* 0x000fe4000001006a */
[----:B------:R-:W-:-:S02]  /*1070*/  FADD.FTZ R109, R108, R129 ;  /* 0x000000816c6d7221 */ /* 0x000fc40000010000 */
[----:B------:R-:W-:Y:S01]  /*1080*/  FFMA.FTZ R106, R132, R129, R107 ;  /* 0x00000081846a7223 */ /* 0x000fe2000001006b */
        /* <DEDUP_REMOVED lines=8> */
[----:B------:R-:W-:Y:S01]  /*1110*/  FFMA.FTZ R106, R144, R142, R109 ;  /* 0x0000008e906a7223 */ /* 0x000fe2000001006d */
[----:B------:R-:W-:Y:S01]  /*1120*/  SHF.L.U32 R108, R104, 0x10, RZ ;  /* 0x00000010686c7819 */ /* 0x000fe200000006ff */
        /* <DEDUP_REMOVED lines=12> */
[----:B------:R-:W-:Y:S01]  /*11f0*/  FMUL.FTZ R148, R148, UR28 ;  /* 0x0000001c94947c20 */ /* 0x000fe20008410000 */
[----:B------:R-:W-:-:S02]  /*1200*/  FADD.FTZ R106, R105, R140 ;  /* 0x0000008c696a7221 */ /* 0x000fc40000010000 */
[----:B------:R-:W-:Y:S01]  /*1210*/  FMUL.FTZ R145, R145, R108 ;  /* 0x0000006c91917220 */ /* 0x000fe20000410000 */
[----:B------:R-:W-:Y:S01]  /*1220*/  FFMA.FTZ R104, R135, R140, R104 ;  /* 0x0000008c87687223 */ /* 0x000fe20000010068 */
[----:B------:R-:W-:Y:S01]  /*1230*/  FADD.FTZ R76, R76, R147 ;  /* 0x000000934c4c7221 */ /* 0x000fe20000010000 */
[----:B------:R-:W-:Y:S01]  /*1240*/  FFMA.FTZ R28, R3, R147, R28 ;  /* 0x00000093031c7223 */ /* 0x000fe2000001001c */
[----:B------:R-:W-:Y:S01]  /*1250*/  SHF.L.U32 R147, R10, 0x10, RZ ;  /* 0x000000100a937819 */ /* 0x000fe200000006ff */
[----:B------:R-:W-:Y:S01]  /*1260*/  FADD.FTZ R106, R106, R145 ;  /* 0x000000916a6a7221 */ /* 0x000fe20000010000 */
[----:B------:R-:W-:Y:S01]  /*1270*/  FFMA.FTZ R104, R148, R145, R104 ;  /* 0x0000009194687223 */ /* 0x000fe20000010068 */
[----:B------:R-:W-:Y:S02]  /*1280*/  FMUL.FTZ R150, R150, UR28 ;  /* 0x0000001c96967c20 */ /* 0x000fe40008410000 */
        /* <DEDUP_REMOVED lines=12> */
.L_x_636:
[----:B-----5:R-:W-:Y:S01]  /*1350*/  ISETP.GE.AND P2, PT, R120, 0x1, PT ;  /* 0x000000017800780c */ /* 0x020fe20003f46270 */
[----:B------:R-:W0:Y:S01]  /*1360*/  LDC.64 R108, c[0x0][0x3b0] ;  /* 0x0000ec00ff6c7b82 */ /* 0x000e220000000a00 */
[----:B------:R-:W-:Y:S02]  /*1370*/  ISETP.NE.U32.AND P0, PT, RZ, UR6, PT ;  /* 0x00000006ff007c0c */ /* 0x000fe4000bf05070 */
[----:B------:R-:W-:Y:S02]  /*1380*/  MOV R111, RZ ;  /* 0x000000ff006f7202 */ /* 0x000fe40000000f00 */
[----:B------:R-:W-:-:S07]  /*1390*/  ISETP.NE.AND.EX P0, PT, RZ, UR7, PT, P0 ;  /* 0x00000007ff007c0c */ /* 0x000fce000bf05300 */
[----:B------:R-:W1:Y:S01]  /*13a0*/  @P2 LDC R105, c[0x0][0x388] ;  /* 0x0000e200ff692b82 */ /* 0x000e620000000800 */
[----:B------:R-:W-:-:S07]  /*13b0*/  @P2 VIADD R104, R120, 0xffffffff ;  /* 0xffffffff78682836 */ /* 0x000fce0000000000 */
[----:B------:R-:W2:Y:S08]  /*13c0*/  @P0 LDC R110, c[0x0][0x388] ;  /* 0x0000e200ff6e0b82 */ /* 0x000eb00000000800 */
[----:B------:R-:W3:Y:S01]  /*13d0*/  @P0 LDC.64 R106, c[0x0][0x438] ;  /* 0x00010e00ff6a0b82 */ /* 0x000ee20000000a00 */
[----:B-1----:R-:W-:-:S05]  /*13e0*/  @P2 IMAD R104, R104, R105, RZ ;  /* 0x0000006968682224 */ /* 0x002fca00078e02ff */
[----:B------:R-:W-:Y:S01]  /*13f0*/  @P2 SHF.R.S32.HI R105, RZ, 0x1f, R104 ;  /* 0x0000001fff692819 */ /* 0x000fe20000011468 */
[----:B--2---:R-:W-:-:S03]  /*1400*/  @P0 IMAD R110, R110, UR4, RZ ;  /* 0x000000046e6e0c24 */ /* 0x004fc6000f8e02ff */
[----:B------:R-:W-:-:S04]  /*1410*/  @P2 LEA.HI R104, R105, R104, RZ, 0x3 ;  /* 0x0000006869682211 */ /* 0x000fc800078f18ff */
[----:B------:R-:W-:Y:S02]  /*1420*/  @P2 LEA.HI.SX32 R111, R104, R19, 0x1d ;  /* 0x00000013686f2211 */ /* 0x000fe400078feaff */
[----:B------:R-:W-:Y:S02]  /*1430*/  @P0 SHF.R.S32.HI R123, RZ, 0x1f, R110 ;  /* 0x0000001fff7b0819 */ /* 0x000fe4000001146e */
[----:B------:R-:W-:Y:S02]  /*1440*/  IADD3 R105, PT, PT, R111, 0x80, RZ ;  /* 0x000000806f697810 */ /* 0x000fe40007ffe0ff */
[----:B------:R-:W-:Y:S01]  /*1450*/  @P0 LEA.HI R104, R123, R110, RZ, 0x3 ;  /* 0x0000006e7b680211 */ /* 0x000fe200078f18ff */
[----:B0-----:R-:W-:-:S04]  /*1460*/  IMAD.WIDE.U32 R110, R111, 0x8, R108 ;  /* 0x000000086f6e7825 */ /* 0x001fc800078e006c */
        /* <DEDUP_REMOVED lines=9> */
[----:B0-----:R-:W-:Y:S01]  /*1500*/  HFMA2 R110, -RZ, RZ, 0, 0 ;  /* 0x00000000ff6e7431 */ /* 0x001fe200000001ff */
[----:B-1----:R-:W-:-:S07]  /*1510*/  MOV R108, RZ ;  /* 0x000000ff006c7202 */ /* 0x002fce0000000f00 */
.L_x_637:
[----:B--2---:R-:W0:Y:S01]  /*1520*/  SHFL.DOWN PT, R105, R110, 0x10, 0x1f ;  /* 0x0a001f006e697f89 */ /* 0x004e2200000e0000 */
[----:B------:R-:W1:Y:S01]  /*1530*/  LDC R151, c[0x0][0x388] ;  /* 0x0000e200ff977b82 */ /* 0x000e620000000800 */
[----:B------:R-:W-:Y:S02]  /*1540*/  LOP3.LUT P3, RZ, R19, 0x1f, RZ, 0xc0, !PT ;  /* 0x0000001f13ff7812 */ /* 0x000fe4000786c0ff */
[----:B------:R-:W2:Y:S01]  /*1550*/  SHFL.DOWN PT, R107, R108, 0x10, 0x1f ;  /* 0x0a001f006c6b7f89 */ /* 0x000ea200000e0000 */
[----:B------:R-:W-:Y:S02]  /*1560*/  @P2 IADD3 R120, PT, PT, R120, -0x1, RZ ;  /* 0xffffffff78782810 */ /* 0x000fe40007ffe0ff */
[----:B------:R-:W-:Y:S01]  /*1570*/  PLOP3.LUT P0, PT, PT, PT, PT, 0x80, 0x8 ;  /* 0x000000000008781c */ /* 0x000fe20003f0f070 */
[----:B------:R-:W3:Y:S07]  /*1580*/  S2R R149, SR_CgaCtaId ;  /* 0x0000000000957919 */ /* 0x000eee0000008800 */
[----:B------:R-:W-:Y:S01]  /*1590*/  @!P3 PLOP3.LUT P0, PT, P1, PT, PT, 0x80, 0x8 ;  /* 0x000000000008b81c */ /* 0x000fe20000f0f070 */
[----:B0-----:R-:W-:Y:S01]  /*15a0*/  FADD.FTZ R105, R105, R110 ;  /* 0x0000006e69697221 */ /* 0x001fe20000010000 */
[----:B-1----:R-:W-:-:S02]  /*15b0*/  @P2 IMAD R120, R120, R151, RZ ;  /* 0x0000009778782224 */ /* 0x002fc400078e02ff */
[----:B--2---:R-:W-:Y:S02]  /*15c0*/  FADD.FTZ R107, R107, R108 ;  /* 0x0000006c6b6b7221 */ /* 0x004fe40000010000 */
[----:B------:R-:W0:Y:S04]  /*15d0*/  SHFL.DOWN PT, R104, R105, 0x8, 0x1f ;  /* 0x09001f0069687f89 */ /* 0x000e2800000e0000 */
[----:B------:R-:W1:Y:S01]  /*15e0*/  SHFL.DOWN PT, R106, R107, 0x8, 0x1f ;  /* 0x09001f006b6a7f89 */ /* 0x000e6200000e0000 */
[----:B0-----:R-:W-:Y:S01]  /*15f0*/  FADD.FTZ R104, R105, R104 ;  /* 0x0000006869687221 */ /* 0x001fe20000010000 */
[----:B-1----:R-:W-:-:S04]  /*1600*/  FADD.FTZ R106, R107, R106 ;  /* 0x0000006a6b6a7221 */ /* 0x002fc80000010000 */
[----:B------:R-:W0:Y:S04]  /*1610*/  SHFL.DOWN PT, R109, R104, 0x4, 0x1f ;  /* 0x08801f00686d7f89 */ /* 0x000e2800000e0000 */
[----:B------:R-:W1:Y:S01]  /*1620*/  SHFL.DOWN PT, R111, R106, 0x4, 0x1f ;  /* 0x08801f006a6f7f89 */ /* 0x000e6200000e0000 */
[----:B0-----:R-:W-:Y:S02]  /*1630*/  FADD.FTZ R109, R104, R109 ;  /* 0x0000006d686d7221 */ /* 0x001fe40000010000 */
[----:B------:R-:W0:Y:S01]  /*1640*/  @P2 LDC.64 R104, c[0x0][0x390] ;  /* 0x0000e400ff682b82 */ /* 0x000e220000000a00 */
[----:B-1----:R-:W-:Y:S02]  /*1650*/  FADD.FTZ R111, R106, R111 ;  /* 0x0000006f6a6f7221 */ /* 0x002fe40000010000 */
[----:B------:R-:W1:Y:S01]  /*1660*/  SHFL.DOWN PT, R108, R109, 0x2, 0x1f ;  /* 0x08401f006d6c7f89 */ /* 0x000e6200000e0000 */
[----:B------:R-:W-:-:S03]  /*1670*/  MOV R106, 0x400 ;  /* 0x00000400006a7802 */ /* 0x000fc60000000f00 */
[----:B------:R-:W2:Y:S01]  /*1680*/  SHFL.DOWN PT, R110, R111, 0x2, 0x1f ;  /* 0x08401f006f6e7f89 */ /* 0x000ea200000e0000 */
[----:B-1----:R-:W-:Y:S01]  /*1690*/  FADD.FTZ R108, R109, R108 ;  /* 0x0000006c6d6c7221 */ /* 0x002fe20000010000 */
[----:B---3--:R-:W-:Y:S01]  /*16a0*/  LEA R109, R149, R106, 0x18 ;  /* 0x0000006a956d7211 */ /* 0x008fe200078ec0ff */
[----:B------:R-:W-:Y:S02]  /*16b0*/  IMAD.MOV.U32 R149, RZ, RZ, RZ ;  /* 0x000000ffff957224 */ /* 0x000fe400078e00ff */
[----:B--2---:R-:W-:Y:S01]  /*16c0*/  FADD.FTZ R110, R111, R110 ;  /* 0x0000006e6f6e7221 */ /* 0x004fe20000010000 */
[----:B------:R-:W1:Y:S01]  /*16d0*/  SHFL.DOWN PT, R107, R108, 0x1, 0x1f ;  /* 0x08201f006c6b7f89 */ /* 0x000e6200000e0000 */
[----:B------:R-:W-:Y:S02]  /*16e0*/  IADD3 R154, PT, PT, R109, 0x2020, RZ ;  /* 0x000020206d9a7810 */ /* 0x000fe40007ffe0ff */
[----:B------:R-:W-:Y:S01]  /*16f0*/  @P2 SHF.R.S32.HI R111, RZ, 0x1f, R120 ;  /* 0x0000001fff6f2819 */ /* 0x000fe20000011478 */
[----:B------:R-:W2:Y:S01]  /*1700*/  SHFL.DOWN PT, R137, R110, 0x1, 0x1f ;  /* 0x08201f006e897f89 */ /* 0x000ea200000e0000 */
[----:B------:R-:W-:-:S02]  /*1710*/  @!P3 MOV R106, R154 ;  /* 0x0000009a006ab202 */ /* 0x000fc40000000f00 */
[----:B------:R-:W-:Y:S02]  /*1720*/  @P2 LEA.HI R120, R111, R120, RZ, 0x3 ;  /* 0x000000786f782211 */ /* 0x000fe400078f18ff */
[----:B------:R-:W-:Y:S02]  /*1730*/  @!P0 IADD3 R106, PT, PT, R109, 0x2000, RZ ;  /* 0x000020006d6a8810 */ /* 0x000fe40007ffe0ff */
[----:B------:R-:W-:Y:S02]  /*1740*/  @P2 LEA.HI.SX32 R149, R120, R19, 0x1d ;  /* 0x0000001378952211 */ /* 0x000fe400078feaff */
[----:B------:R-:W-:-:S03]  /*1750*/  @!P3 LEA R120, R18, R106, 0x3 ;  /* 0x0000006a1278b211 */ /* 0x000fc600078e18ff */
[----:B0-----:R-:W-:-:S04]  /*1760*/  @P2 IMAD.WIDE.U32 R152, R149, 0x10, R104 ;  /* 0x0000001095982825 */ /* 0x001fc800078e0068 */
[----:B-1----:R-:W-:Y:S01]  /*1770*/  FADD.FTZ R136, R108, R107 ;  /* 0x0000006b6c887221 */ /* 0x002fe20000010000 */
[----:B--2---:R-:W-:-:S05]  /*1780*/  FADD.FTZ R137, R110, R137 ;  /* 0x000000896e897221 */ /* 0x004fca0000010000 */
[----:B------:R0:W-:Y:S01]  /*1790*/  @!P3 STS.64 [R120], R136 ;  /* 0x000000887800b388 */ /* 0x0001e20000000a00 */
[----:B------:R-:W-:Y:S06]  /*17a0*/  BAR.SYNC.DEFER_BLOCKING 0x0 ;  /* 0x0000000000007b1d */ /* 0x000fec0000010000 */
[----:B------:R1:W2:Y:S01]  /*17b0*/  @P2 LDG.E.128 R80, desc[UR20][R152.64] ;  /* 0x0000001498502981 */ /* 0x0002a2000c1e1d00 */
[C---:B------:R-:W-:Y:S01]  /*17c0*/  @!P1 IADD3 R154, PT, PT, R109.reuse, 0x2000, RZ ;  /* 0x000020006d9a9810 */ /* 0x040fe20007ffe0ff */
[----:B------:R-:W-:Y:S01]  /*17d0*/  UISETP.NE.U32.AND UP0, UPT, UR6, URZ, UPT ;  /* 0x000000ff0600728c */ /* 0x000fe2000bf05070 */
[----:B------:R-:W-:Y:S01]  /*17e0*/  IADD3 R108, PT, PT, R109, 0x2030, RZ ;  /* 0x000020306d6c7810 */ /* 0x000fe20007ffe0ff */
[----:B------:R-:W-:Y:S01]  /*17f0*/  IMAD R151, R151, UR4, RZ ;  /* 0x0000000497977c24 */ /* 0x000fe2000f8e02ff */
[----:B------:R-:W-:Y:S01]  /*1800*/  @!P1 IADD3 R108, PT, PT, R109, 0x2010, RZ ;  /* 0x000020106d6c9810 */ /* 0x000fe20007ffe0ff */
[----:B------:R-:W3:Y:S01]  /*1810*/  LDS.128 R104, [R154] ;  /* 0x000000009a687984 */ /* 0x000ee20000000c00 */
[----:B------:R-:W-:Y:S01]  /*1820*/  UISETP.NE.AND.EX UP0, UPT, UR7, URZ, UPT, UP0 ;  /* 0x000000ff0700728c */ /* 0x000fe2000bf05300 */
[----:B------:R-:W-:-:S02]  /*1830*/  ISETP.NE.AND P0, PT, RZ, UR22, PT ;  /* 0x00000016ff007c0c */ /* 0x000fc4000bf05270 */
[----:B0----5:R-:W-:Y:S01]  /*1840*/  PRMT R136, R21, 0x7632, R136 ;  /* 0x0000763215887816 */ /* 0x021fe20000000088 */
[----:B------:R-:W0:Y:S01]  /*1850*/  LDS.128 R108, [R108] ;  /* 0x000000006c6c7984 */ /* 0x000e220000000c00 */
[----:B------:R-:W-:Y:S02]  /*1860*/  PRMT R120, R20, 0x7632, R120 ;  /* 0x0000763214787816 */ /* 0x000fe40000000078 */
[----:B-1----:R-:W-:Y:S02]  /*1870*/  PRMT R153, R26, 0x7632, R153 ;  /* 0x000076321a997816 */ /* 0x002fe40000000099 */
[----:B------:R-:W-:Y:S02]  /*1880*/  PRMT R137, R25, 0x7632, R137 ;  /* 0x0000763219897816 */ /* 0x000fe40000000089 */
[----:B------:R-:W-:Y:S01]  /*1890*/  PRMT R152, R27, 0x7632, R152 ;  /* 0x000076321b987816 */ /* 0x000fe20000000098 */
[----:B---3--:R-:W-:Y:S01]  /*18a0*/  FADD.FTZ R156, RZ, R105 ;  /* 0x00000069ff9c7221 */ /* 0x008fe20000010000 */
[----:B------:R-:W-:Y:S01]  /*18b0*/  FADD.FTZ R105, RZ, R104 ;  /* 0x00000068ff697221 */ /* 0x000fe20000010000 */
[----:B------:R-:W-:-:S02]  /*18c0*/  SHF.R.S32.HI R104, RZ, 0x1f, R151 ;  /* 0x0000001fff687819 */ /* 0x000fc40000011497 */
[----:B------:R-:W-:Y:S01]  /*18d0*/  FADD.FTZ R156, R107, R156 ;  /* 0x0000009c6b9c7221 */ /* 0x000fe20000010000 */
[----:B------:R-:W-:Y:S01]  /*18e0*/  FADD.FTZ R105, R106, R105 ;  /* 0x000000696a697221 */ /* 0x000fe20000010000 */
[----:B------:R-:W-:Y:S02]  /*18f0*/  LEA.HI R104, R104, R151, RZ, 0x3 ;  /* 0x0000009768687211 */ /* 0x000fe400078f18ff */
[----:B0-----:R-:W-:Y:S01]  /*1900*/  FADD.FTZ R156, R156, R109 ;  /* 0x0000006d9c9c7221 */ /* 0x001fe20000010000 */
[----:B------:R-:W-:Y:S01]  /*1910*/  FADD.FTZ R105, R105, R108 ;  /* 0x0000006c69697221 */ /* 0x000fe20000010000 */
[----:B------:R-:W-:Y:S02]  /*1920*/  LEA.HI.SX32 R109, R104, R19, 0x1d ;  /* 0x00000013686d7211 */ /* 0x000fe400078feaff */
[----:B------:R-:W-:Y:S01]  /*1930*/  FADD.FTZ R111, R111, R156 ;  /* 0x0000009c6f6f7221 */ /* 0x000fe20000010000 */
[----:B------:R-:W-:Y:S01]  /*1940*/  FADD.FTZ R105, R110, R105 ;  /* 0x000000696e697221 */ /* 0x000fe20000010000 */
[----:B------:R-:W-:-:S02]  /*1950*/  PRMT R110, R22, 0x7632, R110 ;  /* 0x00007632166e7816 */ /* 0x000fc4000000006e */
[----:B------:R-:W-:Y:S01]  /*1960*/  FMUL.FTZ R111, R111, UR23 ;  /* 0x000000176f6f7c20 */ /* 0x000fe20008410000 */
[----:B------:R-:W-:Y:S01]  /*1970*/  FMUL.FTZ R108, R105, UR23 ;  /* 0x00000017696c7c20 */ /* 0x000fe20008410000 */
[----:B------:R-:W-:-:S03]  /*1980*/  PRMT R151, R24, 0x7632, R151 ;  /* 0x0000763218977816 */ /* 0x000fc60000000097 */
[----:B------:R-:W-:Y:S02]  /*1990*/  R2UR UR10, R111 ;  /* 0x000000006f0a72ca */ /* 0x000fe400000e0000 */
[----:B------:R-:W-:Y:S02]  /*19a0*/  PRMT R111, R23, 0x7632, R111 ;  /* 0x00007632176f7816 */ /* 0x000fe4000000006f */
[----:B------:R-:W-:Y:S02]  /*19b0*/  FSEL R108, R108, RZ, !P0 ;  /* 0x000000ff6c6c7208 */ /* 0x000fe40004000000 */
[----:B--2---:R-:W-:Y:S02]  /*19c0*/  PRMT R105, R83, 0x7632, R105 ;  /* 0x0000763253697816 */ /* 0x004fe40000000069 */
[----:B------:R-:W-:Y:S02]  /*19d0*/  PRMT R104, R82, 0x7632, R104 ;  /* 0x0000763252687816 */ /* 0x000fe40000000068 */
[----:B------:R-:W-:-:S02]  /*19e0*/  PRMT R106, R81, 0x7632, R106 ;  /* 0x00007632516a7816 */ /* 0x000fc4000000006a */
[----:B------:R-:W-:Y:S01]  /*19f0*/  PRMT R107, R80, 0x7632, R107 ;  /* 0x00007632506b7816 */ /* 0x000fe2000000006b */
[----:B------:R-:W-:Y:S06]  /*1a00*/  BRA.U UP0, `(.L_x_638) ;  /* 0x0000001100887547 */ /* 0x000fec000b800000 */
[----:B------:R-:W-:-:S04]  /*1a10*/  UISETP.NE.U32.AND UP0, UPT, UR8, URZ, UPT ;  /* 0x000000ff0800728c */ /* 0x000fc8000bf05070 */
[----:B------:R-:W-:-:S09]  /*1a20*/  UISETP.NE.AND.EX UP0, UPT, UR9, URZ, UPT, UP0 ;  /* 0x000000ff0900728c */ /* 0x000fd2000bf05300 */
[----:B------:R-:W-:Y:S05]  /*1a30*/  BRA.U UP0, `(.L_x_639) ;  /* 0x0000000900447547 */ /* 0x000fea000b800000 */
[----:B------:R-:W-:Y:S05]  /*1a40*/  @!P2 BRA `(.L_x_640) ;  /* 0x000000000044a947 */ /* 0x000fea0003800000 */
[----:B------:R-:W-:Y:S01]  /*1a50*/  FFMA.FTZ R137, R3, UR10, R108 ;  /* 0x0000000a03897c23 */ /* 0x000fe2000801006c */
[----:B------:R-:W-:Y:S02]  /*1a60*/  ISETP.LT.AND P0, PT, RZ, UR29, PT ;  /* 0x0000001dff007c0c */ /* 0x000fe4000bf01270 */
[----:B------:R-:W-:Y:S01]  /*1a70*/  LOP3.LUT P3, RZ, R124, 0xff, RZ, 0xc0, !PT ;  /* 0x000000ff7cff7812 */ /* 0x000fe2000786c0ff */
[----:B------:R-:W-:Y:S01]  /*1a80*/  FADD.FTZ R137, R112, -R137 ;  /* 0x8000008970897221 */ /* 0x000fe20000010000 */
[----:B------:R-:W-:-:S03]  /*1a90*/  MOV R152, RZ ;  /* 0x000000ff00987202 */ /* 0x000fc60000000f00 */
[----:B------:R-:W-:-:S05]  /*1aa0*/  FMUL.FTZ R137, R137, UR28 ;  /* 0x0000001c89897c20 */ /* 0x000fca0008410000 */
[----:B------:R-:W-:-:S03]  /*1ab0*/  FSEL R137, R137, RZ, P0 ;  /* 0x000000ff89897208 */ /* 0x000fc60000000000 */
[----:B------:R-:W-:Y:S01]  /*1ac0*/  @P3 IMAD.U32 R153, R68, 0x10000, RZ ;  /* 0x0001000044993824 */ /* 0x000fe200078e00ff */
[----:B------:R-:W-:Y:S01]  /*1ad0*/  @P3 SHF.L.U32 R151, R80, 0x10, RZ ;  /* 0x0000001050973819 */ /* 0x000fe200000006ff */
[----:B------:R-:W-:-:S04]  /*1ae0*/  FMUL.FTZ R137, R137, UR25 ;  /* 0x0000001989897c20 */ /* 0x000fc80008410000 */
[----:B------:R-:W-:Y:S01]  /*1af0*/  FMUL.FTZ R154, R137, UR24 ;  /* 0x00000018899a7c20 */ /* 0x000fe20008410000 */
[----:B------:R-:W-:-:S03]  /*1b00*/  HFMA2 R137, -RZ, RZ, 0, 0 ;  /* 0x00000000ff897431 */ /* 0x000fc600000001ff */
[C---:B------:R-:W-:Y:S01]  /*1b10*/  @P3 FMUL.FTZ R152, R154.reuse, R153 ;  /* 0x000000999a983220 */ /* 0x040fe20000410000 */
[----:B------:R-:W-:-:S04]  /*1b20*/  @P3 FMUL.FTZ R137, R154, R151 ;  /* 0x000000979a893220 */ /* 0x000fc80000410000 */
[----:B------:R-:W-:Y:S01]  /*1b30*/  F2FP.BF16.F32.PACK_AB R152, RZ, R152 ;  /* 0x00000098ff98723e */ /* 0x000fe200000010ff */
[----:B------:R-:W-:-:S03]  /*1b40*/  FADD.FTZ R44, R44, R137 ;  /* 0x000000892c2c7221 */ /* 0x000fc60000010000 */
[----:B------:R-:W-:-:S07]  /*1b50*/  PRMT R96, R152, 0x7610, R96 ;  /* 0x0000761098607816 */ /* 0x000fce0000000060 */
.L_x_640:
[----:B------:R-:W-:Y:S05]  /*1b60*/  @!P2 BRA `(.L_x_641) ;  /* 0x000000000044a947 */ /* 0x000fea0003800000 */
        /* <DEDUP_REMOVED lines=12> */
[----:B------:R-:W-:Y:S01]  /*1c30*/  MOV R107, RZ ;  /* 0x000000ff006b7202 */ /* 0x000fe20000000f00 */
[----:B------:R-:W-:Y:S02]  /*1c40*/  @P0 FMUL.FTZ R107, R154, R137 ;  /* 0x000000899a6b0220 */ /* 0x000fe40000410000 */
[----:B------:R-:W-:-:S03]  /*1c50*/  FADD.FTZ R45, R45, R152 ;  /* 0x000000982d2d7221 */ /* 0x000fc60000010000 */
[----:B------:R-:W-:-:S04]  /*1c60*/  F2FP.BF16.F32.PACK_AB R107, RZ, R107 ;  /* 0x0000006bff6b723e */ /* 0x000fc800000010ff */
[----:B------:R-:W-:-:S07]  /*1c70*/  PRMT R96, R96, 0x5410, R107 ;  /* 0x0000541060607816 */ /* 0x000fce000000006b */
.L_x_641:
[----:B------:R-:W-:Y:S05]  /*1c80*/  @!P2 BRA `(.L_x_642) ;  /* 0x000000000044a947 */ /* 0x000fea0003800000 */
        /* <DEDUP_REMOVED lines=17> */
.L_x_642:
[----:B------:R-:W-:Y:S05]  /*1da0*/  @!P2 BRA `(.L_x_643) ;  /* 0x000000000044a947 */ /* 0x000fea0003800000 */
        /* <DEDUP_REMOVED lines=10> */
[----:B------:R-:W-:Y:S01]  /*1e50*/  @P0 FMUL.FTZ R137, R152, R107 ;  /* 0x0000006b98890220 */ /* 0x000fe20000410000 */
[----:B------:R-:W-:Y:S01]  /*1e60*/  @P0 SHF.L.U32 R107, R106, 0x10, RZ ;  /* 0x000000106a6b0819 */ /* 0x000fe200000006ff */
[----:B------:R-:W-:-:S03]  /*1e70*/  HFMA2 R106, -RZ, RZ, 0, 0 ;  /* 0x00000000ff6a7431 */ /* 0x000fc600000001ff */
[----:B------:R-:W-:Y:S01]  /*1e80*/  F2FP.BF16.F32.PACK_AB R137, RZ, R137 ;  /* 0x00000089ff89723e */ /* 0x000fe200000010ff */
[----:B------:R-:W-:-:S03]  /*1e90*/  @P0 FMUL.FTZ R106, R152, R107 ;  /* 0x0000006b986a0220 */ /* 0x000fc60000410000 */
[----:B------:R-:W-:Y:S01]  /*1ea0*/  PRMT R97, R97, 0x5410, R137 ;  /* 0x0000541061617816 */ /* 0x000fe20000000089 */
[----:B------:R-:W-:-:S07]  /*1eb0*/  FADD.FTZ R47, R47, R106 ;  /* 0x0000006a2f2f7221 */ /* 0x000fce0000010000 */
.L_x_643:
        /* <DEDUP_REMOVED lines=12> */
[----:B------:R-:W-:Y:S01]  /*1f80*/  @P0 FMUL.FTZ R137, R151, R107 ;  /* 0x0000006b97890220 */ /* 0x000fe20000410000 */
[----:B------:R-:W-:-:S04]  /*1f90*/  HFMA2 R107, -RZ, RZ, 0, 0 ;  /* 0x00000000ff6b7431 */ /* 0x000fc800000001ff */
[----:B------:R-:W-:Y:S01]  /*1fa0*/  F2FP.BF16.F32.PACK_AB R137, RZ, R137 ;  /* 0x00000089ff89723e */ /* 0x000fe200000010ff */
[----:B------:R-:W-:-:S03]  /*1fb0*/  @P0 FMUL.FTZ R107, R151, R106 ;  /* 0x0000006a976b0220 */ /* 0x000fc60000410000 */
[----:B------:R-:W-:Y:S01]  /*1fc0*/  PRMT R98, R137, 0x7610, R98 ;  /* 0x0000761089627816 */ /* 0x000fe20000000062 */
[----:B------:R-:W-:-:S07]  /*1fd0*/  FADD.FTZ R48, R48, R107 ;  /* 0x0000006b30307221 */ /* 0x000fce0000010000 */
.L_x_644:
[----:B------:R-:W-:Y:S05]  /*1fe0*/  @!P2 BRA `(.L_x_645) ;  /* 0x000000000044a947 */ /* 0x000fea0003800000 */
[----:B------:R-:W-:Y:S01]  /*1ff0*/  FFMA.FTZ R106, R130, UR10, R108 ;  /* 0x0000000a826a7c23 */ /* 0x000fe2000801006c */
[----:B------:R-:W-:Y:S02]  /*2000*/  LOP3.LUT P0, RZ, R125, 0xff00, RZ, 0xc0, !PT ;  /* 0x0000ff007dff7812 */ /* 0x000fe4000780c0ff */
[----:B------:R-:W-:Y:S01]  /*2010*/  ISETP.LT.AND P3, PT, RZ, UR29, PT ;  /* 0x0000001dff007c0c */ /* 0x000fe2000bf61270 */
[----:B------:R-:W-:Y:S01]  /*2020*/  FADD.FTZ R106, R127, -R106 ;  /* 0x8000006a7f6a7221 */ /* 0x000fe20000010000 */
[----:B------:R-:W-:-:S03]  /*2030*/  MOV R137, RZ ;  /* 0x000000ff00897202 */ /* 0x000fc60000000f00 */
[----:B------:R-:W-:-:S05]  /*2040*/  FMUL.FTZ R106, R106, UR28 ;  /* 0x0000001c6a6a7c20 */ /* 0x000fca0008410000 */
[----:B------:R-:W-:Y:S01]  /*2050*/  FSEL R106, R106, RZ, P3 ;  /* 0x000000ff6a6a7208 */ /* 0x000fe20001800000 */
[----:B------:R-:W-:Y:S01]  /*2060*/  @P0 IMAD.U32 R107, R104, 0x10000, RZ ;  /* 0x00010000686b0824 */ /* 0x000fe200078e00ff */
[----:B------:R-:W-:Y:S01]  /*2070*/  @P0 SHF.L.U32 R151, R7, 0x10, RZ ;  /* 0x0000001007970819 */ /* 0x000fe200000006ff */
[----:B------:R-:W-:Y:S02]  /*2080*/  HFMA2 R104, -RZ, RZ, 0, 0 ;  /* 0x00000000ff687431 */ /* 0x000fe400000001ff */
[----:B------:R-:W-:-:S04]  /*2090*/  FMUL.FTZ R106, R106, UR25 ;  /* 0x000000196a6a7c20 */ /* 0x000fc80008410000 */
[----:B------:R-:W-:-:S04]  /*20a0*/  FMUL.FTZ R106, R106, UR24 ;  /* 0x000000186a6a7c20 */ /* 0x000fc80008410000 */
[C---:B------:R-:W-:Y:S01]  /*20b0*/  @P0 FMUL.FTZ R137, R106.reuse, R151 ;  /* 0x000000976a890220 */ /* 0x040fe20000410000 */
[----:B------:R-:W-:-:S04]  /*20c0*/  @P0 FMUL.FTZ R104, R106, R107 ;  /* 0x0000006b6a680220 */ /* 0x000fc80000410000 */
[----:B------:R-:W-:Y:S01]  /*20d0*/  F2FP.BF16.F32.PACK_AB R137, RZ, R137 ;  /* 0x00000089ff89723e */ /* 0x000fe200000010ff */
[----:B------:R-:W-:-:S03]  /*20e0*/  FADD.FTZ R49, R49, R104 ;  /* 0x0000006831317221 */ /* 0x000fc60000010000 */
[----:B------:R-:W-:-:S07]  /*20f0*/  PRMT R98, R98, 0x5410, R137 ;  /* 0x0000541062627816 */ /* 0x000fce0000000089 */
.L_x_645:
[----:B------:R-:W-:Y:S05]  /*2100*/  @!P2 BRA `(.L_x_646) ;  /* 0x000000000040a947 */ /* 0x000fea0003800000 */
[----:B------:R-:W-:Y:S01]  /*2110*/  FFMA.FTZ R107, R117, UR10, R108 ;  /* 0x0000000a756b7c23 */ /* 0x000fe2000801006c */
[----:B------:R-:W-:Y:S02]  /*2120*/  LOP3.LUT P0, RZ, R125, 0xff0000, RZ, 0xc0, !PT ;  /* 0x00ff00007dff7812 */ /* 0x000fe4000780c0ff */
[----:B------:R-:W-:Y:S01]  /*2130*/  ISETP.LT.AND P3, PT, RZ, UR29, PT ;  /* 0x0000001dff007c0c */ /* 0x000fe2000bf61270 */
[----:B------:R-:W-:Y:S01]  /*2140*/  FADD.FTZ R104, R118, -R107 ;  /* 0x8000006b76687221 */ /* 0x000fe20000010000 */
[----:B------:R-:W-:-:S03]  /*2150*/  CS2R R106, SRZ ;  /* 0x00000000006a7805 */ /* 0x000fc6000001ff00 */
        /* <DEDUP_REMOVED lines=11> */
.L_x_646:
[----:B------:R-:W-:Y:S05]  /*2210*/  @!P2 BRA `(.L_x_647) ;  /* 0x0000001c0004a947 */ /* 0x000fea0003800000 */
        /* <DEDUP_REMOVED lines=19> */
.L_x_639:
        /* <DEDUP_REMOVED lines=11> */
[----:B------:R-:W-:Y:S06]  /*2400*/  @!P2 BRA `(.L_x_648) ;  /* 0x000000000030a947 */ /* 0x000fec0003800000 */
        /* <DEDUP_REMOVED lines=12> */
.L_x_648:
[----:B------:R-:W-:Y:S05]  /*24d0*/  @!P2 BRA `(.L_x_649) ;  /* 0x000000000030a947 */ /* 0x000fea0003800000 */
[----:B------:R-:W-:Y:S01]  /*24e0*/  LOP3.LUT P3, RZ, R124, 0xff00, RZ, 0xc0, !PT ;  /* 0x0000ff007cff7812 */ /* 0x000fe2000786c0ff */
[----:B------:R-:W-:Y:S01]  /*24f0*/  FMUL.FTZ R137, R92, UR25 ;  /* 0x000000195c897c20 */ /* 0x000fe20008410000 */
[----:B------:R-:W-:-:S03]  /*2500*/  HFMA2 R152, -RZ, RZ, 0, 0 ;  /* 0x00000000ff987431 */ /* 0x000fc600000001ff */
[----:B------:R-:W-:-:S08]  /*2510*/  FMUL.FTZ R137, R137, UR24 ;  /* 0x0000001889897c20 */ /* 0x000fd00008410000 */
[----:B------:R-:W-:Y:S02]  /*2520*/  @P3 SHF.L.U32 R154, R107, 0x10, RZ ;  /* 0x000000106b9a3819 */ /* 0x000fe400000006ff */
[----:B------:R-:W-:-:S03]  /*2530*/  MOV R107, RZ ;  /* 0x000000ff006b7202 */ /* 0x000fc60000000f00 */
[----:B------:R-:W-:Y:S01]  /*2540*/  @P3 FMUL.FTZ R152, R154, R137 ;  /* 0x000000899a983220 */ /* 0x000fe20000410000 */
[----:B------:R-:W-:-:S03]  /*2550*/  @P3 SHF.L.U32 R154, R9, 0x10, RZ ;  /* 0x00000010099a3819 */ /* 0x000fc600000006ff */
[----:B------:R-:W-:Y:S02]  /*2560*/  FADD.FTZ R45, R45, R152 ;  /* 0x000000982d2d7221 */ /* 0x000fe40000010000 */
[----:B------:R-:W-:-:S05]  /*2570*/  @P3 FMUL.FTZ R107, R154, R137 ;  /* 0x000000899a6b3220 */ /* 0x000fca0000410000 */
[----:B------:R-:W-:-:S04]  /*2580*/  F2FP.BF16.F32.PACK_AB R107, RZ, R107 ;  /* 0x0000006bff6b723e */ /* 0x000fc800000010ff */
[----:B------:R-:W-:-:S07]  /*2590*/  PRMT R96, R96, 0x5410, R107 ;  /* 0x0000541060607816 */ /* 0x000fce000000006b */
.L_x_649:
[--C-:B------:R-:W-:Y:S01]  /*25a0*/  FFMA.FTZ R107, R115, UR10, R108.reuse ;  /* 0x0000000a736b7c23 */ /* 0x100fe2000801006c */
[----:B------:R-:W-:Y:S01]  /*25b0*/  FFMA.FTZ R152, R130, UR10, R108 ;  /* 0x0000000a82987c23 */ /* 0x000fe2000801006c */
[----:B------:R-:W-:Y:S01]  /*25c0*/  FADD.FTZ R94, R121, -R94 ;  /* 0x8000005e795e7221 */ /* 0x000fe20000010000 */
[----:B------:R-:W-:Y:S01]  /*25d0*/  FADD.FTZ R95, R114, -R95 ;  /* 0x8000005f725f7221 */ /* 0x000fe20000010000 */
[----:B------:R-:W-:Y:S01]  /*25e0*/  FADD.FTZ R107, R116, -R107 ;  /* 0x8000006b746b7221 */ /* 0x000fe20000010000 */
[----:B------:R-:W-:Y:S01]  /*25f0*/  FADD.FTZ R137, R127, -R152 ;  /* 0x800000987f897221 */ /* 0x000fe20000010000 */
[----:B------:R-:W-:Y:S01]  /*2600*/  FMUL.FTZ R94, R94, UR28 ;  /* 0x0000001c5e5e7c20 */ /* 0x000fe20008410000 */
[----:B------:R-:W-:Y:S01]  /*2610*/  FMUL.FTZ R95, R95, UR28 ;  /* 0x0000001c5f5f7c20 */ /* 0x000fe20008410000 */
[----:B------:R-:W-:Y:S01]  /*2620*/  FMUL.FTZ R107, R107, UR28 ;  /* 0x0000001c6b6b7c20 */ /* 0x000fe20008410000 */
[----:B------:R-:W-:Y:S02]  /*2630*/  FMUL.FTZ R137, R137, UR28 ;  /* 0x0000001c89897c20 */ /* 0x000fe40008410000 */
[----:B------:R-:W-:-:S02]  /*2640*/  FSEL R94, R94, RZ, P0 ;  /* 0x000000ff5e5e7208 */ /* 0x000fc40000000000 */
[----:B------:R-:W-:Y:S01]  /*2650*/  FSEL R95, R95, RZ, P0 ;  /* 0x000000ff5f5f7208 */ /* 0x000fe20000000000 */
[----:B------:R-:W-:Y:S06]  /*2660*/  @!P2 BRA `(.L_x_650) ;  /* 0x000000000030a947 */ /* 0x000fec0003800000 */
        /* <DEDUP_REMOVED lines=12> */
.L_x_650:
[----:B------:R-:W-:Y:S05]  /*2730*/  @!P2 BRA `(.L_x_651) ;  /* 0x000000000030a947 */ /* 0x000fea0003800000 */
[----:B------:R-:W-:Y:S01]  /*2740*/  LOP3.LUT P3, RZ, R124, 0xff000000, RZ, 0xc0, !PT ;  /* 0xff0000007cff7812 */ /* 0x000fe2000786c0ff */
[----:B------:R-:W-:-:S04]  /*2750*/  FMUL.FTZ R151, R94, UR25 ;  /* 0x000000195e977c20 */ /* 0x000fc80008410000 */
[----:B------:R-:W-:-:S08]  /*2760*/  FMUL.FTZ R152, R151, UR24 ;  /* 0x0000001897987c20 */ /* 0x000fd00008410000 */
[----:B------:R-:W-:Y:S02]  /*2770*/  @P3 SHF.L.U32 R151, R106, 0x10, RZ ;  /* 0x000000106a973819 */ /* 0x000fe400000006ff */
        /* <DEDUP_REMOVED lines=8> */
.L_x_651:
[----:B------:R-:W-:Y:S02]  /*2800*/  FSEL R106, R137, RZ, P0 ;  /* 0x000000ff896a7208 */ /* 0x000fe40000000000 */
[----:B------:R-:W-:Y:S01]  /*2810*/  FSEL R107, R107, RZ, P0 ;  /* 0x000000ff6b6b7208 */ /* 0x000fe20000000000 */
[----:B------:R-:W-:Y:S06]  /*2820*/  @!P2 BRA `(.L_x_652) ;  /* 0x000000000030a947 */ /* 0x000fec0003800000 */
[----:B------:R-:W-:Y:S01]  /*2830*/  LOP3.LUT P3, RZ, R125, 0xff, RZ, 0xc0, !PT ;  /* 0x000000ff7dff7812 */ /* 0x000fe2000786c0ff */
[----:B------:R-:W-:Y:S01]  /*2840*/  FMUL.FTZ R137, R107, UR25 ;  /* 0x000000196b897c20 */ /* 0x000fe20008410000 */
[----:B------:R-:W-:-:S03]  /*2850*/  HFMA2 R151, -RZ, RZ, 0, 0 ;  /* 0x00000000ff977431 */ /* 0x000fc600000001ff */
[----:B------:R-:W-:Y:S01]  /*2860*/  FMUL.FTZ R152, R137, UR24 ;  /* 0x0000001889987c20 */ /* 0x000fe20008410000 */
[----:B------:R-:W-:-:S07]  /*2870*/  MOV R137, RZ ;  /* 0x000000ff00897202 */ /* 0x000fce0000000f00 */
[----:B------:R-:W-:Y:S01]  /*2880*/  @P3 SHF.L.U32 R155, R70, 0x10, RZ ;  /* 0x00000010469b3819 */ /* 0x000fe200000006ff */
[----:B------:R-:W-:-:S04]  /*2890*/  @P3 IMAD.U32 R153, R82, 0x10000, RZ ;  /* 0x0001000052993824 */ /* 0x000fc800078e00ff */
[-C--:B------:R-:W-:Y:S01]  /*28a0*/  @P3 FMUL.FTZ R151, R155, R152.reuse ;  /* 0x000000989b973220 */ /* 0x080fe20000410000 */
[----:B------:R-:W-:-:S04]  /*28b0*/  @P3 FMUL.FTZ R137, R153, R152 ;  /* 0x0000009899893220 */ /* 0x000fc80000410000 */
[----:B------:R-:W-:Y:S01]  /*28c0*/  F2FP.BF16.F32.PACK_AB R151, RZ, R151 ;  /* 0x00000097ff97723e */ /* 0x000fe200000010ff */
[----:B------:R-:W-:-:S03]  /*28d0*/  FADD.FTZ R48, R48, R137 ;  /* 0x0000008930307221 */ /* 0x000fc60000010000 */
[----:B------:R-:W-:-:S07]  /*28e0*/  PRMT R98, R151, 0x7610, R98 ;  /* 0x0000761097627816 */ /* 0x000fce0000000062 */
.L_x_652:
[----:B------:R-:W-:Y:S05]  /*28f0*/  @!P2 BRA `(.L_x_653) ;  /* 0x000000000030a947 */ /* 0x000fea0003800000 */
[----:B------:R-:W-:Y:S01]  /*2900*/  LOP3.LUT P3, RZ, R125, 0xff00, RZ, 0xc0, !PT ;  /* 0x0000ff007dff7812 */ /* 0x000fe2000786c0ff */
[----:B------:R-:W-:-:S04]  /*2910*/  FMUL.FTZ R137, R106, UR25 ;  /* 0x000000196a897c20 */ /* 0x000fc80008410000 */
[----:B------:R-:W-:Y:S01]  /*2920*/  FMUL.FTZ R151, R137, UR24 ;  /* 0x0000001889977c20 */ /* 0x000fe20008410000 */
[----:B------:R-:W-:-:S07]  /*2930*/  HFMA2 R137, -RZ, RZ, 0, 0 ;  /* 0x00000000ff897431 */ /* 0x000fce00000001ff */
        /* <DEDUP_REMOVED lines=8> */
.L_x_653:
[--C-:B------:R-:W-:Y:S01]  /*29c0*/  FFMA.FTZ R104, R132, UR10, R108.reuse ;  /* 0x0000000a84687c23 */ /* 0x100fe2000801006c */
[----:B------:R-:W-:Y:S01]  /*29d0*/  FFMA.FTZ R151, R117, UR10, R108 ;  /* 0x0000000a75977c23 */ /* 0x000fe2000801006c */
[----:B------:R-:W-:Y:S02]  /*29e0*/  F2FP.BF16.F32.PACK_AB R92, R92, R93 ;  /* 0x0000005d5c5c723e */ /* 0x000fe400000010ff */
[----:B------:R-:W-:Y:S01]  /*29f0*/  FADD.FTZ R137, R129, -R104 ;  /* 0x8000006881897221 */ /* 0x000fe20000010000 */
[----:B------:R-:W-:Y:S01]  /*2a00*/  FADD.FTZ R104, R118, -R151 ;  /* 0x8000009776687221 */ /* 0x000fe20000010000 */
[----:B------:R-:W-:Y:S02]  /*2a10*/  F2FP.BF16.F32.PACK_AB R93, R94, R95 ;  /* 0x0000005f5e5d723e */ /* 0x000fe400000010ff */
[----:B------:R-:W-:Y:S01]  /*2a20*/  FMUL.FTZ R137, R137, UR28 ;  /* 0x0000001c89897c20 */ /* 0x000fe20008410000 */
[----:B------:R-:W-:-:S04]  /*2a30*/  FMUL.FTZ R104, R104, UR28 ;  /* 0x0000001c68687c20 */ /* 0x000fc80008410000 */
[----:B------:R-:W-:Y:S02]  /*2a40*/  FSEL R151, R137, RZ, P0 ;  /* 0x000000ff89977208 */ /* 0x000fe40000000000 */
[----:B------:R-:W-:Y:S01]  /*2a50*/  FSEL R104, R104, RZ, P0 ;  /* 0x000000ff68687208 */ /* 0x000fe20000000000 */
[----:B------:R-:W-:Y:S06]  /*2a60*/  @!P2 BRA `(.L_x_654) ;  /* 0x00000000002ca947 */ /* 0x000fec0003800000 */
        /* <DEDUP_REMOVED lines=11> */
.L_x_654:
[----:B------:R-:W-:Y:S02]  /*2b20*/  F2FP.BF16.F32.PACK_AB R94, R106, R107 ;  /* 0x0000006b6a5e723e */ /* 0x000fe400000010ff */
[----:B------:R-:W-:Y:S01]  /*2b30*/  F2FP.BF16.F32.PACK_AB R95, R151, R104 ;  /* 0x00000068975f723e */ /* 0x000fe200000010ff */
[----:B------:R-:W-:Y:S06]  /*2b40*/  @!P2 BRA `(.L_x_647) ;  /* 0x0000001000b8a947 */ /* 0x000fec0003800000 */
[----:B------:R-:W-:Y:S01]  /*2b50*/  ISETP.GE.U32.AND P0, PT, R124, RZ, PT ;  /* 0x000000ff7c00720c */ /* 0x000fe20003f06070 */
[----:B------:R-:W-:Y:S01]  /*2b60*/  FMUL.FTZ R104, R151, UR25 ;  /* 0x0000001997687c20 */ /* 0x000fe20008410000 */
[----:B------:R-:W-:Y:S02]  /*2b70*/  MOV R106, RZ ;  /* 0x000000ff006a7202 */ /* 0x000fe40000000f00 */
[----:B------:R-:W-:Y:S01]  /*2b80*/  ISETP.GE.U32.AND.EX P0, PT, R125, 0x1000000, PT, P0 ;  /* 0x010000007d00780c */ /* 0x000fe20003f06100 */
[----:B------:R-:W-:Y:S01]  /*2b90*/  FMUL.FTZ R107, R104, UR24 ;  /* 0x00000018686b7c20 */ /* 0x000fe20008410000 */
[----:B------:R-:W-:-:S11]  /*2ba0*/  HFMA2 R104, -RZ, RZ, 0, 0 ;  /* 0x00000000ff687431 */ /* 0x000fd600000001ff */
[----:B------:R-:W-:Y:S01]  /*2bb0*/  @P0 IMAD.U32 R152, R6, 0x10000, RZ ;  /* 0x0001000006980824 */ /* 0x000fe200078e00ff */
[----:B------:R-:W-:-:S03]  /*2bc0*/  @P0 SHF.L.U32 R124, R105, 0x10, RZ ;  /* 0x00000010697c0819 */ /* 0x000fc600000006ff */
[-C--:B------:R-:W-:Y:S02]  /*2bd0*/  @P0 FMUL.FTZ R106, R152, R107.reuse ;  /* 0x0000006b986a0220 */ /* 0x080fe40000410000 */
[----:B------:R-:W-:-:S03]  /*2be0*/  @P0 FMUL.FTZ R104, R124, R107 ;  /* 0x0000006b7c680220 */ /* 0x000fc60000410000 */
[----:B------:R-:W-:Y:S01]  /*2bf0*/  F2FP.BF16.F32.PACK_AB R106, RZ, R106 ;  /* 0x0000006aff6a723e */ /* 0x000fe200000010ff */
[----:B------:R-:W-:-:S03]  /*2c00*/  FADD.FTZ R51, R51, R104 ;  /* 0x0000006833337221 */ /* 0x000fc60000010000 */
[----:B------:R-:W-:Y:S01]  /*2c10*/  PRMT R99, R99, 0x5410, R106 ;  /* 0x0000541063637816 */ /* 0x000fe2000000006a */
[----:B------:R-:W-:Y:S06]  /*2c20*/  BRA `(.L_x_647) ;  /* 0x0000001000807947 */ /* 0x000fec0003800000 */
.L_x_638:
[----:B------:R-:W-:-:S04]  /*2c30*/  UISETP.NE.U32.AND UP0, UPT, UR8, URZ, UPT ;  /* 0x000000ff0800728c */ /* 0x000fc8000bf05070 */
[----:B------:R-:W-:-:S09]  /*2c40*/  UISETP.NE.AND.EX UP0, UPT, UR9, URZ, UPT, UP0 ;  /* 0x000000ff0900728c */ /* 0x000fd2000bf05300 */
[----:B------:R-:W-:Y:S05]  /*2c50*/  BRA.U UP0, `(.L_x_655) ;  /* 0x00000009003c7547 */ /* 0x000fea000b800000 */
[----:B------:R-:W-:Y:S01]  /*2c60*/  ISETP.LT.AND P3, PT, RZ, UR29, PT ;  /* 0x0000001dff007c0c */ /* 0x000fe2000bf61270 */
[----:B------:R-:W-:-:S12]  /*2c70*/  @!P2 BRA `(.L_x_656) ;  /* 0x00000000003ca947 */ /* 0x000fd80003800000 */
        /* <DEDUP_REMOVED lines=15> */
.L_x_656:
[----:B------:R-:W-:Y:S05]  /*2d70*/  @!P2 BRA `(.L_x_657) ;  /* 0x000000000048a947 */ /* 0x000fea0003800000 */
[----:B------:R-:W-:Y:S01]  /*2d80*/  @P3 FFMA.FTZ R154, R126, UR10, R108 ;  /* 0x0000000a7e9a3c23 */ /* 0x000fe2000801006c */
[----:B------:R-:W-:Y:S02]  /*2d90*/  @P3 SHF.L.U32 R152, R151, 0x10, RZ ;  /* 0x0000001097983819 */ /* 0x000fe400000006ff */
[----:B------:R-:W-:Y:S01]  /*2da0*/  LOP3.LUT P0, RZ, R124, 0xff00, RZ, 0xc0, !PT ;  /* 0x0000ff007cff7812 */ /* 0x000fe2000780c0ff */
[----:B------:R-:W-:Y:S01]  /*2db0*/  @P3 FADD.FTZ R153, R119, -R154 ;  /* 0x8000009a77993221 */ /* 0x000fe20000010000 */
[----:B------:R-:W-:-:S04]  /*2dc0*/  @!P3 PRMT R151, R24, 0x7632, R151 ;  /* 0x000076321897b816 */ /* 0x000fc80000000097 */
[----:B------:R-:W-:Y:S01]  /*2dd0*/  @!P3 SHF.L.U32 R151, R151, 0x10, RZ ;  /* 0x000000109797b819 */ /* 0x000fe200000006ff */
[----:B------:R-:W-:Y:S01]  /*2de0*/  @P3 FFMA.FTZ R151, R153, UR28, R152 ;  /* 0x0000001c99973c23 */ /* 0x000fe20008010098 */
[----:B------:R-:W-:-:S03]  /*2df0*/  IMAD.MOV.U32 R152, RZ, RZ, RZ ;  /* 0x000000ffff987224 */ /* 0x000fc600078e00ff */
[----:B------:R-:W-:Y:S02]  /*2e00*/  FMUL.FTZ R151, R151, UR25 ;  /* 0x0000001997977c20 */ /* 0x000fe40008410000 */
[----:B------:R-:W-:Y:S02]  /*2e10*/  @P0 SHF.L.U32 R154, R107, 0x10, RZ ;  /* 0x000000106b9a0819 */ /* 0x000fe400000006ff */
[----:B------:R-:W-:Y:S01]  /*2e20*/  FMUL.FTZ R151, R151, UR24 ;  /* 0x0000001897977c20 */ /* 0x000fe20008410000 */
[----:B------:R-:W-:-:S03]  /*2e30*/  MOV R107, RZ ;  /* 0x000000ff006b7202 */ /* 0x000fc60000000f00 */
[----:B------:R-:W-:Y:S01]  /*2e40*/  @P0 FMUL.FTZ R152, R154, R151 ;  /* 0x000000979a980220 */ /* 0x000fe20000410000 */
[----:B------:R-:W-:-:S03]  /*2e50*/  @P0 SHF.L.U32 R154, R9, 0x10, RZ ;  /* 0x00000010099a0819 */ /* 0x000fc600000006ff */
[----:B------:R-:W-:Y:S02]  /*2e60*/  FADD.FTZ R45, R45, R152 ;  /* 0x000000982d2d7221 */ /* 0x000fe40000010000 */
[----:B------:R-:W-:-:S05]  /*2e70*/  @P0 FMUL.FTZ R107, R154, R151 ;  /* 0x000000979a6b0220 */ /* 0x000fca0000410000 */
[----:B------:R-:W-:-:S04]  /*2e80*/  F2FP.BF16.F32.PACK_AB R107, RZ, R107 ;  /* 0x0000006bff6b723e */ /* 0x000fc800000010ff */
[----:B------:R-:W-:-:S07]  /*2e90*/  PRMT R96, R96, 0x5410, R107 ;  /* 0x0000541060607816 */ /* 0x000fce000000006b */
.L_x_657:
[----:B------:R-:W-:Y:S05]  /*2ea0*/  @!P2 BRA `(.L_x_658) ;  /* 0x000000000040a947 */ /* 0x000fea0003800000 */
[----:B------:R-:W-:Y:S01]  /*2eb0*/  @P3 FFMA.FTZ R107, R113, UR10, R108 ;  /* 0x0000000a716b3c23 */ /* 0x000fe2000801006c */
[----:B------:R-:W-:Y:S02]  /*2ec0*/  LOP3.LUT P0, RZ, R124, 0xff0000, RZ, 0xc0, !PT ;  /* 0x00ff00007cff7812 */ /* 0x000fe4000780c0ff */
[----:B------:R-:W-:Y:S01]  /*2ed0*/  MOV R151, RZ ;  /* 0x000000ff00977202 */ /* 0x000fe20000000f00 */
[----:B------:R-:W-:Y:S01]  /*2ee0*/  @P3 FADD.FTZ R152, R114, -R107 ;  /* 0x8000006b72983221 */ /* 0x000fe20000010000 */
[----:B------:R-:W-:-:S05]  /*2ef0*/  SHF.L.U32 R107, R25, 0x10, RZ ;  /* 0x00000010196b7819 */ /* 0x000fca00000006ff */
[----:B------:R-:W-:-:S04]  /*2f00*/  @P3 FFMA.FTZ R107, R152, UR28, R107 ;  /* 0x0000001c986b3c23 */ /* 0x000fc8000801006b */
        /* <DEDUP_REMOVED lines=10> */
.L_x_658:
[----:B------:R-:W-:Y:S05]  /*2fb0*/  @!P2 BRA `(.L_x_659) ;  /* 0x000000000048a947 */ /* 0x000fea0003800000 */
[----:B------:R-:W-:Y:S01]  /*2fc0*/  @P3 PRMT R107, R25, 0x7632, R107 ;  /* 0x00007632196b3816 */ /* 0x000fe2000000006b */
[----:B------:R-:W-:Y:S01]  /*2fd0*/  @P3 FFMA.FTZ R152, R128, UR10, R108 ;  /* 0x0000000a80983c23 */ /* 0x000fe2000801006c */
[----:B------:R-:W-:Y:S02]  /*2fe0*/  LOP3.LUT P0, RZ, R124, 0xff000000, RZ, 0xc0, !PT ;  /* 0xff0000007cff7812 */ /* 0x000fe4000780c0ff */
[----:B------:R-:W-:Y:S01]  /*2ff0*/  @!P3 SHF.L.U32 R137, R137, 0x10, RZ ;  /* 0x000000108989b819 */ /* 0x000fe200000006ff */
[----:B------:R-:W-:Y:S02]  /*3000*/  @P3 IMAD.U32 R107, R107, 0x10000, RZ ;  /* 0x000100006b6b3824 */ /* 0x000fe400078e00ff */
[----:B------:R-:W-:-:S04]  /*3010*/  @P3 FADD.FTZ R152, R121, -R152 ;  /* 0x8000009879983221 */ /* 0x000fc80000010000 */
[----:B------:R-:W-:Y:S01]  /*3020*/  @P3 FFMA.FTZ R137, R152, UR28, R107 ;  /* 0x0000001c98893c23 */ /* 0x000fe2000801006b */
[----:B------:R-:W-:-:S03]  /*3030*/  HFMA2 R107, -RZ, RZ, 0, 0 ;  /* 0x00000000ff6b7431 */ /* 0x000fc600000001ff */
[----:B------:R-:W-:Y:S01]  /*3040*/  FMUL.FTZ R137, R137, UR25 ;  /* 0x0000001989897c20 */ /* 0x000fe20008410000 */
[----:B------:R-:W-:-:S03]  /*3050*/  @P0 SHF.L.U32 R152, R8, 0x10, RZ ;  /* 0x0000001008980819 */ /* 0x000fc600000006ff */
[----:B------:R-:W-:-:S04]  /*3060*/  FMUL.FTZ R137, R137, UR24 ;  /* 0x0000001889897c20 */ /* 0x000fc80008410000 */
[----:B------:R-:W-:Y:S01]  /*3070*/  @P0 FMUL.FTZ R107, R152, R137 ;  /* 0x00000089986b0220 */ /* 0x000fe20000410000 */
[----:B------:R-:W-:Y:S02]  /*3080*/  @P0 SHF.L.U32 R152, R106, 0x10, RZ ;  /* 0x000000106a980819 */ /* 0x000fe400000006ff */
[----:B------:R-:W-:Y:S02]  /*3090*/  MOV R106, RZ ;  /* 0x000000ff006a7202 */ /* 0x000fe40000000f00 */
[----:B------:R-:W-:Y:S01]  /*30a0*/  F2FP.BF16.F32.PACK_AB R107, RZ, R107 ;  /* 0x0000006bff6b723e */ /* 0x000fe200000010ff */
[----:B------:R-:W-:-:S03]  /*30b0*/  @P0 FMUL.FTZ R106, R152, R137 ;  /* 0x00000089986a0220 */ /* 0x000fc60000410000 */
[----:B------:R-:W-:Y:S01]  /*30c0*/  PRMT R97, R97, 0x5410, R107 ;  /* 0x0000541061617816 */ /* 0x000fe2000000006b */
[----:B------:R-:W-:-:S07]  /*30d0*/  FADD.FTZ R47, R47, R106 ;  /* 0x0000006a2f2f7221 */ /* 0x000fce0000010000 */
.L_x_659:
[----:B------:R-:W-:Y:S05]  /*30e0*/  @!P2 BRA `(.L_x_660) ;  /* 0x000000000040a947 */ /* 0x000fea0003800000 */
        /* <DEDUP_REMOVED lines=16> */
.L_x_660:
[----:B------:R-:W-:Y:S05]  /*31f0*/  @!P2 BRA `(.L_x_661) ;  /* 0x000000000044a947 */ /* 0x000fea0003800000 */
[----:B------:R-:W-:Y:S01]  /*3200*/  PRMT R106, R26, 0x7632, R106 ;  /* 0x000076321a6a7816 */ /* 0x000fe2000000006a */
[----:B------:R-:W-:Y:S01]  /*3210*/  @P3 FFMA.FTZ R152, R130, UR10, R108 ;  /* 0x0000000a82983c23 */ /* 0x000fe2000801006c */
[----:B------:R-:W-:Y:S02]  /*3220*/  LOP3.LUT P0, RZ, R125, 0xff00, RZ, 0xc0, !PT ;  /* 0x0000ff007dff7812 */ /* 0x000fe4000780c0ff */
[----:B------:R-:W-:Y:S01]  /*3230*/  SHF.L.U32 R106, R106, 0x10, RZ ;  /* 0x000000106a6a7819 */ /* 0x000fe200000006ff */
[----:B------:R-:W-:-:S04]  /*3240*/  @P3 FADD.FTZ R107, R127, -R152 ;  /* 0x800000987f6b3221 */ /* 0x000fc80000010000 */
[----:B------:R-:W-:Y:S01]  /*3250*/  @P3 FFMA.FTZ R106, R107, UR28, R106 ;  /* 0x0000001c6b6a3c23 */ /* 0x000fe2000801006a */
[----:B------:R-:W-:-:S03]  /*3260*/  HFMA2 R107, -RZ, RZ, 0, 0 ;  /* 0x00000000ff6b7431 */ /* 0x000fc600000001ff */
[----:B------:R-:W-:Y:S02]  /*3270*/  FMUL.FTZ R106, R106, UR25 ;  /* 0x000000196a6a7c20 */ /* 0x000fe40008410000 */
[----:B------:R-:W-:Y:S02]  /*3280*/  @P0 SHF.L.U32 R151, R7, 0x10, RZ ;  /* 0x0000001007970819 */ /* 0x000fe400000006ff */
[----:B------:R-:W-:Y:S01]  /*3290*/  FMUL.FTZ R106, R106, UR24 ;  /* 0x000000186a6a7c20 */ /* 0x000fe20008410000 */
[----:B------:R-:W-:Y:S02]  /*32a0*/  @P0 SHF.L.U32 R137, R104, 0x10, RZ ;  /* 0x0000001068890819 */ /* 0x000fe400000006ff */
[----:B------:R-:W-:Y:S01]  /*32b0*/  MOV R104, RZ ;  /* 0x000000ff00687202 */ /* 0x000fe20000000f00 */
[-C--:B------:R-:W-:Y:S02]  /*32c0*/  @P0 FMUL.FTZ R107, R151, R106.reuse ;  /* 0x0000006a976b0220 */ /* 0x080fe40000410000 */
[----:B------:R-:W-:-:S03]  /*32d0*/  @P0 FMUL.FTZ R104, R137, R106 ;  /* 0x0000006a89680220 */ /* 0x000fc60000410000 */
[----:B------:R-:W-:Y:S01]  /*32e0*/  F2FP.BF16.F32.PACK_AB R107, RZ, R107 ;  /* 0x0000006bff6b723e */ /* 0x000fe200000010ff */
[----:B------:R-:W-:-:S03]  /*32f0*/  FADD.FTZ R49, R49, R104 ;  /* 0x0000006831317221 */ /* 0x000fc60000010000 */
[----:B------:R-:W-:-:S07]  /*3300*/  PRMT R98, R98, 0x5410, R107 ;  /* 0x0000541062627816 */ /* 0x000fce000000006b */
.L_x_661:
[----:B------:R-:W-:Y:S05]  /*3310*/  @!P2 BRA `(.L_x_662) ;  /* 0x00000000003ca947 */ /* 0x000fea0003800000 */
[----:B------:R-:W-:Y:S01]  /*3320*/  @P3 FFMA.FTZ R107, R117, UR10, R108 ;  /* 0x0000000a756b3c23 */ /* 0x000fe2000801006c */
[----:B------:R-:W-:Y:S02]  /*3330*/  LOP3.LUT P0, RZ, R125, 0xff0000, RZ, 0xc0, !PT ;  /* 0x00ff00007dff7812 */ /* 0x000fe4000780c0ff */
[----:B------:R-:W-:Y:S01]  /*3340*/  SHF.L.U32 R104, R27, 0x10, RZ ;  /* 0x000000101b687819 */ /* 0x000fe200000006ff */
[----:B------:R-:W-:-:S04]  /*3350*/  @P3 FADD.FTZ R107, R118, -R107 ;  /* 0x8000006b766b3221 */ /* 0x000fc80000010000 */
[----:B------:R-:W-:Y:S01]  /*3360*/  @P3 FFMA.FTZ R104, R107, UR28, R104 ;  /* 0x0000001c6b683c23 */ /* 0x000fe20008010068 */
[----:B------:R-:W-:-:S03]  /*3370*/  CS2R R106, SRZ ;  /* 0x00000000006a7805 */ /* 0x000fc6000001ff00 */
        /* <DEDUP_REMOVED lines=9> */
.L_x_662:
[----:B------:R-:W-:Y:S05]  /*3410*/  @!P2 BRA `(.L_x_647) ;  /* 0x000000080084a947 */ /* 0x000fea0003800000 */
[----:B------:R-:W-:Y:S01]  /*3420*/  ISETP.GE.U32.AND P0, PT, R124, RZ, PT ;  /* 0x000000ff7c00720c */ /* 0x000fe20003f06070 */
[----:B------:R-:W-:Y:S01]  /*3430*/  @P3 FFMA.FTZ R106, R132, UR10, R108 ;  /* 0x0000000a846a3c23 */ /* 0x000fe2000801006c */
[----:B------:R-:W-:Y:S02]  /*3440*/  PRMT R104, R27, 0x7632, R104 ;  /* 0x000076321b687816 */ /* 0x000fe40000000068 */
[----:B------:R-:W-:Y:S01]  /*3450*/  ISETP.GE.U32.AND.EX P0, PT, R125, 0x1000000, PT, P0 ;  /* 0x010000007d00780c */ /* 0x000fe20003f06100 */
[----:B------:R-:W-:Y:S01]  /*3460*/  @P3 FADD.FTZ R107, R129, -R106 ;  /* 0x8000006a816b3221 */ /* 0x000fe20000010000 */
[----:B------:R-:W-:Y:S02]  /*3470*/  HFMA2 R106, -RZ, RZ, 0, 0 ;  /* 0x00000000ff6a7431 */ /* 0x000fe400000001ff */
[----:B------:R-:W-:-:S04]  /*3480*/  IMAD.U32 R104, R104, 0x10000, RZ ;  /* 0x0001000068687824 */ /* 0x000fc800078e00ff */
[----:B------:R-:W-:-:S04]  /*3490*/  @P3 FFMA.FTZ R104, R107, UR28, R104 ;  /* 0x0000001c6b683c23 */ /* 0x000fc80008010068 */
[----:B------:R-:W-:Y:S01]  /*34a0*/  FMUL.FTZ R104, R104, UR25 ;  /* 0x0000001968687c20 */ /* 0x000fe20008410000 */
[----:B------:R-:W-:-:S03]  /*34b0*/  @P0 SHF.L.U32 R152, R6, 0x10, RZ ;  /* 0x0000001006980819 */ /* 0x000fc600000006ff */
[----:B------:R-:W-:Y:S01]  /*34c0*/  FMUL.FTZ R107, R104, UR24 ;  /* 0x00000018686b7c20 */ /* 0x000fe20008410000 */
[----:B------:R-:W-:Y:S02]  /*34d0*/  @P0 SHF.L.U32 R124, R105, 0x10, RZ ;  /* 0x00000010697c0819 */ /* 0x000fe400000006ff */
[----:B------:R-:W-:Y:S01]  /*34e0*/  MOV R104, RZ ;  /* 0x000000ff00687202 */ /* 0x000fe20000000f00 */
[-C--:B------:R-:W-:Y:S02]  /*34f0*/  @P0 FMUL.FTZ R106, R152, R107.reuse ;  /* 0x0000006b986a0220 */ /* 0x080fe40000410000 */
[----:B------:R-:W-:-:S03]  /*3500*/  @P0 FMUL.FTZ R104, R124, R107 ;  /* 0x0000006b7c680220 */ /* 0x000fc60000410000 */
[----:B------:R-:W-:Y:S01]  /*3510*/  F2FP.BF16.F32.PACK_AB R106, RZ, R106 ;  /* 0x0000006aff6a723e */ /* 0x000fe200000010ff */
[----:B------:R-:W-:-:S03]  /*3520*/  FADD.FTZ R51, R51, R104 ;  /* 0x0000006833337221 */ /* 0x000fc60000010000 */
[----:B------:R-:W-:Y:S01]  /*3530*/  PRMT R99, R99, 0x5410, R106 ;  /* 0x0000541063637816 */ /* 0x000fe2000000006a */
[----:B------:R-:W-:Y:S06]  /*3540*/  BRA `(.L_x_647) ;  /* 0x0000000800387947 */ /* 0x000fec0003800000 */
.L_x_655:
[----:B------:R-:W-:Y:S02]  /*3550*/  ISETP.LT.AND P0, PT, RZ, UR29, PT ;  /* 0x0000001dff007c0c */ /* 0x000fe4000bf01270 */
[----:B------:R-:W-:Y:S02]  /*3560*/  SHF.L.U32 R92, R151, 0x10, RZ ;  /* 0x00000010975c7819 */ /* 0x000fe400000006ff */
[----:B------:R-:W-:Y:S02]  /*3570*/  PLOP3.LUT P3, PT, PT, PT, UP1, 0x80, 0x8 ;  /* 0x000000000008781c */ /* 0x000fe40003f6f018 */
[----:B------:R-:W-:-:S07]  /*3580*/  SHF.L.U32 R95, R153, 0x10, RZ ;  /* 0x00000010995f7819 */ /* 0x000fce00000006ff */
[--C-:B------:R-:W-:Y:S01]  /*3590*/  @P0 FFMA.FTZ R94, R126, UR10, R108.reuse ;  /* 0x0000000a7e5e0c23 */ /* 0x100fe2000801006c */
[--C-:B------:R-:W-:Y:S01]  /*35a0*/  @P0 FFMA.FTZ R154, R128, UR10, R108.reuse ;  /* 0x0000000a809a0c23 */ /* 0x100fe2000801006c */
[--C-:B------:R-:W-:Y:S01]  /*35b0*/  @P0 FFMA.FTZ R151, R117, UR10, R108.reuse ;  /* 0x0000000a75970c23 */ /* 0x100fe2000801006c */
[----:B------:R-:W-:Y:S01]  /*35c0*/  @P0 FFMA.FTZ R156, R130, UR10, R108 ;  /* 0x0000000a829c0c23 */ /* 0x000fe2000801006c */
[----:B------:R-:W-:Y:S02]  /*35d0*/  @P0 FADD.FTZ R93, R119, -R94 ;  /* 0x8000005e775d0221 */ /* 0x000fe40000010000 */
[----:B------:R-:W-:Y:S01]  /*35e0*/  @P0 FADD.FTZ R151, R118, -R151 ;  /* 0x8000009776970221 */ /* 0x000fe20000010000 */
[----:B------:R-:W-:Y:S01]  /*35f0*/  @P0 FADD.FTZ R156, R127, -R156 ;  /* 0x8000009c7f9c0221 */ /* 0x000fe20000010000 */
[----:B------:R-:W-:Y:S01]  /*3600*/  @P0 FFMA.FTZ R92, R93, UR28, R92 ;  /* 0x0000001c5d5c0c23 */ /* 0x000fe2000801005c */
[----:B------:R-:W-:Y:S02]  /*3610*/  @P0 FFMA.FTZ R93, R113, UR10, R108 ;  /* 0x0000000a715d0c23 */ /* 0x000fe4000801006c */
[----:B------:R-:W-:-:S02]  /*3620*/  @P0 FFMA.FTZ R95, R156, UR28, R95 ;  /* 0x0000001c9c5f0c23 */ /* 0x000fc4000801005f */
[----:B------:R-:W-:Y:S01]  /*3630*/  @P0 FADD.FTZ R94, R114, -R93 ;  /* 0x8000005d725e0221 */ /* 0x000fe20000010000 */
[----:B------:R-:W-:-:S05]  /*3640*/  SHF.L.U32 R93, R25, 0x10, RZ ;  /* 0x00000010195d7819 */ /* 0x000fca00000006ff */
[----:B------:R-:W-:Y:S01]  /*3650*/  @P0 FFMA.FTZ R93, R94, UR28, R93 ;  /* 0x0000001c5e5d0c23 */ /* 0x000fe2000801005d */
[----:B------:R-:W-:Y:S01]  /*3660*/  SHF.L.U32 R94, R137, 0x10, RZ ;  /* 0x00000010895e7819 */ /* 0x000fe200000006ff */
[----:B------:R-:W-:Y:S01]  /*3670*/  @P0 FADD.FTZ R137, R121, -R154 ;  /* 0x8000009a79890221 */ /* 0x000fe20000010000 */
[----:B------:R-:W-:-:S03]  /*3680*/  @P0 FFMA.FTZ R154, R132, UR10, R108 ;  /* 0x0000000a849a0c23 */ /* 0x000fc6000801006c */
[----:B------:R-:W-:Y:S01]  /*3690*/  @P0 FFMA.FTZ R94, R137, UR28, R94 ;  /* 0x0000001c895e0c23 */ /* 0x000fe2000801005e */
[----:B------:R-:W-:Y:S01]  /*36a0*/  IMAD.U32 R137, R152, 0x10000, RZ ;  /* 0x0001000098897824 */ /* 0x000fe200078e00ff */
[----:B------:R-:W-:Y:S01]  /*36b0*/  SHF.L.U32 R152, R27, 0x10, RZ ;  /* 0x000000101b987819 */ /* 0x000fe200000006ff */
[----:B------:R-:W-:-:S04]  /*36c0*/  @P0 FADD.FTZ R154, R129, -R154 ;  /* 0x8000009a819a0221 */ /* 0x000fc80000010000 */
[----:B------:R-:W-:Y:S01]  /*36d0*/  @P0 FFMA.FTZ R152, R151, UR28, R152 ;  /* 0x0000001c97980c23 */ /* 0x000fe20008010098 */
[----:B------:R-:W-:Y:S01]  /*36e0*/  @P3 FFMA.FTZ R151, R3, UR10, R108 ;  /* 0x0000000a03973c23 */ /* 0x000fe2000801006c */
[----:B------:R-:W-:-:S03]  /*36f0*/  @P0 FFMA.FTZ R137, R154, UR28, R137 ;  /* 0x0000001c9a890c23 */ /* 0x000fc60008010089 */
[----:B------:R-:W-:Y:S01]  /*3700*/  @P3 FADD.FTZ R154, R112, -R151 ;  /* 0x80000097709a3221 */ /* 0x000fe20000010000 */
[----:B------:R-:W-:-:S05]  /*3710*/  SHF.L.U32 R151, R24, 0x10, RZ ;  /* 0x0000001018977819 */ /* 0x000fca00000006ff */
[----:B------:R-:W-:Y:S01]  /*3720*/  @P3 FFMA.FTZ R151, R154, UR28, R151 ;  /* 0x0000001c9a973c23 */ /* 0x000fe20008010097 */
[----:B------:R-:W-:Y:S06]  /*3730*/  @!P2 BRA `(.L_x_663) ;  /* 0x000000000030a947 */ /* 0x000fec0003800000 */
        /* <DEDUP_REMOVED lines=12> */
.L_x_663:
        /* <DEDUP_REMOVED lines=8> */
[----:B------:R-:W-:-:S03]  /*3880*/  @P3 IMAD.U32 R156, R9, 0x10000, RZ ;  /* 0x00010000099c3824 */ /* 0x000fc600078e00ff */
[----:B------:R-:W-:Y:S01]  /*3890*/  FADD.FTZ R45, R45, R154 ;  /* 0x0000009a2d2d7221 */ /* 0x000fe20000010000 */
[----:B------:R-:W-:-:S05]  /*38a0*/  @P3 FMUL.FTZ R107, R156, R153 ;  /* 0x000000999c6b3220 */ /* 0x000fca0000410000 */
[----:B------:R-:W-:-:S04]  /*38b0*/  F2FP.BF16.F32.PACK_AB R107, RZ, R107 ;  /* 0x0000006bff6b723e */ /* 0x000fc800000010ff */
[----:B------:R-:W-:-:S07]  /*38c0*/  PRMT R96, R96, 0x5410, R107 ;  /* 0x0000541060607816 */ /* 0x000fce000000006b */
.L_x_664:
[----:B------:R-:W-:Y:S05]  /*38d0*/  @!P2 BRA `(.L_x_665) ;  /* 0x000000000030a947 */ /* 0x000fea0003800000 */
        /* <DEDUP_REMOVED lines=12> */
.L_x_665:
[----:B------:R-:W-:Y:S05]  /*39a0*/  @!P2 BRA `(.L_x_666) ;  /* 0x00000000002ca947 */ /* 0x000fea0003800000 */
        /* <DEDUP_REMOVED lines=11> */
.L_x_666:
[----:B------:R-:W-:Y:S01]  /*3a60*/  @P0 FFMA.FTZ R107, R115, UR10, R108 ;  /* 0x0000000a736b0c23 */ /* 0x000fe2000801006c */
[----:B------:R-:W-:Y:S02]  /*3a70*/  SHF.L.U32 R106, R26, 0x10, RZ ;  /* 0x000000101a6a7819 */ /* 0x000fe400000006ff */
[----:B------:R-:W-:Y:S01]  /*3a80*/  F2FP.BF16.F32.PACK_AB R92, R92, R151 ;  /* 0x000000975c5c723e */ /* 0x000fe200000010ff */
[----:B------:R-:W-:Y:S01]  /*3a90*/  @P0 FADD.FTZ R107, R116, -R107 ;  /* 0x8000006b746b0221 */ /* 0x000fe20000010000 */
[----:B------:R-:W-:-:S03]  /*3aa0*/  F2FP.BF16.F32.PACK_AB R93, R94, R93 ;  /* 0x0000005d5e5d723e */ /* 0x000fc600000010ff */
[----:B------:R-:W-:Y:S01]  /*3ab0*/  @P0 FFMA.FTZ R106, R107, UR28, R106 ;  /* 0x0000001c6b6a0c23 */ /* 0x000fe2000801006a */
        /* <DEDUP_REMOVED lines=13> */
.L_x_667:
[----:B------:R-:W-:Y:S05]  /*3b90*/  @!P2 BRA `(.L_x_668) ;  /* 0x000000000030a947 */ /* 0x000fea0003800000 */
[----:B------:R-:W-:Y:S01]  /*3ba0*/  LOP3.LUT P0, RZ, R125, 0xff00, RZ, 0xc0, !PT ;  /* 0x0000ff007dff7812 */ /* 0x000fe2000780c0ff */
[----:B------:R-:W-:-:S04]  /*3bb0*/  FMUL.FTZ R94, R95, UR25 ;  /* 0x000000195f5e7c20 */ /* 0x000fc80008410000 */
[----:B------:R-:W-:Y:S01]  /*3bc0*/  FMUL.FTZ R107, R94, UR24 ;  /* 0x000000185e6b7c20 */ /* 0x000fe20008410000 */
[----:B------:R-:W-:-:S07]  /*3bd0*/  HFMA2 R94, -RZ, RZ, 0, 0 ;  /* 0x00000000ff5e7431 */ /* 0x000fce00000001ff */
[----:B------:R-:W-:Y:S02]  /*3be0*/  @P0 SHF.L.U32 R104, R104, 0x10, RZ ;  /* 0x0000001068680819 */ /* 0x000fe400000006ff */
[----:B------:R-:W-:-:S03]  /*3bf0*/  @P0 SHF.L.U32 R154, R7, 0x10, RZ ;  /* 0x00000010079a0819 */ /* 0x000fc600000006ff */
[-C--:B------:R-:W-:Y:S01]  /*3c00*/  @P0 FMUL.FTZ R94, R104, R107.reuse ;  /* 0x0000006b685e0220 */ /* 0x080fe20000410000 */
[----:B------:R-:W-:Y:S01]  /*3c10*/  MOV R104, RZ ;  /* 0x000000ff00687202 */ /* 0x000fe20000000f00 */
[----:B------:R-:W-:Y:S02]  /*3c20*/  @P0 FMUL.FTZ R104, R154, R107 ;  /* 0x0000006b9a680220 */ /* 0x000fe40000410000 */
[----:B------:R-:W-:-:S03]  /*3c30*/  FADD.FTZ R49, R49, R94 ;  /* 0x0000005e31317221 */ /* 0x000fc60000010000 */
[----:B------:R-:W-:-:S04]  /*3c40*/  F2FP.BF16.F32.PACK_AB R104, RZ, R104 ;  /* 0x00000068ff68723e */ /* 0x000fc800000010ff */
[----:B------:R-:W-:-:S07]  /*3c50*/  PRMT R98, R98, 0x5410, R104 ;  /* 0x0000541062627816 */ /* 0x000fce0000000068 */
.L_x_668:
[----:B------:R-:W-:Y:S05]  /*3c60*/  @!P2 BRA `(.L_x_669) ;  /* 0x000000000030a947 */ /* 0x000fea0003800000 */
        /* <DEDUP_REMOVED lines=12> */
.L_x_669:
[----:B------:R-:W-:Y:S02]  /*3d30*/  F2FP.BF16.F32.PACK_AB R94, R95, R106 ;  /* 0x0000006a5f5e723e */ /* 0x000fe400000010ff */
[----:B------:R-:W-:Y:S01]  /*3d40*/  F2FP.BF16.F32.PACK_AB R95, R137, R152 ;  /* 0x00000098895f723e */ /* 0x000fe200000010ff */
[----:B------:R-:W-:Y:S06]  /*3d50*/  @!P2 BRA `(.L_x_647) ;  /* 0x000000000034a947 */ /* 0x000fec0003800000 */
[----:B------:R-:W-:Y:S01]  /*3d60*/  ISETP.GE.U32.AND P0, PT, R124, RZ, PT ;  /* 0x000000ff7c00720c */ /* 0x000fe20003f06070 */
[----:B------:R-:W-:Y:S01]  /*3d70*/  FMUL.FTZ R137, R137, UR25 ;  /* 0x0000001989897c20 */ /* 0x000fe20008410000 */
[----:B------:R-:W-:Y:S02]  /*3d80*/  HFMA2 R106, -RZ, RZ, 0, 0 ;  /* 0x00000000ff6a7431 */ /* 0x000fe400000001ff */
[----:B------:R-:W-:Y:S01]  /*3d90*/  IMAD.MOV.U32 R104, RZ, RZ, RZ ;  /* 0x000000ffff687224 */ /* 0x000fe200078e00ff */
        /* <DEDUP_REMOVED lines=9> */
.L_x_647:
[----:B------:R-:W-:Y:S01]  /*3e30*/  ISETP.NE.U32.AND P0, PT, RZ, UR8, PT ;  /* 0x00000008ff007c0c */ /* 0x000fe2000bf05070 */
[----:B------:R-:W0:Y:S01]  /*3e40*/  @P2 LDC.64 R104, c[0x0][0x468] ;  /* 0x00011a00ff682b82 */ /* 0x000e220000000a00 */
[----:B------:R-:W-:Y:S02]  /*3e50*/  UISETP.NE.U32.AND UP0, UPT, UR6, URZ, UPT ;  /* 0x000000ff0600728c */ /* 0x000fe4000bf05070 */
[----:B------:R-:W-:Y:S02]  /*3e60*/  ISETP.NE.AND.EX P0, PT, RZ, UR9, PT, P0 ;  /* 0x00000009ff007c0c */ /* 0x000fe4000bf05300 */
[----:B------:R-:W-:-:S11]  /*3e70*/  UISETP.NE.AND.EX UP0, UPT, UR7, URZ, UPT, UP0 ;  /* 0x000000ff0700728c */ /* 0x000fd6000bf05300 */
[----:B------:R-:W1:Y:S01]  /*3e80*/  @P0 LDC.64 R106, c[0x0][0x478] ;  /* 0x00011e00ff6a0b82 */ /* 0x000e620000000a00 */
[C---:B0-----:R-:W-:Y:S01]  /*3e90*/  @P2 IMAD.WIDE.U32 R104, R149.reuse, 0x10, R104 ;  /* 0x0000001095682825 */ /* 0x041fe200078e0068 */
[----:B------:R-:W-:-:S03]  /*3ea0*/  IADD3 R149, PT, PT, R149, 0x80, RZ ;  /* 0x0000008095957810 */ /* 0x000fc60007ffe0ff */
[----:B-1----:R-:W-:-:S05]  /*3eb0*/  @P0 IMAD.WIDE.U32 R106, R109, 0x10, R106 ;  /* 0x000000106d6a0825 */ /* 0x002fca00078e006a */
[----:B------:R0:W-:Y:S04]  /*3ec0*/  @P0 STG.E.128 desc[UR20][R106.64], R92 ;  /* 0x0000005c6a000986 */ /* 0x0001e8000c101d14 */
[----:B------:R0:W-:Y:S01]  /*3ed0*/  @P2 STG.E.128 desc[UR20][R104.64], R96 ;  /* 0x0000006068002986 */ /* 0x0001e2000c101d14 */
[----:B------:R-:W-:Y:S05]  /*3ee0*/  @!P2 BRA `(.L_x_670) ;  /* 0x00000000000ca947 */ /* 0x000fea0003800000 */
[----:B------:R-:W1:Y:S02]  /*3ef0*/  LDC.64 R80, c[0x0][0x390] ;  /* 0x0000e400ff507b82 */ /* 0x000e640000000a00 */
[----:B-1----:R-:W-:-:S06]  /*3f00*/  IMAD.WIDE.U32 R80, R149, 0x10, R80 ;  /* 0x0000001095507825 */ /* 0x002fcc00078e0050 */
[----:B------:R-:W5:Y:S02]  /*3f10*/  LDG.E.128 R80, desc[UR20][R80.64] ;  /* 0x0000001450507981 */ /* 0x000f64000c1e1d00 */
.L_x_670:
[----:B0----5:R-:W-:Y:S02]  /*3f20*/  PRMT R104, R83, 0x7632, R104 ;  /* 0x0000763253687816 */ /* 0x021fe40000000068 */
[----:B------:R-:W-:Y:S02]  /*3f30*/  PRMT R105, R82, 0x7632, R105 ;  /* 0x0000763252697816 */ /* 0x000fe40000000069 */
[----:B------:R-:W-:Y:S02]  /*3f40*/  PRMT R106, R81, 0x7632, R106 ;  /* 0x00007632516a7816 */ /* 0x000fe4000000006a */
[----:B------:R-:W-:Y:S01]  /*3f50*/  PRMT R107, R80, 0x7632, R107 ;  /* 0x00007632506b7816 */ /* 0x000fe2000000006b */
[----:B------:R-:W-:Y:S06]  /*3f60*/  BRA.U !UP0, `(.L_x_671) ;  /* 0x0000001108607547 */ /* 0x000fec000b800000 */
        /* <DEDUP_REMOVED lines=10> */
[--C-:B------:R-:W-:Y:S02]  /*4010*/  @P3 FFMA.FTZ R124, R146, UR10, R108.reuse ;  /* 0x0000000a927c3c23 */ /* 0x100fe4000801006c */
[----:B------:R-:W-:Y:S01]  /*4020*/  @P3 FADD.FTZ R95, R142, -R95 ;  /* 0x8000005f8e5f3221 */ /* 0x000fe20000010000 */
[----:B------:R-:W-:Y:S01]  /*4030*/  @P3 FADD.FTZ R92, R134, -R93 ;  /* 0x8000005d865c3221 */ /* 0x000fe20000010000 */
[----:B------:R-:W-:Y:S02]  /*4040*/  @P3 FFMA.FTZ R93, R133, UR10, R108 ;  /* 0x0000000a855d3c23 */ /* 0x000fe4000801006c */
[----:B------:R-:W-:Y:S01]  /*4050*/  @P3 FFMA.FTZ R120, R95, UR28, R120 ;  /* 0x0000001c5f783c23 */ /* 0x000fe20008010078 */
[----:B------:R-:W-:Y:S01]  /*4060*/  @P3 FFMA.FTZ R95, R135, UR10, R108 ;  /* 0x0000000a875f3c23 */ /* 0x000fe2000801006c */
[----:B------:R-:W-:Y:S01]  /*4070*/  @P3 FFMA.FTZ R137, R92, UR28, R137 ;  /* 0x0000001c5c893c23 */ /* 0x000fe20008010089 */
[----:B------:R-:W-:Y:S01]  /*4080*/  @P3 FADD.FTZ R92, R138, -R93 ;  /* 0x8000005d8a5c3221 */ /* 0x000fe20000010000 */
[----:B------:R-:W-:Y:S01]  /*4090*/  @P3 FADD.FTZ R93, R143, -R124 ;  /* 0x8000007c8f5d3221 */ /* 0x000fe20000010000 */
[----:B------:R-:W-:Y:S01]  /*40a0*/  @P3 FADD.FTZ R95, R140, -R95 ;  /* 0x8000005f8c5f3221 */ /* 0x000fe20000010000 */
[--C-:B------:R-:W-:Y:S01]  /*40b0*/  @P3 FFMA.FTZ R124, R150, UR10, R108.reuse ;  /* 0x0000000a967c3c23 */ /* 0x100fe2000801006c */
[----:B------:R-:W-:Y:S01]  /*40c0*/  @P3 FFMA.FTZ R125, R92, UR28, R125 ;  /* 0x0000001c5c7d3c23 */ /* 0x000fe2000801007d */
[----:B------:R-:W-:Y:S01]  /*40d0*/  @P3 FFMA.FTZ R92, R148, UR10, R108 ;  /* 0x0000000a945c3c23 */ /* 0x000fe2000801006c */
[----:B------:R-:W-:Y:S01]  /*40e0*/  @P3 FFMA.FTZ R94, R95, UR28, R94 ;  /* 0x0000001c5f5e3c23 */ /* 0x000fe2000801005e */
[----:B------:R-:W-:-:S02]  /*40f0*/  IMAD.U32 R95, R110, 0x10000, RZ ;  /* 0x000100006e5f7824 */ /* 0x000fc400078e00ff */
[----:B------:R-:W-:Y:S01]  /*4100*/  @P3 FFMA.FTZ R110, R141, UR10, R108 ;  /* 0x0000000a8d6e3c23 */ /* 0x000fe2000801006c */
[----:B------:R-:W-:Y:S01]  /*4110*/  @P3 FFMA.FTZ R136, R93, UR28, R136 ;  /* 0x0000001c5d883c23 */ /* 0x000fe20008010088 */
[----:B------:R-:W-:Y:S01]  /*4120*/  SHF.L.U32 R108, R23, 0x10, RZ ;  /* 0x00000010176c7819 */ /* 0x000fe200000006ff */
[----:B------:R-:W-:Y:S01]  /*4130*/  @P3 FADD.FTZ R92, R145, -R92 ;  /* 0x8000005c915c3221 */ /* 0x000fe20000010000 */
[----:B------:R-:W-:Y:S01]  /*4140*/  @P3 FADD.FTZ R93, R139, -R110 ;  /* 0x8000006e8b5d3221 */ /* 0x000fe20000010000 */
[----:B------:R-:W-:Y:S02]  /*4150*/  @P3 FADD.FTZ R124, R147, -R124 ;  /* 0x8000007c937c3221 */ /* 0x000fe40000010000 */
[----:B------:R-:W-:Y:S01]  /*4160*/  @P3 FFMA.FTZ R95, R92, UR28, R95 ;  /* 0x0000001c5c5f3c23 */ /* 0x000fe2000801005f */
[----:B------:R-:W-:Y:S01]  /*4170*/  @P3 FFMA.FTZ R108, R93, UR28, R108 ;  /* 0x0000001c5d6c3c23 */ /* 0x000fe2000801006c */
[----:B------:R-:W-:Y:S01]  /*4180*/  @P3 FFMA.FTZ R111, R124, UR28, R111 ;  /* 0x0000001c7c6f3c23 */ /* 0x000fe2000801006f */
[----:B------:R-:W-:-:S02]  /*4190*/  F2FP.BF16.F32.PACK_AB R92, R120, R137 ;  /* 0x00000089785c723e */ /* 0x000fc400000010ff */
[----:B------:R-:W-:Y:S01]  /*41a0*/  F2FP.BF16.F32.PACK_AB R93, R136, R125 ;  /* 0x0000007d885d723e */ /* 0x000fe200000010ff */
[----:B------:R-:W-:Y:S06]  /*41b0*/  @!P2 BRA `(.L_x_673) ;  /* 0x000000000030a947 */ /* 0x000fec0003800000 */
[----:B------:R-:W-:Y:S01]  /*41c0*/  LOP3.LUT P3, RZ, R122, 0xff, RZ, 0xc0, !PT ;  /* 0x000000ff7aff7812 */ /* 0x000fe2000786c0ff */
[----:B------:R-:W-:Y:S01]  /*41d0*/  FMUL.FTZ R137, R137, UR25 ;  /* 0x0000001989897c20 */ /* 0x000fe20008410000 */
[----:B------:R-:W-:-:S03]  /*41e0*/  MOV R110, RZ ;  /* 0x000000ff006e7202 */ /* 0x000fc60000000f00 */
[----:B------:R-:W-:Y:S01]  /*41f0*/  FMUL.FTZ R151, R137, UR24 ;  /* 0x0000001889977c20 */ /* 0x000fe20008410000 */
[----:B------:R-:W-:-:S07]  /*4200*/  HFMA2 R137, -RZ, RZ, 0, 0 ;  /* 0x00000000ff897431 */ /* 0x000fce00000001ff */
[----:B------:R-:W-:-:S05]  /*4210*/  @P3 SHF.L.U32 R124, R60, 0x10, RZ ;  /* 0x000000103c7c3819 */ /* 0x000fca00000006ff */
[----:B------:R-:W-:Y:S01]  /*4220*/  @P3 FMUL.FTZ R110, R151, R124 ;  /* 0x0000007c976e3220 */ /* 0x000fe20000410000 */
[----:B------:R-:W-:-:S04]  /*4230*/  @P3 SHF.L.U32 R124, R80, 0x10, RZ ;  /* 0x00000010507c3819 */ /* 0x000fc800000006ff */
[----:B------:R-:W-:Y:S01]  /*4240*/  F2FP.BF16.F32.PACK_AB R110, RZ, R110 ;  /* 0x0000006eff6e723e */ /* 0x000fe200000010ff */
[----:B------:R-:W-:-:S03]  /*4250*/  @P3 FMUL.FTZ R137, R124, R151 ;  /* 0x000000977c893220 */ /* 0x000fc60000410000 */
[----:B------:R-:W-:Y:S01]  /*4260*/  PRMT R96, R110, 0x7610, R96 ;  /* 0x000076106e607816 */ /* 0x000fe20000000060 */
[----:B------:R-:W-:-:S07]  /*4270*/  FADD.FTZ R52, R52, R137 ;  /* 0x0000008934347221 */ /* 0x000fce0000010000 */
.L_x_673:
[----:B------:R-:W-:Y:S05]  /*4280*/  @!P2 BRA `(.L_x_674) ;  /* 0x000000000030a947 */ /* 0x000fea0003800000 */
[----:B------:R-:W-:Y:S01]  /*4290*/  LOP3.LUT P3, RZ, R122, 0xff00, RZ, 0xc0, !PT ;  /* 0x0000ff007aff7812 */ /* 0x000fe2000786c0ff */
[----:B------:R-:W-:Y:S01]  /*42a0*/  FMUL.FTZ R120, R120, UR25 ;  /* 0x0000001978787c20 */ /* 0x000fe20008410000 */
[----:B------:R-:W-:Y:S01]  /*42b0*/  MOV R124, RZ ;  /* 0x000000ff007c7202 */ /* 0x000fe20000000f00 */
[----:B------:R-:W-:Y:S02]  /*42c0*/  IMAD.MOV.U32 R110, RZ, RZ, RZ ;  /* 0x000000ffff6e7224 */ /* 0x000fe400078e00ff */
        /* <DEDUP_REMOVED lines=8> */
.L_x_674:
[----:B------:R-:W-:Y:S05]  /*4350*/  @!P2 BRA `(.L_x_675) ;  /* 0x000000000030a947 */ /* 0x000fea0003800000 */
        /* <DEDUP_REMOVED lines=12> */
.L_x_675:
        /* <DEDUP_REMOVED lines=13> */
.L_x_676:
[----:B------:R-:W-:Y:S05]  /*44f0*/  @!P2 BRA `(.L_x_677) ;  /* 0x000000000030a947 */ /* 0x000fea0003800000 */
        /* <DEDUP_REMOVED lines=12> */
.L_x_677:
        /* <DEDUP_REMOVED lines=13> */
.L_x_678:
[----:B------:R-:W-:Y:S05]  /*4690*/  @!P2 BRA `(.L_x_679) ;  /* 0x00000000002ca947 */ /* 0x000fea0003800000 */
[----:B------:R-:W-:Y:S01]  /*46a0*/  LOP3.LUT P3, RZ, R123, 0xff0000, RZ, 0xc0, !PT ;  /* 0x00ff00007bff7812 */ /* 0x000fe2000786c0ff */
[----:B------:R-:W-:Y:S01]  /*46b0*/  FMUL.FTZ R105, R108, UR25 ;  /* 0x000000196c697c20 */ /* 0x000fe20008410000 */
[----:B------:R-:W-:-:S03]  /*46c0*/  CS2R R106, SRZ ;  /* 0x00000000006a7805 */ /* 0x000fc6000001ff00 */
        /* <DEDUP_REMOVED lines=8> */
.L_x_679:
[----:B------:R-:W-:Y:S02]  /*4750*/  F2FP.BF16.F32.PACK_AB R94, R95, R94 ;  /* 0x0000005e5f5e723e */ /* 0x000fe400000010ff */
[----:B------:R-:W-:Y:S01]  /*4760*/  F2FP.BF16.F32.PACK_AB R95, R111, R108 ;  /* 0x0000006c6f5f723e */ /* 0x000fe200000010ff */
[----:B------:R-:W-:Y:S06]  /*4770*/  @!P2 BRA `(.L_x_680) ;  /* 0x0000001800bca947 */ /* 0x000fec0003800000 */
[----:B------:R-:W-:Y:S01]  /*4780*/  ISETP.GE.U32.AND P3, PT, R122, RZ, PT ;  /* 0x000000ff7a00720c */ /* 0x000fe20003f66070 */
[----:B------:R-:W-:Y:S01]  /*4790*/  FMUL.FTZ R111, R111, UR25 ;  /* 0x000000196f6f7c20 */ /* 0x000fe20008410000 */
[----:B------:R-:W-:Y:S01]  /*47a0*/  MOV R105, RZ ;  /* 0x000000ff00697202 */ /* 0x000fe20000000f00 */
[----:B------:R-:W-:Y:S01]  /*47b0*/  HFMA2 R106, -RZ, RZ, 0, 0 ;  /* 0x00000000ff6a7431 */ /* 0x000fe200000001ff */
[----:B------:R-:W-:Y:S01]  /*47c0*/  ISETP.GE.U32.AND.EX P3, PT, R123, 0x1000000, PT, P3 ;  /* 0x010000007b00780c */ /* 0x000fe20003f66130 */
[----:B------:R-:W-:-:S12]  /*47d0*/  FMUL.FTZ R111, R111, UR24 ;  /* 0x000000186f6f7c20 */ /* 0x000fd80008410000 */
[----:B------:R-:W-:Y:S01]  /*47e0*/  @P3 IMAD.U32 R107, R14, 0x10000, RZ ;  /* 0x000100000e6b3824 */ /* 0x000fe200078e00ff */
[----:B------:R-:W-:-:S03]  /*47f0*/  @P3 SHF.L.U32 R104, R104, 0x10, RZ ;  /* 0x0000001068683819 */ /* 0x000fc600000006ff */
[C---:B------:R-:W-:Y:S02]  /*4800*/  @P3 FMUL.FTZ R105, R111.reuse, R107 ;  /* 0x0000006b6f693220 */ /* 0x040fe40000410000 */
[----:B------:R-:W-:-:S03]  /*4810*/  @P3 FMUL.FTZ R106, R111, R104 ;  /* 0x000000686f6a3220 */ /* 0x000fc60000410000 */
[----:B------:R-:W-:Y:S01]  /*4820*/  F2FP.BF16.F32.PACK_AB R105, RZ, R105 ;  /* 0x00000069ff69723e */ /* 0x000fe200000010ff */
[----:B------:R-:W-:-:S03]  /*4830*/  FADD.FTZ R59, R59, R106 ;  /* 0x0000006a3b3b7221 */ /* 0x000fc60000010000 */
[----:B------:R-:W-:Y:S01]  /*4840*/  PRMT R99, R99, 0x5410, R105 ;  /* 0x0000541063637816 */ /* 0x000fe20000000069 */
[----:B------:R-:W-:Y:S06]  /*4850*/  BRA `(.L_x_680) ;  /* 0x0000001800847947 */ /* 0x000fec0003800000 */
.L_x_672:
[----:B------:R-:W-:Y:S01]  /*4860*/  ISETP.LT.AND P4, PT, RZ, UR29, PT ;  /* 0x0000001dff007c0c */ /* 0x000fe2000bf81270 */
[----:B------:R-:W-:-:S12]  /*4870*/  @!P2 BRA `(.L_x_681) ;  /* 0x000000000040a947 */ /* 0x000fd80003800000 */
[----:B------:R-:W-:Y:S01]  /*4880*/  @P4 FFMA.FTZ R111, R131, UR10, R108 ;  /* 0x0000000a836f4c23 */ /* 0x000fe2000801006c */
[----:B------:R-:W-:Y:S01]  /*4890*/  LOP3.LUT P3, RZ, R122, 0xff, RZ, 0xc0, !PT ;  /* 0x000000ff7aff7812 */ /* 0x000fe2000786c0ff */
[----:B------:R-:W-:Y:S01]  /*48a0*/  HFMA2 R124, -RZ, RZ, 0, 0 ;  /* 0x00000000ff7c7431 */ /* 0x000fe200000001ff */
[----:B------:R-:W-:Y:S01]  /*48b0*/  SHF.L.U32 R110, R20, 0x10, RZ ;  /* 0x00000010146e7819 */ /* 0x000fe200000006ff */
[----:B------:R-:W-:-:S04]  /*48c0*/  @P4 FADD.FTZ R111, R134, -R111 ;  /* 0x8000006f866f4221 */ /* 0x000fc80000010000 */
[----:B------:R-:W-:Y:S01]  /*48d0*/  @P4 FFMA.FTZ R110, R111, UR28, R110 ;  /* 0x0000001c6f6e4c23 */ /* 0x000fe2000801006e */
[----:B------:R-:W-:-:S03]  /*48e0*/  MOV R111, RZ ;  /* 0x000000ff006f7202 */ /* 0x000fc60000000f00 */
        /* <DEDUP_REMOVED lines=9> */
.L_x_681:
        /* <DEDUP_REMOVED lines=8> */
[----:B------:R-:W-:Y:S01]  /*4a00*/  @P3 SHF.L.U32 R125, R17, 0x10, RZ ;  /* 0x00000010117d3819 */ /* 0x000fe200000006ff */
[----:B------:R-:W-:Y:S02]  /*4a10*/  @P3 IMAD.U32 R107, R107, 0x10000, RZ ;  /* 0x000100006b6b3824 */ /* 0x000fe400078e00ff */
[----:B------:R-:W-:-:S04]  /*4a20*/  FMUL.FTZ R120, R120, UR24 ;  /* 0x0000001878787c20 */ /* 0x000fc80008410000 */
[-C--:B------:R-:W-:Y:S01]  /*4a30*/  @P3 FMUL.FTZ R111, R125, R120.reuse ;  /* 0x000000787d6f3220 */ /* 0x080fe20000410000 */
[----:B------:R-:W-:-:S04]  /*4a40*/  @P3 FMUL.FTZ R110, R107, R120 ;  /* 0x000000786b6e3220 */ /* 0x000fc80000410000 */
[----:B------:R-:W-:Y:S01]  /*4a50*/  F2FP.BF16.F32.PACK_AB R111, RZ, R111 ;  /* 0x0000006fff6f723e */ /* 0x000fe200000010ff */
[----:B------:R-:W-:-:S03]  /*4a60*/  FADD.FTZ R53, R53, R110 ;  /* 0x0000006e35357221 */ /* 0x000fc60000010000 */
[----:B------:R-:W-:-:S07]  /*4a70*/  PRMT R96, R96, 0x5410, R111 ;  /* 0x0000541060607816 */ /* 0x000fce000000006f */
.L_x_682:
        /* <DEDUP_REMOVED lines=16> */
.L_x_683:
[----:B------:R-:W-:Y:S05]  /*4b80*/  @!P2 BRA `(.L_x_684) ;  /* 0x000000000040a947 */ /* 0x000fea0003800000 */
[----:B------:R-:W-:Y:S01]  /*4b90*/  PRMT R107, R21, 0x7632, R107 ;  /* 0x00007632156b7816 */ /* 0x000fe2000000006b */
        /* <DEDUP_REMOVED lines=15> */
.L_x_684:
[----:B------:R-:W-:Y:S05]  /*4c90*/  @!P2 BRA `(.L_x_685) ;  /* 0x000000000040a947 */ /* 0x000fea0003800000 */
        /* <DEDUP_REMOVED lines=16> */
.L_x_685:
[----:B------:R-:W-:Y:S05]  /*4da0*/  @!P2 BRA `(.L_x_686) ;  /* 0x000000000044a947 */ /* 0x000fea0003800000 */
[----:B------:R-:W-:Y:S01]  /*4db0*/  PRMT R106, R22, 0x7632, R106 ;  /* 0x00007632166a7816 */ /* 0x000fe2000000006a */
        /* <DEDUP_REMOVED lines=16> */
.L_x_686:
        /* <DEDUP_REMOVED lines=16> */
.L_x_687:
[----:B------:R-:W-:Y:S05]  /*4fc0*/  @!P2 BRA `(.L_x_680) ;  /* 0x0000001000a8a947 */ /* 0x000fea0003800000 */
[----:B------:R-:W-:Y:S01]  /*4fd0*/  ISETP.GE.U32.AND P3, PT, R122, RZ, PT ;  /* 0x000000ff7a00720c */ /* 0x000fe20003f66070 */
[----:B------:R-:W-:Y:S01]  /*4fe0*/  @P4 FFMA.FTZ R108, R150, UR10, R108 ;  /* 0x0000000a966c4c23 */ /* 0x000fe2000801006c */
[----:B------:R-:W-:Y:S02]  /*4ff0*/  PRMT R105, R23, 0x7632, R105 ;  /* 0x0000763217697816 */ /* 0x000fe40000000069 */
[----:B------:R-:W-:Y:S02]  /*5000*/  CS2R R106, SRZ ;  /* 0x00000000006a7805 */ /* 0x000fe4000001ff00 */
[----:B------:R-:W-:Y:S01]  /*5010*/  ISETP.GE.U32.AND.EX P3, PT, R123, 0x1000000, PT, P3 ;  /* 0x010000007b00780c */ /* 0x000fe20003f66130 */
[----:B------:R-:W-:Y:S01]  /*5020*/  @P4 FADD.FTZ R108, R147, -R108 ;  /* 0x8000006c936c4221 */ /* 0x000fe20000010000 */
[----:B------:R-:W-:-:S04]  /*5030*/  IMAD.U32 R105, R105, 0x10000, RZ ;  /* 0x0001000069697824 */ /* 0x000fc800078e00ff */
[----:B------:R-:W-:-:S04]  /*5040*/  @P4 FFMA.FTZ R105, R108, UR28, R105 ;  /* 0x0000001c6c694c23 */ /* 0x000fc80008010069 */
[----:B------:R-:W-:-:S03]  /*5050*/  FMUL.FTZ R105, R105, UR25 ;  /* 0x0000001969697c20 */ /* 0x000fc60008410000 */
[----:B------:R-:W-:Y:S01]  /*5060*/  @P3 SHF.L.U32 R108, R14, 0x10, RZ ;  /* 0x000000100e6c3819 */ /* 0x000fe200000006ff */
[----:B------:R-:W-:Y:S01]  /*5070*/  FMUL.FTZ R105, R105, UR24 ;  /* 0x0000001869697c20 */ /* 0x000fe20008410000 */
[----:B------:R-:W-:-:S03]  /*5080*/  @P3 SHF.L.U32 R104, R104, 0x10, RZ ;  /* 0x0000001068683819 */ /* 0x000fc600000006ff */
[-C--:B------:R-:W-:Y:S02]  /*5090*/  @P3 FMUL.FTZ R107, R108, R105.reuse ;  /* 0x000000696c6b3220 */ /* 0x080fe40000410000 */
[----:B------:R-:W-:-:S03]  /*50a0*/  @P3 FMUL.FTZ R106, R104, R105 ;  /* 0x00000069686a3220 */ /* 0x000fc60000410000 */
[----:B------:R-:W-:Y:S01]  /*50b0*/  F2FP.BF16.F32.PACK_AB R107, RZ, R107 ;  /* 0x0000006bff6b723e */ /* 0x000fe200000010ff */
[----:B------:R-:W-:-:S03]  /*50c0*/  FADD.FTZ R59, R59, R106 ;  /* 0x0000006a3b3b7221 */ /* 0x000fc60000010000 */
[----:B------:R-:W-:Y:S01]  /*50d0*/  PRMT R99, R99, 0x5410, R107 ;  /* 0x0000541063637816 */ /* 0x000fe2000000006b */
[----:B------:R-:W-:Y:S06]  /*50e0*/  BRA `(.L_x_680) ;  /* 0x0000001000607947 */ /* 0x000fec0003800000 */
.L_x_671:
[----:B------:R-:W-:Y:S05]  /*50f0*/  @!P0 BRA `(.L_x_688) ;  /* 0x0000000800288947 */ /* 0x000fea0003800000 */
[--C-:B------:R-:W-:Y:S01]  /*5100*/  FFMA.FTZ R95, R144, UR10, R108.reuse ;  /* 0x0000000a905f7c23 */ /* 0x100fe2000801006c */
[--C-:B------:R-:W-:Y:S01]  /*5110*/  FFMA.FTZ R93, R131, UR10, R108.reuse ;  /* 0x0000000a835d7c23 */ /* 0x100fe2000801006c */
[----:B------:R-:W-:Y:S01]  /*5120*/  ISETP.LT.AND P3, PT, RZ, UR29, PT ;  /* 0x0000001dff007c0c */ /* 0x000fe2000bf61270 */
[--C-:B------:R-:W-:Y:S01]  /*5130*/  FFMA.FTZ R137, R133, UR10, R108.reuse ;  /* 0x0000000a85897c23 */ /* 0x100fe2000801006c */
        /* <DEDUP_REMOVED lines=10> */
[----:B------:R-:W-:Y:S01]  /*51e0*/  HFMA2 R110, -RZ, RZ, 0, 0 ;  /* 0x00000000ff6e7431 */ /* 0x000fe200000001ff */
[----:B------:R-:W-:Y:S02]  /*51f0*/  MOV R95, RZ ;  /* 0x000000ff005f7202 */ /* 0x000fe40000000f00 */
[----:B------:R-:W-:-:S08]  /*5200*/  FMUL.FTZ R94, R94, UR24 ;  /* 0x000000185e5e7c20 */ /* 0x000fd00008410000 */
[----:B------:R-:W-:Y:S02]  /*5210*/  @P4 SHF.L.U32 R125, R60, 0x10, RZ ;  /* 0x000000103c7d4819 */ /* 0x000fe400000006ff */
[----:B------:R-:W-:-:S03]  /*5220*/  @P4 SHF.L.U32 R111, R80, 0x10, RZ ;  /* 0x00000010506f4819 */ /* 0x000fc600000006ff */
[-C--:B------:R-:W-:Y:S02]  /*5230*/  @P4 FMUL.FTZ R110, R125, R94.reuse ;  /* 0x0000005e7d6e4220 */ /* 0x080fe40000410000 */
[----:B------:R-:W-:-:S03]  /*5240*/  @P4 FMUL.FTZ R95, R111, R94 ;  /* 0x0000005e6f5f4220 */ /* 0x000fc60000410000 */
[----:B------:R-:W-:Y:S01]  /*5250*/  F2FP.BF16.F32.PACK_AB R110, RZ, R110 ;  /* 0x0000006eff6e723e */ /* 0x000fe200000010ff */
[----:B------:R-:W-:-:S03]  /*5260*/  FADD.FTZ R52, R52, R95 ;  /* 0x0000005f34347221 */ /* 0x000fc60000010000 */
[----:B------:R-:W-:-:S07]  /*5270*/  PRMT R96, R110, 0x7610, R96 ;  /* 0x000076106e607816 */ /* 0x000fce0000000060 */
.L_x_689:
[----:B------:R-:W-:Y:S05]  /*5280*/  @!P2 BRA `(.L_x_690) ;  /* 0x000000000030a947 */ /* 0x000fea0003800000 */
        /* <DEDUP_REMOVED lines=12> */
.L_x_690:
[--C-:B------:R-:W-:Y:S01]  /*5350*/  FFMA.FTZ R107, R135, UR10, R108.reuse ;  /* 0x0000000a876b7c23 */ /* 0x100fe2000801006c */
[----:B------:R-:W-:Y:S01]  /*5360*/  FFMA.FTZ R110, R148, UR10, R108 ;  /* 0x0000000a946e7c23 */ /* 0x000fe2000801006c */
[----:B------:R-:W-:Y:S01]  /*5370*/  FADD.FTZ R95, R138, -R137 ;  /* 0x800000898a5f7221 */ /* 0x000fe20000010000 */
[----:B------:R-:W-:Y:S01]  /*5380*/  FADD.FTZ R94, R143, -R120 ;  /* 0x800000788f5e7221 */ /* 0x000fe20000010000 */
[----:B------:R-:W-:Y:S01]  /*5390*/  FFMA.FTZ R124, R141, UR10, R108 ;  /* 0x0000000a8d7c7c23 */ /* 0x000fe2000801006c */
[----:B------:R-:W-:Y:S01]  /*53a0*/  FADD.FTZ R120, R140, -R107 ;  /* 0x8000006b8c787221 */ /* 0x000fe20000010000 */
[----:B------:R-:W-:Y:S01]  /*53b0*/  FADD.FTZ R110, R145, -R110 ;  /* 0x8000006e916e7221 */ /* 0x000fe20000010000 */
[----:B------:R-:W-:Y:S01]  /*53c0*/  FMUL.FTZ R94, R94, UR28 ;  /* 0x0000001c5e5e7c20 */ /* 0x000fe20008410000 */
[----:B------:R-:W-:Y:S01]  /*53d0*/  FMUL.FTZ R95, R95, UR28 ;  /* 0x0000001c5f5f7c20 */ /* 0x000fe20008410000 */
[----:B------:R-:W-:Y:S01]  /*53e0*/  FFMA.FTZ R108, R150, UR10, R108 ;  /* 0x0000000a966c7c23 */ /* 0x000fe2000801006c */
[----:B------:R-:W-:Y:S01]  /*53f0*/  FADD.FTZ R107, R139, -R124 ;  /* 0x8000007c8b6b7221 */ /* 0x000fe20000010000 */
[----:B------:R-:W-:Y:S01]  /*5400*/  FMUL.FTZ R120, R120, UR28 ;  /* 0x0000001c78787c20 */ /* 0x000fe20008410000 */
[----:B------:R-:W-:Y:S01]  /*5410*/  FMUL.FTZ R124, R110, UR28 ;  /* 0x0000001c6e7c7c20 */ /* 0x000fe20008410000 */
[----:B------:R-:W-:Y:S01]  /*5420*/  FADD.FTZ R136, R147, -R108 ;  /* 0x8000006c93887221 */ /* 0x000fe20000010000 */
[----:B------:R-:W-:-:S02]  /*5430*/  FSEL R94, R94, RZ, P3 ;  /* 0x000000ff5e5e7208 */ /* 0x000fc40001800000 */
[----:B------:R-:W-:Y:S01]  /*5440*/  FSEL R95, R95, RZ, P3 ;  /* 0x000000ff5f5f7208 */ /* 0x000fe20001800000 */
[----:B------:R-:W-:Y:S06]  /*5450*/  @!P2 BRA `(.L_x_691) ;  /* 0x00000000002ca947 */ /* 0x000fec0003800000 */
[----:B------:R-:W-:Y:S01]  /*5460*/  LOP3.LUT P4, RZ, R122, 0xff0000, RZ, 0xc0, !PT ;  /* 0x00ff00007aff7812 */ /* 0x000fe2000788c0ff */
[----:B------:R-:W-:Y:S01]  /*5470*/  FMUL.FTZ R108, R95, UR25 ;  /* 0x000000195f6c7c20 */ /* 0x000fe20008410000 */
[----:B------:R-:W-:-:S03]  /*5480*/  CS2R R110, SRZ ;  /* 0x00000000006e7805 */ /* 0x000fc6000001ff00 */
        /* <DEDUP_REMOVED lines=8> */
.L_x_691:
[----:B------:R-:W-:Y:S05]  /*5510*/  @!P2 BRA `(.L_x_692) ;  /* 0x00000000002ca947 */ /* 0x000fea0003800000 */
        /* <DEDUP_REMOVED lines=11> */
.L_x_692:
[----:B------:R-:W-:Y:S01]  /*55d0*/  FMUL.FTZ R125, R107, UR28 ;  /* 0x0000001c6b7d7c20 */ /* 0x000fe20008410000 */
[----:B------:R-:W-:Y:S01]  /*55e0*/  FMUL.FTZ R136, R136, UR28 ;  /* 0x0000001c88887c20 */ /* 0x000fe20008410000 */
[----:B------:R-:W-:Y:S02]  /*55f0*/  FSEL R106, R124, RZ, P3 ;  /* 0x000000ff7c6a7208 */ /* 0x000fe40001800000 */
        /* <DEDUP_REMOVED lines=13> */
.L_x_693:
        /* <DEDUP_REMOVED lines=12> */
.L_x_694:
[----:B------:R-:W-:Y:S02]  /*5790*/  F2FP.BF16.F32.PACK_AB R92, R92, R93 ;  /* 0x0000005d5c5c723e */ /* 0x000fe400000010ff */
[----:B------:R-:W-:Y:S02]  /*57a0*/  F2FP.BF16.F32.PACK_AB R93, R94, R95 ;  /* 0x0000005f5e5d723e */ /* 0x000fe400000010ff */
[----:B------:R-:W-:Y:S02]  /*57b0*/  FSEL R136, R136, RZ, P3 ;  /* 0x000000ff88887208 */ /* 0x000fe40001800000 */
[----:B------:R-:W-:Y:S01]  /*57c0*/  FSEL R125, R125, RZ, P3 ;  /* 0x000000ff7d7d7208 */ /* 0x000fe20001800000 */
[----:B------:R-:W-:Y:S06]  /*57d0*/  @!P2 BRA `(.L_x_695) ;  /* 0x000000000030a947 */ /* 0x000fec0003800000 */
[----:B------:R-:W-:Y:S01]  /*57e0*/  LOP3.LUT P3, RZ, R123, 0xff0000, RZ, 0xc0, !PT ;  /* 0x00ff00007bff7812 */ /* 0x000fe2000786c0ff */
[----:B------:R-:W-:Y:S01]  /*57f0*/  FMUL.FTZ R94, R125, UR25 ;  /* 0x000000197d5e7c20 */ /* 0x000fe20008410000 */
[----:B------:R-:W-:Y:S01]  /*5800*/  IMAD.MOV.U32 R105, RZ, RZ, RZ ;  /* 0x000000ffff697224 */ /* 0x000fe200078e00ff */
        /* <DEDUP_REMOVED lines=9> */
.L_x_695:
[----:B------:R-:W-:Y:S02]  /*58a0*/  F2FP.BF16.F32.PACK_AB R94, R106, R107 ;  /* 0x0000006b6a5e723e */ /* 0x000fe400000010ff */
[----:B------:R-:W-:Y:S01]  /*58b0*/  F2FP.BF16.F32.PACK_AB R95, R136, R125 ;  /* 0x0000007d885f723e */ /* 0x000fe200000010ff */
[----:B------:R-:W-:Y:S06]  /*58c0*/  @!P2 BRA `(.L_x_680) ;  /* 0x000000080068a947 */ /* 0x000fec0003800000 */
[----:B------:R-:W-:Y:S01]  /*58d0*/  ISETP.GE.U32.AND P3, PT, R122, RZ, PT ;  /* 0x000000ff7a00720c */ /* 0x000fe20003f66070 */
[----:B------:R-:W-:Y:S01]  /*58e0*/  FMUL.FTZ R105, R136, UR25 ;  /* 0x0000001988697c20 */ /* 0x000fe20008410000 */
[----:B------:R-:W-:Y:S02]  /*58f0*/  CS2R R106, SRZ ;  /* 0x00000000006a7805 */ /* 0x000fe4000001ff00 */
        /* <DEDUP_REMOVED lines=10> */
.L_x_688:
[----:B------:R-:W-:Y:S05]  /*59a0*/  @!P2 BRA `(.L_x_696) ;  /* 0x000000000044a947 */ /* 0x000fea0003800000 */
[----:B------:R-:W-:Y:S01]  /*59b0*/  FFMA.FTZ R111, R131, UR10, R108 ;  /* 0x0000000a836f7c23 */ /* 0x000fe2000801006c */
[----:B------:R-:W-:Y:S02]  /*59c0*/  LOP3.LUT P4, RZ, R122, 0xff, RZ, 0xc0, !PT ;  /* 0x000000ff7aff7812 */ /* 0x000fe4000788c0ff */
[----:B------:R-:W-:Y:S01]  /*59d0*/  ISETP.LT.AND P3, PT, RZ, UR29, PT ;  /* 0x0000001dff007c0c */ /* 0x000fe2000bf61270 */
[----:B------:R-:W-:Y:S01]  /*59e0*/  FADD.FTZ R110, R134, -R111 ;  /* 0x8000006f866e7221 */ /* 0x000fe20000010000 */
[----:B------:R-:W-:Y:S01]  /*59f0*/  HFMA2 R111, -RZ, RZ, 0, 0 ;  /* 0x00000000ff6f7431 */ /* 0x000fe200000001ff */
[----:B------:R-:W-:Y:S02]  /*5a00*/  MOV R120, RZ ;  /* 0x000000ff00787202 */ /* 0x000fe40000000f00 */
        /* <DEDUP_REMOVED lines=11> */
.L_x_696:
[----:B------:R-:W-:Y:S05]  /*5ac0*/  @!P2 BRA `(.L_x_697) ;  /* 0x000000000044a947 */ /* 0x000fea0003800000 */
[----:B------:R-:W-:Y:S01]  /*5ad0*/  FFMA.FTZ R111, R144, UR10, R108 ;  /* 0x0000000a906f7c23 */ /* 0x000fe2000801006c */
[----:B------:R-:W-:Y:S01]  /*5ae0*/  LOP3.LUT P4, RZ, R122, 0xff00, RZ, 0xc0, !PT ;  /* 0x0000ff007aff7812 */ /* 0x000fe2000788c0ff */
[----:B------:R-:W-:Y:S01]  /*5af0*/  HFMA2 R120, -RZ, RZ, 0, 0 ;  /* 0x00000000ff787431 */ /* 0x000fe200000001ff */
[----:B------:R-:W-:Y:S01]  /*5b00*/  ISETP.LT.AND P3, PT, RZ, UR29, PT ;  /* 0x0000001dff007c0c */ /* 0x000fe2000bf61270 */
[----:B------:R-:W-:Y:S01]  /*5b10*/  FADD.FTZ R110, R142, -R111 ;  /* 0x8000006f8e6e7221 */ /* 0x000fe20000010000 */
[----:B------:R-:W-:-:S03]  /*5b20*/  IMAD.MOV.U32 R111, RZ, RZ, RZ ;  /* 0x000000ffff6f7224 */ /* 0x000fc600078e00ff */
        /* <DEDUP_REMOVED lines=11> */
.L_x_697:
[----:B------:R-:W-:Y:S05]  /*5be0*/  @!P2 BRA `(.L_x_698) ;  /* 0x000000000040a947 */ /* 0x000fea0003800000 */
[----:B------:R-:W-:Y:S01]  /*5bf0*/  FFMA.FTZ R107, R133, UR10, R108 ;  /* 0x0000000a856b7c23 */ /* 0x000fe2000801006c */
[----:B------:R-:W-:Y:S02]  /*5c00*/  LOP3.LUT P4, RZ, R122, 0xff0000, RZ, 0xc0, !PT ;  /* 0x00ff00007aff7812 */ /* 0x000fe4000788c0ff */
[----:B------:R-:W-:Y:S02]  /*5c10*/  CS2R R110, SRZ ;  /* 0x00000000006e7805 */ /* 0x000fe4000001ff00 */
[----:B------:R-:W-:Y:S01]  /*5c20*/  ISETP.LT.AND P3, PT, RZ, UR29, PT ;  /* 0x0000001dff007c0c */ /* 0x000fe2000bf61270 */
[----:B------:R-:W-:-:S04]  /*5c30*/  FADD.FTZ R107, R138, -R107 ;  /* 0x8000006b8a6b7221 */ /* 0x000fc80000010000 */
        /* <DEDUP_REMOVED lines=11> */
.L_x_698:
        /* <DEDUP_REMOVED lines=17> */
.L_x_699:
[----:B------:R-:W-:Y:S05]  /*5e00*/  @!P2 BRA `(.L_x_700) ;  /* 0x000000000044a947 */ /* 0x000fea0003800000 */
        /* <DEDUP_REMOVED lines=17> */
.L_x_700:
        /* <DEDUP_REMOVED lines=18> */
.L_x_701:
        /* <DEDUP_REMOVED lines=17> */
.L_x_702:
[----:B------:R-:W-:Y:S05]  /*6150*/  @!P2 BRA `(.L_x_680) ;  /* 0x000000000044a947 */ /* 0x000fea0003800000 */
[----:B------:R-:W-:Y:S01]  /*6160*/  FFMA.FTZ R108, R150, UR10, R108 ;  /* 0x0000000a966c7c23 */ /* 0x000fe2000801006c */
[----:B------:R-:W-:Y:S02]  /*6170*/  ISETP.GE.U32.AND P3, PT, R122, RZ, PT ;  /* 0x000000ff7a00720c */ /* 0x000fe40003f66070 */
[----:B------:R-:W-:Y:S02]  /*6180*/  CS2R R106, SRZ ;  /* 0x00000000006a7805 */ /* 0x000fe4000001ff00 */
[----:B------:R-:W-:Y:S01]  /*6190*/  ISETP.LT.AND P4, PT, RZ, UR29, PT ;  /* 0x0000001dff007c0c */ /* 0x000fe2000bf81270 */
[----:B------:R-:W-:Y:S01]  /*61a0*/  FADD.FTZ R108, R147, -R108 ;  /* 0x8000006c936c7221 */ /* 0x000fe20000010000 */
[----:B------:R-:W-:-:S03]  /*61b0*/  ISETP.GE.U32.AND.EX P3, PT, R123, 0x1000000, PT, P3 ;  /* 0x010000007b00780c */ /* 0x000fc60003f66130 */
        /* <DEDUP_REMOVED lines=11> */
.L_x_680:
[----:B------:R-:W0:Y:S01]  /*6270*/  @P0 LDC.64 R106, c[0x0][0x478] ;  /* 0x00011e00ff6a0b82 */ /* 0x000e220000000a00 */
[----:B------:R-:W-:Y:S01]  /*6280*/  @P0 IADD3 R109, PT, PT, R109, 0x80, RZ ;  /* 0x000000806d6d0810 */ /* 0x000fe20007ffe0ff */
[----:B------:R-:W-:Y:S01]  /*6290*/  UIADD3 UR4, UPT, UPT, UR4, UR26, URZ ;  /* 0x0000001a04047290 */ /* 0x000fe2000fffe0ff */
[----:B------:R-:W-:-:S03]  /*62a0*/  PLOP3.LUT P1, PT, P1, PT, PT, 0x8, 0x80 ;  /* 0x000000000080781c */ /* 0x000fc60000f2e170 */
[----:B------:R-:W-:Y:S02]  /*62b0*/  UISETP.GE.AND UP0, UPT, UR4, UR27, UPT ;  /* 0x0000001b0400728c */ /* 0x000fe4000bf06270 */
[----:B------:R-:W1:Y:S01]  /*62c0*/  @P2 LDC.64 R104, c[0x0][0x468] ;  /* 0x00011a00ff682b82 */ /* 0x000e620000000a00 */
[----:B0-----:R-:W-:-:S05]  /*62d0*/  @P0 IMAD.WIDE.U32 R106, R109, 0x10, R106 ;  /* 0x000000106d6a0825 */ /* 0x001fca00078e006a */
[----:B------:R2:W-:Y:S01]  /*62e0*/  @P0 STG.E.128 desc[UR20][R106.64], R92 ;  /* 0x0000005c6a000986 */ /* 0x0005e2000c101d14 */
[----:B-1----:R-:W-:-:S05]  /*62f0*/  @P2 IMAD.WIDE.U32 R104, R149, 0x10, R104 ;  /* 0x0000001095682825 */ /* 0x002fca00078e0068 */
[----:B------:R2:W-:Y:S01]  /*6300*/  @P2 STG.E.128 desc[UR20][R104.64], R96 ;  /* 0x0000006068002986 */ /* 0x0005e2000c101d14 */
[----:B------:R-:W-:Y:S05]  /*6310*/  BRA.U !UP0, `(.L_x_703) ;  /* 0xffffffa108447547 */ /* 0x000fea000b83ffff */
.L_x_635:
[----:B------:R-:W1:Y:S08]  /*6320*/  LDC R0, c[0x0][0x388] ;  /* 0x0000e200ff007b82 */ /* 0x000e700000000800 */
[----:B------:R-:W3:Y:S08]  /*6330*/  LDC.64 R2, c[0x0][0x440] ;  /* 0x00011000ff027b82 */ /* 0x000ef00000000a00 */
[----:B------:R-:W4:Y:S08]  /*6340*/  LDC.64 R4, c[0x0][0x448] ;  /* 0x00011200ff047b82 */ /* 0x000f300000000a00 */
[----:B------:R-:W5:Y:S01]  /*6350*/  LDC.64 R6, c[0x0][0x460] ;  /* 0x00011800ff067b82 */ /* 0x000f620000000a00 */
[----:B-1----:R-:W-:-:S05]  /*6360*/  IMAD R0, R0, UR5, RZ ;  /* 0x0000000500007c24 */ /* 0x002fca000f8e02ff */
        /* <DEDUP_REMOVED lines=17> */
.L_x_704:
        /* <DEDUP_REMOVED lines=16> */
.L_x_7985:


//--------------------- .text._ZN10layer_norm13ln_bwd_kernelINS_13Kernel_traitsI6__halfS2_S2_S2_fjLj2048ELj1ELj1ELj4ELj16ENS_18Kernel_traits_baseILj2048ES2_S2_S2_S2_fjLj128EEEEELb0ELb0ELb0ELb0EEEvNS_9BwdParamsE --------------------------
	.section	.text._ZN10layer_norm13ln_bwd_kernelINS_13Kernel_traitsI6__halfS2_S2_S2_fjLj2048ELj1ELj1ELj4ELj16ENS_18Kernel_traits_baseILj2048ES2_S2_S2_S2_fjLj128EEEEELb0ELb0ELb0ELb0EEEvNS_9BwdParamsE,"ax",@progbits
	.align	128
        .global         _ZN10layer_norm13ln_bwd_kernelINS_13Kernel_traitsI6__halfS2_S2_S2_fjLj2048ELj1ELj1ELj4ELj16ENS_18Kernel_traits_baseILj2048ES2_S2_S2_S2_fjLj128EEEEELb0ELb0ELb0ELb0EEEvNS_9BwdParamsE
        .type           _ZN10layer_norm13ln_bwd_kernelINS_13Kernel_traitsI6__halfS2_S2_S2_fjLj2048ELj1ELj1ELj4ELj16ENS_18Kernel_traits_baseILj2048ES2_S2_S2_S2_fjLj128EEEEELb0ELb0ELb0ELb0EEEvNS_9BwdParamsE,@function
        .size           _ZN10layer_norm13ln_bwd_kernelINS_13Kernel_traitsI6__halfS2_S2_S2_fjLj2048ELj1ELj1ELj4ELj16ENS_18Kernel_traits_baseILj2048ES2_S2_S2_S2_fjLj128EEEEELb0ELb0ELb0ELb0EEEvNS_9BwdParamsE,(.L_x_7986 - _ZN10layer_norm13ln_bwd_kernelINS_13Kernel_traitsI6__halfS2_S2_S2_fjLj2048ELj1ELj1ELj4ELj16ENS_18Kernel_traits_baseILj2048ES2_S2_S2_S2_fjLj128EEEEELb0ELb0ELb0ELb0EEEvNS_9BwdParamsE)
        .other          _ZN10layer_norm13ln_bwd_kernelINS_13Kernel_traitsI6__halfS2_S2_S2_fjLj2048ELj1ELj1ELj4ELj16ENS_18Kernel_traits_baseILj2048ES2_S2_S2_S2_fjLj128EEEEELb0ELb0ELb0ELb0EEEvNS_9BwdParamsE,@"STO_CUDA_ENTRY STV_DEFAULT"
_ZN10layer_norm13ln_bwd_kernelINS_13Kernel_traitsI6__halfS2_S2_S2_fjLj2048ELj1ELj1ELj4ELj16ENS_18Kernel_traits_baseILj2048ES2_S2_S2_S2_fjLj128EEEEELb0ELb0ELb0ELb0EEEvNS_9BwdParamsE:
.text._ZN10layer_norm13ln_bwd_kernelINS_13Kernel_traitsI6__halfS2_S2_S2_fjLj2048ELj1ELj1ELj4ELj16ENS_18Kernel_traits_baseILj2048ES2_S2_S2_S2_fjLj128EEEEELb0ELb0ELb0ELb0EEEvNS_9BwdParamsE:
        /* <DEDUP_REMOVED lines=15> */
[----:B------:R-:W1:Y:S01]  /*00f0*/  @P2 LDC.64 R4, c[0x0][0x3d0] ;  /* 0x0000f400ff042b82 */ /* 0x000e620000000a00 */
[----:B0-----:R-:W-:-:S05]  /*0100*/  @P3 IMAD.WIDE.U32 R6, R9, 0x10, R6 ;  /* 0x0000001009063825 */ /* 0x001fca00078e0006 */
[----:B--2---:R-:W5:Y:S02]  /*0110*/  @P3 LDG.E.128 R16, desc[UR8][R6.64] ;  /* 0x0000000806103981 */ /* 0x004f64000c1e1d00 */
[----:B------:R-:W0:Y:S01]  /*0120*/  S2UR UR4, SR_CTAID.X ;  /* 0x00000000000479c3 */ /* 0x000e220000002500 */
[----:B-1----:R-:W-:-:S05]  /*0130*/  @P2 IMAD.WIDE.U32 R4, R0, 0x10, R4 ;  /* 0x0000001000042825 */ /* 0x002fca00078e0004 */
[----:B------:R0:W5:Y:S02]  /*0140*/  @P2 LDG.E.128 R20, desc[UR8][R4.64] ;  /* 0x0000000804142981 */ /* 0x000164000c1e1d00 */
[----:B0-----:R-:W-:-:S04]  /*0150*/  MOV R5, UR4 ;  /* 0x0000000400057c02 */ /* 0x001fc80008000f00 */
        /* <DEDUP_REMOVED lines=17> */
[----:B------:R-:W-:Y:S06]  /*0270*/  @P0 BRA `(.L_x_705) ;  /* 0x0000002800dc0947 */ /* 0x000fec0003800000 */
[----:B------:R-:W0:Y:S01]  /*0280*/  LDC.64 R6, c[0x0][0x3e0] ;  /* 0x0000f800ff067b82 */ /* 0x000e220000000a00 */
        /* <DEDUP_REMOVED lines=17> */
[----:B------:R-:W1:Y:S01]  /*03a0*/  LDCU.U8 UR7, c[0x0][0x410] ;  /* 0x00008200ff0777ac */ /* 0x000e620008000000 */
[----:B------:R-:W2:Y:S01]  /*03b0*/  LDCU UR12, c[0x0][0x400] ;  /* 0x00008000ff0c77ac */ /* 0x000ea20008000800 */
[----:B0-----:R-:W-:Y:S01]  /*03c0*/  ISETP.NE.U32.AND P0, PT, R6, RZ, PT ;  /* 0x000000ff0600720c */ /* 0x001fe20003f05070 */
[----:B------:R-:W0:Y:S03]  /*03d0*/  LDCU.64 UR10, c[0x0][0x438] ;  /* 0x00008700ff0a77ac */ /* 0x000e260008000a00 */
[----:B------:R-:W-:Y:S01]  /*03e0*/  ISETP.NE.AND.EX P0, PT, R7, RZ, PT, P0 ;  /* 0x000000ff0700720c */ /* 0x000fe20003f05300 */
[----:B-12---:R-:W3:-:S12]  /*03f0*/  LDCU.64 UR14, c[0x0][0x478] ;  /* 0x00008f00ff0e77ac */ /* 0x006ed80008000a00 */
.L_x_726:
[----:B------:R-:W1:Y:S08]  /*0400*/  @P0 LDC.64 R68, c[0x0][0x3e0] ;  /* 0x0000f800ff440b82 */ /* 0x000e700000000a00 */
[----:B------:R-:W2:Y:S08]  /*0410*/  LDC.64 R70, c[0x0][0x3c0] ;  /* 0x0000f000ff467b82 */ /* 0x000eb00000000a00 */
[----:B------:R-:W4:Y:S01]  /*0420*/  LDC R2, c[0x0][0x388] ;  /* 0x0000e200ff027b82 */ /* 0x000f220000000800 */
[----:B-1----:R-:W-:-:S07]  /*0430*/  @P0 IMAD.WIDE R100, R5, 0x2, R68 ;  /* 0x0000000205640825 */ /* 0x002fce00078e0244 */
[----:B------:R-:W1:Y:S01]  /*0440*/  LDC.64 R68, c[0x0][0x3c8] ;  /* 0x0000f200ff447b82 */ /* 0x000e620000000a00 */
[----:B------:R-:W-:Y:S01]  /*0450*/  ISETP.GE.U32.AND P2, PT, R3, 0x80, PT ;  /* 0x000000800300780c */ /* 0x000fe20003f46070 */
[----:B------:R-:W-:Y:S01]  /*0460*/  BSSY.RECONVERGENT B0, `(.L_x_706) ;  /* 0x000006d000007945 */ /* 0x000fe20003800200 */
[----:B------:R-:W-:Y:S01]  /*0470*/  ISETP.NE.AND P4, PT, RZ, UR7, PT ;  /* 0x00000007ff007c0c */ /* 0x000fe2000bf85270 */
[----:B-----5:R0:W5:Y:S01]  /*0480*/  @P0 LDG.E.U16 R100, desc[UR8][R100.64] ;  /* 0x0000000864640981 */ /* 0x020162000c1e1500 */
[----:B--2---:R-:W-:-:S06]  /*0490*/  IMAD.WIDE R70, R5, 0x4, R70 ;  /* 0x0000000405467825 */ /* 0x004fcc00078e0246 */
[----:B------:R-:W2:Y:S01]  /*04a0*/  LDG.E R70, desc[UR8][R70.64] ;  /* 0x0000000846467981 */ /* 0x000ea2000c1e1900 */
[----:B-1----:R-:W-:-:S05]  /*04b0*/  IMAD.WIDE R68, R5, 0x4, R68 ;  /* 0x0000000405447825 */ /* 0x002fca00078e0244 */
[----:B------:R1:W5:Y:S01]  /*04c0*/  LDG.E R98, desc[UR8][R68.64] ;  /* 0x0000000844627981 */ /* 0x000362000c1e1900 */
[----:B----4-:R-:W-:-:S05]  /*04d0*/  IMAD R72, R5, R2, RZ ;  /* 0x0000000205487224 */ /* 0x010fca00078e02ff */
[----:B------:R-:W-:-:S04]  /*04e0*/  SHF.R.S32.HI R73, RZ, 0x1f, R72 ;  /* 0x0000001fff497819 */ /* 0x000fc80000011448 */
[----:B------:R-:W-:Y:S01]  /*04f0*/  LEA.HI R73, R73, R72, RZ, 0x3 ;  /* 0x0000004849497211 */ /* 0x000fe200078f18ff */
[----:B0-----:R-:W-:-:S03]  /*0500*/  HFMA2 R101, -RZ, RZ, 0, 0 ;  /* 0x00000000ff657431 */ /* 0x001fc600000001ff */
[----:B------:R-:W-:Y:S02]  /*0510*/  LEA.HI.SX32 R97, R73, R0, 0x1d ;  /* 0x0000000049617211 */ /* 0x000fe400078feaff */
[----:B------:R-:W-:Y:S02]  /*0520*/  ISETP.GE.U32.AND P3, PT, R3, 0x100, PT ;  /* 0x000001000300780c */ /* 0x000fe40003f66070 */
[----:B------:R-:W-:Y:S02]  /*0530*/  MOV R102, RZ ;  /* 0x000000ff00667202 */ /* 0x000fe40000000f00 */
[----:B------:R-:W-:Y:S02]  /*0540*/  MOV R103, R97 ;  /* 0x0000006100677202 */ /* 0x000fe40000000f00 */
[----:B--2---:R-:W-:Y:S01]  /*0550*/  FSEL R99, R70, RZ, !P4 ;  /* 0x000000ff46637208 */ /* 0x004fe20006000000 */
[----:B-1----:R-:W-:Y:S06]  /*0560*/  @!P2 BRA `(.L_x_707) ;  /* 0x000000040070a947 */ /* 0x002fec0003800000 */
[----:B------:R-:W0:Y:S08]  /*0570*/  LDC.64 R8, c[0x0][0x3a8] ;  /* 0x0000ea00ff087b82 */ /* 0x000e300000000a00 */
[----:B------:R-:W1:Y:S01]  /*0580*/  LDC.64 R12, c[0x0][0x428] ;  /* 0x00010a00ff0c7b82 */ /* 0x000e620000000a00 */
[----:B0-----:R-:W-:-:S06]  /*0590*/  IMAD.WIDE.U32 R8, R97, 0x10, R8 ;  /* 0x0000001061087825 */ /* 0x001fcc00078e0008 */
[----:B------:R-:W2:Y:S01]  /*05a0*/  LDG.E.128 R8, desc[UR8][R8.64] ;  /* 0x0000000808087981 */ /* 0x000ea2000c1e1d00 */
[----:B-1----:R-:W-:-:S06]  /*05b0*/  IMAD.WIDE.U32 R12, R97, 0x10, R12 ;  /* 0x00000010610c7825 */ /* 0x002fcc00078e000c */
[----:B------:R-:W4:Y:S01]  /*05c0*/  LDG.E.128 R12, desc[UR8][R12.64] ;  /* 0x000000080c0c7981 */ /* 0x000f22000c1e1d00 */
[----:B------:R-:W-:-:S04]  /*05d0*/  ISETP.NE.U32.AND P1, PT, RZ, UR10, PT ;  /* 0x0000000aff007c0c */ /* 0x000fc8000bf25070 */
[----:B------:R-:W-:-:S13]  /*05e0*/  ISETP.NE.AND.EX P1, PT, RZ, UR11, PT, P1 ;  /* 0x0000000bff007c0c */ /* 0x000fda000bf25310 */
[----:B------:R-:W0:Y:S01]  /*05f0*/  @P1 LDC.64 R6, c[0x0][0x438] ;  /* 0x00010e00ff061b82 */ /* 0x000e220000000a00 */
[----:B------:R-:W-:Y:S02]  /*0600*/  HADD2.F32 R93, -RZ, R20.H0_H0 ;  /* 0x20000014ff5d7230 */ /* 0x000fe40000004100 */
[----:B0-----:R-:W-:-:S05]  /*0610*/  @P1 IMAD.WIDE.U32 R6, R97, 0x10, R6 ;  /* 0x0000001061061825 */ /* 0x001fca00078e0006 */
[----:B------:R0:W5:Y:S01]  /*0620*/  @P1 LDG.E.128 R56, desc[UR8][R6.64] ;  /* 0x0000000806381981 */ /* 0x000162000c1e1d00 */
[----:B------:R-:W-:Y:S01]  /*0630*/  HADD2.F32 R75, -RZ, R23.H1_H1 ;  /* 0x30000017ff4b7230 */ /* 0x000fe20000004100 */
[----:B------:R-:W-:Y:S01]  /*0640*/  IADD3 R103, PT, PT, R97, 0x80, RZ ;  /* 0x0000008061677810 */ /* 0x000fe20007ffe0ff */
[----:B0-----:R-:W-:Y:S02]  /*0650*/  HADD2.F32 R6, -RZ, R21.H0_H0 ;  /* 0x20000015ff067230 */ /* 0x001fe40000004100 */
[--C-:B--2---:R-:W-:Y:S02]  /*0660*/  HADD2.F32 R74, -RZ, R8.reuse.H1_H1 ;  /* 0x30000008ff4a7230 */ /* 0x104fe40000004100 */
[----:B------:R-:W-:Y:S02]  /*0670*/  HADD2.F32 R4, -RZ, R8.H0_H0 ;  /* 0x20000008ff047230 */ /* 0x000fe40000004100 */
[--C-:B------:R-:W-:Y:S02]  /*0680*/  HADD2.F32 R76, -RZ, R9.reuse.H0_H0 ;  /* 0x20000009ff4c7230 */ /* 0x100fe40000004100 */
[----:B------:R-:W-:Y:S01]  /*0690*/  FADD.FTZ R7, -R99, R74 ;  /* 0x0000004a63077221 */ /* 0x000fe20000010100 */
[----:B------:R-:W-:-:S02]  /*06a0*/  HADD2.F32 R78, -RZ, R9.H1_H1 ;  /* 0x30000009ff4e7230 */ /* 0x000fc40000004100 */
[C---:B------:R-:W-:Y:S01]  /*06b0*/  FADD.FTZ R95, -R99.reuse, R4 ;  /* 0x00000004635f7221 */ /* 0x040fe20000010100 */
[--C-:B----4-:R-:W-:Y:S02]  /*06c0*/  HADD2.F32 R8, -RZ, R12.reuse.H0_H0 ;  /* 0x2000000cff087230 */ /* 0x110fe40000004100 */
[C---:B-----5:R-:W-:Y:S01]  /*06d0*/  FMUL.FTZ R96, R98.reuse, R7 ;  /* 0x0000000762607220 */ /* 0x060fe20000410000 */
[--C-:B------:R-:W-:Y:S02]  /*06e0*/  HADD2.F32 R72, -RZ, R11.reuse.H0_H0 ;  /* 0x2000000bff487230 */ /* 0x100fe40000004100 */
[----:B------:R-:W-:Y:S01]  /*06f0*/  FMUL.FTZ R95, R98, R95 ;  /* 0x0000005f625f7220 */ /* 0x000fe20000410000 */
[----:B------:R-:W-:Y:S02]  /*0700*/  HADD2.F32 R68, -RZ, R11.H1_H1 ;  /* 0x3000000bff447230 */ /* 0x000fe40000004100 */
[----:B------:R-:W-:Y:S01]  /*0710*/  FADD.FTZ R7, -R99, R76 ;  /* 0x0000004c63077221 */ /* 0x000fe20000010100 */
[----:B------:R-:W-:-:S02]  /*0720*/  HADD2.F32 R12, -RZ, R12.H1_H1 ;  /* 0x3000000cff0c7230 */ /* 0x000fc40000004100 */
[----:B------:R-:W-:Y:S01]  /*0730*/  FADD.FTZ R11, -R99, R78 ;  /* 0x0000004e630b7221 */ /* 0x000fe20000010100 */
[----:B------:R-:W-:Y:S02]  /*0740*/  HADD2.F32 R4, -RZ, R20.H1_H1 ;  /* 0x30000014ff047230 */ /* 0x000fe40000004100 */
[-C--:B------:R-:W-:Y:S01]  /*0750*/  FMUL.FTZ R93, R93, R8.reuse ;  /* 0x000000085d5d7220 */ /* 0x080fe20000410000 */
[--C-:B------:R-:W-:Y:S02]  /*0760*/  HADD2.F32 R102, -RZ, R10.reuse.H0_H0 ;  /* 0x2000000aff667230 */ /* 0x100fe40000004100 */
[----:B------:R-:W-:Y:S01]  /*0770*/  FADD.FTZ R40, R40, R8 ;  /* 0x0000000828287221 */ /* 0x000fe20000010000 */
[----:B------:R-:W-:Y:S02]  /*0780*/  HADD2.F32 R104, -RZ, R10.H1_H1 ;  /* 0x3000000aff687230 */ /* 0x000fe40000004100 */
[----:B------:R-:W-:Y:S01]  /*0790*/  FFMA.FTZ R24, R95, R8, R24 ;  /* 0x000000085f187223 */ /* 0x000fe20000010018 */
[----:B------:R-:W-:-:S02]  /*07a0*/  HADD2.F32 R9, -RZ, R13.H0_H0 ;  /* 0x2000000dff097230 */ /* 0x000fc40000004100 */
[C---:B------:R-:W-:Y:S01]  /*07b0*/  FMUL.FTZ R7, R98.reuse, R7 ;  /* 0x0000000762077220 */ /* 0x040fe20000410000 */
[----:B------:R-:W-:Y:S02]  /*07c0*/  HADD2.F32 R13, -RZ, R13.H1_H1 ;  /* 0x3000000dff0d7230 */ /* 0x000fe40000004100 */
[----:B------:R-:W-:Y:S01]  /*07d0*/  FMUL.FTZ R8, R98, R11 ;  /* 0x0000000b62087220 */ /* 0x000fe20000410000 */
[----:B------:R-:W-:Y:S02]  /*07e0*/  HADD2.F32 R10, -RZ, R21.H1_H1 ;  /* 0x30000015ff0a7230 */ /* 0x000fe40000004100 */
[-C--:B------:R-:W-:Y:S01]  /*07f0*/  FMUL.FTZ R4, R4, R12.reuse ;  /* 0x0000000c04047220 */ /* 0x080fe20000410000 */
[----:B------:R-:W-:Y:S01]  /*0800*/  FADD.FTZ R41, R41, R12 ;  /* 0x0000000c29297221 */ /* 0x000fe20000010000 */
[----:B------:R-:W-:Y:S01]  /*0810*/  FFMA.FTZ R25, R96, R12, R25 ;  /* 0x0000000c60197223 */ /* 0x000fe20000010019 */
[--C-:B------:R-:W-:Y:S02]  /*0820*/  HADD2.F32 R71, -RZ, R14.reuse.H0_H0 ;  /* 0x2000000eff477230 */ /* 0x100fe40000004100 */
[----:B------:R-:W-:Y:S01]  /*0830*/  FMUL.FTZ R6, R6, R9 ;  /* 0x0000000906067220 */ /* 0x000fe20000410000 */
[----:B------:R-:W-:-:S02]  /*0840*/  HADD2.F32 R73, -RZ, R14.H1_H1 ;  /* 0x3000000eff497230 */ /* 0x000fc40000004100 */
[----:B------:R-:W-:Y:S01]  /*0850*/  FADD.FTZ R42, R42, R9 ;  /* 0x000000092a2a7221 */ /* 0x000fe20000010000 */
[--C-:B------:R-:W-:Y:S02]  /*0860*/  HADD2.F32 R12, -RZ, R22.reuse.H0_H0 ;  /* 0x20000016ff0c7230 */ /* 0x100fe40000004100 */
[----:B------:R-:W-:Y:S01]  /*0870*/  FFMA.FTZ R26, R7, R9, R26 ;  /* 0x00000009071a7223 */ /* 0x000fe2000001001a */
[----:B------:R-:W-:Y:S02]  /*0880*/  HADD2.F32 R14, -RZ, R22.H1_H1 ;  /* 0x30000016ff0e7230 */ /* 0x000fe40000004100 */
[-C--:B------:R-:W-:Y:S01]  /*0890*/  FMUL.FTZ R9, R10, R13.reuse ;  /* 0x0000000d0a097220 */ /* 0x080fe20000410000 */
[----:B------:R-:W-:Y:S01]  /*08a0*/  FADD.FTZ R43, R43, R13 ;  /* 0x0000000d2b2b7221 */ /* 0x000fe20000010000 */
[----:B------:R-:W-:Y:S01]  /*08b0*/  FFMA.FTZ R27, R8, R13, R27 ;  /* 0x0000000d081b7223 */ /* 0x000fe2000001001b */
[----:B------:R-:W-:Y:S01]  /*08c0*/  FADD.FTZ R13, -R99, R104 ;  /* 0x00000068630d7221 */ /* 0x000fe20000010100 */
[----:B------:R-:W-:Y:S01]  /*08d0*/  FMUL.FTZ R10, R12, R71 ;  /* 0x000000470c0a7220 */ /* 0x000fe20000410000 */
[----:B------:R-:W-:Y:S01]  /*08e0*/  FMUL.FTZ R12, R14, R73 ;  /* 0x000000490e0c7220 */ /* 0x000fe20000410000 */
[----:B------:R-:W-:-:S02]  /*08f0*/  HADD2.F32 R69, -RZ, R15.H0_H0 ;  /* 0x2000000fff457230 */ /* 0x000fc40000004100 */
[----:B------:R-:W-:Y:S01]  /*0900*/  FMUL.FTZ R14, R98, R13 ;  /* 0x0000000d620e7220 */ /* 0x000fe20000410000 */
[----:B------:R-:W-:Y:S02]  /*0910*/  HADD2.F32 R70, -RZ, R15.H1_H1 ;  /* 0x3000000fff467230 */ /* 0x000fe40000004100 */
[----:B------:R-:W-:Y:S01]  /*0920*/  FADD.FTZ R11, -R99, R102 ;  /* 0x00000066630b7221 */ /* 0x000fe20000010100 */
[----:B------:R-:W-:Y:S01]  /*0930*/  FADD.FTZ R13, RZ, R93 ;  /* 0x0000005dff0d7221 */ /* 0x000fe20000010000 */
[----:B------:R-:W-:Y:S01]  /*0940*/  FFMA.FTZ R15, R95, R93, RZ ;  /* 0x0000005d5f0f7223 */ /* 0x000fe200000100ff */
[----:B------:R-:W-:Y:S01]  /*0950*/  FADD.FTZ R44, R44, R71 ;  /* 0x000000472c2c7221 */ /* 0x000fe20000010000 */
[----:B------:R-:W-:Y:S01]  /*0960*/  FMUL.FTZ R11, R98, R11 ;  /* 0x0000000b620b7220 */ /* 0x000fe20000410000 */
[----:B------:R-:W-:Y:S01]  /*0970*/  FADD.FTZ R13, R13, R4 ;  /* 0x000000040d0d7221 */ /* 0x000fe20000010000 */
[----:B------:R-:W-:Y:S01]  /*0980*/  FFMA.FTZ R74, R96, R4, R15 ;  /* 0x00000004604a7223 */ /* 0x000fe2000001000f */
[----:B------:R-:W-:Y:S01]  /*0990*/  FADD.FTZ R15, -R99, R72 ;  /* 0x00000048630f7221 */ /* 0x000fe20000010100 */
[----:B------:R-:W-:Y:S01]  /*09a0*/  FFMA.FTZ R28, R11, R71, R28 ;  /* 0x000000470b1c7223 */ /* 0x000fe2000001001c */
[----:B------:R-:W-:Y:S01]  /*09b0*/  FADD.FTZ R72, R13, R6 ;  /* 0x000000060d487221 */ /* 0x000fe20000010000 */
[----:B------:R-:W-:Y:S01]  /*09c0*/  FFMA.FTZ R71, R7, R6, R74 ;  /* 0x0000000607477223 */ /* 0x000fe2000001004a */
[----:B------:R-:W-:Y:S01]  /*09d0*/  FADD.FTZ R45, R45, R73 ;  /* 0x000000492d2d7221 */ /* 0x000fe20000010000 */
[----:B------:R-:W-:Y:S01]  /*09e0*/  FFMA.FTZ R29, R14, R73, R29 ;  /* 0x000000490e1d7223 */ /* 0x000fe2000001001d */
[----:B------:R-:W-:-:S02]  /*09f0*/  HADD2.F32 R76, -RZ, R23.H0_H0 ;  /* 0x20000017ff4c7230 */ /* 0x000fc40000004100 */
[----:B------:R-:W-:Y:S01]  /*0a00*/  FMUL.FTZ R15, R98, R15 ;  /* 0x0000000f620f7220 */ /* 0x000fe20000410000 */
[----:B------:R-:W-:Y:S01]  /*0a10*/  FADD.FTZ R73, R72, R9 ;  /* 0x0000000948497221 */ /* 0x000fe20000010000 */
[----:B------:R-:W-:Y:S01]  /*0a20*/  FFMA.FTZ R72, R8, R9, R71 ;  /* 0x0000000908487223 */ /* 0x000fe20000010047 */
[----:B------:R-:W-:Y:S01]  /*0a30*/  FADD.FTZ R46, R46, R69 ;  /* 0x000000452e2e7221 */ /* 0x000fe20000010000 */
[-C--:B------:R-:W-:Y:S01]  /*0a40*/  FMUL.FTZ R13, R76, R69.reuse ;  /* 0x000000454c0d7220 */ /* 0x080fe20000410000 */
[----:B------:R-:W-:Y:S01]  /*0a50*/  FFMA.FTZ R30, R15, R69, R30 ;  /* 0x000000450f1e7223 */ /* 0x000fe2000001001e */
[----:B------:R-:W-:Y:S01]  /*0a60*/  FADD.FTZ R73, R73, R10 ;  /* 0x0000000a49497221 */ /* 0x000fe20000010000 */
[----:B------:R-:W-:Y:S01]  /*0a70*/  FFMA.FTZ R69, R11, R10, R72 ;  /* 0x0000000a0b457223 */ /* 0x000fe20000010048 */
[----:B------:R-:W-:Y:S01]  /*0a80*/  FADD.FTZ R71, -R99, R68 ;  /* 0x0000004463477221 */ /* 0x000fe20000010100 */
[----:B------:R-:W-:Y:S01]  /*0a90*/  FMUL.FTZ R76, R75, R70 ;  /* 0x000000464b4c7220 */ /* 0x000fe20000410000 */
[----:B------:R-:W-:Y:S01]  /*0aa0*/  FADD.FTZ R68, R73, R12 ;  /* 0x0000000c49447221 */ /* 0x000fe20000010000 */
[----:B------:R-:W-:Y:S01]  /*0ab0*/  FFMA.FTZ R72, R14, R12, R69 ;  /* 0x0000000c0e487223 */ /* 0x000fe20000010045 */
[----:B------:R-:W-:Y:S01]  /*0ac0*/  FMUL.FTZ R78, R98, R71 ;  /* 0x00000047624e7220 */ /* 0x000fe20000410000 */
[----:B------:R-:W-:Y:S01]  /*0ad0*/  FADD.FTZ R47, R47, R70 ;  /* 0x000000462f2f7221 */ /* 0x000fe20000010000 */
[----:B------:R-:W-:Y:S01]  /*0ae0*/  FADD.FTZ R101, R68, R13 ;  /* 0x0000000d44657221 */ /* 0x000fe20000010000 */
[----:B------:R-:W-:Y:S01]  /*0af0*/  FFMA.FTZ R69, R15, R13, R72 ;  /* 0x0000000d0f457223 */ /* 0x000fe20000010048 */
[----:B------:R-:W-:-:S02]  /*0b00*/  FFMA.FTZ R31, R78, R70, R31 ;  /* 0x000000464e1f7223 */ /* 0x000fc4000001001f */
[----:B------:R-:W-:Y:S01]  /*0b10*/  FADD.FTZ R101, R101, R76 ;  /* 0x0000004c65657221 */ /* 0x000fe20000010000 */
[----:B------:R-:W-:-:S07]  /*0b20*/  FFMA.FTZ R102, R78, R76, R69 ;  /* 0x0000004c4e667223 */ /* 0x000fce0000010045 */
.L_x_707:
[----:B---3--:R-:W-:Y:S05]  /*0b30*/  BSYNC.RECONVERGENT B0 ;  /* 0x0000000000007941 */ /* 0x008fea0003800200 */
.L_x_706:
        /* <DEDUP_REMOVED lines=12> */
[----:B------:R0:W5:Y:S02]  /*0c00*/  @P1 LDG.E.128 R60, desc[UR8][R80.64] ;  /* 0x00000008503c1981 */ /* 0x000164000c1e1d00 */
[----:B0-----:R-:W-:Y:S02]  /*0c10*/  HADD2.F32 R80, -RZ, R16.H0_H0 ;  /* 0x20000010ff507230 */ /* 0x001fe40000004100 */
[--C-:B--2---:R-:W-:Y:S02]  /*0c20*/  HADD2.F32 R88, -RZ, R70.reuse.H0_H0 ;  /* 0x20000046ff587230 */ /* 0x104fe40000004100 */
[----:B------:R-:W-:Y:S02]  /*0c30*/  HADD2.F32 R70, -RZ, R70.H1_H1 ;  /* 0x30000046ff467230 */ /* 0x000fe40000004100 */
[----:B------:R-:W-:Y:S02]  /*0c40*/  HADD2.F32 R84, -RZ, R68.H1_H1 ;  /* 0x30000044ff547230 */ /* 0x000fe40000004100 */
[----:B------:R-:W-:Y:S01]  /*0c50*/  FADD.FTZ R87, -R99, R88 ;  /* 0x0000005863577221 */ /* 0x000fe20000010100 */
[----:B------:R-:W-:-:S02]  /*0c60*/  HADD2.F32 R86, -RZ, R69.H0_H0 ;  /* 0x20000045ff567230 */ /* 0x000fc40000004100 */
[C---:B------:R-:W-:Y:S01]  /*0c70*/  FADD.FTZ R103, -R99.reuse, R70 ;  /* 0x0000004663677221 */ /* 0x040fe20000010100 */
[----:B------:R-:W-:Y:S02]  /*0c80*/  HADD2.F32 R82, -RZ, R68.H0_H0 ;  /* 0x20000044ff527230 */ /* 0x000fe40000004100 */
[C---:B------:R-:W-:Y:S01]  /*0c90*/  FADD.FTZ R79, -R99.reuse, R84 ;  /* 0x00000054634f7221 */ /* 0x040fe20000010100 */
[--C-:B------:R-:W-:Y:S02]  /*0ca0*/  HADD2.F32 R90, -RZ, R71.reuse.H0_H0 ;  /* 0x20000047ff5a7230 */ /* 0x100fe40000004100 */
[C---:B------:R-:W-:Y:S01]  /*0cb0*/  FADD.FTZ R81, -R99.reuse, R86 ;  /* 0x0000005663517221 */ /* 0x040fe20000010100 */
[----:B------:R-:W-:Y:S02]  /*0cc0*/  HADD2.F32 R92, -RZ, R71.H1_H1 ;  /* 0x30000047ff5c7230 */ /* 0x000fe40000004100 */
[----:B------:R-:W-:Y:S01]  /*0cd0*/  FADD.FTZ R77, -R99, R82 ;  /* 0x00000052634d7221 */ /* 0x000fe20000010100 */
[----:B---3--:R-:W-:-:S02]  /*0ce0*/  HADD2.F32 R71, -RZ, R72.H0_H0 ;  /* 0x20000048ff477230 */ /* 0x008fc40000004100 */
[C---:B-----5:R-:W-:Y:S01]  /*0cf0*/  FMUL.FTZ R82, R98.reuse, R79 ;  /* 0x0000004f62527220 */ /* 0x060fe20000410000 */
[----:B------:R-:W-:Y:S02]  /*0d00*/  HADD2.F32 R72, -RZ, R72.H1_H1 ;  /* 0x30000048ff487230 */ /* 0x000fe40000004100 */
[C---:B------:R-:W-:Y:S01]  /*0d10*/  FMUL.FTZ R81, R98.reuse, R81 ;  /* 0x0000005162517220 */ /* 0x040fe20000410000 */
[----:B------:R-:W-:Y:S02]  /*0d20*/  HADD2.F32 R70, -RZ, R16.H1_H1 ;  /* 0x30000010ff467230 */ /* 0x000fe40000004100 */
[----:B------:R-:W-:Y:S01]  /*0d30*/  FMUL.FTZ R77, R98, R77 ;  /* 0x0000004d624d7220 */ /* 0x000fe20000410000 */
[----:B------:R-:W-:Y:S02]  /*0d40*/  HADD2.F32 R68, -RZ, R69.H1_H1 ;  /* 0x30000045ff447230 */ /* 0x000fe40000004100 */
[----:B------:R-:W-:Y:S01]  /*0d50*/  FMUL.FTZ R80, R80, R71 ;  /* 0x0000004750507220 */ /* 0x000fe20000410000 */
[----:B------:R-:W-:-:S02]  /*0d60*/  HADD2.F32 R83, -RZ, R73.H0_H0 ;  /* 0x20000049ff537230 */ /* 0x000fc40000004100 */
[----:B------:R-:W-:Y:S01]  /*0d70*/  FMUL.FTZ R79, R70, R72 ;  /* 0x00000048464f7220 */ /* 0x000fe20000410000 */
[----:B------:R-:W-:Y:S02]  /*0d80*/  HADD2.F32 R84, -RZ, R17.H0_H0 ;  /* 0x20000011ff547230 */ /* 0x000fe40000004100 */
[----:B------:R-:W-:Y:S01]  /*0d90*/  FADD.FTZ R85, -R99, R68 ;  /* 0x0000004463557221 */ /* 0x000fe20000010100 */
[----:B------:R-:W-:Y:S02]  /*0da0*/  HADD2.F32 R73, -RZ, R73.H1_H1 ;  /* 0x30000049ff497230 */ /* 0x000fe40000004100 */
[----:B------:R-:W-:Y:S01]  /*0db0*/  FADD.FTZ R50, R50, R83 ;  /* 0x0000005332327221 */ /* 0x000fe20000010000 */
[----:B------:R-:W-:Y:S02]  /*0dc0*/  HADD2.F32 R70, -RZ, R17.H1_H1 ;  /* 0x30000011ff467230 */ /* 0x000fe40000004100 */
[-C--:B------:R-:W-:Y:S01]  /*0dd0*/  FMUL.FTZ R84, R84, R83.reuse ;  /* 0x0000005354547220 */ /* 0x080fe20000410000 */
[----:B------:R-:W-:Y:S01]  /*0de0*/  FFMA.FTZ R34, R81, R83, R34 ;  /* 0x0000005351227223 */ /* 0x000fe20000010022 */
[----:B------:R-:W-:Y:S01]  /*0df0*/  FMUL.FTZ R86, R98, R85 ;  /* 0x0000005562567220 */ /* 0x000fe20000410000 */
[----:B------:R-:W-:Y:S01]  /*0e00*/  FADD.FTZ R48, R48, R71 ;  /* 0x0000004730307221 */ /* 0x000fe20000010000 */
[----:B------:R-:W-:Y:S01]  /*0e10*/  FMUL.FTZ R83, R70, R73 ;  /* 0x0000004946537220 */ /* 0x000fe20000410000 */
[----:B------:R-:W-:Y:S01]  /*0e20*/  FFMA.FTZ R32, R77, R71, R32 ;  /* 0x000000474d207223 */ /* 0x000fe20000010020 */
[----:B------:R-:W-:Y:S01]  /*0e30*/  FADD.FTZ R70, R101, R80 ;  /* 0x0000005065467221 */ /* 0x000fe20000010000 */
[----:B------:R-:W-:Y:S01]  /*0e40*/  FFMA.FTZ R71, R77, R80, R102 ;  /* 0x000000504d477223 */ /* 0x000fe20000010066 */
[----:B------:R-:W-:Y:S01]  /*0e50*/  FADD.FTZ R51, R51, R73 ;  /* 0x0000004933337221 */ /* 0x000fe20000010000 */
[----:B------:R-:W-:Y:S01]  /*0e60*/  FFMA.FTZ R35, R86, R73, R35 ;  /* 0x0000004956237223 */ /* 0x000fe20000010023 */
[----:B------:R-:W-:Y:S01]  /*0e70*/  FADD.FTZ R73, R70, R79 ;  /* 0x0000004f46497221 */ /* 0x000fe20000010000 */
[----:B------:R-:W-:Y:S01]  /*0e80*/  FFMA.FTZ R70, R82, R79, R71 ;  /* 0x0000004f52467223 */ /* 0x000fe20000010047 */
[----:B------:R-:W-:-:S02]  /*0e90*/  HADD2.F32 R89, -RZ, R74.H0_H0 ;  /* 0x2000004aff597230 */ /* 0x000fc40000004100 */
[----:B------:R-:W-:Y:S01]  /*0ea0*/  FADD.FTZ R49, R49, R72 ;  /* 0x0000004831317221 */ /* 0x000fe20000010000 */
[----:B------:R-:W-:Y:S01]  /*0eb0*/  FFMA.FTZ R33, R82, R72, R33 ;  /* 0x0000004852217223 */ /* 0x000fe20000010021 */
[----:B------:R-:W-:Y:S02]  /*0ec0*/  HADD2.F32 R88, -RZ, R18.H0_H0 ;  /* 0x20000012ff587230 */ /* 0x000fe40000004100 */
[----:B------:R-:W-:Y:S01]  /*0ed0*/  FADD.FTZ R72, R73, R84 ;  /* 0x0000005449487221 */ /* 0x000fe20000010000 */
[----:B------:R-:W-:Y:S01]  /*0ee0*/  FFMA.FTZ R71, R81, R84, R70 ;  /* 0x0000005451477223 */ /* 0x000fe20000010046 */
[----:B------:R-:W-:Y:S01]  /*0ef0*/  FMUL.FTZ R85, R98, R87 ;  /* 0x0000005762557220 */ /* 0x000fe20000410000 */
[----:B------:R-:W-:Y:S02]  /*0f00*/  HADD2.F32 R74, -RZ, R74.H1_H1 ;  /* 0x3000004aff4a7230 */ /* 0x000fe40000004100 */
[----:B------:R-:W-:Y:S01]  /*0f10*/  FMUL.FTZ R88, R88, R89 ;  /* 0x0000005958587220 */ /* 0x000fe20000410000 */
[----:B------:R-:W-:-:S02]  /*0f20*/  HADD2.F32 R87, -RZ, R18.H1_H1 ;  /* 0x30000012ff577230 */ /* 0x000fc40000004100 */
[----:B------:R-:W-:Y:S01]  /*0f30*/  FADD.FTZ R73, R72, R83 ;  /* 0x0000005348497221 */ /* 0x000fe20000010000 */
[----:B------:R-:W-:Y:S01]  /*0f40*/  FFMA.FTZ R70, R86, R83, R71 ;  /* 0x0000005356467223 */ /* 0x000fe20000010047 */
[C---:B------:R-:W-:Y:S01]  /*0f50*/  FADD.FTZ R91, -R99.reuse, R90 ;  /* 0x0000005a635b7221 */ /* 0x040fe20000010100 */
[----:B------:R-:W-:Y:S01]  /*0f60*/  FADD.FTZ R99, -R99, R92 ;  /* 0x0000005c63637221 */ /* 0x000fe20000010100 */
[----:B------:R-:W-:Y:S02]  /*0f70*/  HADD2.F32 R69, -RZ, R75.H0_H0 ;  /* 0x2000004bff457230 */ /* 0x000fe40000004100 */
[----:B------:R-:W-:Y:S01]  /*0f80*/  FMUL.FTZ R87, R87, R74 ;  /* 0x0000004a57577220 */ /* 0x000fe20000410000 */
[----:B------:R-:W-:Y:S02]  /*0f90*/  HADD2.F32 R92, -RZ, R19.H0_H0 ;  /* 0x20000013ff5c7230 */ /* 0x000fe40000004100 */
[----:B------:R-:W-:Y:S01]  /*0fa0*/  FMUL.FTZ R90, R98, R103 ;  /* 0x00000067625a7220 */ /* 0x000fe20000410000 */
[----:B------:R-:W-:Y:S01]  /*0fb0*/  FADD.FTZ R72, R73, R88 ;  /* 0x0000005849487221 */ /* 0x000fe20000010000 */
[----:B------:R-:W-:Y:S01]  /*0fc0*/  FFMA.FTZ R71, R85, R88, R70 ;  /* 0x0000005855477223 */ /* 0x000fe20000010046 */
[----:B------:R-:W-:-:S02]  /*0fd0*/  HADD2.F32 R68, -RZ, R75.H1_H1 ;  /* 0x3000004bff447230 */ /* 0x000fc40000004100 */
[----:B------:R-:W-:Y:S01]  /*0fe0*/  FADD.FTZ R52, R52, R89 ;  /* 0x0000005934347221 */ /* 0x000fe20000010000 */
[----:B------:R-:W-:Y:S01]  /*0ff0*/  FFMA.FTZ R36, R85, R89, R36 ;  /* 0x0000005955247223 */ /* 0x000fe20000010024 */
[----:B------:R-:W-:Y:S02]  /*1000*/  HADD2.F32 R75, -RZ, R19.H1_H1 ;  /* 0x30000013ff4b7230 */ /* 0x000fe40000004100 */
[----:B------:R-:W-:Y:S01]  /*1010*/  FMUL.FTZ R91, R98, R91 ;  /* 0x0000005b625b7220 */ /* 0x000fe20000410000 */
[----:B------:R-:W-:Y:S01]  /*1020*/  FMUL.FTZ R89, R92, R69 ;  /* 0x000000455c597220 */ /* 0x000fe20000410000 */
        /* <DEDUP_REMOVED lines=14> */
.L_x_709:
[----:B------:R-:W-:Y:S05]  /*1110*/  BSYNC.RECONVERGENT B0 ;  /* 0x0000000000007941 */ /* 0x000fea0003800200 */
.L_x_708:
        /* <DEDUP_REMOVED lines=32> */
.L_x_711:
[----:B------:R-:W-:Y:S05]  /*1320*/  BSYNC.RECONVERGENT B0 ;  /* 0x0000000000007941 */ /* 0x000fea0003800200 */
.L_x_710:
        /* <DEDUP_REMOVED lines=20> */
[----:B------:R-:W-:Y:S02]  /*1470*/  HFMA2 R99, -RZ, RZ, 1.875, 0 ;  /* 0x3f800000ff637431 */ /* 0x000fe400000001ff */
[----:B------:R-:W-:Y:S01]  /*1480*/  FADD.FTZ R68, R75, R68 ;  /* 0x000000444b447221 */ /* 0x000fe20000010000 */
[----:B------:R-:W-:Y:S01]  /*1490*/  FMUL.FTZ R74, R74, UR12 ;  /* 0x0000000c4a4a7c20 */ /* 0x000fe20008410000 */
[----:B-----5:R-:W-:Y:S02]  /*14a0*/  @P0 HADD2.F32 R99, -RZ, R100.H0_H0 ;  /* 0x20000064ff630230 */ /* 0x020fe40000004100 */
[----:B------:R-:W-:Y:S02]  /*14b0*/  FMUL.FTZ R100, R68, UR12 ;  /* 0x0000000c44647c20 */ /* 0x000fe40008410000 */
        /* <DEDUP_REMOVED lines=9> */
[-CC-:B------:R-:W-:Y:S01]  /*1550*/  FFMA.FTZ R73, R7, R100.reuse, R101.reuse ;  /* 0x0000006407497223 */ /* 0x180fe20000010065 */
[-CC-:B------:R-:W-:Y:S01]  /*1560*/  FFMA.FTZ R70, R8, R100.reuse, R101.reuse ;  /* 0x0000006408467223 */ /* 0x180fe20000010065 */
        /* <DEDUP_REMOVED lines=17> */
[C---:B------:R-:W-:Y:S01]  /*1680*/  FMUL.FTZ R104, R98.reuse, R105 ;  /* 0x0000006962687220 */ /* 0x040fe20000410000 */
[C---:B------:R-:W-:Y:S01]  /*1690*/  FMUL.FTZ R106, R98.reuse, R107 ;  /* 0x0000006b626a7220 */ /* 0x040fe20000410000 */
[----:B------:R-:W-:Y:S01]  /*16a0*/  FMUL.FTZ R108, R98, R109 ;  /* 0x0000006d626c7220 */ /* 0x000fe20000410000 */
[-C--:B------:R-:W-:Y:S01]  /*16b0*/  FMUL.FTZ R68, R68, R99.reuse ;  /* 0x0000006344447220 */ /* 0x080fe20000410000 */
[-C--:B------:R-:W-:Y:S01]  /*16c0*/  FMUL.FTZ R69, R70, R99.reuse ;  /* 0x0000006346457220 */ /* 0x080fe20000410000 */
[-C--:B------:R-:W-:Y:S01]  /*16d0*/  FMUL.FTZ R72, R72, R99.reuse ;  /* 0x0000006348487220 */ /* 0x080fe20000410000 */
[-C--:B------:R-:W-:Y:S01]  /*16e0*/  FMUL.FTZ R71, R74, R99.reuse ;  /* 0x000000634a477220 */ /* 0x080fe20000410000 */
[-C--:B------:R-:W-:Y:S01]  /*16f0*/  FMUL.FTZ R70, R102, R99.reuse ;  /* 0x0000006366467220 */ /* 0x080fe20000410000 */
[-C--:B------:R-:W-:Y:S01]  /*1700*/  FMUL.FTZ R73, R104, R99.reuse ;  /* 0x0000006368497220 */ /* 0x080fe20000410000 */
[-C--:B------:R-:W-:Y:S01]  /*1710*/  FMUL.FTZ R106, R106, R99.reuse ;  /* 0x000000636a6a7220 */ /* 0x080fe20000410000 */
[----:B------:R-:W-:Y:S01]  /*1720*/  FMUL.FTZ R75, R108, R99 ;  /* 0x000000636c4b7220 */ /* 0x000fe20000410000 */
[----:B------:R-:W-:-:S02]  /*1730*/  F2FP.F16.F32.PACK_AB R68, R69, R68 ;  /* 0x000000444544723e */ /* 0x000fc400000000ff */
[----:B------:R-:W-:Y:S02]  /*1740*/  F2FP.F16.F32.PACK_AB R69, R71, R72 ;  /* 0x000000484745723e */ /* 0x000fe400000000ff */
[----:B------:R-:W-:Y:S02]  /*1750*/  F2FP.F16.F32.PACK_AB R70, R73, R70 ;  /* 0x000000464946723e */ /* 0x000fe400000000ff */
[----:B------:R-:W-:Y:S01]  /*1760*/  F2FP.F16.F32.PACK_AB R71, R75, R106 ;  /* 0x0000006a4b47723e */ /* 0x000fe200000000ff */
[----:B------:R-:W-:Y:S06]  /*1770*/  BRA `(.L_x_717) ;  /* 0x0000000000a07947 */ /* 0x000fec0003800000 */
.L_x_716:
        /* <DEDUP_REMOVED lines=25> */
[----:B------:R-:W-:Y:S01]  /*1910*/  F2FP.F16.F32.PACK_AB R67, R105, R70 ;  /* 0x000000466943723e */ /* 0x000fe200000000ff */
[-C--:B------:R-:W-:Y:S01]  /*1920*/  FMUL.FTZ R70, R66, R99.reuse ;  /* 0x0000006342467220 */ /* 0x080fe20000410000 */
[C---:B------:R-:W-:Y:S01]  /*1930*/  F2FP.F16.F32.PACK_AB R66, R75.reuse, R66 ;  /* 0x000000424b42723e */ /* 0x040fe200000000ff */
[-C--:B------:R-:W-:Y:S01]  /*1940*/  FMUL.FTZ R103, R75, R99.reuse ;  /* 0x000000634b677220 */ /* 0x080fe20000410000 */
[-C--:B------:R-:W-:Y:S01]  /*1950*/  FMUL.FTZ R72, R68, R99.reuse ;  /* 0x0000006344487220 */ /* 0x080fe20000410000 */
[----:B------:R-:W-:Y:S01]  /*1960*/  F2FP.F16.F32.PACK_AB R65, R71, R68 ;  /* 0x000000444741723e */ /* 0x000fe200000000ff */
[-C--:B------:R-:W-:Y:S01]  /*1970*/  FMUL.FTZ R105, R105, R99.reuse ;  /* 0x0000006369697220 */ /* 0x080fe20000410000 */
[-C--:B------:R-:W-:Y:S01]  /*1980*/  FMUL.FTZ R75, R71, R99.reuse ;  /* 0x00000063474b7220 */ /* 0x080fe20000410000 */
[-C--:B------:R-:W-:Y:S01]  /*1990*/  FMUL.FTZ R68, R64, R99.reuse ;  /* 0x0000006340447220 */ /* 0x080fe20000410000 */
[C---:B------:R-:W-:Y:S01]  /*19a0*/  FMUL.FTZ R73, R69.reuse, R99 ;  /* 0x0000006345497220 */ /* 0x040fe20000410000 */
[----:B------:R-:W-:-:S02]  /*19b0*/  F2FP.F16.F32.PACK_AB R64, R69, R64 ;  /* 0x000000404540723e */ /* 0x000fc400000000ff */
[----:B------:R-:W-:Y:S02]  /*19c0*/  F2FP.F16.F32.PACK_AB R71, R105, R74 ;  /* 0x0000004a6947723e */ /* 0x000fe400000000ff */
[----:B------:R-:W-:Y:S02]  /*19d0*/  F2FP.F16.F32.PACK_AB R70, R103, R70 ;  /* 0x000000466746723e */ /* 0x000fe400000000ff */
[----:B------:R-:W-:Y:S02]  /*19e0*/  F2FP.F16.F32.PACK_AB R69, R75, R72 ;  /* 0x000000484b45723e */ /* 0x000fe400000000ff */
[----:B------:R-:W-:-:S07]  /*19f0*/  F2FP.F16.F32.PACK_AB R68, R73, R68 ;  /* 0x000000444944723e */ /* 0x000fce00000000ff */
.L_x_717:
[----:B------:R-:W0:Y:S08]  /*1a00*/  @P1 LDC.64 R74, c[0x0][0x478] ;  /* 0x00011e00ff4a1b82 */ /* 0x000e300000000a00 */
[----:B------:R-:W1:Y:S01]  /*1a10*/  LDC.64 R72, c[0x0][0x468] ;  /* 0x00011a00ff487b82 */ /* 0x000e620000000a00 */
[----:B0-----:R-:W-:-:S05]  /*1a20*/  @P1 IMAD.WIDE.U32 R74, R97, 0x10, R74 ;  /* 0x00000010614a1825 */ /* 0x001fca00078e004a */
[----:B------:R0:W-:Y:S01]  /*1a30*/  @P1 STG.E.128 desc[UR8][R74.64], R64 ;  /* 0x000000404a001986 */ /* 0x0001e2000c101d08 */
[C---:B-1----:R-:W-:Y:S01]  /*1a40*/  IMAD.WIDE.U32 R72, R97.reuse, 0x10, R72 ;  /* 0x0000001061487825 */ /* 0x042fe200078e0048 */
[----:B------:R-:W-:-:S04]  /*1a50*/  IADD3 R97, PT, PT, R97, 0x80, RZ ;  /* 0x0000008061617810 */ /* 0x000fc80007ffe0ff */
[----:B------:R0:W-:Y:S03]  /*1a60*/  STG.E.128 desc[UR8][R72.64], R68 ;  /* 0x0000004448007986 */ /* 0x0001e6000c101d08 */
.L_x_715:
[----:B------:R-:W-:Y:S05]  /*1a70*/  BSYNC.RECONVERGENT B1 ;  /* 0x0000000000017941 */ /* 0x000fea0003800200 */
.L_x_714:
        /* <DEDUP_REMOVED lines=31> */
[-C--:B------:R-:W-:Y:S01]  /*1c70*/  FMUL.FTZ R69, R67, R99.reuse ;  /* 0x0000006343457220 */ /* 0x080fe20000410000 */
[-C--:B------:R-:W-:Y:S01]  /*1c80*/  FMUL.FTZ R73, R72, R99.reuse ;  /* 0x0000006348497220 */ /* 0x080fe20000410000 */
[----:B------:R-:W-:Y:S01]  /*1c90*/  F2FP.F16.F32.PACK_AB R66, R75, R72 ;  /* 0x000000484b42723e */ /* 0x000fe200000000ff */
[-C--:B------:R-:W-:Y:S01]  /*1ca0*/  FMUL.FTZ R71, R71, R99.reuse ;  /* 0x0000006347477220 */ /* 0x080fe20000410000 */
[-C--:B------:R-:W-:Y:S01]  /*1cb0*/  FMUL.FTZ R72, R75, R99.reuse ;  /* 0x000000634b487220 */ /* 0x080fe20000410000 */
[-C--:B------:R-:W-:Y:S01]  /*1cc0*/  FMUL.FTZ R75, R74, R99.reuse ;  /* 0x000000634a4b7220 */ /* 0x080fe20000410000 */
[----:B------:R-:W-:Y:S01]  /*1cd0*/  FMUL.FTZ R98, R103, R99 ;  /* 0x0000006367627220 */ /* 0x000fe20000410000 */
[----:B------:R-:W-:-:S02]  /*1ce0*/  F2FP.F16.F32.PACK_AB R68, R69, R68 ;  /* 0x000000444544723e */ /* 0x000fc400000000ff */
[----:B------:R-:W-:Y:S02]  /*1cf0*/  F2FP.F16.F32.PACK_AB R64, R67, R64 ;  /* 0x000000404340723e */ /* 0x000fe400000000ff */
[----:B------:R-:W-:Y:S02]  /*1d00*/  F2FP.F16.F32.PACK_AB R69, R71, R70 ;  /* 0x000000464745723e */ /* 0x000fe400000000ff */
[----:B------:R-:W-:Y:S02]  /*1d10*/  F2FP.F16.F32.PACK_AB R67, R103, R74 ;  /* 0x0000004a6743723e */ /* 0x000fe400000000ff */
[----:B------:R-:W-:Y:S02]  /*1d20*/  F2FP.F16.F32.PACK_AB R70, R72, R73 ;  /* 0x000000494846723e */ /* 0x000fe400000000ff */
[----:B------:R-:W-:Y:S01]  /*1d30*/  F2FP.F16.F32.PACK_AB R71, R98, R75 ;  /* 0x0000004b6247723e */ /* 0x000fe200000000ff */
[----:B------:R-:W-:Y:S06]  /*1d40*/  BRA `(.L_x_720) ;  /* 0x0000000000907947 */ /* 0x000fec0003800000 */
.L_x_719:
        /* <DEDUP_REMOVED lines=31> */
[----:B------:R-:W-:-:S02]  /*1f40*/  FMUL.FTZ R99, R70, R99 ;  /* 0x0000006346637220 */ /* 0x000fc40000410000 */
[----:B------:R-:W-:Y:S02]  /*1f50*/  F2FP.F16.F32.PACK_AB R71, R98, R71 ;  /* 0x000000476247723e */ /* 0x000fe400000000ff */
[----:B------:R-:W-:Y:S02]  /*1f60*/  F2FP.F16.F32.PACK_AB R70, R73, R100 ;  /* 0x000000644946723e */ /* 0x000fe400000000ff */
[----:B------:R-:W-:Y:S02]  /*1f70*/  F2FP.F16.F32.PACK_AB R69, R74, R69 ;  /* 0x000000454a45723e */ /* 0x000fe400000000ff */
[----:B------:R-:W-:-:S07]  /*1f80*/  F2FP.F16.F32.PACK_AB R68, R99, R68 ;  /* 0x000000446344723e */ /* 0x000fce00000000ff */
.L_x_720:
[----:B------:R-:W0:Y:S08]  /*1f90*/  @P1 LDC.64 R74, c[0x0][0x478] ;  /* 0x00011e00ff4a1b82 */ /* 0x000e300000000a00 */
[----:B------:R-:W1:Y:S01]  /*1fa0*/  LDC.64 R72, c[0x0][0x468] ;  /* 0x00011a00ff487b82 */ /* 0x000e620000000a00 */
[----:B0-----:R-:W-:-:S05]  /*1fb0*/  @P1 IMAD.WIDE.U32 R74, R97, 0x10, R74 ;  /* 0x00000010614a1825 */ /* 0x001fca00078e004a */
[----:B------:R3:W-:Y:S01]  /*1fc0*/  @P1 STG.E.128 desc[UR8][R74.64], R64 ;  /* 0x000000404a001986 */ /* 0x0007e2000c101d08 */
[----:B-1----:R-:W-:-:S05]  /*1fd0*/  IMAD.WIDE.U32 R72, R97, 0x10, R72 ;  /* 0x0000001061487825 */ /* 0x002fca00078e0048 */
[----:B------:R3:W-:Y:S01]  /*1fe0*/  STG.E.128 desc[UR8][R72.64], R68 ;  /* 0x0000004448007986 */ /* 0x0007e2000c101d08 */
[----:B------:R-:W-:Y:S05]  /*1ff0*/  BRA `(.L_x_718) ;  /* 0x0000000c00647947 */ /* 0x000fea0003800000 */
.L_x_713:
[----:B------:R-:W-:-:S04]  /*2000*/  UISETP.NE.U32.AND UP0, UPT, UR14, URZ, UPT ;  /* 0x000000ff0e00728c */ /* 0x000fc8000bf05070 */
[----:B------:R-:W-:-:S09]  /*2010*/  UISETP.NE.AND.EX UP0, UPT, UR15, URZ, UPT, UP0 ;  /* 0x000000ff0f00728c */ /* 0x000fd2000bf05300 */
[----:B------:R-:W-:Y:S05]  /*2020*/  BRA.U UP0, `(.L_x_721) ;  /* 0x0000000500947547 */ /* 0x000fea000b800000 */
[----:B------:R-:W-:Y:S01]  /*2030*/  ISETP.GT.U32.AND P1, PT, R3, 0x7f, PT ;  /* 0x0000007f0300780c */ /* 0x000fe20003f24070 */
[----:B------:R-:W-:-:S12]  /*2040*/  BSSY.RECONVERGENT B1, `(.L_x_722) ;  /* 0x0000032000017945 */ /* 0x000fd80003800200 */
[----:B------:R-:W-:Y:S05]  /*2050*/  @!P1 BRA `(.L_x_723) ;  /* 0x0000000000c09947 */ /* 0x000fea0003800000 */
[-CC-:B------:R-:W-:Y:S01]  /*2060*/  FFMA.FTZ R68, R15, R100.reuse, R101.reuse ;  /* 0x000000640f447223 */ /* 0x180fe20000010065 */
[--C-:B------:R-:W-:Y:S02]  /*2070*/  HADD2.F32 R73, -RZ, R59.reuse.H0_H0 ;  /* 0x2000003bff497230 */ /* 0x100fe40000004100 */
[-CC-:B------:R-:W-:Y:S01]  /*2080*/  FFMA.FTZ R107, R78, R100.reuse, R101.reuse ;  /* 0x000000644e6b7223 */ /* 0x180fe20000010065 */
[-CC-:B------:R-:W-:Y:S01]  /*2090*/  FFMA.FTZ R103, R11, R100.reuse, R101.reuse ;  /* 0x000000640b677223 */ /* 0x180fe20000010065 */
[----:B------:R-:W-:Y:S01]  /*20a0*/  FADD.FTZ R68, R13, -R68 ;  /* 0x800000440d447221 */ /* 0x000fe20000010000 */
[----:B------:R-:W-:Y:S01]  /*20b0*/  FFMA.FTZ R105, R14, R100, R101 ;  /* 0x000000640e697223 */ /* 0x000fe20000010065 */
[----:B------:R-:W-:Y:S02]  /*20c0*/  HADD2.F32 R75, -RZ, R59.H1_H1 ;  /* 0x3000003bff4b7230 */ /* 0x000fe40000004100 */
[----:B------:R-:W-:Y:S01]  /*20d0*/  FADD.FTZ R110, R76, -R107 ;  /* 0x8000006b4c6e7221 */ /* 0x000fe20000010000 */
[----:B------:R-:W-:Y:S01]  /*20e0*/  FFMA.FTZ R108, R98, R68, R73 ;  /* 0x00000044626c7223 */ /* 0x000fe20000010049 */
[--C-:B------:R-:W-:Y:S01]  /*20f0*/  HADD2.F32 R69, -RZ, R58.reuse.H0_H0 ;  /* 0x2000003aff457230 */ /* 0x100fe20000004100 */
[----:B------:R-:W0:Y:S01]  /*2100*/  LDC.64 R72, c[0x0][0x468] ;  /* 0x00011a00ff487b82 */ /* 0x000e220000000a00 */
[----:B------:R-:W-:-:S02]  /*2110*/  HADD2.F32 R71, -RZ, R58.H1_H1 ;  /* 0x3000003aff477230 */ /* 0x000fc40000004100 */
[----:B------:R-:W-:Y:S01]  /*2120*/  FADD.FTZ R104, R10, -R103 ;  /* 0x800000670a687221 */ /* 0x000fe20000010000 */
[----:B------:R-:W-:Y:S01]  /*2130*/  FADD.FTZ R106, R12, -R105 ;  /* 0x800000690c6a7221 */ /* 0x000fe20000010000 */
[-CC-:B------:R-:W-:Y:S01]  /*2140*/  FFMA.FTZ R70, R8, R100.reuse, R101.reuse ;  /* 0x0000006408467223 */ /* 0x180fe20000010065 */
[-CC-:B------:R-:W-:Y:S01]  /*2150*/  FFMA.FTZ R107, R7, R100.reuse, R101.reuse ;  /* 0x00000064076b7223 */ /* 0x180fe20000010065 */
[-CC-:B------:R-:W-:Y:S01]  /*2160*/  FFMA.FTZ R68, R95, R100.reuse, R101.reuse ;  /* 0x000000645f447223 */ /* 0x180fe20000010065 */
[----:B------:R-:W-:Y:S01]  /*2170*/  FFMA.FTZ R105, R96, R100, R101 ;  /* 0x0000006460697223 */ /* 0x000fe20000010065 */
[C---:B------:R-:W-:Y:S01]  /*2180*/  FFMA.FTZ R110, R98.reuse, R110, R75 ;  /* 0x0000006e626e7223 */ /* 0x040fe2000001004b */
[C---:B------:R-:W-:Y:S01]  /*2190*/  FFMA.FTZ R104, R98.reuse, R104, R69 ;  /* 0x0000006862687223 */ /* 0x040fe20000010045 */
[----:B------:R-:W-:Y:S01]  /*21a0*/  FFMA.FTZ R106, R98, R106, R71 ;  /* 0x0000006a626a7223 */ /* 0x000fe20000010047 */
[--C-:B------:R-:W-:Y:S02]  /*21b0*/  HADD2.F32 R75, -RZ, R57.reuse.H0_H0 ;  /* 0x20000039ff4b7230 */ /* 0x100fe40000004100 */
[----:B------:R-:W-:Y:S01]  /*21c0*/  FADD.FTZ R102, R9, -R70 ;  /* 0x8000004609667221 */ /* 0x000fe20000010000 */
[----:B------:R-:W-:-:S02]  /*21d0*/  HADD2.F32 R103, -RZ, R57.H1_H1 ;  /* 0x30000039ff677230 */ /* 0x000fc40000004100 */
[----:B------:R-:W-:Y:S01]  /*21e0*/  FADD.FTZ R74, R6, -R107 ;  /* 0x8000006b064a7221 */ /* 0x000fe20000010000 */
[--C-:B------:R-:W-:Y:S02]  /*21f0*/  HADD2.F32 R69, -RZ, R56.reuse.H0_H0 ;  /* 0x20000038ff457230 */ /* 0x100fe40000004100 */
[----:B------:R-:W-:Y:S01]  /*2200*/  FADD.FTZ R68, R93, -R68 ;  /* 0x800000445d447221 */ /* 0x000fe20000010000 */
[----:B------:R-:W-:Y:S02]  /*2210*/  HADD2.F32 R71, -RZ, R56.H1_H1 ;  /* 0x30000038ff477230 */ /* 0x000fe40000004100 */
[----:B------:R-:W-:Y:S01]  /*2220*/  FADD.FTZ R70, R4, -R105 ;  /* 0x8000006904467221 */ /* 0x000fe20000010000 */
[C---:B------:R-:W-:Y:S01]  /*2230*/  FFMA.FTZ R74, R98.reuse, R74, R75 ;  /* 0x0000004a624a7223 */ /* 0x040fe2000001004b */
[C---:B------:R-:W-:Y:S01]  /*2240*/  FFMA.FTZ R102, R98.reuse, R102, R103 ;  /* 0x0000006662667223 */ /* 0x040fe20000010067 */
[C---:B------:R-:W-:Y:S01]  /*2250*/  FFMA.FTZ R68, R98.reuse, R68, R69 ;  /* 0x0000004462447223 */ /* 0x040fe20000010045 */
[----:B------:R-:W-:Y:S01]  /*2260*/  FFMA.FTZ R70, R98, R70, R71 ;  /* 0x0000004662467223 */ /* 0x000fe20000010047 */
        /* <DEDUP_REMOVED lines=8> */
[----:B------:R-:W-:Y:S01]  /*22f0*/  F2FP.F16.F32.PACK_AB R71, R110, R71 ;  /* 0x000000476e47723e */ /* 0x000fe200000000ff */
[----:B0-----:R-:W-:Y:S01]  /*2300*/  IMAD.WIDE.U32 R72, R97, 0x10, R72 ;  /* 0x0000001061487825 */ /* 0x001fe200078e0048 */
[----:B------:R-:W-:-:S02]  /*2310*/  F2FP.F16.F32.PACK_AB R70, R103, R104 ;  /* 0x000000686746723e */ /* 0x000fc400000000ff */
[----:B------:R-:W-:Y:S02]  /*2320*/  F2FP.F16.F32.PACK_AB R69, R102, R69 ;  /* 0x000000456645723e */ /* 0x000fe400000000ff */
[----:B------:R-:W-:Y:S02]  /*2330*/  F2FP.F16.F32.PACK_AB R68, R75, R68 ;  /* 0x000000444b44723e */ /* 0x000fe400000000ff */
[----:B------:R-:W-:-:S03]  /*2340*/  IADD3 R97, PT, PT, R97, 0x80, RZ ;  /* 0x0000008061617810 */ /* 0x000fc60007ffe0ff */
[----:B------:R0:W-:Y:S04]  /*2350*/  STG.E.128 desc[UR8][R72.64], R68 ;  /* 0x0000004448007986 */ /* 0x0001e8000c101d08 */
.L_x_723:
[----:B------:R-:W-:Y:S05]  /*2360*/  BSYNC.RECONVERGENT B1 ;  /* 0x0000000000017941 */ /* 0x000fea0003800200 */
.L_x_722:
[----:B------:R-:W-:Y:S05]  /*2370*/  @!P3 BRA `(.L_x_718) ;  /* 0x000000080084b947 */ /* 0x000fea0003800000 */
[-CC-:B0-----:R-:W-:Y:S01]  /*2380*/  FFMA.FTZ R71, R94, R100.reuse, R101.reuse ;  /* 0x000000645e477223 */ /* 0x181fe20000010065 */
[-CC-:B------:R-:W-:Y:S01]  /*2390*/  FFMA.FTZ R68, R82, R100.reuse, R101.reuse ;  /* 0x0000006452447223 */ /* 0x180fe20000010065 */
[----:B------:R-:W-:Y:S02]  /*23a0*/  HADD2.F32 R69, -RZ, R63.H1_H1 ;  /* 0x3000003fff457230 */ /* 0x000fe40000004100 */
[-C--:B------:R-:W-:Y:S01]  /*23b0*/  FFMA.FTZ R103, R77, R100.reuse, R101 ;  /* 0x000000644d677223 */ /* 0x080fe20000010065 */
[----:B------:R-:W-:Y:S01]  /*23c0*/  FADD.FTZ R70, R92, -R71 ;  /* 0x800000475c467221 */ /* 0x000fe20000010000 */
[-CC-:B------:R-:W-:Y:S01]  /*23d0*/  FFMA.FTZ R105, R81, R100.reuse, R101.reuse ;  /* 0x0000006451697223 */ /* 0x180fe20000010065 */
[-CC-:B------:R-:W-:Y:S01]  /*23e0*/  FFMA.FTZ R74, R86, R100.reuse, R101.reuse ;  /* 0x00000064564a7223 */ /* 0x180fe20000010065 */
[-CC-:B------:R-:W-:Y:S01]  /*23f0*/  FFMA.FTZ R107, R85, R100.reuse, R101.reuse ;  /* 0x00000064556b7223 */ /* 0x180fe20000010065 */
[-CC-:B------:R-:W-:Y:S01]  /*2400*/  FFMA.FTZ R104, R90, R100.reuse, R101.reuse ;  /* 0x000000645a687223 */ /* 0x180fe20000010065 */
[----:B------:R-:W-:Y:S01]  /*2410*/  FFMA.FTZ R110, R91, R100, R101 ;  /* 0x000000645b6e7223 */ /* 0x000fe20000010065 */
[----:B------:R-:W-:Y:S01]  /*2420*/  FFMA.FTZ R70, R98, R70, R69 ;  /* 0x0000004662467223 */ /* 0x000fe20000010045 */
[----:B------:R-:W-:Y:S01]  /*2430*/  FADD.FTZ R100, R79, -R68 ;  /* 0x800000444f647221 */ /* 0x000fe20000010000 */
[--C-:B------:R-:W-:Y:S01]  /*2440*/  HADD2.F32 R71, -RZ, R60.reuse.H0_H0 ;  /* 0x2000003cff477230 */ /* 0x100fe20000004100 */
[----:B------:R-:W0:Y:S01]  /*2450*/  LDC.64 R68, c[0x0][0x468] ;  /* 0x00011a00ff447b82 */ /* 0x000e220000000a00 */
[----:B------:R-:W-:-:S02]  /*2460*/  HADD2.F32 R73, -RZ, R60.H1_H1 ;  /* 0x3000003cff497230 */ /* 0x000fc40000004100 */
[----:B------:R-:W-:Y:S01]  /*2470*/  FADD.FTZ R72, R80, -R103 ;  /* 0x8000006750487221 */ /* 0x000fe20000010000 */
[----:B------:R-:W-:Y:S02]  /*2480*/  HADD2.F32 R75, -RZ, R61.H0_H0 ;  /* 0x2000003dff4b7230 */ /* 0x000fe40000004100 */
[----:B------:R-:W-:Y:S01]  /*2490*/  FADD.FTZ R102, R84, -R105 ;  /* 0x8000006954667221 */ /* 0x000fe20000010000 */
[----:B------:R-:W-:Y:S02]  /*24a0*/  HADD2.F32 R101, -RZ, R63.H0_H0 ;  /* 0x2000003fff657230 */ /* 0x000fe40000004100 */
[C---:B------:R-:W-:Y:S01]  /*24b0*/  FFMA.FTZ R72, R98.reuse, R72, R71 ;  /* 0x0000004862487223 */ /* 0x040fe20000010047 */
[C---:B------:R-:W-:Y:S01]  /*24c0*/  FFMA.FTZ R100, R98.reuse, R100, R73 ;  /* 0x0000006462647223 */ /* 0x040fe20000010049 */
[----:B------:R-:W-:Y:S01]  /*24d0*/  FFMA.FTZ R102, R98, R102, R75 ;  /* 0x0000006662667223 */ /* 0x000fe2000001004b */
[----:B------:R-:W-:Y:S02]  /*24e0*/  HADD2.F32 R71, -RZ, R61.H1_H1 ;  /* 0x3000003dff477230 */ /* 0x000fe40000004100 */
[----:B------:R-:W-:Y:S01]  /*24f0*/  FADD.FTZ R74, R83, -R74 ;  /* 0x8000004a534a7221 */ /* 0x000fe20000010000 */
[----:B------:R-:W-:-:S02]  /*2500*/  HADD2.F32 R73, -RZ, R62.H0_H0 ;  /* 0x2000003eff497230 */ /* 0x000fc40000004100 */
[----:B------:R-:W-:Y:S01]  /*2510*/  FADD.FTZ R106, R88, -R107 ;  /* 0x8000006b586a7221 */ /* 0x000fe20000010000 */
[----:B------:R-:W-:Y:S02]  /*2520*/  HADD2.F32 R75, -RZ, R62.H1_H1 ;  /* 0x3000003eff4b7230 */ /* 0x000fe40000004100 */
[----:B------:R-:W-:Y:S01]  /*2530*/  FADD.FTZ R108, R87, -R104 ;  /* 0x80000068576c7221 */ /* 0x000fe20000010000 */
        /* <DEDUP_REMOVED lines=13> */
[----:B0-----:R-:W-:Y:S01]  /*2610*/  IMAD.WIDE.U32 R72, R97, 0x10, R68 ;  /* 0x0000001061487825 */ /* 0x001fe200078e0044 */
[----:B------:R-:W-:-:S02]  /*2620*/  F2FP.F16.F32.PACK_AB R71, R70, R71 ;  /* 0x000000474647723e */ /* 0x000fc400000000ff */
[----:B------:R-:W-:Y:S02]  /*2630*/  F2FP.F16.F32.PACK_AB R70, R101, R106 ;  /* 0x0000006a6546723e */ /* 0x000fe400000000ff */
[----:B------:R-:W-:Y:S02]  /*2640*/  F2FP.F16.F32.PACK_AB R69, R75, R102 ;  /* 0x000000664b45723e */ /* 0x000fe400000000ff */
[----:B------:R-:W-:-:S05]  /*2650*/  F2FP.F16.F32.PACK_AB R68, R99, R74 ;  /* 0x0000004a6344723e */ /* 0x000fca00000000ff */
[----:B------:R1:W-:Y:S01]  /*2660*/  STG.E.128 desc[UR8][R72.64], R68 ;  /* 0x0000004448007986 */ /* 0x0003e2000c101d08 */
[----:B------:R-:W-:Y:S05]  /*2670*/  BRA `(.L_x_718) ;  /* 0x0000000400c47947 */ /* 0x000fea0003800000 */
.L_x_721:
[----:B------:R-:W-:Y:S04]  /*2680*/  BSSY.RECONVERGENT B1, `(.L_x_724) ;  /* 0x0000039000017945 */ /* 0x000fe80003800200 */
[----:B------:R-:W-:Y:S05]  /*2690*/  @!P2 BRA `(.L_x_725) ;  /* 0x0000000000dca947 */ /* 0x000fea0003800000 */
[-CC-:B------:R-:W-:Y:S01]  /*26a0*/  FFMA.FTZ R64, R95, R100.reuse, R101.reuse ;  /* 0x000000645f407223 */ /* 0x180fe20000010065 */
[-CC-:B------:R-:W-:Y:S01]  /*26b0*/  FFMA.FTZ R70, R8, R100.reuse, R101.reuse ;  /* 0x0000006408467223 */ /* 0x180fe20000010065 */
[----:B------:R-:W-:Y:S02]  /*26c0*/  HADD2.F32 R67, -RZ, R56.H0_H0 ;  /* 0x20000038ff437230 */ /* 0x000fe40000004100 */
[-CC-:B------:R-:W-:Y:S01]  /*26d0*/  FFMA.FTZ R71, R7, R100.reuse, R101.reuse ;  /* 0x0000006407477223 */ /* 0x180fe20000010065 */
[--C-:B------:R-:W-:Y:S02]  /*26e0*/  HADD2.F32 R72, -RZ, R57.reuse.H1_H1 ;  /* 0x30000039ff487230 */ /* 0x100fe40000004100 */
[----:B------:R-:W-:Y:S01]  /*26f0*/  FADD.FTZ R65, R93, -R64 ;  /* 0x800000405d417221 */ /* 0x000fe20000010000 */
[----:B------:R-:W-:Y:S01]  /*2700*/  FADD.FTZ R73, R9, -R70 ;  /* 0x8000004609497221 */ /* 0x000fe20000010000 */
[----:B------:R-:W-:Y:S01]  /*2710*/  FFMA.FTZ R69, R96, R100, R101 ;  /* 0x0000006460457223 */ /* 0x000fe20000010065 */
[----:B------:R-:W-:-:S02]  /*2720*/  HADD2.F32 R68, -RZ, R57.H0_H0 ;  /* 0x20000039ff447230 */ /* 0x000fc40000004100 */
[C---:B------:R-:W-:Y:S01]  /*2730*/  FFMA.FTZ R64, R98.reuse, R65, R67 ;  /* 0x0000004162407223 */ /* 0x040fe20000010043 */
[----:B------:R-:W-:Y:S01]  /*2740*/  FFMA.FTZ R67, R98, R73, R72 ;  /* 0x0000004962437223 */ /* 0x000fe20000010048 */
[----:B------:R-:W0:Y:S01]  /*2750*/  LDC.64 R74, c[0x0][0x478] ;  /* 0x00011e00ff4a7b82 */ /* 0x000e220000000a00 */
[----:B------:R-:W-:Y:S01]  /*2760*/  FADD.FTZ R71, R6, -R71 ;  /* 0x8000004706477221 */ /* 0x000fe20000010000 */
[----:B------:R-:W-:Y:S02]  /*2770*/  HADD2.F32 R66, -RZ, R56.H1_H1 ;  /* 0x30000038ff427230 */ /* 0x000fe40000004100 */
[----:B------:R-:W-:Y:S01]  /*2780*/  FADD.FTZ R69, R4, -R69 ;  /* 0x8000004504457221 */ /* 0x000fe20000010000 */
[-CC-:B------:R-:W-:Y:S01]  /*2790*/  FFMA.FTZ R65, R11, R100.reuse, R101.reuse ;  /* 0x000000640b417223 */ /* 0x180fe20000010065 */
[----:B------:R-:W-:Y:S01]  /*27a0*/  FFMA.FTZ R70, R98, R71, R68 ;  /* 0x0000004762467223 */ /* 0x000fe20000010044 */
[-CC-:B------:R-:W-:Y:S01]  /*27b0*/  FFMA.FTZ R71, R14, R100.reuse, R101.reuse ;  /* 0x000000640e477223 */ /* 0x180fe20000010065 */
[----:B------:R-:W-:Y:S01]  /*27c0*/  FFMA.FTZ R66, R98, R69, R66 ;  /* 0x0000004562427223 */ /* 0x000fe20000010042 */
[----:B------:R-:W1:Y:S01]  /*27d0*/  LDC.64 R72, c[0x0][0x468] ;  /* 0x00011a00ff487b82 */ /* 0x000e620000000a00 */
[-CC-:B------:R-:W-:Y:S01]  /*27e0*/  FFMA.FTZ R102, R15, R100.reuse, R101.reuse ;  /* 0x000000640f667223 */ /* 0x180fe20000010065 */
[----:B------:R-:W-:Y:S01]  /*27f0*/  FFMA.FTZ R105, R78, R100, R101 ;  /* 0x000000644e697223 */ /* 0x000fe20000010065 */
[----:B------:R-:W-:-:S02]  /*2800*/  HADD2.F32 R69, -RZ, R58.H0_H0 ;  /* 0x2000003aff457230 */ /* 0x000fc40000004100 */
[----:B------:R-:W-:Y:S01]  /*2810*/  FADD.FTZ R65, R10, -R65 ;  /* 0x800000410a417221 */ /* 0x000fe20000010000 */
[----:B------:R-:W-:Y:S02]  /*2820*/  HADD2.F32 R68, -RZ, R58.H1_H1 ;  /* 0x3000003aff447230 */ /* 0x000fe40000004100 */
        /* <DEDUP_REMOVED lines=10> */
[C---:B------:R-:W-:Y:S01]  /*28d0*/  F2FP.F16.F32.PACK_AB R64, R66.reuse, R64 ;  /* 0x000000404240723e */ /* 0x040fe200000000ff */
[-C--:B------:R-:W-:Y:S01]  /*28e0*/  FMUL.FTZ R69, R66, R99.reuse ;  /* 0x0000006342457220 */ /* 0x080fe20000410000 */
[-C--:B------:R-:W-:Y:S01]  /*28f0*/  FMUL.FTZ R71, R70, R99.reuse ;  /* 0x0000006346477220 */ /* 0x080fe20000410000 */
[C---:B------:R-:W-:Y:S01]  /*2900*/  F2FP.F16.F32.PACK_AB R65, R67.reuse, R70 ;  /* 0x000000464341723e */ /* 0x040fe200000000ff */
[-C--:B------:R-:W-:Y:S01]  /*2910*/  FMUL.FTZ R70, R67, R99.reuse ;  /* 0x0000006343467220 */ /* 0x080fe20000410000 */
[-C--:B------:R-:W-:Y:S01]  /*2920*/  FMUL.FTZ R103, R102, R99.reuse ;  /* 0x0000006366677220 */ /* 0x080fe20000410000 */
[C---:B------:R-:W-:Y:S01]  /*2930*/  F2FP.F16.F32.PACK_AB R66, R104.reuse, R102 ;  /* 0x000000666842723e */ /* 0x040fe200000000ff */
[-C--:B------:R-:W-:Y:S01]  /*2940*/  FMUL.FTZ R104, R104, R99.reuse ;  /* 0x0000006368687220 */ /* 0x080fe20000410000 */
[-C--:B------:R-:W-:Y:S01]  /*2950*/  FMUL.FTZ R102, R106, R99.reuse ;  /* 0x000000636a667220 */ /* 0x080fe20000410000 */
[----:B------:R-:W-:Y:S01]  /*2960*/  FMUL.FTZ R107, R105, R99 ;  /* 0x00000063696b7220 */ /* 0x000fe20000410000 */
[----:B------:R-:W-:Y:S01]  /*2970*/  F2FP.F16.F32.PACK_AB R68, R69, R68 ;  /* 0x000000444544723e */ /* 0x000fe200000000ff */
[----:B0-----:R-:W-:Y:S01]  /*2980*/  IMAD.WIDE.U32 R74, R97, 0x10, R74 ;  /* 0x00000010614a7825 */ /* 0x001fe200078e004a */
[----:B------:R-:W-:-:S02]  /*2990*/  F2FP.F16.F32.PACK_AB R67, R105, R106 ;  /* 0x0000006a6943723e */ /* 0x000fc400000000ff */
[----:B------:R-:W-:Y:S01]  /*29a0*/  F2FP.F16.F32.PACK_AB R69, R70, R71 ;  /* 0x000000474645723e */ /* 0x000fe200000000ff */
[----:B-1----:R-:W-:Y:S01]  /*29b0*/  IMAD.WIDE.U32 R72, R97, 0x10, R72 ;  /* 0x0000001061487825 */ /* 0x002fe200078e0048 */
[----:B------:R-:W-:Y:S01]  /*29c0*/  F2FP.F16.F32.PACK_AB R70, R104, R103 ;  /* 0x000000676846723e */ /* 0x000fe200000000ff */
[----:B------:R0:W-:Y:S01]  /*29d0*/  STG.E.128 desc[UR8][R74.64], R64 ;  /* 0x000000404a007986 */ /* 0x0001e2000c101d08 */
[----:B------:R-:W-:Y:S02]  /*29e0*/  F2FP.F16.F32.PACK_AB R71, R107, R102 ;  /* 0x000000666b47723e */ /* 0x000fe400000000ff */
[----:B------:R-:W-:-:S03]  /*29f0*/  IADD3 R97, PT, PT, R97, 0x80, RZ ;  /* 0x0000008061617810 */ /* 0x000fc60007ffe0ff */
[----:B------:R0:W-:Y:S04]  /*2a00*/  STG.E.128 desc[UR8][R72.64], R68 ;  /* 0x0000004448007986 */ /* 0x0001e8000c101d08 */
.L_x_725:
[----:B------:R-:W-:Y:S05]  /*2a10*/  BSYNC.RECONVERGENT B1 ;  /* 0x0000000000017941 */ /* 0x000fea0003800200 */
.L_x_724:
        /* <DEDUP_REMOVED lines=23> */
[----:B------:R-:W-:-:S02]  /*2b90*/  HADD2.F32 R69, -RZ, R61.H1_H1 ;  /* 0x3000003dff457230 */ /* 0x000fc40000004100 */
[----:B------:R-:W-:Y:S01]  /*2ba0*/  FADD.FTZ R65, R83, -R102 ;  /* 0x8000006653417221 */ /* 0x000fe20000010000 */
[--C-:B------:R-:W-:Y:S02]  /*2bb0*/  HADD2.F32 R66, -RZ, R62.reuse.H0_H0 ;  /* 0x2000003eff427230 */ /* 0x100fe40000004100 */
[----:B------:R-:W-:Y:S01]  /*2bc0*/  FADD.FTZ R71, R88, -R71 ;  /* 0x8000004758477221 */ /* 0x000fe20000010000 */
[----:B------:R-:W-:Y:S02]  /*2bd0*/  HADD2.F32 R108, -RZ, R63.H0_H0 ;  /* 0x2000003fff6c7230 */ /* 0x000fe40000004100 */
[----:B------:R-:W-:Y:S01]  /*2be0*/  FADD.FTZ R103, R89, -R106 ;  /* 0x8000006a59677221 */ /* 0x000fe20000010000 */
[----:B------:R-:W-:Y:S02]  /*2bf0*/  HADD2.F32 R70, -RZ, R62.H1_H1 ;  /* 0x3000003eff467230 */ /* 0x000fe40000004100 */
[----:B------:R-:W-:Y:S01]  /*2c00*/  FADD.FTZ R101, R87, -R104 ;  /* 0x8000006857657221 */ /* 0x000fe20000010000 */
[C---:B------:R-:W-:Y:S01]  /*2c10*/  FFMA.FTZ R65, R98.reuse, R65, R69 ;  /* 0x0000004162417223 */ /* 0x040fe20000010045 */
[C---:B------:R-:W-:Y:S01]  /*2c20*/  FFMA.FTZ R66, R98.reuse, R71, R66 ;  /* 0x0000004762427223 */ /* 0x040fe20000010042 */
[C---:B------:R-:W-:Y:S01]  /*2c30*/  FFMA.FTZ R103, R98.reuse, R103, R108 ;  /* 0x0000006762677223 */ /* 0x040fe2000001006c */
[----:B------:R-:W-:Y:S01]  /*2c40*/  FFMA.FTZ R101, R98, R101, R70 ;  /* 0x0000006562657223 */ /* 0x000fe20000010046 */
[----:B0-----:R-:W-:-:S04]  /*2c50*/  IMAD.WIDE.U32 R72, R97, 0x10, R72 ;  /* 0x0000001061487825 */ /* 0x001fc800078e0048 */
[-C--:B------:R-:W-:Y:S01]  /*2c60*/  FMUL.FTZ R98, R67, R99.reuse ;  /* 0x0000006343627220 */ /* 0x080fe20000410000 */
[-C--:B------:R-:W-:Y:S01]  /*2c70*/  FMUL.FTZ R69, R100, R99.reuse ;  /* 0x0000006364457220 */ /* 0x080fe20000410000 */
[----:B------:R-:W-:Y:S01]  /*2c80*/  FMUL.FTZ R102, R65, R99 ;  /* 0x0000006341667220 */ /* 0x000fe20000410000 */
[----:B-1----:R-:W-:-:S04]  /*2c90*/  IMAD.WIDE.U32 R74, R97, 0x10, R74 ;  /* 0x00000010614a7825 */ /* 0x002fc800078e004a */
[-C--:B------:R-:W-:Y:S01]  /*2ca0*/  FMUL.FTZ R97, R64, R99.reuse ;  /* 0x0000006340617220 */ /* 0x080fe20000410000 */
[-C--:B------:R-:W-:Y:S01]  /*2cb0*/  FMUL.FTZ R70, R66, R99.reuse ;  /* 0x0000006342467220 */ /* 0x080fe20000410000 */
[-C--:B------:R-:W-:Y:S01]  /*2cc0*/  FMUL.FTZ R71, R103, R99.reuse ;  /* 0x0000006367477220 */ /* 0x080fe20000410000 */
[CC--:B------:R-:W-:Y:S01]  /*2cd0*/  FMUL.FTZ R104, R68.reuse, R99.reuse ;  /* 0x0000006344687220 */ /* 0x0c0fe20000410000 */
[----:B------:R-:W-:Y:S01]  /*2ce0*/  FMUL.FTZ R99, R101, R99 ;  /* 0x0000006365637220 */ /* 0x000fe20000410000 */
[----:B------:R-:W-:Y:S02]  /*2cf0*/  F2FP.F16.F32.PACK_AB R64, R67, R64 ;  /* 0x000000404340723e */ /* 0x000fe400000000ff */
[----:B------:R-:W-:Y:S02]  /*2d00*/  F2FP.F16.F32.PACK_AB R65, R65, R100 ;  /* 0x000000644141723e */ /* 0x000fe400000000ff */
[----:B------:R-:W-:Y:S02]  /*2d10*/  F2FP.F16.F32.PACK_AB R66, R101, R66 ;  /* 0x000000426542723e */ /* 0x000fe400000000ff */
[----:B------:R-:W-:-:S02]  /*2d20*/  F2FP.F16.F32.PACK_AB R67, R68, R103 ;  /* 0x000000674443723e */ /* 0x000fc400000000ff */
[----:B------:R-:W-:Y:S02]  /*2d30*/  F2FP.F16.F32.PACK_AB R71, R104, R71 ;  /* 0x000000476847723e */ /* 0x000fe400000000ff */
[----:B------:R-:W-:Y:S01]  /*2d40*/  F2FP.F16.F32.PACK_AB R70, R99, R70 ;  /* 0x000000466346723e */ /* 0x000fe200000000ff */
[----:B------:R2:W-:Y:S01]  /*2d50*/  STG.E.128 desc[UR8][R72.64], R64 ;  /* 0x0000004048007986 */ /* 0x0005e2000c101d08 */
[----:B------:R-:W-:Y:S02]  /*2d60*/  F2FP.F16.F32.PACK_AB R69, R102, R69 ;  /* 0x000000456645723e */ /* 0x000fe400000000ff */
[----:B------:R-:W-:-:S05]  /*2d70*/  F2FP.F16.F32.PACK_AB R68, R98, R97 ;  /* 0x000000616244723e */ /* 0x000fca00000000ff */
[----:B------:R2:W-:Y:S02]  /*2d80*/  STG.E.128 desc[UR8][R74.64], R68 ;  /* 0x000000444a007986 */ /* 0x0005e4000c101d08 */
.L_x_718:
[----:B------:R-:W-:Y:S05]  /*2d90*/  BSYNC.RECONVERGENT B0 ;  /* 0x0000000000007941 */ /* 0x000fea0003800200 */
.L_x_712:
[----:B0123--:R-:W0:Y:S01]  /*2da0*/  LDC.64 R68, c[0x0][0x380] ;  /* 0x0000e000ff447b82 */ /* 0x00fe220000000a00 */
[----:B------:R-:W-:Y:S01]  /*2db0*/  UPLOP3.LUT UP1, UPT, UPT, UPT, UP1, 0x40, 0x4 ;  /* 0x000000000004789c */ /* 0x000fe20003f2e810 */
[----:B0-----:R-:W-:-:S04]  /*2dc0*/  IADD3 R5, PT, PT, R5, R68, RZ ;  /* 0x0000004405057210 */ /* 0x001fc80007ffe0ff */
[----:B------:R-:W-:-:S13]  /*2dd0*/  ISETP.GE.AND P1, PT, R5, R69, PT ;  /* 0x000000450500720c */ /* 0x000fda0003f26270 */
[----:B------:R-:W-:Y:S05]  /*2de0*/  @!P1 BRA `(.L_x_726) ;  /* 0xffffffd400849947 */ /* 0x000fea000383ffff */
.L_x_705:
        /* <DEDUP_REMOVED lines=22> */
.L_x_727:
        /* <DEDUP_REMOVED lines=11> */
.L_x_7986:


//--------------------- .text._ZN10layer_norm13ln_bwd_kernelINS_13Kernel_traitsI6__halfS2_S2_S2_fjLj2048ELj1ELj1ELj4ELj16ENS_18Kernel_traits_baseILj2048ES2_S2_S2_S2_fjLj128EEEEELb0ELb0ELb0ELb1EEEvNS_9BwdParamsE --------------------------
	.section	.text._ZN10layer_norm13ln_bwd_kernelINS_13Kernel_traitsI6__halfS2_S2_S2_fjLj2048ELj1ELj1ELj4ELj16ENS_18Kernel_traits_baseILj2048ES2_S2_S2_S2_fjLj128EEEEELb0ELb0ELb0ELb1EEEvNS_9BwdParamsE,"ax",@progbits
	.align	128
        .global         _ZN10layer_norm13ln_bwd_kernelINS_13Kernel_traitsI6__halfS2_S2_S2_fjLj2048ELj1ELj1ELj4ELj16ENS_18Kernel_traits_baseILj2048ES2_S2_S2_S2_fjLj128EEEEELb0ELb0ELb0ELb1EEEvNS_9BwdParamsE
        .type           _ZN10layer_norm13ln_bwd_kernelINS_13Kernel_traitsI6__halfS2_S2_S2_fjLj2048ELj1ELj1ELj4ELj16ENS_18Kernel_traits_baseILj2048ES2_S2_S2_S2_fjLj128EEEEELb0ELb0ELb0ELb1EEEvNS_9BwdParamsE,@function
        .size           _ZN10layer_norm13ln_bwd_kernelINS_13Kernel_traitsI6__halfS2_S2_S2_fjLj2048ELj1ELj1ELj4ELj16ENS_18Kernel_traits_baseILj2048ES2_S2_S2_S2_fjLj128EEEEELb0ELb0ELb0ELb1EEEvNS_9BwdParamsE,(.L_x_7987 - _ZN10layer_norm13ln_bwd_kernelINS_13Kernel_traitsI6__halfS2_S2_S2_fjLj2048ELj1ELj1ELj4ELj16ENS_18Kernel_traits_baseILj2048ES2_S2_S2_S2_fjLj128EEEEELb0ELb0ELb0ELb1EEEvNS_9BwdParamsE)
        .other          _ZN10layer_norm13ln_bwd_kernelINS_13Kernel_traitsI6__halfS2_S2_S2_fjLj2048ELj1ELj1ELj4ELj16ENS_18Kernel_traits_baseILj2048ES2_S2_S2_S2_fjLj128EEEEELb0ELb0ELb0ELb1EEEvNS_9BwdParamsE,@"STO_CUDA_ENTRY STV_DEFAULT"
_ZN10layer_norm13ln_bwd_kernelINS_13Kernel_traitsI6__halfS2_S2_S2_fjLj2048ELj1ELj1ELj4ELj16ENS_18Kernel_traits_baseILj2048ES2_S2_S2_S2_fjLj128EEEEELb0ELb0ELb0ELb1EEEvNS_9BwdParamsE:
.text._ZN10layer_norm13ln_bwd_kernelINS_13Kernel_traitsI6__halfS2_S2_S2_fjLj2048ELj1ELj1ELj4ELj16ENS_18Kernel_traits_baseILj2048ES2_S2_S2_S2_fjLj128EEEEELb0ELb0ELb0ELb1EEEvNS_9BwdParamsE:
        /* <DEDUP_REMOVED lines=25> */
[----:B------:R-:W-:Y:S01]  /*0190*/  HFMA2 R56, -RZ, RZ, 0, 0 ;  /* 0x00000000ff387431 */ /* 0x000fe200000001ff */
[----:B------:R-:W-:Y:S02]  /*01a0*/  CS2R R12, SRZ ;  /* 0x00000000000c7805 */ /* 0x000fe4000001ff00 */
[----:B------:R-:W-:Y:S02]  /*01b0*/  CS2R R26, SRZ ;  /* 0x00000000001a7805 */ /* 0x000fe4000001ff00 */
[----:B------:R-:W-:Y:S02]  /*01c0*/  CS2R R52, SRZ ;  /* 0x0000000000347805 */ /* 0x000fe4000001ff00 */
[----:B------:R-:W-:Y:S02]  /*01d0*/  CS2R R54, SRZ ;  /* 0x0000000000367805 */ /* 0x000fe4000001ff00 */
[----:B------:R-:W-:-:S02]  /*01e0*/  CS2R R14, SRZ ;  /* 0x00000000000e7805 */ /* 0x000fc4000001ff00 */
        /* <DEDUP_REMOVED lines=12> */
[----:B------:R-:W-:-:S02]  /*02b0*/  CS2R R20, SRZ ;  /* 0x0000000000147805 */ /* 0x000fc4000001ff00 */
[----:B------:R-:W-:Y:S02]  /*02c0*/  CS2R R22, SRZ ;  /* 0x0000000000167805 */ /* 0x000fe4000001ff00 */
[----:B------:R-:W-:Y:S02]  /*02d0*/  CS2R R24, SRZ ;  /* 0x0000000000187805 */ /* 0x000fe4000001ff00 */
[----:B------:R-:W-:Y:S01]  /*02e0*/  MOV R69, RZ ;  /* 0x000000ff00457202 */ /* 0x000fe20000000f00 */
[----:B------:R-:W-:Y:S01]  /*02f0*/  UISETP.NE.AND.EX UP0, UPT, UR5, URZ, UPT, UP0 ;  /* 0x000000ff0500728c */ /* 0x000fe2000bf05300 */
[----:B------:R-:W1:Y:S01]  /*0300*/  LDCU.64 UR18, c[0x0][0x438] ;  /* 0x00008700ff1277ac */ /* 0x000e620008000a00 */
[----:B-----5:R-:W-:Y:S01]  /*0310*/  CS2R R2, SRZ ;  /* 0x0000000000027805 */ /* 0x020fe2000001ff00 */
[----:B------:R-:W0:Y:S01]  /*0320*/  LDCU.64 UR24, c[0x0][0x380] ;  /* 0x00007000ff1877ac */ /* 0x000e220008000a00 */
[----:B------:R-:W-:Y:S01]  /*0330*/  UMOV UR6, UR7 ;  /* 0x0000000700067c82 */ /* 0x000fe20008000000 */
[----:B--2---:R-:W-:-:S02]  /*0340*/  HADD2.F32 R73, -RZ, R8.H0_H0 ;  /* 0x20000008ff497230 */ /* 0x004fc40000004100 */
[----:B------:R-:W-:Y:S02]  /*0350*/  HADD2.F32 R72, -RZ, R8.H1_H1 ;  /* 0x30000008ff487230 */ /* 0x000fe40000004100 */
[--C-:B------:R-:W-:Y:S02]  /*0360*/  HADD2.F32 R71, -RZ, R9.reuse.H0_H0 ;  /* 0x20000009ff477230 */ /* 0x100fe40000004100 */
[----:B------:R-:W-:Y:S01]  /*0370*/  HADD2.F32 R70, -RZ, R9.H1_H1 ;  /* 0x30000009ff467230 */ /* 0x000fe20000004100 */
[----:B------:R-:W-:Y:S01]  /*0380*/  CS2R R8, SRZ ;  /* 0x0000000000087805 */ /* 0x000fe2000001ff00 */
[--C-:B------:R-:W-:Y:S02]  /*0390*/  HADD2.F32 R57, -RZ, R10.reuse.H0_H0 ;  /* 0x2000000aff397230 */ /* 0x100fe40000004100 */
[----:B------:R-:W-:Y:S02]  /*03a0*/  HADD2.F32 R58, -RZ, R10.H1_H1 ;  /* 0x3000000aff3a7230 */ /* 0x000fe40000004100 */
[----:B------:R-:W-:-:S02]  /*03b0*/  HADD2.F32 R59, -RZ, R11.H0_H0 ;  /* 0x2000000bff3b7230 */ /* 0x000fc40000004100 */
[----:B------:R-:W-:Y:S01]  /*03c0*/  HADD2.F32 R60, -RZ, R11.H1_H1 ;  /* 0x3000000bff3c7230 */ /* 0x000fe20000004100 */
[----:B------:R-:W-:Y:S01]  /*03d0*/  CS2R R10, SRZ ;  /* 0x00000000000a7805 */ /* 0x000fe2000001ff00 */
[--C-:B---3--:R-:W-:Y:S02]  /*03e0*/  HADD2.F32 R61, -RZ, R4.reuse.H0_H0 ;  /* 0x20000004ff3d7230 */ /* 0x108fe40000004100 */
[----:B------:R-:W-:Y:S02]  /*03f0*/  HADD2.F32 R62, -RZ, R4.H1_H1 ;  /* 0x30000004ff3e7230 */ /* 0x000fe40000004100 */
[--C-:B------:R-:W-:Y:S02]  /*0400*/  HADD2.F32 R63, -RZ, R5.reuse.H0_H0 ;  /* 0x20000005ff3f7230 */ /* 0x100fe40000004100 */
[----:B------:R-:W-:Y:S01]  /*0410*/  HADD2.F32 R64, -RZ, R5.H1_H1 ;  /* 0x30000005ff407230 */ /* 0x000fe20000004100 */
[----:B------:R-:W-:Y:S01]  /*0420*/  CS2R R4, SRZ ;  /* 0x0000000000047805 */ /* 0x000fe2000001ff00 */
[----:B------:R-:W-:-:S02]  /*0430*/  HADD2.F32 R65, -RZ, R6.H0_H0 ;  /* 0x20000006ff417230 */ /* 0x000fc40000004100 */
[----:B------:R-:W-:Y:S02]  /*0440*/  HADD2.F32 R66, -RZ, R6.H1_H1 ;  /* 0x30000006ff427230 */ /* 0x000fe40000004100 */
[--C-:B------:R-:W-:Y:S02]  /*0450*/  HADD2.F32 R67, -RZ, R7.reuse.H0_H0 ;  /* 0x20000007ff437230 */ /* 0x100fe40000004100 */
[----:B------:R-:W-:Y:S01]  /*0460*/  HADD2.F32 R68, -RZ, R7.H1_H1 ;  /* 0x30000007ff447230 */ /* 0x000fe20000004100 */
[----:B01--4-:R-:W-:-:S07]  /*0470*/  CS2R R6, SRZ ;  /* 0x0000000000067805 */ /* 0x013fce000001ff00 */
.L_x_735:
[----:B------:R-:W-:Y:S01]  /*0480*/  UIMAD UR4, UR6, UR17, URZ ;  /* 0x00000011060472a4 */ /* 0x000fe2000f8e02ff */
[----:B012---:R-:W0:Y:S03]  /*0490*/  LDC.64 R48, c[0x0][0x428] ;  /* 0x00010a00ff307b82 */ /* 0x007e260000000a00 */
[----:B------:R-:W-:-:S04]  /*04a0*/  USHF.R.S32.HI UR5, URZ, 0x1f, UR4 ;  /* 0x0000001fff057899 */ /* 0x000fc80008011404 */
[----:B------:R-:W-:Y:S01]  /*04b0*/  ULEA.HI UR5, UR5, UR4, URZ, 0x3 ;  /* 0x0000000405057291 */ /* 0x000fe2000f8f18ff */
[----:B---3--:R-:W1:Y:S05]  /*04c0*/  LDC.64 R44, c[0x0][0x3a8] ;  /* 0x0000ea00ff2c7b82 */ /* 0x008e6a0000000a00 */
[----:B------:R-:W-:Y:S01]  /*04d0*/  MOV R85, UR5 ;  /* 0x0000000500557c02 */ /* 0x000fe20008000f00 */
[----:B------:R-:W-:-:S03]  /*04e0*/  UIMAD.WIDE UR4, UR6, 0x4, UR10 ;  /* 0x00000004060478a5 */ /* 0x000fc6000f8e020a */
[----:B------:R-:W-:-:S03]  /*04f0*/  LEA.HI.SX32 R85, R85, R0, 0x1d ;  /* 0x0000000055557211 */ /* 0x000fc600078feaff */
[----:B------:R-:W-:Y:S02]  /*0500*/  MOV R50, UR4 ;  /* 0x0000000400327c02 */ /* 0x000fe40008000f00 */
[----:B------:R-:W-:Y:S01]  /*0510*/  MOV R51, UR5 ;  /* 0x0000000500337c02 */ /* 0x000fe20008000f00 */
[----:B------:R-:W-:Y:S01]  /*0520*/  UIMAD.WIDE UR4, UR6, 0x4, UR8 ;  /* 0x00000004060478a5 */ /* 0x000fe2000f8e0208 */
[C---:B0-----:R-:W-:Y:S01]  /*0530*/  IMAD.WIDE.U32 R40, R85.reuse, 0x10, R48 ;  /* 0x0000001055287825 */ /* 0x041fe200078e0030 */
[C---:B------:R-:W-:Y:S02]  /*0540*/  IADD3 R83, PT, PT, R85.reuse, 0x80, RZ ;  /* 0x0000008055537810 */ /* 0x040fe40007ffe0ff */
[----:B------:R-:W2:Y:S02]  /*0550*/  LDG.E R80, desc[UR14][R50.64] ;  /* 0x0000000e32507981 */ /* 0x000ea4000c1e1900 */
[----:B------:R-:W-:Y:S02]  /*0560*/  MOV R76, UR4 ;  /* 0x00000004004c7c02 */ /* 0x000fe40008000f00 */
[----:B------:R-:W-:Y:S01]  /*0570*/  MOV R77, UR5 ;  /* 0x00000005004d7c02 */ /* 0x000fe20008000f00 */
[--C-:B-1----:R-:W-:Y:S01]  /*0580*/  IMAD.WIDE.U32 R36, R85, 0x10, R44.reuse ;  /* 0x0000001055247825 */ /* 0x102fe200078e002c */
[----:B------:R-:W3:Y:S01]  /*0590*/  LDG.E.128 R40, desc[UR14][R40.64] ;  /* 0x0000000e28287981 */ /* 0x000ee2000c1e1d00 */
[----:B------:R-:W0:Y:S02]  /*05a0*/  @UP0 LDCU.64 UR4, c[0x0][0x3e0] ;  /* 0x00007c00ff0407ac */ /* 0x000e240008000a00 */
[C---:B------:R-:W-:Y:S01]  /*05b0*/  IMAD.WIDE.U32 R44, R83.reuse, 0x10, R44 ;  /* 0x00000010532c7825 */ /* 0x040fe200078e002c */
[----:B------:R1:W4:Y:S04]  /*05c0*/  LDG.E R88, desc[UR14][R76.64] ;  /* 0x0000000e4c587981 */ /* 0x000328000c1e1900 */
[----:B------:R-:W4:Y:S04]  /*05d0*/  LDG.E.128 R36, desc[UR14][R36.64] ;  /* 0x0000000e24247981 */ /* 0x000f28000c1e1d00 */
[----:B------:R-:W4:Y:S01]  /*05e0*/  LDG.E.128 R44, desc[UR14][R44.64] ;  /* 0x0000000e2c2c7981 */ /* 0x000f22000c1e1d00 */
[----:B------:R-:W-:-:S06]  /*05f0*/  IMAD.WIDE.U32 R48, R83, 0x10, R48 ;  /* 0x0000001053307825 */ /* 0x000fcc00078e0030 */
[----:B------:R-:W4:Y:S01]  /*0600*/  LDG.E.128 R48, desc[UR14][R48.64] ;  /* 0x0000000e30307981 */ /* 0x000f22000c1e1d00 */
[----:B------:R-:W-:Y:S01]  /*0610*/  PLOP3.LUT P1, PT, PT, PT, UP0, 0x80, 0x8 ;  /* 0x000000000008781c */ /* 0x000fe20003f2f008 */
[----:B0-----:R-:W-:-:S06]  /*0620*/  @UP0 UIMAD.WIDE UR4, UR6, 0x2, UR4 ;  /* 0x00000002060408a5 */ /* 0x001fcc000f8e0204 */
[----:B------:R-:W-:Y:S02]  /*0630*/  MOV R74, UR4 ;  /* 0x00000004004a7c02 */ /* 0x000fe40008000f00 */
[----:B------:R-:W-:-:S05]  /*0640*/  MOV R75, UR5 ;  /* 0x00000005004b7c02 */ /* 0x000fca0008000f00 */
[----:B------:R-:W4:Y:S01]  /*0650*/  @P1 LDG.E.U16 R74, desc[UR14][R74.64] ;  /* 0x0000000e4a4a1981 */ /* 0x000f22000c1e1500 */
[----:B------:R-:W-:-:S04]  /*0660*/  ISETP.NE.U32.AND P0, PT, RZ, UR18, PT ;  /* 0x00000012ff007c0c */ /* 0x000fc8000bf05070 */
[----:B------:R-:W-:-:S13]  /*0670*/  ISETP.NE.AND.EX P0, PT, RZ, UR19, PT, P0 ;  /* 0x00000013ff007c0c */ /* 0x000fda000bf05300 */
[----:B------:R-:W0:Y:S08]  /*0680*/  @P0 LDC.64 R78, c[0x0][0x438] ;  /* 0x00010e00ff4e0b82 */ /* 0x000e300000000a00 */
[----:B-1----:R-:W1:Y:S01]  /*0690*/  @P0 LDC.64 R76, c[0x0][0x438] ;  /* 0x00010e00ff4c0b82 */ /* 0x002e620000000a00 */
[----:B0-----:R-:W-:-:S05]  /*06a0*/  @P0 IMAD.WIDE.U32 R78, R85, 0x10, R78 ;  /* 0x00000010554e0825 */ /* 0x001fca00078e004e */
[----:B-----5:R-:W5:Y:S01]  /*06b0*/  @P0 LDG.E.128 R28, desc[UR14][R78.64] ;  /* 0x0000000e4e1c0981 */ /* 0x020f62000c1e1d00 */
[----:B-1----:R-:W-:-:S05]  /*06c0*/  @P0 IMAD.WIDE.U32 R76, R83, 0x10, R76 ;  /* 0x00000010534c0825 */ /* 0x002fca00078e004c */
[----:B------:R3:W5:Y:S01]  /*06d0*/  @P0 LDG.E.128 R32, desc[UR14][R76.64] ;  /* 0x0000000e4c200981 */ /* 0x000762000c1e1d00 */
[----:B------:R-:W-:Y:S02]  /*06e0*/  ISETP.NE.AND P0, PT, RZ, UR16, PT ;  /* 0x00000010ff007c0c */ /* 0x000fe4000bf05270 */
[----:B--2---:R-:W-:Y:S01]  /*06f0*/  R2UR UR21, R80 ;  /* 0x00000000501572ca */ /* 0x004fe200000e0000 */
[--C-:B---3--:R-:W-:Y:S02]  /*0700*/  HADD2.F32 R76, -RZ, R41.reuse.H0_H0 ;  /* 0x20000029ff4c7230 */ /* 0x108fe40000004100 */
[----:B------:R-:W-:Y:S01]  /*0710*/  HADD2.F32 R79, -RZ, R41.H1_H1 ;  /* 0x30000029ff4f7230 */ /* 0x000fe20000004100 */
[----:B----4-:R-:W-:Y:S01]  /*0720*/  FSEL R41, R88, RZ, !P0 ;  /* 0x000000ff58297208 */ /* 0x010fe20004000000 */
[----:B------:R-:W-:Y:S02]  /*0730*/  HADD2.F32 R75, -RZ, R40.H0_H0 ;  /* 0x20000028ff4b7230 */ /* 0x000fe40000004100 */
[----:B------:R-:W-:-:S02]  /*0740*/  HADD2.F32 R82, -RZ, R36.H0_H0 ;  /* 0x20000024ff527230 */ /* 0x000fc40000004100 */
[--C-:B------:R-:W-:Y:S02]  /*0750*/  HADD2.F32 R106, -RZ, R39.reuse.H0_H0 ;  /* 0x20000027ff6a7230 */ /* 0x100fe40000004100 */
[----:B------:R-:W-:Y:S02]  /*0760*/  HADD2.F32 R109, -RZ, R39.H1_H1 ;  /* 0x30000027ff6d7230 */ /* 0x000fe40000004100 */
[----:B------:R-:W-:Y:S02]  /*0770*/  HADD2.F32 R36, -RZ, R36.H1_H1 ;  /* 0x30000024ff247230 */ /* 0x000fe40000004100 */
[--C-:B------:R-:W-:Y:S02]  /*0780*/  HADD2.F32 R114, -RZ, R44.reuse.H0_H0 ;  /* 0x2000002cff727230 */ /* 0x100fe40000004100 */
[----:B------:R-:W-:Y:S02]  /*0790*/  HADD2.F32 R39, -RZ, R44.H1_H1 ;  /* 0x3000002cff277230 */ /* 0x000fe40000004100 */
[----:B------:R-:W-:Y:S01]  /*07a0*/  FADD.FTZ R44, -R41, R82 ;  /* 0x00000052292c7221 */ /* 0x000fe20000010100 */
[----:B------:R-:W-:-:S02]  /*07b0*/  HADD2.F32 R84, -RZ, R37.H0_H0 ;  /* 0x20000025ff547230 */ /* 0x000fc40000004100 */
[----:B------:R-:W-:Y:S02]  /*07c0*/  HADD2.F32 R77, -RZ, R40.H1_H1 ;  /* 0x30000028ff4d7230 */ /* 0x000fe40000004100 */
[----:B------:R-:W-:Y:S02]  /*07d0*/  HADD2.F32 R37, -RZ, R37.H1_H1 ;  /* 0x30000025ff257230 */ /* 0x000fe40000004100 */
[--C-:B------:R-:W-:Y:S02]  /*07e0*/  HADD2.F32 R86, -RZ, R38.reuse.H0_H0 ;  /* 0x20000026ff567230 */ /* 0x100fe40000004100 */
[----:B------:R-:W-:Y:S02]  /*07f0*/  HADD2.F32 R99, -RZ, R38.H1_H1 ;  /* 0x30000026ff637230 */ /* 0x000fe40000004100 */
[----:B------:R-:W-:Y:S02]  /*0800*/  HADD2.F32 R40, -RZ, R47.H0_H0 ;  /* 0x2000002fff287230 */ /* 0x000fe40000004100 */
[----:B------:R-:W-:Y:S01]  /*0810*/  FMUL.FTZ R89, R73, R75 ;  /* 0x0000004b49597220 */ /* 0x000fe20000410000 */
[----:B------:R-:W-:-:S02]  /*0820*/  HADD2.F32 R112, -RZ, R45.H0_H0 ;  /* 0x2000002dff707230 */ /* 0x000fc40000004100 */
[----:B------:R-:W-:Y:S02]  /*0830*/  HADD2.F32 R107, -RZ, R45.H1_H1 ;  /* 0x3000002dff6b7230 */ /* 0x000fe40000004100 */
[--C-:B------:R-:W-:Y:S02]  /*0840*/  HADD2.F32 R110, -RZ, R46.reuse.H0_H0 ;  /* 0x2000002eff6e7230 */ /* 0x100fe40000004100 */
[----:B------:R-:W-:Y:S02]  /*0850*/  HADD2.F32 R38, -RZ, R46.H1_H1 ;  /* 0x3000002eff267230 */ /* 0x000fe40000004100 */
[----:B------:R-:W-:Y:S02]  /*0860*/  HADD2.F32 R47, -RZ, R47.H1_H1 ;  /* 0x3000002fff2f7230 */ /* 0x000fe40000004100 */
[----:B------:R-:W-:Y:S01]  /*0870*/  FADD.FTZ R104, -R41, R36 ;  /* 0x0000002429687221 */ /* 0x000fe20000010100 */
[----:B------:R-:W-:Y:S01]  /*0880*/  FMUL.FTZ R44, R44, UR21 ;  /* 0x000000152c2c7c20 */ /* 0x000fe20008410000 */
[----:B------:R-:W-:-:S02]  /*0890*/  HADD2.F32 R80, -RZ, R43.H0_H0 ;  /* 0x2000002bff507230 */ /* 0x000fc40000004100 */
[C---:B------:R-:W-:Y:S01]  /*08a0*/  FADD.FTZ R100, -R41.reuse, R37 ;  /* 0x0000002529647221 */ /* 0x040fe20000010100 */
[----:B------:R-:W-:Y:S02]  /*08b0*/  HADD2.F32 R87, -RZ, R43.H1_H1 ;  /* 0x3000002bff577230 */ /* 0x000fe40000004100 */
        /* <DEDUP_REMOVED lines=17> */
[----:B------:R-:W-:Y:S01]  /*09d0*/  FMUL.FTZ R84, R71, R76 ;  /* 0x0000004c47547220 */ /* 0x000fe20000410000 */
[----:B------:R-:W-:Y:S01]  /*09e0*/  FADD.FTZ R43, R86, R43 ;  /* 0x0000002b562b7221 */ /* 0x000fe20000010000 */
[----:B------:R-:W-:Y:S01]  /*09f0*/  FMUL.FTZ R102, R102, UR21 ;  /* 0x0000001566667c20 */ /* 0x000fe20008410000 */
[----:B------:R-:W-:Y:S01]  /*0a00*/  FFMA.FTZ R41, R104, R86, R41 ;  /* 0x0000005668297223 */ /* 0x000fe20000010029 */
[----:B------:R-:W-:-:S02]  /*0a10*/  HADD2.F32 R78, -RZ, R42.H0_H0 ;  /* 0x2000002aff4e7230 */ /* 0x000fc40000004100 */
[----:B------:R-:W-:Y:S01]  /*0a20*/  FMUL.FTZ R82, R70, R79 ;  /* 0x0000004f46527220 */ /* 0x000fe20000410000 */
[----:B------:R-:W-:Y:S01]  /*0a30*/  FADD.FTZ R43, R84, R43 ;  /* 0x0000002b542b7221 */ /* 0x000fe20000010000 */
[----:B------:R-:W-:Y:S01]  /*0a40*/  FMUL.FTZ R100, R100, UR21 ;  /* 0x0000001564647c20 */ /* 0x000fe20008410000 */
[----:B------:R-:W-:Y:S01]  /*0a50*/  FFMA.FTZ R41, R102, R84, R41 ;  /* 0x0000005466297223 */ /* 0x000fe20000010029 */
[----:B------:R-:W-:Y:S02]  /*0a60*/  HADD2.F32 R81, -RZ, R42.H1_H1 ;  /* 0x3000002aff517230 */ /* 0x000fe40000004100 */
[----:B------:R-:W-:Y:S01]  /*0a70*/  FADD.FTZ R40, R82, R43 ;  /* 0x0000002b52287221 */ /* 0x000fe20000010000 */
[--C-:B------:R-:W-:Y:S02]  /*0a80*/  HADD2.F32 R96, -RZ, R51.reuse.H0_H0 ;  /* 0x20000033ff607230 */ /* 0x100fe40000004100 */
[----:B------:R-:W-:Y:S02]  /*0a90*/  HADD2.F32 R101, -RZ, R51.H1_H1 ;  /* 0x30000033ff657230 */ /* 0x000fe40000004100 */
[----:B------:R-:W-:Y:S01]  /*0aa0*/  FMUL.FTZ R51, R57, R78 ;  /* 0x0000004e39337220 */ /* 0x000fe20000410000 */
[----:B------:R-:W-:Y:S01]  /*0ab0*/  FMUL.FTZ R98, R98, UR21 ;  /* 0x0000001562627c20 */ /* 0x000fe20008410000 */
[----:B------:R-:W-:Y:S01]  /*0ac0*/  FFMA.FTZ R41, R100, R82, R41 ;  /* 0x0000005264297223 */ /* 0x000fe20000010029 */
[----:B------:R-:W-:-:S02]  /*0ad0*/  HADD2.F32 R94, -RZ, R50.H0_H0 ;  /* 0x20000032ff5e7230 */ /* 0x000fc40000004100 */
[----:B------:R-:W-:Y:S01]  /*0ae0*/  FADD.FTZ R43, R51, R40 ;  /* 0x00000028332b7221 */ /* 0x000fe20000010000 */
[----:B------:R-:W-:Y:S02]  /*0af0*/  HADD2.F32 R97, -RZ, R50.H1_H1 ;  /* 0x30000032ff617230 */ /* 0x000fe40000004100 */
[----:B------:R-:W-:Y:S01]  /*0b00*/  FMUL.FTZ R50, R58, R81 ;  /* 0x000000513a327220 */ /* 0x000fe20000410000 */
[----:B------:R-:W-:Y:S01]  /*0b10*/  FMUL.FTZ R99, R99, UR21 ;  /* 0x0000001563637c20 */ /* 0x000fe20008410000 */
[----:B------:R-:W-:Y:S01]  /*0b20*/  FFMA.FTZ R40, R98, R51, R41 ;  /* 0x0000003362287223 */ /* 0x000fe20000010029 */
[--C-:B------:R-:W-:Y:S02]  /*0b30*/  HADD2.F32 R90, -RZ, R49.reuse.H0_H0 ;  /* 0x20000031ff5a7230 */ /* 0x100fe40000004100 */
[----:B------:R-:W-:Y:S01]  /*0b40*/  FADD.FTZ R42, R50, R43 ;  /* 0x0000002b322a7221 */ /* 0x000fe20000010000 */
        /* <DEDUP_REMOVED lines=58> */
[----:B------:R-:W-:-:S05]  /*0ef0*/  @P1 HADD2.F32 R74, -RZ, R74.H0_H0 ;  /* 0x2000004aff4a1230 */ /* 0x000fca0000004100 */
[----:B------:R-:W-:Y:S01]  /*0f00*/  @P1 R2UR UR4, R74 ;  /* 0x000000004a0412ca */ /* 0x000fe200000e0000 */
[----:B0-----:R-:W-:Y:S01]  /*0f10*/  FADD.FTZ R39, R42, R39 ;  /* 0x000000272a277221 */ /* 0x001fe20000010000 */
[----:B-1----:R-:W-:-:S04]  /*0f20*/  FADD.FTZ R38, R43, R36 ;  /* 0x000000242b267221 */ /* 0x002fc80000010000 */
[----:B------:R-:W0:Y:S04]  /*0f30*/  SHFL.DOWN PT, R36, R39, 0x1, 0x1f ;  /* 0x08201f0027247f89 */ /* 0x000e2800000e0000 */
[----:B------:R-:W1:Y:S01]  /*0f40*/  SHFL.DOWN PT, R37, R38, 0x1, 0x1f ;  /* 0x08201f0026257f89 */ /* 0x000e6200000e0000 */
[----:B------:R-:W-:Y:S01]  /*0f50*/  LOP3.LUT P1, RZ, R0, 0x1f, RZ, 0xc0, !PT ;  /* 0x0000001f00ff7812 */ /* 0x000fe2000782c0ff */
[----:B------:R-:W-:Y:S01]  /*0f60*/  UMOV UR12, 0x3f800000 ;  /* 0x3f800000000c7882 */ /* 0x000fe20000000000 */
[----:B------:R-:W-:Y:S01]  /*0f70*/  @UP0 UMOV UR12, UR4 ;  /* 0x00000004000c0c82 */ /* 0x000fe20008000000 */
[----:B------:R-:W-:Y:S01]  /*0f80*/  BSSY.RECONVERGENT B0, `(.L_x_729) ;  /* 0x000000d000007945 */ /* 0x000fe20003800200 */
[----:B0-----:R-:W-:Y:S01]  /*0f90*/  FADD.FTZ R36, R39, R36 ;  /* 0x0000002427247221 */ /* 0x001fe20000010000 */
[----:B-1----:R-:W-:-:S08]  /*0fa0*/  FADD.FTZ R37, R38, R37 ;  /* 0x0000002526257221 */ /* 0x002fd00000010000 */
[----:B------:R-:W-:Y:S05]  /*0fb0*/  @P1 BRA `(.L_x_730) ;  /* 0x0000000000241947 */ /* 0x000fea0003800000 */
        /* <DEDUP_REMOVED lines=9> */
.L_x_730:
[----:B------:R-:W-:Y:S05]  /*1050*/  BSYNC.RECONVERGENT B0 ;  /* 0x0000000000007941 */ /* 0x000fea0003800200 */
.L_x_729:
        /* <DEDUP_REMOVED lines=116> */
[----:B------:R-:W-:Y:S01]  /*17a0*/  F2FP.F16.F32.PACK_AB R39, R42, R39 ;  /* 0x000000272a27723e */ /* 0x000fe200000000ff */
[----:B------:R-:W-:Y:S01]  /*17b0*/  IMAD.WIDE.U32 R46, R83, 0x10, R36 ;  /* 0x00000010532e7825 */ /* 0x000fe200078e0024 */
[----:B------:R-:W-:-:S03]  /*17c0*/  F2FP.F16.F32.PACK_AB R37, R40, R41 ;  /* 0x000000292825723e */ /* 0x000fc600000000ff */
        /* <DEDUP_REMOVED lines=10> */
[----:B------:R-:W-:-:S02]  /*1870*/  F2FP.F16.F32.PACK_AB R38, R99, R38 ;  /* 0x000000266326723e */ /* 0x000fc400000000ff */
[----:B------:R-:W-:Y:S02]  /*1880*/  F2FP.F16.F32.PACK_AB R36, R41, R36 ;  /* 0x000000242924723e */ /* 0x000fe400000000ff */
[----:B------:R-:W-:Y:S02]  /*1890*/  F2FP.F16.F32.PACK_AB R43, R48, R43 ;  /* 0x0000002b302b723e */ /* 0x000fe400000000ff */
[----:B------:R-:W-:Y:S01]  /*18a0*/  F2FP.F16.F32.PACK_AB R42, R103, R42 ;  /* 0x0000002a672a723e */ /* 0x000fe200000000ff */
[----:B------:R3:W-:Y:S01]  /*18b0*/  STG.E.128 desc[UR14][R44.64], R36 ;  /* 0x000000242c007986 */ /* 0x0007e2000c101d0e */
[----:B------:R-:W-:Y:S02]  /*18c0*/  F2FP.F16.F32.PACK_AB R41, R107, R112 ;  /* 0x000000706b29723e */ /* 0x000fe400000000ff */
[----:B------:R-:W-:-:S05]  /*18d0*/  F2FP.F16.F32.PACK_AB R40, R111, R40 ;  /* 0x000000286f28723e */ /* 0x000fca00000000ff */
[----:B------:R3:W-:Y:S01]  /*18e0*/  STG.E.128 desc[UR14][R46.64], R40 ;  /* 0x000000282e007986 */ /* 0x0007e2000c101d0e */
[----:B------:R-:W-:Y:S05]  /*18f0*/  BRA `(.L_x_733) ;  /* 0x0000001000987947 */ /* 0x000fea0003800000 */
.L_x_732:
        /* <DEDUP_REMOVED lines=18> */
[----:B------:R-:W0:Y:S01]  /*1a20*/  LDC.64 R78, c[0x0][0x478] ;  /* 0x00011e00ff4e7b82 */ /* 0x000e220000000a00 */
[----:B------:R-:W-:Y:S01]  /*1a30*/  FADD.FTZ R98, R51, -R98 ;  /* 0x8000006233627221 */ /* 0x000fe20000010000 */
[----:B------:R-:W-:Y:S01]  /*1a40*/  FADD.FTZ R99, R50, -R99 ;  /* 0x8000006332637221 */ /* 0x000fe20000010000 */
[----:B------:R-:W-:Y:S01]  /*1a50*/  FADD.FTZ R106, R49, -R106 ;  /* 0x8000006a316a7221 */ /* 0x000fe20000010000 */
[----:B------:R-:W-:Y:S01]  /*1a60*/  FADD.FTZ R109, R48, -R109 ;  /* 0x8000006d306d7221 */ /* 0x000fe20000010000 */
[----:B------:R-:W-:Y:S01]  /*1a70*/  FADD.FTZ R103, R103, -R36 ;  /* 0x8000002467677221 */ /* 0x000fe20000010000 */
[----:B------:R-:W-:Y:S01]  /*1a80*/  FADD.FTZ R108, R108, -R37 ;  /* 0x800000256c6c7221 */ /* 0x000fe20000010000 */
[----:B------:R-:W-:Y:S01]  /*1a90*/  FMUL.FTZ R37, R41, UR21 ;  /* 0x0000001529257c20 */ /* 0x000fe20008410000 */
[----:B------:R-:W1:Y:S01]  /*1aa0*/  LDC.64 R74, c[0x0][0x468] ;  /* 0x00011a00ff4a7b82 */ /* 0x000e620000000a00 */
[----:B------:R-:W-:Y:S01]  /*1ab0*/  FMUL.FTZ R36, R43, UR21 ;  /* 0x000000152b247c20 */ /* 0x000fe20008410000 */
[----:B------:R-:W-:Y:S01]  /*1ac0*/  FADD.FTZ R86, R86, -R39 ;  /* 0x8000002756567221 */ /* 0x000fe20000010000 */
[----:B------:R-:W-:Y:S01]  /*1ad0*/  FMUL.FTZ R38, R98, UR21 ;  /* 0x0000001562267c20 */ /* 0x000fe20008410000 */
[----:B------:R-:W-:Y:S01]  /*1ae0*/  FMUL.FTZ R99, R99, UR21 ;  /* 0x0000001563637c20 */ /* 0x000fe20008410000 */
[----:B------:R-:W-:Y:S01]  /*1af0*/  FADD.FTZ R112, R45, -R112 ;  /* 0x800000702d707221 */ /* 0x000fe20000010000 */
[----:B------:R-:W-:Y:S01]  /*1b00*/  FMUL.FTZ R39, R106, UR21 ;  /* 0x000000156a277c20 */ /* 0x000fe20008410000 */
[----:B------:R-:W-:Y:S01]  /*1b10*/  FMUL.FTZ R40, R109, UR21 ;  /* 0x000000156d287c20 */ /* 0x000fe20008410000 */
[----:B------:R-:W-:Y:S01]  /*1b20*/  FMUL.FTZ R45, R37, UR12 ;  /* 0x0000000c252d7c20 */ /* 0x000fe20008410000 */
[----:B------:R-:W-:Y:S01]  /*1b30*/  FADD.FTZ R111, R46, -R111 ;  /* 0x8000006f2e6f7221 */ /* 0x000fe20000010000 */
[----:B------:R-:W-:Y:S01]  /*1b40*/  F2FP.F16.F32.PACK_AB R37, R36, R37 ;  /* 0x000000252425723e */ /* 0x000fe200000000ff */
        /* <DEDUP_REMOVED lines=10> */
[----:B------:R-:W-:Y:S01]  /*1bf0*/  F2FP.F16.F32.PACK_AB R46, R41, R46 ;  /* 0x0000002e292e723e */ /* 0x000fe200000000ff */
[----:B------:R-:W-:Y:S01]  /*1c00*/  FMUL.FTZ R41, R86, UR21 ;  /* 0x0000001556297c20 */ /* 0x000fe20008410000 */
[----:B------:R-:W-:Y:S01]  /*1c10*/  F2FP.F16.F32.PACK_AB R45, R36, R45 ;  /* 0x0000002d242d723e */ /* 0x000fe200000000ff */
[----:B------:R-:W-:Y:S01]  /*1c20*/  FMUL.FTZ R36, R89, UR21 ;  /* 0x0000001559247c20 */ /* 0x000fe20008410000 */
[----:B------:R-:W-:Y:S01]  /*1c30*/  F2FP.F16.F32.PACK_AB R39, R40, R39 ;  /* 0x000000272827723e */ /* 0x000fe200000000ff */
[----:B------:R-:W-:Y:S01]  /*1c40*/  FMUL.FTZ R40, R114, UR21 ;  /* 0x0000001572287c20 */ /* 0x000fe20008410000 */
[----:B------:R-:W-:Y:S01]  /*1c50*/  F2FP.F16.F32.PACK_AB R47, R42, R47 ;  /* 0x0000002f2a2f723e */ /* 0x000fe200000000ff */
        /* <DEDUP_REMOVED lines=8> */
[C---:B------:R-:W-:Y:S01]  /*1ce0*/  F2FP.F16.F32.PACK_AB R36, R41.reuse, R36 ;  /* 0x000000242924723e */ /* 0x040fe200000000ff */
[----:B------:R-:W-:Y:S01]  /*1cf0*/  FMUL.FTZ R49, R41, UR12 ;  /* 0x0000000c29317c20 */ /* 0x000fe20008410000 */
[----:B------:R-:W-:Y:S01]  /*1d00*/  FMUL.FTZ R50, R42, UR12 ;  /* 0x0000000c2a327c20 */ /* 0x000fe20008410000 */
[----:B------:R-:W-:Y:S01]  /*1d10*/  FMUL.FTZ R51, R43, UR12 ;  /* 0x0000000c2b337c20 */ /* 0x000fe20008410000 */
[----:B------:R-:W-:Y:S01]  /*1d20*/  FMUL.FTZ R48, R40, UR12 ;  /* 0x0000000c28307c20 */ /* 0x000fe20008410000 */
[----:B------:R-:W-:Y:S01]  /*1d30*/  F2FP.F16.F32.PACK_AB R41, R107, R112 ;  /* 0x000000706b29723e */ /* 0x000fe200000000ff */
[----:B------:R-:W-:Y:S01]  /*1d40*/  FMUL.FTZ R82, R112, UR12 ;  /* 0x0000000c70527c20 */ /* 0x000fe20008410000 */
[----:B------:R-:W-:Y:S01]  /*1d50*/  F2FP.F16.F32.PACK_AB R42, R103, R42 ;  /* 0x0000002a672a723e */ /* 0x000fe200000000ff */
[----:B------:R-:W-:Y:S01]  /*1d60*/  FMUL.FTZ R107, R107, UR12 ;  /* 0x0000000c6b6b7c20 */ /* 0x000fe20008410000 */
[C---:B------:R-:W-:Y:S01]  /*1d70*/  F2FP.F16.F32.PACK_AB R43, R108.reuse, R43 ;  /* 0x0000002b6c2b723e */ /* 0x040fe200000000ff */
[----:B------:R-:W-:Y:S01]  /*1d80*/  FMUL.FTZ R103, R103, UR12 ;  /* 0x0000000c67677c20 */ /* 0x000fe20008410000 */
[C---:B------:R-:W-:Y:S01]  /*1d90*/  F2FP.F16.F32.PACK_AB R40, R111.reuse, R40 ;  /* 0x000000286f28723e */ /* 0x040fe200000000ff */
[----:B------:R-:W-:Y:S01]  /*1da0*/  FMUL.FTZ R108, R108, UR12 ;  /* 0x0000000c6c6c7c20 */ /* 0x000fe20008410000 */
[----:B------:R-:W-:Y:S01]  /*1db0*/  FMUL.FTZ R111, R111, UR12 ;  /* 0x0000000c6f6f7c20 */ /* 0x000fe20008410000 */
[----:B0-----:R-:W-:Y:S01]  /*1dc0*/  IMAD.WIDE.U32 R80, R85, 0x10, R78 ;  /* 0x0000001055507825 */ /* 0x001fe200078e004e */
[----:B------:R-:W-:-:S02]  /*1dd0*/  F2FP.F16.F32.PACK_AB R38, R99, R38 ;  /* 0x000000266326723e */ /* 0x000fc400000000ff */
[----:B------:R-:W-:Y:S01]  /*1de0*/  F2FP.F16.F32.PACK_AB R44, R49, R44 ;  /* 0x0000002c312c723e */ /* 0x000fe200000000ff */
[----:B-1----:R-:W-:Y:S01]  /*1df0*/  IMAD.WIDE.U32 R76, R85, 0x10, R74 ;  /* 0x00000010554c7825 */ /* 0x002fe200078e004a */
[----:B------:R-:W-:Y:S01]  /*1e00*/  F2FP.F16.F32.PACK_AB R51, R108, R51 ;  /* 0x000000336c33723e */ /* 0x000fe200000000ff */
[----:B------:R2:W-:Y:S01]  /*1e10*/  STG.E.128 desc[UR14][R80.64], R36 ;  /* 0x0000002450007986 */ /* 0x0005e2000c101d0e */
[----:B------:R-:W-:Y:S01]  /*1e20*/  F2FP.F16.F32.PACK_AB R50, R103, R50 ;  /* 0x000000326732723e */ /* 0x000fe200000000ff */
[----:B------:R-:W-:Y:S01]  /*1e30*/  IMAD.WIDE.U32 R78, R83, 0x10, R78 ;  /* 0x00000010534e7825 */ /* 0x000fe200078e004e */
[----:B------:R-:W-:Y:S01]  /*1e40*/  F2FP.F16.F32.PACK_AB R49, R107, R82 ;  /* 0x000000526b31723e */ /* 0x000fe200000000ff */
[----:B------:R2:W-:Y:S01]  /*1e50*/  STG.E.128 desc[UR14][R76.64], R44 ;  /* 0x0000002c4c007986 */ /* 0x0005e2000c101d0e */
[----:B------:R-:W-:Y:S01]  /*1e60*/  F2FP.F16.F32.PACK_AB R48, R111, R48 ;  /* 0x000000306f30723e */ /* 0x000fe200000000ff */
[----:B------:R-:W-:Y:S02]  /*1e70*/  IMAD.WIDE.U32 R74, R83, 0x10, R74 ;  /* 0x00000010534a7825 */ /* 0x000fe400078e004a */
[----:B------:R2:W-:Y:S04]  /*1e80*/  STG.E.128 desc[UR14][R78.64], R40 ;  /* 0x000000284e007986 */ /* 0x0005e8000c101d0e */
[----:B------:R2:W-:Y:S01]  /*1e90*/  STG.E.128 desc[UR14][R74.64], R48 ;  /* 0x000000304a007986 */ /* 0x0005e2000c101d0e */
[----:B------:R-:W-:Y:S05]  /*1ea0*/  BRA `(.L_x_733) ;  /* 0x0000000c002c7947 */ /* 0x000fea0003800000 */
.L_x_731:
        /* <DEDUP_REMOVED lines=20> */
[----:B-----5:R-:W-:-:S02]  /*1ff0*/  HADD2.F32 R39, -RZ, R30.H1_H1 ;  /* 0x3000001eff277230 */ /* 0x020fc40000004100 */
[----:B------:R-:W-:Y:S01]  /*2000*/  FADD.FTZ R42, R50, -R99 ;  /* 0x80000063322a7221 */ /* 0x000fe20000010000 */
[----:B------:R-:W-:Y:S01]  /*2010*/  FADD.FTZ R108, R108, -R37 ;  /* 0x800000256c6c7221 */ /* 0x000fe20000010000 */
[----:B------:R-:W-:Y:S02]  /*2020*/  HADD2.F32 R37, -RZ, R29.H1_H1 ;  /* 0x3000001dff257230 */ /* 0x000fe40000004100 */
[----:B------:R-:W-:Y:S01]  /*2030*/  FADD.FTZ R75, R84, -R41 ;  /* 0x80000029544b7221 */ /* 0x000fe20000010000 */
[----:B------:R-:W-:Y:S01]  /*2040*/  FADD.FTZ R82, R82, -R43 ;  /* 0x8000002b52527221 */ /* 0x000fe20000010000 */
[----:B------:R-:W-:Y:S01]  /*2050*/  FADD.FTZ R41, R51, -R98 ;  /* 0x8000006233297221 */ /* 0x000fe20000010000 */
[--C-:B------:R-:W-:Y:S02]  /*2060*/  HADD2.F32 R36, -RZ, R31.reuse.H0_H0 ;  /* 0x2000001fff247230 */ /* 0x100fe40000004100 */
[----:B------:R-:W-:Y:S01]  /*2070*/  FADD.FTZ R43, R49, -R106 ;  /* 0x8000006a312b7221 */ /* 0x000fe20000010000 */
[----:B------:R-:W-:Y:S01]  /*2080*/  FADD.FTZ R114, R47, -R114 ;  /* 0x800000722f727221 */ /* 0x000fe20000010000 */
[----:B------:R-:W-:Y:S01]  /*2090*/  FADD.FTZ R51, R46, -R111 ;  /* 0x8000006f2e337221 */ /* 0x000fe20000010000 */
[----:B------:R-:W-:Y:S01]  /*20a0*/  FADD.FTZ R109, R48, -R109 ;  /* 0x8000006d306d7221 */ /* 0x000fe20000010000 */
[----:B------:R-:W-:Y:S01]  /*20b0*/  FFMA.FTZ R42, R42, UR21, R39 ;  /* 0x000000152a2a7c23 */ /* 0x000fe20008010027 */
[----:B------:R-:W0:Y:S01]  /*20c0*/  LDC.64 R46, c[0x0][0x468] ;  /* 0x00011a00ff2e7b82 */ /* 0x000e220000000a00 */
[----:B------:R-:W-:-:S02]  /*20d0*/  HADD2.F32 R40, -RZ, R31.H1_H1 ;  /* 0x3000001fff287230 */ /* 0x000fc40000004100 */
[----:B------:R-:W-:Y:S01]  /*20e0*/  FFMA.FTZ R39, R82, UR21, R37 ;  /* 0x0000001552277c23 */ /* 0x000fe20008010025 */
[----:B------:R-:W-:Y:S02]  /*20f0*/  HADD2.F32 R48, -RZ, R32.H1_H1 ;  /* 0x30000020ff307230 */ /* 0x000fe40000004100 */
[----:B------:R-:W-:Y:S01]  /*2100*/  FADD.FTZ R103, R103, -R38 ;  /* 0x8000002667677221 */ /* 0x000fe20000010000 */
[----:B------:R-:W-:Y:S02]  /*2110*/  HADD2.F32 R37, -RZ, R28.H1_H1 ;  /* 0x3000001cff257230 */ /* 0x000fe40000004100 */
[----:B------:R-:W-:Y:S01]  /*2120*/  FADD.FTZ R77, R45, -R112 ;  /* 0x800000702d4d7221 */ /* 0x000fe20000010000 */
[----:B------:R-:W-:Y:S02]  /*2130*/  HADD2.F32 R50, -RZ, R33.H0_H0 ;  /* 0x20000021ff327230 */ /* 0x000fe40000004100 */
[----:B------:R-:W-:Y:S01]  /*2140*/  FFMA.FTZ R43, R43, UR21, R36 ;  /* 0x000000152b2b7c23 */ /* 0x000fe20008010024 */
[----:B------:R-:W-:-:S02]  /*2150*/  HADD2.F32 R38, -RZ, R30.H0_H0 ;  /* 0x2000001eff267230 */ /* 0x000fc40000004100 */
[----:B------:R-:W-:Y:S01]  /*2160*/  FADD.FTZ R89, R89, -R44 ;  /* 0x8000002c59597221 */ /* 0x000fe20000010000 */
[----:B------:R-:W-:Y:S02]  /*2170*/  HADD2.F32 R36, -RZ, R29.H0_H0 ;  /* 0x2000001dff247230 */ /* 0x000fe40000004100 */
[----:B------:R-:W-:Y:S01]  /*2180*/  FFMA.FTZ R44, R109, UR21, R40 ;  /* 0x000000156d2c7c23 */ /* 0x000fe20008010028 */
[----:B------:R-:W-:Y:S02]  /*2190*/  HADD2.F32 R45, -RZ, R32.H0_H0 ;  /* 0x20000020ff2d7230 */ /* 0x000fe40000004100 */
[----:B------:R-:W-:Y:S01]  /*21a0*/  FFMA.FTZ R51, R51, UR21, R48 ;  /* 0x0000001533337c23 */ /* 0x000fe20008010030 */
[----:B------:R-:W-:Y:S01]  /*21b0*/  FFMA.FTZ R40, R86, UR21, R37 ;  /* 0x0000001556287c23 */ /* 0x000fe20008010025 */
[----:B------:R-:W-:Y:S01]  /*21c0*/  FFMA.FTZ R74, R77, UR21, R50 ;  /* 0x000000154d4a7c23 */ /* 0x000fe20008010032 */
[----:B------:R-:W-:Y:S02]  /*21d0*/  HADD2.F32 R48, -RZ, R34.H1_H1 ;  /* 0x30000022ff307230 */ /* 0x000fe40000004100 */
[----:B------:R-:W-:Y:S01]  /*21e0*/  FFMA.FTZ R41, R41, UR21, R38 ;  /* 0x0000001529297c23 */ /* 0x000fe20008010026 */
[----:B------:R-:W-:-:S02]  /*21f0*/  HADD2.F32 R37, -RZ, R33.H1_H1 ;  /* 0x30000021ff257230 */ /* 0x000fc40000004100 */
[----:B------:R-:W-:Y:S01]  /*2200*/  FADD.FTZ R92, R92, -R107 ;  /* 0x8000006b5c5c7221 */ /* 0x000fe20000010000 */
[--C-:B------:R-:W-:Y:S02]  /*2210*/  HADD2.F32 R50, -RZ, R35.reuse.H0_H0 ;  /* 0x20000023ff327230 */ /* 0x100fe40000004100 */
[----:B------:R-:W-:Y:S01]  /*2220*/  FADD.FTZ R105, R105, -R116 ;  /* 0x8000007469697221 */ /* 0x000fe20000010000 */
[----:B------:R-:W-:Y:S01]  /*2230*/  FFMA.FTZ R38, R75, UR21, R36 ;  /* 0x000000154b267c23 */ /* 0x000fe20008010024 */
[----:B------:R-:W-:Y:S02]  /*2240*/  HADD2.F32 R36, -RZ, R28.H0_H0 ;  /* 0x2000001cff247230 */ /* 0x000fe40000004100 */
[----:B------:R-:W-:Y:S01]  /*2250*/  FFMA.FTZ R49, R114, UR21, R45 ;  /* 0x0000001572317c23 */ /* 0x000fe2000801002d */
[----:B------:R-:W-:Y:S02]  /*2260*/  HADD2.F32 R45, -RZ, R34.H0_H0 ;  /* 0x20000022ff2d7230 */ /* 0x000fe40000004100 */
[----:B------:R-:W-:Y:S01]  /*2270*/  FADD.FTZ R76, R95, -R110 ;  /* 0x8000006e5f4c7221 */ /* 0x000fe20000010000 */
[----:B------:R-:W-:-:S02]  /*2280*/  HADD2.F32 R79, -RZ, R35.H1_H1 ;  /* 0x30000023ff4f7230 */ /* 0x000fc40000004100 */
        /* <DEDUP_REMOVED lines=9> */
[----:B------:R-:W-:Y:S01]  /*2320*/  FFMA.FTZ R36, R89, UR21, R36 ;  /* 0x0000001559247c23 */ /* 0x000fe20008010024 */
[----:B------:R-:W-:Y:S01]  /*2330*/  FFMA.FTZ R76, R76, UR21, R45 ;  /* 0x000000154c4c7c23 */ /* 0x000fe2000801002d */
[----:B------:R-:W-:Y:S01]  /*2340*/  FFMA.FTZ R79, R108, UR21, R79 ;  /* 0x000000156c4f7c23 */ /* 0x000fe2000801004f */
        /* <DEDUP_REMOVED lines=14> */
[----:B------:R-:W-:-:S02]  /*2430*/  F2FP.F16.F32.PACK_AB R36, R41, R36 ;  /* 0x000000242924723e */ /* 0x000fc400000000ff */
[----:B------:R-:W-:Y:S01]  /*2440*/  F2FP.F16.F32.PACK_AB R43, R48, R43 ;  /* 0x0000002b302b723e */ /* 0x000fe200000000ff */
[----:B------:R-:W-:Y:S01]  /*2450*/  IMAD.WIDE.U32 R46, R83, 0x10, R46 ;  /* 0x00000010532e7825 */ /* 0x000fe200078e002e */
[----:B------:R-:W-:Y:S01]  /*2460*/  F2FP.F16.F32.PACK_AB R42, R77, R42 ;  /* 0x0000002a4d2a723e */ /* 0x000fe200000000ff */
[----:B------:R0:W-:Y:S01]  /*2470*/  STG.E.128 desc[UR14][R44.64], R36 ;  /* 0x000000242c007986 */ /* 0x0001e2000c101d0e */
[----:B------:R-:W-:Y:S02]  /*2480*/  F2FP.F16.F32.PACK_AB R41, R75, R74 ;  /* 0x0000004a4b29723e */ /* 0x000fe400000000ff */
[----:B------:R-:W-:-:S05]  /*2490*/  F2FP.F16.F32.PACK_AB R40, R51, R40 ;  /* 0x000000283328723e */ /* 0x000fca00000000ff */
[----:B------:R0:W-:Y:S01]  /*24a0*/  STG.E.128 desc[UR14][R46.64], R40 ;  /* 0x000000282e007986 */ /* 0x0001e2000c101d0e */
[----:B------:R-:W-:Y:S05]  /*24b0*/  BRA `(.L_x_733) ;  /* 0x0000000400a87947 */ /* 0x000fea0003800000 */
.L_x_734:
[--C-:B------:R-:W-:Y:S01]  /*24c0*/  FFMA.FTZ R38, R113, UR4, R37.reuse ;  /* 0x0000000471267c23 */ /* 0x100fe20008010025 */
[--C-:B------:R-:W-:Y:S01]  /*24d0*/  FFMA.FTZ R39, R104, UR4, R37.reuse ;  /* 0x0000000468277c23 */ /* 0x100fe20008010025 */
[--C-:B------:R-:W-:Y:S01]  /*24e0*/  FFMA.FTZ R112, R112, UR4, R37.reuse ;  /* 0x0000000470707c23 */ /* 0x100fe20008010025 */
[--C-:B------:R-:W-:Y:S01]  /*24f0*/  FFMA.FTZ R41, R102, UR4, R37.reuse ;  /* 0x0000000466297c23 */ /* 0x100fe20008010025 */
[----:B------:R-:W-:Y:S01]  /*2500*/  FADD.FTZ R103, R103, -R38 ;  /* 0x8000002667677221 */ /* 0x000fe20000010000 */
[----:B-----5:R-:W-:Y:S02]  /*2510*/  HADD2.F32 R38, -RZ, R28.H1_H1 ;  /* 0x3000001cff267230 */ /* 0x020fe40000004100 */
[----:B------:R-:W-:Y:S01]  /*2520*/  FFMA.FTZ R43, R100, UR4, R37 ;  /* 0x00000004642b7c23 */ /* 0x000fe20008010025 */
[----:B------:R-:W-:Y:S01]  /*2530*/  FADD.FTZ R39, R86, -R39 ;  /* 0x8000002756277221 */ /* 0x000fe20000010000 */
[--C-:B------:R-:W-:Y:S01]  /*2540*/  FFMA.FTZ R44, R44, UR4, R37.reuse ;  /* 0x000000042c2c7c23 */ /* 0x100fe20008010025 */
[--C-:B------:R-:W-:Y:S01]  /*2550*/  FFMA.FTZ R98, R98, UR4, R37.reuse ;  /* 0x0000000462627c23 */ /* 0x100fe20008010025 */
[----:B------:R-:W-:Y:S01]  /*2560*/  FFMA.FTZ R99, R99, UR4, R37 ;  /* 0x0000000463637c23 */ /* 0x000fe20008010025 */
[----:B------:R-:W-:Y:S01]  /*2570*/  FADD.FTZ R112, R45, -R112 ;  /* 0x800000702d707221 */ /* 0x000fe20000010000 */
[----:B------:R-:W-:Y:S01]  /*2580*/  FADD.FTZ R84, R84, -R41 ;  /* 0x8000002954547221 */ /* 0x000fe20000010000 */
[----:B------:R-:W-:-:S02]  /*2590*/  HADD2.F32 R45, -RZ, R29.H1_H1 ;  /* 0x3000001dff2d7230 */ /* 0x000fc40000004100 */
        /* <DEDUP_REMOVED lines=9> */
[----:B------:R-:W-:Y:S01]  /*2630*/  FFMA.FTZ R41, R39, UR21, R38 ;  /* 0x0000001527297c23 */ /* 0x000fe20008010026 */
[----:B------:R-:W-:-:S02]  /*2640*/  HADD2.F32 R37, -RZ, R28.H0_H0 ;  /* 0x2000001cff257230 */ /* 0x000fc40000004100 */
[----:B------:R-:W-:Y:S01]  /*2650*/  FADD.FTZ R36, R89, -R44 ;  /* 0x8000002c59247221 */ /* 0x000fe20000010000 */
[--C-:B------:R-:W-:Y:S02]  /*2660*/  HADD2.F32 R39, -RZ, R30.reuse.H0_H0 ;  /* 0x2000001eff277230 */ /* 0x100fe40000004100 */
[----:B------:R-:W-:Y:S01]  /*2670*/  FADD.FTZ R98, R51, -R98 ;  /* 0x8000006233627221 */ /* 0x000fe20000010000 */
[----:B------:R-:W-:Y:S02]  /*2680*/  HADD2.F32 R40, -RZ, R30.H1_H1 ;  /* 0x3000001eff287230 */ /* 0x000fe40000004100 */
[----:B------:R-:W-:Y:S01]  /*2690*/  FADD.FTZ R99, R50, -R99 ;  /* 0x8000006332637221 */ /* 0x000fe20000010000 */
[----:B------:R-:W-:Y:S01]  /*26a0*/  HADD2.F32 R43, -RZ, R29.H0_H0 ;  /* 0x2000001dff2b7230 */ /* 0x000fe20000004100 */
[----:B------:R-:W0:Y:S01]  /*26b0*/  LDC.64 R76, c[0x0][0x478] ;  /* 0x00011e00ff4c7b82 */ /* 0x000e220000000a00 */
[----:B------:R-:W-:Y:S01]  /*26c0*/  FFMA.FTZ R82, R82, UR21, R45 ;  /* 0x0000001552527c23 */ /* 0x000fe2000801002d */
[----:B------:R-:W-:-:S02]  /*26d0*/  HADD2.F32 R44, -RZ, R32.H1_H1 ;  /* 0x30000020ff2c7230 */ /* 0x000fc40000004100 */
[----:B------:R-:W-:Y:S01]  /*26e0*/  FADD.FTZ R111, R46, -R111 ;  /* 0x8000006f2e6f7221 */ /* 0x000fe20000010000 */
[----:B------:R-:W-:Y:S02]  /*26f0*/  HADD2.F32 R45, -RZ, R33.H0_H0 ;  /* 0x20000021ff2d7230 */ /* 0x000fe40000004100 */
[----:B------:R-:W-:Y:S01]  /*2700*/  FFMA.FTZ R36, R36, UR21, R37 ;  /* 0x0000001524247c23 */ /* 0x000fe20008010025 */
[----:B------:R-:W-:Y:S01]  /*2710*/  FFMA.FTZ R38, R98, UR21, R39 ;  /* 0x0000001562267c23 */ /* 0x000fe20008010027 */
[----:B------:R-:W-:Y:S01]  /*2720*/  FFMA.FTZ R99, R99, UR21, R40 ;  /* 0x0000001563637c23 */ /* 0x000fe20008010028 */
[----:B------:R-:W1:Y:S01]  /*2730*/  LDC.64 R74, c[0x0][0x468] ;  /* 0x00011a00ff4a7b82 */ /* 0x000e620000000a00 */
[----:B------:R-:W-:Y:S01]  /*2740*/  FFMA.FTZ R37, R84, UR21, R43 ;  /* 0x0000001554257c23 */ /* 0x000fe2000801002b */
[--C-:B------:R-:W-:Y:S02]  /*2750*/  HADD2.F32 R39, -RZ, R31.reuse.H0_H0 ;  /* 0x2000001fff277230 */ /* 0x100fe40000004100 */
[----:B------:R-:W-:Y:S01]  /*2760*/  FADD.FTZ R106, R49, -R106 ;  /* 0x8000006a316a7221 */ /* 0x000fe20000010000 */
[----:B------:R-:W-:-:S02]  /*2770*/  HADD2.F32 R40, -RZ, R31.H1_H1 ;  /* 0x3000001fff287230 */ /* 0x000fc40000004100 */
[----:B------:R-:W-:Y:S01]  /*2780*/  FADD.FTZ R109, R48, -R109 ;  /* 0x8000006d306d7221 */ /* 0x000fe20000010000 */
[----:B------:R-:W-:Y:S02]  /*2790*/  HADD2.F32 R43, -RZ, R32.H0_H0 ;  /* 0x20000020ff2b7230 */ /* 0x000fe40000004100 */
[----:B------:R-:W-:Y:S01]  /*27a0*/  FADD.FTZ R114, R47, -R114 ;  /* 0x800000722f727221 */ /* 0x000fe20000010000 */
[----:B------:R-:W-:Y:S01]  /*27b0*/  FFMA.FTZ R111, R111, UR21, R44 ;  /* 0x000000156f6f7c23 */ /* 0x000fe2000801002c */
[----:B------:R-:W-:Y:S01]  /*27c0*/  FFMA.FTZ R112, R112, UR21, R45 ;  /* 0x0000001570707c23 */ /* 0x000fe2000801002d */
[----:B------:R-:W-:Y:S02]  /*27d0*/  HADD2.F32 R44, -RZ, R33.H1_H1 ;  /* 0x30000021ff2c7230 */ /* 0x000fe40000004100 */
[----:B------:R-:W-:Y:S01]  /*27e0*/  FADD.FTZ R107, R92, -R107 ;  /* 0x8000006b5c6b7221 */ /* 0x000fe20000010000 */
[----:B------:R-:W-:Y:S02]  /*27f0*/  HADD2.F32 R45, -RZ, R35.H0_H0 ;  /* 0x20000023ff2d7230 */ /* 0x000fe40000004100 */
[----:B------:R-:W-:Y:S01]  /*2800*/  FADD.FTZ R116, R105, -R116 ;  /* 0x8000007469747221 */ /* 0x000fe20000010000 */
[----:B------:R-:W-:Y:S01]  /*2810*/  FFMA.FTZ R39, R106, UR21, R39 ;  /* 0x000000156a277c23 */ /* 0x000fe20008010027 */
[----:B------:R-:W-:Y:S01]  /*2820*/  FFMA.FTZ R42, R109, UR21, R40 ;  /* 0x000000156d2a7c23 */ /* 0x000fe20008010028 */
[----:B------:R-:W-:Y:S01]  /*2830*/  FFMA.FTZ R40, R114, UR21, R43 ;  /* 0x0000001572287c23 */ /* 0x000fe2000801002b */
[----:B------:R-:W-:-:S02]  /*2840*/  HADD2.F32 R43, -RZ, R34.H0_H0 ;  /* 0x20000022ff2b7230 */ /* 0x000fc40000004100 */
[----:B------:R-:W-:Y:S01]  /*2850*/  FADD.FTZ R110, R95, -R110 ;  /* 0x8000006e5f6e7221 */ /* 0x000fe20000010000 */
[----:B------:R-:W-:Y:S02]  /*2860*/  HADD2.F32 R46, -RZ, R34.H1_H1 ;  /* 0x30000022ff2e7230 */ /* 0x000fe40000004100 */
[----:B------:R-:W-:Y:S01]  /*2870*/  FFMA.FTZ R107, R107, UR21, R44 ;  /* 0x000000156b6b7c23 */ /* 0x000fe2000801002c */
[----:B------:R-:W-:Y:S02]  /*2880*/  HADD2.F32 R48, -RZ, R35.H1_H1 ;  /* 0x30000023ff307230 */ /* 0x000fe40000004100 */
[----:B------:R-:W-:Y:S01]  /*2890*/  FFMA.FTZ R116, R116, UR21, R45 ;  /* 0x0000001574747c23 */ /* 0x000fe2000801002d */
[----:B------:R-:W-:Y:S01]  /*28a0*/  FMUL.FTZ R47, R39, UR12 ;  /* 0x0000000c272f7c20 */ /* 0x000fe20008410000 */
[----:B------:R-:W-:Y:S01]  /*28b0*/  FMUL.FTZ R44, R42, UR12 ;  /* 0x0000000c2a2c7c20 */ /* 0x000fe20008410000 */
[----:B------:R-:W-:Y:S01]  /*28c0*/  FADD.FTZ R115, R108, -R115 ;  /* 0x800000736c737221 */ /* 0x000fe20000010000 */
[----:B------:R-:W-:Y:S01]  /*28d0*/  FMUL.FTZ R45, R37, UR12 ;  /* 0x0000000c252d7c20 */ /* 0x000fe20008410000 */
[----:B------:R-:W-:Y:S01]  /*28e0*/  F2FP.F16.F32.PACK_AB R37, R82, R37 ;  /* 0x000000255225723e */ /* 0x000fe200000000ff */
[----:B------:R-:W-:Y:S01]  /*28f0*/  FFMA.FTZ R110, R110, UR21, R43 ;  /* 0x000000156e6e7c23 */ /* 0x000fe2000801002b */
[----:B------:R-:W-:Y:S01]  /*2900*/  FFMA.FTZ R103, R103, UR21, R46 ;  /* 0x0000001567677c23 */ /* 0x000fe2000801002e */
[----:B------:R-:W-:Y:S01]  /*2910*/  FMUL.FTZ R82, R82, UR12 ;  /* 0x0000000c52527c20 */ /* 0x000fe20008410000 */
[----:B------:R-:W-:Y:S01]  /*2920*/  FFMA.FTZ R115, R115, UR21, R48 ;  /* 0x0000001573737c23 */ /* 0x000fe20008010030 */
[----:B------:R-:W-:Y:S01]  /*2930*/  F2FP.F16.F32.PACK_AB R47, R44, R47 ;  /* 0x0000002f2c2f723e */ /* 0x000fe200000000ff */
[----:B------:R-:W-:Y:S01]  /*2940*/  FMUL.FTZ R44, R36, UR12 ;  /* 0x0000000c242c7c20 */ /* 0x000fe20008410000 */
[----:B------:R-:W-:Y:S01]  /*2950*/  FMUL.FTZ R46, R38, UR12 ;  /* 0x0000000c262e7c20 */ /* 0x000fe20008410000 */
[----:B------:R-:W-:Y:S01]  /*2960*/  FMUL.FTZ R43, R99, UR12 ;  /* 0x0000000c632b7c20 */ /* 0x000fe20008410000 */
[----:B------:R-:W-:Y:S01]  /*2970*/  F2FP.F16.F32.PACK_AB R39, R42, R39 ;  /* 0x000000272a27723e */ /* 0x000fe200000000ff */
[C---:B------:R-:W-:Y:S01]  /*2980*/  FMUL.FTZ R49, R41.reuse, UR12 ;  /* 0x0000000c29317c20 */ /* 0x040fe20008410000 */
[----:B------:R-:W-:Y:S01]  /*2990*/  F2FP.F16.F32.PACK_AB R36, R41, R36 ;  /* 0x000000242924723e */ /* 0x000fe200000000ff */
[----:B------:R-:W-:Y:S01]  /*29a0*/  FMUL.FTZ R48, R40, UR12 ;  /* 0x0000000c28307c20 */ /* 0x000fe20008410000 */
[----:B------:R-:W-:Y:S01]  /*29b0*/  F2FP.F16.F32.PACK_AB R45, R82, R45 ;  /* 0x0000002d522d723e */ /* 0x000fe200000000ff */
[----:B------:R-:W-:Y:S01]  /*29c0*/  FMUL.FTZ R82, R112, UR12 ;  /* 0x0000000c70527c20 */ /* 0x000fe20008410000 */
[C---:B------:R-:W-:Y:S01]  /*29d0*/  F2FP.F16.F32.PACK_AB R41, R107.reuse, R112 ;  /* 0x000000706b29723e */ /* 0x040fe200000000ff */
        /* <DEDUP_REMOVED lines=19> */
[----:B------:R-:W-:Y:S01]  /*2b10*/  IMAD.WIDE.U32 R74, R83, 0x10, R74 ;  /* 0x00000010534a7825 */ /* 0x000fe200078e004a */
[----:B------:R-:W-:Y:S01]  /*2b20*/  F2FP.F16.F32.PACK_AB R49, R107, R82 ;  /* 0x000000526b31723e */ /* 0x000fe200000000ff */
[----:B------:R1:W-:Y:S01]  /*2b30*/  STG.E.128 desc[UR14][R76.64], R40 ;  /* 0x000000284c007986 */ /* 0x0003e2000c101d0e */
[----:B------:R-:W-:-:S05]  /*2b40*/  F2FP.F16.F32.PACK_AB R48, R111, R48 ;  /* 0x000000306f30723e */ /* 0x000fca00000000ff */
[----:B------:R1:W-:Y:S02]  /*2b50*/  STG.E.128 desc[UR14][R74.64], R48 ;  /* 0x000000304a007986 */ /* 0x0003e4000c101d0e */
.L_x_733:
        /* <DEDUP_REMOVED lines=36> */
.L_x_728:
        /* <DEDUP_REMOVED lines=16> */
.L_x_736:
        /* <DEDUP_REMOVED lines=14> */
.L_x_7987:


//--------------------- .text._ZN10layer_norm13ln_bwd_kernelINS_13Kernel_traitsI6__halfS2_S2_S2_fjLj2048ELj1ELj1ELj4ELj16ENS_18Kernel_traits_baseILj2048ES2_S2_S2_S2_fjLj128EEEEELb0ELb0ELb1ELb0EEEvNS_9BwdParamsE --------------------------
	.section	.text._ZN10layer_norm13ln_bwd_kernelINS_13Kernel_traitsI6__halfS2_S2_S2_fjLj2048ELj1ELj1ELj4ELj16ENS_18Kernel_traits_baseILj2048ES2_S2_S2_S2_fjLj128EEEEELb0ELb0ELb1ELb0EEEvNS_9BwdParamsE,"ax",@progbits
	.align	128
        .global         _ZN10layer_norm13ln_bwd_kernelINS_13Kernel_traitsI6__halfS2_S2_S2_fjLj2048ELj1ELj1ELj4ELj16ENS_18Kernel_traits_baseILj2048ES2_S2_S2_S2_fjLj128EEEEELb0ELb0ELb1ELb0EEEvNS_9BwdParamsE
        .type           _ZN10layer_norm13ln_bwd_kernelINS_13Kernel_traitsI6__halfS2_S2_S2_fjLj2048ELj1ELj1ELj4ELj16ENS_18Kernel_traits_baseILj2048ES2_S2_S2_S2_fjLj128EEEEELb0ELb0ELb1ELb0EEEvNS_9BwdParamsE,@function
        .size           _ZN10layer_norm13ln_bwd_kernelINS_13Kernel_traitsI6__halfS2_S2_S2_fjLj2048ELj1ELj1ELj4ELj16ENS_18Kernel_traits_baseILj2048ES2_S2_S2_S2_fjLj128EEEEELb0ELb0ELb1ELb0EEEvNS_9BwdParamsE,(.L_x_7988 - _ZN10layer_norm13ln_bwd_kernelINS_13Kernel_traitsI6__halfS2_S2_S2_fjLj2048ELj1ELj1ELj4ELj16ENS_18Kernel_traits_baseILj2048ES2_S2_S2_S2_fjLj128EEEEELb0ELb0ELb1ELb0EEEvNS_9BwdParamsE)
        .other          _ZN10layer_norm13ln_bwd_kernelINS_13Kernel_traitsI6__halfS2_S2_S2_fjLj2048ELj1ELj1ELj4ELj16ENS_18Kernel_traits_baseILj2048ES2_S2_S2_S2_fjLj128EEEEELb0ELb0ELb1ELb0EEEvNS_9BwdParamsE,@"STO_CUDA_ENTRY STV_DEFAULT"
_ZN10layer_norm13ln_bwd_kernelINS_13Kernel_traitsI6__halfS2_S2_S2_fjLj2048ELj1ELj1ELj4ELj16ENS_18Kernel_traits_baseILj2048ES2_S2_S2_S2_fjLj128EEEEELb0ELb0ELb1ELb0EEEvNS_9BwdParamsE:
.text._ZN10layer_norm13ln_bwd_kernelINS_13Kernel_traitsI6__halfS2_S2_S2_fjLj2048ELj1ELj1ELj4ELj16ENS_18Kernel_traits_baseILj2048ES2_S2_S2_S2_fjLj128EEEEELb0ELb0ELb1ELb0EEEvNS_9BwdParamsE:
        /* <DEDUP_REMOVED lines=16> */
[----:B------:R-:W-:-:S06]  /*0100*/  @P1 LOP3.LUT R9, R9, 0x80, RZ, 0xfc, !PT ;  /* 0x0000008009091812 */ /* 0x000fcc00078efcff */
[----:B------:R-:W0:Y:S01]  /*0110*/  S2UR UR4, SR_CTAID.X ;  /* 0x00000000000479c3 */ /* 0x000e220000002500 */
[----:B--2---:R0:W5:Y:S01]  /*0120*/  @P1 LDG.E.128 R20, desc[UR10][R2.64] ;  /* 0x0000000a02141981 */ /* 0x004162000c1e1d00 */
[----:B-1----:R-:W-:-:S05]  /*0130*/  @P3 IMAD.WIDE.U32 R4, R9, 0x10, R4 ;  /* 0x0000001009043825 */ /* 0x002fca00078e0004 */
[----:B------:R1:W5:Y:S01]  /*0140*/  @P3 LDG.E.128 R24, desc[UR10][R4.64] ;  /* 0x0000000a04183981 */ /* 0x000362000c1e1d00 */
        /* <DEDUP_REMOVED lines=18> */
[----:B-1----:R-:W-:Y:S06]  /*0270*/  @P0 BRA `(.L_x_737) ;  /* 0x0000003800a40947 */ /* 0x002fec0003800000 */
        /* <DEDUP_REMOVED lines=22> */
.L_x_771:
[----:B0-----:R-:W0:Y:S08]  /*03e0*/  LDC.64 R4, c[0x0][0x3f8] ;  /* 0x0000fe00ff047b82 */ /* 0x001e300000000a00 */
[----:B------:R-:W1:Y:S08]  /*03f0*/  LDC.64 R6, c[0x0][0x3f0] ;  /* 0x0000fc00ff067b82 */ /* 0x000e700000000a00 */
[----:B------:R-:W2:Y:S01]  /*0400*/  LDC.64 R76, c[0x0][0x3c8] ;  /* 0x0000f200ff4c7b82 */ /* 0x000ea20000000a00 */
[----:B0-----:R-:W-:-:S05]  /*0410*/  IMAD.WIDE R78, R2, 0x4, R4 ;  /* 0x00000004024e7825 */ /* 0x001fca00078e0204 */
[----:B------:R-:W3:Y:S01]  /*0420*/  LDG.E R4, desc[UR10][R78.64] ;  /* 0x0000000a4e047981 */ /* 0x000ee2000c1e1900 */
[----:B-1----:R-:W-:-:S06]  /*0430*/  IMAD.WIDE R6, R2, 0x4, R6 ;  /* 0x0000000402067825 */ /* 0x002fcc00078e0206 */
[----:B-----5:R0:W5:Y:S01]  /*0440*/  LDG.E R6, desc[UR10][R6.64] ;  /* 0x0000000a06067981 */ /* 0x020162000c1e1900 */
[----:B--2---:R-:W-:-:S05]  /*0450*/  IMAD.WIDE R76, R2, 0x4, R76 ;  /* 0x00000004024c7825 */ /* 0x004fca00078e024c */
[----:B------:R0:W5:Y:S01]  /*0460*/  LDG.E R5, desc[UR10][R76.64] ;  /* 0x0000000a4c057981 */ /* 0x000162000c1e1900 */
[----:B------:R-:W-:Y:S01]  /*0470*/  BSSY.RECONVERGENT B0, `(.L_x_738) ;  /* 0x00000e8000007945 */ /* 0x000fe20003800200 */
[----:B------:R-:W-:Y:S02]  /*0480*/  CS2R R106, SRZ ;  /* 0x00000000006a7805 */ /* 0x000fe4000001ff00 */
[----:B---3--:R-:W-:-:S13]  /*0490*/  ISETP.GE.AND P3, PT, R4, 0x1, PT ;  /* 0x000000010400780c */ /* 0x008fda0003f66270 */
[----:B0-----:R-:W-:Y:S05]  /*04a0*/  @!P3 BRA `(.L_x_739) ;  /* 0x0000000c0048b947 */ /* 0x001fea0003800000 */
[----:B------:R-:W0:Y:S01]  /*04b0*/  LDC.64 R76, c[0x0][0x3c0] ;  /* 0x0000f000ff4c7b82 */ /* 0x000e220000000a00 */
[----:B------:R-:W-:Y:S02]  /*04c0*/  SHF.R.S32.HI R7, RZ, 0x1f, R2 ;  /* 0x0000001fff077819 */ /* 0x000fe40000011402 */
[----:B0-----:R-:W-:-:S04]  /*04d0*/  LEA R76, P0, R2, R76, 0x2 ;  /* 0x0000004c024c7211 */ /* 0x001fc800078010ff */
[----:B------:R-:W-:Y:S02]  /*04e0*/  LEA.HI.X R77, R2, R77, R7, 0x2, P0 ;  /* 0x0000004d024d7211 */ /* 0x000fe400000f1407 */
[----:B------:R-:W0:Y:S03]  /*04f0*/  LDC R7, c[0x0][0x388] ;  /* 0x0000e200ff077b82 */ /* 0x000e260000000800 */
[----:B------:R-:W2:Y:S01]  /*0500*/  LDG.E R76, desc[UR10][R76.64] ;  /* 0x0000000a4c4c7981 */ /* 0x000ea2000c1e1900 */
[----:B------:R-:W-:Y:S01]  /*0510*/  IADD3 R78, PT, PT, R4, -0x1, RZ ;  /* 0xffffffff044e7810 */ /* 0x000fe20007ffe0ff */
[----:B------:R-:W-:Y:S01]  /*0520*/  BSSY.RECONVERGENT B1, `(.L_x_740) ;  /* 0x000006d000017945 */ /* 0x000fe20003800200 */
[----:B------:R-:W-:Y:S02]  /*0530*/  ISETP.GE.U32.AND P2, PT, R0, 0x80, PT ;  /* 0x000000800000780c */ /* 0x000fe40003f46070 */
[----:B------:R-:W-:-:S02]  /*0540*/  CS2R R106, SRZ ;  /* 0x00000000006a7805 */ /* 0x000fc4000001ff00 */
[----:B------:R-:W-:Y:S02]  /*0550*/  ISETP.NE.AND P0, PT, RZ, UR9, PT ;  /* 0x00000009ff007c0c */ /* 0x000fe4000bf05270 */
[----:B------:R-:W-:Y:S01]  /*0560*/  ISETP.GE.U32.AND P1, PT, R0, 0x100, PT ;  /* 0x000001000000780c */ /* 0x000fe20003f26070 */
[-C--:B0-----:R-:W-:Y:S02]  /*0570*/  IMAD R8, R2, R7.reuse, RZ ;  /* 0x0000000702087224 */ /* 0x081fe400078e02ff */
        /* <DEDUP_REMOVED lines=19> */
[----:B------:R-:W-:Y:S02]  /*06b0*/  HADD2.F32 R9, -RZ, R20.H0_H0 ;  /* 0x20000014ff097230 */ /* 0x000fe40000004100 */
[----:B0-----:R-:W-:-:S05]  /*06c0*/  @P0 IMAD.WIDE.U32 R10, R105, 0x10, R10 ;  /* 0x00000010690a0825 */ /* 0x001fca00078e000a */
[----:B------:R0:W5:Y:S01]  /*06d0*/  @P0 LDG.E.128 R60, desc[UR10][R10.64] ;  /* 0x0000000a0a3c0981 */ /* 0x000162000c1e1d00 */
[----:B------:R-:W-:Y:S01]  /*06e0*/  HADD2.F32 R83, -RZ, R23.H1_H1 ;  /* 0x30000017ff537230 */ /* 0x000fe20000004100 */
[----:B------:R-:W-:Y:S02]  /*06f0*/  IADD3 R80, PT, PT, R80, 0x80, RZ ;  /* 0x0000008050507810 */ /* 0x000fe40007ffe0ff */
[----:B------:R-:W-:Y:S01]  /*0700*/  IADD3 R105, PT, PT, R105, 0x80, RZ ;  /* 0x0000008069697810 */ /* 0x000fe20007ffe0ff */
[----:B0-----:R-:W-:Y:S02]  /*0710*/  HADD2.F32 R11, -RZ, R20.H1_H1 ;  /* 0x30000014ff0b7230 */ /* 0x001fe40000004100 */
[--C-:B--2---:R-:W-:Y:S02]  /*0720*/  HADD2.F32 R78, -RZ, R12.reuse.H0_H0 ;  /* 0x2000000cff4e7230 */ /* 0x104fe40000004100 */
[----:B------:R-:W-:Y:S02]  /*0730*/  HADD2.F32 R86, -RZ, R13.H0_H0 ;  /* 0x2000000dff567230 */ /* 0x000fe40000004100 */
[----:B------:R-:W-:-:S02]  /*0740*/  HADD2.F32 R84, -RZ, R12.H1_H1 ;  /* 0x3000000cff547230 */ /* 0x000fc40000004100 */
[C---:B------:R-:W-:Y:S01]  /*0750*/  FADD.FTZ R10, -R103.reuse, R78 ;  /* 0x0000004e670a7221 */ /* 0x040fe20000010100 */
[----:B------:R-:W-:Y:S02]  /*0760*/  HADD2.F32 R108, -RZ, R14.H0_H0 ;  /* 0x2000000eff6c7230 */ /* 0x000fe40000004100 */
[----:B------:R-:W-:Y:S01]  /*0770*/  FADD.FTZ R86, -R103, R86 ;  /* 0x0000005667567221 */ /* 0x000fe20000010100 */
[--C-:B---3--:R-:W-:Y:S02]  /*0780*/  HADD2.F32 R12, -RZ, R16.reuse.H0_H0 ;  /* 0x20000010ff0c7230 */ /* 0x108fe40000004100 */
[----:B-----5:R-:W-:Y:S01]  /*0790*/  FMUL.FTZ R3, R5, R10 ;  /* 0x0000000a05037220 */ /* 0x020fe20000410000 */
[----:B------:R-:W-:Y:S02]  /*07a0*/  HADD2.F32 R16, -RZ, R16.H1_H1 ;  /* 0x30000010ff107230 */ /* 0x000fe40000004100 */
[----:B------:R-:W-:Y:S01]  /*07b0*/  FADD.FTZ R108, -R103, R108 ;  /* 0x0000006c676c7221 */ /* 0x000fe20000010100 */
[----:B------:R-:W-:-:S02]  /*07c0*/  HADD2.F32 R88, -RZ, R13.H1_H1 ;  /* 0x3000000dff587230 */ /* 0x000fc40000004100 */
[----:B------:R-:W-:Y:S01]  /*07d0*/  FMUL.FTZ R10, R9, R12 ;  /* 0x0000000c090a7220 */ /* 0x000fe20000410000 */
[----:B------:R-:W-:Y:S02]  /*07e0*/  HADD2.F32 R110, -RZ, R14.H1_H1 ;  /* 0x3000000eff6e7230 */ /* 0x000fe40000004100 */
[----:B------:R-:W-:Y:S01]  /*07f0*/  FMUL.FTZ R9, R11, R16 ;  /* 0x000000100b097220 */ /* 0x000fe20000410000 */
[--C-:B------:R-:W-:Y:S02]  /*0800*/  HADD2.F32 R82, -RZ, R15.reuse.H0_H0 ;  /* 0x2000000fff527230 */ /* 0x100fe40000004100 */
[----:B------:R-:W-:Y:S01]  /*0810*/  FMUL.FTZ R11, R5, R86 ;  /* 0x00000056050b7220 */ /* 0x000fe20000410000 */
[----:B------:R-:W-:Y:S02]  /*0820*/  HADD2.F32 R76, -RZ, R15.H1_H1 ;  /* 0x3000000fff4c7230 */ /* 0x000fe40000004100 */
[----:B------:R-:W-:Y:S01]  /*0830*/  FADD.FTZ R84, -R103, R84 ;  /* 0x0000005467547221 */ /* 0x000fe20000010100 */
[----:B------:R-:W-:-:S02]  /*0840*/  HADD2.F32 R13, -RZ, R17.H0_H0 ;  /* 0x20000011ff0d7230 */ /* 0x000fc40000004100 */
[----:B------:R-:W-:Y:S01]  /*0850*/  FADD.FTZ R44, R44, R12 ;  /* 0x0000000c2c2c7221 */ /* 0x000fe20000010000 */
[----:B------:R-:W-:Y:S02]  /*0860*/  HADD2.F32 R14, -RZ, R21.H0_H0 ;  /* 0x20000015ff0e7230 */ /* 0x000fe40000004100 */
[----:B------:R-:W-:Y:S01]  /*0870*/  FFMA.FTZ R28, R3, R12, R28 ;  /* 0x0000000c031c7223 */ /* 0x000fe2000001001c */
[----:B------:R-:W-:Y:S02]  /*0880*/  HADD2.F32 R106, -RZ, R17.H1_H1 ;  /* 0x30000011ff6a7230 */ /* 0x000fe40000004100 */
[----:B------:R-:W-:Y:S01]  /*0890*/  FADD.FTZ R46, R46, R13 ;  /* 0x0000000d2e2e7221 */ /* 0x000fe20000010000 */
[----:B------:R-:W-:Y:S02]  /*08a0*/  HADD2.F32 R15, -RZ, R21.H1_H1 ;  /* 0x30000015ff0f7230 */ /* 0x000fe40000004100 */
[----:B------:R-:W-:Y:S01]  /*08b0*/  FMUL.FTZ R14, R14, R13 ;  /* 0x0000000d0e0e7220 */ /* 0x000fe20000410000 */
[----:B------:R-:W-:-:S02]  /*08c0*/  HADD2.F32 R17, -RZ, R18.H0_H0 ;  /* 0x20000012ff117230 */ /* 0x000fc40000004100 */
[----:B------:R-:W-:Y:S01]  /*08d0*/  FFMA.FTZ R30, R11, R13, R30 ;  /* 0x0000000d0b1e7223 */ /* 0x000fe2000001001e */
[----:B------:R-:W-:Y:S02]  /*08e0*/  HADD2.F32 R112, -RZ, R18.H1_H1 ;  /* 0x30000012ff707230 */ /* 0x000fe40000004100 */
[----:B------:R-:W-:Y:S01]  /*08f0*/  FMUL.FTZ R13, R15, R106 ;  /* 0x0000006a0f0d7220 */ /* 0x000fe20000410000 */
[--C-:B------:R-:W-:Y:S02]  /*0900*/  HADD2.F32 R77, -RZ, R19.reuse.H0_H0 ;  /* 0x20000013ff4d7230 */ /* 0x100fe40000004100 */
[C---:B------:R-:W-:Y:S01]  /*0910*/  FMUL.FTZ R15, R5.reuse, R108 ;  /* 0x0000006c050f7220 */ /* 0x040fe20000410000 */
[----:B------:R-:W-:Y:S02]  /*0920*/  HADD2.F32 R78, -RZ, R19.H1_H1 ;  /* 0x30000013ff4e7230 */ /* 0x000fe40000004100 */
[----:B------:R-:W-:Y:S01]  /*0930*/  FMUL.FTZ R12, R5, R84 ;  /* 0x00000054050c7220 */ /* 0x000fe20000410000 */
[----:B------:R-:W-:-:S02]  /*0940*/  HADD2.F32 R18, -RZ, R22.H0_H0 ;  /* 0x20000016ff127230 */ /* 0x000fc40000004100 */
[----:B------:R-:W-:Y:S01]  /*0950*/  FADD.FTZ R48, R48, R17 ;  /* 0x0000001130307221 */ /* 0x000fe20000010000 */
[----:B------:R-:W-:Y:S02]  /*0960*/  HADD2.F32 R19, -RZ, R22.H1_H1 ;  /* 0x30000016ff137230 */ /* 0x000fe40000004100 */
[-C--:B------:R-:W-:Y:S01]  /*0970*/  FFMA.FTZ R32, R15, R17.reuse, R32 ;  /* 0x000000110f207223 */ /* 0x080fe20000010020 */
[----:B------:R-:W-:Y:S01]  /*0980*/  FADD.FTZ R86, RZ, R10 ;  /* 0x0000000aff567221 */ /* 0x000fe20000010000 */
[----:B------:R-:W-:Y:S01]  /*0990*/  FMUL.FTZ R18, R18, R17 ;  /* 0x0000001112127220 */ /* 0x000fe20000410000 */
[----:B------:R-:W-:Y:S01]  /*09a0*/  FADD.FTZ R45, R45, R16 ;  /* 0x000000102d2d7221 */ /* 0x000fe20000010000 */
[----:B------:R-:W-:Y:S01]  /*09b0*/  FMUL.FTZ R17, R19, R112 ;  /* 0x0000007013117220 */ /* 0x000fe20000410000 */
[----:B------:R-:W-:Y:S01]  /*09c0*/  FFMA.FTZ R29, R12, R16, R29 ;  /* 0x000000100c1d7223 */ /* 0x000fe2000001001d */
[----:B------:R-:W-:Y:S01]  /*09d0*/  FFMA.FTZ R19, R3, R10, RZ ;  /* 0x0000000a03137223 */ /* 0x000fe200000100ff */
[C---:B------:R-:W-:Y:S01]  /*09e0*/  FADD.FTZ R16, -R103.reuse, R88 ;  /* 0x0000005867107221 */ /* 0x040fe20000010100 */
[----:B------:R-:W-:Y:S01]  /*09f0*/  FADD.FTZ R79, R86, R9 ;  /* 0x00000009564f7221 */ /* 0x000fe20000010000 */
[----:B------:R-:W-:Y:S01]  /*0a00*/  FADD.FTZ R88, -R103, R82 ;  /* 0x0000005267587221 */ /* 0x000fe20000010100 */
[----:B------:R-:W-:Y:S01]  /*0a10*/  FFMA.FTZ R86, R12, R9, R19 ;  /* 0x000000090c567223 */ /* 0x000fe20000010013 */
[----:B------:R-:W-:Y:S01]  /*0a20*/  FMUL.FTZ R16, R5, R16 ;  /* 0x0000001005107220 */ /* 0x000fe20000410000 */
[----:B------:R-:W-:Y:S01]  /*0a30*/  FADD.FTZ R82, R79, R14 ;  /* 0x0000000e4f527221 */ /* 0x000fe20000010000 */
[----:B------:R-:W-:Y:S01]  /*0a40*/  FADD.FTZ R47, R47, R106 ;  /* 0x0000006a2f2f7221 */ /* 0x000fe20000010000 */
[----:B------:R-:W-:Y:S01]  /*0a50*/  FFMA.FTZ R79, R11, R14, R86 ;  /* 0x0000000e0b4f7223 */ /* 0x000fe20000010056 */
[----:B------:R-:W-:Y:S01]  /*0a60*/  FFMA.FTZ R31, R16, R106, R31 ;  /* 0x0000006a101f7223 */ /* 0x000fe2000001001f */
[----:B------:R-:W-:-:S02]  /*0a70*/  HADD2.F32 R106, -RZ, R23.H0_H0 ;  /* 0x20000017ff6a7230 */ /* 0x000fc40000004100 */
[----:B------:R-:W-:Y:S01]  /*0a80*/  FMUL.FTZ R85, R5, R88 ;  /* 0x0000005805557220 */ /* 0x000fe20000410000 */
[----:B------:R-:W-:Y:S01]  /*0a90*/  FADD.FTZ R81, R82, R13 ;  /* 0x0000000d52517221 */ /* 0x000fe20000010000 */
[----:B------:R-:W-:Y:S01]  /*0aa0*/  FADD.FTZ R84, -R103, R110 ;  /* 0x0000006e67547221 */ /* 0x000fe20000010100 */
[----:B------:R-:W-:Y:S01]  /*0ab0*/  FFMA.FTZ R82, R16, R13, R79 ;  /* 0x0000000d10527223 */ /* 0x000fe2000001004f */
[-C--:B------:R-:W-:Y:S01]  /*0ac0*/  FMUL.FTZ R19, R106, R77.reuse ;  /* 0x0000004d6a137220 */ /* 0x080fe20000410000 */
[----:B------:R-:W-:Y:S01]  /*0ad0*/  FADD.FTZ R50, R50, R77 ;  /* 0x0000004d32327221 */ /* 0x000fe20000010000 */
[----:B------:R-:W-:Y:S01]  /*0ae0*/  FFMA.FTZ R34, R85, R77, R34 ;  /* 0x0000004d55227223 */ /* 0x000fe20000010022 */
[----:B------:R-:W-:Y:S01]  /*0af0*/  FADD.FTZ R88, -R103, R76 ;  /* 0x0000004c67587221 */ /* 0x000fe20000010100 */
        /* <DEDUP_REMOVED lines=15> */
.L_x_741:
[----:B----4-:R-:W-:Y:S05]  /*0bf0*/  BSYNC.RECONVERGENT B1 ;  /* 0x0000000000017941 */ /* 0x010fea0003800200 */
.L_x_740:
        /* <DEDUP_REMOVED lines=10> */
[----:B------:R-:W-:Y:S02]  /*0ca0*/  HADD2.F32 R89, -RZ, R24.H1_H1 ;  /* 0x30000018ff597230 */ /* 0x000fe40000004100 */
[----:B0-----:R-:W-:-:S05]  /*0cb0*/  @P0 IMAD.WIDE.U32 R90, R105, 0x10, R90 ;  /* 0x00000010695a0825 */ /* 0x001fca00078e005a */
[----:B------:R0:W5:Y:S01]  /*0cc0*/  @P0 LDG.E.128 R64, desc[UR10][R90.64] ;  /* 0x0000000a5a400981 */ /* 0x000162000c1e1d00 */
[----:B------:R-:W-:Y:S02]  /*0cd0*/  HADD2.F32 R97, -RZ, R26.H1_H1 ;  /* 0x3000001aff617230 */ /* 0x000fe40000004100 */
[----:B0-----:R-:W-:Y:S02]  /*0ce0*/  HADD2.F32 R90, -RZ, R24.H0_H0 ;  /* 0x20000018ff5a7230 */ /* 0x001fe40000004100 */
[--C-:B--2---:R-:W-:Y:S02]  /*0cf0*/  HADD2.F32 R92, -RZ, R76.reuse.H0_H0 ;  /* 0x2000004cff5c7230 */ /* 0x104fe40000004100 */
[----:B------:R-:W-:Y:S02]  /*0d00*/  HADD2.F32 R94, -RZ, R76.H1_H1 ;  /* 0x3000004cff5e7230 */ /* 0x000fe40000004100 */
[--C-:B------:R-:W-:Y:S02]  /*0d10*/  HADD2.F32 R96, -RZ, R77.reuse.H0_H0 ;  /* 0x2000004dff607230 */ /* 0x100fe40000004100 */
[----:B------:R-:W-:Y:S01]  /*0d20*/  FADD.FTZ R92, -R103, R92 ;  /* 0x0000005c675c7221 */ /* 0x000fe20000010100 */
[----:B------:R-:W-:-:S02]  /*0d30*/  HADD2.F32 R76, -RZ, R77.H1_H1 ;  /* 0x3000004dff4c7230 */ /* 0x000fc40000004100 */
[----:B------:R-:W-:Y:S01]  /*0d40*/  FADD.FTZ R94, -R103, R94 ;  /* 0x0000005e675e7221 */ /* 0x000fe20000010100 */
[--C-:B------:R-:W-:Y:S02]  /*0d50*/  HADD2.F32 R102, -RZ, R79.reuse.H0_H0 ;  /* 0x2000004fff667230 */ /* 0x100fe40000004100 */
[----:B-----5:R-:W-:Y:S01]  /*0d60*/  FMUL.FTZ R87, R5, R92 ;  /* 0x0000005c05577220 */ /* 0x020fe20000410000 */
[----:B------:R-:W-:Y:S02]  /*0d70*/  HADD2.F32 R104, -RZ, R79.H1_H1 ;  /* 0x3000004fff687230 */ /* 0x000fe40000004100 */
[C---:B------:R-:W-:Y:S01]  /*0d80*/  FADD.FTZ R96, -R103.reuse, R96 ;  /* 0x0000006067607221 */ /* 0x040fe20000010100 */
[----:B---3--:R-:W-:Y:S02]  /*0d90*/  HADD2.F32 R79, -RZ, R80.H0_H0 ;  /* 0x20000050ff4f7230 */ /* 0x008fe40000004100 */
[----:B------:R-:W-:Y:S01]  /*0da0*/  FADD.FTZ R98, -R103, R76 ;  /* 0x0000004c67627221 */ /* 0x000fe20000010100 */
[----:B------:R-:W-:-:S02]  /*0db0*/  HADD2.F32 R100, -RZ, R78.H0_H0 ;  /* 0x2000004eff647230 */ /* 0x000fc40000004100 */
[----:B------:R-:W-:Y:S01]  /*0dc0*/  FMUL.FTZ R92, R5, R94 ;  /* 0x0000005e055c7220 */ /* 0x000fe20000410000 */
[----:B------:R-:W-:Y:S01]  /*0dd0*/  FADD.FTZ R76, -R103, R102 ;  /* 0x00000066674c7221 */ /* 0x000fe20000010100 */
[----:B------:R-:W-:Y:S02]  /*0de0*/  HADD2.F32 R80, -RZ, R80.H1_H1 ;  /* 0x30000050ff507230 */ /* 0x000fe40000004100 */
[-C--:B------:R-:W-:Y:S01]  /*0df0*/  FMUL.FTZ R90, R90, R79.reuse ;  /* 0x0000004f5a5a7220 */ /* 0x080fe20000410000 */
[----:B------:R-:W-:Y:S02]  /*0e00*/  HADD2.F32 R93, -RZ, R81.H0_H0 ;  /* 0x20000051ff5d7230 */ /* 0x000fe40000004100 */
[----:B------:R-:W-:Y:S01]  /*0e10*/  FADD.FTZ R52, R52, R79 ;  /* 0x0000004f34347221 */ /* 0x000fe20000010000 */
[----:B------:R-:W-:Y:S01]  /*0e20*/  FFMA.FTZ R36, R87, R79, R36 ;  /* 0x0000004f57247223 */ /* 0x000fe20000010024 */
[----:B------:R-:W-:Y:S02]  /*0e30*/  HADD2.F32 R94, -RZ, R25.H0_H0 ;  /* 0x20000019ff5e7230 */ /* 0x000fe40000004100 */
[----:B------:R-:W-:Y:S01]  /*0e40*/  FADD.FTZ R108, -R103, R100 ;  /* 0x00000064676c7221 */ /* 0x000fe20000010100 */
[----:B------:R-:W-:-:S02]  /*0e50*/  HADD2.F32 R102, -RZ, R81.H1_H1 ;  /* 0x30000051ff667230 */ /* 0x000fc40000004100 */
[C---:B------:R-:W-:Y:S01]  /*0e60*/  FMUL.FTZ R91, R5.reuse, R96 ;  /* 0x00000060055b7220 */ /* 0x040fe20000410000 */
[----:B------:R-:W-:Y:S02]  /*0e70*/  HADD2.F32 R79, -RZ, R25.H1_H1 ;  /* 0x30000019ff4f7230 */ /* 0x000fe40000004100 */
[----:B------:R-:W-:Y:S01]  /*0e80*/  FMUL.FTZ R96, R5, R98 ;  /* 0x0000006205607220 */ /* 0x000fe20000410000 */
[----:B------:R-:W-:Y:S02]  /*0e90*/  HADD2.F32 R81, -RZ, R82.H0_H0 ;  /* 0x20000052ff517230 */ /* 0x000fe40000004100 */
[-C--:B------:R-:W-:Y:S01]  /*0ea0*/  FMUL.FTZ R89, R89, R80.reuse ;  /* 0x0000005059597220 */ /* 0x080fe20000410000 */
[----:B------:R-:W-:Y:S02]  /*0eb0*/  HADD2.F32 R98, -RZ, R26.H0_H0 ;  /* 0x2000001aff627230 */ /* 0x000fe40000004100 */
[----:B------:R-:W-:Y:S01]  /*0ec0*/  FADD.FTZ R53, R53, R80 ;  /* 0x0000005035357221 */ /* 0x000fe20000010000 */
[----:B------:R-:W-:Y:S01]  /*0ed0*/  FFMA.FTZ R37, R92, R80, R37 ;  /* 0x000000505c257223 */ /* 0x000fe20000010025 */
[-C--:B------:R-:W-:Y:S01]  /*0ee0*/  FMUL.FTZ R94, R94, R93.reuse ;  /* 0x0000005d5e5e7220 */ /* 0x080fe20000410000 */
[----:B------:R-:W-:Y:S01]  /*0ef0*/  FADD.FTZ R54, R54, R93 ;  /* 0x0000005d36367221 */ /* 0x000fe20000010000 */
[----:B------:R-:W-:Y:S01]  /*0f00*/  FFMA.FTZ R38, R91, R93, R38 ;  /* 0x0000005d5b267223 */ /* 0x000fe20000010026 */
[----:B------:R-:W-:Y:S01]  /*0f10*/  FMUL.FTZ R95, R5, R108 ;  /* 0x0000006c055f7220 */ /* 0x000fe20000410000 */
        /* <DEDUP_REMOVED lines=8> */
[----:B------:R-:W-:-:S02]  /*0fa0*/  HADD2.F32 R78, -RZ, R78.H1_H1 ;  /* 0x3000004eff4e7230 */ /* 0x000fc40000004100 */
[----:B------:R-:W-:Y:S01]  /*0fb0*/  FADD.FTZ R55, R55, R102 ;  /* 0x0000006637377221 */ /* 0x000fe20000010000 */
[----:B------:R-:W-:Y:S02]  /*0fc0*/  HADD2.F32 R110, -RZ, R82.H1_H1 ;  /* 0x30000052ff6e7230 */ /* 0x000fe40000004100 */
[----:B------:R-:W-:Y:S01]  /*0fd0*/  FADD.FTZ R82, R81, R94 ;  /* 0x0000005e51527221 */ /* 0x000fe20000010000 */
[----:B------:R-:W-:Y:S01]  /*0fe0*/  FFMA.FTZ R79, R91, R94, R80 ;  /* 0x0000005e5b4f7223 */ /* 0x000fe20000010050 */
[----:B------:R-:W-:Y:S01]  /*0ff0*/  FADD.FTZ R100, -R103, R78 ;  /* 0x0000004e67647221 */ /* 0x000fe20000010100 */
[----:B------:R-:W-:Y:S01]  /*1000*/  FFMA.FTZ R39, R96, R102, R39 ;  /* 0x0000006660277223 */ /* 0x000fe20000010027 */
[----:B------:R-:W-:Y:S01]  /*1010*/  FADD.FTZ R81, R82, R93 ;  /* 0x0000005d52517221 */ /* 0x000fe20000010000 */
[----:B------:R-:W-:Y:S01]  /*1020*/  FFMA.FTZ R80, R96, R93, R79 ;  /* 0x0000005d60507223 */ /* 0x000fe2000001004f */
[----:B------:R-:W-:Y:S02]  /*1030*/  HADD2.F32 R77, -RZ, R83.H0_H0 ;  /* 0x20000053ff4d7230 */ /* 0x000fe40000004100 */
[----:B------:R-:W-:Y:S01]  /*1040*/  FMUL.FTZ R101, R5, R76 ;  /* 0x0000004c05657220 */ /* 0x000fe20000410000 */
[----:B------:R-:W-:-:S02]  /*1050*/  HADD2.F32 R102, -RZ, R27.H0_H0 ;  /* 0x2000001bff667230 */ /* 0x000fc40000004100 */
[----:B------:R-:W-:Y:S01]  /*1060*/  FMUL.FTZ R97, R97, R110 ;  /* 0x0000006e61617220 */ /* 0x000fe20000410000 */
[----:B------:R-:W-:Y:S01]  /*1070*/  FMUL.FTZ R100, R5, R100 ;  /* 0x0000006405647220 */ /* 0x000fe20000410000 */
[----:B------:R-:W-:Y:S01]  /*1080*/  FADD.FTZ R76, R81, R98 ;  /* 0x00000062514c7221 */ /* 0x000fe20000010000 */
[----:B------:R-:W-:Y:S01]  /*1090*/  FFMA.FTZ R79, R95, R98, R80 ;  /* 0x000000625f4f7223 */ /* 0x000fe20000010050 */
[----:B------:R-:W-:Y:S02]  /*10a0*/  HADD2.F32 R78, -RZ, R83.H1_H1 ;  /* 0x30000053ff4e7230 */ /* 0x000fe40000004100 */
[----:B------:R-:W-:Y:S01]  /*10b0*/  FADD.FTZ R104, -R103, R104 ;  /* 0x0000006867687221 */ /* 0x000fe20000010100 */
[----:B------:R-:W-:Y:S02]  /*10c0*/  HADD2.F32 R83, -RZ, R27.H1_H1 ;  /* 0x3000001bff537230 */ /* 0x000fe40000004100 */
        /* <DEDUP_REMOVED lines=14> */
[----:B------:R-:W-:Y:S01]  /*11b0*/  FFMA.FTZ R106, R104, R102, R77 ;  /* 0x00000066686a7223 */ /* 0x000fe2000001004d */
[----:B------:R-:W-:Y:S06]  /*11c0*/  BRA `(.L_x_742) ;  /* 0x0000000000487947 */ /* 0x000fec0003800000 */
.L_x_739:
        /* <DEDUP_REMOVED lines=18> */
.L_x_742:
[----:B----4-:R-:W-:Y:S05]  /*12f0*/  BSYNC.RECONVERGENT B0 ;  /* 0x0000000000007941 */ /* 0x010fea0003800200 */
.L_x_738:
        /* <DEDUP_REMOVED lines=32> */
.L_x_744:
[----:B------:R-:W-:Y:S05]  /*1500*/  BSYNC.RECONVERGENT B0 ;  /* 0x0000000000007941 */ /* 0x000fea0003800200 */
.L_x_743:
[----:B------:R-:W1:Y:S08]  /*1510*/  S2UR UR5, SR_CgaCtaId ;  /* 0x00000000000579c3 */ /* 0x000e700000008800 */
[----:B------:R-:W-:Y:S01]  /*1520*/  BAR.SYNC.DEFER_BLOCKING 0x0 ;  /* 0x0000000000007b1d */ /* 0x000fe20000010000 */
[----:B-----5:R-:W-:Y:S02]  /*1530*/  ISETP.GE.AND P2, PT, R6, 0x1, PT ;  /* 0x000000010600780c */ /* 0x020fe40003f46270 */
[----:B------:R-:W-:-:S02]  /*1540*/  ISETP.GE.U32.AND P1, PT, R0, 0x80, PT ;  /* 0x000000800000780c */ /* 0x000fc40003f26070 */
[----:B------:R-:W-:Y:S01]  /*1550*/  ISETP.NE.AND P0, PT, RZ, UR9, PT ;  /* 0x00000009ff007c0c */ /* 0x000fe2000bf05270 */
[----:B------:R-:W-:Y:S01]  /*1560*/  UMOV UR4, 0x400 ;  /* 0x0000040000047882 */ /* 0x000fe20000000000 */
[----:B------:R-:W-:Y:S07]  /*1570*/  BSSY.RECONVERGENT B0, `(.L_x_745) ;  /* 0x0000149000007945 */ /* 0x000fee0003800200 */
        /* <DEDUP_REMOVED lines=17> */
[----:B------:R-:W-:Y:S02]  /*1690*/  HFMA2 R81, -RZ, RZ, 0, 0 ;  /* 0x00000000ff517431 */ /* 0x000fe400000001ff */
        /* <DEDUP_REMOVED lines=22> */
[----:B------:R-:W-:-:S04]  /*1800*/  F2FP.F16.F32.PACK_AB R76, RZ, R76 ;  /* 0x0000004cff4c723e */ /* 0x000fc800000000ff */
[----:B------:R-:W-:-:S07]  /*1810*/  PRMT R68, R76, 0x7610, R68 ;  /* 0x000076104c447816 */ /* 0x000fce0000000044 */
.L_x_749:
        /* <DEDUP_REMOVED lines=9> */
.L_x_750:
        /* <DEDUP_REMOVED lines=9> */
.L_x_751:
        /* <DEDUP_REMOVED lines=9> */
.L_x_752:
        /* <DEDUP_REMOVED lines=9> */
.L_x_753:
        /* <DEDUP_REMOVED lines=9> */
.L_x_754:
        /* <DEDUP_REMOVED lines=9> */
.L_x_755:
        /* <DEDUP_REMOVED lines=8> */
[----:B------:R-:W-:Y:S01]  /*1c00*/  PRMT R71, R71, 0x5410, R76 ;  /* 0x0000541047477816 */ /* 0x000fe2000000004c */
[----:B------:R-:W-:Y:S06]  /*1c10*/  BRA `(.L_x_756) ;  /* 0x0000000c00507947 */ /* 0x000fec0003800000 */
.L_x_748:
[-CC-:B------:R-:W-:Y:S01]  /*1c20*/  FFMA.FTZ R74, R12, R6.reuse, R83.reuse ;  /* 0x000000060c4a7223 */ /* 0x180fe20000010053 */
[-CC-:B------:R-:W-:Y:S01]  /*1c30*/  FFMA.FTZ R73, R3, R6.reuse, R83.reuse ;  /* 0x0000000603497223 */ /* 0x180fe20000010053 */
[----:B------:R-:W0:Y:S01]  /*1c40*/  @P2 LDC R105, c[0x0][0x40c] ;  /* 0x00010300ff692b82 */ /* 0x000e220000000800 */
[-C--:B------:R-:W-:Y:S01]  /*1c50*/  FFMA.FTZ R77, R11, R6.reuse, R83 ;  /* 0x000000060b4d7223 */ /* 0x080fe20000010053 */
[----:B------:R-:W-:Y:S01]  /*1c60*/  FADD.FTZ R74, R9, -R74 ;  /* 0x8000004a094a7221 */ /* 0x000fe20000010000 */
[----:B------:R-:W-:Y:S01]  /*1c70*/  FADD.FTZ R72, R10, -R73 ;  /* 0x800000490a487221 */ /* 0x000fe20000010000 */
[-CC-:B------:R-:W-:Y:S01]  /*1c80*/  FFMA.FTZ R107, R15, R6.reuse, R83.reuse ;  /* 0x000000060f6b7223 */ /* 0x180fe20000010053 */
[----:B------:R-:W-:Y:S01]  /*1c90*/  FFMA.FTZ R80, R16, R6, R83 ;  /* 0x0000000610507223 */ /* 0x000fe20000010053 */
[----:B------:R-:W-:Y:S01]  /*1ca0*/  FMUL.FTZ R73, R5, R74 ;  /* 0x0000004a05497220 */ /* 0x000fe20000410000 */
[----:B------:R-:W-:Y:S01]  /*1cb0*/  FADD.FTZ R74, R14, -R77 ;  /* 0x8000004d0e4a7221 */ /* 0x000fe20000010000 */
[----:B------:R-:W1:Y:S01]  /*1cc0*/  @P2 LDC R75, c[0x0][0x40c] ;  /* 0x00010300ff4b2b82 */ /* 0x000e620000000800 */
[-CC-:B------:R-:W-:Y:S01]  /*1cd0*/  FFMA.FTZ R108, R84, R6.reuse, R83.reuse ;  /* 0x00000006546c7223 */ /* 0x180fe20000010053 */
[----:B------:R-:W-:Y:S01]  /*1ce0*/  FFMA.FTZ R110, R85, R6, R83 ;  /* 0x00000006556e7223 */ /* 0x000fe20000010053 */
[----:B------:R-:W-:Y:S01]  /*1cf0*/  FADD.FTZ R106, R18, -R107 ;  /* 0x8000006b126a7221 */ /* 0x000fe20000010000 */
[C---:B------:R-:W-:Y:S01]  /*1d00*/  FMUL.FTZ R74, R5.reuse, R74 ;  /* 0x0000004a054a7220 */ /* 0x040fe20000410000 */
[----:B------:R-:W-:Y:S01]  /*1d10*/  ISETP.GT.AND P0, PT, R4, RZ, PT ;  /* 0x000000ff0400720c */ /* 0x000fe20003f04270 */
[----:B------:R-:W-:Y:S01]  /*1d20*/  FMUL.FTZ R72, R5, R72 ;  /* 0x0000004805487220 */ /* 0x000fe20000410000 */
[----:B------:R-:W-:Y:S01]  /*1d30*/  FADD.FTZ R80, R13, -R80 ;  /* 0x800000500d507221 */ /* 0x000fe20000010000 */
[----:B------:R-:W2:Y:S01]  /*1d40*/  @P2 LDC R78, c[0x0][0x40c] ;  /* 0x00010300ff4e2b82 */ /* 0x000ea20000000800 */
[----:B------:R-:W-:Y:S01]  /*1d50*/  FADD.FTZ R108, R17, -R108 ;  /* 0x8000006c116c7221 */ /* 0x000fe20000010000 */
[----:B------:R-:W-:Y:S01]  /*1d60*/  FADD.FTZ R110, R19, -R110 ;  /* 0x8000006e136e7221 */ /* 0x000fe20000010000 */
[C---:B------:R-:W-:Y:S01]  /*1d70*/  FMUL.FTZ R106, R5.reuse, R106 ;  /* 0x0000006a056a7220 */ /* 0x040fe20000410000 */
[----:B------:R-:W-:Y:S01]  /*1d80*/  FSEL R74, R74, RZ, P0 ;  /* 0x000000ff4a4a7208 */ /* 0x000fe20000000000 */
[C---:B------:R-:W-:Y:S01]  /*1d90*/  FMUL.FTZ R82, R5.reuse, R80 ;  /* 0x0000005005527220 */ /* 0x040fe20000410000 */
[C---:B------:R-:W-:Y:S01]  /*1da0*/  FMUL.FTZ R108, R5.reuse, R108 ;  /* 0x0000006c056c7220 */ /* 0x040fe20000410000 */
[----:B------:R-:W-:Y:S01]  /*1db0*/  FMUL.FTZ R110, R5, R110 ;  /* 0x0000006e056e7220 */ /* 0x000fe20000410000 */
[----:B------:R-:W3:Y:S01]  /*1dc0*/  @P2 LDC R76, c[0x0][0x40c] ;  /* 0x00010300ff4c2b82 */ /* 0x000ee20000000800 */
[----:B------:R-:W-:Y:S01]  /*1dd0*/  FSEL R72, R72, RZ, P0 ;  /* 0x000000ff48487208 */ /* 0x000fe20000000000 */
[----:B------:R-:W-:Y:S01]  /*1de0*/  FFMA.FTZ R109, R88, R6, R83 ;  /* 0x00000006586d7223 */ /* 0x000fe20000010053 */
[----:B------:R-:W-:Y:S01]  /*1df0*/  FSEL R107, R106, RZ, P0 ;  /* 0x000000ff6a6b7208 */ /* 0x000fe20000000000 */
[----:B0-----:R-:W-:Y:S01]  /*1e00*/  @P2 FMUL.FTZ R80, R74, R105 ;  /* 0x000000694a502220 */ /* 0x001fe20000410000 */
[----:B------:R-:W-:Y:S01]  /*1e10*/  FSEL R73, R73, RZ, P0 ;  /* 0x000000ff49497208 */ /* 0x000fe20000000000 */
[----:B------:R-:W-:Y:S01]  /*1e20*/  FADD.FTZ R106, R86, -R109 ;  /* 0x8000006d566a7221 */ /* 0x000fe20000010000 */
[----:B------:R-:W-:Y:S01]  /*1e30*/  FSEL R105, R82, RZ, P0 ;  /* 0x000000ff52697208 */ /* 0x000fe20000000000 */
[----:B------:R-:W0:Y:S01]  /*1e40*/  @P2 LDC R112, c[0x0][0x40c] ;  /* 0x00010300ff702b82 */ /* 0x000e220000000800 */
[----:B------:R-:W-:Y:S01]  /*1e50*/  FSEL R108, R108, RZ, P0 ;  /* 0x000000ff6c6c7208 */ /* 0x000fe20000000000 */
[----:B-1----:R-:W-:Y:S01]  /*1e60*/  @P2 FMUL.FTZ R75, R72, R75 ;  /* 0x0000004b484b2220 */ /* 0x002fe20000410000 */
[----:B------:R-:W-:Y:S01]  /*1e70*/  FSEL R110, R110, RZ, P0 ;  /* 0x000000ff6e6e7208 */ /* 0x000fe20000000000 */
[----:B------:R-:W-:Y:S01]  /*1e80*/  FMUL.FTZ R106, R5, R106 ;  /* 0x0000006a056a7220 */ /* 0x000fe20000410000 */
[----:B------:R-:W-:-:S02]  /*1e90*/  @P2 F2FP.F16.F32.PACK_AB R80, RZ, R80 ;  /* 0x00000050ff50223e */ /* 0x000fc400000000ff */
[----:B------:R-:W-:Y:S01]  /*1ea0*/  @P2 F2FP.F16.F32.PACK_AB R75, RZ, R75 ;  /* 0x0000004bff4b223e */ /* 0x000fe200000000ff */
[----:B------:R-:W1:Y:S01]  /*1eb0*/  @P2 LDC R79, c[0x0][0x40c] ;  /* 0x00010300ff4f2b82 */ /* 0x000e620000000800 */
[----:B--2---:R-:W-:Y:S01]  /*1ec0*/  @P2 FMUL.FTZ R78, R107, R78 ;  /* 0x0000004e6b4e2220 */ /* 0x004fe20000410000 */
[----:B------:R-:W-:Y:S02]  /*1ed0*/  F2FP.F16.F32.PACK_AB R72, R73, R72 ;  /* 0x000000484948723e */ /* 0x000fe400000000ff */
[----:B------:R-:W-:Y:S02]  /*1ee0*/  @P2 PRMT R68, R75, 0x7610, R68 ;  /* 0x000076104b442816 */ /* 0x000fe40000000044 */
[----:B------:R-:W-:Y:S02]  /*1ef0*/  @P2 F2FP.F16.F32.PACK_AB R78, RZ, R78 ;  /* 0x0000004eff4e223e */ /* 0x000fe400000000ff */
[----:B------:R-:W2:Y:S01]  /*1f00*/  @P2 LDC R77, c[0x0][0x40c] ;  /* 0x00010300ff4d2b82 */ /* 0x000ea20000000800 */
[----:B---3--:R-:W-:Y:S01]  /*1f10*/  @P2 FMUL.FTZ R76, R73, R76 ;  /* 0x0000004c494c2220 */ /* 0x008fe20000410000 */
[----:B------:R-:W-:-:S02]  /*1f20*/  F2FP.F16.F32.PACK_AB R73, R105, R74 ;  /* 0x0000004a6949723e */ /* 0x000fc400000000ff */
[----:B------:R-:W-:Y:S02]  /*1f30*/  @P2 PRMT R69, R80, 0x7610, R69 ;  /* 0x0000761050452816 */ /* 0x000fe40000000045 */
[----:B------:R-:W-:Y:S01]  /*1f40*/  @P2 F2FP.F16.F32.PACK_AB R76, RZ, R76 ;  /* 0x0000004cff4c223e */ /* 0x000fe200000000ff */
[----:B0-----:R-:W-:Y:S01]  /*1f50*/  @P2 FMUL.FTZ R82, R105, R112 ;  /* 0x0000007069522220 */ /* 0x001fe20000410000 */
[----:B------:R-:W-:Y:S02]  /*1f60*/  FSEL R105, R106, RZ, P0 ;  /* 0x000000ff6a697208 */ /* 0x000fe40000000000 */
[----:B------:R-:W-:Y:S02]  /*1f70*/  @P2 PRMT R70, R78, 0x7610, R70 ;  /* 0x000076104e462816 */ /* 0x000fe40000000046 */
[----:B------:R-:W-:Y:S02]  /*1f80*/  @P2 F2FP.F16.F32.PACK_AB R82, RZ, R82 ;  /* 0x00000052ff52223e */ /* 0x000fe400000000ff */
[C---:B------:R-:W-:Y:S01]  /*1f90*/  F2FP.F16.F32.PACK_AB R74, R108.reuse, R107 ;  /* 0x0000006b6c4a723e */ /* 0x040fe200000000ff */
[----:B-1----:R-:W-:Y:S01]  /*1fa0*/  @P2 FMUL.FTZ R79, R108, R79 ;  /* 0x0000004f6c4f2220 */ /* 0x002fe20000410000 */
[----:B------:R-:W-:-:S02]  /*1fb0*/  @P2 PRMT R68, R68, 0x5410, R76 ;  /* 0x0000541044442816 */ /* 0x000fc4000000004c */
[----:B------:R-:W-:Y:S02]  /*1fc0*/  @P2 PRMT R69, R69, 0x5410, R82 ;  /* 0x0000541045452816 */ /* 0x000fe40000000052 */
[----:B------:R-:W-:Y:S02]  /*1fd0*/  @P2 F2FP.F16.F32.PACK_AB R79, RZ, R79 ;  /* 0x0000004fff4f223e */ /* 0x000fe400000000ff */
[----:B------:R-:W-:Y:S01]  /*1fe0*/  F2FP.F16.F32.PACK_AB R75, R105, R110 ;  /* 0x0000006e694b723e */ /* 0x000fe200000000ff */
[----:B--2---:R-:W-:Y:S01]  /*1ff0*/  @P2 FMUL.FTZ R77, R110, R77 ;  /* 0x0000004d6e4d2220 */ /* 0x004fe20000410000 */
[----:B------:R-:W-:-:S04]  /*2000*/  @P2 PRMT R70, R70, 0x5410, R79 ;  /* 0x0000541046462816 */ /* 0x000fc8000000004f */
[----:B------:R-:W-:-:S04]  /*2010*/  @P2 F2FP.F16.F32.PACK_AB R77, RZ, R77 ;  /* 0x0000004dff4d223e */ /* 0x000fc800000000ff */
[----:B------:R-:W-:Y:S01]  /*2020*/  @P2 PRMT R71, R77, 0x7610, R71 ;  /* 0x000076104d472816 */ /* 0x000fe20000000047 */
[----:B------:R-:W-:Y:S06]  /*2030*/  @!P2 BRA `(.L_x_756) ;  /* 0x000000080048a947 */ /* 0x000fec0003800000 */
[----:B------:R-:W-:-:S05]  /*2040*/  FMUL.FTZ R76, R105, UR15 ;  /* 0x0000000f694c7c20 */ /* 0x000fca0008410000 */
[----:B------:R-:W-:-:S04]  /*2050*/  F2FP.F16.F32.PACK_AB R76, RZ, R76 ;  /* 0x0000004cff4c723e */ /* 0x000fc800000000ff */
[----:B------:R-:W-:Y:S01]  /*2060*/  PRMT R71, R71, 0x5410, R76 ;  /* 0x0000541047477816 */ /* 0x000fe2000000004c */
[----:B------:R-:W-:Y:S06]  /*2070*/  BRA `(.L_x_756) ;  /* 0x0000000800387947 */ /* 0x000fec0003800000 */
.L_x_747:
[----:B------:R-:W-:Y:S01]  /*2080*/  UMOV UR4, UR6 ;  /* 0x0000000600047c82 */ /* 0x000fe20008000000 */
[----:B------:R-:W-:Y:S01]  /*2090*/  UMOV UR5, UR7 ;  /* 0x0000000700057c82 */ /* 0x000fe20008000000 */
[----:B------:R-:W-:-:S04]  /*20a0*/  UISETP.NE.U32.AND UP0, UPT, UR4, URZ, UPT ;  /* 0x000000ff0400728c */ /* 0x000fc8000bf05070 */
[----:B------:R-:W-:-:S09]  /*20b0*/  UISETP.NE.AND.EX UP0, UPT, UR5, URZ, UPT, UP0 ;  /* 0x000000ff0500728c */ /* 0x000fd2000bf05300 */
[----:B------:R-:W-:Y:S05]  /*20c0*/  BRA.U UP0, `(.L_x_757) ;  /* 0x0000000500087547 */ /* 0x000fea000b800000 */
[----:B------:R-:W-:Y:S01]  /*20d0*/  ISETP.GT.AND P0, PT, R4, RZ, PT ;  /* 0x000000ff0400720c */ /* 0x000fe20003f04270 */
[----:B------:R-:W0:Y:S01]  /*20e0*/  @P2 LDC R79, c[0x0][0x40c] ;  /* 0x00010300ff4f2b82 */ /* 0x000e220000000800 */
[--C-:B------:R-:W-:Y:S02]  /*20f0*/  HADD2.F32 R76, -RZ, R60.reuse.H0_H0 ;  /* 0x2000003cff4c7230 */ /* 0x100fe40000004100 */
[----:B------:R-:W-:Y:S02]  /*2100*/  HADD2.F32 R80, -RZ, R60.H1_H1 ;  /* 0x3000003cff507230 */ /* 0x000fe40000004100 */
[--C-:B------:R-:W-:Y:S02]  /*2110*/  HADD2.F32 R82, -RZ, R61.reuse.H0_H0 ;  /* 0x2000003dff527230 */ /* 0x100fe40000004100 */
[----:B------:R-:W-:Y:S01]  /*2120*/  HADD2.F32 R106, -RZ, R61.H1_H1 ;  /* 0x3000003dff6a7230 */ /* 0x000fe20000004100 */
[----:B------:R-:W1:Y:S01]  /*2130*/  @P2 LDC R107, c[0x0][0x40c] ;  /* 0x00010300ff6b2b82 */ /* 0x000e620000000800 */
[----:B------:R-:W-:-:S02]  /*2140*/  HADD2.F32 R110, -RZ, R62.H1_H1 ;  /* 0x3000003eff6e7230 */ /* 0x000fc40000004100 */
[----:B------:R-:W-:Y:S02]  /*2150*/  HADD2.F32 R112, -RZ, R63.H0_H0 ;  /* 0x2000003fff707230 */ /* 0x000fe40000004100 */
[-CC-:B------:R-:W-:Y:S01]  /*2160*/  @P0 FFMA.FTZ R77, R3, R6.reuse, R83.reuse ;  /* 0x00000006034d0223 */ /* 0x180fe20000010053 */
[-CC-:B------:R-:W-:Y:S01]  /*2170*/  @P0 FFMA.FTZ R78, R12, R6.reuse, R83.reuse ;  /* 0x000000060c4e0223 */ /* 0x180fe20000010053 */
[-CC-:B------:R-:W-:Y:S01]  /*2180*/  @P0 FFMA.FTZ R108, R16, R6.reuse, R83.reuse ;  /* 0x00000006106c0223 */ /* 0x180fe20000010053 */
[-C--:B------:R-:W-:Y:S01]  /*2190*/  @P0 FFMA.FTZ R114, R84, R6.reuse, R83 ;  /* 0x0000000654720223 */ /* 0x080fe20000010053 */
[----:B------:R-:W-:Y:S01]  /*21a0*/  @P0 FADD.FTZ R77, R10, -R77 ;  /* 0x8000004d0a4d0221 */ /* 0x000fe20000010000 */
[----:B------:R-:W-:Y:S01]  /*21b0*/  @P0 FADD.FTZ R105, R9, -R78 ;  /* 0x8000004e09690221 */ /* 0x000fe20000010000 */
[----:B------:R-:W2:Y:S01]  /*21c0*/  @P2 LDC R111, c[0x0][0x40c] ;  /* 0x00010300ff6f2b82 */ /* 0x000ea20000000800 */
[----:B------:R-:W-:Y:S01]  /*21d0*/  @P0 FADD.FTZ R109, R13, -R108 ;  /* 0x8000006c0d6d0221 */ /* 0x000fe20000010000 */
[----:B------:R-:W-:Y:S01]  /*21e0*/  @P0 FFMA.FTZ R76, R5, R77, R76 ;  /* 0x0000004d054c0223 */ /* 0x000fe2000001004c */
[----:B------:R-:W-:Y:S01]  /*21f0*/  @P0 FFMA.FTZ R77, R11, R6, R83 ;  /* 0x000000060b4d0223 */ /* 0x000fe20000010053 */
[----:B------:R-:W-:Y:S01]  /*2200*/  @P0 FFMA.FTZ R80, R5, R105, R80 ;  /* 0x0000006905500223 */ /* 0x000fe20000010050 */
[----:B------:R-:W-:-:S02]  /*2210*/  HADD2.F32 R108, -RZ, R62.H0_H0 ;  /* 0x2000003eff6c7230 */ /* 0x000fc40000004100 */
[----:B0-----:R-:W-:Y:S01]  /*2220*/  @P2 FMUL.FTZ R78, R76, R79 ;  /* 0x0000004f4c4e2220 */ /* 0x001fe20000410000 */
[----:B------:R-:W-:Y:S01]  /*2230*/  @P0 FADD.FTZ R79, R14, -R77 ;  /* 0x8000004d0e4f0221 */ /* 0x000fe20000010000 */
[----:B------:R-:W0:Y:S01]  /*2240*/  @P2 LDC R105, c[0x0][0x40c] ;  /* 0x00010300ff692b82 */ /* 0x000e220000000800 */
[-CC-:B------:R-:W-:Y:S01]  /*2250*/  @P0 FFMA.FTZ R116, R85, R6.reuse, R83.reuse ;  /* 0x0000000655740223 */ /* 0x180fe20000010053 */
[C---:B------:R-:W-:Y:S01]  /*2260*/  @P0 FFMA.FTZ R106, R5.reuse, R109, R106 ;  /* 0x0000006d056a0223 */ /* 0x040fe2000001006a */
[----:B------:R-:W-:Y:S01]  /*2270*/  @P0 FFMA.FTZ R82, R5, R79, R82 ;  /* 0x0000004f05520223 */ /* 0x000fe20000010052 */
[----:B------:R-:W-:Y:S01]  /*2280*/  @P0 FFMA.FTZ R79, R15, R6, R83 ;  /* 0x000000060f4f0223 */ /* 0x000fe20000010053 */
[----:B------:R-:W-:Y:S01]  /*2290*/  @P0 FADD.FTZ R109, R19, -R116 ;  /* 0x80000074136d0221 */ /* 0x000fe20000010000 */
[----:B-1----:R-:W-:Y:S01]  /*22a0*/  @P2 FMUL.FTZ R80, R80, R107 ;  /* 0x0000006b50502220 */ /* 0x002fe20000410000 */
[----:B------:R-:W-:Y:S01]  /*22b0*/  @P0 FADD.FTZ R107, R17, -R114 ;  /* 0x80000072116b0221 */ /* 0x000fe20000010000 */
[----:B------:R-:W1:Y:S01]  /*22c0*/  @P2 LDC R76, c[0x0][0x40c] ;  /* 0x00010300ff4c2b82 */ /* 0x000e620000000800 */
[----:B------:R-:W-:Y:S01]  /*22d0*/  @P0 FADD.FTZ R79, R18, -R79 ;  /* 0x8000004f124f0221 */ /* 0x000fe20000010000 */
[C---:B------:R-:W-:Y:S01]  /*22e0*/  @P0 FFMA.FTZ R112, R5.reuse, R109, R112 ;  /* 0x0000006d05700223 */ /* 0x040fe20000010070 */
[C---:B------:R-:W-:Y:S01]  /*22f0*/  @P0 FFMA.FTZ R110, R5.reuse, R107, R110 ;  /* 0x0000006b056e0223 */ /* 0x040fe2000001006e */
[----:B------:R-:W-:Y:S01]  /*2300*/  @P2 F2FP.F16.F32.PACK_AB R78, RZ, R78 ;  /* 0x0000004eff4e223e */ /* 0x000fe200000000ff */
[----:B------:R-:W-:Y:S01]  /*2310*/  @P0 FFMA.FTZ R108, R5, R79, R108 ;  /* 0x0000004f056c0223 */ /* 0x000fe2000001006c */
[----:B------:R-:W-:-:S02]  /*2320*/  @P2 F2FP.F16.F32.PACK_AB R80, RZ, R80 ;  /* 0x00000050ff50223e */ /* 0x000fc400000000ff */
[----:B------:R-:W3:Y:S01]  /*2330*/  @P2 LDC R113, c[0x0][0x40c] ;  /* 0x00010300ff712b82 */ /* 0x000ee20000000800 */
[----:B--2---:R-:W-:Y:S01]  /*2340*/  @P2 FMUL.FTZ R106, R106, R111 ;  /* 0x0000006f6a6a2220 */ /* 0x004fe20000410000 */
[----:B------:R-:W-:-:S04]  /*2350*/  @P2 PRMT R68, R78, 0x7610, R68 ;  /* 0x000076104e442816 */ /* 0x000fc80000000044 */
[----:B------:R-:W-:Y:S02]  /*2360*/  @P2 F2FP.F16.F32.PACK_AB R106, RZ, R106 ;  /* 0x0000006aff6a223e */ /* 0x000fe400000000ff */
[----:B------:R-:W2:Y:S01]  /*2370*/  @P2 LDC R77, c[0x0][0x40c] ;  /* 0x00010300ff4d2b82 */ /* 0x000ea20000000800 */
[----:B0-----:R-:W-:Y:S01]  /*2380*/  @P2 FMUL.FTZ R82, R82, R105 ;  /* 0x0000006952522220 */ /* 0x001fe20000410000 */
[----:B------:R-:W-:-:S04]  /*2390*/  @P2 PRMT R68, R68, 0x5410, R80 ;  /* 0x0000541044442816 */ /* 0x000fc80000000050 */
[----:B------:R-:W-:Y:S01]  /*23a0*/  @P2 F2FP.F16.F32.PACK_AB R82, RZ, R82 ;  /* 0x00000052ff52223e */ /* 0x000fe200000000ff */
[----:B-1----:R-:W-:-:S03]  /*23b0*/  @P2 FMUL.FTZ R76, R108, R76 ;  /* 0x0000004c6c4c2220 */ /* 0x002fc60000410000 */
[----:B------:R-:W-:Y:S02]  /*23c0*/  @P2 PRMT R69, R82, 0x7610, R69 ;  /* 0x0000761052452816 */ /* 0x000fe40000000045 */
[----:B------:R-:W-:Y:S02]  /*23d0*/  @P2 F2FP.F16.F32.PACK_AB R76, RZ, R76 ;  /* 0x0000004cff4c223e */ /* 0x000fe400000000ff */
[----:B------:R-:W-:Y:S01]  /*23e0*/  @P2 PRMT R69, R69, 0x5410, R106 ;  /* 0x0000541045452816 */ /* 0x000fe2000000006a */
[----:B---3--:R-:W-:Y:S01]  /*23f0*/  @P2 FMUL.FTZ R110, R110, R113 ;  /* 0x000000716e6e2220 */ /* 0x008fe20000410000 */
[----:B------:R-:W-:-:S04]  /*2400*/  @P2 PRMT R70, R76, 0x7610, R70 ;  /* 0x000076104c462816 */ /* 0x000fc80000000046 */
[----:B------:R-:W-:Y:S01]  /*2410*/  @P2 F2FP.F16.F32.PACK_AB R110, RZ, R110 ;  /* 0x0000006eff6e223e */ /* 0x000fe200000000ff */
[----:B--2---:R-:W-:-:S03]  /*2420*/  @P2 FMUL.FTZ R77, R112, R77 ;  /* 0x0000004d704d2220 */ /* 0x004fc60000410000 */
[----:B------:R-:W-:Y:S02]  /*2430*/  @P2 PRMT R70, R70, 0x5410, R110 ;  /* 0x0000541046462816 */ /* 0x000fe4000000006e */
[----:B------:R-:W-:-:S04]  /*2440*/  @P2 F2FP.F16.F32.PACK_AB R77, RZ, R77 ;  /* 0x0000004dff4d223e */ /* 0x000fc800000000ff */
[----:B------:R-:W-:Y:S01]  /*2450*/  @P2 PRMT R71, R77, 0x7610, R71 ;  /* 0x000076104d472816 */ /* 0x000fe20000000047 */
[----:B------:R-:W-:Y:S06]  /*2460*/  @!P2 BRA `(.L_x_756) ;  /* 0x00000004003ca947 */ /* 0x000fec0003800000 */
[----:B------:R-:W-:Y:S01]  /*2470*/  @P0 FFMA.FTZ R77, R88, R6, R83 ;  /* 0x00000006584d0223 */ /* 0x000fe20000010053 */
[----:B------:R-:W-:-:S03]  /*2480*/  HADD2.F32 R76, -RZ, R63.H1_H1 ;  /* 0x3000003fff4c7230 */ /* 0x000fc60000004100 */
[----:B------:R-:W-:-:S04]  /*2490*/  @P0 FADD.FTZ R77, R86, -R77 ;  /* 0x8000004d564d0221 */ /* 0x000fc80000010000 */
[----:B------:R-:W-:-:S04]  /*24a0*/  @P0 FFMA.FTZ R76, R5, R77, R76 ;  /* 0x0000004d054c0223 */ /* 0x000fc8000001004c */
[----:B------:R-:W-:-:S05]  /*24b0*/  FMUL.FTZ R76, R76, UR15 ;  /* 0x0000000f4c4c7c20 */ /* 0x000fca0008410000 */
[----:B------:R-:W-:-:S04]  /*24c0*/  F2FP.F16.F32.PACK_AB R76, RZ, R76 ;  /* 0x0000004cff4c723e */ /* 0x000fc800000000ff */
[----:B------:R-:W-:Y:S01]  /*24d0*/  PRMT R71, R71, 0x5410, R76 ;  /* 0x0000541047477816 */ /* 0x000fe2000000004c */
[----:B------:R-:W-:Y:S06]  /*24e0*/  BRA `(.L_x_756) ;  /* 0x00000004001c7947 */ /* 0x000fec0003800000 */
.L_x_757:
[----:B------:R-:W-:Y:S01]  /*24f0*/  ISETP.GT.AND P0, PT, R4, RZ, PT ;  /* 0x000000ff0400720c */ /* 0x000fe20003f04270 */
[----:B------:R-:W0:Y:S01]  /*2500*/  @P2 LDC R109, c[0x0][0x40c] ;  /* 0x00010300ff6d2b82 */ /* 0x000e220000000800 */
[----:B------:R-:W-:Y:S01]  /*2510*/  @P3 FFMA.FTZ R75, R3, R6, R83 ;  /* 0x00000006034b3223 */ /* 0x000fe20000010053 */
[--C-:B------:R-:W-:Y:S02]  /*2520*/  HADD2.F32 R73, -RZ, R61.reuse.H0_H0 ;  /* 0x2000003dff497230 */ /* 0x100fe40000004100 */
[----:B------:R-:W-:Y:S02]  /*2530*/  HADD2.F32 R82, -RZ, R60.H0_H0 ;  /* 0x2000003cff527230 */ /* 0x000fe40000004100 */
[----:B------:R-:W-:Y:S01]  /*2540*/  @P3 FADD.FTZ R75, R10, -R75 ;  /* 0x8000004b0a4b3221 */ /* 0x000fe20000010000 */
[----:B------:R-:W-:Y:S01]  /*2550*/  HADD2.F32 R72, -RZ, R61.H1_H1 ;  /* 0x3000003dff487230 */ /* 0x000fe20000004100 */
[----:B------:R-:W1:Y:S02]  /*2560*/  @P2 LDC R110, c[0x0][0x40c] ;  /* 0x00010300ff6e2b82 */ /* 0x000e640000000800 */
[----:B------:R-:W-:Y:S01]  /*2570*/  @P3 FFMA.FTZ R82, R5, R75, R82 ;  /* 0x0000004b05523223 */ /* 0x000fe20000010052 */
[----:B------:R-:W-:-:S02]  /*2580*/  HADD2.F32 R78, -RZ, R62.H0_H0 ;  /* 0x2000003eff4e7230 */ /* 0x000fc40000004100 */
[-CC-:B------:R-:W-:Y:S01]  /*2590*/  @P0 FFMA.FTZ R77, R11, R6.reuse, R83.reuse ;  /* 0x000000060b4d0223 */ /* 0x180fe20000010053 */
[-CC-:B------:R-:W-:Y:S01]  /*25a0*/  @P0 FFMA.FTZ R76, R16, R6.reuse, R83.reuse ;  /* 0x00000006104c0223 */ /* 0x180fe20000010053 */
[-CC-:B------:R-:W-:Y:S01]  /*25b0*/  @P0 FFMA.FTZ R75, R15, R6.reuse, R83.reuse ;  /* 0x000000060f4b0223 */ /* 0x180fe20000010053 */
[-C--:B------:R-:W-:Y:S01]  /*25c0*/  @P0 FFMA.FTZ R112, R85, R6.reuse, R83 ;  /* 0x0000000655700223 */ /* 0x080fe20000010053 */
[----:B------:R-:W2:Y:S01]  /*25d0*/  @P2 LDC R105, c[0x0][0x40c] ;  /* 0x00010300ff692b82 */ /* 0x000ea20000000800 */
[----:B------:R-:W-:Y:S01]  /*25e0*/  @P0 FADD.FTZ R74, R14, -R77 ;  /* 0x8000004d0e4a0221 */ /* 0x000fe20000010000 */
[----:B------:R-:W-:Y:S01]  /*25f0*/  @P0 FADD.FTZ R77, R13, -R76 ;  /* 0x8000004c0d4d0221 */ /* 0x000fe20000010000 */
[----:B------:R-:W-:Y:S01]  /*2600*/  @P0 FFMA.FTZ R76, R84, R6, R83 ;  /* 0x00000006544c0223 */ /* 0x000fe20000010053 */
[----:B------:R-:W-:Y:S01]  /*2610*/  @P0 FADD.FTZ R75, R18, -R75 ;  /* 0x8000004b124b0221 */ /* 0x000fe20000010000 */
[C---:B------:R-:W-:Y:S01]  /*2620*/  @P0 FFMA.FTZ R73, R5.reuse, R74, R73 ;  /* 0x0000004a05490223 */ /* 0x040fe20000010049 */
[----:B------:R-:W-:Y:S01]  /*2630*/  @P0 FFMA.FTZ R72, R5, R77, R72 ;  /* 0x0000004d05480223 */ /* 0x000fe20000010048 */
[----:B------:R-:W-:Y:S01]  /*2640*/  HADD2.F32 R74, -RZ, R62.H1_H1 ;  /* 0x3000003eff4a7230 */ /* 0x000fe20000004100 */
[----:B------:R-:W3:Y:S01]  /*2650*/  @P2 LDC R113, c[0x0][0x40c] ;  /* 0x00010300ff712b82 */ /* 0x000ee20000000800 */
[----:B------:R-:W-:Y:S01]  /*2660*/  @P0 FADD.FTZ R77, R17, -R76 ;  /* 0x8000004c114d0221 */ /* 0x000fe20000010000 */
[----:B------:R-:W-:Y:S01]  /*2670*/  @P0 FFMA.FTZ R108, R12, R6, R83 ;  /* 0x000000060c6c0223 */ /* 0x000fe20000010053 */
[----:B------:R-:W-:-:S02]  /*2680*/  HADD2.F32 R76, -RZ, R63.H0_H0 ;  /* 0x2000003fff4c7230 */ /* 0x000fc40000004100 */
[----:B------:R-:W-:Y:S01]  /*2690*/  @P0 FFMA.FTZ R107, R88, R6, R83 ;  /* 0x00000006586b0223 */ /* 0x000fe20000010053 */
[----:B------:R-:W-:Y:S01]  /*26a0*/  @P0 FFMA.FTZ R74, R5, R77, R74 ;  /* 0x0000004d054a0223 */ /* 0x000fe2000001004a */
[----:B------:R-:W-:Y:S01]  /*26b0*/  @P0 FADD.FTZ R77, R19, -R112 ;  /* 0x80000070134d0221 */ /* 0x000fe20000010000 */
[----:B------:R-:W-:Y:S01]  /*26c0*/  HADD2.F32 R106, -RZ, R60.H1_H1 ;  /* 0x3000003cff6a7230 */ /* 0x000fe20000004100 */
[----:B------:R-:W4:Y:S01]  /*26d0*/  @P2 LDC R79, c[0x0][0x40c] ;  /* 0x00010300ff4f2b82 */ /* 0x000f220000000800 */
[----:B------:R-:W-:Y:S01]  /*26e0*/  @P0 FFMA.FTZ R78, R5, R75, R78 ;  /* 0x0000004b054e0223 */ /* 0x000fe2000001004e */
[----:B------:R-:W-:Y:S01]  /*26f0*/  @P0 FADD.FTZ R108, R9, -R108 ;  /* 0x8000006c096c0221 */ /* 0x000fe20000010000 */
[----:B------:R-:W-:Y:S02]  /*2700*/  HADD2.F32 R75, -RZ, R63.H1_H1 ;  /* 0x3000003fff4b7230 */ /* 0x000fe40000004100 */
[----:B------:R-:W-:Y:S01]  /*2710*/  @P0 FADD.FTZ R112, R86, -R107 ;  /* 0x8000006b56700221 */ /* 0x000fe20000010000 */
[C---:B------:R-:W-:Y:S01]  /*2720*/  @P0 FFMA.FTZ R76, R5.reuse, R77, R76 ;  /* 0x0000004d054c0223 */ /* 0x040fe2000001004c */
[C---:B------:R-:W-:Y:S01]  /*2730*/  @P0 FFMA.FTZ R106, R5.reuse, R108, R106 ;  /* 0x0000006c056a0223 */ /* 0x040fe2000001006a */
[----:B0-----:R-:W-:Y:S01]  /*2740*/  @P2 FMUL.FTZ R108, R72, R109 ;  /* 0x0000006d486c2220 */ /* 0x001fe20000410000 */
[----:B------:R-:W0:Y:S01]  /*2750*/  @P2 LDC R111, c[0x0][0x40c] ;  /* 0x00010300ff6f2b82 */ /* 0x000e220000000800 */
[----:B------:R-:W-:Y:S01]  /*2760*/  @P0 FFMA.FTZ R75, R5, R112, R75 ;  /* 0x00000070054b0223 */ /* 0x000fe2000001004b */
[----:B--2---:R-:W-:Y:S01]  /*2770*/  @P2 FMUL.FTZ R105, R82, R105 ;  /* 0x0000006952692220 */ /* 0x004fe20000410000 */
[----:B-1----:R-:W-:Y:S01]  /*2780*/  @P2 FMUL.FTZ R107, R73, R110 ;  /* 0x0000006e496b2220 */ /* 0x002fe20000410000 */
[----:B------:R-:W-:-:S02]  /*2790*/  F2FP.F16.F32.PACK_AB R77, RZ, R82 ;  /* 0x00000052ff4d723e */ /* 0x000fc400000000ff */
[----:B------:R-:W-:Y:S02]  /*27a0*/  F2FP.F16.F32.PACK_AB R110, RZ, R106 ;  /* 0x0000006aff6e723e */ /* 0x000fe400000000ff */
[----:B------:R-:W1:Y:S01]  /*27b0*/  @P2 LDC R115, c[0x0][0x40c] ;  /* 0x00010300ff732b82 */ /* 0x000e620000000800 */
[----:B---3--:R-:W-:Y:S01]  /*27c0*/  @P2 FMUL.FTZ R109, R78, R113 ;  /* 0x000000714e6d2220 */ /* 0x008fe20000410000 */
[----:B------:R-:W-:Y:S02]  /*27d0*/  @P2 F2FP.F16.F32.PACK_AB R107, RZ, R107 ;  /* 0x0000006bff6b223e */ /* 0x000fe400000000ff */
[----:B------:R-:W-:Y:S02]  /*27e0*/  @P2 F2FP.F16.F32.PACK_AB R105, RZ, R105 ;  /* 0x00000069ff69223e */ /* 0x000fe400000000ff */
[----:B------:R-:W-:Y:S02]  /*27f0*/  @P2 F2FP.F16.F32.PACK_AB R109, RZ, R109 ;  /* 0x0000006dff6d223e */ /* 0x000fe400000000ff */
[----:B------:R-:W2:Y:S01]  /*2800*/  @P2 LDC R80, c[0x0][0x40c] ;  /* 0x00010300ff502b82 */ /* 0x000ea20000000800 */
[----:B----4-:R-:W-:Y:S01]  /*2810*/  @P2 FMUL.FTZ R79, R76, R79 ;  /* 0x0000004f4c4f2220 */ /* 0x010fe20000410000 */
[----:B------:R-:W-:-:S02]  /*2820*/  @P2 F2FP.F16.F32.PACK_AB R108, RZ, R108 ;  /* 0x0000006cff6c223e */ /* 0x000fc400000000ff */
[----:B------:R-:W-:Y:S02]  /*2830*/  @P2 PRMT R69, R107, 0x7610, R69 ;  /* 0x000076106b452816 */ /* 0x000fe40000000045 */
[----:B------:R-:W-:Y:S01]  /*2840*/  @P2 F2FP.F16.F32.PACK_AB R79, RZ, R79 ;  /* 0x0000004fff4f223e */ /* 0x000fe200000000ff */
[----:B0-----:R-:W-:Y:S01]  /*2850*/  @P2 FMUL.FTZ R82, R106, R111 ;  /* 0x0000006f6a522220 */ /* 0x001fe20000410000 */
[----:B------:R-:W-:Y:S02]  /*2860*/  @P2 PRMT R70, R109, 0x7610, R70 ;  /* 0x000076106d462816 */ /* 0x000fe40000000046 */
[----:B------:R-:W-:Y:S02]  /*2870*/  @P2 PRMT R68, R105, 0x7610, R68 ;  /* 0x0000761069442816 */ /* 0x000fe40000000044 */
[----:B------:R-:W-:Y:S02]  /*2880*/  @P2 F2FP.F16.F32.PACK_AB R82, RZ, R82 ;  /* 0x00000052ff52223e */ /* 0x000fe400000000ff */
[----:B------:R-:W-:Y:S01]  /*2890*/  @P2 PRMT R71, R79, 0x7610, R71 ;  /* 0x000076104f472816 */ /* 0x000fe20000000047 */
[----:B-1----:R-:W-:Y:S01]  /*28a0*/  @P2 FMUL.FTZ R106, R74, R115 ;  /* 0x000000734a6a2220 */ /* 0x002fe20000410000 */
[----:B------:R-:W-:-:S02]  /*28b0*/  F2FP.F16.F32.PACK_AB R73, R72, R73 ;  /* 0x000000494849723e */ /* 0x000fc400000000ff */
[----:B------:R-:W-:Y:S02]  /*28c0*/  F2FP.F16.F32.PACK_AB R74, R74, R78 ;  /* 0x0000004e4a4a723e */ /* 0x000fe400000000ff */
[----:B------:R-:W-:Y:S02]  /*28d0*/  @P2 F2FP.F16.F32.PACK_AB R106, RZ, R106 ;  /* 0x0000006aff6a223e */ /* 0x000fe400000000ff */
[----:B------:R-:W-:Y:S01]  /*28e0*/  @P2 PRMT R69, R69, 0x5410, R108 ;  /* 0x0000541045452816 */ /* 0x000fe2000000006c */
[C---:B--2---:R-:W-:Y:S01]  /*28f0*/  @P2 FMUL.FTZ R80, R75.reuse, R80 ;  /* 0x000000504b502220 */ /* 0x044fe20000410000 */
[----:B------:R-:W-:Y:S02]  /*2900*/  F2FP.F16.F32.PACK_AB R75, R75, R76 ;  /* 0x0000004c4b4b723e */ /* 0x000fe400000000ff */
[----:B------:R-:W-:Y:S02]  /*2910*/  @P2 PRMT R70, R70, 0x5410, R106 ;  /* 0x0000541046462816 */ /* 0x000fe4000000006a */
[----:B------:R-:W-:-:S02]  /*2920*/  @P2 F2FP.F16.F32.PACK_AB R80, RZ, R80 ;  /* 0x00000050ff50223e */ /* 0x000fc400000000ff */
[----:B------:R-:W-:Y:S02]  /*2930*/  @P2 PRMT R68, R68, 0x5410, R82 ;  /* 0x0000541044442816 */ /* 0x000fe40000000052 */
[----:B------:R-:W-:Y:S02]  /*2940*/  @P2 PRMT R71, R71, 0x5410, R80 ;  /* 0x0000541047472816 */ /* 0x000fe40000000050 */
[----:B------:R-:W-:-:S07]  /*2950*/  PRMT R72, R77, 0x5410, R110 ;  /* 0x000054104d487816 */ /* 0x000fce000000006e */
.L_x_756:
        /* <DEDUP_REMOVED lines=10> */
.L_x_746:
[----:B------:R-:W-:Y:S05]  /*2a00*/  BSYNC.RECONVERGENT B0 ;  /* 0x0000000000007941 */ /* 0x000fea0003800200 */
.L_x_745:
        /* <DEDUP_REMOVED lines=11> */
[----:B------:R-:W1:Y:S01]  /*2ac0*/  @P2 LDC R109, c[0x0][0x40c] ;  /* 0x00010300ff6d2b82 */ /* 0x000e620000000800 */
[----:B0-----:R-:W-:Y:S02]  /*2ad0*/  HADD2.F32 R72, -RZ, R64.H0_H0 ;  /* 0x20000040ff487230 */ /* 0x001fe40000004100 */
[----:B------:R-:W-:Y:S02]  /*2ae0*/  HADD2.F32 R4, -RZ, R65.H0_H0 ;  /* 0x20000041ff047230 */ /* 0x000fe40000004100 */
[----:B------:R-:W-:-:S03]  /*2af0*/  HADD2.F32 R74, -RZ, R66.H0_H0 ;  /* 0x20000042ff4a7230 */ /* 0x000fc60000004100 */
[----:B------:R-:W0:Y:S04]  /*2b00*/  @P2 LDC R113, c[0x0][0x40c] ;  /* 0x00010300ff712b82 */ /* 0x000e280000000800 */
[-CC-:B------:R-:W-:Y:S01]  /*2b10*/  @P4 FFMA.FTZ R73, R87, R6.reuse, R83.reuse ;  /* 0x0000000657494223 */ /* 0x180fe20000010053 */
[-CC-:B------:R-:W-:Y:S01]  /*2b20*/  @P4 FFMA.FTZ R76, R92, R6.reuse, R83.reuse ;  /* 0x000000065c4c4223 */ /* 0x180fe20000010053 */
[-CC-:B------:R-:W-:Y:S01]  /*2b30*/  @P4 FFMA.FTZ R75, R91, R6.reuse, R83.reuse ;  /* 0x000000065b4b4223 */ /* 0x180fe20000010053 */
[-C--:B------:R-:W-:Y:S01]  /*2b40*/  @P4 FFMA.FTZ R80, R96, R6.reuse, R83 ;  /* 0x0000000660504223 */ /* 0x080fe20000010053 */
[----:B------:R-:W2:Y:S01]  /*2b50*/  @P2 LDC R79, c[0x0][0x40c] ;  /* 0x00010300ff4f2b82 */ /* 0x000ea20000000800 */
[----:B------:R-:W-:Y:S01]  /*2b60*/  @P4 FADD.FTZ R73, R90, -R73 ;  /* 0x800000495a494221 */ /* 0x000fe20000010000 */
[-CC-:B------:R-:W-:Y:S01]  /*2b70*/  @P4 FFMA.FTZ R105, R95, R6.reuse, R83.reuse ;  /* 0x000000065f694223 */ /* 0x180fe20000010053 */
[-CC-:B------:R-:W-:Y:S01]  /*2b80*/  @P4 FFMA.FTZ R82, R100, R6.reuse, R83.reuse ;  /* 0x0000000664524223 */ /* 0x180fe20000010053 */
[-CC-:B------:R-:W-:Y:S01]  /*2b90*/  @P4 FFMA.FTZ R106, R101, R6.reuse, R83.reuse ;  /* 0x00000006656a4223 */ /* 0x180fe20000010053 */
[----:B------:R-:W-:Y:S01]  /*2ba0*/  @P4 FFMA.FTZ R83, R104, R6, R83 ;  /* 0x0000000668534223 */ /* 0x000fe20000010053 */
[----:B------:R-:W-:Y:S01]  /*2bb0*/  @P4 FFMA.FTZ R72, R5, R73, R72 ;  /* 0x0000004905484223 */ /* 0x000fe20000010048 */
[----:B------:R-:W-:Y:S01]  /*2bc0*/  HADD2.F32 R6, -RZ, R64.H1_H1 ;  /* 0x30000040ff067230 */ /* 0x000fe20000004100 */
[----:B------:R-:W3:Y:S01]  /*2bd0*/  @P2 LDC R111, c[0x0][0x40c] ;  /* 0x00010300ff6f2b82 */ /* 0x000ee20000000800 */
[----:B------:R-:W-:-:S02]  /*2be0*/  HADD2.F32 R73, -RZ, R65.H1_H1 ;  /* 0x30000041ff497230 */ /* 0x000fc40000004100 */
[----:B------:R-:W-:Y:S01]  /*2bf0*/  @P4 FADD.FTZ R76, R89, -R76 ;  /* 0x8000004c594c4221 */ /* 0x000fe20000010000 */
[----:B------:R-:W-:Y:S01]  /*2c00*/  @P4 FADD.FTZ R75, R94, -R75 ;  /* 0x8000004b5e4b4221 */ /* 0x000fe20000010000 */
[----:B------:R-:W-:Y:S01]  /*2c10*/  @P4 FADD.FTZ R80, R93, -R80 ;  /* 0x800000505d504221 */ /* 0x000fe20000010000 */
[----:B------:R-:W-:Y:S01]  /*2c20*/  @P4 FADD.FTZ R105, R98, -R105 ;  /* 0x8000006962694221 */ /* 0x000fe20000010000 */
[C---:B------:R-:W-:Y:S01]  /*2c30*/  @P4 FFMA.FTZ R6, R5.reuse, R76, R6 ;  /* 0x0000004c05064223 */ /* 0x040fe20000010006 */
[C---:B------:R-:W-:Y:S01]  /*2c40*/  @P4 FFMA.FTZ R4, R5.reuse, R75, R4 ;  /* 0x0000004b05044223 */ /* 0x040fe20000010004 */
[----:B------:R-:W4:Y:S01]  /*2c50*/  @P2 LDC R108, c[0x0][0x40c] ;  /* 0x00010300ff6c2b82 */ /* 0x000f220000000800 */
[C---:B------:R-:W-:Y:S01]  /*2c60*/  @P4 FFMA.FTZ R73, R5.reuse, R80, R73 ;  /* 0x0000005005494223 */ /* 0x040fe20000010049 */
[----:B------:R-:W-:Y:S01]  /*2c70*/  @P4 FFMA.FTZ R74, R5, R105, R74 ;  /* 0x00000069054a4223 */ /* 0x000fe2000001004a */
[----:B------:R-:W-:Y:S02]  /*2c80*/  HADD2.F32 R80, -RZ, R66.H1_H1 ;  /* 0x30000042ff507230 */ /* 0x000fe40000004100 */
[----:B------:R-:W-:Y:S01]  /*2c90*/  @P4 FADD.FTZ R105, R97, -R82 ;  /* 0x8000005261694221 */ /* 0x000fe20000010000 */
[----:B------:R-:W-:-:S02]  /*2ca0*/  HADD2.F32 R75, -RZ, R67.H0_H0 ;  /* 0x20000043ff4b7230 */ /* 0x000fc40000004100 */
[----:B------:R-:W-:Y:S01]  /*2cb0*/  @P4 FADD.FTZ R106, R99, -R106 ;  /* 0x8000006a636a4221 */ /* 0x000fe20000010000 */
[----:B------:R-:W-:Y:S01]  /*2cc0*/  HADD2.F32 R76, -RZ, R67.H1_H1 ;  /* 0x30000043ff4c7230 */ /* 0x000fe20000004100 */
[----:B------:R-:W5:Y:S01]  /*2cd0*/  @P2 LDC R77, c[0x0][0x40c] ;  /* 0x00010300ff4d2b82 */ /* 0x000f620000000800 */
[----:B------:R-:W-:Y:S01]  /*2ce0*/  @P4 FADD.FTZ R107, R102, -R83 ;  /* 0x80000053666b4221 */ /* 0x000fe20000010000 */
[C---:B------:R-:W-:Y:S01]  /*2cf0*/  @P4 FFMA.FTZ R80, R5.reuse, R105, R80 ;  /* 0x0000006905504223 */ /* 0x040fe20000010050 */
[C---:B------:R-:W-:Y:S01]  /*2d00*/  @P4 FFMA.FTZ R75, R5.reuse, R106, R75 ;  /* 0x0000006a054b4223 */ /* 0x040fe2000001004b */
[----:B-1----:R-:W-:Y:S01]  /*2d10*/  @P2 FMUL.FTZ R82, R72, R109 ;  /* 0x0000006d48522220 */ /* 0x002fe20000410000 */
[----:B------:R-:W-:Y:S01]  /*2d20*/  @P4 FFMA.FTZ R76, R5, R107, R76 ;  /* 0x0000006b054c4223 */ /* 0x000fe2000001004c */
[----:B0-----:R-:W-:Y:S01]  /*2d30*/  @P2 FMUL.FTZ R5, R4, R113 ;  /* 0x0000007104052220 */ /* 0x001fe20000410000 */
[----:B--2---:R-:W-:Y:S01]  /*2d40*/  @P2 FMUL.FTZ R79, R74, R79 ;  /* 0x0000004f4a4f2220 */ /* 0x004fe20000410000 */
[----:B------:R-:W0:Y:S01]  /*2d50*/  @P2 LDC R78, c[0x0][0x40c] ;  /* 0x00010300ff4e2b82 */ /* 0x000e220000000800 */
[----:B---3--:R-:W-:Y:S01]  /*2d60*/  @P2 FMUL.FTZ R83, R6, R111 ;  /* 0x0000006f06532220 */ /* 0x008fe20000410000 */
[----:B------:R-:W-:-:S02]  /*2d70*/  @P2 F2FP.F16.F32.PACK_AB R82, RZ, R82 ;  /* 0x00000052ff52223e */ /* 0x000fc400000000ff */
[----:B------:R-:W-:Y:S02]  /*2d80*/  @P2 F2FP.F16.F32.PACK_AB R5, RZ, R5 ;  /* 0x00000005ff05223e */ /* 0x000fe400000000ff */
[----:B------:R-:W-:Y:S01]  /*2d90*/  @P2 F2FP.F16.F32.PACK_AB R79, RZ, R79 ;  /* 0x0000004fff4f223e */ /* 0x000fe200000000ff */
[----:B----4-:R-:W-:Y:S01]  /*2da0*/  @P2 FMUL.FTZ R105, R73, R108 ;  /* 0x0000006c49692220 */ /* 0x010fe20000410000 */
[----:B------:R-:W-:Y:S02]  /*2db0*/  @P2 F2FP.F16.F32.PACK_AB R83, RZ, R83 ;  /* 0x00000053ff53223e */ /* 0x000fe400000000ff */
[----:B------:R-:W-:Y:S02]  /*2dc0*/  @P2 PRMT R68, R82, 0x7610, R68 ;  /* 0x0000761052442816 */ /* 0x000fe40000000044 */
[----:B------:R-:W-:Y:S02]  /*2dd0*/  @P2 F2FP.F16.F32.PACK_AB R105, RZ, R105 ;  /* 0x00000069ff69223e */ /* 0x000fe400000000ff */
[----:B------:R-:W-:Y:S01]  /*2de0*/  @P2 PRMT R69, R5, 0x7610, R69 ;  /* 0x0000761005452816 */ /* 0x000fe20000000045 */
[----:B-----5:R-:W-:Y:S01]  /*2df0*/  @P2 FMUL.FTZ R77, R80, R77 ;  /* 0x0000004d504d2220 */ /* 0x020fe20000410000 */
[----:B------:R-:W-:-:S02]  /*2e00*/  @P2 PRMT R70, R79, 0x7610, R70 ;  /* 0x000076104f462816 */ /* 0x000fc40000000046 */
[----:B------:R-:W-:Y:S02]  /*2e10*/  F2FP.F16.F32.PACK_AB R72, R6, R72 ;  /* 0x000000480648723e */ /* 0x000fe400000000ff */
[----:B------:R-:W-:Y:S02]  /*2e20*/  @P2 F2FP.F16.F32.PACK_AB R77, RZ, R77 ;  /* 0x0000004dff4d223e */ /* 0x000fe400000000ff */
[----:B------:R-:W-:Y:S01]  /*2e30*/  F2FP.F16.F32.PACK_AB R73, R73, R4 ;  /* 0x000000044949723e */ /* 0x000fe200000000ff */
[----:B0-----:R-:W-:Y:S01]  /*2e40*/  @P2 FMUL.FTZ R78, R75, R78 ;  /* 0x0000004e4b4e2220 */ /* 0x001fe20000410000 */
[----:B------:R-:W-:Y:S02]  /*2e50*/  F2FP.F16.F32.PACK_AB R74, R80, R74 ;  /* 0x0000004a504a723e */ /* 0x000fe400000000ff */
[----:B------:R-:W-:Y:S02]  /*2e60*/  @P2 PRMT R68, R68, 0x5410, R83 ;  /* 0x0000541044442816 */ /* 0x000fe40000000053 */
[----:B------:R-:W-:-:S02]  /*2e70*/  @P2 F2FP.F16.F32.PACK_AB R78, RZ, R78 ;  /* 0x0000004eff4e223e */ /* 0x000fc400000000ff */
[----:B------:R-:W-:Y:S02]  /*2e80*/  @P2 PRMT R69, R69, 0x5410, R105 ;  /* 0x0000541045452816 */ /* 0x000fe40000000069 */
[----:B------:R-:W-:Y:S02]  /*2e90*/  F2FP.F16.F32.PACK_AB R75, R76, R75 ;  /* 0x0000004b4c4b723e */ /* 0x000fe400000000ff */
[----:B------:R-:W-:Y:S02]  /*2ea0*/  @P2 PRMT R70, R70, 0x5410, R77 ;  /* 0x0000541046462816 */ /* 0x000fe4000000004d */
[----:B------:R-:W-:Y:S01]  /*2eb0*/  @P2 PRMT R71, R78, 0x7610, R71 ;  /* 0x000076104e472816 */ /* 0x000fe20000000047 */
[----:B------:R-:W-:Y:S06]  /*2ec0*/  @!P2 BRA `(.L_x_762) ;  /* 0x0000000c0060a947 */ /* 0x000fec0003800000 */
[----:B------:R-:W-:-:S05]  /*2ed0*/  FMUL.FTZ R76, R76, UR15 ;  /* 0x0000000f4c4c7c20 */ /* 0x000fca0008410000 */
[----:B------:R-:W-:-:S04]  /*2ee0*/  F2FP.F16.F32.PACK_AB R76, RZ, R76 ;  /* 0x0000004cff4c723e */ /* 0x000fc800000000ff */
[----:B------:R-:W-:Y:S01]  /*2ef0*/  PRMT R71, R71, 0x5410, R76 ;  /* 0x0000541047477816 */ /* 0x000fe2000000004c */
[----:B------:R-:W-:Y:S06]  /*2f00*/  BRA `(.L_x_762) ;  /* 0x0000000c00507947 */ /* 0x000fec0003800000 */
.L_x_761:
[----:B------:R-:W-:Y:S01]  /*2f10*/  ISETP.GT.AND P4, PT, R4, RZ, PT ;  /* 0x000000ff0400720c */ /* 0x000fe20003f84270 */
[----:B0-----:R-:W0:Y:S01]  /*2f20*/  @P2 LDC R79, c[0x0][0x40c] ;  /* 0x00010300ff4f2b82 */ /* 0x001e220000000800 */
[--C-:B------:R-:W-:Y:S02]  /*2f30*/  HADD2.F32 R4, -RZ, R64.reuse.H0_H0 ;  /* 0x20000040ff047230 */ /* 0x100fe40000004100 */
[----:B------:R-:W-:Y:S02]  /*2f40*/  HADD2.F32 R76, -RZ, R64.H1_H1 ;  /* 0x30000040ff4c7230 */ /* 0x000fe40000004100 */
[----:B------:R-:W-:Y:S02]  /*2f50*/  HADD2.F32 R80, -RZ, R65.H1_H1 ;  /* 0x30000041ff507230 */ /* 0x000fe40000004100 */
[----:B------:R-:W-:Y:S01]  /*2f60*/  HADD2.F32 R106, -RZ, R66.H1_H1 ;  /* 0x30000042ff6a7230 */ /* 0x000fe20000004100 */
[----:B------:R-:W1:Y:S01]  /*2f70*/  @P2 LDC R107, c[0x0][0x40c] ;  /* 0x00010300ff6b2b82 */ /* 0x000e620000000800 */
[----:B------:R-:W-:-:S03]  /*2f80*/  HADD2.F32 R108, -RZ, R67.H0_H0 ;  /* 0x20000043ff6c7230 */ /* 0x000fc60000004100 */
[-CC-:B------:R-:W-:Y:S01]  /*2f90*/  @P4 FFMA.FTZ R77, R87, R6.reuse, R83.reuse ;  /* 0x00000006574d4223 */ /* 0x180fe20000010053 */
[-CC-:B------:R-:W-:Y:S01]  /*2fa0*/  @P4 FFMA.FTZ R78, R92, R6.reuse, R83.reuse ;  /* 0x000000065c4e4223 */ /* 0x180fe20000010053 */
[-CC-:B------:R-:W-:Y:S01]  /*2fb0*/  @P4 FFMA.FTZ R82, R96, R6.reuse, R83.reuse ;  /* 0x0000000660524223 */ /* 0x180fe20000010053 */
[-C--:B------:R-:W-:Y:S01]  /*2fc0*/  @P4 FFMA.FTZ R110, R100, R6.reuse, R83 ;  /* 0x00000006646e4223 */ /* 0x080fe20000010053 */
[----:B------:R-:W-:Y:S01]  /*2fd0*/  @P4 FADD.FTZ R77, R90, -R77 ;  /* 0x8000004d5a4d4221 */ /* 0x000fe20000010000 */
[----:B------:R-:W2:Y:S01]  /*2fe0*/  @P2 LDC R111, c[0x0][0x40c] ;  /* 0x00010300ff6f2b82 */ /* 0x000ea20000000800 */
[----:B------:R-:W-:Y:S01]  /*2ff0*/  @P4 FADD.FTZ R105, R89, -R78 ;  /* 0x8000004e59694221 */ /* 0x000fe20000010000 */
[----:B------:R-:W-:Y:S02]  /*3000*/  HADD2.F32 R78, -RZ, R65.H0_H0 ;  /* 0x20000041ff4e7230 */ /* 0x000fe40000004100 */
[----:B------:R-:W-:Y:S01]  /*3010*/  @P4 FFMA.FTZ R4, R5, R77, R4 ;  /* 0x0000004d05044223 */ /* 0x000fe20000010004 */
[----:B------:R-:W-:Y:S01]  /*3020*/  @P4 FFMA.FTZ R77, R91, R6, R83 ;  /* 0x000000065b4d4223 */ /* 0x000fe20000010053 */
[----:B------:R-:W-:Y:S01]  /*3030*/  @P4 FFMA.FTZ R76, R5, R105, R76 ;  /* 0x00000069054c4223 */ /* 0x000fe2000001004c */
[----:B------:R-:W-:Y:S01]  /*3040*/  @P4 FADD.FTZ R105, R93, -R82 ;  /* 0x800000525d694221 */ /* 0x000fe20000010000 */
[----:B0-----:R-:W-:Y:S01]  /*3050*/  @P2 FMUL.FTZ R4, R4, R79 ;  /* 0x0000004f04042220 */ /* 0x001fe20000410000 */
[----:B------:R-:W0:Y:S01]  /*3060*/  @P2 LDC R109, c[0x0][0x40c] ;  /* 0x00010300ff6d2b82 */ /* 0x000e220000000800 */
[----:B------:R-:W-:Y:S01]  /*3070*/  @P4 FADD.FTZ R77, R94, -R77 ;  /* 0x8000004d5e4d4221 */ /* 0x000fe20000010000 */
[----:B------:R-:W-:-:S02]  /*3080*/  HADD2.F32 R82, -RZ, R66.H0_H0 ;  /* 0x20000042ff527230 */ /* 0x000fc40000004100 */
[-CC-:B------:R-:W-:Y:S01]  /*3090*/  @P4 FFMA.FTZ R112, R101, R6.reuse, R83.reuse ;  /* 0x0000000665704223 */ /* 0x180fe20000010053 */
[C---:B------:R-:W-:Y:S01]  /*30a0*/  @P4 FFMA.FTZ R80, R5.reuse, R105, R80 ;  /* 0x0000006905504223 */ /* 0x040fe20000010050 */
[----:B------:R-:W-:Y:S01]  /*30b0*/  @P4 FFMA.FTZ R78, R5, R77, R78 ;  /* 0x0000004d054e4223 */ /* 0x000fe2000001004e */
[----:B------:R-:W-:Y:S01]  /*30c0*/  @P4 FFMA.FTZ R77, R95, R6, R83 ;  /* 0x000000065f4d4223 */ /* 0x000fe20000010053 */
[----:B-1----:R-:W-:Y:S01]  /*30d0*/  @P2 FMUL.FTZ R76, R76, R107 ;  /* 0x0000006b4c4c2220 */ /* 0x002fe20000410000 */
[----:B------:R-:W1:Y:S01]  /*30e0*/  @P2 LDC R79, c[0x0][0x40c] ;  /* 0x00010300ff4f2b82 */ /* 0x000e620000000800 */
[----:B------:R-:W-:Y:S01]  /*30f0*/  @P4 FADD.FTZ R105, R97, -R110 ;  /* 0x8000006e61694221 */ /* 0x000fe20000010000 */
[----:B------:R-:W-:Y:S01]  /*3100*/  @P4 FADD.FTZ R77, R98, -R77 ;  /* 0x8000004d624d4221 */ /* 0x000fe20000010000 */
[----:B------:R-:W-:Y:S01]  /*3110*/  @P4 FADD.FTZ R107, R99, -R112 ;  /* 0x80000070636b4221 */ /* 0x000fe20000010000 */
[----:B------:R-:W-:Y:S01]  /*3120*/  @P2 F2FP.F16.F32.PACK_AB R4, RZ, R4 ;  /* 0x00000004ff04223e */ /* 0x000fe200000000ff */
[C---:B------:R-:W-:Y:S01]  /*3130*/  @P4 FFMA.FTZ R106, R5.reuse, R105, R106 ;  /* 0x00000069056a4223 */ /* 0x040fe2000001006a */
[C---:B------:R-:W-:Y:S01]  /*3140*/  @P4 FFMA.FTZ R82, R5.reuse, R77, R82 ;  /* 0x0000004d05524223 */ /* 0x040fe20000010052 */
[----:B------:R-:W-:Y:S01]  /*3150*/  @P4 FFMA.FTZ R108, R5, R107, R108 ;  /* 0x0000006b056c4223 */ /* 0x000fe2000001006c */
[----:B------:R-:W3:Y:S01]  /*3160*/  @P2 LDC R113, c[0x0][0x40c] ;  /* 0x00010300ff712b82 */ /* 0x000ee20000000800 */
[----:B------:R-:W-:Y:S01]  /*3170*/  @P2 F2FP.F16.F32.PACK_AB R76, RZ, R76 ;  /* 0x0000004cff4c223e */ /* 0x000fe200000000ff */
[----:B--2---:R-:W-:Y:S01]  /*3180*/  @P2 FMUL.FTZ R82, R82, R111 ;  /* 0x0000006f52522220 */ /* 0x004fe20000410000 */
[----:B------:R-:W-:-:S04]  /*3190*/  @P2 PRMT R68, R4, 0x7610, R68 ;  /* 0x0000761004442816 */ /* 0x000fc80000000044 */
[----:B------:R-:W-:Y:S01]  /*31a0*/  @P2 F2FP.F16.F32.PACK_AB R82, RZ, R82 ;  /* 0x00000052ff52223e */ /* 0x000fe200000000ff */
[----:B------:R-:W2:Y:S01]  /*31b0*/  @P2 LDC R115, c[0x0][0x40c] ;  /* 0x00010300ff732b82 */ /* 0x000ea20000000800 */
[----:B0-----:R-:W-:Y:S01]  /*31c0*/  @P2 FMUL.FTZ R80, R80, R109 ;  /* 0x0000006d50502220 */ /* 0x001fe20000410000 */
[----:B------:R-:W-:Y:S02]  /*31d0*/  @P2 PRMT R68, R68, 0x5410, R76 ;  /* 0x0000541044442816 */ /* 0x000fe4000000004c */
[----:B------:R-:W-:Y:S02]  /*31e0*/  @P2 PRMT R70, R82, 0x7610, R70 ;  /* 0x0000761052462816 */ /* 0x000fe40000000046 */
[----:B------:R-:W-:Y:S01]  /*31f0*/  @P2 F2FP.F16.F32.PACK_AB R80, RZ, R80 ;  /* 0x00000050ff50223e */ /* 0x000fe200000000ff */
[----:B-1----:R-:W-:-:S05]  /*3200*/  @P2 FMUL.FTZ R78, R78, R79 ;  /* 0x0000004f4e4e2220 */ /* 0x002fca0000410000 */
[----:B------:R-:W-:Y:S01]  /*3210*/  @P2 F2FP.F16.F32.PACK_AB R78, RZ, R78 ;  /* 0x0000004eff4e223e */ /* 0x000fe200000000ff */
[----:B---3--:R-:W-:-:S03]  /*3220*/  @P2 FMUL.FTZ R106, R106, R113 ;  /* 0x000000716a6a2220 */ /* 0x008fc60000410000 */
[----:B------:R-:W-:Y:S02]  /*3230*/  @P2 PRMT R69, R78, 0x7610, R69 ;  /* 0x000076104e452816 */ /* 0x000fe40000000045 */
[----:B------:R-:W-:Y:S02]  /*3240*/  @P2 F2FP.F16.F32.PACK_AB R106, RZ, R106 ;  /* 0x0000006aff6a223e */ /* 0x000fe400000000ff */
[----:B------:R-:W-:Y:S01]  /*3250*/  @P2 PRMT R69, R69, 0x5410, R80 ;  /* 0x0000541045452816 */ /* 0x000fe20000000050 */
[----:B--2---:R-:W-:Y:S01]  /*3260*/  @P2 FMUL.FTZ R108, R108, R115 ;  /* 0x000000736c6c2220 */ /* 0x004fe20000410000 */
[----:B------:R-:W-:-:S04]  /*3270*/  @P2 PRMT R70, R70, 0x5410, R106 ;  /* 0x0000541046462816 */ /* 0x000fc8000000006a */
        /* <DEDUP_REMOVED lines=11> */
.L_x_760:
[----:B0-----:R-:W0:Y:S02]  /*3330*/  LDC.64 R76, c[0x0][0x478] ;  /* 0x00011e00ff4c7b82 */ /* 0x001e240000000a00 */
[----:B0-----:R-:W-:-:S04]  /*3340*/  ISETP.NE.U32.AND P0, PT, R76, RZ, PT ;  /* 0x000000ff4c00720c */ /* 0x001fc80003f05070 */
[----:B------:R-:W-:-:S13]  /*3350*/  ISETP.NE.AND.EX P0, PT, R77, RZ, PT, P0 ;  /* 0x000000ff4d00720c */ /* 0x000fda0003f05300 */
[----:B------:R-:W-:Y:S05]  /*3360*/  @!P0 BRA `(.L_x_763) ;  /* 0x0000000400188947 */ /* 0x000fea0003800000 */
[----:B------:R-:W0:Y:S01]  /*3370*/  @P2 LDC R76, c[0x0][0x40c] ;  /* 0x00010300ff4c2b82 */ /* 0x000e220000000800 */
[-CC-:B------:R-:W-:Y:S01]  /*3380*/  FFMA.FTZ R73, R87, R6.reuse, R83.reuse ;  /* 0x0000000657497223 */ /* 0x180fe20000010053 */
[-CC-:B------:R-:W-:Y:S01]  /*3390*/  FFMA.FTZ R78, R92, R6.reuse, R83.reuse ;  /* 0x000000065c4e7223 */ /* 0x180fe20000010053 */
[-CC-:B------:R-:W-:Y:S01]  /*33a0*/  FFMA.FTZ R79, R91, R6.reuse, R83.reuse ;  /* 0x000000065b4f7223 */ /* 0x180fe20000010053 */
[-CC-:B------:R-:W-:Y:S01]  /*33b0*/  FFMA.FTZ R82, R96, R6.reuse, R83.reuse ;  /* 0x0000000660527223 */ /* 0x180fe20000010053 */
[-CC-:B------:R-:W-:Y:S01]  /*33c0*/  FFMA.FTZ R105, R95, R6.reuse, R83.reuse ;  /* 0x000000065f697223 */ /* 0x180fe20000010053 */
[-CC-:B------:R-:W-:Y:S01]  /*33d0*/  FFMA.FTZ R110, R100, R6.reuse, R83.reuse ;  /* 0x00000006646e7223 */ /* 0x180fe20000010053 */
[-CC-:B------:R-:W-:Y:S01]  /*33e0*/  FFMA.FTZ R112, R101, R6.reuse, R83.reuse ;  /* 0x0000000665707223 */ /* 0x180fe20000010053 */
[----:B------:R-:W1:Y:S01]  /*33f0*/  @P2 LDC R77, c[0x0][0x40c] ;  /* 0x00010300ff4d2b82 */ /* 0x000e620000000800 */
[----:B------:R-:W-:Y:S01]  /*3400*/  ISETP.GT.AND P4, PT, R4, RZ, PT ;  /* 0x000000ff0400720c */ /* 0x000fe20003f84270 */
[----:B------:R-:W-:Y:S01]  /*3410*/  FFMA.FTZ R83, R104, R6, R83 ;  /* 0x0000000668537223 */ /* 0x000fe20000010053 */
[----:B------:R-:W-:Y:S01]  /*3420*/  FADD.FTZ R80, R94, -R79 ;  /* 0x8000004f5e507221 */ /* 0x000fe20000010000 */
[----:B------:R-:W-:Y:S01]  /*3430*/  FADD.FTZ R82, R93, -R82 ;  /* 0x800000525d527221 */ /* 0x000fe20000010000 */
[----:B------:R-:W-:Y:S01]  /*3440*/  FADD.FTZ R72, R90, -R73 ;  /* 0x800000495a487221 */ /* 0x000fe20000010000 */
[----:B------:R-:W-:Y:S01]  /*3450*/  FADD.FTZ R108, R98, -R105 ;  /* 0x80000069626c7221 */ /* 0x000fe20000010000 */
[----:B------:R-:W-:Y:S01]  /*3460*/  FADD.FTZ R78, R89, -R78 ;  /* 0x8000004e594e7221 */ /* 0x000fe20000010000 */
[----:B------:R-:W2:Y:S01]  /*3470*/  @P2 LDC R74, c[0x0][0x40c] ;  /* 0x00010300ff4a2b82 */ /* 0x000ea20000000800 */
[C---:B------:R-:W-:Y:S01]  /*3480*/  FMUL.FTZ R79, R5.reuse, R80 ;  /* 0x00000050054f7220 */ /* 0x040fe20000410000 */
[C---:B------:R-:W-:Y:S01]  /*3490*/  FMUL.FTZ R80, R5.reuse, R82 ;  /* 0x0000005205507220 */ /* 0x040fe20000410000 */
[----:B------:R-:W-:Y:S01]  /*34a0*/  FMUL.FTZ R72, R5, R72 ;  /* 0x0000004805487220 */ /* 0x000fe20000410000 */
[----:B------:R-:W-:Y:S01]  /*34b0*/  FADD.FTZ R110, R97, -R110 ;  /* 0x8000006e616e7221 */ /* 0x000fe20000010000 */
[----:B------:R-:W-:Y:S01]  /*34c0*/  FADD.FTZ R112, R99, -R112 ;  /* 0x8000007063707221 */ /* 0x000fe20000010000 */
[C---:B------:R-:W-:Y:S01]  /*34d0*/  FMUL.FTZ R82, R5.reuse, R108 ;  /* 0x0000006c05527220 */ /* 0x040fe20000410000 */
[C---:B------:R-:W-:Y:S01]  /*34e0*/  FMUL.FTZ R73, R5.reuse, R78 ;  /* 0x0000004e05497220 */ /* 0x040fe20000410000 */
[----:B------:R-:W3:Y:S01]  /*34f0*/  @P2 LDC R106, c[0x0][0x40c] ;  /* 0x00010300ff6a2b82 */ /* 0x000ee20000000800 */
[----:B------:R-:W-:Y:S01]  /*3500*/  FADD.FTZ R114, R102, -R83 ;  /* 0x8000005366727221 */ /* 0x000fe20000010000 */
[C---:B------:R-:W-:Y:S01]  /*3510*/  FMUL.FTZ R83, R5.reuse, R110 ;  /* 0x0000006e05537220 */ /* 0x040fe20000410000 */
[----:B------:R-:W-:Y:S01]  /*3520*/  FMUL.FTZ R105, R5, R112 ;  /* 0x0000007005697220 */ /* 0x000fe20000410000 */
[----:B------:R-:W-:-:S02]  /*3530*/  FSEL R79, R79, RZ, P4 ;  /* 0x000000ff4f4f7208 */ /* 0x000fc40002000000 */
[----:B------:R-:W-:Y:S02]  /*3540*/  FSEL R72, R72, RZ, P4 ;  /* 0x000000ff48487208 */ /* 0x000fe40002000000 */
[----:B------:R-:W4:Y:S01]  /*3550*/  @P2 LDC R75, c[0x0][0x40c] ;  /* 0x00010300ff4b2b82 */ /* 0x000f220000000800 */
[----:B------:R-:W-:Y:S01]  /*3560*/  FSEL R107, R82, RZ, P4 ;  /* 0x000000ff526b7208 */ /* 0x000fe20002000000 */
[----:B0-----:R-:W-:Y:S01]  /*3570*/  @P2 FMUL.FTZ R76, R79, R76 ;  /* 0x0000004c4f4c2220 */ /* 0x001fe20000410000 */
[----:B------:R-:W-:Y:S01]  /*3580*/  FSEL R73, R73, RZ, P4 ;  /* 0x000000ff49497208 */ /* 0x000fe20002000000 */
[----:B-1----:R-:W-:Y:S01]  /*3590*/  @P2 FMUL.FTZ R77, R72, R77 ;  /* 0x0000004d484d2220 */ /* 0x002fe20000410000 */
[----:B------:R-:W-:Y:S02]  /*35a0*/  FSEL R80, R80, RZ, P4 ;  /* 0x000000ff50507208 */ /* 0x000fe40002000000 */
[----:B------:R-:W-:Y:S01]  /*35b0*/  FSEL R83, R83, RZ, P4 ;  /* 0x000000ff53537208 */ /* 0x000fe20002000000 */
[----:B------:R-:W0:Y:S01]  /*35c0*/  @P2 LDC R6, c[0x0][0x40c] ;  /* 0x00010300ff062b82 */ /* 0x000e220000000800 */
[----:B------:R-:W-:Y:S01]  /*35d0*/  FSEL R105, R105, RZ, P4 ;  /* 0x000000ff69697208 */ /* 0x000fe20002000000 */
[----:B--2---:R-:W-:Y:S01]  /*35e0*/  @P2 FMUL.FTZ R74, R107, R74 ;  /* 0x0000004a6b4a2220 */ /* 0x004fe20000410000 */
[----:B------:R-:W-:-:S02]  /*35f0*/  @P2 F2FP.F16.F32.PACK_AB R76, RZ, R76 ;  /* 0x0000004cff4c223e */ /* 0x000fc400000000ff */
[----:B------:R-:W-:Y:S02]  /*3600*/  @P2 F2FP.F16.F32.PACK_AB R77, RZ, R77 ;  /* 0x0000004dff4d223e */ /* 0x000fe400000000ff */
[----:B------:R-:W-:Y:S01]  /*3610*/  @P2 PRMT R69, R76, 0x7610, R69 ;  /* 0x000076104c452816 */ /* 0x000fe20000000045 */
[----:B------:R-:W1:Y:S01]  /*3620*/  @P2 LDC R4, c[0x0][0x40c] ;  /* 0x00010300ff042b82 */ /* 0x000e620000000800 */
[----:B---3--:R-:W-:Y:S01]  /*3630*/  @P2 FMUL.FTZ R78, R73, R106 ;  /* 0x0000006a494e2220 */ /* 0x008fe20000410000 */
[----:B------:R-:W-:Y:S01]  /*3640*/  FMUL.FTZ R106, R5, R114 ;  /* 0x00000072056a7220 */ /* 0x000fe20000410000 */
[----:B------:R-:W-:Y:S02]  /*3650*/  @P2 PRMT R68, R77, 0x7610, R68 ;  /* 0x000076104d442816 */ /* 0x000fe40000000044 */
[----:B------:R-:W-:Y:S02]  /*3660*/  F2FP.F16.F32.PACK_AB R72, R73, R72 ;  /* 0x000000484948723e */ /* 0x000fe400000000ff */
[----:B------:R-:W-:Y:S01]  /*3670*/  @P2 F2FP.F16.F32.PACK_AB R78, RZ, R78 ;  /* 0x0000004eff4e223e */ /* 0x000fe200000000ff */
[----:B----4-:R-:W-:Y:S01]  /*3680*/  @P2 FMUL.FTZ R75, R80, R75 ;  /* 0x0000004b504b2220 */ /* 0x010fe20000410000 */
[----:B------:R-:W-:-:S02]  /*3690*/  FSEL R106, R106, RZ, P4 ;  /* 0x000000ff6a6a7208 */ /* 0x000fc40002000000 */
[----:B------:R-:W-:Y:S02]  /*36a0*/  F2FP.F16.F32.PACK_AB R73, R80, R79 ;  /* 0x0000004f5049723e */ /* 0x000fe400000000ff */
[----:B------:R-:W-:Y:S02]  /*36b0*/  @P2 F2FP.F16.F32.PACK_AB R75, RZ, R75 ;  /* 0x0000004bff4b223e */ /* 0x000fe400000000ff */
[----:B------:R-:W-:Y:S01]  /*36c0*/  @P2 PRMT R68, R68, 0x5410, R78 ;  /* 0x0000541044442816 */ /* 0x000fe2000000004e */
[----:B0-----:R-:W-:Y:S01]  /*36d0*/  @P2 FMUL.FTZ R6, R83, R6 ;  /* 0x0000000653062220 */ /* 0x001fe20000410000 */
[----:B------:R-:W-:Y:S02]  /*36e0*/  @P2 PRMT R69, R69, 0x5410, R75 ;  /* 0x0000541045452816 */ /* 0x000fe4000000004b */
[----:B------:R-:W-:Y:S02]  /*36f0*/  F2FP.F16.F32.PACK_AB R75, R106, R105 ;  /* 0x000000696a4b723e */ /* 0x000fe400000000ff */
[----:B------:R-:W-:Y:S01]  /*3700*/  @P2 F2FP.F16.F32.PACK_AB R6, RZ, R6 ;  /* 0x00000006ff06223e */ /* 0x000fe200000000ff */
[----:B-1----:R-:W-:Y:S01]  /*3710*/  @P2 FMUL.FTZ R5, R105, R4 ;  /* 0x0000000469052220 */ /* 0x002fe20000410000 */
[----:B------:R-:W-:-:S02]  /*3720*/  @P2 F2FP.F16.F32.PACK_AB R4, RZ, R74 ;  /* 0x0000004aff04223e */ /* 0x000fc400000000ff */
[----:B------:R-:W-:Y:S02]  /*3730*/  F2FP.F16.F32.PACK_AB R74, R83, R107 ;  /* 0x0000006b534a723e */ /* 0x000fe400000000ff */
[----:B------:R-:W-:Y:S02]  /*3740*/  @P2 F2FP.F16.F32.PACK_AB R5, RZ, R5 ;  /* 0x00000005ff05223e */ /* 0x000fe400000000ff */
[----:B------:R-:W-:Y:S02]  /*3750*/  @P2 PRMT R70, R4, 0x7610, R70 ;  /* 0x0000761004462816 */ /* 0x000fe40000000046 */
[----:B------:R-:W-:Y:S02]  /*3760*/  @P2 PRMT R71, R5, 0x7610, R71 ;  /* 0x0000761005472816 */ /* 0x000fe40000000047 */
[----:B------:R-:W-:Y:S01]  /*3770*/  @P2 PRMT R70, R70, 0x5410, R6 ;  /* 0x0000541046462816 */ /* 0x000fe20000000006 */
[----:B------:R-:W-:Y:S06]  /*3780*/  @!P2 BRA `(.L_x_762) ;  /* 0x000000040030a947 */ /* 0x000fec0003800000 */
[----:B------:R-:W-:-:S05]  /*3790*/  FMUL.FTZ R4, R106, UR15 ;  /* 0x0000000f6a047c20 */ /* 0x000fca0008410000 */
[----:B------:R-:W-:-:S04]  /*37a0*/  F2FP.F16.F32.PACK_AB R4, RZ, R4 ;  /* 0x00000004ff04723e */ /* 0x000fc800000000ff */
[----:B------:R-:W-:Y:S01]  /*37b0*/  PRMT R71, R71, 0x5410, R4 ;  /* 0x0000541047477816 */ /* 0x000fe20000000004 */
[----:B------:R-:W-:Y:S06]  /*37c0*/  BRA `(.L_x_762) ;  /* 0x0000000400207947 */ /* 0x000fec0003800000 */
.L_x_763:
        /* <DEDUP_REMOVED lines=16> */
.L_x_764:
        /* <DEDUP_REMOVED lines=9> */
.L_x_765:
        /* <DEDUP_REMOVED lines=9> */
.L_x_766:
        /* <DEDUP_REMOVED lines=9> */
.L_x_767:
        /* <DEDUP_REMOVED lines=9> */
.L_x_768:
        /* <DEDUP_REMOVED lines=9> */
.L_x_769:
        /* <DEDUP_REMOVED lines=9> */
.L_x_770:
[----:B------:R-:W-:-:S04]  /*3c30*/  @P2 F2FP.F16.F32.PACK_AB R76, RZ, R76 ;  /* 0x0000004cff4c223e */ /* 0x000fc800000000ff */
[----:B------:R-:W-:-:S07]  /*3c40*/  @P2 PRMT R71, R71, 0x5410, R76 ;  /* 0x0000541047472816 */ /* 0x000fce000000004c */
.L_x_762:
[----:B------:R-:W0:Y:S08]  /*3c50*/  @P0 LDC.64 R76, c[0x0][0x478] ;  /* 0x00011e00ff4c0b82 */ /* 0x000e300000000a00 */
[----:B------:R-:W1:Y:S01]  /*3c60*/  @P2 LDC.64 R4, c[0x0][0x468] ;  /* 0x00011a00ff042b82 */ /* 0x000e620000000a00 */
[----:B0-----:R-:W-:-:S05]  /*3c70*/  @P0 IMAD.WIDE.U32 R76, R8, 0x10, R76 ;  /* 0x00000010084c0825 */ /* 0x001fca00078e004c */
[----:B------:R2:W-:Y:S01]  /*3c80*/  @P0 STG.E.128 desc[UR10][R76.64], R72 ;  /* 0x000000484c000986 */ /* 0x0005e2000c101d0a */
[----:B-1----:R-:W-:-:S05]  /*3c90*/  @P2 IMAD.WIDE.U32 R4, R81, 0x10, R4 ;  /* 0x0000001051042825 */ /* 0x002fca00078e0004 */
[----:B------:R2:W-:Y:S02]  /*3ca0*/  @P2 STG.E.128 desc[UR10][R4.64], R68 ;  /* 0x0000004404002986 */ /* 0x0005e4000c101d0a */
.L_x_759:
[----:B------:R-:W-:Y:S05]  /*3cb0*/  BSYNC.RECONVERGENT B0 ;  /* 0x0000000000007941 */ /* 0x000fea0003800200 */
.L_x_758:
[----:B--2---:R-:W1:Y:S01]  /*3cc0*/  LDC.64 R4, c[0x0][0x380] ;  /* 0x0000e000ff047b82 */ /* 0x004e620000000a00 */
[----:B------:R-:W-:Y:S01]  /*3cd0*/  UPLOP3.LUT UP1, UPT, UPT, UPT, UP1, 0x40, 0x4 ;  /* 0x000000000004789c */ /* 0x000fe20003f2e810 */
[----:B-1----:R-:W-:-:S04]  /*3ce0*/  IADD3 R2, PT, PT, R2, R4, RZ ;  /* 0x0000000402027210 */ /* 0x002fc80007ffe0ff */
[----:B------:R-:W-:-:S13]  /*3cf0*/  ISETP.GE.AND P0, PT, R2, R5, PT ;  /* 0x000000050200720c */ /* 0x000fda0003f06270 */
[----:B------:R-:W-:Y:S05]  /*3d00*/  @!P0 BRA `(.L_x_771) ;  /* 0xffffffc400b48947 */ /* 0x000fea000383ffff */
.L_x_737:
        /* <DEDUP_REMOVED lines=22> */
.L_x_772:
        /* <DEDUP_REMOVED lines=9> */
.L_x_7988:


//--------------------- .text._ZN10layer_norm13ln_bwd_kernelINS_13Kernel_traitsI6__halfS2_S2_S2_fjLj2048ELj1ELj1ELj4ELj16ENS_18Kernel_traits_baseILj2048ES2_S2_S2_S2_fjLj128EEEEELb0ELb0ELb1ELb1EEEvNS_9BwdParamsE --------------------------
	.section	.text._ZN10layer_norm13ln_bwd_kernelINS_13Kernel_traitsI6__halfS2_S2_S2_fjLj2048ELj1ELj1ELj4ELj16ENS_18Kernel_traits_baseILj2048ES2_S2_S2_S2_fjLj128EEEEELb0ELb0ELb1ELb1EEEvNS_9BwdParamsE,"ax",@progbits
	.align	128
        .global         _ZN10layer_norm13ln_bwd_kernelINS_13Kernel_traitsI6__halfS2_S2_S2_fjLj2048ELj1ELj1ELj4ELj16ENS_18Kernel_traits_baseILj2048ES2_S2_S2_S2_fjLj128EEEEELb0ELb0ELb1ELb1EEEvNS_9BwdParamsE
        .type           _ZN10layer_norm13ln_bwd_kernelINS_13Kernel_traitsI6__halfS2_S2_S2_fjLj2048ELj1ELj1ELj4ELj16ENS_18Kernel_traits_baseILj2048ES2_S2_S2_S2_fjLj128EEEEELb0ELb0ELb1ELb1EEEvNS_9BwdParamsE,@function
        .size           _ZN10layer_norm13ln_bwd_kernelINS_13Kernel_traitsI6__halfS2_S2_S2_fjLj2048ELj1ELj1ELj4ELj16ENS_18Kernel_traits_baseILj2048ES2_S2_S2_S2_fjLj128EEEEELb0ELb0ELb1ELb1EEEvNS_9BwdParamsE,(.L_x_7989 - _ZN10layer_norm13ln_bwd_kernelINS_13Kernel_traitsI6__halfS2_S2_S2_fjLj2048ELj1ELj1ELj4ELj16ENS_18Kernel_traits_baseILj2048ES2_S2_S2_S2_fjLj128EEEEELb0ELb0ELb1ELb1EEEvNS_9BwdParamsE)
        .other          _ZN10layer_norm13ln_bwd_kernelINS_13Kernel_traitsI6__halfS2_S2_S2_fjLj2048ELj1ELj1ELj4ELj16ENS_18Kernel_traits_baseILj2048ES2_S2_S2_S2_fjLj128EEEEELb0ELb0ELb1ELb1EEEvNS_9BwdParamsE,@"STO_CUDA_ENTRY STV_DEFAULT"
_ZN10layer_norm13ln_bwd_kernelINS_13Kernel_traitsI6__halfS2_S2_S2_fjLj2048ELj1ELj1ELj4ELj16ENS_18Kernel_traits_baseILj2048ES2_S2_S2_S2_fjLj128EEEEELb0ELb0ELb1ELb1EEEvNS_9BwdParamsE:
.text._ZN10layer_norm13ln_bwd_kernelINS_13Kernel_traitsI6__halfS2_S2_S2_fjLj2048ELj1ELj1ELj4ELj16ENS_18Kernel_traits_baseILj2048ES2_S2_S2_S2_fjLj128EEEEELb0ELb0ELb1ELb1EEEvNS_9BwdParamsE:
        /* <DEDUP_REMOVED lines=27> */
[----:B------:R-:W0:Y:S01]  /*01b0*/  LDCU.64 UR20, c[0x0][0x3c8] ;  /* 0x00007900ff1477ac */ /* 0x000e220008000a00 */
[----:B------:R-:W0:Y:S01]  /*01c0*/  LDCU UR28, c[0x0][0x400] ;  /* 0x00008000ff1c77ac */ /* 0x000e220008000800 */
[----:B------:R-:W0:Y:S02]  /*01d0*/  LDCU.64 UR4, c[0x0][0x438] ;  /* 0x00008700ff0477ac */ /* 0x000e240008000a00 */
[----:B0-----:R-:W-:Y:S01]  /*01e0*/  IMAD.WIDE.U32 R2, R97, 0x10, R2 ;  /* 0x0000001061027825 */ /* 0x001fe200078e0002 */
[----:B------:R-:W0:Y:S04]  /*01f0*/  LDCU.64 UR6, c[0x0][0x478] ;  /* 0x00008f00ff0677ac */ /* 0x000e280008000a00 */
[----:B--2---:R2:W5:Y:S01]  /*0200*/  LDG.E.128 R72, desc[UR18][R2.64+0x800] ;  /* 0x0008001202487981 */ /* 0x004562000c1e1d00 */
[----:B------:R-:W0:Y:S03]  /*0210*/  LDCU.128 UR12, c[0x0][0x3f0] ;  /* 0x00007e00ff0c77ac */ /* 0x000e260008000c00 */
[----:B------:R2:W5:Y:S01]  /*0220*/  LDG.E.128 R12, desc[UR18][R2.64] ;  /* 0x00000012020c7981 */ /* 0x000562000c1e1d00 */
[----:B------:R-:W-:Y:S01]  /*0230*/  HFMA2 R44, -RZ, RZ, 0, 0 ;  /* 0x00000000ff2c7431 */ /* 0x000fe200000001ff */
[----:B------:R-:W0:Y:S01]  /*0240*/  LDCU.64 UR22, c[0x0][0x3c0] ;  /* 0x00007800ff1677ac */ /* 0x000e220008000a00 */
[----:B------:R-:W0:Y:S01]  /*0250*/  LDCU.64 UR24, c[0x0][0x380] ;  /* 0x00007000ff1877ac */ /* 0x000e220008000a00 */
[----:B-1-34-:R-:W-:-:S11]  /*0260*/  UPLOP3.LUT UP1, UPT, UPT, UPT, UPT, 0x40, 0x4 ;  /* 0x000000000004789c */ /* 0x01afd60003f2e870 */
.L_x_800:
[----:B0-----:R-:W-:Y:S02]  /*0270*/  UIMAD.WIDE UR10, UR8, 0x4, UR14 ;  /* 0x00000004080a78a5 */ /* 0x001fe4000f8e020e */
[----:B------:R-:W-:-:S04]  /*0280*/  UIMAD.WIDE UR30, UR8, 0x4, UR12 ;  /* 0x00000004081e78a5 */ /* 0x000fc8000f8e020c */
[----:B------:R-:W-:Y:S02]  /*0290*/  MOV R60, UR10 ;  /* 0x0000000a003c7c02 */ /* 0x000fe40008000f00 */
[----:B------:R-:W-:Y:S01]  /*02a0*/  MOV R61, UR11 ;  /* 0x0000000b003d7c02 */ /* 0x000fe20008000f00 */
[----:B------:R-:W-:-:S04]  /*02b0*/  UIMAD.WIDE UR10, UR8, 0x4, UR20 ;  /* 0x00000004080a78a5 */ /* 0x000fc8000f8e0214 */
[----:B------:R-:W3:Y:S01]  /*02c0*/  LDG.E R60, desc[UR18][R60.64] ;  /* 0x000000123c3c7981 */ /* 0x000ee2000c1e1900 */
[----:B-1----:R-:W-:Y:S02]  /*02d0*/  MOV R58, UR30 ;  /* 0x0000001e003a7c02 */ /* 0x002fe40008000f00 */
[----:B------:R-:W-:Y:S02]  /*02e0*/  MOV R56, UR10 ;  /* 0x0000000a00387c02 */ /* 0x000fe40008000f00 */
[----:B------:R-:W-:Y:S02]  /*02f0*/  MOV R57, UR11 ;  /* 0x0000000b00397c02 */ /* 0x000fe40008000f00 */
[----:B------:R-:W-:-:S03]  /*0300*/  MOV R59, UR31 ;  /* 0x0000001f003b7c02 */ /* 0x000fc60008000f00 */
[----:B------:R-:W4:Y:S04]  /*0310*/  LDG.E R56, desc[UR18][R56.64] ;  /* 0x0000001238387981 */ /* 0x000f28000c1e1900 */
[----:B------:R-:W2:Y:S01]  /*0320*/  LDG.E R58, desc[UR18][R58.64] ;  /* 0x000000123a3a7981 */ /* 0x000ea2000c1e1900 */
[----:B------:R-:W-:Y:S02]  /*0330*/  CS2R R62, SRZ ;  /* 0x00000000003e7805 */ /* 0x000fe4000001ff00 */
[----:B---3--:R-:W-:Y:S02]  /*0340*/  R2UR UR29, R60 ;  /* 0x000000003c1d72ca */ /* 0x008fe400000e0000 */
[----:B----4-:R-:W-:-:S11]  /*0350*/  R2UR UR30, R56 ;  /* 0x00000000381e72ca */ /* 0x010fd600000e0000 */
[----:B------:R-:W-:Y:S01]  /*0360*/  UISETP.GE.AND UP3, UPT, UR29, 0x1, UPT ;  /* 0x000000011d00788c */ /* 0x000fe2000bf66270 */
[----:B--2---:R-:W-:-:S08]  /*0370*/  R2UR UR16, R58 ;  /* 0x000000003a1072ca */ /* 0x004fd000000e0000 */
[----:B-----5:R-:W-:Y:S07]  /*0380*/  BRA.U !UP3, `(.L_x_774) ;  /* 0x0000000d0b247547 */ /* 0x020fee000b800000 */
        /* <DEDUP_REMOVED lines=9> */
[----:B------:R-:W-:Y:S01]  /*0420*/  MOV R0, UR10 ;  /* 0x0000000a00007c02 */ /* 0x000fe20008000f00 */
[----:B------:R-:W-:-:S03]  /*0430*/  ULEA UR10, UP0, UR8, UR22, 0x2 ;  /* 0x00000016080a7291 */ /* 0x000fc6000f8010ff */
[-C--:B------:R-:W-:Y:S02]  /*0440*/  LEA.HI.SX32 R81, R0, R97.reuse, 0x1d ;  /* 0x0000006100517211 */ /* 0x080fe400078feaff */
[----:B------:R-:W-:Y:S01]  /*0450*/  MOV R0, UR9 ;  /* 0x0000000900007c02 */ /* 0x000fe20008000f00 */
[----:B------:R-:W-:Y:S01]  /*0460*/  USHF.R.S32.HI UR9, URZ, 0x1f, UR8 ;  /* 0x0000001fff097899 */ /* 0x000fe20008011408 */
[C---:B------:R-:W-:Y:S02]  /*0470*/  IADD3 R83, PT, PT, R81.reuse, 0x80, RZ ;  /* 0x0000008051537810 */ /* 0x040fe40007ffe0ff */
[----:B------:R-:W-:Y:S01]  /*0480*/  LEA.HI.SX32 R59, R0, R97, 0x1d ;  /* 0x00000061003b7211 */ /* 0x000fe200078feaff */
[----:B------:R-:W-:Y:S01]  /*0490*/  ULEA.HI.X UR9, UR8, UR23, UR9, 0x2, UP0 ;  /* 0x0000001708097291 */ /* 0x000fe200080f1409 */
[----:B0-----:R-:W-:Y:S01]  /*04a0*/  IMAD.WIDE.U32 R68, R81, 0x10, R64 ;  /* 0x0000001051447825 */ /* 0x001fe200078e0040 */
[----:B------:R-:W-:-:S03]  /*04b0*/  MOV R2, UR10 ;  /* 0x0000000a00027c02 */ /* 0x000fc60008000f00 */
[----:B------:R-:W-:Y:S01]  /*04c0*/  IMAD.WIDE.U32 R64, R83, 0x10, R64 ;  /* 0x0000001053407825 */ /* 0x000fe200078e0040 */
[----:B------:R-:W-:Y:S01]  /*04d0*/  MOV R3, UR9 ;  /* 0x0000000900037c02 */ /* 0x000fe20008000f00 */
[----:B------:R-:W2:Y:S02]  /*04e0*/  LDG.E.128 R68, desc[UR18][R68.64] ;  /* 0x0000001244447981 */ /* 0x000ea4000c1e1d00 */
[C-C-:B-1----:R-:W-:Y:S01]  /*04f0*/  IMAD.WIDE.U32 R60, R59.reuse, 0x10, R56.reuse ;  /* 0x000000103b3c7825 */ /* 0x142fe200078e0038 */
[----:B------:R-:W-:Y:S01]  /*0500*/  IADD3 R59, PT, PT, R59, 0x80, RZ ;  /* 0x000000803b3b7810 */ /* 0x000fe20007ffe0ff */
[----:B------:R0:W3:Y:S04]  /*0510*/  LDG.E R80, desc[UR18][R2.64] ;  /* 0x0000001202507981 */ /* 0x0000e8000c1e1900 */
[----:B------:R-:W4:Y:S01]  /*0520*/  LDG.E.128 R60, desc[UR18][R60.64] ;  /* 0x000000123c3c7981 */ /* 0x000f22000c1e1d00 */
[----:B------:R-:W-:-:S03]  /*0530*/  IMAD.WIDE.U32 R56, R59, 0x10, R56 ;  /* 0x000000103b387825 */ /* 0x000fc600078e0038 */
[----:B------:R-:W3:Y:S04]  /*0540*/  LDG.E.128 R64, desc[UR18][R64.64] ;  /* 0x0000001240407981 */ /* 0x000ee8000c1e1d00 */
[----:B------:R-:W3:Y:S01]  /*0550*/  LDG.E.128 R56, desc[UR18][R56.64] ;  /* 0x0000001238387981 */ /* 0x000ee2000c1e1d00 */
        /* <DEDUP_REMOVED lines=10> */
[----:B0----5:R-:W-:Y:S02]  /*0600*/  HADD2.F32 R76, -RZ, R12.H1_H1 ;  /* 0x3000000cff4c7230 */ /* 0x021fe40000004100 */
[----:B------:R-:W-:Y:S02]  /*0610*/  HADD2.F32 R95, -RZ, R73.H1_H1 ;  /* 0x30000049ff5f7230 */ /* 0x000fe40000004100 */
[--C-:B--2---:R-:W-:Y:S02]  /*0620*/  HADD2.F32 R82, -RZ, R69.reuse.H0_H0 ;  /* 0x20000045ff527230 */ /* 0x104fe40000004100 */
[----:B------:R-:W-:Y:S02]  /*0630*/  HADD2.F32 R83, -RZ, R69.H1_H1 ;  /* 0x30000045ff537230 */ /* 0x000fe40000004100 */
[----:B------:R-:W-:-:S02]  /*0640*/  HADD2.F32 R84, -RZ, R70.H0_H0 ;  /* 0x20000046ff547230 */ /* 0x000fc40000004100 */
[----:B------:R-:W-:Y:S02]  /*0650*/  HADD2.F32 R85, -RZ, R70.H1_H1 ;  /* 0x30000046ff557230 */ /* 0x000fe40000004100 */
[--C-:B----4-:R-:W-:Y:S02]  /*0660*/  HADD2.F32 R79, -RZ, R62.reuse.H0_H0 ;  /* 0x2000003eff4f7230 */ /* 0x110fe40000004100 */
[----:B------:R-:W-:Y:S02]  /*0670*/  HADD2.F32 R0, -RZ, R62.H1_H1 ;  /* 0x3000003eff007230 */ /* 0x000fe40000004100 */
[--C-:B------:R-:W-:Y:S02]  /*0680*/  HADD2.F32 R69, -RZ, R60.reuse.H0_H0 ;  /* 0x2000003cff457230 */ /* 0x100fe40000004100 */
[----:B------:R-:W-:Y:S02]  /*0690*/  HADD2.F32 R70, -RZ, R60.H1_H1 ;  /* 0x3000003cff467230 */ /* 0x000fe40000004100 */
[----:B------:R-:W-:-:S02]  /*06a0*/  HADD2.F32 R77, -RZ, R63.H0_H0 ;  /* 0x2000003fff4d7230 */ /* 0x000fc40000004100 */
[----:B------:R-:W-:Y:S01]  /*06b0*/  HADD2.F32 R62, -RZ, R63.H1_H1 ;  /* 0x3000003fff3e7230 */ /* 0x000fe20000004100 */
[----:B---3--:R-:W-:Y:S01]  /*06c0*/  FSEL R63, R80, RZ, !P1 ;  /* 0x000000ff503f7208 */ /* 0x008fe20004800000 */
[----:B------:R-:W-:Y:S02]  /*06d0*/  HADD2.F32 R78, -RZ, R68.H0_H0 ;  /* 0x20000044ff4e7230 */ /* 0x000fe40000004100 */
[----:B------:R-:W-:Y:S02]  /*06e0*/  HADD2.F32 R87, -RZ, R71.H1_H1 ;  /* 0x30000047ff577230 */ /* 0x000fe40000004100 */
[--C-:B------:R-:W-:Y:S02]  /*06f0*/  HADD2.F32 R81, -RZ, R61.reuse.H0_H0 ;  /* 0x2000003dff517230 */ /* 0x100fe40000004100 */
[----:B------:R-:W-:Y:S02]  /*0700*/  HADD2.F32 R2, -RZ, R61.H1_H1 ;  /* 0x3000003dff027230 */ /* 0x000fe40000004100 */
[----:B------:R-:W-:-:S02]  /*0710*/  HADD2.F32 R60, -RZ, R64.H0_H0 ;  /* 0x20000040ff3c7230 */ /* 0x000fc40000004100 */
[----:B------:R-:W-:Y:S02]  /*0720*/  HADD2.F32 R68, -RZ, R68.H1_H1 ;  /* 0x30000044ff447230 */ /* 0x000fe40000004100 */
[----:B------:R-:W-:Y:S02]  /*0730*/  HADD2.F32 R86, -RZ, R71.H0_H0 ;  /* 0x20000047ff567230 */ /* 0x000fe40000004100 */
[----:B------:R-:W-:Y:S02]  /*0740*/  HADD2.F32 R64, -RZ, R64.H1_H1 ;  /* 0x30000040ff407230 */ /* 0x000fe40000004100 */
[--C-:B------:R-:W-:Y:S02]  /*0750*/  HADD2.F32 R61, -RZ, R65.reuse.H0_H0 ;  /* 0x20000041ff3d7230 */ /* 0x100fe40000004100 */
[----:B------:R-:W-:Y:S02]  /*0760*/  HADD2.F32 R88, -RZ, R65.H1_H1 ;  /* 0x30000041ff587230 */ /* 0x000fe40000004100 */
[----:B------:R-:W-:-:S02]  /*0770*/  HADD2.F32 R89, -RZ, R66.H0_H0 ;  /* 0x20000042ff597230 */ /* 0x000fc40000004100 */
[----:B------:R-:W-:Y:S02]  /*0780*/  HADD2.F32 R92, -RZ, R66.H1_H1 ;  /* 0x30000042ff5c7230 */ /* 0x000fe40000004100 */
[--C-:B------:R-:W-:Y:S02]  /*0790*/  HADD2.F32 R93, -RZ, R67.reuse.H0_H0 ;  /* 0x20000043ff5d7230 */ /* 0x100fe40000004100 */
        /* <DEDUP_REMOVED lines=17> */
[----:B------:R-:W-:-:S02]  /*08b0*/  HADD2.F32 R91, -RZ, R56.H0_H0 ;  /* 0x20000038ff5b7230 */ /* 0x000fc40000004100 */
[----:B------:R-:W-:Y:S02]  /*08c0*/  HADD2.F32 R94, -RZ, R56.H1_H1 ;  /* 0x30000038ff5e7230 */ /* 0x000fe40000004100 */
[--C-:B------:R-:W-:Y:S02]  /*08d0*/  HADD2.F32 R63, -RZ, R57.reuse.H0_H0 ;  /* 0x20000039ff3f7230 */ /* 0x100fe40000004100 */
[----:B------:R-:W-:Y:S02]  /*08e0*/  HADD2.F32 R60, -RZ, R57.H1_H1 ;  /* 0x30000039ff3c7230 */ /* 0x000fe40000004100 */
[--C-:B------:R-:W-:Y:S02]  /*08f0*/  HADD2.F32 R57, -RZ, R59.reuse.H0_H0 ;  /* 0x2000003bff397230 */ /* 0x100fe40000004100 */
[----:B------:R-:W-:Y:S02]  /*0900*/  HADD2.F32 R56, -RZ, R59.H1_H1 ;  /* 0x3000003bff387230 */ /* 0x000fe40000004100 */
[----:B------:R-:W-:Y:S01]  /*0910*/  FMUL.FTZ R78, R68, UR30 ;  /* 0x0000001e444e7c20 */ /* 0x000fe20008410000 */
[----:B------:R-:W-:-:S02]  /*0920*/  HADD2.F32 R59, -RZ, R13.H1_H1 ;  /* 0x3000000dff3b7230 */ /* 0x000fc40000004100 */
[----:B------:R-:W-:Y:S01]  /*0930*/  FMUL.FTZ R3, R3, UR30 ;  /* 0x0000001e03037c20 */ /* 0x000fe20008410000 */
[----:B------:R-:W-:Y:S02]  /*0940*/  HADD2.F32 R80, -RZ, R12.H0_H0 ;  /* 0x2000000cff507230 */ /* 0x000fe40000004100 */
[-C--:B------:R-:W-:Y:S01]  /*0950*/  FMUL.FTZ R76, R76, R70.reuse ;  /* 0x000000464c4c7220 */ /* 0x080fe20000410000 */
[----:B------:R-:W-:Y:S02]  /*0960*/  HADD2.F32 R64, -RZ, R13.H0_H0 ;  /* 0x2000000dff407230 */ /* 0x000fe40000004100 */
[----:B------:R-:W-:Y:S01]  /*0970*/  FADD.FTZ R37, R37, R70 ;  /* 0x0000004625257221 */ /* 0x000fe20000010000 */
[----:B------:R-:W-:Y:S01]  /*0980*/  FFMA.FTZ R17, R78, R70, R17 ;  /* 0x000000464e117223 */ /* 0x000fe20000010011 */
[----:B------:R-:W-:Y:S01]  /*0990*/  FMUL.FTZ R68, R59, R2 ;  /* 0x000000023b447220 */ /* 0x000fe20000410000 */
[----:B------:R-:W-:Y:S01]  /*09a0*/  FMUL.FTZ R70, R65, UR30 ;  /* 0x0000001e41467c20 */ /* 0x000fe20008410000 */
[----:B------:R-:W-:-:S02]  /*09b0*/  HADD2.F32 R59, -RZ, R14.H1_H1 ;  /* 0x3000000eff3b7230 */ /* 0x000fc40000004100 */
[-C--:B------:R-:W-:Y:S01]  /*09c0*/  FMUL.FTZ R80, R80, R69.reuse ;  /* 0x0000004550507220 */ /* 0x080fe20000410000 */
[----:B------:R-:W-:Y:S01]  /*09d0*/  FADD.FTZ R36, R36, R69 ;  /* 0x0000004524247221 */ /* 0x000fe20000010000 */
[----:B------:R-:W-:Y:S01]  /*09e0*/  FFMA.FTZ R16, R3, R69, R16 ;  /* 0x0000004503107223 */ /* 0x000fe20000010010 */
[----:B------:R-:W-:Y:S01]  /*09f0*/  FMUL.FTZ R69, R64, R81 ;  /* 0x0000005140457220 */ /* 0x000fe20000410000 */
[----:B------:R-:W-:Y:S01]  /*0a00*/  FADD.FTZ R39, R39, R2 ;  /* 0x0000000227277221 */ /* 0x000fe20000010000 */
[----:B------:R-:W-:Y:S01]  /*0a10*/  FFMA.FTZ R19, R70, R2, R19 ;  /* 0x0000000246137223 */ /* 0x000fe20000010013 */
[----:B------:R-:W-:Y:S01]  /*0a20*/  FMUL.FTZ R64, R85, UR30 ;  /* 0x0000001e55407c20 */ /* 0x000fe20008410000 */
[--C-:B------:R-:W-:Y:S02]  /*0a30*/  HADD2.F32 R82, -RZ, R15.reuse.H0_H0 ;  /* 0x2000000fff527230 */ /* 0x100fe40000004100 */
[----:B------:R-:W-:Y:S01]  /*0a40*/  FMUL.FTZ R2, R59, R0 ;  /* 0x000000003b027220 */ /* 0x000fe20000410000 */
[----:B------:R-:W-:Y:S01]  /*0a50*/  FMUL.FTZ R65, R86, UR30 ;  /* 0x0000001e56417c20 */ /* 0x000fe20008410000 */
[----:B------:R-:W-:-:S02]  /*0a60*/  HADD2.F32 R59, -RZ, R15.H1_H1 ;  /* 0x3000000fff3b7230 */ /* 0x000fc40000004100 */
[----:B------:R-:W-:Y:S01]  /*0a70*/  FADD.FTZ R33, R33, R0 ;  /* 0x0000000021217221 */ /* 0x000fe20000010000 */
[----:B------:R-:W-:Y:S01]  /*0a80*/  FFMA.FTZ R21, R64, R0, R21 ;  /* 0x0000000040157223 */ /* 0x000fe20000010015 */
[----:B------:R-:W-:Y:S01]  /*0a90*/  FMUL.FTZ R71, R71, UR30 ;  /* 0x0000001e47477c20 */ /* 0x000fe20008410000 */
[-C--:B------:R-:W-:Y:S01]  /*0aa0*/  FMUL.FTZ R0, R82, R77.reuse ;  /* 0x0000004d52007220 */ /* 0x080fe20000410000 */
[----:B------:R-:W-:Y:S01]  /*0ab0*/  FADD.FTZ R34, R34, R77 ;  /* 0x0000004d22227221 */ /* 0x000fe20000010000 */
[----:B------:R-:W-:Y:S01]  /*0ac0*/  FFMA.FTZ R22, R65, R77, R22 ;  /* 0x0000004d41167223 */ /* 0x000fe20000010016 */
[----:B------:R-:W-:Y:S01]  /*0ad0*/  FMUL.FTZ R82, R90, UR30 ;  /* 0x0000001e5a527c20 */ /* 0x000fe20008410000 */
[----:B------:R-:W-:Y:S01]  /*0ae0*/  FMUL.FTZ R77, R59, R62 ;  /* 0x0000003e3b4d7220 */ /* 0x000fe20000410000 */
[----:B------:R-:W-:Y:S01]  /*0af0*/  FADD.FTZ R59, RZ, R80 ;  /* 0x00000050ff3b7221 */ /* 0x000fe20000010000 */
[----:B------:R-:W-:Y:S01]  /*0b00*/  FFMA.FTZ R85, R3, R80, RZ ;  /* 0x0000005003557223 */ /* 0x000fe200000100ff */
[----:B------:R-:W-:Y:S01]  /*0b10*/  FADD.FTZ R38, R38, R81 ;  /* 0x0000005126267221 */ /* 0x000fe20000010000 */
[----:B------:R-:W-:Y:S01]  /*0b20*/  FFMA.FTZ R18, R71, R81, R18 ;  /* 0x0000005147127223 */ /* 0x000fe20000010012 */
[----:B------:R-:W-:-:S02]  /*0b30*/  HADD2.F32 R81, -RZ, R72.H0_H0 ;  /* 0x20000048ff517230 */ /* 0x000fc40000004100 */
[----:B------:R-:W-:Y:S01]  /*0b40*/  FADD.FTZ R35, R35, R62 ;  /* 0x0000003e23237221 */ /* 0x000fe20000010000 */
[----:B------:R-:W-:Y:S01]  /*0b50*/  FFMA.FTZ R23, R82, R62, R23 ;  /* 0x0000003e52177223 */ /* 0x000fe20000010017 */
[----:B------:R-:W-:Y:S01]  /*0b60*/  FMUL.FTZ R83, R83, UR30 ;  /* 0x0000001e53537c20 */ /* 0x000fe20008410000 */
[----:B------:R-:W-:Y:S01]  /*0b70*/  FADD.FTZ R62, R59, R76 ;  /* 0x0000004c3b3e7221 */ /* 0x000fe20000010000 */
[----:B------:R-:W-:Y:S01]  /*0b80*/  FFMA.FTZ R86, R78, R76, R85 ;  /* 0x0000004c4e567223 */ /* 0x000fe20000010055 */
[----:B------:R-:W-:Y:S02]  /*0b90*/  HADD2.F32 R66, -RZ, R14.H0_H0 ;  /* 0x2000000eff427230 */ /* 0x000fe40000004100 */
[-C--:B------:R-:W-:Y:S01]  /*0ba0*/  FMUL.FTZ R81, R81, R91.reuse ;  /* 0x0000005b51517220 */ /* 0x080fe20000410000 */
[----:B------:R-:W-:Y:S01]  /*0bb0*/  FADD.FTZ R28, R28, R91 ;  /* 0x0000005b1c1c7221 */ /* 0x000fe20000010000 */
[----:B------:R-:W-:Y:S01]  /*0bc0*/  FFMA.FTZ R44, R83, R91, R44 ;  /* 0x0000005b532c7223 */ /* 0x000fe2000001002c */
[----:B------:R-:W-:Y:S01]  /*0bd0*/  FADD.FTZ R59, R62, R69 ;  /* 0x000000453e3b7221 */ /* 0x000fe20000010000 */
[----:B------:R-:W-:Y:S01]  /*0be0*/  FFMA.FTZ R91, R71, R69, R86 ;  /* 0x00000045475b7223 */ /* 0x000fe20000010056 */
[----:B------:R-:W-:-:S02]  /*0bf0*/  HADD2.F32 R90, -RZ, R73.H0_H0 ;  /* 0x20000049ff5a7230 */ /* 0x000fc40000004100 */
[----:B------:R-:W-:Y:S01]  /*0c00*/  FMUL.FTZ R66, R66, R79 ;  /* 0x0000004f42427220 */ /* 0x000fe20000410000 */
[----:B------:R-:W-:Y:S01]  /*0c10*/  FMUL.FTZ R87, R87, UR30 ;  /* 0x0000001e57577c20 */ /* 0x000fe20008410000 */
[----:B------:R-:W-:Y:S01]  /*0c20*/  FADD.FTZ R59, R59, R68 ;  /* 0x000000443b3b7221 */ /* 0x000fe20000010000 */
[----:B------:R-:W-:Y:S01]  /*0c30*/  FMUL.FTZ R67, R67, UR30 ;  /* 0x0000001e43437c20 */ /* 0x000fe20008410000 */
[----:B------:R-:W-:Y:S01]  /*0c40*/  FFMA.FTZ R62, R70, R68, R91 ;  /* 0x00000044463e7223 */ /* 0x000fe2000001005b */
[-C--:B------:R-:W-:Y:S01]  /*0c50*/  FMUL.FTZ R85, R90, R63.reuse ;  /* 0x0000003f5a557220 */ /* 0x080fe20000410000 */
[----:B------:R-:W-:Y:S01]  /*0c60*/  FADD.FTZ R30, R30, R63 ;  /* 0x0000003f1e1e7221 */ /* 0x000fe20000010000 */
[----:B------:R-:W-:Y:S01]  /*0c70*/  FFMA.FTZ R46, R87, R63, R46 ;  /* 0x0000003f572e7223 */ /* 0x000fe2000001002e */
[----:B------:R-:W-:Y:S01]  /*0c80*/  FMUL.FTZ R88, R88, UR30 ;  /* 0x0000001e58587c20 */ /* 0x000fe20008410000 */
[----:B------:R-:W-:Y:S01]  /*0c90*/  FADD.FTZ R59, R59, R66 ;  /* 0x000000423b3b7221 */ /* 0x000fe20000010000 */
[----:B------:R-:W-:Y:S01]  /*0ca0*/  FFMA.FTZ R63, R67, R66, R62 ;  /* 0x00000042433f7223 */ /* 0x000fe2000001003e */
[-C--:B------:R-:W-:Y:S01]  /*0cb0*/  FMUL.FTZ R86, R95, R60.reuse ;  /* 0x0000003c5f567220 */ /* 0x080fe20000410000 */
[----:B------:R-:W-:Y:S01]  /*0cc0*/  FADD.FTZ R31, R31, R60 ;  /* 0x0000003c1f1f7221 */ /* 0x000fe20000010000 */
[----:B------:R-:W-:Y:S01]  /*0cd0*/  FFMA.FTZ R47, R88, R60, R47 ;  /* 0x0000003c582f7223 */ /* 0x000fe2000001002f */
[----:B------:R-:W-:Y:S01]  /*0ce0*/  FADD.FTZ R59, R59, R2 ;  /* 0x000000023b3b7221 */ /* 0x000fe20000010000 */
[----:B------:R-:W-:Y:S01]  /*0cf0*/  FFMA.FTZ R60, R64, R2, R63 ;  /* 0x00000002403c7223 */ /* 0x000fe2000001003f */
[----:B------:R-:W-:-:S02]  /*0d00*/  FADD.FTZ R32, R32, R79 ;  /* 0x0000004f20207221 */ /* 0x000fc40000010000 */
[----:B------:R-:W-:Y:S01]  /*0d10*/  FADD.FTZ R62, R59, R0 ;  /* 0x000000003b3e7221 */ /* 0x000fe20000010000 */
[----:B------:R-:W-:Y:S01]  /*0d20*/  FFMA.FTZ R59, R65, R0, R60 ;  /* 0x00000000413b7223 */ /* 0x000fe2000001003c */
[----:B------:R-:W-:Y:S01]  /*0d30*/  FFMA.FTZ R20, R67, R79, R20 ;  /* 0x0000004f43147223 */ /* 0x000fe20000010014 */
[----:B------:R-:W-:Y:S02]  /*0d40*/  HADD2.F32 R79, -RZ, R72.H1_H1 ;  /* 0x30000048ff4f7230 */ /* 0x000fe40000004100 */
[----:B------:R-:W-:Y:S01]  /*0d50*/  FADD.FTZ R60, R62, R77 ;  /* 0x0000004d3e3c7221 */ /* 0x000fe20000010000 */
[----:B------:R-:W-:Y:S01]  /*0d60*/  FFMA.FTZ R62, R82, R77, R59 ;  /* 0x0000004d523e7223 */ /* 0x000fe2000001003b */
[----:B------:R-:W-:Y:S01]  /*0d70*/  FMUL.FTZ R84, R84, UR30 ;  /* 0x0000001e54547c20 */ /* 0x000fe20008410000 */
[----:B------:R-:W-:Y:S01]  /*0d80*/  FMUL.FTZ R79, R79, R94 ;  /* 0x0000005e4f4f7220 */ /* 0x000fe20000410000 */
[----:B------:R-:W-:Y:S01]  /*0d90*/  FADD.FTZ R60, R60, R81 ;  /* 0x000000513c3c7221 */ /* 0x000fe20000010000 */
[----:B------:R-:W-:Y:S01]  /*0da0*/  FFMA.FTZ R59, R83, R81, R62 ;  /* 0x00000051533b7223 */ /* 0x000fe2000001003e */
[----:B------:R-:W-:-:S02]  /*0db0*/  HADD2.F32 R61, -RZ, R58.H0_H0 ;  /* 0x2000003aff3d7230 */ /* 0x000fc40000004100 */
[----:B------:R-:W-:Y:S01]  /*0dc0*/  FMUL.FTZ R89, R89, UR30 ;  /* 0x0000001e59597c20 */ /* 0x000fe20008410000 */
[----:B------:R-:W-:Y:S02]  /*0dd0*/  HADD2.F32 R90, -RZ, R74.H0_H0 ;  /* 0x2000004aff5a7230 */ /* 0x000fe40000004100 */
[----:B------:R-:W-:Y:S01]  /*0de0*/  FADD.FTZ R60, R60, R79 ;  /* 0x0000004f3c3c7221 */ /* 0x000fe20000010000 */
[----:B------:R-:W-:Y:S01]  /*0df0*/  FFMA.FTZ R62, R84, R79, R59 ;  /* 0x0000004f543e7223 */ /* 0x000fe2000001003b */
[----:B------:R-:W-:Y:S02]  /*0e00*/  HADD2.F32 R58, -RZ, R58.H1_H1 ;  /* 0x3000003aff3a7230 */ /* 0x000fe40000004100 */
[----:B------:R-:W-:Y:S01]  /*0e10*/  FADD.FTZ R24, R24, R61 ;  /* 0x0000003d18187221 */ /* 0x000fe20000010000 */
[----:B------:R-:W-:Y:S02]  /*0e20*/  HADD2.F32 R91, -RZ, R74.H1_H1 ;  /* 0x3000004aff5b7230 */ /* 0x000fe40000004100 */
[-C--:B------:R-:W-:Y:S01]  /*0e30*/  FMUL.FTZ R90, R90, R61.reuse ;  /* 0x0000003d5a5a7220 */ /* 0x080fe20000410000 */
        /* <DEDUP_REMOVED lines=9> */
[----:B------:R-:W-:Y:S01]  /*0ed0*/  FADD.FTZ R29, R29, R94 ;  /* 0x0000005e1d1d7221 */ /* 0x000fe20000010000 */
[----:B------:R-:W-:Y:S01]  /*0ee0*/  FFMA.FTZ R45, R84, R94, R45 ;  /* 0x0000005e542d7223 */ /* 0x000fe2000001002d */
[----:B------:R-:W-:-:S02]  /*0ef0*/  HADD2.F32 R94, -RZ, R75.H0_H0 ;  /* 0x2000004bff5e7230 */ /* 0x000fc40000004100 */
[----:B------:R-:W-:Y:S01]  /*0f00*/  FMUL.FTZ R93, R93, UR30 ;  /* 0x0000001e5d5d7c20 */ /* 0x000fe20008410000 */
[----:B------:R-:W-:Y:S01]  /*0f10*/  FADD.FTZ R60, R59, R90 ;  /* 0x0000005a3b3c7221 */ /* 0x000fe20000010000 */
[----:B------:R-:W-:Y:S01]  /*0f20*/  FFMA.FTZ R59, R89, R90, R58 ;  /* 0x0000005a593b7223 */ /* 0x000fe2000001003a */
[----:B------:R-:W-:Y:S02]  /*0f30*/  HADD2.F32 R95, -RZ, R75.H1_H1 ;  /* 0x3000004bff5f7230 */ /* 0x000fe40000004100 */
[-C--:B------:R-:W-:Y:S01]  /*0f40*/  FMUL.FTZ R94, R94, R57.reuse ;  /* 0x000000395e5e7220 */ /* 0x080fe20000410000 */
[----:B------:R-:W-:Y:S01]  /*0f50*/  FADD.FTZ R26, R26, R57 ;  /* 0x000000391a1a7221 */ /* 0x000fe20000010000 */
[----:B------:R-:W-:Y:S01]  /*0f60*/  FFMA.FTZ R42, R93, R57, R42 ;  /* 0x000000395d2a7223 */ /* 0x000fe2000001002a */
        /* <DEDUP_REMOVED lines=10> */
[----:B------:R-:W-:Y:S06]  /*1010*/  BRA `(.L_x_775) ;  /* 0x0000000000387947 */ /* 0x000fec0003800000 */
.L_x_774:
        /* <DEDUP_REMOVED lines=14> */
.L_x_775:
        /* <DEDUP_REMOVED lines=32> */
.L_x_777:
[----:B------:R-:W-:Y:S05]  /*1300*/  BSYNC.RECONVERGENT B0 ;  /* 0x0000000000007941 */ /* 0x000fea0003800200 */
.L_x_776:
[----:B------:R-:W1:Y:S08]  /*1310*/  S2UR UR10, SR_CgaCtaId ;  /* 0x00000000000a79c3 */ /* 0x000e700000008800 */
[----:B------:R-:W-:Y:S01]  /*1320*/  BAR.SYNC.DEFER_BLOCKING 0x0 ;  /* 0x0000000000007b1d */ /* 0x000fe20000010000 */
[----:B------:R-:W-:Y:S01]  /*1330*/  UISETP.GE.AND UP2, UPT, UR16, 0x1, UPT ;  /* 0x000000011000788c */ /* 0x000fe2000bf46270 */
[----:B------:R-:W-:Y:S01]  /*1340*/  ISETP.NE.AND P1, PT, RZ, UR27, PT ;  /* 0x0000001bff007c0c */ /* 0x000fe2000bf25270 */
[----:B------:R-:W-:-:S03]  /*1350*/  UISETP.NE.U32.AND UP0, UPT, UR4, URZ, UPT ;  /* 0x000000ff0400728c */ /* 0x000fc6000bf05070 */
[----:B------:R-:W-:Y:S01]  /*1360*/  UMOV UR9, 0x400 ;  /* 0x0000040000097882 */ /* 0x000fe20000000000 */
[----:B------:R-:W-:Y:S01]  /*1370*/  PLOP3.LUT P2, PT, PT, PT, UP2, 0x80, 0x8 ;  /* 0x000000000008781c */ /* 0x000fe20003f4f028 */
[----:B------:R-:W-:Y:S02]  /*1380*/  UISETP.NE.AND.EX UP0, UPT, UR5, URZ, UPT, UP0 ;  /* 0x000000ff0500728c */ /* 0x000fe4000bf05300 */
[----:B-1----:R-:W-:-:S04]  /*1390*/  ULEA UR9, UR10, UR9, 0x18 ;  /* 0x000000090a097291 */ /* 0x002fc8000f8ec0ff */
[----:B------:R-:W-:Y:S02]  /*13a0*/  UIADD3 UR10, UPT, UPT, UR9, 0x2020, URZ ;  /* 0x00002020090a7890 */ /* 0x000fe4000fffe0ff */
[----:B------:R-:W-:Y:S02]  /*13b0*/  @!UP1 UIADD3 UR10, UPT, UPT, UR9, 0x2000, URZ ;  /* 0x00002000090a9890 */ /* 0x000fe4000fffe0ff */
[----:B------:R-:W-:Y:S02]  /*13c0*/  UIADD3 UR11, UPT, UPT, UR9, 0x2030, URZ ;  /* 0x00002030090b7890 */ /* 0x000fe4000fffe0ff */
[----:B------:R-:W-:Y:S02]  /*13d0*/  @!UP1 UIADD3 UR11, UPT, UPT, UR9, 0x2010, URZ ;  /* 0x00002010090b9890 */ /* 0x000fe4000fffe0ff */
[----:B------:R-:W-:-:S03]  /*13e0*/  @UP2 UIADD3 UR9, UPT, UPT, UR16, -0x1, URZ ;  /* 0xffffffff10092890 */ /* 0x000fc6000fffe0ff */
[----:B0-----:R-:W0:Y:S01]  /*13f0*/  LDS.128 R56, [UR10] ;  /* 0x0000000aff387984 */ /* 0x001e220008000c00 */
[----:B------:R-:W-:-:S03]  /*1400*/  @UP2 UIMAD UR9, UR9, UR26, URZ ;  /* 0x0000001a090922a4 */ /* 0x000fc6000f8e02ff */
[----:B------:R-:W1:Y:S01]  /*1410*/  LDS.128 R60, [UR11] ;  /* 0x0000000bff3c7984 */ /* 0x000e620008000c00 */
[----:B------:R-:W-:Y:S02]  /*1420*/  UIMAD UR11, UR8, UR26, URZ ;  /* 0x0000001a080b72a4 */ /* 0x000fe4000f8e02ff */
[----:B------:R-:W-:Y:S02]  /*1430*/  @UP2 USHF.R.S32.HI UR10, URZ, 0x1f, UR9 ;  /* 0x0000001fff0a2899 */ /* 0x000fe40008011409 */
[----:B------:R-:W-:Y:S02]  /*1440*/  USHF.R.S32.HI UR16, URZ, 0x1f, UR11 ;  /* 0x0000001fff107899 */ /* 0x000fe4000801140b */
[----:B------:R-:W-:Y:S02]  /*1450*/  @UP2 ULEA.HI UR10, UR10, UR9, URZ, 0x3 ;  /* 0x000000090a0a2291 */ /* 0x000fe4000f8f18ff */
[----:B------:R-:W-:Y:S01]  /*1460*/  ULEA.HI UR16, UR16, UR11, URZ, 0x3 ;  /* 0x0000000b10107291 */ /* 0x000fe2000f8f18ff */
[----:B0-----:R-:W-:Y:S01]  /*1470*/  FADD.FTZ R98, RZ, R57 ;  /* 0x00000039ff627221 */ /* 0x001fe20000010000 */
[----:B------:R-:W-:-:S04]  /*1480*/  FADD.FTZ R57, RZ, R56 ;  /* 0x00000038ff397221 */ /* 0x000fc80000010000 */
[----:B------:R-:W-:Y:S01]  /*1490*/  MOV R56, UR16 ;  /* 0x0000001000387c02 */ /* 0x000fe20008000f00 */
[----:B------:R-:W-:Y:S01]  /*14a0*/  FADD.FTZ R98, R59, R98 ;  /* 0x000000623b627221 */ /* 0x000fe20000010000 */
[----:B------:R-:W-:Y:S01]  /*14b0*/  FADD.FTZ R57, R58, R57 ;  /* 0x000000393a397221 */ /* 0x000fe20000010000 */
[----:B------:R-:W-:Y:S02]  /*14c0*/  MOV R58, UR10 ;  /* 0x0000000a003a7c02 */ /* 0x000fe40008000f00 */
[----:B-1----:R-:W-:Y:S01]  /*14d0*/  FADD.FTZ R98, R98, R61 ;  /* 0x0000003d62627221 */ /* 0x002fe20000010000 */
[----:B------:R-:W-:Y:S01]  /*14e0*/  FADD.FTZ R57, R57, R60 ;  /* 0x0000003c39397221 */ /* 0x000fe20000010000 */
[----:B------:R-:W-:Y:S02]  /*14f0*/  MOV R60, RZ ;  /* 0x000000ff003c7202 */ /* 0x000fe40000000f00 */
[----:B------:R-:W-:Y:S01]  /*1500*/  FADD.FTZ R63, R63, R98 ;  /* 0x000000623f3f7221 */ /* 0x000fe20000010000 */
[----:B------:R-:W-:Y:S01]  /*1510*/  FADD.FTZ R62, R62, R57 ;  /* 0x000000393e3e7221 */ /* 0x000fe20000010000 */
[----:B------:R-:W-:-:S02]  /*1520*/  @P2 LEA.HI.SX32 R60, R58, R97, 0x1d ;  /* 0x000000613a3c2211 */ /* 0x000fc400078feaff */
[----:B------:R-:W-:Y:S01]  /*1530*/  FMUL.FTZ R63, R63, UR28 ;  /* 0x0000001c3f3f7c20 */ /* 0x000fe20008410000 */
[----:B------:R-:W-:Y:S01]  /*1540*/  FMUL.FTZ R62, R62, UR28 ;  /* 0x0000001c3e3e7c20 */ /* 0x000fe20008410000 */
[----:B------:R-:W-:-:S03]  /*1550*/  LEA.HI.SX32 R61, R56, R97, 0x1d ;  /* 0x00000061383d7211 */ /* 0x000fc600078feaff */
[----:B------:R-:W-:Y:S02]  /*1560*/  R2UR UR9, R63 ;  /* 0x000000003f0972ca */ /* 0x000fe400000e0000 */
[----:B------:R-:W-:Y:S01]  /*1570*/  FSEL R62, R62, RZ, !P1 ;  /* 0x000000ff3e3e7208 */ /* 0x000fe20004800000 */
[----:B------:R-:W-:-:S12]  /*1580*/  BRA.U UP0, `(.L_x_778) ;  /* 0x0000000900487547 */ /* 0x000fd8000b800000 */
[----:B------:R-:W-:-:S04]  /*1590*/  UISETP.NE.U32.AND UP0, UPT, UR6, URZ, UPT ;  /* 0x000000ff0600728c */ /* 0x000fc8000bf05070 */
[----:B------:R-:W-:-:S09]  /*15a0*/  UISETP.NE.AND.EX UP0, UPT, UR7, URZ, UPT, UP0 ;  /* 0x000000ff0700728c */ /* 0x000fd2000bf05300 */
[----:B------:R-:W-:Y:S05]  /*15b0*/  BRA.U UP0, `(.L_x_779) ;  /* 0x0000000500247547 */ /* 0x000fea000b800000 */
[----:B------:R-:W-:Y:S05]  /*15c0*/  BRA.U !UP2, `(.L_x_780) ;  /* 0x000000010a207547 */ /* 0x000fea000b800000 */
[----:B------:R-:W-:Y:S01]  /*15d0*/  FFMA.FTZ R57, R3, UR9, R62 ;  /* 0x0000000903397c23 */ /* 0x000fe2000801003e */
[----:B------:R-:W-:-:S03]  /*15e0*/  ISETP.LT.AND P1, PT, RZ, UR29, PT ;  /* 0x0000001dff007c0c */ /* 0x000fc6000bf21270 */
[----:B------:R-:W-:-:S04]  /*15f0*/  FADD.FTZ R56, R80, -R57 ;  /* 0x8000003950387221 */ /* 0x000fc80000010000 */
[----:B------:R-:W-:-:S05]  /*1600*/  FMUL.FTZ R56, R56, UR30 ;  /* 0x0000001e38387c20 */ /* 0x000fca0008410000 */
[----:B------:R-:W-:-:S05]  /*1610*/  FSEL R56, R56, RZ, P1 ;  /* 0x000000ff38387208 */ /* 0x000fca0000800000 */
[----:B------:R-:W-:-:S05]  /*1620*/  FMUL.FTZ R56, R56, UR17 ;  /* 0x0000001138387c20 */ /* 0x000fca0008410000 */
[----:B------:R-:W-:-:S04]  /*1630*/  F2FP.F16.F32.PACK_AB R56, RZ, R56 ;  /* 0x00000038ff38723e */ /* 0x000fc800000000ff */
[----:B------:R-:W-:-:S07]  /*1640*/  PRMT R48, R56, 0x7610, R48 ;  /* 0x0000761038307816 */ /* 0x000fce0000000030 */
.L_x_780:
        /* <DEDUP_REMOVED lines=9> */
.L_x_781:
        /* <DEDUP_REMOVED lines=9> */
.L_x_782:
        /* <DEDUP_REMOVED lines=9> */
.L_x_783:
        /* <DEDUP_REMOVED lines=9> */
.L_x_784:
        /* <DEDUP_REMOVED lines=9> */
.L_x_785:
        /* <DEDUP_REMOVED lines=9> */
.L_x_786:
        /* <DEDUP_REMOVED lines=8> */
[----:B------:R-:W-:Y:S01]  /*1a30*/  PRMT R51, R51, 0x5410, R56 ;  /* 0x0000541033337816 */ /* 0x000fe20000000038 */
[----:B------:R-:W-:Y:S06]  /*1a40*/  BRA `(.L_x_787) ;  /* 0x0000000c00447947 */ /* 0x000fec0003800000 */
.L_x_779:
[--C-:B------:R-:W-:Y:S01]  /*1a50*/  FFMA.FTZ R53, R3, UR9, R62.reuse ;  /* 0x0000000903357c23 */ /* 0x100fe2000801003e */
[----:B------:R-:W0:Y:S01]  /*1a60*/  @UP2 LDCU UR10, c[0x0][0x40c] ;  /* 0x00008180ff0a27ac */ /* 0x000e220008000800 */
[--C-:B------:R-:W-:Y:S01]  /*1a70*/  FFMA.FTZ R55, R78, UR9, R62.reuse ;  /* 0x000000094e377c23 */ /* 0x100fe2000801003e */
[----:B------:R-:W-:Y:S01]  /*1a80*/  FFMA.FTZ R54, R71, UR9, R62 ;  /* 0x0000000947367c23 */ /* 0x000fe2000801003e */
[----:B------:R-:W-:Y:S01]  /*1a90*/  FADD.FTZ R52, R80, -R53 ;  /* 0x8000003550347221 */ /* 0x000fe20000010000 */
[----:B------:R-:W1:Y:S01]  /*1aa0*/  @UP2 LDCU UR11, c[0x0][0x40c] ;  /* 0x00008180ff0b27ac */ /* 0x000e620008000800 */
[----:B------:R-:W-:Y:S01]  /*1ab0*/  FADD.FTZ R53, R76, -R55 ;  /* 0x800000374c357221 */ /* 0x000fe20000010000 */
[----:B------:R-:W-:Y:S01]  /*1ac0*/  FADD.FTZ R54, R69, -R54 ;  /* 0x8000003645367221 */ /* 0x000fe20000010000 */
[----:B------:R-:W-:Y:S01]  /*1ad0*/  FMUL.FTZ R52, R52, UR30 ;  /* 0x0000001e34347c20 */ /* 0x000fe20008410000 */
[----:B------:R-:W2:Y:S01]  /*1ae0*/  @UP2 LDCU UR16, c[0x0][0x40c] ;  /* 0x00008180ff1027ac */ /* 0x000ea20008000800 */
[----:B------:R-:W-:Y:S01]  /*1af0*/  FMUL.FTZ R53, R53, UR30 ;  /* 0x0000001e35357c20 */ /* 0x000fe20008410000 */
[----:B------:R-:W-:Y:S01]  /*1b00*/  ISETP.LT.AND P1, PT, RZ, UR29, PT ;  /* 0x0000001dff007c0c */ /* 0x000fe2000bf21270 */
[--C-:B------:R-:W-:Y:S01]  /*1b10*/  FFMA.FTZ R57, R70, UR9, R62.reuse ;  /* 0x0000000946397c23 */ /* 0x100fe2000801003e */
[----:B------:R-:W3:Y:S01]  /*1b20*/  @UP2 LDCU UR31, c[0x0][0x40c] ;  /* 0x00008180ff1f27ac */ /* 0x000ee20008000800 */
[----:B------:R-:W-:Y:S01]  /*1b30*/  FMUL.FTZ R54, R54, UR30 ;  /* 0x0000001e36367c20 */ /* 0x000fe20008410000 */
[----:B------:R-:W-:Y:S01]  /*1b40*/  FSEL R52, R52, RZ, P1 ;  /* 0x000000ff34347208 */ /* 0x000fe20000800000 */
[----:B------:R-:W-:Y:S01]  /*1b50*/  FADD.FTZ R57, R68, -R57 ;  /* 0x8000003944397221 */ /* 0x000fe20000010000 */
[----:B------:R-:W-:Y:S01]  /*1b60*/  FSEL R53, R53, RZ, P1 ;  /* 0x000000ff35357208 */ /* 0x000fe20000800000 */
[----:B------:R-:W4:Y:S01]  /*1b70*/  @UP2 LDCU UR32, c[0x0][0x40c] ;  /* 0x00008180ff2027ac */ /* 0x000f220008000800 */
[--C-:B------:R-:W-:Y:S01]  /*1b80*/  FFMA.FTZ R59, R67, UR9, R62.reuse ;  /* 0x00000009433b7c23 */ /* 0x100fe2000801003e */
[----:B------:R-:W-:Y:S01]  /*1b90*/  FSEL R100, R54, RZ, P1 ;  /* 0x000000ff36647208 */ /* 0x000fe20000800000 */
[----:B------:R-:W-:Y:S01]  /*1ba0*/  FMUL.FTZ R57, R57, UR30 ;  /* 0x0000001e39397c20 */ /* 0x000fe20008410000 */
[----:B0-----:R-:W-:Y:S01]  /*1bb0*/  @P2 FMUL.FTZ R55, R52, UR10 ;  /* 0x0000000a34372c20 */ /* 0x001fe20008410000 */
[----:B-1----:R-:W-:Y:S01]  /*1bc0*/  @P2 FMUL.FTZ R56, R53, UR11 ;  /* 0x0000000b35382c20 */ /* 0x002fe20008410000 */
[--C-:B------:R-:W-:Y:S01]  /*1bd0*/  FFMA.FTZ R63, R64, UR9, R62.reuse ;  /* 0x00000009403f7c23 */ /* 0x100fe2000801003e */
[----:B------:R-:W0:Y:S01]  /*1be0*/  @UP2 LDCU UR10, c[0x0][0x40c] ;  /* 0x00008180ff0a27ac */ /* 0x000e220008000800 */
[--C-:B------:R-:W-:Y:S01]  /*1bf0*/  FFMA.FTZ R99, R65, UR9, R62.reuse ;  /* 0x0000000941637c23 */ /* 0x100fe2000801003e */
[----:B------:R-:W-:Y:S01]  /*1c00*/  FADD.FTZ R58, R66, -R59 ;  /* 0x8000003b423a7221 */ /* 0x000fe20000010000 */
[----:B--2---:R-:W-:Y:S01]  /*1c10*/  @P2 FMUL.FTZ R54, R100, UR16 ;  /* 0x0000001064362c20 */ /* 0x004fe20008410000 */
[----:B------:R-:W1:Y:S01]  /*1c20*/  @UP2 LDCU UR11, c[0x0][0x40c] ;  /* 0x00008180ff0b27ac */ /* 0x000e620008000800 */
[----:B------:R-:W-:Y:S01]  /*1c30*/  FADD.FTZ R59, R2, -R63 ;  /* 0x8000003f023b7221 */ /* 0x000fe20000010000 */
[----:B------:R-:W-:Y:S01]  /*1c40*/  FSEL R101, R57, RZ, P1 ;  /* 0x000000ff39657208 */ /* 0x000fe20000800000 */
[----:B------:R-:W-:Y:S01]  /*1c50*/  FADD.FTZ R63, R0, -R99 ;  /* 0x80000063003f7221 */ /* 0x000fe20000010000 */
[----:B------:R-:W-:Y:S01]  /*1c60*/  FMUL.FTZ R58, R58, UR30 ;  /* 0x0000001e3a3a7c20 */ /* 0x000fe20008410000 */
[----:B------:R-:W-:Y:S01]  /*1c70*/  @P2 F2FP.F16.F32.PACK_AB R57, RZ, R54 ;  /* 0x00000036ff39223e */ /* 0x000fe200000000ff */
[----:B------:R-:W-:Y:S01]  /*1c80*/  FMUL.FTZ R59, R59, UR30 ;  /* 0x0000001e3b3b7c20 */ /* 0x000fe20008410000 */
[----:B------:R-:W-:Y:S01]  /*1c90*/  FMUL.FTZ R63, R63, UR30 ;  /* 0x0000001e3f3f7c20 */ /* 0x000fe20008410000 */
[----:B---3--:R-:W-:Y:S01]  /*1ca0*/  @P2 FMUL.FTZ R54, R101, UR31 ;  /* 0x0000001f65362c20 */ /* 0x008fe20008410000 */
[----:B------:R-:W-:Y:S01]  /*1cb0*/  FSEL R102, R58, RZ, P1 ;  /* 0x000000ff3a667208 */ /* 0x000fe20000800000 */
[----:B------:R-:W-:Y:S01]  /*1cc0*/  FFMA.FTZ R106, R82, UR9, R62 ;  /* 0x00000009526a7c23 */ /* 0x000fe2000801003e */
[----:B------:R-:W-:-:S02]  /*1cd0*/  FSEL R103, R59, RZ, P1 ;  /* 0x000000ff3b677208 */ /* 0x000fc40000800000 */
[----:B------:R-:W-:Y:S01]  /*1ce0*/  FSEL R104, R63, RZ, P1 ;  /* 0x000000ff3f687208 */ /* 0x000fe20000800000 */
[----:B----4-:R-:W-:Y:S01]  /*1cf0*/  @P2 FMUL.FTZ R59, R102, UR32 ;  /* 0x00000020663b2c20 */ /* 0x010fe20008410000 */
[----:B------:R-:W-:Y:S01]  /*1d00*/  @P2 F2FP.F16.F32.PACK_AB R58, RZ, R54 ;  /* 0x00000036ff3a223e */ /* 0x000fe200000000ff */
[----:B------:R-:W-:Y:S01]  /*1d10*/  FADD.FTZ R54, R77, -R106 ;  /* 0x8000006a4d367221 */ /* 0x000fe20000010000 */
[----:B0-----:R-:W-:Y:S01]  /*1d20*/  @P2 FMUL.FTZ R63, R103, UR10 ;  /* 0x0000000a673f2c20 */ /* 0x001fe20008410000 */
[----:B-1----:R-:W-:Y:S01]  /*1d30*/  @P2 FMUL.FTZ R98, R104, UR11 ;  /* 0x0000000b68622c20 */ /* 0x002fe20008410000 */
[----:B------:R-:W-:Y:S01]  /*1d40*/  @P2 F2FP.F16.F32.PACK_AB R55, RZ, R55 ;  /* 0x00000037ff37223e */ /* 0x000fe200000000ff */
[----:B------:R-:W-:Y:S01]  /*1d50*/  FMUL.FTZ R99, R54, UR30 ;  /* 0x0000001e36637c20 */ /* 0x000fe20008410000 */
[----:B------:R-:W-:Y:S02]  /*1d60*/  @P2 F2FP.F16.F32.PACK_AB R59, RZ, R59 ;  /* 0x0000003bff3b223e */ /* 0x000fe400000000ff */
[----:B------:R-:W-:-:S02]  /*1d70*/  @P2 F2FP.F16.F32.PACK_AB R56, RZ, R56 ;  /* 0x00000038ff38223e */ /* 0x000fc400000000ff */
[----:B------:R-:W-:Y:S02]  /*1d80*/  @P2 F2FP.F16.F32.PACK_AB R63, RZ, R63 ;  /* 0x0000003fff3f223e */ /* 0x000fe400000000ff */
[----:B------:R-:W-:Y:S02]  /*1d90*/  @P2 F2FP.F16.F32.PACK_AB R98, RZ, R98 ;  /* 0x00000062ff62223e */ /* 0x000fe400000000ff */
[----:B------:R-:W-:Y:S02]  /*1da0*/  @P2 PRMT R48, R55, 0x7610, R48 ;  /* 0x0000761037302816 */ /* 0x000fe40000000030 */
[----:B------:R-:W-:Y:S02]  /*1db0*/  @P2 PRMT R49, R57, 0x7610, R49 ;  /* 0x0000761039312816 */ /* 0x000fe40000000031 */
[----:B------:R-:W-:Y:S02]  /*1dc0*/  FSEL R99, R99, RZ, P1 ;  /* 0x000000ff63637208 */ /* 0x000fe40000800000 */
[----:B------:R-:W-:-:S02]  /*1dd0*/  @P2 PRMT R50, R59, 0x7610, R50 ;  /* 0x000076103b322816 */ /* 0x000fc40000000032 */
[----:B------:R-:W-:Y:S02]  /*1de0*/  F2FP.F16.F32.PACK_AB R52, R53, R52 ;  /* 0x000000343534723e */ /* 0x000fe400000000ff */
[----:B------:R-:W-:Y:S02]  /*1df0*/  F2FP.F16.F32.PACK_AB R53, R101, R100 ;  /* 0x000000646535723e */ /* 0x000fe400000000ff */
[----:B------:R-:W-:Y:S02]  /*1e00*/  F2FP.F16.F32.PACK_AB R54, R103, R102 ;  /* 0x000000666736723e */ /* 0x000fe400000000ff */
[----:B------:R-:W-:Y:S02]  /*1e10*/  @P2 PRMT R51, R98, 0x7610, R51 ;  /* 0x0000761062332816 */ /* 0x000fe40000000033 */
[----:B------:R-:W-:Y:S02]  /*1e20*/  @P2 PRMT R48, R48, 0x5410, R56 ;  /* 0x0000541030302816 */ /* 0x000fe40000000038 */
[----:B------:R-:W-:-:S02]  /*1e30*/  F2FP.F16.F32.PACK_AB R55, R99, R104 ;  /* 0x000000686337723e */ /* 0x000fc400000000ff */
[----:B------:R-:W-:Y:S02]  /*1e40*/  @P2 PRMT R49, R49, 0x5410, R58 ;  /* 0x0000541031312816 */ /* 0x000fe4000000003a */
[----:B------:R-:W-:Y:S01]  /*1e50*/  @P2 PRMT R50, R50, 0x5410, R63 ;  /* 0x0000541032322816 */ /* 0x000fe2000000003f */
[----:B------:R-:W-:Y:S06]  /*1e60*/  BRA.U !UP2, `(.L_x_787) ;  /* 0x000000090a3c7547 */ /* 0x000fec000b800000 */
[----:B------:R-:W-:-:S05]  /*1e70*/  FMUL.FTZ R56, R99, UR17 ;  /* 0x0000001163387c20 */ /* 0x000fca0008410000 */
[----:B------:R-:W-:-:S04]  /*1e80*/  F2FP.F16.F32.PACK_AB R56, RZ, R56 ;  /* 0x00000038ff38723e */ /* 0x000fc800000000ff */
[----:B------:R-:W-:Y:S01]  /*1e90*/  PRMT R51, R51, 0x5410, R56 ;  /* 0x0000541033337816 */ /* 0x000fe20000000038 */
[----:B------:R-:W-:Y:S06]  /*1ea0*/  BRA `(.L_x_787) ;  /* 0x00000008002c7947 */ /* 0x000fec0003800000 */
.L_x_778:
[----:B------:R-:W-:-:S04]  /*1eb0*/  UISETP.NE.U32.AND UP0, UPT, UR6, URZ, UPT ;  /* 0x000000ff0600728c */ /* 0x000fc8000bf05070 */
[----:B------:R-:W-:-:S09]  /*1ec0*/  UISETP.NE.AND.EX UP0, UPT, UR7, URZ, UPT, UP0 ;  /* 0x000000ff0700728c */ /* 0x000fd2000bf05300 */
[----:B------:R-:W-:Y:S05]  /*1ed0*/  BRA.U UP0, `(.L_x_788) ;  /* 0x0000000500087547 */ /* 0x000fea000b800000 */
[----:B------:R-:W-:Y:S01]  /*1ee0*/  ISETP.LT.AND P1, PT, RZ, UR29, PT ;  /* 0x0000001dff007c0c */ /* 0x000fe2000bf21270 */
[----:B------:R-:W0:Y:S01]  /*1ef0*/  @UP2 LDCU UR10, c[0x0][0x40c] ;  /* 0x00008180ff0a27ac */ /* 0x000e220008000800 */
[--C-:B-----5:R-:W-:Y:S02]  /*1f00*/  HADD2.F32 R56, -RZ, R8.reuse.H0_H0 ;  /* 0x20000008ff387230 */ /* 0x120fe40000004100 */
[--C-:B------:R-:W-:Y:S01]  /*1f10*/  HADD2.F32 R58, -RZ, R9.reuse.H0_H0 ;  /* 0x20000009ff3a7230 */ /* 0x100fe20000004100 */
[----:B------:R-:W1:Y:S01]  /*1f20*/  @UP2 LDCU UR16, c[0x0][0x40c] ;  /* 0x00008180ff1027ac */ /* 0x000e620008000800 */
[----:B------:R-:W-:Y:S01]  /*1f30*/  HADD2.F32 R59, -RZ, R9.H1_H1 ;  /* 0x30000009ff3b7230 */ /* 0x000fe20000004100 */
[----:B------:R-:W2:Y:S06]  /*1f40*/  @UP2 LDCU UR32, c[0x0][0x40c] ;  /* 0x00008180ff2027ac */ /* 0x000eac0008000800 */
[--C-:B------:R-:W-:Y:S01]  /*1f50*/  @P1 FFMA.FTZ R57, R3, UR9, R62.reuse ;  /* 0x0000000903391c23 */ /* 0x100fe2000801003e */
[--C-:B------:R-:W-:Y:S01]  /*1f60*/  @P1 FFMA.FTZ R63, R78, UR9, R62.reuse ;  /* 0x000000094e3f1c23 */ /* 0x100fe2000801003e */
[--C-:B------:R-:W-:Y:S01]  /*1f70*/  @P1 FFMA.FTZ R100, R71, UR9, R62.reuse ;  /* 0x0000000947641c23 */ /* 0x100fe2000801003e */
[----:B------:R-:W-:Y:S01]  /*1f80*/  @P1 FFMA.FTZ R99, R70, UR9, R62 ;  /* 0x0000000946631c23 */ /* 0x000fe2000801003e */
[----:B------:R-:W-:Y:S01]  /*1f90*/  @P1 FADD.FTZ R57, R80, -R57 ;  /* 0x8000003950391221 */ /* 0x000fe20000010000 */
[----:B------:R-:W-:Y:S01]  /*1fa0*/  @P1 FADD.FTZ R98, R76, -R63 ;  /* 0x8000003f4c621221 */ /* 0x000fe20000010000 */
[----:B------:R-:W3:Y:S01]  /*1fb0*/  @UP2 LDCU UR11, c[0x0][0x40c] ;  /* 0x00008180ff0b27ac */ /* 0x000ee20008000800 */
[----:B------:R-:W-:Y:S01]  /*1fc0*/  @P1 FADD.FTZ R63, R69, -R100 ;  /* 0x80000064453f1221 */ /* 0x000fe20000010000 */
[----:B------:R-:W-:Y:S01]  /*1fd0*/  @P1 FADD.FTZ R100, R68, -R99 ;  /* 0x8000006344641221 */ /* 0x000fe20000010000 */
[----:B------:R-:W-:Y:S01]  /*1fe0*/  @P1 FFMA.FTZ R56, R57, UR30, R56 ;  /* 0x0000001e39381c23 */ /* 0x000fe20008010038 */
[----:B------:R-:W4:Y:S01]  /*1ff0*/  @UP2 LDCU UR31, c[0x0][0x40c] ;  /* 0x00008180ff1f27ac */ /* 0x000f220008000800 */
[----:B------:R-:W-:Y:S01]  /*2000*/  @P1 FFMA.FTZ R101, R67, UR9, R62 ;  /* 0x0000000943651c23 */ /* 0x000fe2000801003e */
[----:B------:R-:W-:-:S02]  /*2010*/  HADD2.F32 R57, -RZ, R8.H1_H1 ;  /* 0x30000008ff397230 */ /* 0x000fc40000004100 */
[----:B------:R-:W-:Y:S01]  /*2020*/  @P1 FFMA.FTZ R58, R63, UR30, R58 ;  /* 0x0000001e3f3a1c23 */ /* 0x000fe2000801003a */
[----:B------:R-:W4:Y:S01]  /*2030*/  @UP2 LDCU UR33, c[0x0][0x40c] ;  /* 0x00008180ff2127ac */ /* 0x000f220008000800 */
[----:B------:R-:W-:Y:S01]  /*2040*/  @P1 FFMA.FTZ R59, R100, UR30, R59 ;  /* 0x0000001e643b1c23 */ /* 0x000fe2000801003b */
[--C-:B------:R-:W-:Y:S02]  /*2050*/  HADD2.F32 R63, -RZ, R10.reuse.H0_H0 ;  /* 0x2000000aff3f7230 */ /* 0x100fe40000004100 */
[--C-:B------:R-:W-:Y:S01]  /*2060*/  @P1 FFMA.FTZ R103, R64, UR9, R62.reuse ;  /* 0x0000000940671c23 */ /* 0x100fe2000801003e */
[----:B------:R-:W4:Y:S01]  /*2070*/  @UP2 LDCU UR34, c[0x0][0x40c] ;  /* 0x00008180ff2227ac */ /* 0x000f220008000800 */
[----:B------:R-:W-:Y:S01]  /*2080*/  @P1 FFMA.FTZ R105, R65, UR9, R62 ;  /* 0x0000000941691c23 */ /* 0x000fe2000801003e */
[----:B------:R-:W-:Y:S01]  /*2090*/  @P1 FADD.FTZ R100, R66, -R101 ;  /* 0x8000006542641221 */ /* 0x000fe20000010000 */
[----:B------:R-:W-:Y:S01]  /*20a0*/  @P1 FFMA.FTZ R57, R98, UR30, R57 ;  /* 0x0000001e62391c23 */ /* 0x000fe20008010039 */
[----:B------:R-:W-:-:S02]  /*20b0*/  HADD2.F32 R98, -RZ, R10.H1_H1 ;  /* 0x3000000aff627230 */ /* 0x000fc40000004100 */
[----:B------:R-:W-:Y:S01]  /*20c0*/  @P1 FADD.FTZ R103, R2, -R103 ;  /* 0x8000006702671221 */ /* 0x000fe20000010000 */
[----:B------:R-:W-:Y:S02]  /*20d0*/  HADD2.F32 R99, -RZ, R11.H0_H0 ;  /* 0x2000000bff637230 */ /* 0x000fe40000004100 */
[----:B------:R-:W-:Y:S01]  /*20e0*/  @P1 FADD.FTZ R102, R0, -R105 ;  /* 0x8000006900661221 */ /* 0x000fe20000010000 */
[----:B------:R-:W-:Y:S01]  /*20f0*/  @P1 FFMA.FTZ R63, R100, UR30, R63 ;  /* 0x0000001e643f1c23 */ /* 0x000fe2000801003f */
[----:B0-----:R-:W-:Y:S01]  /*2100*/  @P2 FMUL.FTZ R56, R56, UR10 ;  /* 0x0000000a38382c20 */ /* 0x001fe20008410000 */
[----:B------:R-:W-:Y:S01]  /*2110*/  @P1 FFMA.FTZ R98, R103, UR30, R98 ;  /* 0x0000001e67621c23 */ /* 0x000fe20008010062 */
[----:B------:R-:W-:Y:S01]  /*2120*/  @P1 FFMA.FTZ R99, R102, UR30, R99 ;  /* 0x0000001e66631c23 */ /* 0x000fe20008010063 */
[----:B-1----:R-:W-:Y:S01]  /*2130*/  @P2 FMUL.FTZ R58, R58, UR16 ;  /* 0x000000103a3a2c20 */ /* 0x002fe20008410000 */
[----:B--2---:R-:W-:Y:S01]  /*2140*/  @P2 FMUL.FTZ R63, R63, UR32 ;  /* 0x000000203f3f2c20 */ /* 0x004fe20008410000 */
[----:B---3--:R-:W-:Y:S01]  /*2150*/  @P2 FMUL.FTZ R57, R57, UR11 ;  /* 0x0000000b39392c20 */ /* 0x008fe20008410000 */
[----:B----4-:R-:W-:Y:S01]  /*2160*/  @P2 FMUL.FTZ R59, R59, UR31 ;  /* 0x0000001f3b3b2c20 */ /* 0x010fe20008410000 */
[----:B------:R-:W-:Y:S01]  /*2170*/  @P2 FMUL.FTZ R98, R98, UR33 ;  /* 0x0000002162622c20 */ /* 0x000fe20008410000 */
[----:B------:R-:W-:Y:S01]  /*2180*/  @P2 F2FP.F16.F32.PACK_AB R56, RZ, R56 ;  /* 0x00000038ff38223e */ /* 0x000fe200000000ff */
[----:B------:R-:W-:Y:S01]  /*2190*/  @P2 FMUL.FTZ R99, R99, UR34 ;  /* 0x0000002263632c20 */ /* 0x000fe20008410000 */
[----:B------:R-:W-:-:S02]  /*21a0*/  @P2 F2FP.F16.F32.PACK_AB R58, RZ, R58 ;  /* 0x0000003aff3a223e */ /* 0x000fc400000000ff */
[----:B------:R-:W-:Y:S02]  /*21b0*/  @P2 F2FP.F16.F32.PACK_AB R63, RZ, R63 ;  /* 0x0000003fff3f223e */ /* 0x000fe400000000ff */
[----:B------:R-:W-:Y:S02]  /*21c0*/  @P2 F2FP.F16.F32.PACK_AB R57, RZ, R57 ;  /* 0x00000039ff39223e */ /* 0x000fe400000000ff */
[----:B------:R-:W-:Y:S02]  /*21d0*/  @P2 F2FP.F16.F32.PACK_AB R59, RZ, R59 ;  /* 0x0000003bff3b223e */ /* 0x000fe400000000ff */
[----:B------:R-:W-:Y:S02]  /*21e0*/  @P2 F2FP.F16.F32.PACK_AB R99, RZ, R99 ;  /* 0x00000063ff63223e */ /* 0x000fe400000000ff */
[----:B------:R-:W-:Y:S02]  /*21f0*/  @P2 F2FP.F16.F32.PACK_AB R98, RZ, R98 ;  /* 0x00000062ff62223e */ /* 0x000fe400000000ff */
[----:B------:R-:W-:-:S02]  /*2200*/  @P2 PRMT R48, R56, 0x7610, R48 ;  /* 0x0000761038302816 */ /* 0x000fc40000000030 */
[----:B------:R-:W-:Y:S02]  /*2210*/  @P2 PRMT R49, R58, 0x7610, R49 ;  /* 0x000076103a312816 */ /* 0x000fe40000000031 */
[----:B------:R-:W-:Y:S02]  /*2220*/  @P2 PRMT R50, R63, 0x7610, R50 ;  /* 0x000076103f322816 */ /* 0x000fe40000000032 */
[----:B------:R-:W-:Y:S02]  /*2230*/  @P2 PRMT R51, R99, 0x7610, R51 ;  /* 0x0000761063332816 */ /* 0x000fe40000000033 */
[----:B------:R-:W-:Y:S02]  /*2240*/  @P2 PRMT R48, R48, 0x5410, R57 ;  /* 0x0000541030302816 */ /* 0x000fe40000000039 */
[----:B------:R-:W-:Y:S02]  /*2250*/  @P2 PRMT R49, R49, 0x5410, R59 ;  /* 0x0000541031312816 */ /* 0x000fe4000000003b */
[----:B------:R-:W-:Y:S01]  /*2260*/  @P2 PRMT R50, R50, 0x5410, R98 ;  /* 0x0000541032322816 */ /* 0x000fe20000000062 */
[----:B------:R-:W-:Y:S06]  /*2270*/  BRA.U !UP2, `(.L_x_787) ;  /* 0x000000050a387547 */ /* 0x000fec000b800000 */
[----:B------:R-:W-:Y:S01]  /*2280*/  @P1 FFMA.FTZ R58, R82, UR9, R62 ;  /* 0x00000009523a1c23 */ /* 0x000fe2000801003e */
[----:B------:R-:W-:-:S03]  /*2290*/  HADD2.F32 R56, -RZ, R11.H1_H1 ;  /* 0x3000000bff387230 */ /* 0x000fc60000004100 */
[----:B------:R-:W-:-:S04]  /*22a0*/  @P1 FADD.FTZ R57, R77, -R58 ;  /* 0x8000003a4d391221 */ /* 0x000fc80000010000 */
[----:B------:R-:W-:-:S04]  /*22b0*/  @P1 FFMA.FTZ R56, R57, UR30, R56 ;  /* 0x0000001e39381c23 */ /* 0x000fc80008010038 */
[----:B------:R-:W-:-:S05]  /*22c0*/  FMUL.FTZ R56, R56, UR17 ;  /* 0x0000001138387c20 */ /* 0x000fca0008410000 */
[----:B------:R-:W-:-:S04]  /*22d0*/  F2FP.F16.F32.PACK_AB R56, RZ, R56 ;  /* 0x00000038ff38723e */ /* 0x000fc800000000ff */
[----:B------:R-:W-:Y:S01]  /*22e0*/  PRMT R51, R51, 0x5410, R56 ;  /* 0x0000541033337816 */ /* 0x000fe20000000038 */
[----:B------:R-:W-:Y:S06]  /*22f0*/  BRA `(.L_x_787) ;  /* 0x0000000400187947 */ /* 0x000fec0003800000 */
.L_x_788:
[----:B------:R-:W-:Y:S01]  /*2300*/  PLOP3.LUT P3, PT, PT, PT, UP3, 0x80, 0x8 ;  /* 0x000000000008781c */ /* 0x000fe20003f6f038 */
[--C-:B-----5:R-:W-:Y:S01]  /*2310*/  HADD2.F32 R52, -RZ, R8.reuse.H1_H1 ;  /* 0x30000008ff347230 */ /* 0x120fe20000004100 */
[----:B------:R-:W-:Y:S01]  /*2320*/  ISETP.LT.AND P1, PT, RZ, UR29, PT ;  /* 0x0000001dff007c0c */ /* 0x000fe2000bf21270 */
[----:B------:R-:W0:Y:S01]  /*2330*/  @UP2 LDCU UR10, c[0x0][0x40c] ;  /* 0x00008180ff0a27ac */ /* 0x000e220008000800 */
[----:B------:R-:W-:Y:S02]  /*2340*/  HADD2.F32 R55, -RZ, R8.H0_H0 ;  /* 0x20000008ff377230 */ /* 0x000fe40000004100 */
[--C-:B------:R-:W-:Y:S01]  /*2350*/  HADD2.F32 R98, -RZ, R9.reuse.H1_H1 ;  /* 0x30000009ff627230 */ /* 0x100fe20000004100 */
[----:B------:R-:W1:Y:S01]  /*2360*/  @UP2 LDCU UR16, c[0x0][0x40c] ;  /* 0x00008180ff1027ac */ /* 0x000e620008000800 */
[----:B------:R-:W-:Y:S02]  /*2370*/  HADD2.F32 R63, -RZ, R10.H0_H0 ;  /* 0x2000000aff3f7230 */ /* 0x000fe40000004100 */
[----:B------:R-:W-:Y:S01]  /*2380*/  HADD2.F32 R53, -RZ, R9.H0_H0 ;  /* 0x20000009ff357230 */ /* 0x000fe20000004100 */
[----:B------:R-:W2:Y:S01]  /*2390*/  @UP2 LDCU UR32, c[0x0][0x40c] ;  /* 0x00008180ff2027ac */ /* 0x000ea20008000800 */
[----:B------:R-:W-:-:S02]  /*23a0*/  HADD2.F32 R102, -RZ, R11.H0_H0 ;  /* 0x2000000bff667230 */ /* 0x000fc40000004100 */
[--C-:B------:R-:W-:Y:S01]  /*23b0*/  @P3 FFMA.FTZ R57, R3, UR9, R62.reuse ;  /* 0x0000000903393c23 */ /* 0x100fe2000801003e */
[----:B------:R-:W-:Y:S02]  /*23c0*/  HADD2.F32 R100, -RZ, R10.H1_H1 ;  /* 0x3000000aff647230 */ /* 0x000fe40000004100 */
[--C-:B------:R-:W-:Y:S01]  /*23d0*/  @P1 FFMA.FTZ R59, R78, UR9, R62.reuse ;  /* 0x000000094e3b1c23 */ /* 0x100fe2000801003e */
[----:B------:R-:W3:Y:S01]  /*23e0*/  @UP2 LDCU UR34, c[0x0][0x40c] ;  /* 0x00008180ff2227ac */ /* 0x000ee20008000800 */
[----:B------:R-:W-:Y:S01]  /*23f0*/  @P3 FADD.FTZ R54, R80, -R57 ;  /* 0x8000003950363221 */ /* 0x000fe20000010000 */
[----:B------:R-:W-:Y:S01]  /*2400*/  @P1 FFMA.FTZ R57, R70, UR9, R62 ;  /* 0x0000000946391c23 */ /* 0x000fe2000801003e */
[----:B------:R-:W-:Y:S01]  /*2410*/  @P1 FADD.FTZ R59, R76, -R59 ;  /* 0x8000003b4c3b1221 */ /* 0x000fe20000010000 */
[----:B------:R-:W4:Y:S01]  /*2420*/  @UP2 LDCU UR11, c[0x0][0x40c] ;  /* 0x00008180ff0b27ac */ /* 0x000f220008000800 */
[----:B------:R-:W-:Y:S01]  /*2430*/  @P3 FFMA.FTZ R55, R54, UR30, R55 ;  /* 0x0000001e36373c23 */ /* 0x000fe20008010037 */
[----:B------:R-:W-:Y:S01]  /*2440*/  @P1 FADD.FTZ R57, R68, -R57 ;  /* 0x8000003944391221 */ /* 0x000fe20000010000 */
[----:B------:R-:W-:Y:S01]  /*2450*/  @P1 FFMA.FTZ R52, R59, UR30, R52 ;  /* 0x0000001e3b341c23 */ /* 0x000fe20008010034 */
[--C-:B------:R-:W-:Y:S01]  /*2460*/  @P1 FFMA.FTZ R59, R67, UR9, R62.reuse ;  /* 0x00000009433b1c23 */ /* 0x100fe2000801003e */
[----:B------:R-:W4:Y:S01]  /*2470*/  @UP2 LDCU UR31, c[0x0][0x40c] ;  /* 0x00008180ff1f27ac */ /* 0x000f220008000800 */
[----:B------:R-:W-:Y:S01]  /*2480*/  @P1 FFMA.FTZ R56, R71, UR9, R62 ;  /* 0x0000000947381c23 */ /* 0x000fe2000801003e */
[----:B------:R-:W-:Y:S01]  /*2490*/  @P1 FFMA.FTZ R98, R57, UR30, R98 ;  /* 0x0000001e39621c23 */ /* 0x000fe20008010062 */
[----:B------:R-:W-:Y:S01]  /*24a0*/  @P1 FADD.FTZ R54, R66, -R59 ;  /* 0x8000003b42361221 */ /* 0x000fe20000010000 */
[----:B------:R-:W4:Y:S01]  /*24b0*/  @UP2 LDCU UR33, c[0x0][0x40c] ;  /* 0x00008180ff2127ac */ /* 0x000f220008000800 */
[----:B------:R-:W-:Y:S01]  /*24c0*/  @P1 FFMA.FTZ R57, R65, UR9, R62 ;  /* 0x0000000941391c23 */ /* 0x000fe2000801003e */
[----:B------:R-:W-:Y:S01]  /*24d0*/  @P1 FADD.FTZ R56, R69, -R56 ;  /* 0x8000003845381221 */ /* 0x000fe20000010000 */
[--C-:B------:R-:W-:Y:S01]  /*24e0*/  @P1 FFMA.FTZ R99, R64, UR9, R62.reuse ;  /* 0x0000000940631c23 */ /* 0x100fe2000801003e */
[----:B------:R-:W4:Y:S01]  /*24f0*/  @UP2 LDCU UR35, c[0x0][0x40c] ;  /* 0x00008180ff2327ac */ /* 0x000f220008000800 */
[----:B------:R-:W-:Y:S01]  /*2500*/  @P1 FFMA.FTZ R63, R54, UR30, R63 ;  /* 0x0000001e363f1c23 */ /* 0x000fe2000801003f */
[----:B------:R-:W-:Y:S01]  /*2510*/  @P1 FFMA.FTZ R54, R82, UR9, R62 ;  /* 0x0000000952361c23 */ /* 0x000fe2000801003e */
[----:B------:R-:W-:Y:S01]  /*2520*/  @P1 FADD.FTZ R59, R0, -R57 ;  /* 0x80000039003b1221 */ /* 0x000fe20000010000 */
[----:B------:R-:W-:Y:S01]  /*2530*/  @P1 FFMA.FTZ R53, R56, UR30, R53 ;  /* 0x0000001e38351c23 */ /* 0x000fe20008010035 */
[----:B------:R-:W-:Y:S01]  /*2540*/  @P1 FADD.FTZ R99, R2, -R99 ;  /* 0x8000006302631221 */ /* 0x000fe20000010000 */
[----:B------:R-:W-:-:S02]  /*2550*/  HADD2.F32 R105, -RZ, R11.H1_H1 ;  /* 0x3000000bff697230 */ /* 0x000fc40000004100 */
[----:B------:R-:W-:Y:S01]  /*2560*/  @P1 FADD.FTZ R56, R77, -R54 ;  /* 0x800000364d381221 */ /* 0x000fe20000010000 */
[----:B------:R-:W-:Y:S01]  /*2570*/  @P1 FFMA.FTZ R102, R59, UR30, R102 ;  /* 0x0000001e3b661c23 */ /* 0x000fe20008010066 */
[----:B0-----:R-:W-:Y:S01]  /*2580*/  @P2 FMUL.FTZ R54, R55, UR10 ;  /* 0x0000000a37362c20 */ /* 0x001fe20008410000 */
[----:B------:R-:W-:Y:S01]  /*2590*/  @P1 FFMA.FTZ R100, R99, UR30, R100 ;  /* 0x0000001e63641c23 */ /* 0x000fe20008010064 */
[----:B-1----:R-:W-:Y:S01]  /*25a0*/  @P2 FMUL.FTZ R58, R53, UR16 ;  /* 0x00000010353a2c20 */ /* 0x002fe20008410000 */
[----:B------:R-:W-:Y:S01]  /*25b0*/  @P1 FFMA.FTZ R105, R56, UR30, R105 ;  /* 0x0000001e38691c23 */ /* 0x000fe20008010069 */
[----:B--2---:R-:W-:Y:S01]  /*25c0*/  @P2 FMUL.FTZ R99, R63, UR32 ;  /* 0x000000203f632c20 */ /* 0x004fe20008410000 */
[----:B---3--:R-:W-:Y:S01]  /*25d0*/  @P2 FMUL.FTZ R103, R102, UR34 ;  /* 0x0000002266672c20 */ /* 0x008fe20008410000 */
[----:B------:R-:W-:Y:S01]  /*25e0*/  @P2 F2FP.F16.F32.PACK_AB R56, RZ, R54 ;  /* 0x00000036ff38223e */ /* 0x000fe200000000ff */
[----:B----4-:R-:W-:Y:S01]  /*25f0*/  @P2 FMUL.FTZ R57, R52, UR11 ;  /* 0x0000000b34392c20 */ /* 0x010fe20008410000 */
[----:B------:R-:W-:Y:S01]  /*2600*/  @P2 FMUL.FTZ R54, R98, UR31 ;  /* 0x0000001f62362c20 */ /* 0x000fe20008410000 */
[----:B------:R-:W-:Y:S01]  /*2610*/  @P2 FMUL.FTZ R101, R100, UR33 ;  /* 0x0000002164652c20 */ /* 0x000fe20008410000 */
[----:B------:R-:W-:Y:S01]  /*2620*/  @P2 FMUL.FTZ R104, R105, UR35 ;  /* 0x0000002369682c20 */ /* 0x000fe20008410000 */
[----:B------:R-:W-:-:S02]  /*2630*/  @P2 F2FP.F16.F32.PACK_AB R58, RZ, R58 ;  /* 0x0000003aff3a223e */ /* 0x000fc400000000ff */
[----:B------:R-:W-:Y:S02]  /*2640*/  @P2 F2FP.F16.F32.PACK_AB R99, RZ, R99 ;  /* 0x00000063ff63223e */ /* 0x000fe400000000ff */
[----:B------:R-:W-:Y:S02]  /*2650*/  @P2 F2FP.F16.F32.PACK_AB R103, RZ, R103 ;  /* 0x00000067ff67223e */ /* 0x000fe400000000ff */
[----:B------:R-:W-:Y:S02]  /*2660*/  @P2 F2FP.F16.F32.PACK_AB R57, RZ, R57 ;  /* 0x00000039ff39223e */ /* 0x000fe400000000ff */
[----:B------:R-:W-:Y:S02]  /*2670*/  @P2 F2FP.F16.F32.PACK_AB R59, RZ, R54 ;  /* 0x00000036ff3b223e */ /* 0x000fe400000000ff */
[----:B------:R-:W-:Y:S02]  /*2680*/  @P2 F2FP.F16.F32.PACK_AB R101, RZ, R101 ;  /* 0x00000065ff65223e */ /* 0x000fe400000000ff */
[----:B------:R-:W-:-:S02]  /*2690*/  @P2 F2FP.F16.F32.PACK_AB R104, RZ, R104 ;  /* 0x00000068ff68223e */ /* 0x000fc400000000ff */
[----:B------:R-:W-:Y:S02]  /*26a0*/  @P2 PRMT R48, R56, 0x7610, R48 ;  /* 0x0000761038302816 */ /* 0x000fe40000000030 */
[----:B------:R-:W-:Y:S02]  /*26b0*/  @P2 PRMT R49, R58, 0x7610, R49 ;  /* 0x000076103a312816 */ /* 0x000fe40000000031 */
[----:B------:R-:W-:Y:S02]  /*26c0*/  @P2 PRMT R50, R99, 0x7610, R50 ;  /* 0x0000761063322816 */ /* 0x000fe40000000032 */
[----:B------:R-:W-:Y:S02]  /*26d0*/  @P2 PRMT R51, R103, 0x7610, R51 ;  /* 0x0000761067332816 */ /* 0x000fe40000000033 */
[----:B------:R-:W-:Y:S02]  /*26e0*/  F2FP.F16.F32.PACK_AB R52, R52, R55 ;  /* 0x000000373434723e */ /* 0x000fe400000000ff */
[----:B------:R-:W-:-:S02]  /*26f0*/  F2FP.F16.F32.PACK_AB R53, R98, R53 ;  /* 0x000000356235723e */ /* 0x000fc400000000ff */
[----:B------:R-:W-:Y:S02]  /*2700*/  F2FP.F16.F32.PACK_AB R54, R100, R63 ;  /* 0x0000003f6436723e */ /* 0x000fe400000000ff */
[----:B------:R-:W-:Y:S02]  /*2710*/  F2FP.F16.F32.PACK_AB R55, R105, R102 ;  /* 0x000000666937723e */ /* 0x000fe400000000ff */
[----:B------:R-:W-:Y:S02]  /*2720*/  @P2 PRMT R48, R48, 0x5410, R57 ;  /* 0x0000541030302816 */ /* 0x000fe40000000039 */
[----:B------:R-:W-:Y:S02]  /*2730*/  @P2 PRMT R49, R49, 0x5410, R59 ;  /* 0x0000541031312816 */ /* 0x000fe4000000003b */
[----:B------:R-:W-:Y:S02]  /*2740*/  @P2 PRMT R50, R50, 0x5410, R101 ;  /* 0x0000541032322816 */ /* 0x000fe40000000065 */
[----:B------:R-:W-:-:S07]  /*2750*/  @P2 PRMT R51, R51, 0x5410, R104 ;  /* 0x0000541033332816 */ /* 0x000fce0000000068 */
.L_x_787:
[----:B------:R-:W-:Y:S01]  /*2760*/  ISETP.NE.U32.AND P1, PT, RZ, UR6, PT ;  /* 0x00000006ff007c0c */ /* 0x000fe2000bf25070 */
[----:B------:R-:W0:Y:S01]  /*2770*/  @UP2 LDCU.64 UR10, c[0x0][0x468] ;  /* 0x00008d00ff0a27ac */ /* 0x000e220008000a00 */
[----:B------:R-:W-:Y:S02]  /*2780*/  HFMA2 R59, -RZ, RZ, 0, 9.5367431640625e-07 ;  /* 0x00000010ff3b7431 */ /* 0x000fe400000001ff */
[----:B------:R-:W-:-:S13]  /*2790*/  ISETP.NE.AND.EX P1, PT, RZ, UR7, PT, P1 ;  /* 0x00000007ff007c0c */ /* 0x000fda000bf25310 */
[----:B------:R-:W1:Y:S01]  /*27a0*/  @P1 LDC.64 R56, c[0x0][0x478] ;  /* 0x00011e00ff381b82 */ /* 0x000e620000000a00 */
[----:B0-----:R-:W-:-:S04]  /*27b0*/  @P2 IMAD.WIDE.U32 R58, R60, R59, UR10 ;  /* 0x0000000a3c3a2e25 */ /* 0x001fc8000f8e003b */
[----:B-1----:R-:W-:-:S05]  /*27c0*/  @P1 IMAD.WIDE.U32 R56, R61, 0x10, R56 ;  /* 0x000000103d381825 */ /* 0x002fca00078e0038 */
[----:B------:R0:W-:Y:S04]  /*27d0*/  @P1 STG.E.128 desc[UR18][R56.64], R52 ;  /* 0x0000003438001986 */ /* 0x0001e8000c101d12 */
[----:B------:R0:W-:Y:S01]  /*27e0*/  @P2 STG.E.128 desc[UR18][R58.64], R48 ;  /* 0x000000303a002986 */ /* 0x0001e2000c101d12 */
[----:B------:R-:W-:Y:S05]  /*27f0*/  @!P0 BRA `(.L_x_789) ;  /* 0x0000000800248947 */ /* 0x000fea0003800000 */
[----:B------:R-:W-:Y:S05]  /*2800*/  @!P1 BRA `(.L_x_790) ;  /* 0x0000000400189947 */ /* 0x000fea0003800000 */
[----:B------:R-:W-:Y:S01]  /*2810*/  ISETP.LT.AND P0, PT, RZ, UR29, PT ;  /* 0x0000001dff007c0c */ /* 0x000fe2000bf01270 */
[----:B------:R-:W1:Y:S01]  /*2820*/  @UP2 LDCU UR10, c[0x0][0x40c] ;  /* 0x00008180ff0a27ac */ /* 0x000e620008000800 */
[--C-:B0----5:R-:W-:Y:S02]  /*2830*/  HADD2.F32 R52, -RZ, R4.reuse.H0_H0 ;  /* 0x20000004ff347230 */ /* 0x121fe40000004100 */
[--C-:B------:R-:W-:Y:S01]  /*2840*/  HADD2.F32 R57, -RZ, R5.reuse.H0_H0 ;  /* 0x20000005ff397230 */ /* 0x100fe20000004100 */
[----:B------:R-:W0:Y:S01]  /*2850*/  @UP2 LDCU UR16, c[0x0][0x40c] ;  /* 0x00008180ff1027ac */ /* 0x000e220008000800 */
[----:B------:R-:W-:Y:S02]  /*2860*/  HADD2.F32 R53, -RZ, R4.H1_H1 ;  /* 0x30000004ff357230 */ /* 0x000fe40000004100 */
[----:B------:R-:W-:Y:S01]  /*2870*/  HADD2.F32 R98, -RZ, R5.H1_H1 ;  /* 0x30000005ff627230 */ /* 0x000fe20000004100 */
[----:B------:R-:W2:Y:S01]  /*2880*/  @UP2 LDCU UR31, c[0x0][0x40c] ;  /* 0x00008180ff1f27ac */ /* 0x000ea20008000800 */
[----:B------:R-:W-:-:S02]  /*2890*/  HADD2.F32 R63, -RZ, R6.H0_H0 ;  /* 0x20000006ff3f7230 */ /* 0x000fc40000004100 */
[----:B------:R-:W-:Y:S02]  /*28a0*/  HADD2.F32 R100, -RZ, R6.H1_H1 ;  /* 0x30000006ff647230 */ /* 0x000fe40000004100 */
[--C-:B------:R-:W-:Y:S01]  /*28b0*/  @P0 FFMA.FTZ R54, R83, UR9, R62.reuse ;  /* 0x0000000953360c23 */ /* 0x100fe2000801003e */
[--C-:B------:R-:W-:Y:S01]  /*28c0*/  @P0 FFMA.FTZ R56, R84, UR9, R62.reuse ;  /* 0x0000000954380c23 */ /* 0x100fe2000801003e */
[----:B------:R-:W3:Y:S01]  /*28d0*/  @UP2 LDCU UR11, c[0x0][0x40c] ;  /* 0x00008180ff0b27ac */ /* 0x000ee20008000800 */
[----:B------:R-:W-:Y:S01]  /*28e0*/  @P0 FFMA.FTZ R59, R89, UR9, R62 ;  /* 0x00000009593b0c23 */ /* 0x000fe2000801003e */
[----:B------:R-:W-:Y:S01]  /*28f0*/  @P0 FADD.FTZ R55, R81, -R54 ;  /* 0x8000003651370221 */ /* 0x000fe20000010000 */
[----:B------:R-:W-:Y:S01]  /*2900*/  @P0 FFMA.FTZ R54, R87, UR9, R62 ;  /* 0x0000000957360c23 */ /* 0x000fe2000801003e */
[----:B------:R-:W-:Y:S01]  /*2910*/  @P0 FADD.FTZ R56, R79, -R56 ;  /* 0x800000384f380221 */ /* 0x000fe20000010000 */
[----:B------:R-:W4:Y:S01]  /*2920*/  @UP2 LDCU UR29, c[0x0][0x40c] ;  /* 0x00008180ff1d27ac */ /* 0x000f220008000800 */
[----:B------:R-:W-:Y:S01]  /*2930*/  @P0 FFMA.FTZ R52, R55, UR30, R52 ;  /* 0x0000001e37340c23 */ /* 0x000fe20008010034 */
[----:B------:R-:W-:Y:S01]  /*2940*/  @P0 FFMA.FTZ R55, R88, UR9, R62 ;  /* 0x0000000958370c23 */ /* 0x000fe2000801003e */
[----:B------:R-:W-:Y:S01]  /*2950*/  @P0 FADD.FTZ R54, R85, -R54 ;  /* 0x8000003655360221 */ /* 0x000fe20000010000 */
[----:B------:R-:W4:Y:S01]  /*2960*/  @UP2 LDCU UR32, c[0x0][0x40c] ;  /* 0x00008180ff2027ac */ /* 0x000f220008000800 */
[----:B------:R-:W-:Y:S01]  /*2970*/  @P0 FFMA.FTZ R53, R56, UR30, R53 ;  /* 0x0000001e38350c23 */ /* 0x000fe20008010035 */
[----:B------:R-:W-:Y:S01]  /*2980*/  @P0 FADD.FTZ R55, R86, -R55 ;  /* 0x8000003756370221 */ /* 0x000fe20000010000 */
[----:B------:R-:W-:Y:S01]  /*2990*/  @P0 FFMA.FTZ R57, R54, UR30, R57 ;  /* 0x0000001e36390c23 */ /* 0x000fe20008010039 */
[----:B------:R-:W4:Y:S01]  /*29a0*/  @UP2 LDCU UR33, c[0x0][0x40c] ;  /* 0x00008180ff2127ac */ /* 0x000f220008000800 */
[----:B------:R-:W-:Y:S01]  /*29b0*/  @P0 FFMA.FTZ R54, R92, UR9, R62 ;  /* 0x000000095c360c23 */ /* 0x000fe2000801003e */
[----:B------:R-:W-:Y:S01]  /*29c0*/  @P0 FADD.FTZ R56, R90, -R59 ;  /* 0x8000003b5a380221 */ /* 0x000fe20000010000 */
[----:B------:R-:W-:Y:S01]  /*29d0*/  @P0 FFMA.FTZ R98, R55, UR30, R98 ;  /* 0x0000001e37620c23 */ /* 0x000fe20008010062 */
[----:B------:R-:W-:Y:S01]  /*29e0*/  @P0 FFMA.FTZ R59, R93, UR9, R62 ;  /* 0x000000095d3b0c23 */ /* 0x000fe2000801003e */
[----:B------:R-:W-:Y:S01]  /*29f0*/  @P0 FADD.FTZ R55, R91, -R54 ;  /* 0x800000365b370221 */ /* 0x000fe20000010000 */
[----:B-1----:R-:W-:Y:S01]  /*2a00*/  @P2 FMUL.FTZ R54, R52, UR10 ;  /* 0x0000000a34362c20 */ /* 0x002fe20008410000 */
[----:B------:R-:W-:-:S02]  /*2a10*/  HADD2.F32 R101, -RZ, R7.H0_H0 ;  /* 0x20000007ff657230 */ /* 0x000fc40000004100 */
[----:B------:R-:W-:Y:S01]  /*2a20*/  @P0 FFMA.FTZ R62, R96, UR9, R62 ;  /* 0x00000009603e0c23 */ /* 0x000fe2000801003e */
[----:B------:R-:W-:Y:S01]  /*2a30*/  @P0 FFMA.FTZ R63, R56, UR30, R63 ;  /* 0x0000001e383f0c23 */ /* 0x000fe2000801003f */
[----:B------:R-:W-:Y:S01]  /*2a40*/  @P0 FADD.FTZ R58, R94, -R59 ;  /* 0x8000003b5e3a0221 */ /* 0x000fe20000010000 */
[----:B------:R-:W-:Y:S02]  /*2a50*/  HADD2.F32 R104, -RZ, R7.H1_H1 ;  /* 0x30000007ff687230 */ /* 0x000fe40000004100 */
[----:B------:R-:W-:Y:S01]  /*2a60*/  @P0 FFMA.FTZ R100, R55, UR30, R100 ;  /* 0x0000001e37640c23 */ /* 0x000fe20008010064 */
[----:B------:R-:W-:Y:S01]  /*2a70*/  @P0 FADD.FTZ R59, R95, -R62 ;  /* 0x8000003e5f3b0221 */ /* 0x000fe20000010000 */
[----:B------:R-:W-:Y:S01]  /*2a80*/  @P2 F2FP.F16.F32.PACK_AB R55, RZ, R54 ;  /* 0x00000036ff37223e */ /* 0x000fe200000000ff */
[----:B------:R-:W-:Y:S01]  /*2a90*/  @P0 FFMA.FTZ R101, R58, UR30, R101 ;  /* 0x0000001e3a650c23 */ /* 0x000fe20008010065 */
[----:B0-----:R-:W-:Y:S01]  /*2aa0*/  @P2 FMUL.FTZ R54, R57, UR16 ;  /* 0x0000001039362c20 */ /* 0x001fe20008410000 */
[----:B--2---:R-:W-:Y:S01]  /*2ab0*/  @P2 FMUL.FTZ R62, R63, UR31 ;  /* 0x0000001f3f3e2c20 */ /* 0x004fe20008410000 */
[----:B------:R-:W-:Y:S01]  /*2ac0*/  @P0 FFMA.FTZ R104, R59, UR30, R104 ;  /* 0x0000001e3b680c23 */ /* 0x000fe20008010068 */
[----:B---3--:R-:W-:Y:S01]  /*2ad0*/  @P2 FMUL.FTZ R56, R53, UR11 ;  /* 0x0000000b35382c20 */ /* 0x008fe20008410000 */
[----:B----4-:R-:W-:Y:S01]  /*2ae0*/  @P2 FMUL.FTZ R59, R98, UR29 ;  /* 0x0000001d623b2c20 */ /* 0x010fe20008410000 */
        /* <DEDUP_REMOVED lines=11> */
[----:B------:R-:W-:Y:S02]  /*2ba0*/  F2FP.F16.F32.PACK_AB R52, R53, R52 ;  /* 0x000000343534723e */ /* 0x000fe400000000ff */
[----:B------:R-:W-:Y:S02]  /*2bb0*/  F2FP.F16.F32.PACK_AB R53, R98, R57 ;  /* 0x000000396235723e */ /* 0x000fe400000000ff */
[----:B------:R-:W-:Y:S02]  /*2bc0*/  F2FP.F16.F32.PACK_AB R54, R100, R63 ;  /* 0x0000003f6436723e */ /* 0x000fe400000000ff */
[----:B------:R-:W-:-:S02]  /*2bd0*/  @P2 PRMT R51, R102, 0x7610, R51 ;  /* 0x0000761066332816 */ /* 0x000fc40000000033 */
[----:B------:R-:W-:Y:S02]  /*2be0*/  @P2 PRMT R48, R48, 0x5410, R56 ;  /* 0x0000541030302816 */ /* 0x000fe40000000038 */
[----:B------:R-:W-:Y:S02]  /*2bf0*/  F2FP.F16.F32.PACK_AB R55, R104, R101 ;  /* 0x000000656837723e */ /* 0x000fe400000000ff */
[----:B------:R-:W-:Y:S02]  /*2c00*/  @P2 PRMT R49, R49, 0x5410, R59 ;  /* 0x0000541031312816 */ /* 0x000fe4000000003b */
[----:B------:R-:W-:Y:S01]  /*2c10*/  @P2 PRMT R50, R50, 0x5410, R99 ;  /* 0x0000541032322816 */ /* 0x000fe20000000063 */
[----:B------:R-:W-:Y:S06]  /*2c20*/  BRA.U !UP2, `(.L_x_791) ;  /* 0x0000000d0a547547 */ /* 0x000fec000b800000 */
[----:B------:R-:W-:-:S05]  /*2c30*/  FMUL.FTZ R104, R104, UR17 ;  /* 0x0000001168687c20 */ /* 0x000fca0008410000 */
[----:B------:R-:W-:-:S04]  /*2c40*/  F2FP.F16.F32.PACK_AB R104, RZ, R104 ;  /* 0x00000068ff68723e */ /* 0x000fc800000000ff */
[----:B------:R-:W-:Y:S01]  /*2c50*/  PRMT R51, R51, 0x5410, R104 ;  /* 0x0000541033337816 */ /* 0x000fe20000000068 */
[----:B------:R-:W-:Y:S06]  /*2c60*/  BRA `(.L_x_791) ;  /* 0x0000000c00447947 */ /* 0x000fec0003800000 */
.L_x_790:
[----:B------:R-:W-:Y:S01]  /*2c70*/  ISETP.LT.AND P0, PT, RZ, UR29, PT ;  /* 0x0000001dff007c0c */ /* 0x000fe2000bf01270 */
[----:B------:R-:W1:Y:S01]  /*2c80*/  @UP2 LDCU UR10, c[0x0][0x40c] ;  /* 0x00008180ff0a27ac */ /* 0x000e620008000800 */
[----:B0----5:R-:W-:Y:S02]  /*2c90*/  HADD2.F32 R56, -RZ, R4.H0_H0 ;  /* 0x20000004ff387230 */ /* 0x021fe40000004100 */
[--C-:B------:R-:W-:Y:S01]  /*2ca0*/  HADD2.F32 R59, -RZ, R5.reuse.H1_H1 ;  /* 0x30000005ff3b7230 */ /* 0x100fe20000004100 */
[----:B------:R-:W0:Y:S01]  /*2cb0*/  @UP2 LDCU UR16, c[0x0][0x40c] ;  /* 0x00008180ff1027ac */ /* 0x000e220008000800 */
[----:B------:R-:W2:Y:S07]  /*2cc0*/  @UP2 LDCU UR31, c[0x0][0x40c] ;  /* 0x00008180ff1f27ac */ /* 0x000eae0008000800 */
[--C-:B------:R-:W-:Y:S01]  /*2cd0*/  @P0 FFMA.FTZ R58, R83, UR9, R62.reuse ;  /* 0x00000009533a0c23 */ /* 0x100fe2000801003e */
[--C-:B------:R-:W-:Y:S01]  /*2ce0*/  @P0 FFMA.FTZ R100, R87, UR9, R62.reuse ;  /* 0x0000000957640c23 */ /* 0x100fe2000801003e */
[----:B------:R-:W-:Y:S01]  /*2cf0*/  @P0 FFMA.FTZ R99, R88, UR9, R62 ;  /* 0x0000000958630c23 */ /* 0x000fe2000801003e */
[----:B------:R-:W3:Y:S01]  /*2d00*/  @UP2 LDCU UR11, c[0x0][0x40c] ;  /* 0x00008180ff0b27ac */ /* 0x000ee20008000800 */
[----:B------:R-:W-:Y:S01]  /*2d10*/  @P0 FADD.FTZ R57, R81, -R58 ;  /* 0x8000003a51390221 */ /* 0x000fe20000010000 */
[----:B------:R-:W-:-:S02]  /*2d20*/  HADD2.F32 R58, -RZ, R5.H0_H0 ;  /* 0x20000005ff3a7230 */ /* 0x000fc40000004100 */
[----:B------:R-:W-:Y:S01]  /*2d30*/  @P0 FFMA.FTZ R98, R84, UR9, R62 ;  /* 0x0000000954620c23 */ /* 0x000fe2000801003e */
[----:B------:R-:W4:Y:S01]  /*2d40*/  @UP2 LDCU UR29, c[0x0][0x40c] ;  /* 0x00008180ff1d27ac */ /* 0x000f220008000800 */
[----:B------:R-:W-:Y:S01]  /*2d50*/  @P0 FADD.FTZ R63, R85, -R100 ;  /* 0x80000064553f0221 */ /* 0x000fe20000010000 */
[----:B------:R-:W-:Y:S01]  /*2d60*/  @P0 FADD.FTZ R100, R86, -R99 ;  /* 0x8000006356640221 */ /* 0x000fe20000010000 */
[----:B------:R-:W-:Y:S01]  /*2d70*/  @P0 FFMA.FTZ R56, R57, UR30, R56 ;  /* 0x0000001e39380c23 */ /* 0x000fe20008010038 */
[----:B------:R-:W4:Y:S01]  /*2d80*/  @UP2 LDCU UR32, c[0x0][0x40c] ;  /* 0x00008180ff2027ac */ /* 0x000f220008000800 */
[----:B------:R-:W-:Y:S01]  /*2d90*/  @P0 FFMA.FTZ R101, R89, UR9, R62 ;  /* 0x0000000959650c23 */ /* 0x000fe2000801003e */
[----:B------:R-:W-:Y:S02]  /*2da0*/  HADD2.F32 R57, -RZ, R4.H1_H1 ;  /* 0x30000004ff397230 */ /* 0x000fe40000004100 */
[----:B------:R-:W-:Y:S01]  /*2db0*/  @P0 FADD.FTZ R98, R79, -R98 ;  /* 0x800000624f620221 */ /* 0x000fe20000010000 */
[----:B------:R-:W4:Y:S01]  /*2dc0*/  @UP2 LDCU UR33, c[0x0][0x40c] ;  /* 0x00008180ff2127ac */ /* 0x000f220008000800 */
[----:B------:R-:W-:Y:S01]  /*2dd0*/  @P0 FFMA.FTZ R58, R63, UR30, R58 ;  /* 0x0000001e3f3a0c23 */ /* 0x000fe2000801003a */
[----:B------:R-:W-:Y:S01]  /*2de0*/  @P0 FFMA.FTZ R59, R100, UR30, R59 ;  /* 0x0000001e643b0c23 */ /* 0x000fe2000801003b */
[----:B------:R-:W-:-:S02]  /*2df0*/  HADD2.F32 R63, -RZ, R6.H0_H0 ;  /* 0x20000006ff3f7230 */ /* 0x000fc40000004100 */
[--C-:B------:R-:W-:Y:S01]  /*2e00*/  @P0 FFMA.FTZ R102, R92, UR9, R62.reuse ;  /* 0x000000095c660c23 */ /* 0x100fe2000801003e */
[----:B------:R-:W-:Y:S01]  /*2e10*/  @P0 FFMA.FTZ R103, R93, UR9, R62 ;  /* 0x000000095d670c23 */ /* 0x000fe2000801003e */
[----:B------:R-:W-:Y:S01]  /*2e20*/  @P0 FADD.FTZ R100, R90, -R101 ;  /* 0x800000655a640221 */ /* 0x000fe20000010000 */
[----:B------:R-:W-:Y:S01]  /*2e30*/  @P0 FFMA.FTZ R57, R98, UR30, R57 ;  /* 0x0000001e62390c23 */ /* 0x000fe20008010039 */
[----:B------:R-:W-:Y:S02]  /*2e40*/  HADD2.F32 R98, -RZ, R6.H1_H1 ;  /* 0x30000006ff627230 */ /* 0x000fe40000004100 */
[----:B------:R-:W-:Y:S01]  /*2e50*/  @P0 FADD.FTZ R101, R91, -R102 ;  /* 0x800000665b650221 */ /* 0x000fe20000010000 */
[----:B------:R-:W-:Y:S02]  /*2e60*/  HADD2.F32 R99, -RZ, R7.H0_H0 ;  /* 0x20000007ff637230 */ /* 0x000fe40000004100 */
[----:B------:R-:W-:Y:S01]  /*2e70*/  @P0 FADD.FTZ R102, R94, -R103 ;  /* 0x800000675e660221 */ /* 0x000fe20000010000 */
[----:B------:R-:W-:Y:S01]  /*2e80*/  @P0 FFMA.FTZ R63, R100, UR30, R63 ;  /* 0x0000001e643f0c23 */ /* 0x000fe2000801003f */
[----:B-1----:R-:W-:Y:S01]  /*2e90*/  @P2 FMUL.FTZ R56, R56, UR10 ;  /* 0x0000000a38382c20 */ /* 0x002fe20008410000 */
[----:B------:R-:W-:Y:S01]  /*2ea0*/  @P0 FFMA.FTZ R98, R101, UR30, R98 ;  /* 0x0000001e65620c23 */ /* 0x000fe20008010062 */
[----:B------:R-:W-:Y:S01]  /*2eb0*/  @P0 FFMA.FTZ R99, R102, UR30, R99 ;  /* 0x0000001e66630c23 */ /* 0x000fe20008010063 */
[----:B0-----:R-:W-:Y:S01]  /*2ec0*/  @P2 FMUL.FTZ R58, R58, UR16 ;  /* 0x000000103a3a2c20 */ /* 0x001fe20008410000 */
[----:B--2---:R-:W-:Y:S01]  /*2ed0*/  @P2 FMUL.FTZ R63, R63, UR31 ;  /* 0x0000001f3f3f2c20 */ /* 0x004fe20008410000 */
        /* <DEDUP_REMOVED lines=15> */
[----:B------:R-:W-:Y:S02]  /*2fd0*/  @P2 PRMT R48, R48, 0x5410, R57 ;  /* 0x0000541030302816 */ /* 0x000fe40000000039 */
[----:B------:R-:W-:-:S02]  /*2fe0*/  @P2 PRMT R49, R49, 0x5410, R59 ;  /* 0x0000541031312816 */ /* 0x000fc4000000003b */
        /* <DEDUP_REMOVED lines=10> */
.L_x_789:
[----:B------:R-:W-:Y:S05]  /*3090*/  @!P1 BRA `(.L_x_792) ;  /* 0x0000000400189947 */ /* 0x000fea0003800000 */
[----:B------:R-:W1:Y:S01]  /*30a0*/  @UP2 LDCU UR10, c[0x0][0x40c] ;  /* 0x00008180ff0a27ac */ /* 0x000e620008000800 */
[--C-:B0-----:R-:W-:Y:S01]  /*30b0*/  FFMA.FTZ R52, R83, UR9, R62.reuse ;  /* 0x0000000953347c23 */ /* 0x101fe2000801003e */
[----:B------:R-:W-:Y:S01]  /*30c0*/  FFMA.FTZ R54, R84, UR9, R62 ;  /* 0x0000000954367c23 */ /* 0x000fe2000801003e */
[----:B------:R-:W-:Y:S01]  /*30d0*/  ISETP.LT.AND P0, PT, RZ, UR29, PT ;  /* 0x0000001dff007c0c */ /* 0x000fe2000bf01270 */
[----:B------:R-:W0:Y:S01]  /*30e0*/  @UP2 LDCU UR11, c[0x0][0x40c] ;  /* 0x00008180ff0b27ac */ /* 0x000e220008000800 */
[----:B------:R-:W-:Y:S01]  /*30f0*/  FADD.FTZ R52, R81, -R52 ;  /* 0x8000003451347221 */ /* 0x000fe20000010000 */
[----:B------:R-:W-:Y:S01]  /*3100*/  FADD.FTZ R53, R79, -R54 ;  /* 0x800000364f357221 */ /* 0x000fe20000010000 */
[--C-:B------:R-:W-:Y:S01]  /*3110*/  FFMA.FTZ R54, R87, UR9, R62.reuse ;  /* 0x0000000957367c23 */ /* 0x100fe2000801003e */
[----:B------:R-:W2:Y:S01]  /*3120*/  @UP2 LDCU UR16, c[0x0][0x40c] ;  /* 0x00008180ff1027ac */ /* 0x000ea20008000800 */
[----:B------:R-:W-:Y:S01]  /*3130*/  FMUL.FTZ R52, R52, UR30 ;  /* 0x0000001e34347c20 */ /* 0x000fe20008410000 */
[----:B------:R-:W-:Y:S01]  /*3140*/  FMUL.FTZ R53, R53, UR30 ;  /* 0x0000001e35357c20 */ /* 0x000fe20008410000 */
[----:B------:R-:W-:Y:S01]  /*3150*/  FFMA.FTZ R59, R89, UR9, R62 ;  /* 0x00000009593b7c23 */ /* 0x000fe2000801003e */
[----:B------:R-:W3:Y:S01]  /*3160*/  @UP2 LDCU UR31, c[0x0][0x40c] ;  /* 0x00008180ff1f27ac */ /* 0x000ee20008000800 */
[----:B------:R-:W-:Y:S01]  /*3170*/  FADD.FTZ R54, R85, -R54 ;  /* 0x8000003655367221 */ /* 0x000fe20000010000 */
[----:B------:R-:W-:Y:S01]  /*3180*/  FSEL R52, R52, RZ, P0 ;  /* 0x000000ff34347208 */ /* 0x000fe20000000000 */
[--C-:B------:R-:W-:Y:S01]  /*3190*/  FFMA.FTZ R57, R88, UR9, R62.reuse ;  /* 0x0000000958397c23 */ /* 0x100fe2000801003e */
[----:B------:R-:W-:Y:S01]  /*31a0*/  FSEL R53, R53, RZ, P0 ;  /* 0x000000ff35357208 */ /* 0x000fe20000000000 */
[----:B------:R-:W4:Y:S01]  /*31b0*/  @UP2 LDCU UR29, c[0x0][0x40c] ;  /* 0x00008180ff1d27ac */ /* 0x000f220008000800 */
[--C-:B------:R-:W-:Y:S01]  /*31c0*/  FFMA.FTZ R98, R92, UR9, R62.reuse ;  /* 0x000000095c627c23 */ /* 0x100fe2000801003e */
[----:B-1----:R-:W-:Y:S01]  /*31d0*/  @P2 FMUL.FTZ R55, R52, UR10 ;  /* 0x0000000a34372c20 */ /* 0x002fe20008410000 */
[----:B------:R-:W-:Y:S01]  /*31e0*/  FFMA.FTZ R63, R93, UR9, R62 ;  /* 0x000000095d3f7c23 */ /* 0x000fe2000801003e */
[----:B------:R-:W1:Y:S01]  /*31f0*/  @UP2 LDCU UR10, c[0x0][0x40c] ;  /* 0x00008180ff0a27ac */ /* 0x000e620008000800 */
[----:B0-----:R-:W-:Y:S01]  /*3200*/  @P2 FMUL.FTZ R56, R53, UR11 ;  /* 0x0000000b35382c20 */ /* 0x001fe20008410000 */
[----:B------:R-:W-:Y:S01]  /*3210*/  FADD.FTZ R58, R90, -R59 ;  /* 0x8000003b5a3a7221 */ /* 0x000fe20000010000 */
[----:B------:R-:W-:Y:S01]  /*3220*/  FMUL.FTZ R54, R54, UR30 ;  /* 0x0000001e36367c20 */ /* 0x000fe20008410000 */
[----:B------:R-:W0:Y:S01]  /*3230*/  @UP2 LDCU UR11, c[0x0][0x40c] ;  /* 0x00008180ff0b27ac */ /* 0x000e220008000800 */
[----:B------:R-:W-:Y:S01]  /*3240*/  FADD.FTZ R57, R86, -R57 ;  /* 0x8000003956397221 */ /* 0x000fe20000010000 */
[----:B------:R-:W-:Y:S01]  /*3250*/  FADD.FTZ R59, R91, -R98 ;  /* 0x800000625b3b7221 */ /* 0x000fe20000010000 */
[----:B------:R-:W-:Y:S01]  /*3260*/  FADD.FTZ R63, R94, -R63 ;  /* 0x8000003f5e3f7221 */ /* 0x000fe20000010000 */
[----:B------:R-:W-:Y:S01]  /*3270*/  FMUL.FTZ R58, R58, UR30 ;  /* 0x0000001e3a3a7c20 */ /* 0x000fe20008410000 */
[----:B------:R-:W-:Y:S01]  /*3280*/  FSEL R99, R54, RZ, P0 ;  /* 0x000000ff36637208 */ /* 0x000fe20000000000 */
[----:B------:R-:W-:Y:S01]  /*3290*/  FMUL.FTZ R57, R57, UR30 ;  /* 0x0000001e39397c20 */ /* 0x000fe20008410000 */
[----:B------:R-:W-:Y:S01]  /*32a0*/  FMUL.FTZ R59, R59, UR30 ;  /* 0x0000001e3b3b7c20 */ /* 0x000fe20008410000 */
[----:B------:R-:W-:Y:S01]  /*32b0*/  FMUL.FTZ R63, R63, UR30 ;  /* 0x0000001e3f3f7c20 */ /* 0x000fe20008410000 */
[----:B------:R-:W-:Y:S01]  /*32c0*/  FSEL R101, R58, RZ, P0 ;  /* 0x000000ff3a657208 */ /* 0x000fe20000000000 */
[----:B------:R-:W-:Y:S01]  /*32d0*/  FFMA.FTZ R98, R96, UR9, R62 ;  /* 0x0000000960627c23 */ /* 0x000fe2000801003e */
[----:B--2---:R-:W-:Y:S01]  /*32e0*/  @P2 FMUL.FTZ R54, R99, UR16 ;  /* 0x0000001063362c20 */ /* 0x004fe20008410000 */
[----:B------:R-:W-:-:S02]  /*32f0*/  FSEL R100, R57, RZ, P0 ;  /* 0x000000ff39647208 */ /* 0x000fc40000000000 */
[----:B------:R-:W-:Y:S01]  /*3300*/  FSEL R102, R59, RZ, P0 ;  /* 0x000000ff3b667208 */ /* 0x000fe20000000000 */
[----:B---3--:R-:W-:Y:S01]  /*3310*/  @P2 FMUL.FTZ R59, R101, UR31 ;  /* 0x0000001f653b2c20 */ /* 0x008fe20008410000 */
[----:B------:R-:W-:Y:S01]  /*3320*/  FSEL R103, R63, RZ, P0 ;  /* 0x000000ff3f677208 */ /* 0x000fe20000000000 */
[----:B------:R-:W-:Y:S01]  /*3330*/  FADD.FTZ R98, R95, -R98 ;  /* 0x800000625f627221 */ /* 0x000fe20000010000 */
[----:B------:R-:W-:Y:S01]  /*3340*/  @P2 F2FP.F16.F32.PACK_AB R57, RZ, R54 ;  /* 0x00000036ff39223e */ /* 0x000fe200000000ff */
[----:B----4-:R-:W-:Y:S01]  /*3350*/  @P2 FMUL.FTZ R54, R100, UR29 ;  /* 0x0000001d64362c20 */ /* 0x010fe20008410000 */
[----:B-1----:R-:W-:Y:S01]  /*3360*/  @P2 FMUL.FTZ R62, R102, UR10 ;  /* 0x0000000a663e2c20 */ /* 0x002fe20008410000 */
[----:B0-----:R-:W-:Y:S01]  /*3370*/  @P2 FMUL.FTZ R63, R103, UR11 ;  /* 0x0000000b673f2c20 */ /* 0x001fe20008410000 */
[----:B------:R-:W-:Y:S01]  /*3380*/  FMUL.FTZ R98, R98, UR30 ;  /* 0x0000001e62627c20 */ /* 0x000fe20008410000 */
[----:B------:R-:W-:Y:S02]  /*3390*/  @P2 F2FP.F16.F32.PACK_AB R55, RZ, R55 ;  /* 0x00000037ff37223e */ /* 0x000fe400000000ff */
[----:B------:R-:W-:-:S02]  /*33a0*/  @P2 F2FP.F16.F32.PACK_AB R59, RZ, R59 ;  /* 0x0000003bff3b223e */ /* 0x000fc400000000ff */
[----:B------:R-:W-:Y:S02]  /*33b0*/  @P2 F2FP.F16.F32.PACK_AB R56, RZ, R56 ;  /* 0x00000038ff38223e */ /* 0x000fe400000000ff */
[----:B------:R-:W-:Y:S02]  /*33c0*/  @P2 F2FP.F16.F32.PACK_AB R58, RZ, R54 ;  /* 0x00000036ff3a223e */ /* 0x000fe400000000ff */
[----:B------:R-:W-:Y:S02]  /*33d0*/  @P2 F2FP.F16.F32.PACK_AB R62, RZ, R62 ;  /* 0x0000003eff3e223e */ /* 0x000fe400000000ff */
[----:B------:R-:W-:Y:S02]  /*33e0*/  @P2 F2FP.F16.F32.PACK_AB R63, RZ, R63 ;  /* 0x0000003fff3f223e */ /* 0x000fe400000000ff */
[----:B------:R-:W-:Y:S02]  /*33f0*/  @P2 PRMT R48, R55, 0x7610, R48 ;  /* 0x0000761037302816 */ /* 0x000fe40000000030 */
[----:B------:R-:W-:-:S02]  /*3400*/  @P2 PRMT R49, R57, 0x7610, R49 ;  /* 0x0000761039312816 */ /* 0x000fc40000000031 */
[----:B------:R-:W-:Y:S02]  /*3410*/  FSEL R98, R98, RZ, P0 ;  /* 0x000000ff62627208 */ /* 0x000fe40000000000 */
        /* <DEDUP_REMOVED lines=14> */
.L_x_792:
[----:B------:R-:W1:Y:S01]  /*3500*/  @UP2 LDCU UR10, c[0x0][0x40c] ;  /* 0x00008180ff0a27ac */ /* 0x000e620008000800 */
[----:B0-----:R-:W-:Y:S01]  /*3510*/  FFMA.FTZ R56, R96, UR9, R62 ;  /* 0x0000000960387c23 */ /* 0x001fe2000801003e */
[----:B------:R-:W-:-:S03]  /*3520*/  ISETP.LT.AND P0, PT, RZ, UR29, PT ;  /* 0x0000001dff007c0c */ /* 0x000fc6000bf01270 */
[----:B------:R-:W-:-:S04]  /*3530*/  FADD.FTZ R56, R95, -R56 ;  /* 0x800000385f387221 */ /* 0x000fc80000010000 */
[----:B------:R-:W-:-:S05]  /*3540*/  FMUL.FTZ R56, R56, UR30 ;  /* 0x0000001e38387c20 */ /* 0x000fca0008410000 */
[----:B------:R-:W-:-:S05]  /*3550*/  FSEL R56, R56, RZ, P0 ;  /* 0x000000ff38387208 */ /* 0x000fca0000000000 */
[----:B-1----:R-:W-:Y:S01]  /*3560*/  @P2 FMUL.FTZ R56, R56, UR10 ;  /* 0x0000000a38382c20 */ /* 0x002fe20008410000 */
[----:B------:R-:W-:Y:S06]  /*3570*/  BRA.U !UP2, `(.L_x_793) ;  /* 0x000000010a207547 */ /* 0x000fec000b800000 */
        /* <DEDUP_REMOVED lines=8> */
.L_x_793:
        /* <DEDUP_REMOVED lines=9> */
.L_x_794:
        /* <DEDUP_REMOVED lines=9> */
.L_x_795:
        /* <DEDUP_REMOVED lines=9> */
.L_x_796:
        /* <DEDUP_REMOVED lines=9> */
.L_x_797:
        /* <DEDUP_REMOVED lines=9> */
.L_x_798:
        /* <DEDUP_REMOVED lines=9> */
.L_x_799:
[----:B------:R-:W-:-:S04]  /*3960*/  @P2 F2FP.F16.F32.PACK_AB R56, RZ, R56 ;  /* 0x00000038ff38223e */ /* 0x000fc800000000ff */
[----:B------:R-:W-:-:S07]  /*3970*/  @P2 PRMT R51, R51, 0x5410, R56 ;  /* 0x0000541033332816 */ /* 0x000fce0000000038 */
.L_x_791:
[----:B------:R-:W0:Y:S01]  /*3980*/  @P1 LDC.64 R56, c[0x0][0x478] ;  /* 0x00011e00ff381b82 */ /* 0x000e220000000a00 */
[----:B------:R-:W1:Y:S01]  /*3990*/  @UP2 LDCU.64 UR10, c[0x0][0x468] ;  /* 0x00008d00ff0a27ac */ /* 0x000e620008000a00 */
[----:B------:R-:W-:Y:S02]  /*39a0*/  @P1 IADD3 R61, PT, PT, R61, 0x80, RZ ;  /* 0x000000803d3d1810 */ /* 0x000fe40007ffe0ff */
[----:B------:R-:W-:Y:S01]  /*39b0*/  @P2 IADD3 R58, PT, PT, R60, 0x80, RZ ;  /* 0x000000803c3a2810 */ /* 0x000fe20007ffe0ff */
[----:B------:R-:W-:Y:S01]  /*39c0*/  UIADD3 UR8, UPT, UPT, UR8, UR24, URZ ;  /* 0x0000001808087290 */ /* 0x000fe2000fffe0ff */
[----:B------:R-:W-:Y:S01]  /*39d0*/  MOV R59, 0x10 ;  /* 0x00000010003b7802 */ /* 0x000fe20000000f00 */
[----:B------:R-:W-:Y:S02]  /*39e0*/  UPLOP3.LUT UP1, UPT, UPT, UPT, UP1, 0x40, 0x4 ;  /* 0x000000000004789c */ /* 0x000fe40003f2e810 */
[----:B------:R-:W-:Y:S02]  /*39f0*/  UISETP.GE.AND UP0, UPT, UR8, UR25, UPT ;  /* 0x000000190800728c */ /* 0x000fe4000bf06270 */
[----:B-1----:R-:W-:-:S04]  /*3a00*/  @P2 IMAD.WIDE.U32 R58, R58, R59, UR10 ;  /* 0x0000000a3a3a2e25 */ /* 0x002fc8000f8e003b */
[----:B0-----:R-:W-:-:S05]  /*3a10*/  @P1 IMAD.WIDE.U32 R56, R61, 0x10, R56 ;  /* 0x000000103d381825 */ /* 0x001fca00078e0038 */
[----:B------:R1:W-:Y:S04]  /*3a20*/  @P1 STG.E.128 desc[UR18][R56.64], R52 ;  /* 0x0000003438001986 */ /* 0x0003e8000c101d12 */
[----:B------:R1:W-:Y:S01]  /*3a30*/  @P2 STG.E.128 desc[UR18][R58.64], R48 ;  /* 0x000000303a002986 */ /* 0x0003e2000c101d12 */
[----:B------:R-:W-:Y:S05]  /*3a40*/  BRA.U !UP0, `(.L_x_800) ;  /* 0xffffffc908087547 */ /* 0x000fea000b83ffff */
.L_x_773:
[----:B------:R-:W0:Y:S08]  /*3a50*/  S2UR UR9, SR_CTAID.X ;  /* 0x00000000000979c3 */ /* 0x000e300000002500 */
[----:B------:R-:W0:Y:S08]  /*3a60*/  LDC R0, c[0x0][0x388] ;  /* 0x0000e200ff007b82 */ /* 0x000e300000000800 */
[----:B------:R-:W3:Y:S08]  /*3a70*/  LDC.64 R2, c[0x0][0x440] ;  /* 0x00011000ff027b82 */ /* 0x000ef00000000a00 */
[----:B-----5:R-:W4:Y:S01]  /*3a80*/  LDC.64 R4, c[0x0][0x448] ;  /* 0x00011200ff047b82 */ /* 0x020f220000000a00 */
[----:B0-----:R-:W-:-:S05]  /*3a90*/  IMAD R0, R0, UR9, RZ ;  /* 0x0000000900007c24 */ /* 0x001fca000f8e02ff */
[----:B------:R-:W-:-:S05]  /*3aa0*/  LEA.HI R97, R0, R97, RZ, 0x1d ;  /* 0x0000006100617211 */ /* 0x000fca00078fe8ff */
[----:B---3--:R-:W-:-:S05]  /*3ab0*/  IMAD.WIDE.U32 R2, R97, 0x20, R2 ;  /* 0x0000002061027825 */ /* 0x008fca00078e0002 */
[----:B--2---:R-:W-:Y:S01]  /*3ac0*/  STG.E.128 desc[UR18][R2.64], R36 ;  /* 0x0000002402007986 */ /* 0x004fe2000c101d12 */
[----:B----4-:R-:W-:-:S03]  /*3ad0*/  IMAD.WIDE.U32 R4, R97, 0x20, R4 ;  /* 0x0000002061047825 */ /* 0x010fc600078e0004 */
        /* <DEDUP_REMOVED lines=8> */
.L_x_801:
        /* <DEDUP_REMOVED lines=10> */
.L_x_7989:


//--------------------- .text._ZN10layer_norm13ln_bwd_kernelINS_13Kernel_traitsI6__halfS2_S2_S2_fjLj2048ELj1ELj1ELj4ELj16ENS_18Kernel_traits_baseILj2048ES2_S2_S2_S2_fjLj128EEEEELb0ELb1ELb0ELb0EEEvNS_9BwdParamsE --------------------------
	.section	.text._ZN10layer_norm13ln_bwd_kernelINS_13Kernel_traitsI6__halfS2_S2_S2_fjLj2048ELj1ELj1ELj4ELj16ENS_18Kernel_traits_baseILj2048ES2_S2_S2_S2_fjLj128EEEEELb0ELb1ELb0ELb0EEEvNS_9BwdParamsE,"ax",@progbits
	.align	128
        .global         _ZN10layer_norm13ln_bwd_kernelINS_13Kernel_traitsI6__halfS2_S2_S2_fjLj2048ELj1ELj1ELj4ELj16ENS_18Kernel_traits_baseILj2048ES2_S2_S2_S2_fjLj128EEEEELb0ELb1ELb0ELb0EEEvNS_9BwdParamsE
        .type           _ZN10layer_norm13ln_bwd_kernelINS_13Kernel_traitsI6__halfS2_S2_S2_fjLj2048ELj1ELj1ELj4ELj16ENS_18Kernel_traits_baseILj2048ES2_S2_S2_S2_fjLj128EEEEELb0ELb1ELb0ELb0EEEvNS_9BwdParamsE,@function
        .size           _ZN10layer_norm13ln_bwd_kernelINS_13Kernel_traitsI6__halfS2_S2_S2_fjLj2048ELj1ELj1ELj4ELj16ENS_18Kernel_traits_baseILj2048ES2_S2_S2_S2_fjLj128EEEEELb0ELb1ELb0ELb0EEEvNS_9BwdParamsE,(.L_x_7990 - _ZN10layer_norm13ln_bwd_kernelINS_13Kernel_traitsI6__halfS2_S2_S2_fjLj2048ELj1ELj1ELj4ELj16ENS_18Kernel_traits_baseILj2048ES2_S2_S2_S2_fjLj128EEEEELb0ELb1ELb0ELb0EEEvNS_9BwdParamsE)
        .other          _ZN10layer_norm13ln_bwd_kernelINS_13Kernel_traitsI6__halfS2_S2_S2_fjLj2048ELj1ELj1ELj4ELj16ENS_18Kernel_traits_baseILj2048ES2_S2_S2_S2_fjLj128EEEEELb0ELb1ELb0ELb0EEEvNS_9BwdParamsE,@"STO_CUDA_ENTRY STV_DEFAULT"
_ZN10layer_norm13ln_bwd_kernelINS_13Kernel_traitsI6__halfS2_S2_S2_fjLj2048ELj1ELj1ELj4ELj16ENS_18Kernel_traits_baseILj2048ES2_S2_S2_S2_fjLj128EEEEELb0ELb1ELb0ELb0EEEvNS_9BwdParamsE:
.text._ZN10layer_norm13ln_bwd_kernelINS_13Kernel_traitsI6__halfS2_S2_S2_fjLj2048ELj1ELj1ELj4ELj16ENS_18Kernel_traits_baseILj2048ES2_S2_S2_S2_fjLj128EEEEELb0ELb1ELb0ELb0EEEvNS_9BwdParamsE:
[----:B------:R-:W-:Y:S01]  /*0000*/  LDC R1, c[0x0][0x37c] ;  /* 0x0000df00ff017b82 */ /* 0x000fe20000000800 */
[----:B------:R-:W0:Y:S01]  /*0010*/  S2R R0, SR_TID.X ;  /* 0x0000000000007919 */ /* 0x000e220000002100 */
[----:B------:R-:W1:Y:S01]  /*0020*/  LDCU UR8, c[0x0][0x388] ;  /* 0x00007100ff0877ac */ /* 0x000e620008000800 */
[----:B------:R-:W2:Y:S01]  /*0030*/  LDCU.64 UR16, c[0x0][0x358] ;  /* 0x00006b00ff1077ac */ /* 0x000ea20008000a00 */
[----:B-1----:R-:W-:-:S04]  /*0040*/  USHF.R.S32.HI UR4, URZ, 0x1f, UR8 ;  /* 0x0000001fff047899 */ /* 0x002fc80008011408 */
[----:B------:R-:W-:-:S06]  /*0050*/  ULEA.HI UR4, UR4, UR8, URZ, 0x3 ;  /* 0x0000000804047291 */ /* 0x000fcc000f8f18ff */
[----:B------:R-:W-:Y:S02]  /*0060*/  MOV R3, UR4 ;  /* 0x0000000400037c02 */ /* 0x000fe40008000f00 */
[----:B0-----:R-:W-:Y:S01]  /*0070*/  LOP3.LUT R2, R0, 0x7f, RZ, 0x3c, !PT ;  /* 0x0000007f00027812 */ /* 0x001fe200078e3cff */
[----:B------:R-:W0:Y:S02]  /*0080*/  S2UR UR7, SR_CTAID.X ;  /* 0x00000000000779c3 */ /* 0x000e240000002500 */
[----:B------:R-:W0:Y:S01]  /*0090*/  LDCU UR4, c[0x0][0x384] ;  /* 0x00007080ff0477ac */ /* 0x000e220008000800 */
[----:B------:R-:W-:Y:S02]  /*00a0*/  LEA.HI.SX32 R2, R3, R2, 0x1d ;  /* 0x0000000203027211 */ /* 0x000fe400078feaff */
[----:B------:R-:W-:Y:S02]  /*00b0*/  MOV R3, R0 ;  /* 0x0000000000037202 */ /* 0x000fe40000000f00 */
        /* <DEDUP_REMOVED lines=68> */
[----:B------:R-:W-:-:S02]  /*0500*/  UPLOP3.LUT UP2, UPT, UPT, UPT, UPT, 0x40, 0x4 ;  /* 0x000000000004789c */ /* 0x000fc40003f4e870 */
[----:B------:R-:W-:Y:S01]  /*0510*/  UISETP.NE.AND.EX UP0, UPT, UR5, URZ, UPT, UP0 ;  /* 0x000000ff0500728c */ /* 0x000fe2000bf05300 */
[----:B------:R-:W1:Y:S01]  /*0520*/  LDCU UR8, c[0x0][0x388] ;  /* 0x00007100ff0877ac */ /* 0x000e620008000800 */
[----:B------:R-:W2:Y:S01]  /*0530*/  LDCU UR20, c[0x0][0x400] ;  /* 0x00008000ff1477ac */ /* 0x000ea20008000800 */
[----:B------:R-:W3:Y:S01]  /*0540*/  LDCU.64 UR22, c[0x0][0x478] ;  /* 0x00008f00ff1677ac */ /* 0x000ee20008000a00 */
[----:B------:R-:W4:Y:S01]  /*0550*/  LDCU.64 UR18, c[0x0][0x438] ;  /* 0x00008700ff1277ac */ /* 0x000f220008000a00 */
[----:B------:R-:W0:Y:S01]  /*0560*/  LDCU.128 UR12, c[0x0][0x3c0] ;  /* 0x00007800ff0c77ac */ /* 0x000e220008000c00 */
[----:B------:R-:W0:Y:S01]  /*0570*/  LDCU.64 UR24, c[0x0][0x380] ;  /* 0x00007000ff1877ac */ /* 0x000e220008000a00 */
[----:B------:R-:W-:-:S05]  /*0580*/  UMOV UR6, UR7 ;  /* 0x0000000700067c82 */ /* 0x000fca0008000000 */
.L_x_824:
[----:B------:R-:W1:Y:S01]  /*0590*/  @UP0 LDCU.64 UR4, c[0x0][0x3e0] ;  /* 0x00007c00ff0407ac */ /* 0x000e620008000a00 */
[----:B------:R-:W-:Y:S01]  /*05a0*/  PLOP3.LUT P0, PT, PT, PT, UP0, 0x80, 0x8 ;  /* 0x000000000008781c */ /* 0x000fe20003f0f008 */
[----:B-1----:R-:W-:-:S06]  /*05b0*/  @UP0 UIMAD.WIDE UR4, UR6, 0x2, UR4 ;  /* 0x00000002060408a5 */ /* 0x002fcc000f8e0204 */
[----:B0-23--:R-:W-:Y:S02]  /*05c0*/  MOV R88, UR4 ;  /* 0x0000000400587c02 */ /* 0x00dfe40008000f00 */
[----:B------:R-:W-:Y:S01]  /*05d0*/  MOV R89, UR5 ;  /* 0x0000000500597c02 */ /* 0x000fe20008000f00 */
[----:B0-----:R-:W-:-:S04]  /*05e0*/  UIMAD.WIDE UR4, UR6, 0x4, UR14 ;  /* 0x00000004060478a5 */ /* 0x001fc8000f8e020e */
[----:B------:R0:W2:Y:S02]  /*05f0*/  @P0 LDG.E.U16 R88, desc[UR16][R88.64] ;  /* 0x0000001058580981 */ /* 0x0000a4000c1e1500 */
[----:B------:R-:W-:Y:S02]  /*0600*/  MOV R90, UR4 ;  /* 0x00000004005a7c02 */ /* 0x000fe40008000f00 */
[----:B------:R-:W-:Y:S01]  /*0610*/  MOV R91, UR5 ;  /* 0x00000005005b7c02 */ /* 0x000fe20008000f00 */
[----:B------:R-:W-:-:S04]  /*0620*/  UIMAD.WIDE UR4, UR6, 0x4, UR12 ;  /* 0x00000004060478a5 */ /* 0x000fc8000f8e020c */
[----:B------:R-:W3:Y:S02]  /*0630*/  LDG.E R90, desc[UR16][R90.64] ;  /* 0x000000105a5a7981 */ /* 0x000ee4000c1e1900 */
[----:B------:R-:W-:Y:S02]  /*0640*/  MOV R92, UR4 ;  /* 0x00000004005c7c02 */ /* 0x000fe40008000f00 */
[----:B------:R-:W-:-:S05]  /*0650*/  MOV R93, UR5 ;  /* 0x00000005005d7c02 */ /* 0x000fca0008000f00 */
[----:B------:R-:W4:Y:S01]  /*0660*/  LDG.E R92, desc[UR16][R92.64] ;  /* 0x000000105c5c7981 */ /* 0x000f22000c1e1900 */
[----:B------:R-:W-:Y:S01]  /*0670*/  UIMAD UR4, UR6, UR8, URZ ;  /* 0x00000008060472a4 */ /* 0x000fe2000f8e02ff */
[C---:B------:R-:W-:Y:S01]  /*0680*/  ISETP.GE.U32.AND P1, PT, R2.reuse, 0x80, PT ;  /* 0x000000800200780c */ /* 0x040fe20003f26070 */
[----:B------:R-:W-:Y:S01]  /*0690*/  UMOV UR9, 0x3f800000 ;  /* 0x3f80000000097882 */ /* 0x000fe20000000000 */
[----:B------:R-:W-:Y:S01]  /*06a0*/  ISETP.NE.AND P3, PT, RZ, UR11, PT ;  /* 0x0000000bff007c0c */ /* 0x000fe2000bf65270 */
[----:B------:R-:W-:Y:S01]  /*06b0*/  USHF.R.S32.HI UR5, URZ, 0x1f, UR4 ;  /* 0x0000001fff057899 */ /* 0x000fe20008011404 */
[----:B------:R-:W-:Y:S01]  /*06c0*/  BSSY.RECONVERGENT B0, `(.L_x_803) ;  /* 0x000006a000007945 */ /* 0x000fe20003800200 */
[----:B------:R-:W-:Y:S01]  /*06d0*/  HFMA2 R121, -RZ, RZ, 0, 0 ;  /* 0x00000000ff797431 */ /* 0x000fe200000001ff */
[----:B------:R-:W-:Y:S01]  /*06e0*/  ISETP.GE.U32.AND P2, PT, R2, 0x100, PT ;  /* 0x000001000200780c */ /* 0x000fe20003f46070 */
[----:B------:R-:W-:Y:S01]  /*06f0*/  ULEA.HI UR5, UR5, UR4, URZ, 0x3 ;  /* 0x0000000405057291 */ /* 0x000fe2000f8f18ff */
[----:B------:R-:W-:-:S05]  /*0700*/  HFMA2 R122, -RZ, RZ, 0, 0 ;  /* 0x00000000ff7a7431 */ /* 0x000fca00000001ff */
[----:B0-----:R-:W-:Y:S01]  /*0710*/  MOV R89, UR5 ;  /* 0x0000000500597c02 */ /* 0x001fe20008000f00 */
[----:B--2---:R-:W-:-:S05]  /*0720*/  @P0 HADD2.F32 R4, -RZ, R88.H0_H0 ;  /* 0x20000058ff040230 */ /* 0x004fca0000004100 */
[----:B------:R-:W-:Y:S02]  /*0730*/  @P0 R2UR UR10, R4 ;  /* 0x00000000040a02ca */ /* 0x000fe400000e0000 */
[----:B------:R-:W-:Y:S02]  /*0740*/  LEA.HI.SX32 R4, R89, R0, 0x1d ;  /* 0x0000000059047211 */ /* 0x000fe400078feaff */
[----:B---3--:R-:W-:Y:S02]  /*0750*/  R2UR UR21, R90 ;  /* 0x000000005a1572ca */ /* 0x008fe400000e0000 */
[----:B------:R-:W-:-:S07]  /*0760*/  MOV R123, R4 ;  /* 0x00000004007b7202 */ /* 0x000fce0000000f00 */
[----:B------:R-:W-:Y:S01]  /*0770*/  @UP0 UMOV UR9, UR10 ;  /* 0x0000000a00090c82 */ /* 0x000fe20008000000 */
[----:B----4-:R-:W-:Y:S01]  /*0780*/  FSEL R119, R92, RZ, !P3 ;  /* 0x000000ff5c777208 */ /* 0x010fe20005800000 */
[----:B-----5:R-:W-:Y:S06]  /*0790*/  @!P1 BRA `(.L_x_804) ;  /* 0x0000000400709947 */ /* 0x020fec0003800000 */
        /* <DEDUP_REMOVED lines=9> */
[----:B-----5:R-:W-:Y:S02]  /*0830*/  HADD2.F32 R5, -RZ, R20.H0_H0 ;  /* 0x20000014ff057230 */ /* 0x020fe40000004100 */
[----:B0-----:R-:W-:-:S05]  /*0840*/  @P0 IMAD.WIDE.U32 R10, R4, 0x10, R6 ;  /* 0x00000010040a0825 */ /* 0x001fca00078e0006 */
[----:B------:R0:W5:Y:S01]  /*0850*/  @P0 LDG.E.128 R76, desc[UR16][R10.64] ;  /* 0x000000100a4c0981 */ /* 0x000162000c1e1d00 */
[--C-:B------:R-:W-:Y:S01]  /*0860*/  HADD2.F32 R104, -RZ, R22.reuse.H0_H0 ;  /* 0x20000016ff687230 */ /* 0x100fe20000004100 */
[----:B------:R-:W-:Y:S01]  /*0870*/  IADD3 R123, PT, PT, R4, 0x80, RZ ;  /* 0x00000080047b7810 */ /* 0x000fe20007ffe0ff */
[----:B------:R-:W-:Y:S02]  /*0880*/  HADD2.F32 R105, -RZ, R23.H0_H0 ;  /* 0x20000017ff697230 */ /* 0x000fe40000004100 */
[----:B------:R-:W-:Y:S02]  /*0890*/  HADD2.F32 R96, -RZ, R21.H1_H1 ;  /* 0x30000015ff607230 */ /* 0x000fe40000004100 */
[----:B------:R-:W-:Y:S02]  /*08a0*/  HADD2.F32 R108, -RZ, R22.H1_H1 ;  /* 0x30000016ff6c7230 */ /* 0x000fe40000004100 */
[----:B------:R-:W-:Y:S02]  /*08b0*/  HADD2.F32 R117, -RZ, R23.H1_H1 ;  /* 0x30000017ff757230 */ /* 0x000fe40000004100 */
[----:B0-----:R-:W-:-:S02]  /*08c0*/  HADD2.F32 R11, -RZ, R21.H0_H0 ;  /* 0x20000015ff0b7230 */ /* 0x001fc40000004100 */
[--C-:B--2---:R-:W-:Y:S02]  /*08d0*/  HADD2.F32 R6, -RZ, R88.reuse.H0_H0 ;  /* 0x20000058ff067230 */ /* 0x104fe40000004100 */
[----:B------:R-:W-:Y:S02]  /*08e0*/  HADD2.F32 R10, -RZ, R89.H0_H0 ;  /* 0x20000059ff0a7230 */ /* 0x000fe40000004100 */
[----:B------:R-:W-:Y:S02]  /*08f0*/  HADD2.F32 R88, -RZ, R88.H1_H1 ;  /* 0x30000058ff587230 */ /* 0x000fe40000004100 */
[C---:B------:R-:W-:Y:S01]  /*0900*/  FADD.FTZ R3, -R119.reuse, R6 ;  /* 0x0000000677037221 */ /* 0x040fe20000010100 */
[----:B---3--:R-:W-:Y:S02]  /*0910*/  HADD2.F32 R7, -RZ, R92.H0_H0 ;  /* 0x2000005cff077230 */ /* 0x008fe40000004100 */
[----:B------:R-:W-:Y:S01]  /*0920*/  FADD.FTZ R8, -R119, R88 ;  /* 0x0000005877087221 */ /* 0x000fe20000010100 */
[----:B------:R-:W-:-:S02]  /*0930*/  HADD2.F32 R88, -RZ, R93.H0_H0 ;  /* 0x2000005dff587230 */ /* 0x000fc40000004100 */
[----:B------:R-:W-:Y:S01]  /*0940*/  FMUL.FTZ R3, R3, UR21 ;  /* 0x0000001503037c20 */ /* 0x000fe20008410000 */
[----:B------:R-:W-:Y:S02]  /*0950*/  HADD2.F32 R92, -RZ, R92.H1_H1 ;  /* 0x3000005cff5c7230 */ /* 0x000fe40000004100 */
[-C--:B------:R-:W-:Y:S01]  /*0960*/  FMUL.FTZ R6, R5, R7.reuse ;  /* 0x0000000705067220 */ /* 0x080fe20000410000 */
[----:B------:R-:W-:Y:S01]  /*0970*/  FADD.FTZ R5, -R119, R10 ;  /* 0x0000000a77057221 */ /* 0x000fe20000010100 */
[----:B------:R-:W-:Y:S01]  /*0980*/  FMUL.FTZ R10, R11, R88 ;  /* 0x000000580b0a7220 */ /* 0x000fe20000410000 */
[----:B------:R-:W-:Y:S01]  /*0990*/  FADD.FTZ R46, R46, R88 ;  /* 0x000000582e2e7221 */ /* 0x000fe20000010000 */
[----:B------:R-:W-:Y:S01]  /*09a0*/  FADD.FTZ R44, R44, R7 ;  /* 0x000000072c2c7221 */ /* 0x000fe20000010000 */
[----:B------:R-:W-:Y:S01]  /*09b0*/  FMUL.FTZ R5, R5, UR21 ;  /* 0x0000001505057c20 */ /* 0x000fe20008410000 */
[----:B------:R-:W-:Y:S01]  /*09c0*/  FFMA.FTZ R28, R3, R7, R28 ;  /* 0x00000007031c7223 */ /* 0x000fe2000001001c */
[----:B------:R-:W-:-:S02]  /*09d0*/  HADD2.F32 R7, -RZ, R20.H1_H1 ;  /* 0x30000014ff077230 */ /* 0x000fc40000004100 */
[----:B------:R-:W-:Y:S01]  /*09e0*/  FMUL.FTZ R8, R8, UR21 ;  /* 0x0000001508087c20 */ /* 0x000fe20008410000 */
[----:B------:R-:W-:Y:S01]  /*09f0*/  FFMA.FTZ R30, R5, R88, R30 ;  /* 0x00000058051e7223 */ /* 0x000fe2000001001e */
[----:B------:R-:W-:Y:S02]  /*0a00*/  HADD2.F32 R88, -RZ, R90.H0_H0 ;  /* 0x2000005aff587230 */ /* 0x000fe40000004100 */
[----:B------:R-:W-:Y:S01]  /*0a10*/  FADD.FTZ R45, R45, R92 ;  /* 0x0000005c2d2d7221 */ /* 0x000fe20000010000 */
[-C--:B------:R-:W-:Y:S01]  /*0a20*/  FMUL.FTZ R7, R7, R92.reuse ;  /* 0x0000005c07077220 */ /* 0x080fe20000410000 */
[----:B------:R-:W-:Y:S01]  /*0a30*/  FFMA.FTZ R29, R8, R92, R29 ;  /* 0x0000005c081d7223 */ /* 0x000fe2000001001d */
[----:B------:R-:W-:Y:S02]  /*0a40*/  HADD2.F32 R92, -RZ, R89.H1_H1 ;  /* 0x30000059ff5c7230 */ /* 0x000fe40000004100 */
[----:B------:R-:W-:Y:S01]  /*0a50*/  FADD.FTZ R11, -R119, R88 ;  /* 0x00000058770b7221 */ /* 0x000fe20000010100 */
[----:B------:R-:W-:-:S02]  /*0a60*/  HADD2.F32 R88, -RZ, R91.H0_H0 ;  /* 0x2000005bff587230 */ /* 0x000fc40000004100 */
[----:B------:R-:W-:Y:S02]  /*0a70*/  HADD2.F32 R89, -RZ, R94.H0_H0 ;  /* 0x2000005eff597230 */ /* 0x000fe40000004100 */
[----:B------:R-:W-:Y:S01]  /*0a80*/  FMUL.FTZ R11, R11, UR21 ;  /* 0x000000150b0b7c20 */ /* 0x000fe20008410000 */
[C---:B------:R-:W-:Y:S01]  /*0a90*/  FADD.FTZ R92, -R119.reuse, R92 ;  /* 0x0000005c775c7221 */ /* 0x040fe20000010100 */
[----:B------:R-:W-:Y:S01]  /*0aa0*/  FADD.FTZ R88, -R119, R88 ;  /* 0x0000005877587221 */ /* 0x000fe20000010100 */
[----:B------:R-:W-:Y:S02]  /*0ab0*/  HADD2.F32 R93, -RZ, R93.H1_H1 ;  /* 0x3000005dff5d7230 */ /* 0x000fe40000004100 */
[-C--:B------:R-:W-:Y:S01]  /*0ac0*/  FMUL.FTZ R104, R104, R89.reuse ;  /* 0x0000005968687220 */ /* 0x080fe20000410000 */
[----:B------:R-:W-:Y:S01]  /*0ad0*/  FADD.FTZ R48, R48, R89 ;  /* 0x0000005930307221 */ /* 0x000fe20000010000 */
[----:B------:R-:W-:Y:S01]  /*0ae0*/  FFMA.FTZ R32, R11, R89, R32 ;  /* 0x000000590b207223 */ /* 0x000fe20000010020 */
[----:B------:R-:W-:-:S02]  /*0af0*/  HADD2.F32 R89, -RZ, R95.H0_H0 ;  /* 0x2000005fff597230 */ /* 0x000fc40000004100 */
[----:B------:R-:W-:Y:S01]  /*0b00*/  FMUL.FTZ R107, R88, UR21 ;  /* 0x00000015586b7c20 */ /* 0x000fe20008410000 */
[----:B------:R-:W-:Y:S01]  /*0b10*/  FMUL.FTZ R98, R92, UR21 ;  /* 0x000000155c627c20 */ /* 0x000fe20008410000 */
[----:B------:R-:W-:Y:S01]  /*0b20*/  FADD.FTZ R88, RZ, R6 ;  /* 0x00000006ff587221 */ /* 0x000fe20000010000 */
[----:B------:R-:W-:Y:S02]  /*0b30*/  HADD2.F32 R90, -RZ, R90.H1_H1 ;  /* 0x3000005aff5a7230 */ /* 0x000fe40000004100 */
[-C--:B------:R-:W-:Y:S01]  /*0b40*/  FMUL.FTZ R105, R105, R89.reuse ;  /* 0x0000005969697220 */ /* 0x080fe20000410000 */
[----:B------:R-:W-:Y:S01]  /*0b50*/  FADD.FTZ R50, R50, R89 ;  /* 0x0000005932327221 */ /* 0x000fe20000010000 */
[----:B------:R-:W-:Y:S01]  /*0b60*/  FFMA.FTZ R34, R107, R89, R34 ;  /* 0x000000596b227223 */ /* 0x000fe20000010022 */
[----:B------:R-:W-:Y:S01]  /*0b70*/  FFMA.FTZ R89, R3, R6, RZ ;  /* 0x0000000603597223 */ /* 0x000fe200000100ff */
[-C--:B------:R-:W-:Y:S01]  /*0b80*/  FMUL.FTZ R96, R96, R93.reuse ;  /* 0x0000005d60607220 */ /* 0x080fe20000410000 */
[----:B------:R-:W-:Y:S01]  /*0b90*/  FADD.FTZ R47, R47, R93 ;  /* 0x0000005d2f2f7221 */ /* 0x000fe20000010000 */
[----:B------:R-:W-:Y:S01]  /*0ba0*/  FFMA.FTZ R31, R98, R93, R31 ;  /* 0x0000005d621f7223 */ /* 0x000fe2000001001f */
[----:B------:R-:W-:Y:S01]  /*0bb0*/  FADD.FTZ R93, R88, R7 ;  /* 0x00000007585d7221 */ /* 0x000fe20000010000 */
[----:B------:R-:W-:Y:S01]  /*0bc0*/  FFMA.FTZ R88, R8, R7, R89 ;  /* 0x0000000708587223 */ /* 0x000fe20000010059 */
[----:B------:R-:W-:Y:S01]  /*0bd0*/  FADD.FTZ R90, -R119, R90 ;  /* 0x0000005a775a7221 */ /* 0x000fe20000010100 */
[----:B------:R-:W-:-:S02]  /*0be0*/  HADD2.F32 R94, -RZ, R94.H1_H1 ;  /* 0x3000005eff5e7230 */ /* 0x000fc40000004100 */
[----:B------:R-:W-:Y:S01]  /*0bf0*/  FADD.FTZ R93, R93, R10 ;  /* 0x0000000a5d5d7221 */ /* 0x000fe20000010000 */
[----:B------:R-:W-:Y:S01]  /*0c00*/  FFMA.FTZ R89, R5, R10, R88 ;  /* 0x0000000a05597223 */ /* 0x000fe20000010058 */
[----:B------:R-:W-:Y:S01]  /*0c10*/  FMUL.FTZ R110, R90, UR21 ;  /* 0x000000155a6e7c20 */ /* 0x000fe20008410000 */
[----:B------:R-:W-:Y:S02]  /*0c20*/  HADD2.F32 R90, -RZ, R91.H1_H1 ;  /* 0x3000005bff5a7230 */ /* 0x000fe40000004100 */
[----:B------:R-:W-:Y:S01]  /*0c30*/  FADD.FTZ R93, R93, R96 ;  /* 0x000000605d5d7221 */ /* 0x000fe20000010000 */
[----:B------:R-:W-:Y:S01]  /*0c40*/  FFMA.FTZ R88, R98, R96, R89 ;  /* 0x0000006062587223 */ /* 0x000fe20000010059 */
[----:B------:R-:W-:Y:S01]  /*0c50*/  FMUL.FTZ R108, R108, R94 ;  /* 0x0000005e6c6c7220 */ /* 0x000fe20000410000 */
[----:B------:R-:W-:Y:S02]  /*0c60*/  HADD2.F32 R92, -RZ, R95.H1_H1 ;  /* 0x3000005fff5c7230 */ /* 0x000fe40000004100 */
[----:B------:R-:W-:Y:S01]  /*0c70*/  FADD.FTZ R90, -R119, R90 ;  /* 0x0000005a775a7221 */ /* 0x000fe20000010100 */
[----:B------:R-:W-:Y:S01]  /*0c80*/  FADD.FTZ R93, R93, R104 ;  /* 0x000000685d5d7221 */ /* 0x000fe20000010000 */
[----:B------:R-:W-:Y:S01]  /*0c90*/  FFMA.FTZ R89, R11, R104, R88 ;  /* 0x000000680b597223 */ /* 0x000fe20000010058 */
[----:B------:R-:W-:Y:S01]  /*0ca0*/  FADD.FTZ R49, R49, R94 ;  /* 0x0000005e31317221 */ /* 0x000fe20000010000 */
[----:B------:R-:W-:Y:S01]  /*0cb0*/  FMUL.FTZ R120, R90, UR21 ;  /* 0x000000155a787c20 */ /* 0x000fe20008410000 */
[----:B------:R-:W-:Y:S01]  /*0cc0*/  FADD.FTZ R88, R93, R108 ;  /* 0x0000006c5d587221 */ /* 0x000fe20000010000 */
[C---:B------:R-:W-:Y:S01]  /*0cd0*/  FFMA.FTZ R90, R110.reuse, R108, R89 ;  /* 0x0000006c6e5a7223 */ /* 0x040fe20000010059 */
[----:B------:R-:W-:Y:S01]  /*0ce0*/  FMUL.FTZ R117, R117, R92 ;  /* 0x0000005c75757220 */ /* 0x000fe20000410000 */
[----:B------:R-:W-:Y:S01]  /*0cf0*/  FFMA.FTZ R33, R110, R94, R33 ;  /* 0x0000005e6e217223 */ /* 0x000fe20000010021 */
[----:B------:R-:W-:Y:S01]  /*0d00*/  FADD.FTZ R88, R88, R105 ;  /* 0x0000006958587221 */ /* 0x000fe20000010000 */
[----:B------:R-:W-:Y:S01]  /*0d10*/  FFMA.FTZ R89, R107, R105, R90 ;  /* 0x000000696b597223 */ /* 0x000fe2000001005a */
[----:B------:R-:W-:Y:S01]  /*0d20*/  FADD.FTZ R51, R51, R92 ;  /* 0x0000005c33337221 */ /* 0x000fe20000010000 */
[----:B------:R-:W-:Y:S01]  /*0d30*/  FFMA.FTZ R35, R120, R92, R35 ;  /* 0x0000005c78237223 */ /* 0x000fe20000010023 */
[----:B------:R-:W-:Y:S01]  /*0d40*/  FADD.FTZ R121, R88, R117 ;  /* 0x0000007558797221 */ /* 0x000fe20000010000 */
[----:B------:R-:W-:-:S07]  /*0d50*/  FFMA.FTZ R122, R120, R117, R89 ;  /* 0x00000075787a7223 */ /* 0x000fce0000010059 */
.L_x_804:
[----:B------:R-:W-:Y:S05]  /*0d60*/  BSYNC.RECONVERGENT B0 ;  /* 0x0000000000007941 */ /* 0x000fea0003800200 */
.L_x_803:
        /* <DEDUP_REMOVED lines=11> */
[----:B-----5:R-:W-:Y:S02]  /*0e20*/  HADD2.F32 R97, -RZ, R12.H1_H1 ;  /* 0x3000000cff617230 */ /* 0x020fe40000004100 */
[----:B------:R-:W-:Y:S02]  /*0e30*/  HADD2.F32 R99, -RZ, R13.H1_H1 ;  /* 0x3000000dff637230 */ /* 0x000fe40000004100 */
[----:B0-----:R-:W-:-:S05]  /*0e40*/  @P0 IMAD.WIDE.U32 R100, R123, 0x10, R100 ;  /* 0x000000107b640825 */ /* 0x001fca00078e0064 */
[----:B------:R0:W5:Y:S01]  /*0e50*/  @P0 LDG.E.128 R80, desc[UR16][R100.64] ;  /* 0x0000001064500981 */ /* 0x000162000c1e1d00 */
[----:B------:R-:W-:Y:S02]  /*0e60*/  HADD2.F32 R113, -RZ, R14.H0_H0 ;  /* 0x2000000eff717230 */ /* 0x000fe40000004100 */
[----:B------:R-:W-:Y:S02]  /*0e70*/  HADD2.F32 R109, -RZ, R15.H0_H0 ;  /* 0x2000000fff6d7230 */ /* 0x000fe40000004100 */
[----:B0-----:R-:W-:Y:S02]  /*0e80*/  HADD2.F32 R101, -RZ, R13.H0_H0 ;  /* 0x2000000dff657230 */ /* 0x001fe40000004100 */
[----:B--2---:R-:W-:Y:S02]  /*0e90*/  HADD2.F32 R106, -RZ, R92.H1_H1 ;  /* 0x3000005cff6a7230 */ /* 0x004fe40000004100 */
[--C-:B------:R-:W-:Y:S02]  /*0ea0*/  HADD2.F32 R112, -RZ, R93.reuse.H0_H0 ;  /* 0x2000005dff707230 */ /* 0x100fe40000004100 */
[----:B------:R-:W-:-:S02]  /*0eb0*/  HADD2.F32 R114, -RZ, R93.H1_H1 ;  /* 0x3000005dff727230 */ /* 0x000fc40000004100 */
[C---:B------:R-:W-:Y:S01]  /*0ec0*/  FADD.FTZ R100, -R119.reuse, R106 ;  /* 0x0000006a77647221 */ /* 0x040fe20000010100 */
[----:B------:R-:W-:Y:S02]  /*0ed0*/  HADD2.F32 R116, -RZ, R94.H0_H0 ;  /* 0x2000005eff747230 */ /* 0x000fe40000004100 */
[C---:B------:R-:W-:Y:S01]  /*0ee0*/  FADD.FTZ R103, -R119.reuse, R112 ;  /* 0x0000007077677221 */ /* 0x040fe20000010100 */
[--C-:B---3--:R-:W-:Y:S02]  /*0ef0*/  HADD2.F32 R93, -RZ, R88.reuse.H0_H0 ;  /* 0x20000058ff5d7230 */ /* 0x108fe40000004100 */
[----:B------:R-:W-:Y:S01]  /*0f00*/  FMUL.FTZ R100, R100, UR21 ;  /* 0x0000001564647c20 */ /* 0x000fe20008410000 */
[----:B------:R-:W-:Y:S02]  /*0f10*/  HADD2.F32 R88, -RZ, R88.H1_H1 ;  /* 0x30000058ff587230 */ /* 0x000fe40000004100 */
[----:B------:R-:W-:Y:S01]  /*0f20*/  FADD.FTZ R106, -R119, R114 ;  /* 0x00000072776a7221 */ /* 0x000fe20000010100 */
[----:B------:R-:W-:-:S02]  /*0f30*/  HADD2.F32 R102, -RZ, R92.H0_H0 ;  /* 0x2000005cff667230 */ /* 0x000fc40000004100 */
[----:B------:R-:W-:Y:S01]  /*0f40*/  FADD.FTZ R115, -R119, R116 ;  /* 0x0000007477737221 */ /* 0x000fe20000010100 */
[----:B------:R-:W-:Y:S02]  /*0f50*/  HADD2.F32 R94, -RZ, R94.H1_H1 ;  /* 0x3000005eff5e7230 */ /* 0x000fe40000004100 */
[-C--:B------:R-:W-:Y:S01]  /*0f60*/  FMUL.FTZ R97, R97, R88.reuse ;  /* 0x0000005861617220 */ /* 0x080fe20000410000 */
[----:B------:R-:W-:Y:S01]  /*0f70*/  FADD.FTZ R53, R53, R88 ;  /* 0x0000005835357221 */ /* 0x000fe20000010000 */
[----:B------:R-:W-:Y:S01]  /*0f80*/  FFMA.FTZ R37, R100, R88, R37 ;  /* 0x0000005864257223 */ /* 0x000fe20000010025 */
[----:B------:R-:W-:Y:S02]  /*0f90*/  HADD2.F32 R88, -RZ, R89.H1_H1 ;  /* 0x30000059ff587230 */ /* 0x000fe40000004100 */
[----:B------:R-:W-:Y:S01]  /*0fa0*/  FMUL.FTZ R106, R106, UR21 ;  /* 0x000000156a6a7c20 */ /* 0x000fe20008410000 */
[----:B------:R-:W-:Y:S02]  /*0fb0*/  HADD2.F32 R92, -RZ, R12.H0_H0 ;  /* 0x2000000cff5c7230 */ /* 0x000fe40000004100 */
[C---:B------:R-:W-:Y:S01]  /*0fc0*/  FADD.FTZ R9, -R119.reuse, R102 ;  /* 0x0000006677097221 */ /* 0x040fe20000010100 */
[----:B------:R-:W-:Y:S01]  /*0fd0*/  FADD.FTZ R114, -R119, R94 ;  /* 0x0000005e77727221 */ /* 0x000fe20000010100 */
[-C--:B------:R-:W-:Y:S01]  /*0fe0*/  FMUL.FTZ R99, R99, R88.reuse ;  /* 0x0000005863637220 */ /* 0x080fe20000410000 */
[----:B------:R-:W-:Y:S01]  /*0ff0*/  FADD.FTZ R55, R55, R88 ;  /* 0x0000005837377221 */ /* 0x000fe20000010000 */
[----:B------:R-:W-:Y:S01]  /*1000*/  FFMA.FTZ R39, R106, R88, R39 ;  /* 0x000000586a277223 */ /* 0x000fe20000010027 */
[----:B------:R-:W-:-:S02]  /*1010*/  HADD2.F32 R88, -RZ, R90.H0_H0 ;  /* 0x2000005aff587230 */ /* 0x000fc40000004100 */
[----:B------:R-:W-:Y:S01]  /*1020*/  FMUL.FTZ R115, R115, UR21 ;  /* 0x0000001573737c20 */ /* 0x000fe20008410000 */
[----:B------:R-:W-:Y:S01]  /*1030*/  FMUL.FTZ R9, R9, UR21 ;  /* 0x0000001509097c20 */ /* 0x000fe20008410000 */
[----:B------:R-:W-:Y:S01]  /*1040*/  FMUL.FTZ R102, R92, R93 ;  /* 0x0000005d5c667220 */ /* 0x000fe20000410000 */
[----:B------:R-:W-:Y:S02]  /*1050*/  HADD2.F32 R90, -RZ, R90.H1_H1 ;  /* 0x3000005aff5a7230 */ /* 0x000fe40000004100 */
[----:B------:R-:W-:Y:S01]  /*1060*/  FADD.FTZ R56, R56, R88 ;  /* 0x0000005838387221 */ /* 0x000fe20000010000 */
[----:B------:R-:W-:Y:S02]  /*1070*/  HADD2.F32 R112, -RZ, R14.H1_H1 ;  /* 0x3000000eff707230 */ /* 0x000fe40000004100 */
[-C--:B------:R-:W-:Y:S01]  /*1080*/  FFMA.FTZ R40, R115, R88.reuse, R40 ;  /* 0x0000005873287223 */ /* 0x080fe20000010028 */
[----:B------:R-:W-:Y:S02]  /*1090*/  HADD2.F32 R92, -RZ, R89.H0_H0 ;  /* 0x20000059ff5c7230 */ /* 0x000fe40000004100 */
[----:B------:R-:W-:Y:S01]  /*10a0*/  FMUL.FTZ R113, R113, R88 ;  /* 0x0000005871717220 */ /* 0x000fe20000410000 */
[----:B------:R-:W-:Y:S01]  /*10b0*/  FMUL.FTZ R114, R114, UR21 ;  /* 0x0000001572727c20 */ /* 0x000fe20008410000 */
[----:B------:R-:W-:Y:S01]  /*10c0*/  FADD.FTZ R88, R121, R102 ;  /* 0x0000006679587221 */ /* 0x000fe20000010000 */
[----:B------:R-:W-:Y:S01]  /*10d0*/  FFMA.FTZ R89, R9, R102, R122 ;  /* 0x0000006609597223 */ /* 0x000fe2000001007a */
[----:B------:R-:W-:-:S02]  /*10e0*/  HADD2.F32 R118, -RZ, R95.H0_H0 ;  /* 0x2000005fff767230 */ /* 0x000fc40000004100 */
[-C--:B------:R-:W-:Y:S01]  /*10f0*/  FMUL.FTZ R112, R112, R90.reuse ;  /* 0x0000005a70707220 */ /* 0x080fe20000410000 */
[----:B------:R-:W-:Y:S01]  /*1100*/  FADD.FTZ R57, R57, R90 ;  /* 0x0000005a39397221 */ /* 0x000fe20000010000 */
[----:B------:R-:W-:Y:S01]  /*1110*/  FFMA.FTZ R41, R114, R90, R41 ;  /* 0x0000005a72297223 */ /* 0x000fe20000010029 */
[----:B------:R-:W-:Y:S01]  /*1120*/  FMUL.FTZ R103, R103, UR21 ;  /* 0x0000001567677c20 */ /* 0x000fe20008410000 */
[-C--:B------:R-:W-:Y:S01]  /*1130*/  FMUL.FTZ R101, R101, R92.reuse ;  /* 0x0000005c65657220 */ /* 0x080fe20000410000 */
[----:B------:R-:W-:Y:S01]  /*1140*/  FADD.FTZ R88, R88, R97 ;  /* 0x0000006158587221 */ /* 0x000fe20000010000 */
[----:B------:R-:W-:Y:S01]  /*1150*/  FFMA.FTZ R90, R100, R97, R89 ;  /* 0x00000061645a7223 */ /* 0x000fe20000010059 */
[----:B------:R-:W-:Y:S01]  /*1160*/  FADD.FTZ R111, -R119, R118 ;  /* 0x00000076776f7221 */ /* 0x000fe20000010100 */
[----:B------:R-:W-:Y:S01]  /*1170*/  FADD.FTZ R54, R54, R92 ;  /* 0x0000005c36367221 */ /* 0x000fe20000010000 */
[C---:B------:R-:W-:Y:S01]  /*1180*/  FFMA.FTZ R38, R103.reuse, R92, R38 ;  /* 0x0000005c67267223 */ /* 0x040fe20000010026 */
[----:B------:R-:W-:Y:S01]  /*1190*/  FADD.FTZ R88, R88, R101 ;  /* 0x0000006558587221 */ /* 0x000fe20000010000 */
[----:B------:R-:W-:Y:S01]  /*11a0*/  FFMA.FTZ R89, R103, R101, R90 ;  /* 0x0000006567597223 */ /* 0x000fe2000001005a */
[----:B------:R-:W-:-:S02]  /*11b0*/  HADD2.F32 R92, -RZ, R91.H0_H0 ;  /* 0x2000005bff5c7230 */ /* 0x000fc40000004100 */
[----:B------:R-:W-:Y:S01]  /*11c0*/  FMUL.FTZ R111, R111, UR21 ;  /* 0x000000156f6f7c20 */ /* 0x000fe20008410000 */
[----:B------:R-:W-:Y:S01]  /*11d0*/  FADD.FTZ R88, R88, R99 ;  /* 0x0000006358587221 */ /* 0x000fe20000010000 */
[----:B------:R-:W-:Y:S01]  /*11e0*/  FFMA.FTZ R90, R106, R99, R89 ;  /* 0x000000636a5a7223 */ /* 0x000fe20000010059 */
[----:B------:R-:W-:Y:S02]  /*11f0*/  HADD2.F32 R124, -RZ, R95.H1_H1 ;  /* 0x3000005fff7c7230 */ /* 0x000fe40000004100 */
[----:B------:R-:W-:Y:S01]  /*1200*/  FADD.FTZ R58, R58, R92 ;  /* 0x0000005c3a3a7221 */ /* 0x000fe20000010000 */
[-C--:B------:R-:W-:Y:S01]  /*1210*/  FFMA.FTZ R42, R111, R92.reuse, R42 ;  /* 0x0000005c6f2a7223 */ /* 0x080fe2000001002a */
[----:B------:R-:W-:Y:S01]  /*1220*/  FMUL.FTZ R109, R109, R92 ;  /* 0x0000005c6d6d7220 */ /* 0x000fe20000410000 */
[----:B------:R-:W-:Y:S02]  /*1230*/  HADD2.F32 R92, -RZ, R91.H1_H1 ;  /* 0x3000005bff5c7230 */ /* 0x000fe40000004100 */
[----:B------:R-:W-:Y:S01]  /*1240*/  FADD.FTZ R89, R88, R113 ;  /* 0x0000007158597221 */ /* 0x000fe20000010000 */
[----:B------:R-:W-:Y:S01]  /*1250*/  FFMA.FTZ R91, R115, R113, R90 ;  /* 0x00000071735b7223 */ /* 0x000fe2000001005a */
[----:B------:R-:W-:-:S02]  /*1260*/  HADD2.F32 R116, -RZ, R15.H1_H1 ;  /* 0x3000000fff747230 */ /* 0x000fc40000004100 */
[----:B------:R-:W-:Y:S01]  /*1270*/  FADD.FTZ R118, -R119, R124 ;  /* 0x0000007c77767221 */ /* 0x000fe20000010100 */
[----:B------:R-:W-:Y:S01]  /*1280*/  FADD.FTZ R88, R89, R112 ;  /* 0x0000007059587221 */ /* 0x000fe20000010000 */
[----:B------:R-:W-:Y:S01]  /*1290*/  FFMA.FTZ R90, R114, R112, R91 ;  /* 0x00000070725a7223 */ /* 0x000fe2000001005b */
[----:B------:R-:W-:Y:S01]  /*12a0*/  FADD.FTZ R52, R52, R93 ;  /* 0x0000005d34347221 */ /* 0x000fe20000010000 */
[-C--:B------:R-:W-:Y:S01]  /*12b0*/  FMUL.FTZ R116, R116, R92.reuse ;  /* 0x0000005c74747220 */ /* 0x080fe20000410000 */
[----:B------:R-:W-:Y:S01]  /*12c0*/  FMUL.FTZ R118, R118, UR21 ;  /* 0x0000001576767c20 */ /* 0x000fe20008410000 */
[----:B------:R-:W-:Y:S01]  /*12d0*/  FADD.FTZ R121, R88, R109 ;  /* 0x0000006d58797221 */ /* 0x000fe20000010000 */
[----:B------:R-:W-:Y:S01]  /*12e0*/  FFMA.FTZ R89, R111, R109, R90 ;  /* 0x0000006d6f597223 */ /* 0x000fe2000001005a */
[----:B------:R-:W-:Y:S01]  /*12f0*/  FFMA.FTZ R36, R9, R93, R36 ;  /* 0x0000005d09247223 */ /* 0x000fe20000010024 */
[----:B------:R-:W-:Y:S01]  /*1300*/  FADD.FTZ R59, R59, R92 ;  /* 0x0000005c3b3b7221 */ /* 0x000fe20000010000 */
[C---:B------:R-:W-:Y:S01]  /*1310*/  FFMA.FTZ R43, R118.reuse, R92, R43 ;  /* 0x0000005c762b7223 */ /* 0x040fe2000001002b */
[----:B------:R-:W-:Y:S01]  /*1320*/  FADD.FTZ R121, R121, R116 ;  /* 0x0000007479797221 */ /* 0x000fe20000010000 */
[----:B------:R-:W-:-:S07]  /*1330*/  FFMA.FTZ R122, R118, R116, R89 ;  /* 0x00000074767a7223 */ /* 0x000fce0000010059 */
.L_x_806:
[----:B------:R-:W-:Y:S05]  /*1340*/  BSYNC.RECONVERGENT B0 ;  /* 0x0000000000007941 */ /* 0x000fea0003800200 */
.L_x_805:
        /* <DEDUP_REMOVED lines=32> */
.L_x_808:
[----:B------:R-:W-:Y:S05]  /*1550*/  BSYNC.RECONVERGENT B0 ;  /* 0x0000000000007941 */ /* 0x000fea0003800200 */
.L_x_807:
        /* <DEDUP_REMOVED lines=34> */
[----:B------:R-:W-:Y:S01]  /*1780*/  FFMA.FTZ R94, R107, UR4, R92 ;  /* 0x000000046b5e7c23 */ /* 0x000fe2000801005c */
[--C-:B-----5:R-:W-:Y:S02]  /*1790*/  HADD2.F32 R93, -RZ, R91.reuse.H0_H0 ;  /* 0x2000005bff5d7230 */ /* 0x120fe40000004100 */
[----:B------:R-:W-:Y:S02]  /*17a0*/  HADD2.F32 R119, -RZ, R91.H1_H1 ;  /* 0x3000005bff777230 */ /* 0x000fe40000004100 */
[----:B------:R-:W-:Y:S01]  /*17b0*/  FADD.FTZ R94, R105, -R94 ;  /* 0x8000005e695e7221 */ /* 0x000fe20000010000 */
[----:B------:R-:W-:-:S03]  /*17c0*/  HADD2.F32 R121, -RZ, R90.H1_H1 ;  /* 0x3000005aff797230 */ /* 0x000fc60000004100 */
[----:B------:R-:W-:-:S04]  /*17d0*/  FMUL.FTZ R94, R94, UR21 ;  /* 0x000000155e5e7c20 */ /* 0x000fc80008410000 */
[----:B------:R-:W-:Y:S01]  /*17e0*/  FMUL.FTZ R95, R94, UR9 ;  /* 0x000000095e5f7c20 */ /* 0x000fe20008410000 */
[----:B------:R-:W-:-:S03]  /*17f0*/  FFMA.FTZ R94, R120, UR4, R92 ;  /* 0x00000004785e7c23 */ /* 0x000fc6000801005c */
[----:B------:R-:W-:Y:S01]  /*1800*/  FFMA.FTZ R66, R95, R93, R66 ;  /* 0x0000005d5f427223 */ /* 0x000fe20000010042 */
[----:B------:R-:W-:Y:S01]  /*1810*/  FFMA.FTZ R93, R11, UR4, R92 ;  /* 0x000000040b5d7c23 */ /* 0x000fe2000801005c */
[----:B------:R-:W-:-:S03]  /*1820*/  FADD.FTZ R94, R117, -R94 ;  /* 0x8000005e755e7221 */ /* 0x000fc60000010000 */
[----:B------:R-:W-:Y:S01]  /*1830*/  FADD.FTZ R93, R104, -R93 ;  /* 0x8000005d685d7221 */ /* 0x000fe20000010000 */
[----:B------:R-:W-:-:S03]  /*1840*/  FMUL.FTZ R94, R94, UR21 ;  /* 0x000000155e5e7c20 */ /* 0x000fc60008410000 */
[----:B------:R-:W-:Y:S01]  /*1850*/  FMUL.FTZ R91, R93, UR21 ;  /* 0x000000155d5b7c20 */ /* 0x000fe20008410000 */
[----:B------:R-:W-:Y:S02]  /*1860*/  HADD2.F32 R93, -RZ, R90.H0_H0 ;  /* 0x2000005aff5d7230 */ /* 0x000fe40000004100 */
[----:B------:R-:W-:Y:S01]  /*1870*/  FMUL.FTZ R94, R94, UR9 ;  /* 0x000000095e5e7c20 */ /* 0x000fe20008410000 */
[----:B------:R-:W-:-:S03]  /*1880*/  FMUL.FTZ R91, R91, UR9 ;  /* 0x000000095b5b7c20 */ /* 0x000fc60008410000 */
[----:B------:R-:W-:Y:S01]  /*1890*/  FFMA.FTZ R67, R94, R119, R67 ;  /* 0x000000775e437223 */ /* 0x000fe20000010043 */
[----:B------:R-:W-:Y:S01]  /*18a0*/  FFMA.FTZ R64, R91, R93, R64 ;  /* 0x0000005d5b407223 */ /* 0x000fe20000010040 */
[----:B------:R-:W-:-:S04]  /*18b0*/  FFMA.FTZ R93, R110, UR4, R92 ;  /* 0x000000046e5d7c23 */ /* 0x000fc8000801005c */
[----:B------:R-:W-:Y:S01]  /*18c0*/  FADD.FTZ R119, R108, -R93 ;  /* 0x8000005d6c777221 */ /* 0x000fe20000010000 */
[----:B------:R-:W-:-:S03]  /*18d0*/  FFMA.FTZ R93, R5, UR4, R92 ;  /* 0x00000004055d7c23 */ /* 0x000fc6000801005c */
[----:B------:R-:W-:Y:S01]  /*18e0*/  FMUL.FTZ R119, R119, UR21 ;  /* 0x0000001577777c20 */ /* 0x000fe20008410000 */
[----:B------:R-:W-:-:S03]  /*18f0*/  FADD.FTZ R93, R10, -R93 ;  /* 0x8000005d0a5d7221 */ /* 0x000fc60000010000 */
[----:B------:R-:W-:Y:S01]  /*1900*/  FMUL.FTZ R90, R119, UR9 ;  /* 0x00000009775a7c20 */ /* 0x000fe20008410000 */
[----:B------:R-:W-:Y:S01]  /*1910*/  FMUL.FTZ R93, R93, UR21 ;  /* 0x000000155d5d7c20 */ /* 0x000fe20008410000 */
[----:B------:R-:W-:Y:S02]  /*1920*/  FFMA.FTZ R119, R98, UR4, R92 ;  /* 0x0000000462777c23 */ /* 0x000fe4000801005c */
[----:B------:R-:W-:Y:S01]  /*1930*/  FFMA.FTZ R65, R90, R121, R65 ;  /* 0x000000795a417223 */ /* 0x000fe20000010041 */
[----:B------:R-:W-:Y:S01]  /*1940*/  FMUL.FTZ R123, R93, UR9 ;  /* 0x000000095d7b7c20 */ /* 0x000fe20008410000 */
[--C-:B------:R-:W-:Y:S02]  /*1950*/  HADD2.F32 R93, -RZ, R89.reuse.H0_H0 ;  /* 0x20000059ff5d7230 */ /* 0x100fe40000004100 */
[----:B------:R-:W-:-:S03]  /*1960*/  HADD2.F32 R121, -RZ, R89.H1_H1 ;  /* 0x30000059ff797230 */ /* 0x000fc60000004100 */
[----:B------:R-:W-:Y:S01]  /*1970*/  FFMA.FTZ R93, R123, R93, R62 ;  /* 0x0000005d7b5d7223 */ /* 0x000fe2000001003e */
[----:B------:R-:W-:Y:S01]  /*1980*/  FADD.FTZ R62, R96, -R119 ;  /* 0x80000077603e7221 */ /* 0x000fe20000010000 */
[----:B------:R-:W-:-:S03]  /*1990*/  FFMA.FTZ R119, R3, UR4, R92 ;  /* 0x0000000403777c23 */ /* 0x000fc6000801005c */
[----:B------:R-:W-:Y:S01]  /*19a0*/  FMUL.FTZ R62, R62, UR21 ;  /* 0x000000153e3e7c20 */ /* 0x000fe20008410000 */
[----:B------:R-:W-:-:S03]  /*19b0*/  FADD.FTZ R119, R6, -R119 ;  /* 0x8000007706777221 */ /* 0x000fc60000010000 */
[----:B------:R-:W-:Y:S01]  /*19c0*/  FMUL.FTZ R62, R62, UR9 ;  /* 0x000000093e3e7c20 */ /* 0x000fe20008410000 */
[----:B------:R-:W-:-:S03]  /*19d0*/  FMUL.FTZ R89, R119, UR21 ;  /* 0x0000001577597c20 */ /* 0x000fc60008410000 */
[----:B------:R-:W-:Y:S01]  /*19e0*/  FFMA.FTZ R119, R62, R121, R63 ;  /* 0x000000793e777223 */ /* 0x000fe2000001003f */
[--C-:B------:R-:W-:Y:S02]  /*19f0*/  HADD2.F32 R121, -RZ, R88.reuse.H0_H0 ;  /* 0x20000058ff797230 */ /* 0x100fe40000004100 */
[----:B------:R-:W-:Y:S01]  /*1a00*/  FMUL.FTZ R63, R89, UR9 ;  /* 0x00000009593f7c20 */ /* 0x000fe20008410000 */
[----:B------:R-:W-:Y:S02]  /*1a10*/  HADD2.F32 R88, -RZ, R88.H1_H1 ;  /* 0x30000058ff587230 */ /* 0x000fe40000004100 */
[----:B------:R-:W-:Y:S02]  /*1a20*/  HADD2.F32 R89, -RZ, R26.H1_H1 ;  /* 0x3000001aff597230 */ /* 0x000fe40000004100 */
[----:B------:R-:W-:Y:S01]  /*1a30*/  FFMA.FTZ R121, R63, R121, R60 ;  /* 0x000000793f797223 */ /* 0x000fe2000001003c */
[----:B------:R-:W-:Y:S02]  /*1a40*/  FFMA.FTZ R60, R8, UR4, R92 ;  /* 0x00000004083c7c23 */ /* 0x000fe4000801005c */
[----:B------:R-:W-:-:S02]  /*1a50*/  FMUL.FTZ R90, R90, R89 ;  /* 0x000000595a5a7220 */ /* 0x000fc40000410000 */
[----:B------:R-:W-:-:S04]  /*1a60*/  FADD.FTZ R60, R7, -R60 ;  /* 0x8000003c073c7221 */ /* 0x000fc80000010000 */
[----:B------:R-:W-:-:S04]  /*1a70*/  FMUL.FTZ R60, R60, UR21 ;  /* 0x000000153c3c7c20 */ /* 0x000fc80008410000 */
[----:B------:R-:W-:-:S04]  /*1a80*/  FMUL.FTZ R60, R60, UR9 ;  /* 0x000000093c3c7c20 */ /* 0x000fc80008410000 */
[----:B------:R-:W-:Y:S01]  /*1a90*/  FFMA.FTZ R124, R60, R88, R61 ;  /* 0x000000583c7c7223 */ /* 0x000fe2000001003d */
[--C-:B------:R-:W-:Y:S02]  /*1aa0*/  HADD2.F32 R88, -RZ, R27.reuse.H0_H0 ;  /* 0x2000001bff587230 */ /* 0x100fe40000004100 */
[----:B------:R-:W-:-:S03]  /*1ab0*/  HADD2.F32 R61, -RZ, R27.H1_H1 ;  /* 0x3000001bff3d7230 */ /* 0x000fc60000004100 */
[----:B------:R-:W-:Y:S01]  /*1ac0*/  FMUL.FTZ R95, R95, R88 ;  /* 0x000000585f5f7220 */ /* 0x000fe20000410000 */
[----:B------:R-:W-:Y:S02]  /*1ad0*/  HADD2.F32 R88, -RZ, R26.H0_H0 ;  /* 0x2000001aff587230 */ /* 0x000fe40000004100 */
[----:B------:R-:W-:-:S03]  /*1ae0*/  FMUL.FTZ R94, R94, R61 ;  /* 0x0000003d5e5e7220 */ /* 0x000fc60000410000 */
[----:B------:R-:W-:Y:S01]  /*1af0*/  FMUL.FTZ R61, R91, R88 ;  /* 0x000000585b3d7220 */ /* 0x000fe20000410000 */
[--C-:B------:R-:W-:Y:S02]  /*1b00*/  HADD2.F32 R88, -RZ, R25.reuse.H0_H0 ;  /* 0x20000019ff587230 */ /* 0x100fe40000004100 */
[----:B------:R-:W-:Y:S02]  /*1b10*/  HADD2.F32 R91, -RZ, R25.H1_H1 ;  /* 0x30000019ff5b7230 */ /* 0x000fe40000004100 */
[----:B------:R-:W-:Y:S01]  /*1b20*/  F2FP.F16.F32.PACK_AB R90, R90, R61 ;  /* 0x0000003d5a5a723e */ /* 0x000fe200000000ff */
[----:B------:R-:W-:Y:S01]  /*1b30*/  FMUL.FTZ R89, R123, R88 ;  /* 0x000000587b597220 */ /* 0x000fe20000410000 */
[----:B------:R-:W-:Y:S02]  /*1b40*/  HADD2.F32 R88, -RZ, R24.H0_H0 ;  /* 0x20000018ff587230 */ /* 0x000fe40000004100 */
[----:B------:R-:W-:Y:S01]  /*1b50*/  FMUL.FTZ R62, R62, R91 ;  /* 0x0000005b3e3e7220 */ /* 0x000fe20000410000 */
[----:B------:R-:W-:-:S02]  /*1b60*/  F2FP.F16.F32.PACK_AB R91, R94, R95 ;  /* 0x0000005f5e5b723e */ /* 0x000fc400000000ff */
[----:B------:R-:W-:Y:S01]  /*1b70*/  FMUL.FTZ R88, R63, R88 ;  /* 0x000000583f587220 */ /* 0x000fe20000410000 */
[----:B------:R-:W-:Y:S01]  /*1b80*/  HADD2.F32 R63, -RZ, R24.H1_H1 ;  /* 0x30000018ff3f7230 */ /* 0x000fe20000004100 */
[----:B------:R-:W-:-:S04]  /*1b90*/  F2FP.F16.F32.PACK_AB R89, R62, R89 ;  /* 0x000000593e59723e */ /* 0x000fc800000000ff */
[----:B------:R-:W-:-:S05]  /*1ba0*/  FMUL.FTZ R63, R60, R63 ;  /* 0x0000003f3c3f7220 */ /* 0x000fca0000410000 */
[----:B------:R-:W-:Y:S01]  /*1bb0*/  F2FP.F16.F32.PACK_AB R88, R63, R88 ;  /* 0x000000583f58723e */ /* 0x000fe200000000ff */
[----:B------:R-:W-:Y:S06]  /*1bc0*/  BRA `(.L_x_814) ;  /* 0x0000000400207947 */ /* 0x000fec0003800000 */
.L_x_813:
[--C-:B------:R-:W-:Y:S01]  /*1bd0*/  FFMA.FTZ R84, R107, UR4, R92.reuse ;  /* 0x000000046b547c23 */ /* 0x100fe2000801005c */
[--C-:B------:R-:W-:Y:S01]  /*1be0*/  FFMA.FTZ R86, R120, UR4, R92.reuse ;  /* 0x0000000478567c23 */ /* 0x100fe2000801005c */
[----:B------:R-:W-:Y:S01]  /*1bf0*/  FFMA.FTZ R85, R11, UR4, R92 ;  /* 0x000000040b557c23 */ /* 0x000fe2000801005c */
[--C-:B-----5:R-:W-:Y:S02]  /*1c00*/  HADD2.F32 R93, -RZ, R89.reuse.H0_H0 ;  /* 0x20000059ff5d7230 */ /* 0x120fe40000004100 */
[----:B------:R-:W-:Y:S01]  /*1c10*/  FADD.FTZ R84, R105, -R84 ;  /* 0x8000005469547221 */ /* 0x000fe20000010000 */
[----:B------:R-:W-:Y:S01]  /*1c20*/  FADD.FTZ R86, R117, -R86 ;  /* 0x8000005675567221 */ /* 0x000fe20000010000 */
[----:B------:R-:W-:Y:S01]  /*1c30*/  FADD.FTZ R85, R104, -R85 ;  /* 0x8000005568557221 */ /* 0x000fe20000010000 */
[----:B------:R-:W-:Y:S02]  /*1c40*/  HADD2.F32 R89, -RZ, R89.H1_H1 ;  /* 0x30000059ff597230 */ /* 0x000fe40000004100 */
[----:B------:R-:W-:Y:S01]  /*1c50*/  FMUL.FTZ R87, R84, UR21 ;  /* 0x0000001554577c20 */ /* 0x000fe20008410000 */
[----:B------:R-:W-:-:S02]  /*1c60*/  HADD2.F32 R84, -RZ, R91.H0_H0 ;  /* 0x2000005bff547230 */ /* 0x000fc40000004100 */
[----:B------:R-:W-:Y:S01]  /*1c70*/  FMUL.FTZ R86, R86, UR21 ;  /* 0x0000001556567c20 */ /* 0x000fe20008410000 */
[----:B------:R-:W-:Y:S02]  /*1c80*/  HADD2.F32 R91, -RZ, R91.H1_H1 ;  /* 0x3000005bff5b7230 */ /* 0x000fe40000004100 */
[----:B------:R-:W-:Y:S01]  /*1c90*/  FMUL.FTZ R95, R87, UR9 ;  /* 0x00000009575f7c20 */ /* 0x000fe20008410000 */
[----:B------:R-:W-:Y:S01]  /*1ca0*/  FMUL.FTZ R85, R85, UR21 ;  /* 0x0000001555557c20 */ /* 0x000fe20008410000 */
[----:B------:R-:W-:Y:S01]  /*1cb0*/  HADD2.F32 R124, -RZ, R88.H1_H1 ;  /* 0x30000058ff7c7230 */ /* 0x000fe20000004100 */
[C---:B------:R-:W-:Y:S01]  /*1cc0*/  F2FP.F16.F32.PACK_AB R87, R86.reuse, R87 ;  /* 0x000000575657723e */ /* 0x040fe200000000ff */
[----:B------:R-:W-:Y:S01]  /*1cd0*/  FFMA.FTZ R66, R95, R84, R66 ;  /* 0x000000545f427223 */ /* 0x000fe20000010042 */
[----:B------:R-:W-:Y:S01]  /*1ce0*/  FMUL.FTZ R84, R86, UR9 ;  /* 0x0000000956547c20 */ /* 0x000fe20008410000 */
[--C-:B------:R-:W-:Y:S02]  /*1cf0*/  HADD2.F32 R86, -RZ, R90.reuse.H0_H0 ;  /* 0x2000005aff567230 */ /* 0x100fe40000004100 */
[----:B------:R-:W-:Y:S01]  /*1d00*/  FMUL.FTZ R121, R85, UR9 ;  /* 0x0000000955797c20 */ /* 0x000fe20008410000 */
[----:B------:R-:W-:-:S02]  /*1d10*/  HADD2.F32 R90, -RZ, R90.H1_H1 ;  /* 0x3000005aff5a7230 */ /* 0x000fc40000004100 */
[----:B------:R-:W-:Y:S01]  /*1d20*/  FFMA.FTZ R67, R84, R91, R67 ;  /* 0x0000005b54437223 */ /* 0x000fe20000010043 */
[----:B------:R-:W-:Y:S01]  /*1d30*/  FFMA.FTZ R91, R110, UR4, R92 ;  /* 0x000000046e5b7c23 */ /* 0x000fe2000801005c */
[----:B------:R-:W-:-:S03]  /*1d40*/  FFMA.FTZ R64, R121, R86, R64 ;  /* 0x0000005679407223 */ /* 0x000fc60000010040 */
[----:B------:R-:W-:-:S04]  /*1d50*/  FADD.FTZ R91, R108, -R91 ;  /* 0x8000005b6c5b7221 */ /* 0x000fc80000010000 */
[----:B------:R-:W-:Y:S01]  /*1d60*/  FMUL.FTZ R122, R91, UR21 ;  /* 0x000000155b7a7c20 */ /* 0x000fe20008410000 */
[----:B------:R-:W-:-:S03]  /*1d70*/  FFMA.FTZ R91, R98, UR4, R92 ;  /* 0x00000004625b7c23 */ /* 0x000fc6000801005c */
[C---:B------:R-:W-:Y:S01]  /*1d80*/  FMUL.FTZ R94, R122.reuse, UR9 ;  /* 0x000000097a5e7c20 */ /* 0x040fe20008410000 */
[----:B------:R-:W-:Y:S01]  /*1d90*/  F2FP.F16.F32.PACK_AB R86, R122, R85 ;  /* 0x000000557a56723e */ /* 0x000fe200000000ff */
[----:B------:R-:W-:Y:S01]  /*1da0*/  FFMA.FTZ R85, R5, UR4, R92 ;  /* 0x0000000405557c23 */ /* 0x000fe2000801005c */
[----:B------:R-:W-:Y:S01]  /*1db0*/  FADD.FTZ R91, R96, -R91 ;  /* 0x8000005b605b7221 */ /* 0x000fe20000010000 */
[----:B------:R-:W-:Y:S02]  /*1dc0*/  FFMA.FTZ R65, R94, R90, R65 ;  /* 0x0000005a5e417223 */ /* 0x000fe40000010041 */
[----:B------:R-:W-:Y:S01]  /*1dd0*/  FADD.FTZ R85, R10, -R85 ;  /* 0x800000550a557221 */ /* 0x000fe20000010000 */
[----:B------:R-:W-:-:S03]  /*1de0*/  FMUL.FTZ R90, R91, UR21 ;  /* 0x000000155b5a7c20 */ /* 0x000fc60008410000 */
[----:B------:R-:W-:Y:S01]  /*1df0*/  FMUL.FTZ R85, R85, UR21 ;  /* 0x0000001555557c20 */ /* 0x000fe20008410000 */
[----:B------:R-:W-:-:S03]  /*1e00*/  FMUL.FTZ R122, R90, UR9 ;  /* 0x000000095a7a7c20 */ /* 0x000fc60008410000 */
[----:B------:R-:W-:Y:S01]  /*1e10*/  FMUL.FTZ R123, R85, UR9 ;  /* 0x00000009557b7c20 */ /* 0x000fe20008410000 */
[----:B------:R-:W-:Y:S01]  /*1e20*/  FFMA.FTZ R119, R122, R89, R63 ;  /* 0x000000597a777223 */ /* 0x000fe2000001003f */
[--C-:B------:R-:W-:Y:S01]  /*1e30*/  HADD2.F32 R63, -RZ, R27.reuse.H1_H1 ;  /* 0x3000001bff3f7230 */ /* 0x100fe20000004100 */
[----:B------:R-:W-:Y:S01]  /*1e40*/  F2FP.F16.F32.PACK_AB R85, R90, R85 ;  /* 0x000000555a55723e */ /* 0x000fe200000000ff */
[----:B------:R-:W-:Y:S01]  /*1e50*/  FFMA.FTZ R93, R123, R93, R62 ;  /* 0x0000005d7b5d7223 */ /* 0x000fe2000001003e */
[----:B------:R-:W-:Y:S02]  /*1e60*/  HADD2.F32 R62, -RZ, R27.H0_H0 ;  /* 0x2000001bff3e7230 */ /* 0x000fe40000004100 */
[----:B------:R-:W-:-:S03]  /*1e70*/  HADD2.F32 R90, -RZ, R26.H0_H0 ;  /* 0x2000001aff5a7230 */ /* 0x000fc60000004100 */
[----:B------:R-:W-:Y:S01]  /*1e80*/  FMUL.FTZ R91, R95, R62 ;  /* 0x0000003e5f5b7220 */ /* 0x000fe20000410000 */
[----:B------:R-:W-:Y:S01]  /*1e90*/  FMUL.FTZ R62, R84, R63 ;  /* 0x0000003f543e7220 */ /* 0x000fe20000410000 */
[--C-:B------:R-:W-:Y:S02]  /*1ea0*/  HADD2.F32 R84, -RZ, R25.reuse.H0_H0 ;  /* 0x20000019ff547230 */ /* 0x100fe40000004100 */
[----:B------:R-:W-:Y:S01]  /*1eb0*/  FFMA.FTZ R95, R3, UR4, R92 ;  /* 0x00000004035f7c23 */ /* 0x000fe2000801005c */
[----:B------:R-:W-:Y:S02]  /*1ec0*/  HADD2.F32 R63, -RZ, R26.H1_H1 ;  /* 0x3000001aff3f7230 */ /* 0x000fe40000004100 */
[----:B------:R-:W-:Y:S01]  /*1ed0*/  FMUL.FTZ R90, R121, R90 ;  /* 0x0000005a795a7220 */ /* 0x000fe20000410000 */
[----:B------:R-:W-:Y:S02]  /*1ee0*/  HADD2.F32 R121, -RZ, R88.H0_H0 ;  /* 0x20000058ff797230 */ /* 0x000fe40000004100 */
[----:B------:R-:W-:Y:S01]  /*1ef0*/  FMUL.FTZ R89, R123, R84 ;  /* 0x000000547b597220 */ /* 0x000fe20000410000 */
[----:B------:R-:W-:Y:S01]  /*1f00*/  FADD.FTZ R84, R6, -R95 ;  /* 0x8000005f06547221 */ /* 0x000fe20000010000 */
[----:B------:R-:W-:-:S02]  /*1f10*/  HADD2.F32 R95, -RZ, R25.H1_H1 ;  /* 0x30000019ff5f7230 */ /* 0x000fc40000004100 */
[----:B------:R-:W-:Y:S01]  /*1f20*/  FMUL.FTZ R63, R94, R63 ;  /* 0x0000003f5e3f7220 */ /* 0x000fe20000410000 */
[----:B------:R-:W-:Y:S01]  /*1f30*/  F2FP.F16.F32.PACK_AB R91, R62, R91 ;  /* 0x0000005b3e5b723e */ /* 0x000fe200000000ff */
[----:B------:R-:W-:Y:S01]  /*1f40*/  FMUL.FTZ R84, R84, UR21 ;  /* 0x0000001554547c20 */ /* 0x000fe20008410000 */
[----:B------:R-:W-:Y:S01]  /*1f50*/  FMUL.FTZ R94, R122, R95 ;  /* 0x0000005f7a5e7220 */ /* 0x000fe20000410000 */
[----:B------:R-:W-:Y:S02]  /*1f60*/  FFMA.FTZ R122, R8, UR4, R92 ;  /* 0x00000004087a7c23 */ /* 0x000fe4000801005c */
[----:B------:R-:W-:Y:S01]  /*1f70*/  FMUL.FTZ R95, R84, UR9 ;  /* 0x00000009545f7c20 */ /* 0x000fe20008410000 */
[----:B------:R-:W-:Y:S02]  /*1f80*/  F2FP.F16.F32.PACK_AB R90, R63, R90 ;  /* 0x0000005a3f5a723e */ /* 0x000fe400000000ff */
[----:B------:R-:W-:Y:S01]  /*1f90*/  F2FP.F16.F32.PACK_AB R89, R94, R89 ;  /* 0x000000595e59723e */ /* 0x000fe200000000ff */
[----:B------:R-:W-:Y:S01]  /*1fa0*/  FFMA.FTZ R121, R95, R121, R60 ;  /* 0x000000795f797223 */ /* 0x000fe2000001003c */
[----:B------:R-:W-:-:S05]  /*1fb0*/  HADD2.F32 R60, -RZ, R24.H0_H0 ;  /* 0x20000018ff3c7230 */ /* 0x000fca0000004100 */
[----:B------:R-:W-:Y:S01]  /*1fc0*/  FMUL.FTZ R60, R95, R60 ;  /* 0x0000003c5f3c7220 */ /* 0x000fe20000410000 */
[----:B------:R-:W-:-:S04]  /*1fd0*/  FADD.FTZ R95, R7, -R122 ;  /* 0x8000007a075f7221 */ /* 0x000fc80000010000 */
[----:B------:R-:W-:-:S04]  /*1fe0*/  FMUL.FTZ R95, R95, UR21 ;  /* 0x000000155f5f7c20 */ /* 0x000fc80008410000 */
[C---:B------:R-:W-:Y:S01]  /*1ff0*/  FMUL.FTZ R88, R95.reuse, UR9 ;  /* 0x000000095f587c20 */ /* 0x040fe20008410000 */
[----:B------:R-:W-:-:S03]  /*2000*/  F2FP.F16.F32.PACK_AB R84, R95, R84 ;  /* 0x000000545f54723e */ /* 0x000fc600000000ff */
[----:B------:R-:W-:Y:S01]  /*2010*/  FFMA.FTZ R124, R88, R124, R61 ;  /* 0x0000007c587c7223 */ /* 0x000fe2000001003d */
[----:B------:R-:W-:-:S05]  /*2020*/  HADD2.F32 R61, -RZ, R24.H1_H1 ;  /* 0x30000018ff3d7230 */ /* 0x000fca0000004100 */
[----:B------:R-:W-:-:S05]  /*2030*/  FMUL.FTZ R61, R88, R61 ;  /* 0x0000003d583d7220 */ /* 0x000fca0000410000 */
[----:B------:R-:W-:-:S07]  /*2040*/  F2FP.F16.F32.PACK_AB R88, R61, R60 ;  /* 0x0000003c3d58723e */ /* 0x000fce00000000ff */
.L_x_814:
        /* <DEDUP_REMOVED lines=11> */
.L_x_812:
[----:B------:R-:W-:Y:S05]  /*2100*/  BSYNC.RECONVERGENT B1 ;  /* 0x0000000000017941 */ /* 0x000fea0003800200 */
.L_x_811:
        /* <DEDUP_REMOVED lines=8> */
[--C-:B------:R-:W-:Y:S01]  /*2190*/  FFMA.FTZ R85, R114, UR4, R92.reuse ;  /* 0x0000000472557c23 */ /* 0x100fe2000801005c */
[--C-:B------:R-:W-:Y:S01]  /*21a0*/  FFMA.FTZ R94, R106, UR4, R92.reuse ;  /* 0x000000046a5e7c23 */ /* 0x100fe2000801005c */
[----:B------:R-:W-:Y:S01]  /*21b0*/  FFMA.FTZ R122, R100, UR4, R92 ;  /* 0x00000004647a7c23 */ /* 0x000fe2000801005c */
[----:B------:R-:W-:Y:S01]  /*21c0*/  FADD.FTZ R84, R113, -R84 ;  /* 0x8000005471547221 */ /* 0x000fe20000010000 */
[----:B------:R-:W-:Y:S01]  /*21d0*/  FADD.FTZ R86, R112, -R85 ;  /* 0x8000005570567221 */ /* 0x000fe20000010000 */
[--C-:B-----5:R-:W-:Y:S02]  /*21e0*/  HADD2.F32 R85, -RZ, R90.reuse.H0_H0 ;  /* 0x2000005aff557230 */ /* 0x120fe40000004100 */
[----:B------:R-:W-:Y:S01]  /*21f0*/  FADD.FTZ R94, R99, -R94 ;  /* 0x8000005e635e7221 */ /* 0x000fe20000010000 */
[----:B------:R-:W-:Y:S01]  /*2200*/  FMUL.FTZ R84, R84, UR21 ;  /* 0x0000001554547c20 */ /* 0x000fe20008410000 */
[----:B------:R-:W-:Y:S01]  /*2210*/  FMUL.FTZ R93, R86, UR21 ;  /* 0x00000015565d7c20 */ /* 0x000fe20008410000 */
[----:B------:R-:W-:Y:S01]  /*2220*/  FADD.FTZ R122, R97, -R122 ;  /* 0x8000007a617a7221 */ /* 0x000fe20000010000 */
[----:B------:R-:W-:Y:S01]  /*2230*/  FMUL.FTZ R95, R94, UR21 ;  /* 0x000000155e5f7c20 */ /* 0x000fe20008410000 */
[----:B------:R-:W-:Y:S01]  /*2240*/  FMUL.FTZ R87, R84, UR9 ;  /* 0x0000000954577c20 */ /* 0x000fe20008410000 */
[--C-:B------:R-:W-:Y:S01]  /*2250*/  FFMA.FTZ R124, R111, UR4, R92.reuse ;  /* 0x000000046f7c7c23 */ /* 0x100fe2000801005c */
[----:B------:R-:W-:Y:S01]  /*2260*/  F2FP.F16.F32.PACK_AB R86, R93, R84 ;  /* 0x000000545d56723e */ /* 0x000fe200000000ff */
[----:B------:R-:W-:Y:S01]  /*2270*/  FFMA.FTZ R84, R103, UR4, R92 ;  /* 0x0000000467547c23 */ /* 0x000fe2000801005c */
[----:B------:R-:W-:Y:S01]  /*2280*/  FFMA.FTZ R72, R87, R85, R72 ;  /* 0x0000005557487223 */ /* 0x000fe20000010048 */
[----:B------:R-:W-:-:S02]  /*2290*/  HADD2.F32 R85, -RZ, R90.H1_H1 ;  /* 0x3000005aff557230 */ /* 0x000fc40000004100 */
[----:B------:R-:W-:Y:S01]  /*22a0*/  FMUL.FTZ R90, R93, UR9 ;  /* 0x000000095d5a7c20 */ /* 0x000fe20008410000 */
[----:B------:R-:W-:Y:S01]  /*22b0*/  FADD.FTZ R84, R101, -R84 ;  /* 0x8000005465547221 */ /* 0x000fe20000010000 */
[----:B------:R-:W-:Y:S01]  /*22c0*/  FMUL.FTZ R94, R95, UR9 ;  /* 0x000000095f5e7c20 */ /* 0x000fe20008410000 */
[----:B------:R-:W-:Y:S01]  /*22d0*/  FMUL.FTZ R119, R122, UR21 ;  /* 0x000000157a777c20 */ /* 0x000fe20008410000 */
[----:B------:R-:W-:Y:S01]  /*22e0*/  FFMA.FTZ R73, R90, R85, R73 ;  /* 0x000000555a497223 */ /* 0x000fe20000010049 */
[--C-:B------:R-:W-:Y:S02]  /*22f0*/  HADD2.F32 R85, -RZ, R89.reuse.H0_H0 ;  /* 0x20000059ff557230 */ /* 0x100fe40000004100 */
[----:B------:R-:W-:Y:S01]  /*2300*/  FMUL.FTZ R84, R84, UR21 ;  /* 0x0000001554547c20 */ /* 0x000fe20008410000 */
[----:B------:R-:W-:Y:S02]  /*2310*/  HADD2.F32 R89, -RZ, R89.H1_H1 ;  /* 0x30000059ff597230 */ /* 0x000fe40000004100 */
[----:B------:R-:W-:Y:S01]  /*2320*/  FMUL.FTZ R122, R119, UR9 ;  /* 0x00000009777a7c20 */ /* 0x000fe20008410000 */
[----:B------:R-:W-:Y:S01]  /*2330*/  FADD.FTZ R124, R109, -R124 ;  /* 0x8000007c6d7c7221 */ /* 0x000fe20000010000 */
[----:B------:R-:W-:Y:S01]  /*2340*/  FMUL.FTZ R93, R84, UR9 ;  /* 0x00000009545d7c20 */ /* 0x000fe20008410000 */
[----:B------:R-:W-:Y:S01]  /*2350*/  FFMA.FTZ R71, R94, R89, R71 ;  /* 0x000000595e477223 */ /* 0x000fe20000010047 */
[----:B------:R-:W-:-:S02]  /*2360*/  FFMA.FTZ R89, R9, UR4, R92 ;  /* 0x0000000409597c23 */ /* 0x000fc4000801005c */
[----:B------:R-:W-:Y:S01]  /*2370*/  FFMA.FTZ R70, R93, R85, R70 ;  /* 0x000000555d467223 */ /* 0x000fe20000010046 */
[----:B------:R-:W-:Y:S01]  /*2380*/  F2FP.F16.F32.PACK_AB R85, R95, R84 ;  /* 0x000000545f55723e */ /* 0x000fe200000000ff */
[--C-:B------:R-:W-:Y:S02]  /*2390*/  HADD2.F32 R95, -RZ, R88.reuse.H0_H0 ;  /* 0x20000058ff5f7230 */ /* 0x100fe40000004100 */
[----:B------:R-:W-:Y:S01]  /*23a0*/  FADD.FTZ R84, R102, -R89 ;  /* 0x8000005966547221 */ /* 0x000fe20000010000 */
[----:B------:R-:W-:-:S03]  /*23b0*/  HADD2.F32 R88, -RZ, R88.H1_H1 ;  /* 0x30000058ff587230 */ /* 0x000fc60000004100 */
[----:B------:R-:W-:Y:S02]  /*23c0*/  FMUL.FTZ R84, R84, UR21 ;  /* 0x0000001554547c20 */ /* 0x000fe40008410000 */
[----:B------:R-:W-:Y:S01]  /*23d0*/  FFMA.FTZ R69, R122, R88, R69 ;  /* 0x000000587a457223 */ /* 0x000fe20000010045 */
[----:B------:R-:W-:Y:S02]  /*23e0*/  HADD2.F32 R88, -RZ, R18.H0_H0 ;  /* 0x20000012ff587230 */ /* 0x000fe40000004100 */
[----:B------:R-:W-:Y:S01]  /*23f0*/  FMUL.FTZ R89, R84, UR9 ;  /* 0x0000000954597c20 */ /* 0x000fe20008410000 */
[----:B------:R-:W-:-:S03]  /*2400*/  F2FP.F16.F32.PACK_AB R84, R119, R84 ;  /* 0x000000547754723e */ /* 0x000fc600000000ff */
[----:B------:R-:W-:Y:S01]  /*2410*/  FFMA.FTZ R68, R89, R95, R68 ;  /* 0x0000005f59447223 */ /* 0x000fe20000010044 */
[----:B------:R-:W-:Y:S02]  /*2420*/  HADD2.F32 R95, -RZ, R18.H1_H1 ;  /* 0x30000012ff5f7230 */ /* 0x000fe40000004100 */
[----:B------:R-:W-:Y:S01]  /*2430*/  FMUL.FTZ R88, R87, R88 ;  /* 0x0000005857587220 */ /* 0x000fe20000410000 */
[--C-:B------:R-:W-:Y:S02]  /*2440*/  HADD2.F32 R87, -RZ, R17.reuse.H1_H1 ;  /* 0x30000011ff577230 */ /* 0x100fe40000004100 */
[----:B------:R-:W-:Y:S01]  /*2450*/  FMUL.FTZ R95, R90, R95 ;  /* 0x0000005f5a5f7220 */ /* 0x000fe20000410000 */
[----:B------:R-:W-:Y:S02]  /*2460*/  HADD2.F32 R90, -RZ, R17.H0_H0 ;  /* 0x20000011ff5a7230 */ /* 0x000fe40000004100 */
[----:B------:R-:W-:Y:S01]  /*2470*/  FMUL.FTZ R94, R94, R87 ;  /* 0x000000575e5e7220 */ /* 0x000fe20000410000 */
[----:B------:R-:W-:-:S02]  /*2480*/  HADD2.F32 R87, -RZ, R16.H1_H1 ;  /* 0x30000010ff577230 */ /* 0x000fc40000004100 */
[----:B------:R-:W-:Y:S01]  /*2490*/  FMUL.FTZ R119, R93, R90 ;  /* 0x0000005a5d777220 */ /* 0x000fe20000410000 */
[----:B------:R-:W-:Y:S02]  /*24a0*/  HADD2.F32 R90, -RZ, R16.H0_H0 ;  /* 0x20000010ff5a7230 */ /* 0x000fe40000004100 */
[----:B------:R-:W-:Y:S01]  /*24b0*/  FFMA.FTZ R93, R118, UR4, R92 ;  /* 0x00000004765d7c23 */ /* 0x000fe2000801005c */
[----:B------:R-:W-:Y:S01]  /*24c0*/  FMUL.FTZ R122, R122, R87 ;  /* 0x000000577a7a7220 */ /* 0x000fe20000410000 */
[----:B------:R-:W-:Y:S01]  /*24d0*/  FMUL.FTZ R87, R124, UR21 ;  /* 0x000000157c577c20 */ /* 0x000fe20008410000 */
[--C-:B------:R-:W-:Y:S02]  /*24e0*/  HADD2.F32 R92, -RZ, R91.reuse.H0_H0 ;  /* 0x2000005bff5c7230 */ /* 0x100fe40000004100 */
[----:B------:R-:W-:Y:S01]  /*24f0*/  FMUL.FTZ R121, R89, R90 ;  /* 0x0000005a59797220 */ /* 0x000fe20000410000 */
[----:B------:R-:W-:Y:S01]  /*2500*/  FADD.FTZ R90, R116, -R93 ;  /* 0x8000005d745a7221 */ /* 0x000fe20000010000 */
[----:B------:R-:W-:-:S02]  /*2510*/  HADD2.F32 R91, -RZ, R91.H1_H1 ;  /* 0x3000005bff5b7230 */ /* 0x000fc40000004100 */
[----:B------:R-:W-:Y:S01]  /*2520*/  FMUL.FTZ R89, R87, UR9 ;  /* 0x0000000957597c20 */ /* 0x000fe20008410000 */
[----:B------:R-:W-:-:S03]  /*2530*/  FMUL.FTZ R90, R90, UR21 ;  /* 0x000000155a5a7c20 */ /* 0x000fc60008410000 */
[----:B------:R-:W-:Y:S01]  /*2540*/  FFMA.FTZ R92, R89, R92, R74 ;  /* 0x0000005c595c7223 */ /* 0x000fe2000001004a */
[--C-:B------:R-:W-:Y:S02]  /*2550*/  HADD2.F32 R74, -RZ, R19.reuse.H0_H0 ;  /* 0x20000013ff4a7230 */ /* 0x100fe40000004100 */
[C---:B------:R-:W-:Y:S01]  /*2560*/  FMUL.FTZ R124, R90.reuse, UR9 ;  /* 0x000000095a7c7c20 */ /* 0x040fe20008410000 */
[----:B------:R-:W-:Y:S02]  /*2570*/  F2FP.F16.F32.PACK_AB R87, R90, R87 ;  /* 0x000000575a57723e */ /* 0x000fe400000000ff */
[----:B------:R-:W-:Y:S01]  /*2580*/  F2FP.F16.F32.PACK_AB R90, R95, R88 ;  /* 0x000000585f5a723e */ /* 0x000fe200000000ff */
[----:B------:R-:W-:Y:S01]  /*2590*/  FFMA.FTZ R93, R124, R91, R75 ;  /* 0x0000005b7c5d7223 */ /* 0x000fe2000001004b */
[----:B------:R-:W-:Y:S02]  /*25a0*/  HADD2.F32 R75, -RZ, R19.H1_H1 ;  /* 0x30000013ff4b7230 */ /* 0x000fe40000004100 */
[----:B------:R-:W-:Y:S01]  /*25b0*/  FMUL.FTZ R74, R89, R74 ;  /* 0x0000004a594a7220 */ /* 0x000fe20000410000 */
[----:B------:R-:W-:-:S02]  /*25c0*/  F2FP.F16.F32.PACK_AB R89, R94, R119 ;  /* 0x000000775e59723e */ /* 0x000fc400000000ff */
[----:B------:R-:W-:Y:S01]  /*25d0*/  F2FP.F16.F32.PACK_AB R88, R122, R121 ;  /* 0x000000797a58723e */ /* 0x000fe200000000ff */
[----:B------:R-:W-:-:S05]  /*25e0*/  FMUL.FTZ R75, R124, R75 ;  /* 0x0000004b7c4b7220 */ /* 0x000fca0000410000 */
[----:B------:R-:W-:Y:S01]  /*25f0*/  F2FP.F16.F32.PACK_AB R91, R75, R74 ;  /* 0x0000004a4b5b723e */ /* 0x000fe200000000ff */
[----:B------:R-:W-:Y:S06]  /*2600*/  BRA `(.L_x_817) ;  /* 0x0000000400107947 */ /* 0x000fec0003800000 */
.L_x_816:
[--C-:B------:R-:W-:Y:S01]  /*2610*/  FFMA.FTZ R93, R9, UR4, R92.reuse ;  /* 0x00000004095d7c23 */ /* 0x100fe2000801005c */
[--C-:B------:R-:W-:Y:S01]  /*2620*/  FFMA.FTZ R94, R100, UR4, R92.reuse ;  /* 0x00000004645e7c23 */ /* 0x100fe2000801005c */
[----:B------:R-:W-:Y:S01]  /*2630*/  FFMA.FTZ R122, R106, UR4, R92 ;  /* 0x000000046a7a7c23 */ /* 0x000fe2000801005c */
[--C-:B-----5:R-:W-:Y:S02]  /*2640*/  HADD2.F32 R121, -RZ, R88.reuse.H1_H1 ;  /* 0x30000058ff797230 */ /* 0x120fe40000004100 */
[----:B------:R-:W-:Y:S01]  /*2650*/  FADD.FTZ R93, R102, -R93 ;  /* 0x8000005d665d7221 */ /* 0x000fe20000010000 */
[----:B------:R-:W-:Y:S01]  /*2660*/  FADD.FTZ R94, R97, -R94 ;  /* 0x8000005e615e7221 */ /* 0x000fe20000010000 */
[----:B------:R-:W-:Y:S02]  /*2670*/  FADD.FTZ R122, R99, -R122 ;  /* 0x8000007a637a7221 */ /* 0x000fe40000010000 */
[----:B------:R-:W-:Y:S01]  /*2680*/  FMUL.FTZ R93, R93, UR21 ;  /* 0x000000155d5d7c20 */ /* 0x000fe20008410000 */
[----:B------:R-:W-:Y:S01]  /*2690*/  FMUL.FTZ R119, R94, UR21 ;  /* 0x000000155e777c20 */ /* 0x000fe20008410000 */
[----:B------:R-:W-:-:S02]  /*26a0*/  HADD2.F32 R94, -RZ, R88.H0_H0 ;  /* 0x20000058ff5e7230 */ /* 0x000fc40000004100 */
[----:B------:R-:W-:Y:S01]  /*26b0*/  FMUL.FTZ R122, R122, UR21 ;  /* 0x000000157a7a7c20 */ /* 0x000fe20008410000 */
[----:B------:R-:W-:Y:S01]  /*26c0*/  FMUL.FTZ R95, R93, UR9 ;  /* 0x000000095d5f7c20 */ /* 0x000fe20008410000 */
[----:B------:R-:W-:Y:S01]  /*26d0*/  FMUL.FTZ R88, R119, UR9 ;  /* 0x0000000977587c20 */ /* 0x000fe20008410000 */
[--C-:B------:R-:W-:Y:S02]  /*26e0*/  HADD2.F32 R93, -RZ, R89.reuse.H0_H0 ;  /* 0x20000059ff5d7230 */ /* 0x100fe40000004100 */
[----:B------:R-:W-:Y:S01]  /*26f0*/  FFMA.FTZ R68, R95, R94, R68 ;  /* 0x0000005e5f447223 */ /* 0x000fe20000010044 */
[----:B------:R-:W-:Y:S01]  /*2700*/  FFMA.FTZ R94, R103, UR4, R92 ;  /* 0x00000004675e7c23 */ /* 0x000fe2000801005c */
[----:B------:R-:W-:Y:S02]  /*2710*/  HADD2.F32 R119, -RZ, R89.H1_H1 ;  /* 0x30000059ff777230 */ /* 0x000fe40000004100 */
[----:B------:R-:W-:Y:S01]  /*2720*/  FFMA.FTZ R69, R88, R121, R69 ;  /* 0x0000007958457223 */ /* 0x000fe20000010045 */
[----:B------:R-:W-:-:S04]  /*2730*/  FADD.FTZ R94, R101, -R94 ;  /* 0x8000005e655e7221 */ /* 0x000fc80000010000 */
[----:B------:R-:W-:-:S04]  /*2740*/  FMUL.FTZ R94, R94, UR21 ;  /* 0x000000155e5e7c20 */ /* 0x000fc80008410000 */
[----:B------:R-:W-:Y:S01]  /*2750*/  FMUL.FTZ R89, R94, UR9 ;  /* 0x000000095e597c20 */ /* 0x000fe20008410000 */
[----:B------:R-:W-:Y:S01]  /*2760*/  FMUL.FTZ R94, R122, UR9 ;  /* 0x000000097a5e7c20 */ /* 0x000fe20008410000 */
[----:B------:R-:W-:Y:S02]  /*2770*/  FFMA.FTZ R122, R115, UR4, R92 ;  /* 0x00000004737a7c23 */ /* 0x000fe4000801005c */
[----:B------:R-:W-:Y:S01]  /*2780*/  FFMA.FTZ R70, R89, R93, R70 ;  /* 0x0000005d59467223 */ /* 0x000fe20000010046 */
[----:B------:R-:W-:Y:S01]  /*2790*/  FFMA.FTZ R93, R114, UR4, R92 ;  /* 0x00000004725d7c23 */ /* 0x000fe2000801005c */
[----:B------:R-:W-:Y:S01]  /*27a0*/  FADD.FTZ R122, R113, -R122 ;  /* 0x8000007a717a7221 */ /* 0x000fe20000010000 */
[----:B------:R-:W-:Y:S02]  /*27b0*/  FFMA.FTZ R71, R94, R119, R71 ;  /* 0x000000775e477223 */ /* 0x000fe40000010047 */
[----:B------:R-:W-:Y:S01]  /*27c0*/  FADD.FTZ R93, R112, -R93 ;  /* 0x8000005d705d7221 */ /* 0x000fe20000010000 */
[----:B------:R-:W-:Y:S01]  /*27d0*/  FMUL.FTZ R119, R122, UR21 ;  /* 0x000000157a777c20 */ /* 0x000fe20008410000 */
[----:B------:R-:W-:-:S02]  /*27e0*/  HADD2.F32 R122, -RZ, R90.H1_H1 ;  /* 0x3000005aff7a7230 */ /* 0x000fc40000004100 */
[----:B------:R-:W-:Y:S01]  /*27f0*/  FMUL.FTZ R121, R93, UR21 ;  /* 0x000000155d797c20 */ /* 0x000fe20008410000 */
[----:B------:R-:W-:Y:S02]  /*2800*/  HADD2.F32 R93, -RZ, R90.H0_H0 ;  /* 0x2000005aff5d7230 */ /* 0x000fe40000004100 */
[----:B------:R-:W-:Y:S01]  /*2810*/  FMUL.FTZ R119, R119, UR9 ;  /* 0x0000000977777c20 */ /* 0x000fe20008410000 */
[----:B------:R-:W-:Y:S01]  /*2820*/  FMUL.FTZ R90, R121, UR9 ;  /* 0x00000009795a7c20 */ /* 0x000fe20008410000 */
[--C-:B------:R-:W-:Y:S02]  /*2830*/  HADD2.F32 R121, -RZ, R91.reuse.H1_H1 ;  /* 0x3000005bff797230 */ /* 0x100fe40000004100 */
[----:B------:R-:W-:Y:S01]  /*2840*/  FFMA.FTZ R72, R119, R93, R72 ;  /* 0x0000005d77487223 */ /* 0x000fe20000010048 */
[--C-:B------:R-:W-:Y:S01]  /*2850*/  FFMA.FTZ R93, R118, UR4, R92.reuse ;  /* 0x00000004765d7c23 */ /* 0x100fe2000801005c */
[----:B------:R-:W-:Y:S01]  /*2860*/  FFMA.FTZ R73, R90, R122, R73 ;  /* 0x0000007a5a497223 */ /* 0x000fe20000010049 */
[----:B------:R-:W-:Y:S01]  /*2870*/  FFMA.FTZ R122, R111, UR4, R92 ;  /* 0x000000046f7a7c23 */ /* 0x000fe2000801005c */
[----:B------:R-:W-:-:S02]  /*2880*/  HADD2.F32 R92, -RZ, R91.H0_H0 ;  /* 0x2000005bff5c7230 */ /* 0x000fc40000004100 */
[----:B------:R-:W-:Y:S01]  /*2890*/  FADD.FTZ R93, R116, -R93 ;  /* 0x8000005d745d7221 */ /* 0x000fe20000010000 */
[----:B------:R-:W-:-:S03]  /*28a0*/  FADD.FTZ R122, R109, -R122 ;  /* 0x8000007a6d7a7221 */ /* 0x000fc60000010000 */
[----:B------:R-:W-:Y:S01]  /*28b0*/  FMUL.FTZ R93, R93, UR21 ;  /* 0x000000155d5d7c20 */ /* 0x000fe20008410000 */
[----:B------:R-:W-:-:S04]  /*28c0*/  FMUL.FTZ R122, R122, UR21 ;  /* 0x000000157a7a7c20 */ /* 0x000fc80008410000 */
[----:B------:R-:W-:Y:S01]  /*28d0*/  FMUL.FTZ R91, R122, UR9 ;  /* 0x000000097a5b7c20 */ /* 0x000fe20008410000 */
[----:B------:R-:W-:-:S03]  /*28e0*/  FMUL.FTZ R122, R93, UR9 ;  /* 0x000000095d7a7c20 */ /* 0x000fc60008410000 */
[----:B------:R-:W-:Y:S01]  /*28f0*/  FFMA.FTZ R92, R91, R92, R74 ;  /* 0x0000005c5b5c7223 */ /* 0x000fe2000001004a */
[----:B------:R-:W-:Y:S01]  /*2900*/  FFMA.FTZ R93, R122, R121, R75 ;  /* 0x000000797a5d7223 */ /* 0x000fe2000001004b */
[--C-:B------:R-:W-:Y:S02]  /*2910*/  HADD2.F32 R74, -RZ, R19.reuse.H0_H0 ;  /* 0x20000013ff4a7230 */ /* 0x100fe40000004100 */
[----:B------:R-:W-:-:S03]  /*2920*/  HADD2.F32 R75, -RZ, R19.H1_H1 ;  /* 0x30000013ff4b7230 */ /* 0x000fc60000004100 */
[----:B------:R-:W-:Y:S02]  /*2930*/  FMUL.FTZ R91, R91, R74 ;  /* 0x0000004a5b5b7220 */ /* 0x000fe40000410000 */
[----:B------:R-:W-:Y:S01]  /*2940*/  FMUL.FTZ R74, R122, R75 ;  /* 0x0000004b7a4a7220 */ /* 0x000fe20000410000 */
[--C-:B------:R-:W-:Y:S02]  /*2950*/  HADD2.F32 R122, -RZ, R18.reuse.H0_H0 ;  /* 0x20000012ff7a7230 */ /* 0x100fe40000004100 */
[----:B------:R-:W-:Y:S02]  /*2960*/  HADD2.F32 R75, -RZ, R18.H1_H1 ;  /* 0x30000012ff4b7230 */ /* 0x000fe40000004100 */
[----:B------:R-:W-:Y:S01]  /*2970*/  F2FP.F16.F32.PACK_AB R91, R74, R91 ;  /* 0x0000005b4a5b723e */ /* 0x000fe200000000ff */
[----:B------:R-:W-:Y:S01]  /*2980*/  FMUL.FTZ R119, R119, R122 ;  /* 0x0000007a77777220 */ /* 0x000fe20000410000 */
[--C-:B------:R-:W-:Y:S02]  /*2990*/  HADD2.F32 R122, -RZ, R17.reuse.H0_H0 ;  /* 0x20000011ff7a7230 */ /* 0x100fe40000004100 */
[----:B------:R-:W-:Y:S01]  /*29a0*/  FMUL.FTZ R90, R90, R75 ;  /* 0x0000004b5a5a7220 */ /* 0x000fe20000410000 */
[----:B------:R-:W-:-:S02]  /*29b0*/  HADD2.F32 R75, -RZ, R17.H1_H1 ;  /* 0x30000011ff4b7230 */ /* 0x000fc40000004100 */
[----:B------:R-:W-:Y:S02]  /*29c0*/  FMUL.FTZ R89, R89, R122 ;  /* 0x0000007a59597220 */ /* 0x000fe40000410000 */
[----:B------:R-:W-:Y:S01]  /*29d0*/  F2FP.F16.F32.PACK_AB R90, R90, R119 ;  /* 0x000000775a5a723e */ /* 0x000fe200000000ff */
[----:B------:R-:W-:Y:S01]  /*29e0*/  FMUL.FTZ R122, R94, R75 ;  /* 0x0000004b5e7a7220 */ /* 0x000fe20000410000 */
[--C-:B------:R-:W-:Y:S02]  /*29f0*/  HADD2.F32 R94, -RZ, R16.reuse.H0_H0 ;  /* 0x20000010ff5e7230 */ /* 0x100fe40000004100 */
[----:B------:R-:W-:Y:S02]  /*2a00*/  HADD2.F32 R75, -RZ, R16.H1_H1 ;  /* 0x30000010ff4b7230 */ /* 0x000fe40000004100 */
[----:B------:R-:W-:Y:S01]  /*2a10*/  F2FP.F16.F32.PACK_AB R89, R122, R89 ;  /* 0x000000597a59723e */ /* 0x000fe200000000ff */
[----:B------:R-:W-:Y:S02]  /*2a20*/  FMUL.FTZ R94, R95, R94 ;  /* 0x0000005e5f5e7220 */ /* 0x000fe40000410000 */
[----:B------:R-:W-:-:S05]  /*2a30*/  FMUL.FTZ R75, R88, R75 ;  /* 0x0000004b584b7220 */ /* 0x000fca0000410000 */
[----:B------:R-:W-:-:S07]  /*2a40*/  F2FP.F16.F32.PACK_AB R88, R75, R94 ;  /* 0x0000005e4b58723e */ /* 0x000fce00000000ff */
.L_x_817:
[----:B------:R-:W0:Y:S08]  /*2a50*/  @P0 LDC.64 R94, c[0x0][0x478] ;  /* 0x00011e00ff5e0b82 */ /* 0x000e300000000a00 */
[----:B------:R-:W1:Y:S01]  /*2a60*/  LDC.64 R74, c[0x0][0x468] ;  /* 0x00011a00ff4a7b82 */ /* 0x000e620000000a00 */
[----:B0-----:R-:W-:-:S05]  /*2a70*/  @P0 IMAD.WIDE.U32 R94, R4, 0x10, R94 ;  /* 0x00000010045e0825 */ /* 0x001fca00078e005e */
[----:B------:R3:W-:Y:S01]  /*2a80*/  @P0 STG.E.128 desc[UR16][R94.64], R84 ;  /* 0x000000545e000986 */ /* 0x0007e2000c101d10 */
[----:B-1----:R-:W-:Y:S01]  /*2a90*/  IMAD.WIDE.U32 R122, R4, 0x10, R74 ;  /* 0x00000010047a7825 */ /* 0x002fe200078e004a */
[----:B------:R-:W-:Y:S02]  /*2aa0*/  MOV R74, R92 ;  /* 0x0000005c004a7202 */ /* 0x000fe40000000f00 */
[----:B------:R-:W-:Y:S02]  /*2ab0*/  MOV R75, R93 ;  /* 0x0000005d004b7202 */ /* 0x000fe40000000f00 */
[----:B------:R3:W-:Y:S01]  /*2ac0*/  STG.E.128 desc[UR16][R122.64], R88 ;  /* 0x000000587a007986 */ /* 0x0007e2000c101d10 */
[----:B------:R-:W-:Y:S05]  /*2ad0*/  BRA `(.L_x_815) ;  /* 0x00000014006c7947 */ /* 0x000fea0003800000 */
.L_x_810:
        /* <DEDUP_REMOVED lines=8> */
[--C-:B------:R-:W-:Y:S01]  /*2b60*/  FFMA.FTZ R93, R3, UR4, R92.reuse ;  /* 0x00000004035d7c23 */ /* 0x100fe2000801005c */
[----:B------:R-:W-:Y:S01]  /*2b70*/  FFMA.FTZ R94, R8, UR4, R92 ;  /* 0x00000004085e7c23 */ /* 0x000fe2000801005c */
[----:B-----5:R-:W-:Y:S02]  /*2b80*/  HADD2.F32 R119, -RZ, R88.H1_H1 ;  /* 0x30000058ff777230 */ /* 0x020fe40000004100 */
[----:B------:R-:W-:Y:S01]  /*2b90*/  FADD.FTZ R122, R6, -R93 ;  /* 0x8000005d067a7221 */ /* 0x000fe20000010000 */
[----:B------:R-:W-:Y:S01]  /*2ba0*/  FADD.FTZ R95, R7, -R94 ;  /* 0x8000005e075f7221 */ /* 0x000fe20000010000 */
[--C-:B------:R-:W-:Y:S02]  /*2bb0*/  HADD2.F32 R93, -RZ, R76.reuse.H0_H0 ;  /* 0x2000004cff5d7230 */ /* 0x100fe40000004100 */
[----:B------:R-:W-:Y:S02]  /*2bc0*/  HADD2.F32 R94, -RZ, R76.H1_H1 ;  /* 0x3000004cff5e7230 */ /* 0x000fe40000004100 */
[----:B------:R-:W-:-:S02]  /*2bd0*/  HADD2.F32 R124, -RZ, R27.H0_H0 ;  /* 0x2000001bff7c7230 */ /* 0x000fc40000004100 */
[----:B------:R-:W-:Y:S01]  /*2be0*/  FFMA.FTZ R93, R122, UR21, R93 ;  /* 0x000000157a5d7c23 */ /* 0x000fe2000801005d */
[----:B------:R-:W-:Y:S01]  /*2bf0*/  FFMA.FTZ R95, R95, UR21, R94 ;  /* 0x000000155f5f7c23 */ /* 0x000fe2000801005e */
[----:B------:R-:W-:Y:S02]  /*2c00*/  HADD2.F32 R94, -RZ, R88.H0_H0 ;  /* 0x20000058ff5e7230 */ /* 0x000fe40000004100 */
[----:B------:R-:W-:Y:S01]  /*2c10*/  FMUL.FTZ R93, R93, UR9 ;  /* 0x000000095d5d7c20 */ /* 0x000fe20008410000 */
[----:B------:R-:W-:Y:S01]  /*2c20*/  FMUL.FTZ R88, R95, UR9 ;  /* 0x000000095f587c20 */ /* 0x000fe20008410000 */
[----:B------:R-:W-:Y:S02]  /*2c30*/  FFMA.FTZ R95, R5, UR4, R92 ;  /* 0x00000004055f7c23 */ /* 0x000fe4000801005c */
[----:B------:R-:W-:Y:S01]  /*2c40*/  FFMA.FTZ R60, R93, R94, R60 ;  /* 0x0000005e5d3c7223 */ /* 0x000fe2000001003c */
[----:B------:R-:W-:Y:S02]  /*2c50*/  HADD2.F32 R94, -RZ, R77.H0_H0 ;  /* 0x2000004dff5e7230 */ /* 0x000fe40000004100 */
[----:B------:R-:W-:Y:S01]  /*2c60*/  FFMA.FTZ R61, R88, R119, R61 ;  /* 0x00000077583d7223 */ /* 0x000fe2000001003d */
[----:B------:R-:W-:Y:S01]  /*2c70*/  FADD.FTZ R95, R10, -R95 ;  /* 0x8000005f0a5f7221 */ /* 0x000fe20000010000 */
[----:B------:R-:W-:-:S02]  /*2c80*/  HADD2.F32 R119, -RZ, R89.H0_H0 ;  /* 0x20000059ff777230 */ /* 0x000fc40000004100 */
[----:B------:R-:W-:Y:S02]  /*2c90*/  HADD2.F32 R89, -RZ, R89.H1_H1 ;  /* 0x30000059ff597230 */ /* 0x000fe40000004100 */
[----:B------:R-:W-:Y:S01]  /*2ca0*/  FFMA.FTZ R94, R95, UR21, R94 ;  /* 0x000000155f5e7c23 */ /* 0x000fe2000801005e */
[----:B------:R-:W-:-:S04]  /*2cb0*/  FFMA.FTZ R95, R98, UR4, R92 ;  /* 0x00000004625f7c23 */ /* 0x000fc8000801005c */
[----:B------:R-:W-:Y:S01]  /*2cc0*/  FADD.FTZ R121, R96, -R95 ;  /* 0x8000005f60797221 */ /* 0x000fe20000010000 */
[----:B------:R-:W-:Y:S01]  /*2cd0*/  FMUL.FTZ R95, R94, UR9 ;  /* 0x000000095e5f7c20 */ /* 0x000fe20008410000 */
[----:B------:R-:W-:-:S03]  /*2ce0*/  HADD2.F32 R94, -RZ, R77.H1_H1 ;  /* 0x3000004dff5e7230 */ /* 0x000fc60000004100 */
[----:B------:R-:W-:Y:S01]  /*2cf0*/  FFMA.FTZ R62, R95, R119, R62 ;  /* 0x000000775f3e7223 */ /* 0x000fe2000001003e */
[----:B------:R-:W-:Y:S01]  /*2d00*/  FFMA.FTZ R119, R11, UR4, R92 ;  /* 0x000000040b777c23 */ /* 0x000fe2000801005c */
[----:B------:R-:W-:Y:S01]  /*2d10*/  FFMA.FTZ R94, R121, UR21, R94 ;  /* 0x00000015795e7c23 */ /* 0x000fe2000801005e */
[----:B------:R-:W-:Y:S02]  /*2d20*/  HADD2.F32 R121, -RZ, R90.H1_H1 ;  /* 0x3000005aff797230 */ /* 0x000fe40000004100 */
[----:B------:R-:W-:Y:S01]  /*2d30*/  FADD.FTZ R122, R104, -R119 ;  /* 0x80000077687a7221 */ /* 0x000fe20000010000 */
[----:B------:R-:W-:Y:S02]  /*2d40*/  HADD2.F32 R119, -RZ, R78.H0_H0 ;  /* 0x2000004eff777230 */ /* 0x000fe40000004100 */
[----:B------:R-:W-:-:S03]  /*2d50*/  FMUL.FTZ R94, R94, UR9 ;  /* 0x000000095e5e7c20 */ /* 0x000fc60008410000 */
[----:B------:R-:W-:Y:S01]  /*2d60*/  FFMA.FTZ R119, R122, UR21, R119 ;  /* 0x000000157a777c23 */ /* 0x000fe20008010077 */
[----:B------:R-:W-:-:S03]  /*2d70*/  FFMA.FTZ R63, R94, R89, R63 ;  /* 0x000000595e3f7223 */ /* 0x000fc6000001003f */
[----:B------:R-:W-:Y:S01]  /*2d80*/  FMUL.FTZ R89, R119, UR9 ;  /* 0x0000000977597c20 */ /* 0x000fe20008410000 */
[----:B------:R-:W-:-:S05]  /*2d90*/  HADD2.F32 R119, -RZ, R90.H0_H0 ;  /* 0x2000005aff777230 */ /* 0x000fca0000004100 */
[----:B------:R-:W-:Y:S01]  /*2da0*/  FFMA.FTZ R64, R89, R119, R64 ;  /* 0x0000007759407223 */ /* 0x000fe20000010040 */
[----:B------:R-:W-:-:S04]  /*2db0*/  FFMA.FTZ R119, R110, UR4, R92 ;  /* 0x000000046e777c23 */ /* 0x000fc8000801005c */
[----:B------:R-:W-:Y:S01]  /*2dc0*/  FADD.FTZ R122, R108, -R119 ;  /* 0x800000776c7a7221 */ /* 0x000fe20000010000 */
[----:B------:R-:W-:-:S05]  /*2dd0*/  HADD2.F32 R119, -RZ, R78.H1_H1 ;  /* 0x3000004eff777230 */ /* 0x000fca0000004100 */
[----:B------:R-:W-:Y:S01]  /*2de0*/  FFMA.FTZ R119, R122, UR21, R119 ;  /* 0x000000157a777c23 */ /* 0x000fe20008010077 */
[----:B------:R-:W-:-:S03]  /*2df0*/  FFMA.FTZ R122, R107, UR4, R92 ;  /* 0x000000046b7a7c23 */ /* 0x000fc6000801005c */
[----:B------:R-:W-:Y:S01]  /*2e00*/  FMUL.FTZ R90, R119, UR9 ;  /* 0x00000009775a7c20 */ /* 0x000fe20008410000 */
[----:B------:R-:W-:Y:S02]  /*2e10*/  HADD2.F32 R119, -RZ, R79.H0_H0 ;  /* 0x2000004fff777230 */ /* 0x000fe40000004100 */
[----:B------:R-:W-:Y:S01]  /*2e20*/  FADD.FTZ R122, R105, -R122 ;  /* 0x8000007a697a7221 */ /* 0x000fe20000010000 */
[----:B------:R-:W-:Y:S01]  /*2e30*/  FFMA.FTZ R65, R90, R121, R65 ;  /* 0x000000795a417223 */ /* 0x000fe20000010041 */
[--C-:B------:R-:W-:Y:S02]  /*2e40*/  HADD2.F32 R121, -RZ, R91.reuse.H0_H0 ;  /* 0x2000005bff797230 */ /* 0x100fe40000004100 */
[----:B------:R-:W-:Y:S01]  /*2e50*/  FFMA.FTZ R119, R122, UR21, R119 ;  /* 0x000000157a777c23 */ /* 0x000fe20008010077 */
[----:B------:R-:W-:Y:S01]  /*2e60*/  FFMA.FTZ R122, R120, UR4, R92 ;  /* 0x00000004787a7c23 */ /* 0x000fe2000801005c */
[----:B------:R-:W-:Y:S02]  /*2e70*/  HADD2.F32 R91, -RZ, R91.H1_H1 ;  /* 0x3000005bff5b7230 */ /* 0x000fe40000004100 */
[----:B------:R-:W-:Y:S01]  /*2e80*/  FMUL.FTZ R119, R119, UR9 ;  /* 0x0000000977777c20 */ /* 0x000fe20008410000 */
[----:B------:R-:W-:-:S03]  /*2e90*/  FADD.FTZ R122, R117, -R122 ;  /* 0x8000007a757a7221 */ /* 0x000fc60000010000 */
[----:B------:R-:W-:Y:S01]  /*2ea0*/  FFMA.FTZ R66, R119, R121, R66 ;  /* 0x0000007977427223 */ /* 0x000fe20000010042 */
[----:B------:R-:W-:-:S05]  /*2eb0*/  HADD2.F32 R121, -RZ, R79.H1_H1 ;  /* 0x3000004fff797230 */ /* 0x000fca0000004100 */
[----:B------:R-:W-:-:S04]  /*2ec0*/  FFMA.FTZ R121, R122, UR21, R121 ;  /* 0x000000157a797c23 */ /* 0x000fc80008010079 */
[----:B------:R-:W-:-:S04]  /*2ed0*/  FMUL.FTZ R122, R121, UR9 ;  /* 0x00000009797a7c20 */ /* 0x000fc80008410000 */
[----:B------:R-:W-:Y:S01]  /*2ee0*/  FFMA.FTZ R67, R122, R91, R67 ;  /* 0x0000005b7a437223 */ /* 0x000fe20000010043 */
[----:B------:R-:W-:Y:S01]  /*2ef0*/  FMUL.FTZ R91, R124, R119 ;  /* 0x000000777c5b7220 */ /* 0x000fe20000410000 */
[----:B------:R-:W-:Y:S02]  /*2f00*/  HADD2.F32 R119, -RZ, R27.H1_H1 ;  /* 0x3000001bff777230 */ /* 0x000fe40000004100 */
[----:B------:R-:W-:-:S03]  /*2f10*/  HADD2.F32 R124, -RZ, R26.H0_H0 ;  /* 0x2000001aff7c7230 */ /* 0x000fc60000004100 */
[----:B------:R-:W-:Y:S01]  /*2f20*/  FMUL.FTZ R122, R119, R122 ;  /* 0x0000007a777a7220 */ /* 0x000fe20000410000 */
[----:B------:R-:W-:Y:S02]  /*2f30*/  HADD2.F32 R119, -RZ, R26.H1_H1 ;  /* 0x3000001aff777230 */ /* 0x000fe40000004100 */
[----:B------:R-:W-:Y:S01]  /*2f40*/  FMUL.FTZ R89, R124, R89 ;  /* 0x000000597c597220 */ /* 0x000fe20000410000 */
[--C-:B------:R-:W-:Y:S01]  /*2f50*/  HADD2.F32 R124, -RZ, R25.reuse.H0_H0 ;  /* 0x20000019ff7c7230 */ /* 0x100fe20000004100 */
[----:B------:R-:W-:Y:S01]  /*2f60*/  F2FP.F16.F32.PACK_AB R91, R122, R91 ;  /* 0x0000005b7a5b723e */ /* 0x000fe200000000ff */
[----:B------:R-:W-:Y:S01]  /*2f70*/  FMUL.FTZ R90, R119, R90 ;  /* 0x0000005a775a7220 */ /* 0x000fe20000410000 */
[----:B------:R-:W-:Y:S02]  /*2f80*/  HADD2.F32 R119, -RZ, R25.H1_H1 ;  /* 0x30000019ff777230 */ /* 0x000fe40000004100 */
[----:B------:R-:W-:Y:S01]  /*2f90*/  FMUL.FTZ R95, R124, R95 ;  /* 0x0000005f7c5f7220 */ /* 0x000fe20000410000 */
[--C-:B------:R-:W-:Y:S01]  /*2fa0*/  HADD2.F32 R124, -RZ, R24.reuse.H0_H0 ;  /* 0x20000018ff7c7230 */ /* 0x100fe20000004100 */
[----:B------:R-:W-:Y:S01]  /*2fb0*/  F2FP.F16.F32.PACK_AB R90, R90, R89 ;  /* 0x000000595a5a723e */ /* 0x000fe200000000ff */
[----:B------:R-:W-:Y:S01]  /*2fc0*/  FMUL.FTZ R94, R119, R94 ;  /* 0x0000005e775e7220 */ /* 0x000fe20000410000 */
[----:B------:R-:W-:-:S02]  /*2fd0*/  HADD2.F32 R119, -RZ, R24.H1_H1 ;  /* 0x30000018ff777230 */ /* 0x000fc40000004100 */
[----:B------:R-:W-:Y:S02]  /*2fe0*/  FMUL.FTZ R93, R124, R93 ;  /* 0x0000005d7c5d7220 */ /* 0x000fe40000410000 */
[----:B------:R-:W-:Y:S01]  /*2ff0*/  F2FP.F16.F32.PACK_AB R89, R94, R95 ;  /* 0x0000005f5e59723e */ /* 0x000fe200000000ff */
[----:B------:R-:W-:-:S05]  /*3000*/  FMUL.FTZ R88, R119, R88 ;  /* 0x0000005877587220 */ /* 0x000fca0000410000 */
[----:B------:R-:W-:Y:S01]  /*3010*/  F2FP.F16.F32.PACK_AB R88, R88, R93 ;  /* 0x0000005d5858723e */ /* 0x000fe200000000ff */
[----:B------:R-:W-:Y:S06]  /*3020*/  BRA `(.L_x_821) ;  /* 0x0000000400407947 */ /* 0x000fec0003800000 */
.L_x_820:
[--C-:B------:R-:W-:Y:S01]  /*3030*/  FFMA.FTZ R84, R107, UR4, R92.reuse ;  /* 0x000000046b547c23 */ /* 0x100fe2000801005c */
[----:B------:R-:W-:Y:S01]  /*3040*/  FFMA.FTZ R86, R120, UR4, R92 ;  /* 0x0000000478567c23 */ /* 0x000fe2000801005c */
[--C-:B-----5:R-:W-:Y:S02]  /*3050*/  HADD2.F32 R85, -RZ, R79.reuse.H0_H0 ;  /* 0x2000004fff557230 */ /* 0x120fe40000004100 */
[----:B------:R-:W-:Y:S01]  /*3060*/  FADD.FTZ R84, R105, -R84 ;  /* 0x8000005469547221 */ /* 0x000fe20000010000 */
[----:B------:R-:W-:Y:S02]  /*3070*/  HADD2.F32 R87, -RZ, R79.H1_H1 ;  /* 0x3000004fff577230 */ /* 0x000fe40000004100 */
[----:B------:R-:W-:Y:S01]  /*3080*/  FADD.FTZ R86, R117, -R86 ;  /* 0x8000005675567221 */ /* 0x000fe20000010000 */
[----:B------:R-:W-:Y:S02]  /*3090*/  HADD2.F32 R94, -RZ, R78.H1_H1 ;  /* 0x3000004eff5e7230 */ /* 0x000fe40000004100 */
[----:B------:R-:W-:Y:S01]  /*30a0*/  FFMA.FTZ R85, R84, UR21, R85 ;  /* 0x0000001554557c23 */ /* 0x000fe20008010055 */
[----:B------:R-:W-:-:S02]  /*30b0*/  HADD2.F32 R84, -RZ, R91.H0_H0 ;  /* 0x2000005bff547230 */ /* 0x000fc40000004100 */
[----:B------:R-:W-:Y:S01]  /*30c0*/  FFMA.FTZ R86, R86, UR21, R87 ;  /* 0x0000001556567c23 */ /* 0x000fe20008010057 */
[----:B------:R-:W-:Y:S02]  /*30d0*/  HADD2.F32 R91, -RZ, R91.H1_H1 ;  /* 0x3000005bff5b7230 */ /* 0x000fe40000004100 */
[----:B------:R-:W-:Y:S01]  /*30e0*/  FMUL.FTZ R93, R85, UR9 ;  /* 0x00000009555d7c20 */ /* 0x000fe20008410000 */
[----:B------:R-:W-:Y:S01]  /*30f0*/  HADD2.F32 R119, -RZ, R27.H1_H1 ;  /* 0x3000001bff777230 */ /* 0x000fe20000004100 */
[C---:B------:R-:W-:Y:S01]  /*3100*/  F2FP.F16.F32.PACK_AB R87, R86.reuse, R85 ;  /* 0x000000555657723e */ /* 0x040fe200000000ff */
[----:B------:R-:W-:Y:S01]  /*3110*/  FFMA.FTZ R85, R11, UR4, R92 ;  /* 0x000000040b557c23 */ /* 0x000fe2000801005c */
[----:B------:R-:W-:Y:S01]  /*3120*/  FFMA.FTZ R66, R93, R84, R66 ;  /* 0x000000545d427223 */ /* 0x000fe20000010042 */
[----:B------:R-:W-:Y:S01]  /*3130*/  FMUL.FTZ R84, R86, UR9 ;  /* 0x0000000956547c20 */ /* 0x000fe20008410000 */
[----:B------:R-:W-:Y:S02]  /*3140*/  HADD2.F32 R86, -RZ, R78.H0_H0 ;  /* 0x2000004eff567230 */ /* 0x000fe40000004100 */
[----:B------:R-:W-:Y:S01]  /*3150*/  FADD.FTZ R85, R104, -R85 ;  /* 0x8000005568557221 */ /* 0x000fe20000010000 */
[----:B------:R-:W-:-:S03]  /*3160*/  FFMA.FTZ R67, R84, R91, R67 ;  /* 0x0000005b54437223 */ /* 0x000fc60000010043 */
[----:B------:R-:W-:Y:S01]  /*3170*/  FFMA.FTZ R86, R85, UR21, R86 ;  /* 0x0000001555567c23 */ /* 0x000fe20008010056 */
[----:B------:R-:W-:-:S03]  /*3180*/  FFMA.FTZ R85, R110, UR4, R92 ;  /* 0x000000046e557c23 */ /* 0x000fc6000801005c */
[----:B------:R-:W-:Y:S01]  /*3190*/  FMUL.FTZ R91, R86, UR9 ;  /* 0x00000009565b7c20 */ /* 0x000fe20008410000 */
[----:B------:R-:W-:-:S04]  /*31a0*/  FADD.FTZ R85, R108, -R85 ;  /* 0x800000556c557221 */ /* 0x000fc80000010000 */
[----:B------:R-:W-:Y:S01]  /*31b0*/  FFMA.FTZ R95, R85, UR21, R94 ;  /* 0x00000015555f7c23 */ /* 0x000fe2000801005e */
[--C-:B------:R-:W-:Y:S02]  /*31c0*/  HADD2.F32 R85, -RZ, R90.reuse.H0_H0 ;  /* 0x2000005aff557230 */ /* 0x100fe40000004100 */
[----:B------:R-:W-:Y:S02]  /*31d0*/  HADD2.F32 R90, -RZ, R90.H1_H1 ;  /* 0x3000005aff5a7230 */ /* 0x000fe40000004100 */
[C---:B------:R-:W-:Y:S01]  /*31e0*/  FMUL.FTZ R122, R95.reuse, UR9 ;  /* 0x000000095f7a7c20 */ /* 0x040fe20008410000 */
[----:B------:R-:W-:Y:S01]  /*31f0*/  F2FP.F16.F32.PACK_AB R86, R95, R86 ;  /* 0x000000565f56723e */ /* 0x000fe200000000ff */
[----:B------:R-:W-:Y:S01]  /*3200*/  FFMA.FTZ R64, R91, R85, R64 ;  /* 0x000000555b407223 */ /* 0x000fe20000010040 */
[----:B------:R-:W-:Y:S01]  /*3210*/  FFMA.FTZ R85, R5, UR4, R92 ;  /* 0x0000000405557c23 */ /* 0x000fe2000801005c */
[----:B------:R-:W-:Y:S01]  /*3220*/  FFMA.FTZ R65, R122, R90, R65 ;  /* 0x0000005a7a417223 */ /* 0x000fe20000010041 */
[----:B------:R-:W-:-:S02]  /*3230*/  HADD2.F32 R90, -RZ, R77.H0_H0 ;  /* 0x2000004dff5a7230 */ /* 0x000fc40000004100 */
[----:B------:R-:W-:Y:S01]  /*3240*/  FFMA.FTZ R95, R98, UR4, R92 ;  /* 0x00000004625f7c23 */ /* 0x000fe2000801005c */
[----:B------:R-:W-:-:S03]  /*3250*/  FADD.FTZ R85, R10, -R85 ;  /* 0x800000550a557221 */ /* 0x000fc60000010000 */
[----:B------:R-:W-:Y:S01]  /*3260*/  FADD.FTZ R95, R96, -R95 ;  /* 0x8000005f605f7221 */ /* 0x000fe20000010000 */
[----:B------:R-:W-:Y:S01]  /*3270*/  FFMA.FTZ R85, R85, UR21, R90 ;  /* 0x0000001555557c23 */ /* 0x000fe2000801005a */
[----:B------:R-:W-:-:S05]  /*3280*/  HADD2.F32 R90, -RZ, R77.H1_H1 ;  /* 0x3000004dff5a7230 */ /* 0x000fca0000004100 */
[----:B------:R-:W-:Y:S01]  /*3290*/  FFMA.FTZ R94, R95, UR21, R90 ;  /* 0x000000155f5e7c23 */ /* 0x000fe2000801005a */
[--C-:B------:R-:W-:Y:S02]  /*32a0*/  HADD2.F32 R90, -RZ, R89.reuse.H0_H0 ;  /* 0x20000059ff5a7230 */ /* 0x100fe40000004100 */
[----:B------:R-:W-:Y:S01]  /*32b0*/  FMUL.FTZ R95, R85, UR9 ;  /* 0x00000009555f7c20 */ /* 0x000fe20008410000 */
[----:B------:R-:W-:Y:S02]  /*32c0*/  HADD2.F32 R89, -RZ, R89.H1_H1 ;  /* 0x30000059ff597230 */ /* 0x000fe40000004100 */
[C---:B------:R-:W-:Y:S01]  /*32d0*/  FMUL.FTZ R124, R94.reuse, UR9 ;  /* 0x000000095e7c7c20 */ /* 0x040fe20008410000 */
[----:B------:R-:W-:Y:S01]  /*32e0*/  F2FP.F16.F32.PACK_AB R85, R94, R85 ;  /* 0x000000555e55723e */ /* 0x000fe200000000ff */
[----:B------:R-:W-:Y:S01]  /*32f0*/  FFMA.FTZ R62, R95, R90, R62 ;  /* 0x0000005a5f3e7223 */ /* 0x000fe2000001003e */
[----:B------:R-:W-:Y:S02]  /*3300*/  HADD2.F32 R90, -RZ, R76.H0_H0 ;  /* 0x2000004cff5a7230 */ /* 0x000fe40000004100 */
[----:B------:R-:W-:Y:S01]  /*3310*/  FFMA.FTZ R63, R124, R89, R63 ;  /* 0x000000597c3f7223 */ /* 0x000fe2000001003f */
[----:B------:R-:W-:Y:S01]  /*3320*/  FFMA.FTZ R89, R3, UR4, R92 ;  /* 0x0000000403597c23 */ /* 0x000fe2000801005c */
[----:B------:R-:W-:-:S03]  /*3330*/  HADD2.F32 R94, -RZ, R26.H0_H0 ;  /* 0x2000001aff5e7230 */ /* 0x000fc60000004100 */
[----:B------:R-:W-:Y:S02]  /*3340*/  FADD.FTZ R89, R6, -R89 ;  /* 0x8000005906597221 */ /* 0x000fe40000010000 */
[----:B------:R-:W-:Y:S01]  /*3350*/  FMUL.FTZ R94, R94, R91 ;  /* 0x0000005b5e5e7220 */ /* 0x000fe20000410000 */
[----:B------:R-:W-:Y:S02]  /*3360*/  HADD2.F32 R91, -RZ, R25.H1_H1 ;  /* 0x30000019ff5b7230 */ /* 0x000fe40000004100 */
[----:B------:R-:W-:Y:S01]  /*3370*/  FFMA.FTZ R89, R89, UR21, R90 ;  /* 0x0000001559597c23 */ /* 0x000fe2000801005a */
[----:B------:R-:W-:-:S03]  /*3380*/  HADD2.F32 R90, -RZ, R27.H0_H0 ;  /* 0x2000001bff5a7230 */ /* 0x000fc60000004100 */
[----:B------:R-:W-:Y:S02]  /*3390*/  FMUL.FTZ R121, R89, UR9 ;  /* 0x0000000959797c20 */ /* 0x000fe40008410000 */
[----:B------:R-:W-:Y:S01]  /*33a0*/  FMUL.FTZ R93, R90, R93 ;  /* 0x0000005d5a5d7220 */ /* 0x000fe20000410000 */
[----:B------:R-:W-:Y:S01]  /*33b0*/  FMUL.FTZ R90, R119, R84 ;  /* 0x00000054775a7220 */ /* 0x000fe20000410000 */
[----:B------:R-:W-:Y:S02]  /*33c0*/  HADD2.F32 R84, -RZ, R25.H0_H0 ;  /* 0x20000019ff547230 */ /* 0x000fe40000004100 */
[----:B------:R-:W-:-:S03]  /*33d0*/  HADD2.F32 R119, -RZ, R26.H1_H1 ;  /* 0x3000001aff777230 */ /* 0x000fc60000004100 */
[----:B------:R-:W-:Y:S01]  /*33e0*/  FMUL.FTZ R95, R84, R95 ;  /* 0x0000005f545f7220 */ /* 0x000fe20000410000 */
[----:B------:R-:W-:Y:S02]  /*33f0*/  HADD2.F32 R84, -RZ, R88.H0_H0 ;  /* 0x20000058ff547230 */ /* 0x000fe40000004100 */
[----:B------:R-:W-:Y:S01]  /*3400*/  FMUL.FTZ R119, R119, R122 ;  /* 0x0000007a77777220 */ /* 0x000fe20000410000 */
[----:B------:R-:W-:Y:S01]  /*3410*/  FMUL.FTZ R122, R91, R124 ;  /* 0x0000007c5b7a7220 */ /* 0x000fe20000410000 */
[----:B------:R-:W-:Y:S02]  /*3420*/  HADD2.F32 R91, -RZ, R76.H1_H1 ;  /* 0x3000004cff5b7230 */ /* 0x000fe40000004100 */
[----:B------:R-:W-:Y:S01]  /*3430*/  FFMA.FTZ R60, R121, R84, R60 ;  /* 0x00000054793c7223 */ /* 0x000fe2000001003c */
[----:B------:R-:W-:-:S05]  /*3440*/  HADD2.F32 R84, -RZ, R24.H0_H0 ;  /* 0x20000018ff547230 */ /* 0x000fca0000004100 */
[----:B------:R-:W-:Y:S01]  /*3450*/  FMUL.FTZ R121, R84, R121 ;  /* 0x0000007954797220 */ /* 0x000fe20000410000 */
[----:B------:R-:W-:-:S04]  /*3460*/  FFMA.FTZ R84, R8, UR4, R92 ;  /* 0x0000000408547c23 */ /* 0x000fc8000801005c */
[----:B------:R-:W-:-:S04]  /*3470*/  FADD.FTZ R84, R7, -R84 ;  /* 0x8000005407547221 */ /* 0x000fc80000010000 */
[----:B------:R-:W-:Y:S01]  /*3480*/  FFMA.FTZ R84, R84, UR21, R91 ;  /* 0x0000001554547c23 */ /* 0x000fe2000801005b */
[----:B------:R-:W-:-:S03]  /*3490*/  HADD2.F32 R91, -RZ, R88.H1_H1 ;  /* 0x30000058ff5b7230 */ /* 0x000fc60000004100 */
[C---:B------:R-:W-:Y:S01]  /*34a0*/  FMUL.FTZ R88, R84.reuse, UR9 ;  /* 0x0000000954587c20 */ /* 0x040fe20008410000 */
[----:B------:R-:W-:Y:S02]  /*34b0*/  F2FP.F16.F32.PACK_AB R84, R84, R89 ;  /* 0x000000595454723e */ /* 0x000fe400000000ff */
[----:B------:R-:W-:Y:S01]  /*34c0*/  F2FP.F16.F32.PACK_AB R89, R122, R95 ;  /* 0x0000005f7a59723e */ /* 0x000fe200000000ff */
[----:B------:R-:W-:Y:S01]  /*34d0*/  FFMA.FTZ R61, R88, R91, R61 ;  /* 0x0000005b583d7223 */ /* 0x000fe2000001003d */
[----:B------:R-:W-:-:S05]  /*34e0*/  HADD2.F32 R91, -RZ, R24.H1_H1 ;  /* 0x30000018ff5b7230 */ /* 0x000fca0000004100 */
[----:B------:R-:W-:Y:S01]  /*34f0*/  FMUL.FTZ R88, R91, R88 ;  /* 0x000000585b587220 */ /* 0x000fe20000410000 */
[----:B------:R-:W-:Y:S02]  /*3500*/  F2FP.F16.F32.PACK_AB R91, R90, R93 ;  /* 0x0000005d5a5b723e */ /* 0x000fe400000000ff */
[----:B------:R-:W-:Y:S02]  /*3510*/  F2FP.F16.F32.PACK_AB R90, R119, R94 ;  /* 0x0000005e775a723e */ /* 0x000fe400000000ff */
[----:B------:R-:W-:-:S07]  /*3520*/  F2FP.F16.F32.PACK_AB R88, R88, R121 ;  /* 0x000000795858723e */ /* 0x000fce00000000ff */
.L_x_821:
        /* <DEDUP_REMOVED lines=9> */
.L_x_819:
[----:B------:R-:W-:Y:S05]  /*35c0*/  BSYNC.RECONVERGENT B1 ;  /* 0x0000000000017941 */ /* 0x000fea0003800200 */
.L_x_818:
        /* <DEDUP_REMOVED lines=8> */
[--C-:B-----5:R-:W-:Y:S02]  /*3650*/  HADD2.F32 R84, -RZ, R82.reuse.H0_H0 ;  /* 0x20000052ff547230 */ /* 0x120fe40000004100 */
[--C-:B------:R-:W-:Y:S01]  /*3660*/  FFMA.FTZ R87, R114, UR4, R92.reuse ;  /* 0x0000000472577c23 */ /* 0x100fe2000801005c */
[----:B------:R-:W-:Y:S01]  /*3670*/  FFMA.FTZ R94, R106, UR4, R92 ;  /* 0x000000046a5e7c23 */ /* 0x000fe2000801005c */
[----:B------:R-:W-:Y:S01]  /*3680*/  FADD.FTZ R85, R113, -R86 ;  /* 0x8000005671557221 */ /* 0x000fe20000010000 */
[----:B------:R-:W-:Y:S01]  /*3690*/  FFMA.FTZ R122, R100, UR4, R92 ;  /* 0x00000004647a7c23 */ /* 0x000fe2000801005c */
[----:B------:R-:W-:Y:S01]  /*36a0*/  FADD.FTZ R86, R112, -R87 ;  /* 0x8000005770567221 */ /* 0x000fe20000010000 */
[----:B------:R-:W-:Y:S01]  /*36b0*/  FADD.FTZ R94, R99, -R94 ;  /* 0x8000005e635e7221 */ /* 0x000fe20000010000 */
[----:B------:R-:W-:Y:S01]  /*36c0*/  FFMA.FTZ R84, R85, UR21, R84 ;  /* 0x0000001555547c23 */ /* 0x000fe20008010054 */
[----:B------:R-:W-:-:S02]  /*36d0*/  HADD2.F32 R85, -RZ, R82.H1_H1 ;  /* 0x30000052ff557230 */ /* 0x000fc40000004100 */
[----:B------:R-:W-:Y:S01]  /*36e0*/  FADD.FTZ R122, R97, -R122 ;  /* 0x8000007a617a7221 */ /* 0x000fe20000010000 */
[----:B------:R-:W-:Y:S02]  /*36f0*/  HADD2.F32 R121, -RZ, R18.H1_H1 ;  /* 0x30000012ff797230 */ /* 0x000fe40000004100 */
[----:B------:R-:W-:Y:S01]  /*3700*/  FMUL.FTZ R87, R84, UR9 ;  /* 0x0000000954577c20 */ /* 0x000fe20008410000 */
[----:B------:R-:W-:Y:S01]  /*3710*/  FFMA.FTZ R93, R86, UR21, R85 ;  /* 0x00000015565d7c23 */ /* 0x000fe20008010055 */
[----:B------:R-:W-:-:S04]  /*3720*/  HADD2.F32 R85, -RZ, R90.H0_H0 ;  /* 0x2000005aff557230 */ /* 0x000fc80000004100 */
[----:B------:R-:W-:Y:S01]  /*3730*/  F2FP.F16.F32.PACK_AB R86, R93, R84 ;  /* 0x000000545d56723e */ /* 0x000fe200000000ff */
[----:B------:R-:W-:Y:S01]  /*3740*/  FFMA.FTZ R72, R87, R85, R72 ;  /* 0x0000005557487223 */ /* 0x000fe20000010048 */
[----:B------:R-:W-:Y:S02]  /*3750*/  HADD2.F32 R85, -RZ, R90.H1_H1 ;  /* 0x3000005aff557230 */ /* 0x000fe40000004100 */
[----:B------:R-:W-:Y:S01]  /*3760*/  FMUL.FTZ R90, R93, UR9 ;  /* 0x000000095d5a7c20 */ /* 0x000fe20008410000 */
[----:B------:R-:W-:-:S03]  /*3770*/  FFMA.FTZ R84, R103, UR4, R92 ;  /* 0x0000000467547c23 */ /* 0x000fc6000801005c */
[----:B------:R-:W-:Y:S01]  /*3780*/  FFMA.FTZ R73, R90, R85, R73 ;  /* 0x000000555a497223 */ /* 0x000fe20000010049 */
[----:B------:R-:W-:Y:S01]  /*3790*/  FADD.FTZ R85, R101, -R84 ;  /* 0x8000005465557221 */ /* 0x000fe20000010000 */
[----:B------:R-:W-:Y:S02]  /*37a0*/  HADD2.F32 R84, -RZ, R81.H0_H0 ;  /* 0x20000051ff547230 */ /* 0x000fe40000004100 */
[----:B------:R-:W-:-:S03]  /*37b0*/  FMUL.FTZ R90, R121, R90 ;  /* 0x0000005a795a7220 */ /* 0x000fc60000410000 */
[----:B------:R-:W-:Y:S01]  /*37c0*/  FFMA.FTZ R84, R85, UR21, R84 ;  /* 0x0000001555547c23 */ /* 0x000fe20008010054 */
[----:B------:R-:W-:-:S03]  /*37d0*/  HADD2.F32 R85, -RZ, R81.H1_H1 ;  /* 0x30000051ff557230 */ /* 0x000fc60000004100 */
[----:B------:R-:W-:Y:S02]  /*37e0*/  FMUL.FTZ R93, R84, UR9 ;  /* 0x00000009545d7c20 */ /* 0x000fe40008410000 */
[----:B------:R-:W-:Y:S01]  /*37f0*/  FFMA.FTZ R95, R94, UR21, R85 ;  /* 0x000000155e5f7c23 */ /* 0x000fe20008010055 */
[--C-:B------:R-:W-:Y:S02]  /*3800*/  HADD2.F32 R85, -RZ, R89.reuse.H0_H0 ;  /* 0x20000059ff557230 */ /* 0x100fe40000004100 */
[----:B------:R-:W-:Y:S02]  /*3810*/  HADD2.F32 R89, -RZ, R89.H1_H1 ;  /* 0x30000059ff597230 */ /* 0x000fe40000004100 */
[----:B------:R-:W-:Y:S01]  /*3820*/  FMUL.FTZ R94, R95, UR9 ;  /* 0x000000095f5e7c20 */ /* 0x000fe20008410000 */
[----:B------:R-:W-:Y:S01]  /*3830*/  FFMA.FTZ R70, R93, R85, R70 ;  /* 0x000000555d467223 */ /* 0x000fe20000010046 */
[----:B------:R-:W-:Y:S02]  /*3840*/  F2FP.F16.F32.PACK_AB R85, R95, R84 ;  /* 0x000000545f55723e */ /* 0x000fe400000000ff */
[----:B------:R-:W-:Y:S01]  /*3850*/  FFMA.FTZ R71, R94, R89, R71 ;  /* 0x000000595e477223 */ /* 0x000fe20000010047 */
[----:B------:R-:W-:Y:S01]  /*3860*/  FFMA.FTZ R89, R9, UR4, R92 ;  /* 0x0000000409597c23 */ /* 0x000fe2000801005c */
[----:B------:R-:W-:-:S02]  /*3870*/  HADD2.F32 R84, -RZ, R80.H0_H0 ;  /* 0x20000050ff547230 */ /* 0x000fc40000004100 */
[--C-:B------:R-:W-:Y:S02]  /*3880*/  HADD2.F32 R95, -RZ, R88.reuse.H0_H0 ;  /* 0x20000058ff5f7230 */ /* 0x100fe40000004100 */
[----:B------:R-:W-:Y:S01]  /*3890*/  FADD.FTZ R89, R102, -R89 ;  /* 0x8000005966597221 */ /* 0x000fe20000010000 */
[----:B------:R-:W-:-:S03]  /*38a0*/  HADD2.F32 R88, -RZ, R88.H1_H1 ;  /* 0x30000058ff587230 */ /* 0x000fc60000004100 */
[----:B------:R-:W-:Y:S01]  /*38b0*/  FFMA.FTZ R84, R89, UR21, R84 ;  /* 0x0000001559547c23 */ /* 0x000fe20008010054 */
[----:B------:R-:W-:-:S05]  /*38c0*/  HADD2.F32 R89, -RZ, R80.H1_H1 ;  /* 0x30000050ff597230 */ /* 0x000fca0000004100 */
[----:B------:R-:W-:Y:S01]  /*38d0*/  FFMA.FTZ R119, R122, UR21, R89 ;  /* 0x000000157a777c23 */ /* 0x000fe20008010059 */
[----:B------:R-:W-:-:S03]  /*38e0*/  FMUL.FTZ R89, R84, UR9 ;  /* 0x0000000954597c20 */ /* 0x000fc60008410000 */
[----:B------:R-:W-:Y:S01]  /*38f0*/  FMUL.FTZ R122, R119, UR9 ;  /* 0x00000009777a7c20 */ /* 0x000fe20008410000 */
[----:B------:R-:W-:Y:S01]  /*3900*/  FFMA.FTZ R68, R89, R95, R68 ;  /* 0x0000005f59447223 */ /* 0x000fe20000010044 */
[--C-:B------:R-:W-:Y:S01]  /*3910*/  FFMA.FTZ R95, R118, UR4, R92.reuse ;  /* 0x00000004765f7c23 */ /* 0x100fe2000801005c */
[----:B------:R-:W-:Y:S01]  /*3920*/  F2FP.F16.F32.PACK_AB R84, R119, R84 ;  /* 0x000000547754723e */ /* 0x000fe200000000ff */
[----:B------:R-:W-:Y:S01]  /*3930*/  FFMA.FTZ R69, R122, R88, R69 ;  /* 0x000000587a457223 */ /* 0x000fe20000010045 */
[----:B------:R-:W-:Y:S01]  /*3940*/  FFMA.FTZ R88, R111, UR4, R92 ;  /* 0x000000046f587c23 */ /* 0x000fe2000801005c */
[----:B------:R-:W-:Y:S01]  /*3950*/  FADD.FTZ R92, R116, -R95 ;  /* 0x8000005f745c7221 */ /* 0x000fe20000010000 */
[--C-:B------:R-:W-:Y:S02]  /*3960*/  HADD2.F32 R95, -RZ, R83.reuse.H1_H1 ;  /* 0x30000053ff5f7230 */ /* 0x100fe40000004100 */
[----:B------:R-:W-:Y:S01]  /*3970*/  FADD.FTZ R119, R109, -R88 ;  /* 0x800000586d777221 */ /* 0x000fe20000010000 */
[----:B------:R-:W-:-:S02]  /*3980*/  HADD2.F32 R88, -RZ, R83.H0_H0 ;  /* 0x20000053ff587230 */ /* 0x000fc40000004100 */
[----:B------:R-:W-:Y:S01]  /*3990*/  FFMA.FTZ R95, R92, UR21, R95 ;  /* 0x000000155c5f7c23 */ /* 0x000fe2000801005f */
[----:B------:R-:W-:Y:S02]  /*39a0*/  HADD2.F32 R92, -RZ, R18.H0_H0 ;  /* 0x20000012ff5c7230 */ /* 0x000fe40000004100 */
[----:B------:R-:W-:Y:S01]  /*39b0*/  FFMA.FTZ R88, R119, UR21, R88 ;  /* 0x0000001577587c23 */ /* 0x000fe20008010058 */
[----:B------:R-:W-:Y:S02]  /*39c0*/  FMUL.FTZ R124, R95, UR9 ;  /* 0x000000095f7c7c20 */ /* 0x000fe40008410000 */
[----:B------:R-:W-:Y:S01]  /*39d0*/  FMUL.FTZ R119, R92, R87 ;  /* 0x000000575c777220 */ /* 0x000fe20000410000 */
[--C-:B------:R-:W-:Y:S02]  /*39e0*/  HADD2.F32 R92, -RZ, R17.reuse.H0_H0 ;  /* 0x20000011ff5c7230 */ /* 0x100fe40000004100 */
[----:B------:R-:W-:Y:S02]  /*39f0*/  HADD2.F32 R87, -RZ, R17.H1_H1 ;  /* 0x30000011ff577230 */ /* 0x000fe40000004100 */
[----:B------:R-:W-:Y:S01]  /*3a00*/  F2FP.F16.F32.PACK_AB R90, R90, R119 ;  /* 0x000000775a5a723e */ /* 0x000fe200000000ff */
[----:B------:R-:W-:Y:S01]  /*3a10*/  FMUL.FTZ R121, R92, R93 ;  /* 0x0000005d5c797220 */ /* 0x000fe20000410000 */
[----:B------:R-:W-:-:S02]  /*3a20*/  HADD2.F32 R92, -RZ, R16.H0_H0 ;  /* 0x20000010ff5c7230 */ /* 0x000fc40000004100 */
[----:B------:R-:W-:Y:S01]  /*3a30*/  FMUL.FTZ R94, R87, R94 ;  /* 0x0000005e575e7220 */ /* 0x000fe20000410000 */
[----:B------:R-:W-:Y:S02]  /*3a40*/  HADD2.F32 R87, -RZ, R16.H1_H1 ;  /* 0x30000010ff577230 */ /* 0x000fe40000004100 */
[----:B------:R-:W-:Y:S01]  /*3a50*/  FMUL.FTZ R123, R92, R89 ;  /* 0x000000595c7b7220 */ /* 0x000fe20000410000 */
[--C-:B------:R-:W-:Y:S02]  /*3a60*/  HADD2.F32 R92, -RZ, R91.reuse.H0_H0 ;  /* 0x2000005bff5c7230 */ /* 0x100fe40000004100 */
[----:B------:R-:W-:Y:S01]  /*3a70*/  FMUL.FTZ R122, R87, R122 ;  /* 0x0000007a577a7220 */ /* 0x000fe20000410000 */
[----:B------:R-:W-:Y:S02]  /*3a80*/  HADD2.F32 R91, -RZ, R91.H1_H1 ;  /* 0x3000005bff5b7230 */ /* 0x000fe40000004100 */
[----:B------:R-:W-:Y:S01]  /*3a90*/  FMUL.FTZ R87, R88, UR9 ;  /* 0x0000000958577c20 */ /* 0x000fe20008410000 */
[----:B------:R-:W-:-:S03]  /*3aa0*/  F2FP.F16.F32.PACK_AB R89, R94, R121 ;  /* 0x000000795e59723e */ /* 0x000fc600000000ff */
[----:B------:R-:W-:Y:S01]  /*3ab0*/  FFMA.FTZ R92, R87, R92, R74 ;  /* 0x0000005c575c7223 */ /* 0x000fe2000001004a */
[----:B------:R-:W-:Y:S01]  /*3ac0*/  FFMA.FTZ R93, R124, R91, R75 ;  /* 0x0000005b7c5d7223 */ /* 0x000fe2000001004b */
[--C-:B------:R-:W-:Y:S02]  /*3ad0*/  HADD2.F32 R74, -RZ, R19.reuse.H0_H0 ;  /* 0x20000013ff4a7230 */ /* 0x100fe40000004100 */
[----:B------:R-:W-:-:S03]  /*3ae0*/  HADD2.F32 R91, -RZ, R19.H1_H1 ;  /* 0x30000013ff5b7230 */ /* 0x000fc60000004100 */
[----:B------:R-:W-:Y:S01]  /*3af0*/  FMUL.FTZ R74, R74, R87 ;  /* 0x000000574a4a7220 */ /* 0x000fe20000410000 */
[----:B------:R-:W-:Y:S01]  /*3b00*/  F2FP.F16.F32.PACK_AB R87, R95, R88 ;  /* 0x000000585f57723e */ /* 0x000fe200000000ff */
[----:B------:R-:W-:Y:S01]  /*3b10*/  FMUL.FTZ R91, R91, R124 ;  /* 0x0000007c5b5b7220 */ /* 0x000fe20000410000 */
[----:B------:R-:W-:-:S04]  /*3b20*/  F2FP.F16.F32.PACK_AB R88, R122, R123 ;  /* 0x0000007b7a58723e */ /* 0x000fc800000000ff */
[----:B------:R-:W-:Y:S01]  /*3b30*/  F2FP.F16.F32.PACK_AB R91, R91, R74 ;  /* 0x0000004a5b5b723e */ /* 0x000fe200000000ff */
[----:B------:R-:W-:Y:S06]  /*3b40*/  BRA `(.L_x_823) ;  /* 0x0000000400307947 */ /* 0x000fec0003800000 */
.L_x_822:
[--C-:B------:R-:W-:Y:S01]  /*3b50*/  FFMA.FTZ R94, R100, UR4, R92.reuse ;  /* 0x00000004645e7c23 */ /* 0x100fe2000801005c */
[--C-:B------:R-:W-:Y:S01]  /*3b60*/  FFMA.FTZ R93, R9, UR4, R92.reuse ;  /* 0x00000004095d7c23 */ /* 0x100fe2000801005c */
[--C-:B-----5:R-:W-:Y:S02]  /*3b70*/  HADD2.F32 R122, -RZ, R80.reuse.H1_H1 ;  /* 0x30000050ff7a7230 */ /* 0x120fe40000004100 */
[----:B------:R-:W-:Y:S01]  /*3b80*/  FFMA.FTZ R123, R118, UR4, R92 ;  /* 0x00000004767b7c23 */ /* 0x000fe2000801005c */
[----:B------:R-:W-:Y:S01]  /*3b90*/  FADD.FTZ R95, R97, -R94 ;  /* 0x8000005e615f7221 */ /* 0x000fe20000010000 */
[----:B------:R-:W-:Y:S02]  /*3ba0*/  HADD2.F32 R94, -RZ, R80.H0_H0 ;  /* 0x20000050ff5e7230 */ /* 0x000fe40000004100 */
[----:B------:R-:W-:Y:S01]  /*3bb0*/  FADD.FTZ R93, R102, -R93 ;  /* 0x8000005d665d7221 */ /* 0x000fe20000010000 */
[----:B------:R-:W-:Y:S02]  /*3bc0*/  HADD2.F32 R119, -RZ, R88.H1_H1 ;  /* 0x30000058ff777230 */ /* 0x000fe40000004100 */
[----:B------:R-:W-:Y:S01]  /*3bd0*/  FFMA.FTZ R122, R95, UR21, R122 ;  /* 0x000000155f7a7c23 */ /* 0x000fe2000801007a */
[----:B------:R-:W-:-:S02]  /*3be0*/  HADD2.F32 R121, -RZ, R81.H1_H1 ;  /* 0x30000051ff797230 */ /* 0x000fc40000004100 */
[----:B------:R-:W-:Y:S01]  /*3bf0*/  FFMA.FTZ R93, R93, UR21, R94 ;  /* 0x000000155d5d7c23 */ /* 0x000fe2000801005e */
[----:B------:R-:W-:Y:S02]  /*3c00*/  HADD2.F32 R94, -RZ, R88.H0_H0 ;  /* 0x20000058ff5e7230 */ /* 0x000fe40000004100 */
[----:B------:R-:W-:Y:S01]  /*3c10*/  FMUL.FTZ R88, R122, UR9 ;  /* 0x000000097a587c20 */ /* 0x000fe20008410000 */
[----:B------:R-:W-:Y:S01]  /*3c20*/  FFMA.FTZ R122, R115, UR4, R92 ;  /* 0x00000004737a7c23 */ /* 0x000fe2000801005c */
[----:B------:R-:W-:Y:S01]  /*3c30*/  FMUL.FTZ R95, R93, UR9 ;  /* 0x000000095d5f7c20 */ /* 0x000fe20008410000 */
[----:B------:R-:W-:Y:S02]  /*3c40*/  HADD2.F32 R93, -RZ, R81.H0_H0 ;  /* 0x20000051ff5d7230 */ /* 0x000fe40000004100 */
[----:B------:R-:W-:Y:S01]  /*3c50*/  FFMA.FTZ R69, R88, R119, R69 ;  /* 0x0000007758457223 */ /* 0x000fe20000010045 */
[----:B------:R-:W-:Y:S01]  /*3c60*/  FADD.FTZ R122, R113, -R122 ;  /* 0x8000007a717a7221 */ /* 0x000fe20000010000 */
[----:B------:R-:W-:Y:S01]  /*3c70*/  FFMA.FTZ R68, R95, R94, R68 ;  /* 0x0000005e5f447223 */ /* 0x000fe20000010044 */
[----:B------:R-:W-:Y:S01]  /*3c80*/  FFMA.FTZ R94, R103, UR4, R92 ;  /* 0x00000004675e7c23 */ /* 0x000fe2000801005c */
[----:B------:R-:W-:-:S03]  /*3c90*/  FADD.FTZ R123, R116, -R123 ;  /* 0x8000007b747b7221 */ /* 0x000fc60000010000 */
[----:B------:R-:W-:-:S04]  /*3ca0*/  FADD.FTZ R94, R101, -R94 ;  /* 0x8000005e655e7221 */ /* 0x000fc80000010000 */
[----:B------:R-:W-:Y:S01]  /*3cb0*/  FFMA.FTZ R93, R94, UR21, R93 ;  /* 0x000000155e5d7c23 */ /* 0x000fe2000801005d */
[----:B------:R-:W-:-:S03]  /*3cc0*/  FFMA.FTZ R94, R106, UR4, R92 ;  /* 0x000000046a5e7c23 */ /* 0x000fc6000801005c */
[----:B------:R-:W-:Y:S01]  /*3cd0*/  FMUL.FTZ R119, R93, UR9 ;  /* 0x000000095d777c20 */ /* 0x000fe20008410000 */
[--C-:B------:R-:W-:Y:S02]  /*3ce0*/  HADD2.F32 R93, -RZ, R89.reuse.H0_H0 ;  /* 0x20000059ff5d7230 */ /* 0x100fe40000004100 */
[----:B------:R-:W-:Y:S01]  /*3cf0*/  FADD.FTZ R94, R99, -R94 ;  /* 0x8000005e635e7221 */ /* 0x000fe20000010000 */
[----:B------:R-:W-:Y:S02]  /*3d00*/  HADD2.F32 R89, -RZ, R89.H1_H1 ;  /* 0x30000059ff597230 */ /* 0x000fe40000004100 */
[----:B------:R-:W-:Y:S01]  /*3d10*/  FFMA.FTZ R70, R119, R93, R70 ;  /* 0x0000005d77467223 */ /* 0x000fe20000010046 */
[----:B------:R-:W-:Y:S01]  /*3d20*/  FFMA.FTZ R94, R94, UR21, R121 ;  /* 0x000000155e5e7c23 */ /* 0x000fe20008010079 */
[----:B------:R-:W-:Y:S02]  /*3d30*/  HADD2.F32 R93, -RZ, R82.H0_H0 ;  /* 0x20000052ff5d7230 */ /* 0x000fe40000004100 */
[----:B------:R-:W-:-:S02]  /*3d40*/  HADD2.F32 R121, -RZ, R90.H1_H1 ;  /* 0x3000005aff797230 */ /* 0x000fc40000004100 */
[----:B------:R-:W-:Y:S01]  /*3d50*/  FMUL.FTZ R94, R94, UR9 ;  /* 0x000000095e5e7c20 */ /* 0x000fe20008410000 */
[----:B------:R-:W-:Y:S01]  /*3d60*/  FFMA.FTZ R93, R122, UR21, R93 ;  /* 0x000000157a5d7c23 */ /* 0x000fe2000801005d */
[----:B------:R-:W-:Y:S02]  /*3d70*/  HADD2.F32 R122, -RZ, R82.H1_H1 ;  /* 0x30000052ff7a7230 */ /* 0x000fe40000004100 */
[----:B------:R-:W-:Y:S01]  /*3d80*/  FFMA.FTZ R71, R94, R89, R71 ;  /* 0x000000595e477223 */ /* 0x000fe20000010047 */
[----:B------:R-:W-:Y:S01]  /*3d90*/  FMUL.FTZ R89, R93, UR9 ;  /* 0x000000095d597c20 */ /* 0x000fe20008410000 */
[----:B------:R-:W-:-:S05]  /*3da0*/  HADD2.F32 R93, -RZ, R90.H0_H0 ;  /* 0x2000005aff5d7230 */ /* 0x000fca0000004100 */
[----:B------:R-:W-:Y:S01]  /*3db0*/  FFMA.FTZ R72, R89, R93, R72 ;  /* 0x0000005d59487223 */ /* 0x000fe20000010048 */
[----:B------:R-:W-:-:S04]  /*3dc0*/  FFMA.FTZ R93, R114, UR4, R92 ;  /* 0x00000004725d7c23 */ /* 0x000fc8000801005c */
[----:B------:R-:W-:-:S04]  /*3dd0*/  FADD.FTZ R93, R112, -R93 ;  /* 0x8000005d705d7221 */ /* 0x000fc80000010000 */
[----:B------:R-:W-:Y:S01]  /*3de0*/  FFMA.FTZ R93, R93, UR21, R122 ;  /* 0x000000155d5d7c23 */ /* 0x000fe2000801007a */
[----:B------:R-:W-:-:S03]  /*3df0*/  FFMA.FTZ R122, R111, UR4, R92 ;  /* 0x000000046f7a7c23 */ /* 0x000fc6000801005c */
[----:B------:R-:W-:Y:S01]  /*3e00*/  FMUL.FTZ R90, R93, UR9 ;  /* 0x000000095d5a7c20 */ /* 0x000fe20008410000 */
[----:B------:R-:W-:Y:S02]  /*3e10*/  HADD2.F32 R93, -RZ, R83.H0_H0 ;  /* 0x20000053ff5d7230 */ /* 0x000fe40000004100 */
[----:B------:R-:W-:Y:S01]  /*3e20*/  FADD.FTZ R122, R109, -R122 ;  /* 0x8000007a6d7a7221 */ /* 0x000fe20000010000 */
[----:B------:R-:W-:-:S03]  /*3e30*/  FFMA.FTZ R73, R90, R121, R73 ;  /* 0x000000795a497223 */ /* 0x000fc60000010049 */
[----:B------:R-:W-:-:S04]  /*3e40*/  FFMA.FTZ R93, R122, UR21, R93 ;  /* 0x000000157a5d7c23 */ /* 0x000fc8000801005d */
[----:B------:R-:W-:Y:S01]  /*3e50*/  FMUL.FTZ R121, R93, UR9 ;  /* 0x000000095d797c20 */ /* 0x000fe20008410000 */
[--C-:B------:R-:W-:Y:S02]  /*3e60*/  HADD2.F32 R93, -RZ, R91.reuse.H0_H0 ;  /* 0x2000005bff5d7230 */ /* 0x100fe40000004100 */
[----:B------:R-:W-:-:S03]  /*3e70*/  HADD2.F32 R91, -RZ, R91.H1_H1 ;  /* 0x3000005bff5b7230 */ /* 0x000fc60000004100 */
[----:B------:R-:W-:Y:S01]  /*3e80*/  FFMA.FTZ R92, R121, R93, R74 ;  /* 0x0000005d795c7223 */ /* 0x000fe2000001004a */
[----:B------:R-:W-:-:S05]  /*3e90*/  HADD2.F32 R74, -RZ, R83.H1_H1 ;  /* 0x30000053ff4a7230 */ /* 0x000fca0000004100 */
[----:B------:R-:W-:-:S04]  /*3ea0*/  FFMA.FTZ R74, R123, UR21, R74 ;  /* 0x000000157b4a7c23 */ /* 0x000fc8000801004a */
[----:B------:R-:W-:Y:S01]  /*3eb0*/  FMUL.FTZ R122, R74, UR9 ;  /* 0x000000094a7a7c20 */ /* 0x000fe20008410000 */
[----:B------:R-:W-:-:S03]  /*3ec0*/  HADD2.F32 R74, -RZ, R19.H0_H0 ;  /* 0x20000013ff4a7230 */ /* 0x000fc60000004100 */
[----:B------:R-:W-:Y:S01]  /*3ed0*/  FFMA.FTZ R93, R122, R91, R75 ;  /* 0x0000005b7a5d7223 */ /* 0x000fe2000001004b */
[----:B------:R-:W-:Y:S02]  /*3ee0*/  HADD2.F32 R75, -RZ, R19.H1_H1 ;  /* 0x30000013ff4b7230 */ /* 0x000fe40000004100 */
[----:B------:R-:W-:-:S03]  /*3ef0*/  FMUL.FTZ R91, R74, R121 ;  /* 0x000000794a5b7220 */ /* 0x000fc60000410000 */
        /* <DEDUP_REMOVED lines=17> */
.L_x_823:
[----:B------:R-:W0:Y:S08]  /*4010*/  @P0 LDC.64 R94, c[0x0][0x478] ;  /* 0x00011e00ff5e0b82 */ /* 0x000e300000000a00 */
[----:B------:R-:W1:Y:S01]  /*4020*/  LDC.64 R74, c[0x0][0x468] ;  /* 0x00011a00ff4a7b82 */ /* 0x000e620000000a00 */
[----:B0-----:R-:W-:-:S05]  /*4030*/  @P0 IMAD.WIDE.U32 R94, R4, 0x10, R94 ;  /* 0x00000010045e0825 */ /* 0x001fca00078e005e */
[----:B------:R2:W-:Y:S01]  /*4040*/  @P0 STG.E.128 desc[UR16][R94.64], R84 ;  /* 0x000000545e000986 */ /* 0x0005e2000c101d10 */
[----:B-1----:R-:W-:Y:S01]  /*4050*/  IMAD.WIDE.U32 R122, R4, 0x10, R74 ;  /* 0x00000010047a7825 */ /* 0x002fe200078e004a */
[----:B------:R-:W-:Y:S02]  /*4060*/  MOV R74, R92 ;  /* 0x0000005c004a7202 */ /* 0x000fe40000000f00 */
[----:B------:R-:W-:Y:S02]  /*4070*/  MOV R75, R93 ;  /* 0x0000005d004b7202 */ /* 0x000fe40000000f00 */
[----:B------:R2:W-:Y:S05]  /*4080*/  STG.E.128 desc[UR16][R122.64], R88 ;  /* 0x000000587a007986 */ /* 0x0005ea000c101d10 */
.L_x_815:
[----:B------:R-:W-:Y:S05]  /*4090*/  BSYNC.RECONVERGENT B0 ;  /* 0x0000000000007941 */ /* 0x000fea0003800200 */
.L_x_809:
[----:B------:R-:W-:Y:S02]  /*40a0*/  UIADD3 UR6, UPT, UPT, UR6, UR24, URZ ;  /* 0x0000001806067290 */ /* 0x000fe4000fffe0ff */
[----:B------:R-:W-:Y:S02]  /*40b0*/  UPLOP3.LUT UP2, UPT, UPT, UPT, UP2, 0x40, 0x4 ;  /* 0x000000000004789c */ /* 0x000fe40003f4e820 */
[----:B------:R-:W-:-:S09]  /*40c0*/  UISETP.GE.AND UP1, UPT, UR6, UR25, UPT ;  /* 0x000000190600728c */ /* 0x000fd2000bf26270 */
[----:B------:R-:W-:Y:S05]  /*40d0*/  BRA.U !UP1, `(.L_x_824) ;  /* 0xffffffc5092c7547 */ /* 0x000fea000b83ffff */
.L_x_802:
        /* <DEDUP_REMOVED lines=18> */
.L_x_826:
[----:B------:R-:W-:Y:S05]  /*4200*/  BSYNC.RECONVERGENT B0 ;  /* 0x0000000000007941 */ /* 0x000fea0003800200 */
.L_x_825:
        /* <DEDUP_REMOVED lines=14> */
.L_x_827:
        /* <DEDUP_REMOVED lines=9> */
.L_x_7990:


//--------------------- .text._ZN10layer_norm13ln_bwd_kernelINS_13Kernel_traitsI6__halfS2_S2_S2_fjLj2048ELj1ELj1ELj4ELj16ENS_18Kernel_traits_baseILj2048ES2_S2_S2_S2_fjLj128EEEEELb0ELb1ELb0ELb1EEEvNS_9BwdParamsE --------------------------
	.section	.text._ZN10layer_norm13ln_bwd_kernelINS_13Kernel_traitsI6__halfS2_S2_S2_fjLj2048ELj1ELj1ELj4ELj16ENS_18Kernel_traits_baseILj2048ES2_S2_S2_S2_fjLj128EEEEELb0ELb1ELb0ELb1EEEvNS_9BwdParamsE,"ax",@progbits
	.align	128
        .global         _ZN10layer_norm13ln_bwd_kernelINS_13Kernel_traitsI6__halfS2_S2_S2_fjLj2048ELj1ELj1ELj4ELj16ENS_18Kernel_traits_baseILj2048ES2_S2_S2_S2_fjLj128EEEEELb0ELb1ELb0ELb1EEEvNS_9BwdParamsE
        .type           _ZN10layer_norm13ln_bwd_kernelINS_13Kernel_traitsI6__halfS2_S2_S2_fjLj2048ELj1ELj1ELj4ELj16ENS_18Kernel_traits_baseILj2048ES2_S2_S2_S2_fjLj128EEEEELb0ELb1ELb0ELb1EEEvNS_9BwdParamsE,@function
        .size           _ZN10layer_norm13ln_bwd_kernelINS_13Kernel_traitsI6__halfS2_S2_S2_fjLj2048ELj1ELj1ELj4ELj16ENS_18Kernel_traits_baseILj2048ES2_S2_S2_S2_fjLj128EEEEELb0ELb1ELb0ELb1EEEvNS_9BwdParamsE,(.L_x_7991 - _ZN10layer_norm13ln_bwd_kernelINS_13Kernel_traitsI6__halfS2_S2_S2_fjLj2048ELj1ELj1ELj4ELj16ENS_18Kernel_traits_baseILj2048ES2_S2_S2_S2_fjLj128EEEEELb0ELb1ELb0ELb1EEEvNS_9BwdParamsE)
        .other          _ZN10layer_norm13ln_bwd_kernelINS_13Kernel_traitsI6__halfS2_S2_S2_fjLj2048ELj1ELj1ELj4ELj16ENS_18Kernel_traits_baseILj2048ES2_S2_S2_S2_fjLj128EEEEELb0ELb1ELb0ELb1EEEvNS_9BwdParamsE,@"STO_CUDA_ENTRY STV_DEFAULT"
_ZN10layer_norm13ln_bwd_kernelINS_13Kernel_traitsI6__halfS2_S2_S2_fjLj2048ELj1ELj1ELj4ELj16ENS_18Kernel_traits_baseILj2048ES2_S2_S2_S2_fjLj128EEEEELb0ELb1ELb0ELb1EEEvNS_9BwdParamsE:
.text._ZN10layer_norm13ln_bwd_kernelINS_13Kernel_traitsI6__halfS2_S2_S2_fjLj2048ELj1ELj1ELj4ELj16ENS_18Kernel_traits_baseILj2048ES2_S2_S2_S2_fjLj128EEEEELb0ELb1ELb0ELb1EEEvNS_9BwdParamsE:
        /* <DEDUP_REMOVED lines=31> */
[----:B------:R-:W1:Y:S01]  /*01f0*/  LDC.64 R2, c[0x0][0x3d0] ;  /* 0x0000f400ff027b82 */ /* 0x000e620000000a00 */
[----:B------:R-:W2:Y:S07]  /*0200*/  LDCU.64 UR4, c[0x0][0x3e0] ;  /* 0x00007c00ff0477ac */ /* 0x000eae0008000a00 */
[----:B------:R-:W3:Y:S01]  /*0210*/  LDC.64 R4, c[0x0][0x3e8] ;  /* 0x0000fa00ff047b82 */ /* 0x000ee20000000a00 */
[----:B------:R-:W-:Y:S01]  /*0220*/  HFMA2 R107, -RZ, RZ, 0, 0 ;  /* 0x00000000ff6b7431 */ /* 0x000fe200000001ff */
[----:B------:R-:W4:Y:S01]  /*0230*/  LDCU.U8 UR16, c[0x0][0x410] ;  /* 0x00008200ff1077ac */ /* 0x000f220008000000 */
[----:B------:R-:W-:Y:S01]  /*0240*/  HFMA2 R72, -RZ, RZ, 0, 0 ;  /* 0x00000000ff487431 */ /* 0x000fe200000001ff */
[----:B------:R-:W-:-:S02]  /*0250*/  MOV R84, RZ ;  /* 0x000000ff00547202 */ /* 0x000fc40000000f00 */
        /* <DEDUP_REMOVED lines=11> */
[----:B-1----:R-:W-:Y:S01]  /*0310*/  IMAD.WIDE.U32 R2, R73, 0x10, R2 ;  /* 0x0000001049027825 */ /* 0x002fe200078e0002 */
[----:B------:R-:W-:-:S02]  /*0320*/  CS2R R22, SRZ ;  /* 0x0000000000167805 */ /* 0x000fc4000001ff00 */
[----:B------:R-:W-:Y:S02]  /*0330*/  CS2R R20, SRZ ;  /* 0x0000000000147805 */ /* 0x000fe4000001ff00 */
[----:B------:R-:W-:Y:S02]  /*0340*/  CS2R R18, SRZ ;  /* 0x0000000000127805 */ /* 0x000fe4000001ff00 */
[----:B------:R-:W-:Y:S01]  /*0350*/  CS2R R16, SRZ ;  /* 0x0000000000107805 */ /* 0x000fe2000001ff00 */
[----:B0-----:R-:W4:Y:S01]  /*0360*/  LDG.E.128 R12, desc[UR14][R2.64] ;  /* 0x0000000e020c7981 */ /* 0x001f22000c1e1d00 */
[----:B------:R-:W-:Y:S01]  /*0370*/  UPLOP3.LUT UP2, UPT, UPT, UPT, UPT, 0x40, 0x4 ;  /* 0x000000000004789c */ /* 0x000fe20003f4e870 */
[----:B------:R-:W0:Y:S02]  /*0380*/  LDCU UR17, c[0x0][0x388] ;  /* 0x00007100ff1177ac */ /* 0x000e240008000800 */
[----:B------:R1:W4:Y:S01]  /*0390*/  LDG.E.128 R8, desc[UR14][R2.64+0x800] ;  /* 0x0008000e02087981 */ /* 0x000322000c1e1d00 */
[----:B---3--:R-:W-:Y:S01]  /*03a0*/  IMAD.WIDE.U32 R4, R73, 0x10, R4 ;  /* 0x0000001049047825 */ /* 0x008fe200078e0004 */
[----:B------:R-:W-:Y:S01]  /*03b0*/  CS2R R6, SRZ ;  /* 0x0000000000067805 */ /* 0x000fe2000001ff00 */
[----:B--2---:R-:W-:Y:S01]  /*03c0*/  UISETP.NE.U32.AND UP0, UPT, UR4, URZ, UPT ;  /* 0x000000ff0400728c */ /* 0x004fe2000bf05070 */
[----:B------:R-:W-:Y:S01]  /*03d0*/  MOV R0, RZ ;  /* 0x000000ff00007202 */ /* 0x000fe20000000f00 */
[----:B------:R-:W2:Y:S01]  /*03e0*/  LDCU UR20, c[0x0][0x400] ;  /* 0x00008000ff1477ac */ /* 0x000ea20008000800 */
[----:B------:R-:W5:Y:S01]  /*03f0*/  LDG.E.128 R36, desc[UR14][R4.64+0x800] ;  /* 0x0008000e04247981 */ /* 0x000f62000c1e1d00 */
[----:B------:R-:W3:Y:S03]  /*0400*/  LDCU.64 UR22, c[0x0][0x478] ;  /* 0x00008f00ff1677ac */ /* 0x000ee60008000a00 */
[----:B------:R0:W5:Y:S01]  /*0410*/  LDG.E.128 R32, desc[UR14][R4.64] ;  /* 0x0000000e04207981 */ /* 0x000162000c1e1d00 */
[----:B-1----:R-:W-:Y:S01]  /*0420*/  CS2R R2, SRZ ;  /* 0x0000000000027805 */ /* 0x002fe2000001ff00 */
[----:B------:R-:W-:Y:S01]  /*0430*/  UISETP.NE.AND.EX UP0, UPT, UR5, URZ, UPT, UP0 ;  /* 0x000000ff0500728c */ /* 0x000fe2000bf05300 */
[----:B------:R-:W1:Y:S01]  /*0440*/  LDCU.128 UR8, c[0x0][0x3c0] ;  /* 0x00007800ff0877ac */ /* 0x000e620008000c00 */
[----:B------:R-:W1:Y:S01]  /*0450*/  LDCU.64 UR18, c[0x0][0x438] ;  /* 0x00008700ff1277ac */ /* 0x000e620008000a00 */
[----:B0-----:R-:W-:Y:S01]  /*0460*/  CS2R R4, SRZ ;  /* 0x0000000000047805 */ /* 0x001fe2000001ff00 */
[----:B------:R-:W0:Y:S01]  /*0470*/  LDCU.64 UR24, c[0x0][0x380] ;  /* 0x00007000ff1877ac */ /* 0x000e220008000a00 */
[----:B------:R-:W-:Y:S01]  /*0480*/  UMOV UR6, UR7 ;  /* 0x0000000700067c82 */ /* 0x000fe20008000000 */
[----:B----4-:R-:W-:-:S02]  /*0490*/  HADD2.F32 R85, -RZ, R12.H0_H0 ;  /* 0x2000000cff557230 */ /* 0x010fc40000004100 */
        /* <DEDUP_REMOVED lines=9> */
[--C-:B------:R-:W-:Y:S02]  /*0530*/  HADD2.F32 R93, -RZ, R8.reuse.H0_H0 ;  /* 0x20000008ff5d7230 */ /* 0x100fe40000004100 */
        /* <DEDUP_REMOVED lines=8> */
[----:B0123--:R-:W-:-:S07]  /*05c0*/  CS2R R10, SRZ ;  /* 0x00000000000a7805 */ /* 0x00ffce000001ff00 */
.L_x_841:
[----:B------:R-:W-:Y:S01]  /*05d0*/  UIMAD UR4, UR6, UR17, URZ ;  /* 0x00000011060472a4 */ /* 0x000fe2000f8e02ff */
[----:B01----:R-:W0:Y:S03]  /*05e0*/  LDC.64 R60, c[0x0][0x3a8] ;  /* 0x0000ea00ff3c7b82 */ /* 0x003e260000000a00 */
[----:B------:R-:W-:-:S04]  /*05f0*/  USHF.R.S32.HI UR5, URZ, 0x1f, UR4 ;  /* 0x0000001fff057899 */ /* 0x000fc80008011404 */
[----:B------:R-:W-:Y:S01]  /*0600*/  ULEA.HI UR5, UR5, UR4, URZ, 0x3 ;  /* 0x0000000405057291 */ /* 0x000fe2000f8f18ff */
[----:B------:R-:W1:Y:S05]  /*0610*/  LDC.64 R64, c[0x0][0x428] ;  /* 0x00010a00ff407b82 */ /* 0x000e6a0000000a00 */
[----:B------:R-:W-:Y:S01]  /*0620*/  MOV R52, UR5 ;  /* 0x0000000500347c02 */ /* 0x000fe20008000f00 */
[----:B------:R-:W-:-:S03]  /*0630*/  UIMAD.WIDE UR4, UR6, 0x4, UR10 ;  /* 0x00000004060478a5 */ /* 0x000fc6000f8e020a */
[----:B------:R-:W-:-:S03]  /*0640*/  LEA.HI.SX32 R111, R52, R73, 0x1d ;  /* 0x00000049346f7211 */ /* 0x000fc600078feaff */
[----:B------:R-:W-:Y:S02]  /*0650*/  MOV R66, UR4 ;  /* 0x0000000400427c02 */ /* 0x000fe40008000f00 */
[----:B------:R-:W-:Y:S01]  /*0660*/  MOV R67, UR5 ;  /* 0x0000000500437c02 */ /* 0x000fe20008000f00 */
[----:B------:R-:W-:Y:S01]  /*0670*/  UIMAD.WIDE UR4, UR6, 0x4, UR8 ;  /* 0x00000004060478a5 */ /* 0x000fe2000f8e0208 */
[C---:B------:R-:W-:Y:S01]  /*0680*/  IADD3 R109, PT, PT, R111.reuse, 0x80, RZ ;  /* 0x000000806f6d7810 */ /* 0x040fe20007ffe0ff */
[C---:B0-----:R-:W-:Y:S02]  /*0690*/  IMAD.WIDE.U32 R52, R111.reuse, 0x10, R60 ;  /* 0x000000106f347825 */ /* 0x041fe400078e003c */
[----:B------:R-:W2:Y:S02]  /*06a0*/  LDG.E R108, desc[UR14][R66.64] ;  /* 0x0000000e426c7981 */ /* 0x000ea4000c1e1900 */
[----:B------:R-:W-:Y:S02]  /*06b0*/  MOV R102, UR4 ;  /* 0x0000000400667c02 */ /* 0x000fe40008000f00 */
[----:B------:R-:W-:Y:S01]  /*06c0*/  MOV R103, UR5 ;  /* 0x0000000500677c02 */ /* 0x000fe20008000f00 */
[----:B-1----:R-:W-:Y:S01]  /*06d0*/  IMAD.WIDE.U32 R56, R111, 0x10, R64 ;  /* 0x000000106f387825 */ /* 0x002fe200078e0040 */
        /* <DEDUP_REMOVED lines=23> */
[--C-:B---3--:R-:W-:Y:S01]  /*0850*/  HADD2.F32 R108, -RZ, R52.reuse.H0_H0 ;  /* 0x20000034ff6c7230 */ /* 0x108fe20000004100 */
[----:B----4-:R-:W-:Y:S01]  /*0860*/  FSEL R103, R113, RZ, !P0 ;  /* 0x000000ff71677208 */ /* 0x010fe20004000000 */
[----:B------:R-:W-:Y:S02]  /*0870*/  HADD2.F32 R52, -RZ, R52.H1_H1 ;  /* 0x30000034ff347230 */ /* 0x000fe40000004100 */
[----:B------:R-:W-:Y:S02]  /*0880*/  HADD2.F32 R128, -RZ, R56.H0_H0 ;  /* 0x20000038ff807230 */ /* 0x000fe40000004100 */
[----:B------:R-:W-:-:S02]  /*0890*/  HADD2.F32 R130, -RZ, R57.H0_H0 ;  /* 0x20000039ff827230 */ /* 0x000fc40000004100 */
[----:B------:R-:W-:Y:S02]  /*08a0*/  HADD2.F32 R133, -RZ, R57.H1_H1 ;  /* 0x30000039ff857230 */ /* 0x000fe40000004100 */
[--C-:B------:R-:W-:Y:S02]  /*08b0*/  HADD2.F32 R57, -RZ, R61.reuse.H0_H0 ;  /* 0x2000003dff397230 */ /* 0x100fe40000004100 */
[----:B------:R-:W-:Y:S02]  /*08c0*/  HADD2.F32 R113, -RZ, R61.H1_H1 ;  /* 0x3000003dff717230 */ /* 0x000fe40000004100 */
[----:B------:R-:W-:Y:S01]  /*08d0*/  FADD.FTZ R61, -R103, R108 ;  /* 0x0000006c673d7221 */ /* 0x000fe20000010100 */
[----:B------:R-:W-:Y:S02]  /*08e0*/  HADD2.F32 R110, -RZ, R53.H0_H0 ;  /* 0x20000035ff6e7230 */ /* 0x000fe40000004100 */
[----:B------:R-:W-:Y:S02]  /*08f0*/  HADD2.F32 R112, -RZ, R54.H0_H0 ;  /* 0x20000036ff707230 */ /* 0x000fe40000004100 */
[----:B------:R-:W-:-:S02]  /*0900*/  HADD2.F32 R131, -RZ, R56.H1_H1 ;  /* 0x30000038ff837230 */ /* 0x000fc40000004100 */
[----:B------:R-:W-:Y:S02]  /*0910*/  HADD2.F32 R54, -RZ, R54.H1_H1 ;  /* 0x30000036ff367230 */ /* 0x000fe40000004100 */
[--C-:B------:R-:W-:Y:S02]  /*0920*/  HADD2.F32 R56, -RZ, R60.reuse.H0_H0 ;  /* 0x2000003cff387230 */ /* 0x100fe40000004100 */
[----:B------:R-:W-:Y:S02]  /*0930*/  HADD2.F32 R117, -RZ, R60.H1_H1 ;  /* 0x3000003cff757230 */ /* 0x000fe40000004100 */
[----:B------:R-:W-:Y:S01]  /*0940*/  FMUL.FTZ R60, R85, R128 ;  /* 0x00000080553c7220 */ /* 0x000fe20000410000 */
[----:B------:R-:W-:Y:S01]  /*0950*/  FADD.FTZ R129, -R103, R52 ;  /* 0x0000003467817221 */ /* 0x000fe20000010100 */
[----:B------:R-:W-:Y:S01]  /*0960*/  FMUL.FTZ R61, R61, UR21 ;  /* 0x000000153d3d7c20 */ /* 0x000fe20008410000 */
[C---:B------:R-:W-:Y:S01]  /*0970*/  FADD.FTZ R127, -R103.reuse, R110 ;  /* 0x0000006e677f7221 */ /* 0x040fe20000010100 */
[----:B------:R-:W-:Y:S01]  /*0980*/  FADD.FTZ R110, -R103, R57 ;  /* 0x00000039676e7221 */ /* 0x000fe20000010100 */
[----:B------:R-:W-:-:S02]  /*0990*/  HADD2.F32 R53, -RZ, R53.H1_H1 ;  /* 0x30000035ff357230 */ /* 0x000fc40000004100 */
[----:B------:R-:W-:Y:S01]  /*09a0*/  FADD.FTZ R121, -R103, R54 ;  /* 0x0000003667797221 */ /* 0x000fe20000010100 */
[----:B------:R-:W-:Y:S01]  /*09b0*/  FMUL.FTZ R126, R86, R131 ;  /* 0x00000083567e7220 */ /* 0x000fe20000410000 */
[----:B------:R-:W-:Y:S01]  /*09c0*/  FADD.FTZ R57, RZ, R60 ;  /* 0x0000003cff397221 */ /* 0x000fe20000010000 */
[----:B------:R-:W-:Y:S01]  /*09d0*/  FMUL.FTZ R129, R129, UR21 ;  /* 0x0000001581817c20 */ /* 0x000fe20008410000 */
[----:B------:R-:W-:Y:S01]  /*09e0*/  FFMA.FTZ R54, R61, R60, RZ ;  /* 0x0000003c3d367223 */ /* 0x000fe200000100ff */
[----:B------:R-:W-:Y:S01]  /*09f0*/  FMUL.FTZ R122, R87, R130 ;  /* 0x00000082577a7220 */ /* 0x000fe20000410000 */
[----:B------:R-:W-:Y:S01]  /*0a00*/  FADD.FTZ R57, R126, R57 ;  /* 0x000000397e397221 */ /* 0x000fe20000010000 */
[----:B------:R-:W-:Y:S01]  /*0a10*/  FADD.FTZ R53, -R103, R53 ;  /* 0x0000003567357221 */ /* 0x000fe20000010100 */
[----:B------:R-:W-:Y:S01]  /*0a20*/  FMUL.FTZ R127, R127, UR21 ;  /* 0x000000157f7f7c20 */ /* 0x000fe20008410000 */
[----:B------:R-:W-:Y:S01]  /*0a30*/  FFMA.FTZ R54, R129, R126, R54 ;  /* 0x0000007e81367223 */ /* 0x000fe20000010036 */
[----:B------:R-:W-:-:S02]  /*0a40*/  HADD2.F32 R132, -RZ, R58.H0_H0 ;  /* 0x2000003aff847230 */ /* 0x000fc40000004100 */
[----:B------:R-:W-:Y:S01]  /*0a50*/  FMUL.FTZ R120, R88, R133 ;  /* 0x0000008558787220 */ /* 0x000fe20000410000 */
[----:B------:R-:W-:Y:S01]  /*0a60*/  FADD.FTZ R57, R122, R57 ;  /* 0x000000397a397221 */ /* 0x000fe20000010000 */
[----:B------:R-:W-:Y:S01]  /*0a70*/  FADD.FTZ R112, -R103, R112 ;  /* 0x0000007067707221 */ /* 0x000fe20000010100 */
[----:B------:R-:W-:Y:S01]  /*0a80*/  FMUL.FTZ R125, R53, UR21 ;  /* 0x00000015357d7c20 */ /* 0x000fe20008410000 */
[----:B------:R-:W-:Y:S01]  /*0a90*/  FFMA.FTZ R54, R127, R122, R54 ;  /* 0x0000007a7f367223 */ /* 0x000fe20000010036 */
[----:B------:R-:W-:Y:S02]  /*0aa0*/  HADD2.F32 R135, -RZ, R58.H1_H1 ;  /* 0x3000003aff877230 */ /* 0x000fe40000004100 */
[----:B------:R-:W-:Y:S01]  /*0ab0*/  FMUL.FTZ R118, R89, R132 ;  /* 0x0000008459767220 */ /* 0x000fe20000410000 */
[----:B------:R-:W-:Y:S02]  /*0ac0*/  HADD2.F32 R98, -RZ, R55.H0_H0 ;  /* 0x20000037ff627230 */ /* 0x000fe40000004100 */
[----:B------:R-:W-:Y:S01]  /*0ad0*/  FADD.FTZ R57, R120, R57 ;  /* 0x0000003978397221 */ /* 0x000fe20000010000 */
[----:B------:R-:W-:Y:S01]  /*0ae0*/  FMUL.FTZ R123, R112, UR21 ;  /* 0x00000015707b7c20 */ /* 0x000fe20008410000 */
[----:B------:R-:W-:Y:S01]  /*0af0*/  FFMA.FTZ R54, R125, R120, R54 ;  /* 0x000000787d367223 */ /* 0x000fe20000010036 */
[----:B------:R-:W-:-:S02]  /*0b00*/  HADD2.F32 R134, -RZ, R59.H0_H0 ;  /* 0x2000003bff867230 */ /* 0x000fc40000004100 */
[----:B------:R-:W-:Y:S01]  /*0b10*/  FMUL.FTZ R116, R90, R135 ;  /* 0x000000875a747220 */ /* 0x000fe20000410000 */
[----:B------:R-:W-:Y:S02]  /*0b20*/  HADD2.F32 R99, -RZ, R55.H1_H1 ;  /* 0x30000037ff637230 */ /* 0x000fe40000004100 */
[----:B------:R-:W-:Y:S01]  /*0b30*/  FADD.FTZ R57, R118, R57 ;  /* 0x0000003976397221 */ /* 0x000fe20000010000 */
[----:B------:R-:W-:Y:S01]  /*0b40*/  FADD.FTZ R55, -R103, R98 ;  /* 0x0000006267377221 */ /* 0x000fe20000010100 */
[----:B------:R-:W-:Y:S01]  /*0b50*/  FMUL.FTZ R121, R121, UR21 ;  /* 0x0000001579797c20 */ /* 0x000fe20008410000 */
[----:B------:R-:W-:Y:S01]  /*0b60*/  FFMA.FTZ R54, R123, R118, R54 ;  /* 0x000000767b367223 */ /* 0x000fe20000010036 */
[----:B------:R-:W-:Y:S02]  /*0b70*/  HADD2.F32 R137, -RZ, R59.H1_H1 ;  /* 0x3000003bff897230 */ /* 0x000fe40000004100 */
[----:B------:R-:W-:Y:S01]  /*0b80*/  FADD.FTZ R57, R116, R57 ;  /* 0x0000003974397221 */ /* 0x000fe20000010000 */
[----:B------:R-:W-:-:S02]  /*0b90*/  HADD2.F32 R136, -RZ, R64.H0_H0 ;  /* 0x20000040ff887230 */ /* 0x000fc40000004100 */
[----:B------:R-:W-:Y:S02]  /*0ba0*/  HADD2.F32 R139, -RZ, R64.H1_H1 ;  /* 0x30000040ff8b7230 */ /* 0x000fe40000004100 */
[----:B------:R-:W-:Y:S01]  /*0bb0*/  FMUL.FTZ R64, R91, R134 ;  /* 0x000000865b407220 */ /* 0x000fe20000410000 */
[--C-:B------:R-:W-:Y:S02]  /*0bc0*/  HADD2.F32 R58, -RZ, R63.reuse.H0_H0 ;  /* 0x2000003fff3a7230 */ /* 0x100fe40000004100 */
[----:B------:R-:W-:Y:S01]  /*0bd0*/  FFMA.FTZ R54, R121, R116, R54 ;  /* 0x0000007479367223 */ /* 0x000fe20000010036 */
[----:B------:R-:W-:Y:S02]  /*0be0*/  HADD2.F32 R59, -RZ, R63.H1_H1 ;  /* 0x3000003fff3b7230 */ /* 0x000fe40000004100 */
[----:B------:R-:W-:Y:S01]  /*0bf0*/  FADD.FTZ R63, -R103, R99 ;  /* 0x00000063673f7221 */ /* 0x000fe20000010100 */
[--C-:B------:R-:W-:Y:S02]  /*0c00*/  HADD2.F32 R138, -RZ, R65.reuse.H0_H0 ;  /* 0x20000041ff8a7230 */ /* 0x100fe40000004100 */
[----:B------:R-:W-:-:S02]  /*0c10*/  HADD2.F32 R141, -RZ, R65.H1_H1 ;  /* 0x30000041ff8d7230 */ /* 0x000fc40000004100 */
[----:B------:R-:W-:Y:S01]  /*0c20*/  FMUL.FTZ R65, R55, UR21 ;  /* 0x0000001537417c20 */ /* 0x000fe20008410000 */
[--C-:B------:R-:W-:Y:S02]  /*0c30*/  HADD2.F32 R102, -RZ, R62.reuse.H0_H0 ;  /* 0x2000003eff667230 */ /* 0x100fe40000004100 */
[----:B------:R-:W-:Y:S01]  /*0c40*/  FADD.FTZ R57, R64, R57 ;  /* 0x0000003940397221 */ /* 0x000fe20000010000 */
[----:B------:R-:W-:Y:S02]  /*0c50*/  HADD2.F32 R101, -RZ, R62.H1_H1 ;  /* 0x3000003eff657230 */ /* 0x000fe40000004100 */
[----:B------:R-:W-:Y:S01]  /*0c60*/  FMUL.FTZ R62, R92, R137 ;  /* 0x000000895c3e7220 */ /* 0x000fe20000410000 */
[----:B------:R-:W-:Y:S01]  /*0c70*/  FADD.FTZ R56, -R103, R56 ;  /* 0x0000003867387221 */ /* 0x000fe20000010100 */
[----:B------:R-:W-:Y:S01]  /*0c80*/  FMUL.FTZ R63, R63, UR21 ;  /* 0x000000153f3f7c20 */ /* 0x000fe20008410000 */
[----:B------:R-:W-:Y:S01]  /*0c90*/  FFMA.FTZ R54, R65, R64, R54 ;  /* 0x0000004041367223 */ /* 0x000fe20000010036 */
[----:B------:R-:W-:Y:S01]  /*0ca0*/  FADD.FTZ R98, -R103, R58 ;  /* 0x0000003a67627221 */ /* 0x000fe20000010100 */
[----:B------:R-:W-:Y:S01]  /*0cb0*/  FMUL.FTZ R119, R93, R136 ;  /* 0x000000885d777220 */ /* 0x000fe20000410000 */
[----:B------:R-:W-:Y:S01]  /*0cc0*/  FADD.FTZ R58, R62, R57 ;  /* 0x000000393e3a7221 */ /* 0x000fe20000010000 */
[----:B------:R-:W-:Y:S01]  /*0cd0*/  FADD.FTZ R117, -R103, R117 ;  /* 0x0000007567757221 */ /* 0x000fe20000010100 */
[----:B------:R-:W-:Y:S01]  /*0ce0*/  FMUL.FTZ R114, R56, UR21 ;  /* 0x0000001538727c20 */ /* 0x000fe20008410000 */
[----:B------:R-:W-:Y:S01]  /*0cf0*/  FFMA.FTZ R55, R63, R62, R54 ;  /* 0x0000003e3f377223 */ /* 0x000fe20000010036 */
[----:B------:R-:W-:Y:S01]  /*0d00*/  FMUL.FTZ R112, R94, R139 ;  /* 0x0000008b5e707220 */ /* 0x000fe20000410000 */
[----:B------:R-:W-:Y:S01]  /*0d10*/  FADD.FTZ R53, R119, R58 ;  /* 0x0000003a77357221 */ /* 0x000fe20000010000 */
[----:B------:R-:W-:Y:S01]  /*0d20*/  FMUL.FTZ R117, R117, UR21 ;  /* 0x0000001575757c20 */ /* 0x000fe20008410000 */
[----:B------:R-:W-:Y:S01]  /*0d30*/  FFMA.FTZ R54, R114, R119, R55 ;  /* 0x0000007772367223 */ /* 0x000fe20000010037 */
[----:B------:R-:W-:Y:S01]  /*0d40*/  FADD.FTZ R113, -R103, R113 ;  /* 0x0000007167717221 */ /* 0x000fe20000010100 */
[----:B------:R-:W-:Y:S01]  /*0d50*/  FADD.FTZ R56, R53, R112 ;  /* 0x0000007035387221 */ /* 0x000fe20000010000 */
[----:B------:R-:W-:Y:S01]  /*0d60*/  FMUL.FTZ R115, R95, R138 ;  /* 0x0000008a5f737220 */ /* 0x000fe20000410000 */
[----:B------:R-:W-:Y:S01]  /*0d70*/  FMUL.FTZ R110, R110, UR21 ;  /* 0x000000156e6e7c20 */ /* 0x000fe20008410000 */
[----:B------:R-:W-:Y:S01]  /*0d80*/  FFMA.FTZ R53, R117, R112, R54 ;  /* 0x0000007075357223 */ /* 0x000fe20000010036 */
[----:B------:R-:W-:-:S02]  /*0d90*/  HADD2.F32 R140, -RZ, R66.H0_H0 ;  /* 0x20000042ff8c7230 */ /* 0x000fc40000004100 */
[----:B------:R-:W-:Y:S01]  /*0da0*/  FADD.FTZ R102, -R103, R102 ;  /* 0x0000006667667221 */ /* 0x000fe20000010100 */
[----:B------:R-:W-:Y:S01]  /*0db0*/  FMUL.FTZ R108, R96, R141 ;  /* 0x0000008d606c7220 */ /* 0x000fe20000410000 */
[----:B------:R-:W-:Y:S01]  /*0dc0*/  FADD.FTZ R55, R56, R115 ;  /* 0x0000007338377221 */ /* 0x000fe20000010000 */
[----:B------:R-:W-:Y:S01]  /*0dd0*/  FMUL.FTZ R113, R113, UR21 ;  /* 0x0000001571717c20 */ /* 0x000fe20008410000 */
[----:B------:R-:W-:Y:S01]  /*0de0*/  FFMA.FTZ R54, R110, R115, R53 ;  /* 0x000000736e367223 */ /* 0x000fe20000010035 */
[C---:B------:R-:W-:Y:S01]  /*0df0*/  FADD.FTZ R101, -R103.reuse, R101 ;  /* 0x0000006567657221 */ /* 0x040fe20000010100 */
[----:B------:R-:W-:Y:S01]  /*0e00*/  FADD.FTZ R52, -R103, R59 ;  /* 0x0000003b67347221 */ /* 0x000fe20000010100 */
[----:B------:R-:W-:Y:S02]  /*0e10*/  HADD2.F32 R143, -RZ, R66.H1_H1 ;  /* 0x30000042ff8f7230 */ /* 0x000fe40000004100 */
        /* <DEDUP_REMOVED lines=10> */
[----:B------:R-:W-:Y:S01]  /*0ec0*/  FMUL.FTZ R99, R105, R142 ;  /* 0x0000008e69637220 */ /* 0x000fe20000410000 */
[----:B------:R-:W-:Y:S01]  /*0ed0*/  FADD.FTZ R56, R55, R100 ;  /* 0x0000006437387221 */ /* 0x000fe20000010000 */
[----:B------:R-:W-:Y:S01]  /*0ee0*/  FMUL.FTZ R98, R98, UR21 ;  /* 0x0000001562627c20 */ /* 0x000fe20008410000 */
        /* <DEDUP_REMOVED lines=43> */
.L_x_830:
[----:B------:R-:W-:Y:S05]  /*11a0*/  BSYNC.RECONVERGENT B0 ;  /* 0x0000000000007941 */ /* 0x000fea0003800200 */
.L_x_829:
        /* <DEDUP_REMOVED lines=57> */
[----:B------:R-:W0:Y:S02]  /*1540*/  LDC.64 R56, c[0x0][0x390] ;  /* 0x0000e400ff387b82 */ /* 0x000e240000000a00 */
[----:B0-----:R-:W-:-:S06]  /*1550*/  IMAD.WIDE.U32 R52, R111, 0x10, R56 ;  /* 0x000000106f347825 */ /* 0x001fcc00078e0038 */
[----:B------:R-:W5:Y:S01]  /*1560*/  LDG.E.128 R52, desc[UR14][R52.64] ;  /* 0x0000000e34347981 */ /* 0x000f62000c1e1d00 */
[----:B------:R-:W-:-:S04]  /*1570*/  ISETP.NE.U32.AND P0, PT, RZ, UR22, PT ;  /* 0x00000016ff007c0c */ /* 0x000fc8000bf05070 */
[----:B------:R-:W-:-:S13]  /*1580*/  ISETP.NE.AND.EX P0, PT, RZ, UR23, PT, P0 ;  /* 0x00000017ff007c0c */ /* 0x000fda000bf05300 */
[----:B------:R-:W-:Y:S05]  /*1590*/  @P0 BRA `(.L_x_832) ;  /* 0x0000000400140947 */ /* 0x000fea0003800000 */
[--C-:B------:R-:W-:Y:S01]  /*15a0*/  FFMA.FTZ R65, R65, UR4, R124.reuse ;  /* 0x0000000441417c23 */ /* 0x100fe2000801007c */
[--C-:B------:R-:W-:Y:S01]  /*15b0*/  FFMA.FTZ R63, R63, UR4, R124.reuse ;  /* 0x000000043f3f7c23 */ /* 0x100fe2000801007c */
[--C-:B------:R-:W-:Y:S01]  /*15c0*/  FFMA.FTZ R61, R61, UR4, R124.reuse ;  /* 0x000000043d3d7c23 */ /* 0x100fe2000801007c */
[--C-:B------:R-:W-:Y:S01]  /*15d0*/  FFMA.FTZ R123, R123, UR4, R124.reuse ;  /* 0x000000047b7b7c23 */ /* 0x100fe2000801007c */
[----:B------:R-:W-:Y:S01]  /*15e0*/  FADD.FTZ R65, R64, -R65 ;  /* 0x8000004140417221 */ /* 0x000fe20000010000 */
[----:B------:R-:W-:Y:S01]  /*15f0*/  FADD.FTZ R63, R62, -R63 ;  /* 0x8000003f3e3f7221 */ /* 0x000fe20000010000 */
[--C-:B------:R-:W-:Y:S01]  /*1600*/  FFMA.FTZ R121, R121, UR4, R124.reuse ;  /* 0x0000000479797c23 */ /* 0x100fe2000801007c */
[--C-:B------:R-:W-:Y:S01]  /*1610*/  FFMA.FTZ R127, R127, UR4, R124.reuse ;  /* 0x000000047f7f7c23 */ /* 0x100fe2000801007c */
[----:B------:R-:W-:Y:S01]  /*1620*/  FMUL.FTZ R65, R65, UR21 ;  /* 0x0000001541417c20 */ /* 0x000fe20008410000 */
[----:B------:R-:W-:Y:S01]  /*1630*/  FMUL.FTZ R63, R63, UR21 ;  /* 0x000000153f3f7c20 */ /* 0x000fe20008410000 */
[----:B------:R-:W-:Y:S01]  /*1640*/  FFMA.FTZ R129, R129, UR4, R124 ;  /* 0x0000000481817c23 */ /* 0x000fe2000801007c */
[----:B------:R-:W-:-:S02]  /*1650*/  HADD2.F32 R62, -RZ, R35.H0_H0 ;  /* 0x20000023ff3e7230 */ /* 0x000fc40000004100 */
[----:B------:R-:W-:Y:S01]  /*1660*/  FADD.FTZ R60, R60, -R61 ;  /* 0x8000003d3c3c7221 */ /* 0x000fe20000010000 */
[----:B------:R-:W-:Y:S01]  /*1670*/  FMUL.FTZ R65, R65, UR12 ;  /* 0x0000000c41417c20 */ /* 0x000fe20008410000 */
[----:B-----5:R-:W-:Y:S02]  /*1680*/  HADD2.F32 R130, -RZ, R55.H1_H1 ;  /* 0x30000037ff827230 */ /* 0x020fe40000004100 */
[----:B------:R-:W-:Y:S01]  /*1690*/  FADD.FTZ R123, R118, -R123 ;  /* 0x8000007b767b7221 */ /* 0x000fe20000010000 */
[----:B------:R-:W-:Y:S01]  /*16a0*/  FADD.FTZ R61, R116, -R121 ;  /* 0x80000079743d7221 */ /* 0x000fe20000010000 */
[----:B------:R-:W-:Y:S01]  /*16b0*/  FADD.FTZ R127, R122, -R127 ;  /* 0x8000007f7a7f7221 */ /* 0x000fe20000010000 */
[----:B------:R-:W-:Y:S01]  /*16c0*/  FFMA.FTZ R125, R125, UR4, R124 ;  /* 0x000000047d7d7c23 */ /* 0x000fe2000801007c */
[----:B------:R-:W-:Y:S02]  /*16d0*/  HADD2.F32 R64, -RZ, R35.H1_H1 ;  /* 0x30000023ff407230 */ /* 0x000fe40000004100 */
[----:B------:R-:W-:Y:S01]  /*16e0*/  FMUL.FTZ R63, R63, UR12 ;  /* 0x0000000c3f3f7c20 */ /* 0x000fe20008410000 */
[----:B------:R-:W-:-:S02]  /*16f0*/  HADD2.F32 R128, -RZ, R55.H0_H0 ;  /* 0x20000037ff807230 */ /* 0x000fc40000004100 */
[----:B------:R-:W-:Y:S01]  /*1700*/  FADD.FTZ R126, R126, -R129 ;  /* 0x800000817e7e7221 */ /* 0x000fe20000010000 */
[----:B------:R-:W-:Y:S01]  /*1710*/  FMUL.FTZ R129, R65, R62 ;  /* 0x0000003e41817220 */ /* 0x000fe20000410000 */
[----:B------:R-:W-:Y:S01]  /*1720*/  FMUL.FTZ R123, R123, UR21 ;  /* 0x000000157b7b7c20 */ /* 0x000fe20008410000 */
[----:B------:R-:W-:Y:S01]  /*1730*/  FMUL.FTZ R62, R61, UR21 ;  /* 0x000000153d3e7c20 */ /* 0x000fe20008410000 */
[----:B------:R-:W-:Y:S01]  /*1740*/  FADD.FTZ R125, R120, -R125 ;  /* 0x8000007d787d7221 */ /* 0x000fe20000010000 */
[----:B------:R-:W-:Y:S01]  /*1750*/  FMUL.FTZ R116, R63, R130 ;  /* 0x000000823f747220 */ /* 0x000fe20000410000 */
[----:B------:R-:W-:Y:S01]  /*1760*/  FMUL.FTZ R127, R127, UR21 ;  /* 0x000000157f7f7c20 */ /* 0x000fe20008410000 */
[----:B------:R-:W-:Y:S01]  /*1770*/  FMUL.FTZ R130, R63, R64 ;  /* 0x000000403f827220 */ /* 0x000fe20000410000 */
[----:B------:R-:W-:Y:S02]  /*1780*/  HADD2.F32 R59, -RZ, R54.H0_H0 ;  /* 0x20000036ff3b7230 */ /* 0x000fe40000004100 */
[----:B------:R-:W-:Y:S01]  /*1790*/  FMUL.FTZ R121, R65, R128 ;  /* 0x0000008041797220 */ /* 0x000fe20000410000 */
[----:B------:R-:W-:-:S02]  /*17a0*/  HADD2.F32 R63, -RZ, R34.H0_H0 ;  /* 0x20000022ff3f7230 */ /* 0x000fc40000004100 */
[----:B------:R-:W-:Y:S01]  /*17b0*/  FMUL.FTZ R64, R123, UR12 ;  /* 0x0000000c7b407c20 */ /* 0x000fe20008410000 */
[----:B------:R-:W-:Y:S02]  /*17c0*/  HADD2.F32 R120, -RZ, R34.H1_H1 ;  /* 0x30000022ff787230 */ /* 0x000fe40000004100 */
[----:B------:R-:W-:Y:S01]  /*17d0*/  FMUL.FTZ R65, R62, UR12 ;  /* 0x0000000c3e417c20 */ /* 0x000fe20008410000 */
[----:B------:R-:W-:Y:S02]  /*17e0*/  HADD2.F32 R58, -RZ, R54.H1_H1 ;  /* 0x30000036ff3a7230 */ /* 0x000fe40000004100 */
[----:B------:R-:W-:Y:S01]  /*17f0*/  FMUL.FTZ R62, R127, UR12 ;  /* 0x0000000c7f3e7c20 */ /* 0x000fe20008410000 */
[----:B------:R-:W-:Y:S02]  /*1800*/  HADD2.F32 R55, -RZ, R53.H0_H0 ;  /* 0x20000035ff377230 */ /* 0x000fe40000004100 */
[----:B------:R-:W-:Y:S01]  /*1810*/  FMUL.FTZ R125, R125, UR21 ;  /* 0x000000157d7d7c20 */ /* 0x000fe20008410000 */
[----:B------:R-:W-:-:S02]  /*1820*/  HADD2.F32 R61, -RZ, R33.H0_H0 ;  /* 0x20000021ff3d7230 */ /* 0x000fc40000004100 */
[----:B------:R-:W-:Y:S01]  /*1830*/  FMUL.FTZ R60, R60, UR21 ;  /* 0x000000153c3c7c20 */ /* 0x000fe20008410000 */
[----:B------:R-:W-:Y:S01]  /*1840*/  FMUL.FTZ R126, R126, UR21 ;  /* 0x000000157e7e7c20 */ /* 0x000fe20008410000 */
[----:B------:R-:W-:Y:S02]  /*1850*/  HADD2.F32 R53, -RZ, R53.H1_H1 ;  /* 0x30000035ff357230 */ /* 0x000fe40000004100 */
[C---:B------:R-:W-:Y:S01]  /*1860*/  FMUL.FTZ R123, R64.reuse, R59 ;  /* 0x0000003b407b7220 */ /* 0x040fe20000410000 */
[----:B------:R-:W-:Y:S01]  /*1870*/  FMUL.FTZ R63, R64, R63 ;  /* 0x0000003f403f7220 */ /* 0x000fe20000410000 */
[C---:B------:R-:W-:Y:S01]  /*1880*/  FMUL.FTZ R128, R65.reuse, R120 ;  /* 0x0000007841807220 */ /* 0x040fe20000410000 */
[----:B------:R-:W-:Y:S01]  /*1890*/  FMUL.FTZ R118, R65, R58 ;  /* 0x0000003a41767220 */ /* 0x000fe20000410000 */
[C---:B------:R-:W-:Y:S01]  /*18a0*/  FMUL.FTZ R120, R62.reuse, R55 ;  /* 0x000000373e787220 */ /* 0x040fe20000410000 */
[----:B------:R-:W-:Y:S01]  /*18b0*/  FMUL.FTZ R61, R62, R61 ;  /* 0x0000003d3e3d7220 */ /* 0x000fe20000410000 */
[----:B------:R-:W-:-:S02]  /*18c0*/  HADD2.F32 R59, -RZ, R33.H1_H1 ;  /* 0x30000021ff3b7230 */ /* 0x000fc40000004100 */
[----:B------:R-:W-:Y:S01]  /*18d0*/  FMUL.FTZ R64, R125, UR12 ;  /* 0x0000000c7d407c20 */ /* 0x000fe20008410000 */
[--C-:B------:R-:W-:Y:S02]  /*18e0*/  HADD2.F32 R58, -RZ, R32.reuse.H0_H0 ;  /* 0x20000020ff3a7230 */ /* 0x100fe40000004100 */
[----:B------:R-:W-:Y:S01]  /*18f0*/  FMUL.FTZ R55, R60, UR12 ;  /* 0x0000000c3c377c20 */ /* 0x000fe20008410000 */
[----:B------:R-:W-:Y:S02]  /*1900*/  HADD2.F32 R62, -RZ, R32.H1_H1 ;  /* 0x30000020ff3e7230 */ /* 0x000fe40000004100 */
[----:B------:R-:W-:Y:S01]  /*1910*/  FMUL.FTZ R127, R126, UR12 ;  /* 0x0000000c7e7f7c20 */ /* 0x000fe20008410000 */
[--C-:B------:R-:W-:Y:S02]  /*1920*/  HADD2.F32 R54, -RZ, R52.reuse.H0_H0 ;  /* 0x20000034ff367230 */ /* 0x100fe40000004100 */
[----:B------:R-:W-:Y:S01]  /*1930*/  FMUL.FTZ R125, R64, R53 ;  /* 0x00000035407d7220 */ /* 0x000fe20000410000 */
[----:B------:R-:W-:-:S02]  /*1940*/  HADD2.F32 R52, -RZ, R52.H1_H1 ;  /* 0x30000034ff347230 */ /* 0x000fc40000004100 */
[----:B------:R-:W-:Y:S01]  /*1950*/  FMUL.FTZ R64, R64, R59 ;  /* 0x0000003b40407220 */ /* 0x000fe20000410000 */
[----:B------:R-:W-:Y:S01]  /*1960*/  FMUL.FTZ R58, R55, R58 ;  /* 0x0000003a373a7220 */ /* 0x000fe20000410000 */
[----:B------:R-:W-:Y:S01]  /*1970*/  FMUL.FTZ R59, R127, R62 ;  /* 0x0000003e7f3b7220 */ /* 0x000fe20000410000 */
[----:B------:R-:W-:Y:S01]  /*1980*/  FMUL.FTZ R122, R55, R54 ;  /* 0x00000036377a7220 */ /* 0x000fe20000410000 */
[----:B------:R-:W-:Y:S01]  /*1990*/  FMUL.FTZ R127, R127, R52 ;  /* 0x000000347f7f7220 */ /* 0x000fe20000410000 */
[----:B------:R-:W-:Y:S02]  /*19a0*/  F2FP.F16.F32.PACK_AB R55, R130, R129 ;  /* 0x000000818237723e */ /* 0x000fe400000000ff */
[----:B------:R-:W-:Y:S02]  /*19b0*/  F2FP.F16.F32.PACK_AB R54, R128, R63 ;  /* 0x0000003f8036723e */ /* 0x000fe400000000ff */
[----:B------:R-:W-:Y:S02]  /*19c0*/  F2FP.F16.F32.PACK_AB R53, R64, R61 ;  /* 0x0000003d4035723e */ /* 0x000fe400000000ff */
[----:B------:R-:W-:Y:S01]  /*19d0*/  F2FP.F16.F32.PACK_AB R52, R59, R58 ;  /* 0x0000003a3b34723e */ /* 0x000fe200000000ff */
[----:B------:R-:W-:Y:S06]  /*19e0*/  BRA `(.L_x_833) ;  /* 0x0000000400207947 */ /* 0x000fec0003800000 */
.L_x_832:
[--C-:B------:R-:W-:Y:S01]  /*19f0*/  FFMA.FTZ R63, R63, UR4, R124.reuse ;  /* 0x000000043f3f7c23 */ /* 0x100fe2000801007c */
[--C-:B------:R-:W-:Y:S01]  /*1a00*/  FFMA.FTZ R65, R65, UR4, R124.reuse ;  /* 0x0000000441417c23 */ /* 0x100fe2000801007c */
[--C-:B------:R-:W-:Y:S01]  /*1a10*/  FFMA.FTZ R61, R61, UR4, R124.reuse ;  /* 0x000000043d3d7c23 */ /* 0x100fe2000801007c */
[--C-:B------:R-:W-:Y:S01]  /*1a20*/  FFMA.FTZ R123, R123, UR4, R124.reuse ;  /* 0x000000047b7b7c23 */ /* 0x100fe2000801007c */
[----:B------:R-:W-:Y:S01]  /*1a30*/  FADD.FTZ R63, R62, -R63 ;  /* 0x8000003f3e3f7221 */ /* 0x000fe20000010000 */
[----:B------:R-:W-:Y:S01]  /*1a40*/  FADD.FTZ R65, R64, -R65 ;  /* 0x8000004140417221 */ /* 0x000fe20000010000 */
[--C-:B------:R-:W-:Y:S01]  /*1a50*/  FFMA.FTZ R121, R121, UR4, R124.reuse ;  /* 0x0000000479797c23 */ /* 0x100fe2000801007c */
[----:B------:R-:W-:Y:S01]  /*1a60*/  FFMA.FTZ R127, R127, UR4, R124 ;  /* 0x000000047f7f7c23 */ /* 0x000fe2000801007c */
[----:B------:R-:W-:Y:S01]  /*1a70*/  FMUL.FTZ R135, R63, UR21 ;  /* 0x000000153f877c20 */ /* 0x000fe20008410000 */
[----:B------:R-:W-:Y:S01]  /*1a80*/  FMUL.FTZ R130, R65, UR21 ;  /* 0x0000001541827c20 */ /* 0x000fe20008410000 */
[----:B------:R-:W-:Y:S01]  /*1a90*/  FADD.FTZ R61, R60, -R61 ;  /* 0x8000003d3c3d7221 */ /* 0x000fe20000010000 */
[----:B------:R-:W-:Y:S01]  /*1aa0*/  FADD.FTZ R123, R118, -R123 ;  /* 0x8000007b767b7221 */ /* 0x000fe20000010000 */
[----:B-----5:R-:W-:-:S02]  /*1ab0*/  HADD2.F32 R58, -RZ, R55.H0_H0 ;  /* 0x20000037ff3a7230 */ /* 0x020fc40000004100 */
[----:B------:R-:W-:Y:S01]  /*1ac0*/  FFMA.FTZ R129, R129, UR4, R124 ;  /* 0x0000000481817c23 */ /* 0x000fe2000801007c */
[----:B------:R-:W-:Y:S02]  /*1ad0*/  HADD2.F32 R128, -RZ, R55.H1_H1 ;  /* 0x30000037ff807230 */ /* 0x000fe40000004100 */
[----:B------:R-:W-:Y:S01]  /*1ae0*/  FMUL.FTZ R55, R135, UR12 ;  /* 0x0000000c87377c20 */ /* 0x000fe20008410000 */
[--C-:B------:R-:W-:Y:S02]  /*1af0*/  HADD2.F32 R59, -RZ, R54.reuse.H0_H0 ;  /* 0x20000036ff3b7230 */ /* 0x100fe40000004100 */
[----:B------:R-:W-:Y:S01]  /*1b00*/  FADD.FTZ R50, R116, -R121 ;  /* 0x8000007974327221 */ /* 0x000fe20000010000 */
[----:B------:R-:W-:Y:S02]  /*1b10*/  HADD2.F32 R131, -RZ, R54.H1_H1 ;  /* 0x30000036ff837230 */ /* 0x000fe40000004100 */
[----:B------:R-:W-:Y:S01]  /*1b20*/  FADD.FTZ R127, R122, -R127 ;  /* 0x8000007f7a7f7221 */ /* 0x000fe20000010000 */
[----:B------:R-:W-:-:S02]  /*1b30*/  HADD2.F32 R60, -RZ, R35.H1_H1 ;  /* 0x30000023ff3c7230 */ /* 0x000fc40000004100 */
[----:B------:R-:W-:Y:S01]  /*1b40*/  FFMA.FTZ R125, R125, UR4, R124 ;  /* 0x000000047d7d7c23 */ /* 0x000fe2000801007c */
[----:B------:R-:W-:Y:S02]  /*1b50*/  HADD2.F32 R54, -RZ, R35.H0_H0 ;  /* 0x20000023ff367230 */ /* 0x000fe40000004100 */
[----:B------:R-:W-:Y:S01]  /*1b60*/  FMUL.FTZ R51, R130, UR12 ;  /* 0x0000000c82337c20 */ /* 0x000fe20008410000 */
[----:B------:R-:W-:Y:S01]  /*1b70*/  FMUL.FTZ R63, R123, UR21 ;  /* 0x000000157b3f7c20 */ /* 0x000fe20008410000 */
[----:B------:R-:W-:Y:S01]  /*1b80*/  FADD.FTZ R129, R126, -R129 ;  /* 0x800000817e817221 */ /* 0x000fe20000010000 */
[C---:B------:R-:W-:Y:S01]  /*1b90*/  FMUL.FTZ R116, R55.reuse, R128 ;  /* 0x0000008037747220 */ /* 0x040fe20000410000 */
[----:B------:R-:W-:Y:S01]  /*1ba0*/  FMUL.FTZ R137, R55, R60 ;  /* 0x0000003c37897220 */ /* 0x000fe20000410000 */
[----:B------:R-:W-:Y:S01]  /*1bb0*/  FMUL.FTZ R126, R50, UR21 ;  /* 0x00000015327e7c20 */ /* 0x000fe20008410000 */
[----:B------:R-:W-:Y:S01]  /*1bc0*/  FADD.FTZ R125, R120, -R125 ;  /* 0x8000007d787d7221 */ /* 0x000fe20000010000 */
[----:B------:R-:W-:Y:S01]  /*1bd0*/  FMUL.FTZ R132, R51, R54 ;  /* 0x0000003633847220 */ /* 0x000fe20000410000 */
[----:B------:R-:W-:-:S02]  /*1be0*/  HADD2.F32 R65, -RZ, R34.H0_H0 ;  /* 0x20000022ff417230 */ /* 0x000fc40000004100 */
[----:B------:R-:W-:Y:S01]  /*1bf0*/  FMUL.FTZ R55, R127, UR21 ;  /* 0x000000157f377c20 */ /* 0x000fe20008410000 */
[----:B------:R-:W-:Y:S01]  /*1c00*/  FMUL.FTZ R54, R63, UR12 ;  /* 0x0000000c3f367c20 */ /* 0x000fe20008410000 */
[----:B------:R-:W-:Y:S01]  /*1c10*/  FMUL.FTZ R121, R51, R58 ;  /* 0x0000003a33797220 */ /* 0x000fe20000410000 */
[----:B------:R-:W-:Y:S02]  /*1c20*/  HADD2.F32 R133, -RZ, R34.H1_H1 ;  /* 0x30000022ff857230 */ /* 0x000fe40000004100 */
[----:B------:R-:W-:Y:S01]  /*1c30*/  FMUL.FTZ R58, R126, UR12 ;  /* 0x0000000c7e3a7c20 */ /* 0x000fe20008410000 */
[----:B------:R-:W-:Y:S02]  /*1c40*/  HADD2.F32 R49, -RZ, R53.H0_H0 ;  /* 0x20000035ff317230 */ /* 0x000fe40000004100 */
[----:B------:R-:W-:Y:S01]  /*1c50*/  FMUL.FTZ R50, R55, UR12 ;  /* 0x0000000c37327c20 */ /* 0x000fe20008410000 */
[----:B------:R-:W-:Y:S02]  /*1c60*/  HADD2.F32 R51, -RZ, R33.H0_H0 ;  /* 0x20000021ff337230 */ /* 0x000fe40000004100 */
[----:B------:R-:W-:Y:S01]  /*1c70*/  FMUL.FTZ R64, R125, UR21 ;  /* 0x000000157d407c20 */ /* 0x000fe20008410000 */
[C---:B------:R-:W-:Y:S01]  /*1c80*/  FMUL.FTZ R123, R54.reuse, R59 ;  /* 0x0000003b367b7220 */ /* 0x040fe20000410000 */
[----:B------:R-:W-:Y:S01]  /*1c90*/  FMUL.FTZ R65, R54, R65 ;  /* 0x0000004136417220 */ /* 0x000fe20000410000 */
[----:B------:R-:W-:Y:S01]  /*1ca0*/  FMUL.FTZ R61, R61, UR21 ;  /* 0x000000153d3d7c20 */ /* 0x000fe20008410000 */
[----:B------:R-:W-:Y:S01]  /*1cb0*/  FMUL.FTZ R54, R129, UR21 ;  /* 0x0000001581367c20 */ /* 0x000fe20008410000 */
[----:B------:R-:W-:-:S02]  /*1cc0*/  HADD2.F32 R53, -RZ, R53.H1_H1 ;  /* 0x30000035ff357230 */ /* 0x000fc40000004100 */
[C---:B------:R-:W-:Y:S01]  /*1cd0*/  FMUL.FTZ R118, R58.reuse, R131 ;  /* 0x000000833a767220 */ /* 0x040fe20000410000 */
[----:B------:R-:W-:Y:S01]  /*1ce0*/  FMUL.FTZ R128, R58, R133 ;  /* 0x000000853a807220 */ /* 0x000fe20000410000 */
[C---:B------:R-:W-:Y:S01]  /*1cf0*/  FMUL.FTZ R120, R50.reuse, R49 ;  /* 0x0000003132787220 */ /* 0x040fe20000410000 */
[----:B------:R-:W-:Y:S01]  /*1d00*/  FMUL.FTZ R62, R50, R51 ;  /* 0x00000033323e7220 */ /* 0x000fe20000410000 */
[----:B------:R-:W-:Y:S02]  /*1d10*/  HADD2.F32 R59, -RZ, R33.H1_H1 ;  /* 0x30000021ff3b7230 */ /* 0x000fe40000004100 */
[----:B------:R-:W-:Y:S01]  /*1d20*/  FMUL.FTZ R58, R64, UR12 ;  /* 0x0000000c403a7c20 */ /* 0x000fe20008410000 */
[--C-:B------:R-:W-:Y:S02]  /*1d30*/  HADD2.F32 R50, -RZ, R32.reuse.H0_H0 ;  /* 0x20000020ff327230 */ /* 0x100fe40000004100 */
[----:B------:R-:W-:Y:S01]  /*1d40*/  FMUL.FTZ R49, R61, UR12 ;  /* 0x0000000c3d317c20 */ /* 0x000fe20008410000 */
[----:B------:R-:W-:-:S02]  /*1d50*/  HADD2.F32 R60, -RZ, R32.H1_H1 ;  /* 0x30000020ff3c7230 */ /* 0x000fc40000004100 */
[----:B------:R-:W-:Y:S01]  /*1d60*/  FMUL.FTZ R51, R54, UR12 ;  /* 0x0000000c36337c20 */ /* 0x000fe20008410000 */
[--C-:B------:R-:W-:Y:S02]  /*1d70*/  HADD2.F32 R48, -RZ, R52.reuse.H0_H0 ;  /* 0x20000034ff307230 */ /* 0x100fe40000004100 */
[C---:B------:R-:W-:Y:S01]  /*1d80*/  FMUL.FTZ R125, R58.reuse, R53 ;  /* 0x000000353a7d7220 */ /* 0x040fe20000410000 */
[----:B------:R-:W-:Y:S02]  /*1d90*/  HADD2.F32 R52, -RZ, R52.H1_H1 ;  /* 0x30000034ff347230 */ /* 0x000fe40000004100 */
[----:B------:R-:W-:Y:S01]  /*1da0*/  FMUL.FTZ R53, R58, R59 ;  /* 0x0000003b3a357220 */ /* 0x000fe20000410000 */
[----:B------:R-:W-:Y:S01]  /*1db0*/  FMUL.FTZ R58, R49, R50 ;  /* 0x00000032313a7220 */ /* 0x000fe20000410000 */
[----:B------:R-:W-:Y:S01]  /*1dc0*/  FMUL.FTZ R59, R51, R60 ;  /* 0x0000003c333b7220 */ /* 0x000fe20000410000 */
[----:B------:R-:W-:Y:S01]  /*1dd0*/  FMUL.FTZ R122, R49, R48 ;  /* 0x00000030317a7220 */ /* 0x000fe20000410000 */
[----:B------:R-:W-:Y:S01]  /*1de0*/  FMUL.FTZ R127, R51, R52 ;  /* 0x00000034337f7220 */ /* 0x000fe20000410000 */
[----:B------:R-:W-:-:S02]  /*1df0*/  F2FP.F16.F32.PACK_AB R49, R64, R55 ;  /* 0x000000374031723e */ /* 0x000fc400000000ff */
[----:B------:R-:W-:Y:S02]  /*1e00*/  F2FP.F16.F32.PACK_AB R48, R54, R61 ;  /* 0x0000003d3630723e */ /* 0x000fe400000000ff */
[----:B------:R-:W-:Y:S02]  /*1e10*/  F2FP.F16.F32.PACK_AB R51, R135, R130 ;  /* 0x000000828733723e */ /* 0x000fe400000000ff */
[----:B------:R-:W-:Y:S02]  /*1e20*/  F2FP.F16.F32.PACK_AB R50, R126, R63 ;  /* 0x0000003f7e32723e */ /* 0x000fe400000000ff */
[----:B------:R-:W-:Y:S02]  /*1e30*/  F2FP.F16.F32.PACK_AB R55, R137, R132 ;  /* 0x000000848937723e */ /* 0x000fe400000000ff */
[----:B------:R-:W-:Y:S02]  /*1e40*/  F2FP.F16.F32.PACK_AB R54, R128, R65 ;  /* 0x000000418036723e */ /* 0x000fe400000000ff */
[----:B------:R-:W-:-:S02]  /*1e50*/  F2FP.F16.F32.PACK_AB R53, R53, R62 ;  /* 0x0000003e3535723e */ /* 0x000fc400000000ff */
[----:B------:R-:W-:-:S07]  /*1e60*/  F2FP.F16.F32.PACK_AB R52, R59, R58 ;  /* 0x0000003a3b34723e */ /* 0x000fce00000000ff */
.L_x_833:
        /* <DEDUP_REMOVED lines=9> */
[--C-:B------:R-:W-:Y:S01]  /*1f00*/  FFMA.FTZ R67, R67, UR4, R124.reuse ;  /* 0x0000000443437c23 */ /* 0x100fe2000801007c */
[--C-:B------:R-:W-:Y:S01]  /*1f10*/  FFMA.FTZ R98, R98, UR4, R124.reuse ;  /* 0x0000000462627c23 */ /* 0x100fe2000801007c */
[--C-:B------:R-:W-:Y:S01]  /*1f20*/  FFMA.FTZ R113, R113, UR4, R124.reuse ;  /* 0x0000000471717c23 */ /* 0x100fe2000801007c */
[----:B------:R-:W-:Y:S01]  /*1f30*/  FFMA.FTZ R101, R101, UR4, R124 ;  /* 0x0000000465657c23 */ /* 0x000fe2000801007c */
[----:B------:R-:W-:Y:S01]  /*1f40*/  FADD.FTZ R67, R66, -R67 ;  /* 0x8000004342437221 */ /* 0x000fe20000010000 */
[----:B------:R-:W-:Y:S01]  /*1f50*/  FADD.FTZ R98, R99, -R98 ;  /* 0x8000006263627221 */ /* 0x000fe20000010000 */
[--C-:B------:R-:W-:Y:S01]  /*1f60*/  FFMA.FTZ R110, R110, UR4, R124.reuse ;  /* 0x000000046e6e7c23 */ /* 0x100fe2000801007c */
[----:B------:R-:W-:Y:S01]  /*1f70*/  FADD.FTZ R113, R108, -R113 ;  /* 0x800000716c717221 */ /* 0x000fe20000010000 */
[----:B------:R-:W-:Y:S01]  /*1f80*/  FMUL.FTZ R111, R67, UR21 ;  /* 0x00000015436f7c20 */ /* 0x000fe20008410000 */
[----:B------:R-:W-:Y:S01]  /*1f90*/  FMUL.FTZ R108, R98, UR21 ;  /* 0x00000015626c7c20 */ /* 0x000fe20008410000 */
[--C-:B------:R-:W-:Y:S01]  /*1fa0*/  FFMA.FTZ R102, R102, UR4, R124.reuse ;  /* 0x0000000466667c23 */ /* 0x100fe2000801007c */
[----:B------:R-:W-:Y:S01]  /*1fb0*/  FADD.FTZ R101, R100, -R101 ;  /* 0x8000006564657221 */ /* 0x000fe20000010000 */
[----:B------:R-:W-:Y:S01]  /*1fc0*/  FFMA.FTZ R117, R117, UR4, R124 ;  /* 0x0000000475757c23 */ /* 0x000fe2000801007c */
[----:B------:R-:W-:Y:S01]  /*1fd0*/  FADD.FTZ R110, R115, -R110 ;  /* 0x8000006e736e7221 */ /* 0x000fe20000010000 */
[----:B------:R-:W-:-:S02]  /*1fe0*/  HADD2.F32 R66, -RZ, R39.H1_H1 ;  /* 0x30000027ff427230 */ /* 0x000fc40000004100 */
[----:B0-----:R-:W-:Y:S01]  /*1ff0*/  FMUL.FTZ R53, R111, UR12 ;  /* 0x0000000c6f357c20 */ /* 0x001fe20008410000 */
[--C-:B-----5:R-:W-:Y:S02]  /*2000*/  HADD2.F32 R49, -RZ, R59.reuse.H0_H0 ;  /* 0x2000003bff317230 */ /* 0x120fe40000004100 */
[----:B------:R-:W-:Y:S01]  /*2010*/  FMUL.FTZ R48, R108, UR12 ;  /* 0x0000000c6c307c20 */ /* 0x000fe20008410000 */
[----:B------:R-:W-:Y:S02]  /*2020*/  HADD2.F32 R54, -RZ, R59.H1_H1 ;  /* 0x3000003bff367230 */ /* 0x000fe40000004100 */
[----:B------:R-:W-:Y:S01]  /*2030*/  FADD.FTZ R102, R103, -R102 ;  /* 0x8000006667667221 */ /* 0x000fe20000010000 */
[----:B------:R-:W-:Y:S02]  /*2040*/  HADD2.F32 R51, -RZ, R39.H0_H0 ;  /* 0x20000027ff337230 */ /* 0x000fe40000004100 */
[----:B------:R-:W-:Y:S01]  /*2050*/  FMUL.FTZ R101, R101, UR21 ;  /* 0x0000001565657c20 */ /* 0x000fe20008410000 */
[----:B------:R-:W-:Y:S01]  /*2060*/  FADD.FTZ R117, R112, -R117 ;  /* 0x8000007570757221 */ /* 0x000fe20000010000 */
[----:B------:R-:W-:Y:S01]  /*2070*/  FMUL.FTZ R110, R110, UR21 ;  /* 0x000000156e6e7c20 */ /* 0x000fe20008410000 */
[----:B------:R-:W-:Y:S01]  /*2080*/  FFMA.FTZ R114, R114, UR4, R124 ;  /* 0x0000000472727c23 */ /* 0x000fe2000801007c */
[----:B------:R-:W-:-:S02]  /*2090*/  HADD2.F32 R52, -RZ, R58.H0_H0 ;  /* 0x2000003aff347230 */ /* 0x000fc40000004100 */
[C---:B------:R-:W-:Y:S01]  /*20a0*/  FMUL.FTZ R112, R53.reuse, R66 ;  /* 0x0000004235707220 */ /* 0x040fe20000410000 */
[----:B------:R-:W-:Y:S02]  /*20b0*/  HADD2.F32 R62, -RZ, R58.H1_H1 ;  /* 0x3000003aff3e7230 */ /* 0x000fe40000004100 */
[C---:B------:R-:W-:Y:S01]  /*20c0*/  FMUL.FTZ R59, R48.reuse, R49 ;  /* 0x00000031303b7220 */ /* 0x040fe20000410000 */
[----:B------:R-:W-:Y:S01]  /*20d0*/  FMUL.FTZ R58, R53, R54 ;  /* 0x00000036353a7220 */ /* 0x000fe20000410000 */
[----:B------:R-:W-:Y:S02]  /*20e0*/  HADD2.F32 R66, -RZ, R38.H1_H1 ;  /* 0x30000026ff427230 */ /* 0x000fe40000004100 */
[----:B------:R-:W-:Y:S01]  /*20f0*/  FMUL.FTZ R103, R48, R51 ;  /* 0x0000003330677220 */ /* 0x000fe20000410000 */
[----:B------:R-:W-:Y:S02]  /*2100*/  HADD2.F32 R65, -RZ, R57.H0_H0 ;  /* 0x20000039ff417230 */ /* 0x000fe40000004100 */
[----:B------:R-:W-:Y:S01]  /*2110*/  FMUL.FTZ R102, R102, UR21 ;  /* 0x0000001566667c20 */ /* 0x000fe20008410000 */
[----:B------:R-:W-:-:S02]  /*2120*/  HADD2.F32 R49, -RZ, R37.H0_H0 ;  /* 0x20000025ff317230 */ /* 0x000fc40000004100 */
[----:B------:R-:W-:Y:S01]  /*2130*/  FMUL.FTZ R53, R101, UR12 ;  /* 0x0000000c65357c20 */ /* 0x000fe20008410000 */
[----:B------:R-:W-:Y:S01]  /*2140*/  FMUL.FTZ R48, R110, UR12 ;  /* 0x0000000c6e307c20 */ /* 0x000fe20008410000 */
[----:B------:R-:W-:Y:S01]  /*2150*/  FADD.FTZ R114, R119, -R114 ;  /* 0x8000007277727221 */ /* 0x000fe20000010000 */
[----:B------:R-:W-:Y:S02]  /*2160*/  HADD2.F32 R54, -RZ, R38.H0_H0 ;  /* 0x20000026ff367230 */ /* 0x000fe40000004100 */
[----:B------:R-:W-:Y:S01]  /*2170*/  FMUL.FTZ R51, R102, UR12 ;  /* 0x0000000c66337c20 */ /* 0x000fe20008410000 */
[C---:B------:R-:W-:Y:S01]  /*2180*/  FMUL.FTZ R62, R53.reuse, R62 ;  /* 0x0000003e353e7220 */ /* 0x040fe20000410000 */
[----:B------:R-:W-:Y:S01]  /*2190*/  FMUL.FTZ R100, R53, R66 ;  /* 0x0000004235647220 */ /* 0x000fe20000410000 */
[C---:B------:R-:W-:Y:S01]  /*21a0*/  FMUL.FTZ R65, R48.reuse, R65 ;  /* 0x0000004130417220 */ /* 0x040fe20000410000 */
[----:B------:R-:W-:Y:S01]  /*21b0*/  FMUL.FTZ R53, R48, R49 ;  /* 0x0000003130357220 */ /* 0x000fe20000410000 */
[----:B------:R-:W-:Y:S01]  /*21c0*/  FMUL.FTZ R113, R113, UR21 ;  /* 0x0000001571717c20 */ /* 0x000fe20008410000 */
[----:B------:R-:W-:Y:S01]  /*21d0*/  FMUL.FTZ R48, R114, UR21 ;  /* 0x0000001572307c20 */ /* 0x000fe20008410000 */
[----:B------:R-:W-:Y:S01]  /*21e0*/  FMUL.FTZ R117, R117, UR21 ;  /* 0x0000001575757c20 */ /* 0x000fe20008410000 */
        /* <DEDUP_REMOVED lines=8> */
[----:B------:R-:W-:Y:S02]  /*2270*/  HADD2.F32 R50, -RZ, R56.H0_H0 ;  /* 0x20000038ff327230 */ /* 0x000fe40000004100 */
[----:B------:R-:W-:Y:S01]  /*2280*/  FMUL.FTZ R98, R55, R66 ;  /* 0x0000004237627220 */ /* 0x000fe20000410000 */
[----:B------:R-:W-:-:S02]  /*2290*/  HADD2.F32 R64, -RZ, R57.H1_H1 ;  /* 0x30000039ff407230 */ /* 0x000fc40000004100 */
[----:B------:R-:W-:Y:S01]  /*22a0*/  FMUL.FTZ R52, R49, R52 ;  /* 0x0000003431347220 */ /* 0x000fe20000410000 */
[----:B------:R-:W-:Y:S02]  /*22b0*/  HADD2.F32 R56, -RZ, R56.H1_H1 ;  /* 0x30000038ff387230 */ /* 0x000fe40000004100 */
[----:B------:R-:W-:Y:S01]  /*22c0*/  FMUL.FTZ R57, R51, R54 ;  /* 0x0000003633397220 */ /* 0x000fe20000410000 */
[----:B------:R-:W-:Y:S01]  /*22d0*/  FMUL.FTZ R67, R49, R50 ;  /* 0x0000003231437220 */ /* 0x000fe20000410000 */
[----:B------:R-:W-:Y:S01]  /*22e0*/  FMUL.FTZ R64, R55, R64 ;  /* 0x0000004037407220 */ /* 0x000fe20000410000 */
[----:B------:R-:W-:Y:S01]  /*22f0*/  F2FP.F16.F32.PACK_AB R50, R101, R102 ;  /* 0x000000666532723e */ /* 0x000fe200000000ff */
[----:B------:R-:W-:Y:S01]  /*2300*/  FMUL.FTZ R66, R51, R56 ;  /* 0x0000003833427220 */ /* 0x000fe20000410000 */
[----:B------:R-:W-:Y:S02]  /*2310*/  F2FP.F16.F32.PACK_AB R51, R111, R108 ;  /* 0x0000006c6f33723e */ /* 0x000fe400000000ff */
[----:B------:R-:W-:-:S02]  /*2320*/  F2FP.F16.F32.PACK_AB R49, R113, R110 ;  /* 0x0000006e7131723e */ /* 0x000fc400000000ff */
[----:B------:R-:W-:Y:S02]  /*2330*/  F2FP.F16.F32.PACK_AB R48, R117, R48 ;  /* 0x000000307530723e */ /* 0x000fe400000000ff */
[----:B------:R-:W-:Y:S02]  /*2340*/  F2FP.F16.F32.PACK_AB R55, R112, R103 ;  /* 0x000000677037723e */ /* 0x000fe400000000ff */
[----:B------:R-:W-:Y:S02]  /*2350*/  F2FP.F16.F32.PACK_AB R54, R100, R99 ;  /* 0x000000636436723e */ /* 0x000fe400000000ff */
[----:B------:R-:W-:Y:S02]  /*2360*/  F2FP.F16.F32.PACK_AB R53, R98, R53 ;  /* 0x000000356235723e */ /* 0x000fe400000000ff */
[----:B------:R-:W-:Y:S01]  /*2370*/  F2FP.F16.F32.PACK_AB R52, R57, R52 ;  /* 0x000000343934723e */ /* 0x000fe200000000ff */
[----:B------:R-:W-:Y:S06]  /*2380*/  BRA `(.L_x_835) ;  /* 0x0000000400107947 */ /* 0x000fec0003800000 */
.L_x_834:
[--C-:B0-----:R-:W-:Y:S01]  /*2390*/  FFMA.FTZ R55, R67, UR4, R124.reuse ;  /* 0x0000000443377c23 */ /* 0x101fe2000801007c */
[--C-:B------:R-:W-:Y:S01]  /*23a0*/  FFMA.FTZ R98, R98, UR4, R124.reuse ;  /* 0x0000000462627c23 */ /* 0x100fe2000801007c */
[--C-:B------:R-:W-:Y:S01]  /*23b0*/  FFMA.FTZ R101, R101, UR4, R124.reuse ;  /* 0x0000000465657c23 */ /* 0x100fe2000801007c */
[----:B------:R-:W-:Y:S01]  /*23c0*/  FFMA.FTZ R110, R110, UR4, R124 ;  /* 0x000000046e6e7c23 */ /* 0x000fe2000801007c */
[----:B------:R-:W-:Y:S01]  /*23d0*/  FADD.FTZ R55, R66, -R55 ;  /* 0x8000003742377221 */ /* 0x000fe20000010000 */
[----:B------:R-:W-:Y:S01]  /*23e0*/  FADD.FTZ R98, R99, -R98 ;  /* 0x8000006263627221 */ /* 0x000fe20000010000 */
[----:B------:R-:W-:Y:S01]  /*23f0*/  FADD.FTZ R101, R100, -R101 ;  /* 0x8000006564657221 */ /* 0x000fe20000010000 */
[--C-:B-----5:R-:W-:Y:S02]  /*2400*/  HADD2.F32 R65, -RZ, R57.reuse.H0_H0 ;  /* 0x20000039ff417230 */ /* 0x120fe40000004100 */
[----:B------:R-:W-:Y:S01]  /*2410*/  FMUL.FTZ R52, R55, UR21 ;  /* 0x0000001537347c20 */ /* 0x000fe20008410000 */
[----:B------:R-:W-:Y:S01]  /*2420*/  FMUL.FTZ R98, R98, UR21 ;  /* 0x0000001562627c20 */ /* 0x000fe20008410000 */
[----:B------:R-:W-:-:S02]  /*2430*/  HADD2.F32 R64, -RZ, R57.H1_H1 ;  /* 0x30000039ff407230 */ /* 0x000fc40000004100 */
[----:B------:R-:W-:Y:S01]  /*2440*/  FADD.FTZ R110, R115, -R110 ;  /* 0x8000006e736e7221 */ /* 0x000fe20000010000 */
[--C-:B------:R-:W-:Y:S01]  /*2450*/  FFMA.FTZ R113, R113, UR4, R124.reuse ;  /* 0x0000000471717c23 */ /* 0x100fe2000801007c */
[----:B------:R-:W-:Y:S02]  /*2460*/  HADD2.F32 R111, -RZ, R59.H1_H1 ;  /* 0x3000003bff6f7230 */ /* 0x000fe40000004100 */
[--C-:B------:R-:W-:Y:S01]  /*2470*/  FFMA.FTZ R102, R102, UR4, R124.reuse ;  /* 0x0000000466667c23 */ /* 0x100fe2000801007c */
[----:B------:R-:W-:Y:S02]  /*2480*/  HADD2.F32 R57, -RZ, R39.H1_H1 ;  /* 0x30000027ff397230 */ /* 0x000fe40000004100 */
[----:B------:R-:W-:Y:S01]  /*2490*/  FMUL.FTZ R52, R52, UR12 ;  /* 0x0000000c34347c20 */ /* 0x000fe20008410000 */
[----:B------:R-:W-:Y:S02]  /*24a0*/  HADD2.F32 R53, -RZ, R59.H0_H0 ;  /* 0x2000003bff357230 */ /* 0x000fe40000004100 */
[--C-:B------:R-:W-:Y:S01]  /*24b0*/  FFMA.FTZ R114, R114, UR4, R124.reuse ;  /* 0x0000000472727c23 */ /* 0x100fe2000801007c */
[----:B------:R-:W-:Y:S01]  /*24c0*/  FFMA.FTZ R117, R117, UR4, R124 ;  /* 0x0000000475757c23 */ /* 0x000fe2000801007c */
[----:B------:R-:W-:Y:S01]  /*24d0*/  FMUL.FTZ R98, R98, UR12 ;  /* 0x0000000c62627c20 */ /* 0x000fe20008410000 */
[----:B------:R-:W-:Y:S01]  /*24e0*/  FMUL.FTZ R101, R101, UR21 ;  /* 0x0000001565657c20 */ /* 0x000fe20008410000 */
[----:B------:R-:W-:Y:S01]  /*24f0*/  FMUL.FTZ R110, R110, UR21 ;  /* 0x000000156e6e7c20 */ /* 0x000fe20008410000 */
[----:B------:R-:W-:-:S02]  /*2500*/  HADD2.F32 R63, -RZ, R58.H0_H0 ;  /* 0x2000003aff3f7230 */ /* 0x000fc40000004100 */
[----:B------:R-:W-:Y:S01]  /*2510*/  FADD.FTZ R113, R108, -R113 ;  /* 0x800000716c717221 */ /* 0x000fe20000010000 */
[----:B------:R-:W-:Y:S02]  /*2520*/  HADD2.F32 R62, -RZ, R58.H1_H1 ;  /* 0x3000003aff3e7230 */ /* 0x000fe40000004100 */
[----:B------:R-:W-:Y:S01]  /*2530*/  FADD.FTZ R102, R103, -R102 ;  /* 0x8000006667667221 */ /* 0x000fe20000010000 */
[C---:B------:R-:W-:Y:S01]  /*2540*/  FMUL.FTZ R58, R52.reuse, R111 ;  /* 0x0000006f343a7220 */ /* 0x040fe20000410000 */
[----:B------:R-:W-:Y:S01]  /*2550*/  FMUL.FTZ R99, R52, R57 ;  /* 0x0000003934637220 */ /* 0x000fe20000410000 */
[----:B------:R-:W-:Y:S01]  /*2560*/  FADD.FTZ R114, R119, -R114 ;  /* 0x8000007277727221 */ /* 0x000fe20000010000 */
[----:B------:R-:W-:Y:S01]  /*2570*/  FADD.FTZ R117, R112, -R117 ;  /* 0x8000007570757221 */ /* 0x000fe20000010000 */
[----:B------:R-:W-:Y:S01]  /*2580*/  FMUL.FTZ R59, R98, R53 ;  /* 0x00000035623b7220 */ /* 0x000fe20000410000 */
[----:B------:R-:W-:Y:S02]  /*2590*/  HADD2.F32 R52, -RZ, R38.H1_H1 ;  /* 0x30000026ff347230 */ /* 0x000fe40000004100 */
[----:B------:R-:W-:Y:S01]  /*25a0*/  FMUL.FTZ R101, R101, UR12 ;  /* 0x0000000c65657c20 */ /* 0x000fe20008410000 */
[----:B------:R-:W-:-:S02]  /*25b0*/  HADD2.F32 R55, -RZ, R39.H0_H0 ;  /* 0x20000027ff377230 */ /* 0x000fc40000004100 */
[----:B------:R-:W-:Y:S01]  /*25c0*/  FMUL.FTZ R110, R110, UR12 ;  /* 0x0000000c6e6e7c20 */ /* 0x000fe20008410000 */
[--C-:B------:R-:W-:Y:S02]  /*25d0*/  HADD2.F32 R53, -RZ, R37.reuse.H0_H0 ;  /* 0x20000025ff357230 */ /* 0x100fe40000004100 */
[----:B------:R-:W-:Y:S01]  /*25e0*/  FMUL.FTZ R113, R113, UR21 ;  /* 0x0000001571717c20 */ /* 0x000fe20008410000 */
[----:B------:R-:W-:Y:S01]  /*25f0*/  FMUL.FTZ R102, R102, UR21 ;  /* 0x0000001566667c20 */ /* 0x000fe20008410000 */
[----:B------:R-:W-:Y:S01]  /*2600*/  FMUL.FTZ R62, R101, R62 ;  /* 0x0000003e653e7220 */ /* 0x000fe20000410000 */
[----:B------:R-:W-:Y:S01]  /*2610*/  FMUL.FTZ R114, R114, UR21 ;  /* 0x0000001572727c20 */ /* 0x000fe20008410000 */
[----:B------:R-:W-:Y:S01]  /*2620*/  FMUL.FTZ R117, R117, UR21 ;  /* 0x0000001575757c20 */ /* 0x000fe20008410000 */
[----:B------:R-:W-:Y:S01]  /*2630*/  FMUL.FTZ R101, R101, R52 ;  /* 0x0000003465657220 */ /* 0x000fe20000410000 */
[----:B------:R-:W-:Y:S01]  /*2640*/  FMUL.FTZ R65, R110, R65 ;  /* 0x000000416e417220 */ /* 0x000fe20000410000 */
[----:B------:R-:W-:Y:S01]  /*2650*/  FMUL.FTZ R98, R98, R55 ;  /* 0x0000003762627220 */ /* 0x000fe20000410000 */
[----:B------:R-:W-:Y:S01]  /*2660*/  FMUL.FTZ R110, R110, R53 ;  /* 0x000000356e6e7220 */ /* 0x000fe20000410000 */
[----:B------:R-:W-:-:S02]  /*2670*/  HADD2.F32 R52, -RZ, R37.H1_H1 ;  /* 0x30000025ff347230 */ /* 0x000fc40000004100 */
[----:B------:R-:W-:Y:S01]  /*2680*/  FMUL.FTZ R113, R113, UR12 ;  /* 0x0000000c71717c20 */ /* 0x000fe20008410000 */
[----:B------:R-:W-:Y:S02]  /*2690*/  HADD2.F32 R55, -RZ, R38.H0_H0 ;  /* 0x20000026ff377230 */ /* 0x000fe40000004100 */
[----:B------:R-:W-:Y:S01]  /*26a0*/  FMUL.FTZ R102, R102, UR12 ;  /* 0x0000000c66667c20 */ /* 0x000fe20008410000 */
[--C-:B------:R-:W-:Y:S02]  /*26b0*/  HADD2.F32 R53, -RZ, R36.reuse.H0_H0 ;  /* 0x20000024ff357230 */ /* 0x100fe40000004100 */
[----:B------:R-:W-:Y:S01]  /*26c0*/  FMUL.FTZ R114, R114, UR12 ;  /* 0x0000000c72727c20 */ /* 0x000fe20008410000 */
[----:B------:R-:W-:Y:S02]  /*26d0*/  HADD2.F32 R54, -RZ, R36.H1_H1 ;  /* 0x30000024ff367230 */ /* 0x000fe40000004100 */
[----:B------:R-:W-:Y:S01]  /*26e0*/  FMUL.FTZ R117, R117, UR12 ;  /* 0x0000000c75757c20 */ /* 0x000fe20008410000 */
[----:B------:R-:W-:Y:S01]  /*26f0*/  FMUL.FTZ R64, R113, R64 ;  /* 0x0000004071407220 */ /* 0x000fe20000410000 */
[----:B------:R-:W-:-:S02]  /*2700*/  HADD2.F32 R67, -RZ, R56.H0_H0 ;  /* 0x20000038ff437230 */ /* 0x000fc40000004100 */
[C---:B------:R-:W-:Y:S01]  /*2710*/  FMUL.FTZ R63, R102.reuse, R63 ;  /* 0x0000003f663f7220 */ /* 0x040fe20000410000 */
[----:B------:R-:W-:Y:S01]  /*2720*/  FMUL.FTZ R113, R113, R52 ;  /* 0x0000003471717220 */ /* 0x000fe20000410000 */
[----:B------:R-:W-:Y:S02]  /*2730*/  HADD2.F32 R56, -RZ, R56.H1_H1 ;  /* 0x30000038ff387230 */ /* 0x000fe40000004100 */
[----:B------:R-:W-:Y:S01]  /*2740*/  FMUL.FTZ R102, R102, R55 ;  /* 0x0000003766667220 */ /* 0x000fe20000410000 */
[C---:B------:R-:W-:Y:S01]  /*2750*/  FMUL.FTZ R52, R114.reuse, R53 ;  /* 0x0000003572347220 */ /* 0x040fe20000410000 */
[C---:B------:R-:W-:Y:S01]  /*2760*/  FMUL.FTZ R57, R117.reuse, R54 ;  /* 0x0000003675397220 */ /* 0x040fe20000410000 */
[----:B------:R-:W-:Y:S01]  /*2770*/  FMUL.FTZ R67, R114, R67 ;  /* 0x0000004372437220 */ /* 0x000fe20000410000 */
[----:B------:R-:W-:Y:S01]  /*2780*/  FMUL.FTZ R66, R117, R56 ;  /* 0x0000003875427220 */ /* 0x000fe20000410000 */
[----:B------:R-:W-:Y:S02]  /*2790*/  F2FP.F16.F32.PACK_AB R55, R99, R98 ;  /* 0x000000626337723e */ /* 0x000fe400000000ff */
[----:B------:R-:W-:-:S02]  /*27a0*/  F2FP.F16.F32.PACK_AB R54, R101, R102 ;  /* 0x000000666536723e */ /* 0x000fc400000000ff */
[----:B------:R-:W-:Y:S02]  /*27b0*/  F2FP.F16.F32.PACK_AB R53, R113, R110 ;  /* 0x0000006e7135723e */ /* 0x000fe400000000ff */
[----:B------:R-:W-:-:S07]  /*27c0*/  F2FP.F16.F32.PACK_AB R52, R57, R52 ;  /* 0x000000343934723e */ /* 0x000fce00000000ff */
.L_x_835:
[----:B------:R-:W0:Y:S01]  /*27d0*/  @P0 LDC.64 R56, c[0x0][0x478] ;  /* 0x00011e00ff380b82 */ /* 0x000e220000000a00 */
[----:B------:R-:W-:-:S04]  /*27e0*/  IMAD.WIDE.U32 R60, R109, 0x10, R60 ;  /* 0x000000106d3c7825 */ /* 0x000fc800078e003c */
[----:B0-----:R-:W-:-:S05]  /*27f0*/  @P0 IMAD.WIDE.U32 R56, R109, 0x10, R56 ;  /* 0x000000106d380825 */ /* 0x001fca00078e0038 */
[----:B------:R0:W-:Y:S04]  /*2800*/  @P0 STG.E.128 desc[UR14][R56.64], R48 ;  /* 0x0000003038000986 */ /* 0x0001e8000c101d0e */
[----:B------:R0:W-:Y:S01]  /*2810*/  STG.E.128 desc[UR14][R60.64], R52 ;  /* 0x000000343c007986 */ /* 0x0001e2000c101d0e */
[----:B------:R-:W-:Y:S05]  /*2820*/  BRA `(.L_x_836) ;  /* 0x0000001400407947 */ /* 0x000fea0003800000 */
.L_x_831:
[----:B------:R-:W0:Y:S02]  /*2830*/  LDC.64 R56, c[0x0][0x390] ;  /* 0x0000e400ff387b82 */ /* 0x000e240000000a00 */
[----:B0-----:R-:W-:-:S06]  /*2840*/  IMAD.WIDE.U32 R52, R111, 0x10, R56 ;  /* 0x000000106f347825 */ /* 0x001fcc00078e0038 */
[----:B------:R-:W5:Y:S01]  /*2850*/  LDG.E.128 R52, desc[UR14][R52.64] ;  /* 0x0000000e34347981 */ /* 0x000f62000c1e1d00 */
[----:B------:R-:W-:-:S04]  /*2860*/  UISETP.NE.U32.AND UP1, UPT, UR22, URZ, UPT ;  /* 0x000000ff1600728c */ /* 0x000fc8000bf25070 */
[----:B------:R-:W-:-:S09]  /*2870*/  UISETP.NE.AND.EX UP1, UPT, UR23, URZ, UPT, UP1 ;  /* 0x000000ff1700728c */ /* 0x000fd2000bf25310 */
[----:B------:R-:W-:Y:S05]  /*2880*/  BRA.U UP1, `(.L_x_837) ;  /* 0x0000000501347547 */ /* 0x000fea000b800000 */
[--C-:B------:R-:W-:Y:S01]  /*2890*/  FFMA.FTZ R61, R61, UR4, R124.reuse ;  /* 0x000000043d3d7c23 */ /* 0x100fe2000801007c */
[--C-:B------:R-:W-:Y:S01]  /*28a0*/  FFMA.FTZ R63, R63, UR4, R124.reuse ;  /* 0x000000043f3f7c23 */ /* 0x100fe2000801007c */
[--C-:B------:R-:W-:Y:S01]  /*28b0*/  FFMA.FTZ R123, R123, UR4, R124.reuse ;  /* 0x000000047b7b7c23 */ /* 0x100fe2000801007c */
[--C-:B------:R-:W-:Y:S01]  /*28c0*/  FFMA.FTZ R65, R65, UR4, R124.reuse ;  /* 0x0000000441417c23 */ /* 0x100fe2000801007c */
[----:B------:R-:W-:Y:S01]  /*28d0*/  FADD.FTZ R131, R60, -R61 ;  /* 0x8000003d3c837221 */ /* 0x000fe20000010000 */
[--C-:B-----5:R-:W-:Y:S02]  /*28e0*/  HADD2.F32 R61, -RZ, R43.reuse.H1_H1 ;  /* 0x3000002bff3d7230 */ /* 0x120fe40000004100 */
[----:B------:R-:W-:Y:S01]  /*28f0*/  FADD.FTZ R62, R62, -R63 ;  /* 0x8000003f3e3e7221 */ /* 0x000fe20000010000 */
[--C-:B------:R-:W-:Y:S01]  /*2900*/  FFMA.FTZ R127, R127, UR4, R124.reuse ;  /* 0x000000047f7f7c23 */ /* 0x100fe2000801007c */
[----:B------:R-:W-:Y:S01]  /*2910*/  FADD.FTZ R123, R118, -R123 ;  /* 0x8000007b767b7221 */ /* 0x000fe20000010000 */
[--C-:B------:R-:W-:Y:S01]  /*2920*/  FFMA.FTZ R125, R125, UR4, R124.reuse ;  /* 0x000000047d7d7c23 */ /* 0x100fe2000801007c */
[----:B------:R-:W-:Y:S01]  /*2930*/  FFMA.FTZ R121, R121, UR4, R124 ;  /* 0x0000000479797c23 */ /* 0x000fe2000801007c */
[----:B------:R-:W-:-:S02]  /*2940*/  HADD2.F32 R60, -RZ, R43.H0_H0 ;  /* 0x2000002bff3c7230 */ /* 0x000fc40000004100 */
[----:B------:R-:W-:Y:S01]  /*2950*/  FFMA.FTZ R118, R62, UR21, R61 ;  /* 0x000000153e767c23 */ /* 0x000fe2000801003d */
[----:B------:R-:W-:Y:S01]  /*2960*/  FADD.FTZ R65, R64, -R65 ;  /* 0x8000004140417221 */ /* 0x000fe20000010000 */
[--C-:B------:R-:W-:Y:S02]  /*2970*/  HADD2.F32 R62, -RZ, R42.reuse.H0_H0 ;  /* 0x2000002aff3e7230 */ /* 0x100fe40000004100 */
[----:B------:R-:W-:Y:S01]  /*2980*/  FADD.FTZ R122, R122, -R127 ;  /* 0x8000007f7a7a7221 */ /* 0x000fe20000010000 */
[--C-:B------:R-:W-:Y:S02]  /*2990*/  HADD2.F32 R61, -RZ, R41.reuse.H0_H0 ;  /* 0x20000029ff3d7230 */ /* 0x100fe40000004100 */
[----:B------:R-:W-:Y:S01]  /*29a0*/  FADD.FTZ R120, R120, -R125 ;  /* 0x8000007d78787221 */ /* 0x000fe20000010000 */
[----:B------:R-:W-:Y:S02]  /*29b0*/  HADD2.F32 R63, -RZ, R41.H1_H1 ;  /* 0x30000029ff3f7230 */ /* 0x000fe40000004100 */
[----:B------:R-:W-:Y:S01]  /*29c0*/  FADD.FTZ R132, R116, -R121 ;  /* 0x8000007974847221 */ /* 0x000fe20000010000 */
[----:B------:R-:W-:Y:S01]  /*29d0*/  FFMA.FTZ R129, R129, UR4, R124 ;  /* 0x0000000481817c23 */ /* 0x000fe2000801007c */
[----:B------:R-:W-:Y:S01]  /*29e0*/  FFMA.FTZ R116, R65, UR21, R60 ;  /* 0x0000001541747c23 */ /* 0x000fe2000801003c */
[----:B------:R-:W-:-:S02]  /*29f0*/  HADD2.F32 R65, -RZ, R42.H1_H1 ;  /* 0x3000002aff417230 */ /* 0x000fc40000004100 */
[----:B------:R-:W-:Y:S01]  /*2a00*/  FFMA.FTZ R64, R123, UR21, R62 ;  /* 0x000000157b407c23 */ /* 0x000fe2000801003e */
[----:B------:R-:W-:Y:S01]  /*2a10*/  FFMA.FTZ R62, R122, UR21, R61 ;  /* 0x000000157a3e7c23 */ /* 0x000fe2000801003d */
[----:B------:R-:W-:Y:S01]  /*2a20*/  FFMA.FTZ R63, R120, UR21, R63 ;  /* 0x00000015783f7c23 */ /* 0x000fe2000801003f */
[----:B------:R-:W-:Y:S02]  /*2a30*/  HADD2.F32 R61, -RZ, R40.H1_H1 ;  /* 0x30000028ff3d7230 */ /* 0x000fe40000004100 */
[----:B------:R-:W-:Y:S01]  /*2a40*/  FADD.FTZ R126, R126, -R129 ;  /* 0x800000817e7e7221 */ /* 0x000fe20000010000 */
[----:B------:R-:W-:Y:S02]  /*2a50*/  HADD2.F32 R120, -RZ, R35.H0_H0 ;  /* 0x20000023ff787230 */ /* 0x000fe40000004100 */
[----:B------:R-:W-:Y:S01]  /*2a60*/  FMUL.FTZ R123, R116, UR12 ;  /* 0x0000000c747b7c20 */ /* 0x000fe20008410000 */
[----:B------:R-:W-:Y:S01]  /*2a70*/  FFMA.FTZ R65, R132, UR21, R65 ;  /* 0x0000001584417c23 */ /* 0x000fe20008010041 */
[----:B------:R-:W-:-:S02]  /*2a80*/  HADD2.F32 R128, -RZ, R55.H1_H1 ;  /* 0x30000037ff807230 */ /* 0x000fc40000004100 */
[----:B------:R-:W-:Y:S01]  /*2a90*/  FMUL.FTZ R125, R118, UR12 ;  /* 0x0000000c767d7c20 */ /* 0x000fe20008410000 */
[----:B------:R-:W-:Y:S02]  /*2aa0*/  HADD2.F32 R122, -RZ, R35.H1_H1 ;  /* 0x30000023ff7a7230 */ /* 0x000fe40000004100 */
[----:B------:R-:W-:Y:S01]  /*2ab0*/  FFMA.FTZ R61, R126, UR21, R61 ;  /* 0x000000157e3d7c23 */ /* 0x000fe2000801003d */
[----:B------:R-:W-:Y:S02]  /*2ac0*/  HADD2.F32 R60, -RZ, R40.H0_H0 ;  /* 0x20000028ff3c7230 */ /* 0x000fe40000004100 */
[----:B------:R-:W-:Y:S01]  /*2ad0*/  FMUL.FTZ R126, R120, R123 ;  /* 0x0000007b787e7220 */ /* 0x000fe20000410000 */
[----:B------:R-:W-:Y:S02]  /*2ae0*/  HADD2.F32 R58, -RZ, R54.H1_H1 ;  /* 0x30000036ff3a7230 */ /* 0x000fe40000004100 */
[----:B------:R-:W-:Y:S01]  /*2af0*/  FMUL.FTZ R65, R65, UR12 ;  /* 0x0000000c41417c20 */ /* 0x000fe20008410000 */
[----:B------:R-:W-:-:S02]  /*2b00*/  HADD2.F32 R130, -RZ, R55.H0_H0 ;  /* 0x20000037ff827230 */ /* 0x000fc40000004100 */
[----:B------:R-:W-:Y:S01]  /*2b10*/  FMUL.FTZ R116, R125, R128 ;  /* 0x000000807d747220 */ /* 0x000fe20000410000 */
[----:B------:R-:W-:Y:S02]  /*2b20*/  HADD2.F32 R120, -RZ, R34.H1_H1 ;  /* 0x30000022ff787230 */ /* 0x000fe40000004100 */
[----:B------:R-:W-:Y:S01]  /*2b30*/  FMUL.FTZ R129, R122, R125 ;  /* 0x0000007d7a817220 */ /* 0x000fe20000410000 */
[----:B------:R-:W-:Y:S02]  /*2b40*/  HADD2.F32 R55, -RZ, R53.H0_H0 ;  /* 0x20000035ff377230 */ /* 0x000fe40000004100 */
[----:B------:R-:W-:Y:S01]  /*2b50*/  FMUL.FTZ R62, R62, UR12 ;  /* 0x0000000c3e3e7c20 */ /* 0x000fe20008410000 */
[----:B------:R-:W-:Y:S02]  /*2b60*/  HADD2.F32 R59, -RZ, R54.H0_H0 ;  /* 0x20000036ff3b7230 */ /* 0x000fe40000004100 */
[----:B------:R-:W-:Y:S01]  /*2b70*/  FFMA.FTZ R60, R131, UR21, R60 ;  /* 0x00000015833c7c23 */ /* 0x000fe2000801003c */
[----:B------:R-:W-:-:S02]  /*2b80*/  HADD2.F32 R125, -RZ, R33.H0_H0 ;  /* 0x20000021ff7d7230 */ /* 0x000fc40000004100 */
[----:B------:R-:W-:Y:S01]  /*2b90*/  FMUL.FTZ R118, R65, R58 ;  /* 0x0000003a41767220 */ /* 0x000fe20000410000 */
[----:B------:R-:W-:Y:S02]  /*2ba0*/  HADD2.F32 R54, -RZ, R53.H1_H1 ;  /* 0x30000035ff367230 */ /* 0x000fe40000004100 */
[----:B------:R-:W-:Y:S01]  /*2bb0*/  FMUL.FTZ R65, R120, R65 ;  /* 0x0000004178417220 */ /* 0x000fe20000410000 */
[----:B------:R-:W-:Y:S02]  /*2bc0*/  HADD2.F32 R122, -RZ, R33.H1_H1 ;  /* 0x30000021ff7a7230 */ /* 0x000fe40000004100 */
[----:B------:R-:W-:Y:S01]  /*2bd0*/  FMUL.FTZ R63, R63, UR12 ;  /* 0x0000000c3f3f7c20 */ /* 0x000fe20008410000 */
[----:B------:R-:W-:Y:S02]  /*2be0*/  HADD2.F32 R53, -RZ, R52.H0_H0 ;  /* 0x20000034ff357230 */ /* 0x000fe40000004100 */
[----:B------:R-:W-:Y:S01]  /*2bf0*/  FMUL.FTZ R120, R62, R55 ;  /* 0x000000373e787220 */ /* 0x000fe20000410000 */
[----:B------:R-:W-:-:S02]  /*2c00*/  HADD2.F32 R127, -RZ, R34.H0_H0 ;  /* 0x20000022ff7f7230 */ /* 0x000fc40000004100 */
[----:B------:R-:W-:Y:S01]  /*2c10*/  FMUL.FTZ R64, R64, UR12 ;  /* 0x0000000c40407c20 */ /* 0x000fe20008410000 */
[--C-:B------:R-:W-:Y:S02]  /*2c20*/  HADD2.F32 R55, -RZ, R32.reuse.H0_H0 ;  /* 0x20000020ff377230 */ /* 0x100fe40000004100 */
[----:B------:R-:W-:Y:S01]  /*2c30*/  FMUL.FTZ R60, R60, UR12 ;  /* 0x0000000c3c3c7c20 */ /* 0x000fe20008410000 */
[----:B------:R-:W-:Y:S02]  /*2c40*/  HADD2.F32 R58, -RZ, R32.H1_H1 ;  /* 0x30000020ff3a7230 */ /* 0x000fe40000004100 */
[----:B------:R-:W-:Y:S01]  /*2c50*/  FMUL.FTZ R62, R125, R62 ;  /* 0x0000003e7d3e7220 */ /* 0x000fe20000410000 */
[----:B------:R-:W-:Y:S01]  /*2c60*/  FMUL.FTZ R61, R61, UR12 ;  /* 0x0000000c3d3d7c20 */ /* 0x000fe20008410000 */
[----:B------:R-:W-:Y:S01]  /*2c70*/  FMUL.FTZ R125, R63, R54 ;  /* 0x000000363f7d7220 */ /* 0x000fe20000410000 */
[----:B------:R-:W-:Y:S01]  /*2c80*/  FMUL.FTZ R121, R123, R130 ;  /* 0x000000827b797220 */ /* 0x000fe20000410000 */
[----:B------:R-:W-:Y:S01]  /*2c90*/  FMUL.FTZ R63, R122, R63 ;  /* 0x0000003f7a3f7220 */ /* 0x000fe20000410000 */
[----:B------:R-:W-:-:S02]  /*2ca0*/  HADD2.F32 R52, -RZ, R52.H1_H1 ;  /* 0x30000034ff347230 */ /* 0x000fc40000004100 */
[----:B------:R-:W-:Y:S01]  /*2cb0*/  FMUL.FTZ R123, R64, R59 ;  /* 0x0000003b407b7220 */ /* 0x000fe20000410000 */
[----:B------:R-:W-:Y:S01]  /*2cc0*/  FMUL.FTZ R122, R60, R53 ;  /* 0x000000353c7a7220 */ /* 0x000fe20000410000 */
[----:B------:R-:W-:Y:S01]  /*2cd0*/  FMUL.FTZ R64, R127, R64 ;  /* 0x000000407f407220 */ /* 0x000fe20000410000 */
[----:B------:R-:W-:Y:S01]  /*2ce0*/  FMUL.FTZ R60, R55, R60 ;  /* 0x0000003c373c7220 */ /* 0x000fe20000410000 */
[----:B------:R-:W-:Y:S01]  /*2cf0*/  FMUL.FTZ R59, R58, R61 ;  /* 0x0000003d3a3b7220 */ /* 0x000fe20000410000 */
[----:B------:R-:W-:Y:S01]  /*2d00*/  FMUL.FTZ R127, R61, R52 ;  /* 0x000000343d7f7220 */ /* 0x000fe20000410000 */
[----:B------:R-:W-:Y:S02]  /*2d10*/  F2FP.F16.F32.PACK_AB R55, R129, R126 ;  /* 0x0000007e8137723e */ /* 0x000fe400000000ff */
[----:B------:R-:W-:Y:S02]  /*2d20*/  F2FP.F16.F32.PACK_AB R54, R65, R64 ;  /* 0x000000404136723e */ /* 0x000fe400000000ff */
[----:B------:R-:W-:-:S02]  /*2d30*/  F2FP.F16.F32.PACK_AB R53, R63, R62 ;  /* 0x0000003e3f35723e */ /* 0x000fc400000000ff */
[----:B------:R-:W-:Y:S01]  /*2d40*/  F2FP.F16.F32.PACK_AB R52, R59, R60 ;  /* 0x0000003c3b34723e */ /* 0x000fe200000000ff */
[----:B------:R-:W-:Y:S06]  /*2d50*/  BRA `(.L_x_838) ;  /* 0x0000000400407947 */ /* 0x000fec0003800000 */
.L_x_837:
        /* <DEDUP_REMOVED lines=8> */
[--C-:B------:R-:W-:Y:S01]  /*2de0*/  FFMA.FTZ R125, R125, UR4, R124.reuse ;  /* 0x000000047d7d7c23 */ /* 0x100fe2000801007c */
[----:B------:R-:W-:Y:S01]  /*2df0*/  FFMA.FTZ R121, R121, UR4, R124 ;  /* 0x0000000479797c23 */ /* 0x000fe2000801007c */
[----:B------:R-:W-:-:S02]  /*2e00*/  HADD2.F32 R58, -RZ, R43.H0_H0 ;  /* 0x2000002bff3a7230 */ /* 0x000fc40000004100 */
[----:B------:R-:W-:Y:S01]  /*2e10*/  FADD.FTZ R65, R64, -R65 ;  /* 0x8000004140417221 */ /* 0x000fe20000010000 */
[----:B------:R-:W-:Y:S01]  /*2e20*/  FFMA.FTZ R133, R63, UR21, R60 ;  /* 0x000000153f857c23 */ /* 0x000fe2000801003c */
[--C-:B------:R-:W-:Y:S02]  /*2e30*/  HADD2.F32 R62, -RZ, R42.reuse.H0_H0 ;  /* 0x2000002aff3e7230 */ /* 0x100fe40000004100 */
[----:B------:R-:W-:Y:S01]  /*2e40*/  FADD.FTZ R123, R118, -R123 ;  /* 0x8000007b767b7221 */ /* 0x000fe20000010000 */
[--C-:B------:R-:W-:Y:S02]  /*2e50*/  HADD2.F32 R60, -RZ, R41.reuse.H0_H0 ;  /* 0x20000029ff3c7230 */ /* 0x100fe40000004100 */
[----:B------:R-:W-:Y:S01]  /*2e60*/  FADD.FTZ R127, R122, -R127 ;  /* 0x8000007f7a7f7221 */ /* 0x000fe20000010000 */
[----:B------:R-:W-:Y:S02]  /*2e70*/  HADD2.F32 R64, -RZ, R41.H1_H1 ;  /* 0x30000029ff407230 */ /* 0x000fe40000004100 */
[----:B------:R-:W-:Y:S01]  /*2e80*/  FADD.FTZ R125, R120, -R125 ;  /* 0x8000007d787d7221 */ /* 0x000fe20000010000 */
[----:B------:R-:W-:Y:S01]  /*2e90*/  FADD.FTZ R121, R116, -R121 ;  /* 0x8000007974797221 */ /* 0x000fe20000010000 */
[----:B------:R-:W-:Y:S01]  /*2ea0*/  FFMA.FTZ R129, R129, UR4, R124 ;  /* 0x0000000481817c23 */ /* 0x000fe2000801007c */
[----:B------:R-:W-:Y:S01]  /*2eb0*/  FFMA.FTZ R130, R65, UR21, R58 ;  /* 0x0000001541827c23 */ /* 0x000fe2000801003a */
[----:B------:R-:W-:-:S02]  /*2ec0*/  HADD2.F32 R116, -RZ, R42.H1_H1 ;  /* 0x3000002aff747230 */ /* 0x000fc40000004100 */
[----:B------:R-:W-:Y:S01]  /*2ed0*/  FFMA.FTZ R65, R123, UR21, R62 ;  /* 0x000000157b417c23 */ /* 0x000fe2000801003e */
[--C-:B------:R-:W-:Y:S02]  /*2ee0*/  HADD2.F32 R58, -RZ, R40.reuse.H0_H0 ;  /* 0x20000028ff3a7230 */ /* 0x100fe40000004100 */
[----:B------:R-:W-:Y:S01]  /*2ef0*/  FFMA.FTZ R62, R127, UR21, R60 ;  /* 0x000000157f3e7c23 */ /* 0x000fe2000801003c */
[----:B------:R-:W-:Y:S01]  /*2f00*/  FFMA.FTZ R63, R125, UR21, R64 ;  /* 0x000000157d3f7c23 */ /* 0x000fe20008010040 */
[----:B------:R-:W-:Y:S02]  /*2f10*/  HADD2.F32 R59, -RZ, R35.H0_H0 ;  /* 0x20000023ff3b7230 */ /* 0x000fe40000004100 */
[----:B------:R-:W-:Y:S01]  /*2f20*/  FADD.FTZ R129, R126, -R129 ;  /* 0x800000817e817221 */ /* 0x000fe20000010000 */
[----:B------:R-:W-:Y:S02]  /*2f30*/  HADD2.F32 R51, -RZ, R55.H0_H0 ;  /* 0x20000037ff337230 */ /* 0x000fe40000004100 */
[----:B------:R-:W-:Y:S01]  /*2f40*/  FMUL.FTZ R64, R130, UR12 ;  /* 0x0000000c82407c20 */ /* 0x000fe20008410000 */
[----:B------:R-:W-:-:S02]  /*2f50*/  HADD2.F32 R60, -RZ, R40.H1_H1 ;  /* 0x30000028ff3c7230 */ /* 0x000fc40000004100 */
[----:B------:R-:W-:Y:S01]  /*2f60*/  FFMA.FTZ R126, R121, UR21, R116 ;  /* 0x00000015797e7c23 */ /* 0x000fe20008010074 */
[----:B------:R-:W-:Y:S02]  /*2f70*/  HADD2.F32 R55, -RZ, R55.H1_H1 ;  /* 0x30000037ff377230 */ /* 0x000fe40000004100 */
[----:B------:R-:W-:Y:S01]  /*2f80*/  FMUL.FTZ R118, R133, UR12 ;  /* 0x0000000c85767c20 */ /* 0x000fe20008410000 */
[----:B------:R-:W-:Y:S01]  /*2f90*/  FFMA.FTZ R58, R61, UR21, R58 ;  /* 0x000000153d3a7c23 */ /* 0x000fe2000801003a */
[----:B------:R-:W-:Y:S01]  /*2fa0*/  FMUL.FTZ R131, R59, R64 ;  /* 0x000000403b837220 */ /* 0x000fe20000410000 */
[----:B------:R-:W-:Y:S02]  /*2fb0*/  HADD2.F32 R120, -RZ, R34.H1_H1 ;  /* 0x30000022ff787230 */ /* 0x000fe40000004100 */
[----:B------:R-:W-:Y:S01]  /*2fc0*/  FFMA.FTZ R129, R129, UR21, R60 ;  /* 0x0000001581817c23 */ /* 0x000fe2000801003c */
[----:B------:R-:W-:Y:S02]  /*2fd0*/  HADD2.F32 R50, -RZ, R54.H0_H0 ;  /* 0x20000036ff327230 */ /* 0x000fe40000004100 */
[----:B------:R-:W-:Y:S01]  /*2fe0*/  FMUL.FTZ R121, R64, R51 ;  /* 0x0000003340797220 */ /* 0x000fe20000410000 */
[----:B------:R-:W-:-:S02]  /*2ff0*/  HADD2.F32 R49, -RZ, R53.H0_H0 ;  /* 0x20000035ff317230 */ /* 0x000fc40000004100 */
[----:B------:R-:W-:Y:S01]  /*3000*/  FMUL.FTZ R59, R126, UR12 ;  /* 0x0000000c7e3b7c20 */ /* 0x000fe20008410000 */
[----:B------:R-:W-:Y:S02]  /*3010*/  HADD2.F32 R61, -RZ, R35.H1_H1 ;  /* 0x30000023ff3d7230 */ /* 0x000fe40000004100 */
[----:B------:R-:W-:Y:S01]  /*3020*/  FMUL.FTZ R116, R118, R55 ;  /* 0x0000003776747220 */ /* 0x000fe20000410000 */
[----:B------:R-:W-:Y:S02]  /*3030*/  HADD2.F32 R54, -RZ, R54.H1_H1 ;  /* 0x30000036ff367230 */ /* 0x000fe40000004100 */
[----:B------:R-:W-:Y:S01]  /*3040*/  FMUL.FTZ R60, R62, UR12 ;  /* 0x0000000c3e3c7c20 */ /* 0x000fe20008410000 */
[----:B------:R-:W-:Y:S02]  /*3050*/  HADD2.F32 R64, -RZ, R34.H0_H0 ;  /* 0x20000022ff407230 */ /* 0x000fe40000004100 */
[----:B------:R-:W-:Y:S01]  /*3060*/  FMUL.FTZ R55, R65, UR12 ;  /* 0x0000000c41377c20 */ /* 0x000fe20008410000 */
[----:B------:R-:W-:-:S02]  /*3070*/  HADD2.F32 R51, -RZ, R33.H0_H0 ;  /* 0x20000021ff337230 */ /* 0x000fc40000004100 */
[----:B------:R-:W-:Y:S01]  /*3080*/  FMUL.FTZ R128, R120, R59 ;  /* 0x0000003b78807220 */ /* 0x000fe20000410000 */
[--C-:B------:R-:W-:Y:S02]  /*3090*/  HADD2.F32 R48, -RZ, R52.reuse.H0_H0 ;  /* 0x20000034ff307230 */ /* 0x100fe40000004100 */
[----:B------:R-:W-:Y:S01]  /*30a0*/  FMUL.FTZ R132, R61, R118 ;  /* 0x000000763d847220 */ /* 0x000fe20000410000 */
[----:B------:R-:W-:Y:S01]  /*30b0*/  FMUL.FTZ R120, R60, R49 ;  /* 0x000000313c787220 */ /* 0x000fe20000410000 */
[----:B------:R-:W-:Y:S02]  /*30c0*/  HADD2.F32 R53, -RZ, R53.H1_H1 ;  /* 0x30000035ff357230 */ /* 0x000fe40000004100 */
[----:B------:R-:W-:Y:S01]  /*30d0*/  FMUL.FTZ R123, R55, R50 ;  /* 0x00000032377b7220 */ /* 0x000fe20000410000 */
[----:B------:R-:W-:Y:S02]  /*30e0*/  HADD2.F32 R52, -RZ, R52.H1_H1 ;  /* 0x30000034ff347230 */ /* 0x000fe40000004100 */
[----:B------:R-:W-:Y:S01]  /*30f0*/  FMUL.FTZ R61, R64, R55 ;  /* 0x00000037403d7220 */ /* 0x000fe20000410000 */
[----:B------:R-:W-:Y:S01]  /*3100*/  FMUL.FTZ R118, R59, R54 ;  /* 0x000000363b767220 */ /* 0x000fe20000410000 */
[----:B------:R-:W-:Y:S01]  /*3110*/  FMUL.FTZ R60, R51, R60 ;  /* 0x0000003c333c7220 */ /* 0x000fe20000410000 */
[----:B------:R-:W-:-:S02]  /*3120*/  HADD2.F32 R55, -RZ, R33.H1_H1 ;  /* 0x30000021ff377230 */ /* 0x000fc40000004100 */
[----:B------:R-:W-:Y:S01]  /*3130*/  FMUL.FTZ R64, R63, UR12 ;  /* 0x0000000c3f407c20 */ /* 0x000fe20008410000 */
[--C-:B------:R-:W-:Y:S02]  /*3140*/  HADD2.F32 R50, -RZ, R32.reuse.H0_H0 ;  /* 0x20000020ff327230 */ /* 0x100fe40000004100 */
[----:B------:R-:W-:Y:S01]  /*3150*/  FMUL.FTZ R51, R129, UR12 ;  /* 0x0000000c81337c20 */ /* 0x000fe20008410000 */
[----:B------:R-:W-:Y:S02]  /*3160*/  HADD2.F32 R54, -RZ, R32.H1_H1 ;  /* 0x30000020ff367230 */ /* 0x000fe40000004100 */
[----:B------:R-:W-:Y:S01]  /*3170*/  FMUL.FTZ R49, R58, UR12 ;  /* 0x0000000c3a317c20 */ /* 0x000fe20008410000 */
[----:B------:R-:W-:Y:S01]  /*3180*/  FMUL.FTZ R125, R64, R53 ;  /* 0x00000035407d7220 */ /* 0x000fe20000410000 */
        /* <DEDUP_REMOVED lines=13> */
.L_x_838:
        /* <DEDUP_REMOVED lines=11> */
[--C-:B------:R-:W-:Y:S01]  /*3310*/  FFMA.FTZ R117, R117, UR4, R124.reuse ;  /* 0x0000000475757c23 */ /* 0x100fe2000801007c */
[----:B0-----:R-:W-:Y:S02]  /*3320*/  HADD2.F32 R49, -RZ, R44.H1_H1 ;  /* 0x3000002cff317230 */ /* 0x001fe40000004100 */
[--C-:B------:R-:W-:Y:S01]  /*3330*/  FFMA.FTZ R51, R67, UR4, R124.reuse ;  /* 0x0000000443337c23 */ /* 0x100fe2000801007c */
[--C-:B------:R-:W-:Y:S01]  /*3340*/  FFMA.FTZ R110, R110, UR4, R124.reuse ;  /* 0x000000046e6e7c23 */ /* 0x100fe2000801007c */
[----:B------:R-:W-:Y:S01]  /*3350*/  FADD.FTZ R112, R112, -R117 ;  /* 0x8000007570707221 */ /* 0x000fe20000010000 */
[--C-:B------:R-:W-:Y:S01]  /*3360*/  FFMA.FTZ R113, R113, UR4, R124.reuse ;  /* 0x0000000471717c23 */ /* 0x100fe2000801007c */
[----:B------:R-:W-:Y:S01]  /*3370*/  FFMA.FTZ R52, R98, UR4, R124 ;  /* 0x0000000462347c23 */ /* 0x000fe2000801007c */
[----:B------:R-:W-:Y:S01]  /*3380*/  FADD.FTZ R66, R66, -R51 ;  /* 0x8000003342427221 */ /* 0x000fe20000010000 */
[----:B------:R-:W-:Y:S01]  /*3390*/  FFMA.FTZ R53, R112, UR21, R49 ;  /* 0x0000001570357c23 */ /* 0x000fe20008010031 */
[----:B-----5:R-:W-:-:S02]  /*33a0*/  HADD2.F32 R64, -RZ, R59.H0_H0 ;  /* 0x2000003bff407230 */ /* 0x020fc40000004100 */
[----:B------:R-:W-:Y:S01]  /*33b0*/  FFMA.FTZ R102, R102, UR4, R124 ;  /* 0x0000000466667c23 */ /* 0x000fe2000801007c */
[----:B------:R-:W-:Y:S02]  /*33c0*/  HADD2.F32 R63, -RZ, R59.H1_H1 ;  /* 0x3000003bff3f7230 */ /* 0x000fe40000004100 */
[----:B------:R-:W-:Y:S01]  /*33d0*/  FADD.FTZ R54, R115, -R110 ;  /* 0x8000006e73367221 */ /* 0x000fe20000010000 */
[--C-:B------:R-:W-:Y:S02]  /*33e0*/  HADD2.F32 R62, -RZ, R58.reuse.H0_H0 ;  /* 0x2000003aff3e7230 */ /* 0x100fe40000004100 */
[----:B------:R-:W-:Y:S01]  /*33f0*/  FADD.FTZ R108, R108, -R113 ;  /* 0x800000716c6c7221 */ /* 0x000fe20000010000 */
[----:B------:R-:W-:Y:S02]  /*3400*/  HADD2.F32 R65, -RZ, R58.H1_H1 ;  /* 0x3000003aff417230 */ /* 0x000fe40000004100 */
[----:B------:R-:W-:Y:S01]  /*3410*/  FADD.FTZ R99, R99, -R52 ;  /* 0x8000003463637221 */ /* 0x000fe20000010000 */
[----:B------:R-:W-:-:S02]  /*3420*/  HADD2.F32 R49, -RZ, R45.H0_H0 ;  /* 0x2000002dff317230 */ /* 0x000fc40000004100 */
[----:B------:R-:W-:Y:S01]  /*3430*/  FFMA.FTZ R101, R101, UR4, R124 ;  /* 0x0000000465657c23 */ /* 0x000fe2000801007c */
[----:B------:R-:W-:Y:S02]  /*3440*/  HADD2.F32 R51, -RZ, R45.H1_H1 ;  /* 0x3000002dff337230 */ /* 0x000fe40000004100 */
[----:B------:R-:W-:Y:S01]  /*3450*/  FADD.FTZ R103, R103, -R102 ;  /* 0x8000006667677221 */ /* 0x000fe20000010000 */
[--C-:B------:R-:W-:Y:S02]  /*3460*/  HADD2.F32 R58, -RZ, R47.reuse.H0_H0 ;  /* 0x2000002fff3a7230 */ /* 0x100fe40000004100 */
[----:B------:R-:W-:Y:S01]  /*3470*/  FFMA.FTZ R54, R54, UR21, R49 ;  /* 0x0000001536367c23 */ /* 0x000fe20008010031 */
[----:B------:R-:W-:Y:S02]  /*3480*/  HADD2.F32 R59, -RZ, R47.H1_H1 ;  /* 0x3000002fff3b7230 */ /* 0x000fe40000004100 */
[----:B------:R-:W-:Y:S01]  /*3490*/  FFMA.FTZ R55, R108, UR21, R51 ;  /* 0x000000156c377c23 */ /* 0x000fe20008010033 */
[----:B------:R-:W-:-:S02]  /*34a0*/  HADD2.F32 R52, -RZ, R46.H0_H0 ;  /* 0x2000002eff347230 */ /* 0x000fc40000004100 */
[----:B------:R-:W-:Y:S01]  /*34b0*/  FFMA.FTZ R108, R99, UR21, R58 ;  /* 0x00000015636c7c23 */ /* 0x000fe2000801003a */
[----:B------:R-:W-:Y:S02]  /*34c0*/  HADD2.F32 R49, -RZ, R46.H1_H1 ;  /* 0x3000002eff317230 */ /* 0x000fe40000004100 */
[----:B------:R-:W-:Y:S01]  /*34d0*/  FFMA.FTZ R111, R66, UR21, R59 ;  /* 0x00000015426f7c23 */ /* 0x000fe2000801003b */
[----:B------:R-:W-:Y:S01]  /*34e0*/  FADD.FTZ R98, R100, -R101 ;  /* 0x8000006564627221 */ /* 0x000fe20000010000 */
[----:B------:R-:W-:Y:S01]  /*34f0*/  FFMA.FTZ R100, R103, UR21, R52 ;  /* 0x0000001567647c23 */ /* 0x000fe20008010034 */
[--C-:B------:R-:W-:Y:S02]  /*3500*/  HADD2.F32 R110, -RZ, R39.reuse.H0_H0 ;  /* 0x20000027ff6e7230 */ /* 0x100fe40000004100 */
[----:B------:R-:W-:Y:S01]  /*3510*/  FFMA.FTZ R114, R114, UR4, R124 ;  /* 0x0000000472727c23 */ /* 0x000fe2000801007c */
[----:B------:R-:W-:Y:S02]  /*3520*/  HADD2.F32 R113, -RZ, R39.H1_H1 ;  /* 0x30000027ff717230 */ /* 0x000fe40000004100 */
[----:B------:R-:W-:Y:S01]  /*3530*/  FMUL.FTZ R51, R108, UR12 ;  /* 0x0000000c6c337c20 */ /* 0x000fe20008410000 */
[----:B------:R-:W-:Y:S01]  /*3540*/  FMUL.FTZ R52, R111, UR12 ;  /* 0x0000000c6f347c20 */ /* 0x000fe20008410000 */
[----:B------:R-:W-:Y:S01]  /*3550*/  FFMA.FTZ R103, R98, UR21, R49 ;  /* 0x0000001562677c23 */ /* 0x000fe20008010031 */
[----:B------:R-:W-:-:S02]  /*3560*/  HADD2.F32 R48, -RZ, R44.H0_H0 ;  /* 0x2000002cff307230 */ /* 0x000fc40000004100 */
[----:B------:R-:W-:Y:S01]  /*3570*/  FADD.FTZ R119, R119, -R114 ;  /* 0x8000007277777221 */ /* 0x000fe20000010000 */
[----:B------:R-:W-:Y:S01]  /*3580*/  FMUL.FTZ R59, R51, R64 ;  /* 0x00000040333b7220 */ /* 0x000fe20000410000 */
[----:B------:R-:W-:Y:S01]  /*3590*/  FMUL.FTZ R110, R110, R51 ;  /* 0x000000336e6e7220 */ /* 0x000fe20000410000 */
[----:B------:R-:W-:Y:S01]  /*35a0*/  FMUL.FTZ R58, R52, R63 ;  /* 0x0000003f343a7220 */ /* 0x000fe20000410000 */
[----:B------:R-:W-:Y:S01]  /*35b0*/  FMUL.FTZ R113, R113, R52 ;  /* 0x0000003471717220 */ /* 0x000fe20000410000 */
[--C-:B------:R-:W-:Y:S02]  /*35c0*/  HADD2.F32 R99, -RZ, R38.reuse.H1_H1 ;  /* 0x30000026ff637230 */ /* 0x100fe40000004100 */
[----:B------:R-:W-:Y:S01]  /*35d0*/  FMUL.FTZ R51, R100, UR12 ;  /* 0x0000000c64337c20 */ /* 0x000fe20008410000 */
[----:B------:R-:W-:Y:S02]  /*35e0*/  HADD2.F32 R64, -RZ, R38.H0_H0 ;  /* 0x20000026ff407230 */ /* 0x000fe40000004100 */
[----:B------:R-:W-:Y:S01]  /*35f0*/  FMUL.FTZ R52, R103, UR12 ;  /* 0x0000000c67347c20 */ /* 0x000fe20008410000 */
[----:B------:R-:W-:-:S02]  /*3600*/  HADD2.F32 R50, -RZ, R57.H0_H0 ;  /* 0x20000039ff327230 */ /* 0x000fc40000004100 */
[----:B------:R-:W-:Y:S01]  /*3610*/  FMUL.FTZ R49, R54, UR12 ;  /* 0x0000000c36317c20 */ /* 0x000fe20008410000 */
[----:B------:R-:W-:Y:S02]  /*3620*/  HADD2.F32 R98, -RZ, R37.H0_H0 ;  /* 0x20000025ff627230 */ /* 0x000fe40000004100 */
[----:B------:R-:W-:Y:S01]  /*3630*/  FFMA.FTZ R48, R119, UR21, R48 ;  /* 0x0000001577307c23 */ /* 0x000fe20008010030 */
[----:B------:R-:W-:Y:S01]  /*3640*/  FMUL.FTZ R63, R51, R62 ;  /* 0x0000003e333f7220 */ /* 0x000fe20000410000 */
[----:B------:R-:W-:Y:S01]  /*3650*/  FMUL.FTZ R102, R99, R52 ;  /* 0x0000003463667220 */ /* 0x000fe20000410000 */
[----:B------:R-:W-:Y:S02]  /*3660*/  HADD2.F32 R57, -RZ, R57.H1_H1 ;  /* 0x30000039ff397230 */ /* 0x000fe40000004100 */
[----:B------:R-:W-:Y:S01]  /*3670*/  FMUL.FTZ R101, R64, R51 ;  /* 0x0000003340657220 */ /* 0x000fe20000410000 */
[----:B------:R-:W-:Y:S01]  /*3680*/  FMUL.FTZ R62, R52, R65 ;  /* 0x00000041343e7220 */ /* 0x000fe20000410000 */
[----:B------:R-:W-:-:S02]  /*3690*/  HADD2.F32 R99, -RZ, R37.H1_H1 ;  /* 0x30000025ff637230 */ /* 0x000fc40000004100 */
[----:B------:R-:W-:Y:S01]  /*36a0*/  FMUL.FTZ R65, R49, R50 ;  /* 0x0000003231417220 */ /* 0x000fe20000410000 */
[----:B------:R-:W-:Y:S01]  /*36b0*/  FMUL.FTZ R98, R98, R49 ;  /* 0x0000003162627220 */ /* 0x000fe20000410000 */
[--C-:B------:R-:W-:Y:S02]  /*36c0*/  HADD2.F32 R51, -RZ, R36.reuse.H0_H0 ;  /* 0x20000024ff337230 */ /* 0x100fe40000004100 */
[----:B------:R-:W-:Y:S01]  /*36d0*/  FMUL.FTZ R52, R55, UR12 ;  /* 0x0000000c37347c20 */ /* 0x000fe20008410000 */
[----:B------:R-:W-:Y:S02]  /*36e0*/  HADD2.F32 R112, -RZ, R36.H1_H1 ;  /* 0x30000024ff707230 */ /* 0x000fe40000004100 */
[----:B------:R-:W-:Y:S01]  /*36f0*/  FMUL.FTZ R50, R48, UR12 ;  /* 0x0000000c30327c20 */ /* 0x000fe20008410000 */
        /* <DEDUP_REMOVED lines=12> */
[----:B------:R-:W-:-:S02]  /*37c0*/  F2FP.F16.F32.PACK_AB R50, R103, R100 ;  /* 0x000000646732723e */ /* 0x000fc400000000ff */
[----:B------:R-:W-:Y:S02]  /*37d0*/  F2FP.F16.F32.PACK_AB R55, R113, R110 ;  /* 0x0000006e7137723e */ /* 0x000fe400000000ff */
[----:B------:R-:W-:Y:S02]  /*37e0*/  F2FP.F16.F32.PACK_AB R54, R102, R101 ;  /* 0x000000656636723e */ /* 0x000fe400000000ff */
[----:B------:R-:W-:Y:S02]  /*37f0*/  F2FP.F16.F32.PACK_AB R53, R99, R98 ;  /* 0x000000626335723e */ /* 0x000fe400000000ff */
[----:B------:R-:W-:Y:S01]  /*3800*/  F2FP.F16.F32.PACK_AB R52, R57, R52 ;  /* 0x000000343934723e */ /* 0x000fe200000000ff */
[----:B------:R-:W-:Y:S06]  /*3810*/  BRA `(.L_x_840) ;  /* 0x0000000400307947 */ /* 0x000fec0003800000 */
.L_x_839:
[--C-:B------:R-:W-:Y:S01]  /*3820*/  FFMA.FTZ R117, R117, UR4, R124.reuse ;  /* 0x0000000475757c23 */ /* 0x100fe2000801007c */
[--C-:B------:R-:W-:Y:S01]  /*3830*/  FFMA.FTZ R98, R98, UR4, R124.reuse ;  /* 0x0000000462627c23 */ /* 0x100fe2000801007c */
[----:B0-----:R-:W-:Y:S02]  /*3840*/  HADD2.F32 R52, -RZ, R44.H1_H1 ;  /* 0x3000002cff347230 */ /* 0x001fe40000004100 */
[----:B------:R-:W-:Y:S01]  /*3850*/  FFMA.FTZ R113, R113, UR4, R124 ;  /* 0x0000000471717c23 */ /* 0x000fe2000801007c */
[----:B------:R-:W-:Y:S01]  /*3860*/  FADD.FTZ R117, R112, -R117 ;  /* 0x8000007570757221 */ /* 0x000fe20000010000 */
[----:B------:R-:W-:Y:S02]  /*3870*/  HADD2.F32 R65, -RZ, R47.H0_H0 ;  /* 0x2000002fff417230 */ /* 0x000fe40000004100 */
[----:B------:R-:W-:Y:S01]  /*3880*/  FADD.FTZ R98, R99, -R98 ;  /* 0x8000006263627221 */ /* 0x000fe20000010000 */
[--C-:B------:R-:W-:Y:S01]  /*3890*/  FFMA.FTZ R102, R102, UR4, R124.reuse ;  /* 0x0000000466667c23 */ /* 0x100fe2000801007c */
[----:B------:R-:W-:Y:S01]  /*38a0*/  FFMA.FTZ R55, R67, UR4, R124 ;  /* 0x0000000443377c23 */ /* 0x000fe2000801007c */
[----:B------:R-:W-:Y:S01]  /*38b0*/  FFMA.FTZ R117, R117, UR21, R52 ;  /* 0x0000001575757c23 */ /* 0x000fe20008010034 */
[----:B------:R-:W-:-:S02]  /*38c0*/  HADD2.F32 R52, -RZ, R45.H1_H1 ;  /* 0x3000002dff347230 */ /* 0x000fc40000004100 */
[--C-:B------:R-:W-:Y:S01]  /*38d0*/  FFMA.FTZ R110, R110, UR4, R124.reuse ;  /* 0x000000046e6e7c23 */ /* 0x100fe2000801007c */
[--C-:B-----5:R-:W-:Y:S02]  /*38e0*/  HADD2.F32 R64, -RZ, R59.reuse.H0_H0 ;  /* 0x2000003bff407230 */ /* 0x120fe40000004100 */
[----:B------:R-:W-:Y:S01]  /*38f0*/  FADD.FTZ R113, R108, -R113 ;  /* 0x800000716c717221 */ /* 0x000fe20000010000 */
[----:B------:R-:W-:Y:S02]  /*3900*/  HADD2.F32 R111, -RZ, R59.H1_H1 ;  /* 0x3000003bff6f7230 */ /* 0x000fe40000004100 */
[----:B------:R-:W-:Y:S01]  /*3910*/  FFMA.FTZ R65, R98, UR21, R65 ;  /* 0x0000001562417c23 */ /* 0x000fe20008010041 */
[----:B------:R-:W-:Y:S02]  /*3920*/  HADD2.F32 R59, -RZ, R46.H0_H0 ;  /* 0x2000002eff3b7230 */ /* 0x000fe40000004100 */
[----:B------:R-:W-:Y:S01]  /*3930*/  FFMA.FTZ R101, R101, UR4, R124 ;  /* 0x0000000465657c23 */ /* 0x000fe2000801007c */
[----:B------:R-:W-:Y:S01]  /*3940*/  FADD.FTZ R102, R103, -R102 ;  /* 0x8000006667667221 */ /* 0x000fe20000010000 */
[----:B------:R-:W-:Y:S01]  /*3950*/  FADD.FTZ R66, R66, -R55 ;  /* 0x8000003742427221 */ /* 0x000fe20000010000 */
[----:B------:R-:W-:-:S02]  /*3960*/  HADD2.F32 R63, -RZ, R58.H0_H0 ;  /* 0x2000003aff3f7230 */ /* 0x000fc40000004100 */
[----:B------:R-:W-:Y:S01]  /*3970*/  FADD.FTZ R110, R115, -R110 ;  /* 0x8000006e736e7221 */ /* 0x000fe20000010000 */
[----:B------:R-:W-:Y:S02]  /*3980*/  HADD2.F32 R62, -RZ, R58.H1_H1 ;  /* 0x3000003aff3e7230 */ /* 0x000fe40000004100 */
[----:B------:R-:W-:Y:S01]  /*3990*/  FFMA.FTZ R113, R113, UR21, R52 ;  /* 0x0000001571717c23 */ /* 0x000fe20008010034 */
[----:B------:R-:W-:Y:S02]  /*39a0*/  HADD2.F32 R55, -RZ, R45.H0_H0 ;  /* 0x2000002dff377230 */ /* 0x000fe40000004100 */
[----:B------:R-:W-:Y:S01]  /*39b0*/  FFMA.FTZ R114, R114, UR4, R124 ;  /* 0x0000000472727c23 */ /* 0x000fe2000801007c */
[----:B------:R-:W-:Y:S02]  /*39c0*/  HADD2.F32 R99, -RZ, R47.H1_H1 ;  /* 0x3000002fff637230 */ /* 0x000fe40000004100 */
[----:B------:R-:W-:Y:S01]  /*39d0*/  FMUL.FTZ R65, R65, UR12 ;  /* 0x0000000c41417c20 */ /* 0x000fe20008410000 */
[----:B------:R-:W-:-:S02]  /*39e0*/  HADD2.F32 R58, -RZ, R39.H0_H0 ;  /* 0x20000027ff3a7230 */ /* 0x000fc40000004100 */
[----:B------:R-:W-:Y:S01]  /*39f0*/  FADD.FTZ R101, R100, -R101 ;  /* 0x8000006564657221 */ /* 0x000fe20000010000 */
[----:B------:R-:W-:Y:S02]  /*3a00*/  HADD2.F32 R52, -RZ, R46.H1_H1 ;  /* 0x3000002eff347230 */ /* 0x000fe40000004100 */
[----:B------:R-:W-:Y:S01]  /*3a10*/  FFMA.FTZ R102, R102, UR21, R59 ;  /* 0x0000001566667c23 */ /* 0x000fe2000801003b */
[----:B------:R-:W-:Y:S02]  /*3a20*/  HADD2.F32 R53, -RZ, R44.H0_H0 ;  /* 0x2000002cff357230 */ /* 0x000fe40000004100 */
[----:B------:R-:W-:Y:S01]  /*3a30*/  FFMA.FTZ R55, R110, UR21, R55 ;  /* 0x000000156e377c23 */ /* 0x000fe20008010037 */
[----:B------:R-:W-:Y:S01]  /*3a40*/  FFMA.FTZ R66, R66, UR21, R99 ;  /* 0x0000001542427c23 */ /* 0x000fe20008010063 */
[----:B------:R-:W-:Y:S01]  /*3a50*/  FADD.FTZ R114, R119, -R114 ;  /* 0x8000007277727221 */ /* 0x000fe20000010000 */
[----:B------:R-:W-:Y:S01]  /*3a60*/  FMUL.FTZ R59, R65, R64 ;  /* 0x00000040413b7220 */ /* 0x000fe20000410000 */
[----:B------:R-:W-:Y:S01]  /*3a70*/  FMUL.FTZ R100, R58, R65 ;  /* 0x000000413a647220 */ /* 0x000fe20000410000 */
[----:B------:R-:W-:Y:S01]  /*3a80*/  FFMA.FTZ R101, R101, UR21, R52 ;  /* 0x0000001565657c23 */ /* 0x000fe20008010034 */
[----:B------:R-:W-:-:S02]  /*3a90*/  HADD2.F32 R65, -RZ, R38.H0_H0 ;  /* 0x20000026ff417230 */ /* 0x000fc40000004100 */
[----:B------:R-:W-:Y:S01]  /*3aa0*/  FMUL.FTZ R102, R102, UR12 ;  /* 0x0000000c66667c20 */ /* 0x000fe20008410000 */
[----:B------:R-:W-:Y:S02]  /*3ab0*/  HADD2.F32 R54, -RZ, R57.H0_H0 ;  /* 0x20000039ff367230 */ /* 0x000fe40000004100 */
[----:B------:R-:W-:Y:S01]  /*3ac0*/  FMUL.FTZ R66, R66, UR12 ;  /* 0x0000000c42427c20 */ /* 0x000fe20008410000 */
[----:B------:R-:W-:Y:S02]  /*3ad0*/  HADD2.F32 R99, -RZ, R39.H1_H1 ;  /* 0x30000027ff637230 */ /* 0x000fe40000004100 */
[----:B------:R-:W-:Y:S01]  /*3ae0*/  FMUL.FTZ R55, R55, UR12 ;  /* 0x0000000c37377c20 */ /* 0x000fe20008410000 */
[----:B------:R-:W-:Y:S02]  /*3af0*/  HADD2.F32 R52, -RZ, R37.H0_H0 ;  /* 0x20000025ff347230 */ /* 0x000fe40000004100 */
[----:B------:R-:W-:Y:S01]  /*3b00*/  FFMA.FTZ R53, R114, UR21, R53 ;  /* 0x0000001572357c23 */ /* 0x000fe20008010035 */
[----:B------:R-:W-:Y:S01]  /*3b10*/  FMUL.FTZ R63, R102, R63 ;  /* 0x0000003f663f7220 */ /* 0x000fe20000410000 */
[----:B------:R-:W-:-:S02]  /*3b20*/  HADD2.F32 R64, -RZ, R38.H1_H1 ;  /* 0x30000026ff407230 */ /* 0x000fc40000004100 */
[----:B------:R-:W-:Y:S01]  /*3b30*/  FMUL.FTZ R101, R101, UR12 ;  /* 0x0000000c65657c20 */ /* 0x000fe20008410000 */
[----:B------:R-:W-:Y:S01]  /*3b40*/  FMUL.FTZ R102, R65, R102 ;  /* 0x0000006641667220 */ /* 0x000fe20000410000 */
[----:B------:R-:W-:Y:S02]  /*3b50*/  HADD2.F32 R57, -RZ, R57.H1_H1 ;  /* 0x30000039ff397230 */ /* 0x000fe40000004100 */
[----:B------:R-:W-:Y:S01]  /*3b60*/  FMUL.FTZ R58, R66, R111 ;  /* 0x0000006f423a7220 */ /* 0x000fe20000410000 */
[----:B------:R-:W-:Y:S02]  /*3b70*/  HADD2.F32 R67, -RZ, R56.H0_H0 ;  /* 0x20000038ff437230 */ /* 0x000fe40000004100 */
        /* <DEDUP_REMOVED lines=13> */
[----:B------:R-:W-:-:S02]  /*3c50*/  HADD2.F32 R56, -RZ, R56.H1_H1 ;  /* 0x30000038ff387230 */ /* 0x000fc40000004100 */
[----:B------:R-:W-:Y:S01]  /*3c60*/  FMUL.FTZ R53, R99, R66 ;  /* 0x0000004263357220 */ /* 0x000fe20000410000 */
[----:B------:R-:W-:Y:S01]  /*3c70*/  FMUL.FTZ R52, R55, R52 ;  /* 0x0000003437347220 */ /* 0x000fe20000410000 */
[----:B------:R-:W-:Y:S01]  /*3c80*/  FMUL.FTZ R57, R54, R117 ;  /* 0x0000007536397220 */ /* 0x000fe20000410000 */
[----:B------:R-:W-:Y:S01]  /*3c90*/  F2FP.F16.F32.PACK_AB R55, R103, R100 ;  /* 0x000000646737723e */ /* 0x000fe200000000ff */
[----:B------:R-:W-:Y:S01]  /*3ca0*/  FMUL.FTZ R66, R117, R56 ;  /* 0x0000003875427220 */ /* 0x000fe20000410000 */
[----:B------:R-:W-:Y:S02]  /*3cb0*/  F2FP.F16.F32.PACK_AB R54, R101, R102 ;  /* 0x000000666536723e */ /* 0x000fe400000000ff */
[----:B------:R-:W-:Y:S02]  /*3cc0*/  F2FP.F16.F32.PACK_AB R53, R53, R98 ;  /* 0x000000623535723e */ /* 0x000fe400000000ff */
[----:B------:R-:W-:-:S07]  /*3cd0*/  F2FP.F16.F32.PACK_AB R52, R57, R52 ;  /* 0x000000343934723e */ /* 0x000fce00000000ff */
.L_x_840:
[----:B------:R-:W0:Y:S01]  /*3ce0*/  @P0 LDC.64 R56, c[0x0][0x478] ;  /* 0x00011e00ff380b82 */ /* 0x000e220000000a00 */
[----:B------:R-:W-:-:S04]  /*3cf0*/  IMAD.WIDE.U32 R60, R109, 0x10, R60 ;  /* 0x000000106d3c7825 */ /* 0x000fc800078e003c */
[----:B0-----:R-:W-:-:S05]  /*3d00*/  @P0 IMAD.WIDE.U32 R56, R109, 0x10, R56 ;  /* 0x000000106d380825 */ /* 0x001fca00078e0038 */
[----:B------:R1:W-:Y:S04]  /*3d10*/  @P0 STG.E.128 desc[UR14][R56.64], R48 ;  /* 0x0000003038000986 */ /* 0x0003e8000c101d0e */
[----:B------:R1:W-:Y:S02]  /*3d20*/  STG.E.128 desc[UR14][R60.64], R52 ;  /* 0x000000343c007986 */ /* 0x0003e4000c101d0e */
.L_x_836:
[----:B------:R-:W-:Y:S01]  /*3d30*/  UIADD3 UR6, UPT, UPT, UR6, UR24, URZ ;  /* 0x0000001806067290 */ /* 0x000fe2000fffe0ff */
[----:B------:R-:W-:Y:S01]  /*3d40*/  FADD.FTZ R69, R122, R69 ;  /* 0x000000457a457221 */ /* 0x000fe20000010000 */
[----:B------:R-:W-:Y:S01]  /*3d50*/  FADD.FTZ R70, R127, R70 ;  /* 0x000000467f467221 */ /* 0x000fe20000010000 */
[----:B------:R-:W-:Y:S01]  /*3d60*/  FADD.FTZ R71, R120, R71 ;  /* 0x0000004778477221 */ /* 0x000fe20000010000 */
[----:B------:R-:W-:Y:S01]  /*3d70*/  UISETP.GE.AND UP1, UPT, UR6, UR25, UPT ;  /* 0x000000190600728c */ /* 0x000fe2000bf26270 */
        /* <DEDUP_REMOVED lines=13> */
[----:B------:R-:W-:Y:S01]  /*3e50*/  UPLOP3.LUT UP2, UPT, UPT, UPT, UP2, 0x40, 0x4 ;  /* 0x000000000004789c */ /* 0x000fe20003f4e820 */
[----:B------:R-:W-:Y:S10]  /*3e60*/  BRA.U !UP1, `(.L_x_841) ;  /* 0xffffffc509d87547 */ /* 0x000ff4000b83ffff */
[----:B01----:R-:W-:Y:S02]  /*3e70*/  MOV R55, R20 ;  /* 0x0000001400377202 */ /* 0x003fe40000000f00 */
        /* <DEDUP_REMOVED lines=47> */
.L_x_828:
        /* <DEDUP_REMOVED lines=22> */
.L_x_842:
        /* <DEDUP_REMOVED lines=11> */
.L_x_7991:


//--------------------- .text._ZN10layer_norm13ln_bwd_kernelINS_13Kernel_traitsI6__halfS2_S2_S2_fjLj2048ELj1ELj1ELj4ELj16ENS_18Kernel_traits_baseILj2048ES2_S2_S2_S2_fjLj128EEEEELb0ELb1ELb1ELb0EEEvNS_9BwdParamsE --------------------------
	.section	.text._ZN10layer_norm13ln_bwd_kernelINS_13Kernel_traitsI6__halfS2_S2_S2_fjLj2048ELj1ELj1ELj4ELj16ENS_18Kernel_traits_baseILj2048ES2_S2_S2_S2_fjLj128EEEEELb0ELb1ELb1ELb0EEEvNS_9BwdParamsE,"ax",@progbits
	.align	128
        .global         _ZN10layer_norm13ln_bwd_kernelINS_13Kernel_traitsI6__halfS2_S2_S2_fjLj2048ELj1ELj1ELj4ELj16ENS_18Kernel_traits_baseILj2048ES2_S2_S2_S2_fjLj128EEEEELb0ELb1ELb1ELb0EEEvNS_9BwdParamsE
        .type           _ZN10layer_norm13ln_bwd_kernelINS_13Kernel_traitsI6__halfS2_S2_S2_fjLj2048ELj1ELj1ELj4ELj16ENS_18Kernel_traits_baseILj2048ES2_S2_S2_S2_fjLj128EEEEELb0ELb1ELb1ELb0EEEvNS_9BwdParamsE,@function
        .size           _ZN10layer_norm13ln_bwd_kernelINS_13Kernel_traitsI6__halfS2_S2_S2_fjLj2048ELj1ELj1ELj4ELj16ENS_18Kernel_traits_baseILj2048ES2_S2_S2_S2_fjLj128EEEEELb0ELb1ELb1ELb0EEEvNS_9BwdParamsE,(.L_x_7992 - _ZN10layer_norm13ln_bwd_kernelINS_13Kernel_traitsI6__halfS2_S2_S2_fjLj2048ELj1ELj1ELj4ELj16ENS_18Kernel_traits_baseILj2048ES2_S2_S2_S2_fjLj128EEEEELb0ELb1ELb1ELb0EEEvNS_9BwdParamsE)
        .other          _ZN10layer_norm13ln_bwd_kernelINS_13Kernel_traitsI6__halfS2_S2_S2_fjLj2048ELj1ELj1ELj4ELj16ENS_18Kernel_traits_baseILj2048ES2_S2_S2_S2_fjLj128EEEEELb0ELb1ELb1ELb0EEEvNS_9BwdParamsE,@"STO_CUDA_ENTRY STV_DEFAULT"
_ZN10layer_norm13ln_bwd_kernelINS_13Kernel_traitsI6__halfS2_S2_S2_fjLj2048ELj1ELj1ELj4ELj16ENS_18Kernel_traits_baseILj2048ES2_S2_S2_S2_fjLj128EEEEELb0ELb1ELb1ELb0EEEvNS_9BwdParamsE:
.text._ZN10layer_norm13ln_bwd_kernelINS_13Kernel_traitsI6__halfS2_S2_S2_fjLj2048ELj1ELj1ELj4ELj16ENS_18Kernel_traits_baseILj2048ES2_S2_S2_S2_fjLj128EEEEELb0ELb1ELb1ELb0EEEvNS_9BwdParamsE:
        /* <DEDUP_REMOVED lines=90> */
.L_x_919:
[----:B0-----:R-:W-:Y:S02]  /*05a0*/  UIMAD.WIDE UR8, UR6, 0x4, UR18 ;  /* 0x00000004060878a5 */ /* 0x001fe4000f8e0212 */
[----:B------:R-:W-:-:S04]  /*05b0*/  UIMAD.WIDE UR28, UR6, 0x4, UR16 ;  /* 0x00000004061c78a5 */ /* 0x000fc8000f8e0210 */
[----:B-1----:R-:W-:Y:S02]  /*05c0*/  MOV R86, UR8 ;  /* 0x0000000800567c02 */ /* 0x002fe40008000f00 */
[----:B------:R-:W-:Y:S01]  /*05d0*/  MOV R87, UR9 ;  /* 0x0000000900577c02 */ /* 0x000fe20008000f00 */
[----:B---3--:R-:W-:-:S04]  /*05e0*/  UIMAD.WIDE UR8, UR6, 0x4, UR20 ;  /* 0x00000004060878a5 */ /* 0x008fc8000f8e0214 */
[----:B------:R-:W3:Y:S01]  /*05f0*/  LDG.E R86, desc[UR14][R86.64] ;  /* 0x0000000e56567981 */ /* 0x000ee2000c1e1900 */
[----:B------:R-:W-:Y:S02]  /*0600*/  MOV R88, UR28 ;  /* 0x0000001c00587c02 */ /* 0x000fe40008000f00 */
[----:B------:R-:W-:Y:S02]  /*0610*/  MOV R84, UR8 ;  /* 0x0000000800547c02 */ /* 0x000fe40008000f00 */
[----:B------:R-:W-:Y:S02]  /*0620*/  MOV R85, UR9 ;  /* 0x0000000900557c02 */ /* 0x000fe40008000f00 */
[----:B------:R-:W-:-:S03]  /*0630*/  MOV R89, UR29 ;  /* 0x0000001d00597c02 */ /* 0x000fc60008000f00 */
[----:B------:R-:W2:Y:S04]  /*0640*/  LDG.E R84, desc[UR14][R84.64] ;  /* 0x0000000e54547981 */ /* 0x000ea8000c1e1900 */
[----:B------:R-:W4:Y:S01]  /*0650*/  LDG.E R88, desc[UR14][R88.64] ;  /* 0x0000000e58587981 */ /* 0x000f22000c1e1900 */
[----:B------:R-:W-:Y:S01]  /*0660*/  BSSY.RECONVERGENT B0, `(.L_x_844) ;  /* 0x00000ed000007945 */ /* 0x000fe20003800200 */
[----:B------:R-:W-:Y:S02]  /*0670*/  CS2R R132, SRZ ;  /* 0x0000000000847805 */ /* 0x000fe4000001ff00 */
[----:B---3--:R-:W-:Y:S02]  /*0680*/  R2UR UR29, R86 ;  /* 0x00000000561d72ca */ /* 0x008fe400000e0000 */
[----:B--2---:R-:W-:-:S11]  /*0690*/  R2UR UR28, R84 ;  /* 0x00000000541c72ca */ /* 0x004fd600000e0000 */
[----:B------:R-:W-:Y:S01]  /*06a0*/  UISETP.GE.AND UP1, UPT, UR29, 0x1, UPT ;  /* 0x000000011d00788c */ /* 0x000fe2000bf26270 */
[----:B----4-:R-:W-:-:S08]  /*06b0*/  R2UR UR13, R88 ;  /* 0x00000000580d72ca */ /* 0x010fd000000e0000 */
[----:B-----5:R-:W-:Y:S07]  /*06c0*/  BRA.U !UP1, `(.L_x_845) ;  /* 0x0000000d09507547 */ /* 0x020fee000b800000 */
        /* <DEDUP_REMOVED lines=15> */
[----:B------:R-:W-:Y:S01]  /*07c0*/  CS2R R132, SRZ ;  /* 0x0000000000847805 */ /* 0x000fe2000001ff00 */
[----:B------:R-:W-:-:S02]  /*07d0*/  ULEA.HI UR8, UR8, UR7, URZ, 0x3 ;  /* 0x0000000708087291 */ /* 0x000fc4000f8f18ff */
        /* <DEDUP_REMOVED lines=17> */
[----:B-----5:R-:W-:Y:S02]  /*08f0*/  HADD2.F32 R119, -RZ, R65.H1_H1 ;  /* 0x30000041ff777230 */ /* 0x020fe40000004100 */
[----:B0-----:R-:W-:-:S05]  /*0900*/  @P0 IMAD.WIDE.U32 R114, R130, 0x10, R114 ;  /* 0x0000001082720825 */ /* 0x001fca00078e0072 */
[----:B------:R0:W5:Y:S01]  /*0910*/  @P0 LDG.E.128 R8, desc[UR14][R114.64] ;  /* 0x0000000e72080981 */ /* 0x000162000c1e1d00 */
[----:B------:R-:W-:Y:S01]  /*0920*/  HADD2.F32 R123, -RZ, R66.H1_H1 ;  /* 0x30000042ff7b7230 */ /* 0x000fe20000004100 */
[----:B------:R-:W-:Y:S01]  /*0930*/  IADD3 R131, PT, PT, R131, 0x80, RZ ;  /* 0x0000008083837810 */ /* 0x000fe20007ffe0ff */
[----:B------:R-:W-:Y:S01]  /*0940*/  HADD2.F32 R125, -RZ, R67.H0_H0 ;  /* 0x20000043ff7d7230 */ /* 0x000fe20000004100 */
[----:B------:R-:W-:Y:S01]  /*0950*/  IADD3 R130, PT, PT, R130, 0x80, RZ ;  /* 0x0000008082827810 */ /* 0x000fe20007ffe0ff */
[----:B0-----:R-:W-:Y:S02]  /*0960*/  HADD2.F32 R115, -RZ, R64.H1_H1 ;  /* 0x30000040ff737230 */ /* 0x001fe40000004100 */
[----:B---3--:R-:W-:Y:S02]  /*0970*/  HADD2.F32 R116, -RZ, R84.H0_H0 ;  /* 0x20000054ff747230 */ /* 0x008fe40000004100 */
[--C-:B------:R-:W-:Y:S02]  /*0980*/  HADD2.F32 R120, -RZ, R85.reuse.H0_H0 ;  /* 0x20000055ff787230 */ /* 0x100fe40000004100 */
[----:B------:R-:W-:-:S02]  /*0990*/  HADD2.F32 R122, -RZ, R85.H1_H1 ;  /* 0x30000055ff7a7230 */ /* 0x000fc40000004100 */
[C---:B------:R-:W-:Y:S01]  /*09a0*/  FADD.FTZ R3, -R129.reuse, R116 ;  /* 0x0000007481037221 */ /* 0x040fe20000010100 */
[--C-:B------:R-:W-:Y:S02]  /*09b0*/  HADD2.F32 R126, -RZ, R86.reuse.H0_H0 ;  /* 0x20000056ff7e7230 */ /* 0x100fe40000004100 */
[----:B------:R-:W-:Y:S01]  /*09c0*/  FADD.FTZ R117, -R129, R120 ;  /* 0x0000007881757221 */ /* 0x000fe20000010100 */
[----:B------:R-:W-:Y:S02]  /*09d0*/  HADD2.F32 R128, -RZ, R86.H1_H1 ;  /* 0x30000056ff807230 */ /* 0x000fe40000004100 */
[----:B------:R-:W-:Y:S01]  /*09e0*/  FMUL.FTZ R3, R3, UR28 ;  /* 0x0000001c03037c20 */ /* 0x000fe20008410000 */
[----:B------:R-:W-:Y:S02]  /*09f0*/  HADD2.F32 R85, -RZ, R64.H0_H0 ;  /* 0x20000040ff557230 */ /* 0x000fe40000004100 */
[----:B------:R-:W-:Y:S01]  /*0a00*/  FMUL.FTZ R117, R117, UR28 ;  /* 0x0000001c75757c20 */ /* 0x000fe20008410000 */
[----:B--2---:R-:W-:-:S02]  /*0a10*/  HADD2.F32 R86, -RZ, R88.H0_H0 ;  /* 0x20000058ff567230 */ /* 0x004fc40000004100 */
[C---:B------:R-:W-:Y:S01]  /*0a20*/  FADD.FTZ R120, -R129.reuse, R122 ;  /* 0x0000007a81787221 */ /* 0x040fe20000010100 */
[----:B------:R-:W-:Y:S02]  /*0a30*/  HADD2.F32 R118, -RZ, R84.H1_H1 ;  /* 0x30000054ff767230 */ /* 0x000fe40000004100 */
[----:B------:R-:W-:Y:S01]  /*0a40*/  FADD.FTZ R121, -R129, R126 ;  /* 0x0000007e81797221 */ /* 0x000fe20000010100 */
[----:B------:R-:W-:Y:S02]  /*0a50*/  HADD2.F32 R88, -RZ, R88.H1_H1 ;  /* 0x30000058ff587230 */ /* 0x000fe40000004100 */
[----:B------:R-:W-:Y:S01]  /*0a60*/  FMUL.FTZ R114, R85, R86 ;  /* 0x0000005655727220 */ /* 0x000fe20000410000 */
[--C-:B------:R-:W-:Y:S02]  /*0a70*/  HADD2.F32 R132, -RZ, R87.reuse.H0_H0 ;  /* 0x20000057ff847230 */ /* 0x100fe40000004100 */
[----:B------:R-:W-:Y:S01]  /*0a80*/  FADD.FTZ R116, -R129, R118 ;  /* 0x0000007681747221 */ /* 0x000fe20000010100 */
[----:B------:R-:W-:-:S02]  /*0a90*/  HADD2.F32 R134, -RZ, R87.H1_H1 ;  /* 0x30000057ff867230 */ /* 0x000fc40000004100 */
[----:B------:R-:W-:Y:S01]  /*0aa0*/  FADD.FTZ R40, R40, R86 ;  /* 0x0000005628287221 */ /* 0x000fe20000010000 */
[----:B------:R-:W-:Y:S02]  /*0ab0*/  HADD2.F32 R87, -RZ, R89.H0_H0 ;  /* 0x20000059ff577230 */ /* 0x000fe40000004100 */
[----:B------:R-:W-:Y:S01]  /*0ac0*/  FFMA.FTZ R56, R3, R86, R56 ;  /* 0x0000005603387223 */ /* 0x000fe20000010038 */
[----:B------:R-:W-:Y:S02]  /*0ad0*/  HADD2.F32 R118, -RZ, R65.H0_H0 ;  /* 0x20000041ff767230 */ /* 0x000fe40000004100 */
[----:B------:R-:W-:Y:S01]  /*0ae0*/  FMUL.FTZ R115, R115, R88 ;  /* 0x0000005873737220 */ /* 0x000fe20000410000 */
[----:B------:R-:W-:Y:S01]  /*0af0*/  FADD.FTZ R86, RZ, R114 ;  /* 0x00000072ff567221 */ /* 0x000fe20000010000 */
[----:B------:R-:W-:Y:S01]  /*0b00*/  FMUL.FTZ R116, R116, UR28 ;  /* 0x0000001c74747c20 */ /* 0x000fe20008410000 */
[----:B------:R-:W-:Y:S01]  /*0b10*/  FFMA.FTZ R85, R3, R114, RZ ;  /* 0x0000007203557223 */ /* 0x000fe200000100ff */
[-C--:B------:R-:W-:Y:S01]  /*0b20*/  FMUL.FTZ R118, R118, R87.reuse ;  /* 0x0000005776767220 */ /* 0x080fe20000410000 */
[----:B------:R-:W-:Y:S01]  /*0b30*/  FADD.FTZ R42, R42, R87 ;  /* 0x000000572a2a7221 */ /* 0x000fe20000010000 */
[----:B------:R-:W-:Y:S01]  /*0b40*/  FFMA.FTZ R58, R117, R87, R58 ;  /* 0x00000057753a7223 */ /* 0x000fe2000001003a */
[----:B------:R-:W-:-:S02]  /*0b50*/  HADD2.F32 R124, -RZ, R89.H1_H1 ;  /* 0x30000059ff7c7230 */ /* 0x000fc40000004100 */
[----:B------:R-:W-:Y:S01]  /*0b60*/  FADD.FTZ R87, R86, R115 ;  /* 0x0000007356577221 */ /* 0x000fe20000010000 */
[C---:B------:R-:W-:Y:S01]  /*0b70*/  FFMA.FTZ R86, R116.reuse, R115, R85 ;  /* 0x0000007374567223 */ /* 0x040fe20000010055 */
[----:B------:R-:W-:Y:S02]  /*0b80*/  HADD2.F32 R89, -RZ, R90.H0_H0 ;  /* 0x2000005aff597230 */ /* 0x000fe40000004100 */
[----:B------:R-:W-:Y:S01]  /*0b90*/  FADD.FTZ R41, R41, R88 ;  /* 0x0000005829297221 */ /* 0x000fe20000010000 */
[----:B------:R-:W-:Y:S01]  /*0ba0*/  FFMA.FTZ R57, R116, R88, R57 ;  /* 0x0000005874397223 */ /* 0x000fe20000010039 */
[----:B------:R-:W-:Y:S02]  /*0bb0*/  HADD2.F32 R122, -RZ, R66.H0_H0 ;  /* 0x20000042ff7a7230 */ /* 0x000fe40000004100 */
[----:B------:R-:W-:Y:S01]  /*0bc0*/  FMUL.FTZ R120, R120, UR28 ;  /* 0x0000001c78787c20 */ /* 0x000fe20008410000 */
[----:B------:R-:W-:Y:S01]  /*0bd0*/  FMUL.FTZ R119, R119, R124 ;  /* 0x0000007c77777220 */ /* 0x000fe20000410000 */
[----:B------:R-:W-:Y:S01]  /*0be0*/  FADD.FTZ R88, R87, R118 ;  /* 0x0000007657587221 */ /* 0x000fe20000010000 */
[----:B------:R-:W-:Y:S01]  /*0bf0*/  FFMA.FTZ R85, R117, R118, R86 ;  /* 0x0000007675557223 */ /* 0x000fe20000010056 */
[----:B------:R-:W-:-:S02]  /*0c00*/  HADD2.F32 R90, -RZ, R90.H1_H1 ;  /* 0x3000005aff5a7230 */ /* 0x000fc40000004100 */
[----:B------:R-:W-:Y:S01]  /*0c10*/  FADD.FTZ R43, R43, R124 ;  /* 0x0000007c2b2b7221 */ /* 0x000fe20000010000 */
[----:B------:R-:W-:Y:S01]  /*0c20*/  FFMA.FTZ R59, R120, R124, R59 ;  /* 0x0000007c783b7223 */ /* 0x000fe2000001003b */
[----:B------:R-:W-:Y:S01]  /*0c30*/  FADD.FTZ R124, -R129, R128 ;  /* 0x00000080817c7221 */ /* 0x000fe20000010100 */
[----:B------:R-:W-:Y:S01]  /*0c40*/  FMUL.FTZ R121, R121, UR28 ;  /* 0x0000001c79797c20 */ /* 0x000fe20008410000 */
[----:B------:R-:W-:Y:S01]  /*0c50*/  FMUL.FTZ R122, R122, R89 ;  /* 0x000000597a7a7220 */ /* 0x000fe20000410000 */
[----:B------:R-:W-:Y:S01]  /*0c60*/  FADD.FTZ R87, R88, R119 ;  /* 0x0000007758577221 */ /* 0x000fe20000010000 */
[----:B------:R-:W-:Y:S01]  /*0c70*/  FFMA.FTZ R86, R120, R119, R85 ;  /* 0x0000007778567223 */ /* 0x000fe20000010055 */
[--C-:B------:R-:W-:Y:S02]  /*0c80*/  HADD2.F32 R133, -RZ, R91.reuse.H0_H0 ;  /* 0x2000005bff857230 */ /* 0x100fe40000004100 */
[----:B------:R-:W-:Y:S01]  /*0c90*/  FADD.FTZ R127, -R129, R132 ;  /* 0x00000084817f7221 */ /* 0x000fe20000010100 */
[----:B------:R-:W-:Y:S01]  /*0ca0*/  FMUL.FTZ R124, R124, UR28 ;  /* 0x0000001c7c7c7c20 */ /* 0x000fe20008410000 */
[----:B------:R-:W-:Y:S01]  /*0cb0*/  FMUL.FTZ R123, R123, R90 ;  /* 0x0000005a7b7b7220 */ /* 0x000fe20000410000 */
[----:B------:R-:W-:Y:S01]  /*0cc0*/  FADD.FTZ R88, R87, R122 ;  /* 0x0000007a57587221 */ /* 0x000fe20000010000 */
[C---:B------:R-:W-:Y:S01]  /*0cd0*/  FFMA.FTZ R85, R121.reuse, R122, R86 ;  /* 0x0000007a79557223 */ /* 0x040fe20000010056 */
[----:B------:R-:W-:Y:S01]  /*0ce0*/  FADD.FTZ R36, R36, R89 ;  /* 0x0000005924247221 */ /* 0x000fe20000010000 */
[----:B------:R-:W-:Y:S01]  /*0cf0*/  FFMA.FTZ R52, R121, R89, R52 ;  /* 0x0000005979347223 */ /* 0x000fe20000010034 */
[----:B------:R-:W-:-:S02]  /*0d00*/  HADD2.F32 R84, -RZ, R91.H1_H1 ;  /* 0x3000005bff547230 */ /* 0x000fc40000004100 */
[----:B------:R-:W-:Y:S01]  /*0d10*/  FMUL.FTZ R127, R127, UR28 ;  /* 0x0000001c7f7f7c20 */ /* 0x000fe20008410000 */
[----:B------:R-:W-:Y:S02]  /*0d20*/  HADD2.F32 R89, -RZ, R67.H1_H1 ;  /* 0x30000043ff597230 */ /* 0x000fe40000004100 */
[----:B------:R-:W-:Y:S01]  /*0d30*/  FMUL.FTZ R125, R125, R133 ;  /* 0x000000857d7d7220 */ /* 0x000fe20000410000 */
[----:B------:R-:W-:Y:S01]  /*0d40*/  FADD.FTZ R128, -R129, R134 ;  /* 0x0000008681807221 */ /* 0x000fe20000010100 */
        /* <DEDUP_REMOVED lines=14> */
.L_x_847:
[----:B-1----:R-:W-:Y:S05]  /*0e30*/  BSYNC.RECONVERGENT B1 ;  /* 0x0000000000017941 */ /* 0x002fea0003800200 */
.L_x_846:
        /* <DEDUP_REMOVED lines=11> */
[----:B0-----:R-:W-:-:S05]  /*0ef0*/  @P0 IMAD.WIDE.U32 R94, R130, 0x10, R94 ;  /* 0x00000010825e0825 */ /* 0x001fca00078e005e */
[----:B------:R0:W5:Y:S01]  /*0f00*/  @P0 LDG.E.128 R4, desc[UR14][R94.64] ;  /* 0x0000000e5e040981 */ /* 0x000162000c1e1d00 */
[----:B------:R-:W-:Y:S02]  /*0f10*/  HADD2.F32 R103, -RZ, R106.H1_H1 ;  /* 0x3000006aff677230 */ /* 0x000fe40000004100 */
[----:B------:R-:W-:Y:S02]  /*0f20*/  HADD2.F32 R109, -RZ, R107.H0_H0 ;  /* 0x2000006bff6d7230 */ /* 0x000fe40000004100 */
[--C-:B0-----:R-:W-:Y:S02]  /*0f30*/  HADD2.F32 R94, -RZ, R104.reuse.H0_H0 ;  /* 0x20000068ff5e7230 */ /* 0x101fe40000004100 */
[----:B------:R-:W-:Y:S02]  /*0f40*/  HADD2.F32 R95, -RZ, R104.H1_H1 ;  /* 0x30000068ff5f7230 */ /* 0x000fe40000004100 */
[--C-:B--2---:R-:W-:Y:S02]  /*0f50*/  HADD2.F32 R96, -RZ, R84.reuse.H0_H0 ;  /* 0x20000054ff607230 */ /* 0x104fe40000004100 */
[----:B------:R-:W-:-:S02]  /*0f60*/  HADD2.F32 R98, -RZ, R84.H1_H1 ;  /* 0x30000054ff627230 */ /* 0x000fc40000004100 */
[--C-:B------:R-:W-:Y:S02]  /*0f70*/  HADD2.F32 R100, -RZ, R85.reuse.H0_H0 ;  /* 0x20000055ff647230 */ /* 0x100fe40000004100 */
[C---:B------:R-:W-:Y:S01]  /*0f80*/  FADD.FTZ R93, -R129.reuse, R96 ;  /* 0x00000060815d7221 */ /* 0x040fe20000010100 */
[----:B------:R-:W-:Y:S02]  /*0f90*/  HADD2.F32 R84, -RZ, R85.H1_H1 ;  /* 0x30000055ff547230 */ /* 0x000fe40000004100 */
[C---:B------:R-:W-:Y:S01]  /*0fa0*/  FADD.FTZ R96, -R129.reuse, R98 ;  /* 0x0000006281607221 */ /* 0x040fe20000010100 */
[--C-:B---3--:R-:W-:Y:S02]  /*0fb0*/  HADD2.F32 R85, -RZ, R88.reuse.H0_H0 ;  /* 0x20000058ff557230 */ /* 0x108fe40000004100 */
[C---:B------:R-:W-:Y:S01]  /*0fc0*/  FADD.FTZ R97, -R129.reuse, R100 ;  /* 0x0000006481617221 */ /* 0x040fe20000010100 */
[----:B------:R-:W-:Y:S02]  /*0fd0*/  HADD2.F32 R88, -RZ, R88.H1_H1 ;  /* 0x30000058ff587230 */ /* 0x000fe40000004100 */
[----:B------:R-:W-:Y:S01]  /*0fe0*/  FADD.FTZ R84, -R129, R84 ;  /* 0x0000005481547221 */ /* 0x000fe20000010100 */
[----:B------:R-:W-:-:S02]  /*0ff0*/  HADD2.F32 R102, -RZ, R86.H0_H0 ;  /* 0x20000056ff667230 */ /* 0x000fc40000004100 */
[----:B------:R-:W-:Y:S01]  /*1000*/  FMUL.FTZ R93, R93, UR28 ;  /* 0x0000001c5d5d7c20 */ /* 0x000fe20008410000 */
[----:B------:R-:W-:Y:S01]  /*1010*/  FMUL.FTZ R94, R94, R85 ;  /* 0x000000555e5e7220 */ /* 0x000fe20000410000 */
[----:B------:R-:W-:Y:S02]  /*1020*/  HADD2.F32 R86, -RZ, R86.H1_H1 ;  /* 0x30000056ff567230 */ /* 0x000fe40000004100 */
[----:B------:R-:W-:Y:S01]  /*1030*/  FMUL.FTZ R97, R97, UR28 ;  /* 0x0000001c61617c20 */ /* 0x000fe20008410000 */
[--C-:B------:R-:W-:Y:S02]  /*1040*/  HADD2.F32 R110, -RZ, R87.reuse.H0_H0 ;  /* 0x20000057ff6e7230 */ /* 0x100fe40000004100 */
[----:B------:R-:W-:Y:S01]  /*1050*/  FMUL.FTZ R100, R84, UR28 ;  /* 0x0000001c54647c20 */ /* 0x000fe20008410000 */
[----:B------:R-:W-:Y:S02]  /*1060*/  HADD2.F32 R112, -RZ, R87.H1_H1 ;  /* 0x30000057ff707230 */ /* 0x000fe40000004100 */
[----:B------:R-:W-:Y:S01]  /*1070*/  FADD.FTZ R32, R32, R85 ;  /* 0x0000005520207221 */ /* 0x000fe20000010000 */
[----:B------:R-:W-:-:S02]  /*1080*/  HADD2.F32 R87, -RZ, R89.H0_H0 ;  /* 0x20000059ff577230 */ /* 0x000fc40000004100 */
[----:B------:R-:W-:Y:S01]  /*1090*/  FFMA.FTZ R48, R93, R85, R48 ;  /* 0x000000555d307223 */ /* 0x000fe20000010030 */
[----:B------:R-:W-:Y:S02]  /*10a0*/  HADD2.F32 R98, -RZ, R105.H0_H0 ;  /* 0x20000069ff627230 */ /* 0x000fe40000004100 */
[----:B------:R-:W-:Y:S01]  /*10b0*/  FMUL.FTZ R95, R95, R88 ;  /* 0x000000585f5f7220 */ /* 0x000fe20000410000 */
[----:B------:R-:W-:Y:S01]  /*10c0*/  FADD.FTZ R84, R133, R94 ;  /* 0x0000005e85547221 */ /* 0x000fe20000010000 */
[----:B------:R-:W-:Y:S01]  /*10d0*/  FMUL.FTZ R96, R96, UR28 ;  /* 0x0000001c60607c20 */ /* 0x000fe20008410000 */
[----:B------:R-:W-:Y:S01]  /*10e0*/  FFMA.FTZ R85, R93, R94, R132 ;  /* 0x0000005e5d557223 */ /* 0x000fe20000010084 */
[----:B------:R-:W-:Y:S01]  /*10f0*/  FADD.FTZ R108, -R129, R86 ;  /* 0x00000056816c7221 */ /* 0x000fe20000010100 */
[----:B------:R-:W-:Y:S02]  /*1100*/  HADD2.F32 R86, -RZ, R89.H1_H1 ;  /* 0x30000059ff567230 */ /* 0x000fe40000004100 */
[-C--:B------:R-:W-:Y:S01]  /*1110*/  FMUL.FTZ R98, R98, R87.reuse ;  /* 0x0000005762627220 */ /* 0x080fe20000410000 */
[----:B------:R-:W-:Y:S01]  /*1120*/  FADD.FTZ R34, R34, R87 ;  /* 0x0000005722227221 */ /* 0x000fe20000010000 */
[----:B------:R-:W-:Y:S01]  /*1130*/  FFMA.FTZ R50, R97, R87, R50 ;  /* 0x0000005761327223 */ /* 0x000fe20000010032 */
[----:B------:R-:W-:Y:S01]  /*1140*/  FADD.FTZ R87, R84, R95 ;  /* 0x0000005f54577221 */ /* 0x000fe20000010000 */
[----:B------:R-:W-:Y:S01]  /*1150*/  FFMA.FTZ R84, R96, R95, R85 ;  /* 0x0000005f60547223 */ /* 0x000fe20000010055 */
[----:B------:R-:W-:Y:S01]  /*1160*/  FADD.FTZ R101, -R129, R102 ;  /* 0x0000006681657221 */ /* 0x000fe20000010100 */
[----:B------:R-:W-:-:S02]  /*1170*/  HADD2.F32 R89, -RZ, R90.H0_H0 ;  /* 0x2000005aff597230 */ /* 0x000fc40000004100 */
[-C--:B------:R-:W-:Y:S01]  /*1180*/  FMUL.FTZ R99, R99, R86.reuse ;  /* 0x0000005663637220 */ /* 0x080fe20000410000 */
[----:B------:R-:W-:Y:S02]  /*1190*/  HADD2.F32 R102, -RZ, R106.H0_H0 ;  /* 0x2000006aff667230 */ /* 0x000fe40000004100 */
[----:B------:R-:W-:Y:S01]  /*11a0*/  FADD.FTZ R35, R35, R86 ;  /* 0x0000005623237221 */ /* 0x000fe20000010000 */
[----:B------:R-:W-:Y:S01]  /*11b0*/  FFMA.FTZ R51, R100, R86, R51 ;  /* 0x0000005664337223 */ /* 0x000fe20000010033 */
[----:B------:R-:W-:Y:S01]  /*11c0*/  FADD.FTZ R86, R87, R98 ;  /* 0x0000006257567221 */ /* 0x000fe20000010000 */
[----:B------:R-:W-:Y:S01]  /*11d0*/  FFMA.FTZ R85, R97, R98, R84 ;  /* 0x0000006261557223 */ /* 0x000fe20000010054 */
[----:B------:R-:W-:Y:S02]  /*11e0*/  HADD2.F32 R90, -RZ, R90.H1_H1 ;  /* 0x3000005aff5a7230 */ /* 0x000fe40000004100 */
[----:B------:R-:W-:Y:S01]  /*11f0*/  FMUL.FTZ R101, R101, UR28 ;  /* 0x0000001c65657c20 */ /* 0x000fe20008410000 */
[----:B------:R-:W-:Y:S01]  /*1200*/  FMUL.FTZ R102, R102, R89 ;  /* 0x0000005966667220 */ /* 0x000fe20000410000 */
[----:B------:R-:W-:Y:S01]  /*1210*/  FADD.FTZ R87, R86, R99 ;  /* 0x0000006356577221 */ /* 0x000fe20000010000 */
[----:B------:R-:W-:Y:S01]  /*1220*/  FFMA.FTZ R84, R100, R99, R85 ;  /* 0x0000006364547223 */ /* 0x000fe20000010055 */
[C---:B------:R-:W-:Y:S01]  /*1230*/  FADD.FTZ R110, -R129.reuse, R110 ;  /* 0x0000006e816e7221 */ /* 0x040fe20000010100 */
[----:B------:R-:W-:Y:S01]  /*1240*/  FADD.FTZ R129, -R129, R112 ;  /* 0x0000007081817221 */ /* 0x000fe20000010100 */
[----:B------:R-:W-:-:S02]  /*1250*/  HADD2.F32 R112, -RZ, R91.H0_H0 ;  /* 0x2000005bff707230 */ /* 0x000fc40000004100 */
[----:B------:R-:W-:Y:S01]  /*1260*/  FMUL.FTZ R103, R103, R90 ;  /* 0x0000005a67677220 */ /* 0x000fe20000410000 */
[----:B------:R-:W-:Y:S01]  /*1270*/  FMUL.FTZ R108, R108, UR28 ;  /* 0x0000001c6c6c7c20 */ /* 0x000fe20008410000 */
[----:B------:R-:W-:Y:S01]  /*1280*/  FADD.FTZ R86, R87, R102 ;  /* 0x0000006657567221 */ /* 0x000fe20000010000 */
[----:B------:R-:W-:Y:S01]  /*1290*/  FFMA.FTZ R85, R101, R102, R84 ;  /* 0x0000006665557223 */ /* 0x000fe20000010054 */
[----:B------:R-:W-:Y:S01]  /*12a0*/  FADD.FTZ R33, R33, R88 ;  /* 0x0000005821217221 */ /* 0x000fe20000010000 */
[----:B------:R-:W-:Y:S01]  /*12b0*/  FFMA.FTZ R49, R96, R88, R49 ;  /* 0x0000005860317223 */ /* 0x000fe20000010031 */
[----:B------:R-:W-:Y:S02]  /*12c0*/  HADD2.F32 R91, -RZ, R91.H1_H1 ;  /* 0x3000005bff5b7230 */ /* 0x000fe40000004100 */
[----:B------:R-:W-:Y:S01]  /*12d0*/  FMUL.FTZ R111, R110, UR28 ;  /* 0x0000001c6e6f7c20 */ /* 0x000fe20008410000 */
[----:B------:R-:W-:Y:S02]  /*12e0*/  HADD2.F32 R88, -RZ, R107.H1_H1 ;  /* 0x3000006bff587230 */ /* 0x000fe40000004100 */
[-C--:B------:R-:W-:Y:S01]  /*12f0*/  FMUL.FTZ R109, R109, R112.reuse ;  /* 0x000000706d6d7220 */ /* 0x080fe20000410000 */
        /* <DEDUP_REMOVED lines=17> */
.L_x_845:
        /* <DEDUP_REMOVED lines=18> */
.L_x_848:
[----:B-1----:R-:W-:Y:S05]  /*1530*/  BSYNC.RECONVERGENT B0 ;  /* 0x0000000000007941 */ /* 0x002fea0003800200 */
.L_x_844:
[----:B0-----:R-:W0:Y:S01]  /*1540*/  SHFL.DOWN PT, R84, R133, 0x10, 0x1f ;  /* 0x0a001f0085547f89 */ /* 0x001e2200000e0000 */
[----:B------:R-:W-:Y:S01]  /*1550*/  LOP3.LUT P2, RZ, R92, 0x1f, RZ, 0xc0, !PT ;  /* 0x0000001f5cff7812 */ /* 0x000fe2000784c0ff */
[----:B------:R-:W-:Y:S01]  /*1560*/  UISETP.GE.AND UP2, UPT, UR13, 0x1, UPT ;  /* 0x000000010d00788c */ /* 0x000fe2000bf46270 */
[----:B------:R-:W-:Y:S01]  /*1570*/  PLOP3.LUT P0, PT, PT, PT, PT, 0x80, 0x8 ;  /* 0x000000000008781c */ /* 0x000fe20003f0f070 */
[----:B------:R-:W1:Y:S01]  /*1580*/  SHFL.DOWN PT, R85, R132, 0x10, 0x1f ;  /* 0x0a001f0084557f89 */ /* 0x000e6200000e0000 */
[----:B------:R-:W-:Y:S01]  /*1590*/  BSSY.RECONVERGENT B0, `(.L_x_849) ;  /* 0x00001e8000007945 */ /* 0x000fe20003800200 */
[----:B------:R-:W2:Y:S02]  /*15a0*/  S2R R129, SR_CgaCtaId ;  /* 0x0000000000817919 */ /* 0x000ea40000008800 */
[----:B------:R-:W-:-:S05]  /*15b0*/  PLOP3.LUT P3, PT, PT, PT, UP2, 0x80, 0x8 ;  /* 0x000000000008781c */ /* 0x000fca0003f6f028 */
[----:B------:R-:W-:Y:S01]  /*15c0*/  @UP2 UIADD3 UR7, UPT, UPT, UR13, -0x1, URZ ;  /* 0xffffffff0d072890 */ /* 0x000fe2000fffe0ff */
[----:B------:R-:W-:-:S03]  /*15d0*/  @!P2 PLOP3.LUT P0, PT, P1, PT, PT, 0x80, 0x8 ;  /* 0x000000000008a81c */ /* 0x000fc60000f0f070 */
        /* <DEDUP_REMOVED lines=17> */
[----:B------:R-:W-:Y:S02]  /*16f0*/  @!P2 LEA R132, R0, R84, 0x3 ;  /* 0x000000540084a211 */ /* 0x000fe400078e18ff */
[----:B------:R-:W-:Y:S01]  /*1700*/  ISETP.NE.AND P0, PT, RZ, UR30, PT ;  /* 0x0000001eff007c0c */ /* 0x000fe2000bf05270 */
        /* <DEDUP_REMOVED lines=12> */
[----:B------:R-:W-:Y:S01]  /*17d0*/  @!P2 STS.64 [R132], R130 ;  /* 0x000000828400a388 */ /* 0x000fe20000000a00 */
[----:B------:R-:W-:Y:S01]  /*17e0*/  BAR.SYNC.DEFER_BLOCKING 0x0 ;  /* 0x0000000000007b1d */ /* 0x000fe20000010000 */
[----:B------:R-:W-:-:S05]  /*17f0*/  ISETP.GE.U32.AND P2, PT, R2, 0x80, PT ;  /* 0x000000800200780c */ /* 0x000fca0003f46070 */
[----:B------:R-:W0:Y:S04]  /*1800*/  LDS.128 R84, [R85] ;  /* 0x0000000055547984 */ /* 0x000e280000000c00 */
[----:B------:R-:W1:Y:S01]  /*1810*/  LDS.128 R88, [R88] ;  /* 0x0000000058587984 */ /* 0x000e620000000c00 */
[----:B0-----:R-:W-:-:S04]  /*1820*/  FADD.FTZ R134, RZ, R85 ;  /* 0x00000055ff867221 */ /* 0x001fc80000010000 */
[----:B------:R-:W-:Y:S01]  /*1830*/  FADD.FTZ R134, R87, R134 ;  /* 0x0000008657867221 */ /* 0x000fe20000010000 */
[----:B------:R-:W-:Y:S01]  /*1840*/  FADD.FTZ R87, RZ, R84 ;  /* 0x00000054ff577221 */ /* 0x000fe20000010000 */
[----:B------:R-:W-:Y:S02]  /*1850*/  HFMA2 R84, -RZ, RZ, 0, 0 ;  /* 0x00000000ff547431 */ /* 0x000fe400000001ff */
[----:B-1----:R-:W-:Y:S01]  /*1860*/  FADD.FTZ R134, R134, R89 ;  /* 0x0000005986867221 */ /* 0x002fe20000010000 */
[----:B------:R-:W-:-:S03]  /*1870*/  FADD.FTZ R87, R86, R87 ;  /* 0x0000005756577221 */ /* 0x000fc60000010000 */
[----:B------:R-:W-:Y:S01]  /*1880*/  FADD.FTZ R91, R91, R134 ;  /* 0x000000865b5b7221 */ /* 0x000fe20000010000 */
[----:B------:R-:W-:-:S03]  /*1890*/  FADD.FTZ R87, R87, R88 ;  /* 0x0000005857577221 */ /* 0x000fc60000010000 */
[----:B------:R-:W-:Y:S01]  /*18a0*/  FMUL.FTZ R91, R91, UR31 ;  /* 0x0000001f5b5b7c20 */ /* 0x000fe20008410000 */
[----:B------:R-:W-:Y:S01]  /*18b0*/  FADD.FTZ R85, R90, R87 ;  /* 0x000000575a557221 */ /* 0x000fe20000010000 */
[----:B------:R-:W-:-:S03]  /*18c0*/  MOV R87, UR8 ;  /* 0x0000000800577c02 */ /* 0x000fc60008000f00 */
[----:B------:R-:W-:Y:S01]  /*18d0*/  FMUL.FTZ R85, R85, UR31 ;  /* 0x0000001f55557c20 */ /* 0x000fe20008410000 */
[----:B------:R-:W-:Y:S02]  /*18e0*/  R2UR UR7, R91 ;  /* 0x000000005b0772ca */ /* 0x000fe400000e0000 */
[----:B------:R-:W-:Y:S02]  /*18f0*/  @P3 LEA.HI.SX32 R84, R87, R92, 0x1d ;  /* 0x0000005c57543211 */ /* 0x000fe400078feaff */
[----:B------:R-:W-:Y:S01]  /*1900*/  FSEL R85, R85, RZ, !P0 ;  /* 0x000000ff55557208 */ /* 0x000fe20004000000 */
[----:B------:R-:W-:Y:S10]  /*1910*/  @!P2 BRA `(.L_x_850) ;  /* 0x0000001800bca947 */ /* 0x000ff40003800000 */
[----:B------:R-:W-:-:S04]  /*1920*/  UISETP.NE.U32.AND UP0, UPT, UR22, URZ, UPT ;  /* 0x000000ff1600728c */ /* 0x000fc8000bf05070 */
[----:B------:R-:W-:Y:S01]  /*1930*/  UISETP.NE.AND.EX UP0, UPT, UR23, URZ, UPT, UP0 ;  /* 0x000000ff1700728c */ /* 0x000fe2000bf05300 */
[----:B------:R-:W-:Y:S10]  /*1940*/  BRA.U !UP2, `(.L_x_851) ;  /* 0x000000010a0c7547 */ /* 0x000ff4000b800000 */
[----:B------:R-:W0:Y:S02]  /*1950*/  LDC.64 R72, c[0x0][0x390] ;  /* 0x0000e400ff487b82 */ /* 0x000e240000000a00 */
[----:B0-----:R-:W-:-:S06]  /*1960*/  IMAD.WIDE.U32 R72, R84, 0x10, R72 ;  /* 0x0000001054487825 */ /* 0x001fcc00078e0048 */
[----:B------:R-:W5:Y:S02]  /*1970*/  LDG.E.128 R72, desc[UR14][R72.64] ;  /* 0x0000000e48487981 */ /* 0x000f64000c1e1d00 */
.L_x_851:
[----:B------:R-:W-:Y:S05]  /*1980*/  BRA.U UP0, `(.L_x_852) ;  /* 0x0000000d00487547 */ /* 0x000fea000b800000 */
[----:B------:R-:W-:-:S04]  /*1990*/  UISETP.NE.U32.AND UP0, UPT, UR4, URZ, UPT ;  /* 0x000000ff0400728c */ /* 0x000fc8000bf05070 */
[----:B------:R-:W-:-:S09]  /*19a0*/  UISETP.NE.AND.EX UP0, UPT, UR5, URZ, UPT, UP0 ;  /* 0x000000ff0500728c */ /* 0x000fd2000bf05300 */
[----:B------:R-:W-:Y:S05]  /*19b0*/  BRA.U UP0, `(.L_x_853) ;  /* 0x0000000500a47547 */ /* 0x000fea000b800000 */
[----:B------:R-:W-:Y:S05]  /*19c0*/  BRA.U !UP2, `(.L_x_854) ;  /* 0x000000010a307547 */ /* 0x000fea000b800000 */
[----:B------:R-:W-:Y:S01]  /*19d0*/  FFMA.FTZ R87, R3, UR7, R85 ;  /* 0x0000000703577c23 */ /* 0x000fe20008010055 */
[----:B------:R-:W-:Y:S01]  /*19e0*/  ISETP.LT.AND P0, PT, RZ, UR29, PT ;  /* 0x0000001dff007c0c */ /* 0x000fe2000bf01270 */
[----:B-----5:R-:W-:Y:S02]  /*19f0*/  HADD2.F32 R88, -RZ, R60.H0_H0 ;  /* 0x2000003cff587230 */ /* 0x020fe40000004100 */
[----:B------:R-:W-:-:S04]  /*1a00*/  FADD.FTZ R86, R114, -R87 ;  /* 0x8000005772567221 */ /* 0x000fc80000010000 */
[----:B------:R-:W-:-:S05]  /*1a10*/  FMUL.FTZ R86, R86, UR28 ;  /* 0x0000001c56567c20 */ /* 0x000fca0008410000 */
[----:B------:R-:W-:-:S05]  /*1a20*/  FSEL R86, R86, RZ, P0 ;  /* 0x000000ff56567208 */ /* 0x000fca0000000000 */
[----:B------:R-:W-:Y:S01]  /*1a30*/  FMUL.FTZ R87, R86, UR32 ;  /* 0x0000002056577c20 */ /* 0x000fe20008410000 */
[----:B------:R-:W-:-:S03]  /*1a40*/  HADD2.F32 R86, -RZ, R72.H0_H0 ;  /* 0x20000048ff567230 */ /* 0x000fc60000004100 */
[C---:B------:R-:W-:Y:S02]  /*1a50*/  FMUL.FTZ R88, R87.reuse, R88 ;  /* 0x0000005857587220 */ /* 0x040fe40000410000 */
[----:B------:R-:W-:-:S03]  /*1a60*/  FFMA.FTZ R24, R87, R86, R24 ;  /* 0x0000005657187223 */ /* 0x000fc60000010018 */
[----:B------:R-:W-:-:S04]  /*1a70*/  F2FP.F16.F32.PACK_AB R88, RZ, R88 ;  /* 0x00000058ff58723e */ /* 0x000fc800000000ff */
[----:B------:R-:W-:-:S07]  /*1a80*/  PRMT R76, R88, 0x7610, R76 ;  /* 0x00007610584c7816 */ /* 0x000fce000000004c */
.L_x_854:
[----:B------:R-:W-:Y:S05]  /*1a90*/  BRA.U !UP2, `(.L_x_855) ;  /* 0x000000010a307547 */ /* 0x000fea000b800000 */
[----:B------:R-:W-:Y:S01]  /*1aa0*/  FFMA.FTZ R86, R116, UR7, R85 ;  /* 0x0000000774567c23 */ /* 0x000fe20008010055 */
[----:B------:R-:W-:Y:S01]  /*1ab0*/  ISETP.LT.AND P0, PT, RZ, UR29, PT ;  /* 0x0000001dff007c0c */ /* 0x000fe2000bf01270 */
[----:B-----5:R-:W-:Y:S02]  /*1ac0*/  HADD2.F32 R89, -RZ, R60.H1_H1 ;  /* 0x3000003cff597230 */ /* 0x020fe40000004100 */
[----:B------:R-:W-:Y:S01]  /*1ad0*/  FADD.FTZ R86, R115, -R86 ;  /* 0x8000005673567221 */ /* 0x000fe20000010000 */
[----:B------:R-:W-:-:S03]  /*1ae0*/  HADD2.F32 R87, -RZ, R72.H1_H1 ;  /* 0x30000048ff577230 */ /* 0x000fc60000004100 */
[----:B------:R-:W-:-:S05]  /*1af0*/  FMUL.FTZ R86, R86, UR28 ;  /* 0x0000001c56567c20 */ /* 0x000fca0008410000 */
[----:B------:R-:W-:-:S05]  /*1b00*/  FSEL R86, R86, RZ, P0 ;  /* 0x000000ff56567208 */ /* 0x000fca0000000000 */
[----:B------:R-:W-:-:S04]  /*1b10*/  FMUL.FTZ R86, R86, UR32 ;  /* 0x0000002056567c20 */ /* 0x000fc80008410000 */
[C---:B------:R-:W-:Y:S01]  /*1b20*/  FMUL.FTZ R89, R86.reuse, R89 ;  /* 0x0000005956597220 */ /* 0x040fe20000410000 */
[----:B------:R-:W-:-:S04]  /*1b30*/  FFMA.FTZ R25, R86, R87, R25 ;  /* 0x0000005756197223 */ /* 0x000fc80000010019 */
[----:B------:R-:W-:-:S04]  /*1b40*/  F2FP.F16.F32.PACK_AB R89, RZ, R89 ;  /* 0x00000059ff59723e */ /* 0x000fc800000000ff */
[----:B------:R-:W-:-:S07]  /*1b50*/  PRMT R76, R76, 0x5410, R89 ;  /* 0x000054104c4c7816 */ /* 0x000fce0000000059 */
.L_x_855:
        /* <DEDUP_REMOVED lines=13> */
.L_x_856:
        /* <DEDUP_REMOVED lines=13> */
.L_x_857:
        /* <DEDUP_REMOVED lines=13> */
.L_x_858:
        /* <DEDUP_REMOVED lines=13> */
.L_x_859:
        /* <DEDUP_REMOVED lines=13> */
.L_x_860:
[----:B------:R-:W-:Y:S05]  /*1f70*/  BRA.U !UP2, `(.L_x_861) ;  /* 0x000000110af87547 */ /* 0x000fea000b800000 */
[----:B------:R-:W-:Y:S01]  /*1f80*/  FFMA.FTZ R87, R128, UR7, R85 ;  /* 0x0000000780577c23 */ /* 0x000fe20008010055 */
[----:B------:R-:W-:-:S03]  /*1f90*/  ISETP.LT.AND P0, PT, RZ, UR29, PT ;  /* 0x0000001dff007c0c */ /* 0x000fc6000bf01270 */
[----:B------:R-:W-:Y:S01]  /*1fa0*/  FADD.FTZ R86, R126, -R87 ;  /* 0x800000577e567221 */ /* 0x000fe20000010000 */
[----:B-----5:R-:W-:-:S03]  /*1fb0*/  HADD2.F32 R87, -RZ, R63.H1_H1 ;  /* 0x3000003fff577230 */ /* 0x020fc60000004100 */
[----:B------:R-:W-:-:S05]  /*1fc0*/  FMUL.FTZ R86, R86, UR28 ;  /* 0x0000001c56567c20 */ /* 0x000fca0008410000 */
[----:B------:R-:W-:-:S05]  /*1fd0*/  FSEL R86, R86, RZ, P0 ;  /* 0x000000ff56567208 */ /* 0x000fca0000000000 */
[----:B------:R-:W-:-:S04]  /*1fe0*/  FMUL.FTZ R86, R86, UR32 ;  /* 0x0000002056567c20 */ /* 0x000fc80008410000 */
[----:B------:R-:W-:Y:S01]  /*1ff0*/  FMUL.FTZ R88, R86, R87 ;  /* 0x0000005756587220 */ /* 0x000fe20000410000 */
[----:B------:R-:W-:-:S04]  /*2000*/  HADD2.F32 R87, -RZ, R75.H1_H1 ;  /* 0x3000004bff577230 */ /* 0x000fc80000004100 */
[----:B------:R-:W-:Y:S01]  /*2010*/  F2FP.F16.F32.PACK_AB R88, RZ, R88 ;  /* 0x00000058ff58723e */ /* 0x000fe200000000ff */
[----:B------:R-:W-:-:S03]  /*2020*/  FFMA.FTZ R23, R86, R87, R23 ;  /* 0x0000005756177223 */ /* 0x000fc60000010017 */
[----:B------:R-:W-:Y:S01]  /*2030*/  PRMT R79, R79, 0x5410, R88 ;  /* 0x000054104f4f7816 */ /* 0x000fe20000000058 */
[----:B------:R-:W-:Y:S06]  /*2040*/  BRA `(.L_x_861) ;  /* 0x0000001000c47947 */ /* 0x000fec0003800000 */
.L_x_853:
[--C-:B------:R-:W-:Y:S01]  /*2050*/  FFMA.FTZ R81, R3, UR7, R85.reuse ;  /* 0x0000000703517c23 */ /* 0x100fe20008010055 */
[--C-:B------:R-:W-:Y:S01]  /*2060*/  FFMA.FTZ R82, R116, UR7, R85.reuse ;  /* 0x0000000774527c23 */ /* 0x100fe20008010055 */
[----:B------:R-:W-:Y:S01]  /*2070*/  ISETP.LT.AND P0, PT, RZ, UR29, PT ;  /* 0x0000001dff007c0c */ /* 0x000fe2000bf01270 */
[----:B------:R-:W-:Y:S01]  /*2080*/  FFMA.FTZ R89, R117, UR7, R85 ;  /* 0x0000000775597c23 */ /* 0x000fe20008010055 */
[----:B------:R-:W-:Y:S01]  /*2090*/  FADD.FTZ R80, R114, -R81 ;  /* 0x8000005172507221 */ /* 0x000fe20000010000 */
[----:B------:R-:W-:-:S03]  /*20a0*/  FADD.FTZ R81, R115, -R82 ;  /* 0x8000005273517221 */ /* 0x000fc60000010000 */
[----:B------:R-:W-:Y:S01]  /*20b0*/  FMUL.FTZ R80, R80, UR28 ;  /* 0x0000001c50507c20 */ /* 0x000fe20008410000 */
[----:B------:R-:W-:-:S04]  /*20c0*/  FMUL.FTZ R81, R81, UR28 ;  /* 0x0000001c51517c20 */ /* 0x000fc80008410000 */
[----:B------:R-:W-:Y:S02]  /*20d0*/  FSEL R82, R80, RZ, P0 ;  /* 0x000000ff50527208 */ /* 0x000fe40000000000 */
[----:B------:R-:W-:-:S04]  /*20e0*/  FSEL R83, R81, RZ, P0 ;  /* 0x000000ff51537208 */ /* 0x000fc80000000000 */
[----:B------:R-:W-:Y:S01]  /*20f0*/  F2FP.F16.F32.PACK_AB R80, R83, R82 ;  /* 0x000000525350723e */ /* 0x000fe200000000ff */
[----:B------:R-:W-:Y:S06]  /*2100*/  BRA.U !UP2, `(.L_x_862) ;  /* 0x000000010a1c7547 */ /* 0x000fec000b800000 */
[----:B-----5:R-:W-:Y:S02]  /*2110*/  HADD2.F32 R86, -RZ, R60.H0_H0 ;  /* 0x2000003cff567230 */ /* 0x020fe40000004100 */
[----:B------:R-:W-:Y:S01]  /*2120*/  FMUL.FTZ R81, R82, UR32 ;  /* 0x0000002052517c20 */ /* 0x000fe20008410000 */
[----:B------:R-:W-:-:S03]  /*2130*/  HADD2.F32 R87, -RZ, R72.H0_H0 ;  /* 0x20000048ff577230 */ /* 0x000fc60000004100 */
[-C--:B------:R-:W-:Y:S02]  /*2140*/  FMUL.FTZ R82, R86, R81.reuse ;  /* 0x0000005156527220 */ /* 0x080fe40000410000 */
[----:B------:R-:W-:-:S03]  /*2150*/  FFMA.FTZ R24, R87, R81, R24 ;  /* 0x0000005157187223 */ /* 0x000fc60000010018 */
[----:B------:R-:W-:-:S04]  /*2160*/  F2FP.F16.F32.PACK_AB R82, RZ, R82 ;  /* 0x00000052ff52723e */ /* 0x000fc800000000ff */
[----:B------:R-:W-:-:S07]  /*2170*/  PRMT R76, R82, 0x7610, R76 ;  /* 0x00007610524c7816 */ /* 0x000fce000000004c */
.L_x_862:
[----:B------:R-:W-:Y:S05]  /*2180*/  BRA.U !UP2, `(.L_x_863) ;  /* 0x000000010a1c7547 */ /* 0x000fea000b800000 */
[----:B-----5:R-:W-:Y:S02]  /*2190*/  HADD2.F32 R81, -RZ, R60.H1_H1 ;  /* 0x3000003cff517230 */ /* 0x020fe40000004100 */
[----:B------:R-:W-:Y:S01]  /*21a0*/  FMUL.FTZ R82, R83, UR32 ;  /* 0x0000002053527c20 */ /* 0x000fe20008410000 */
[----:B------:R-:W-:-:S03]  /*21b0*/  HADD2.F32 R86, -RZ, R72.H1_H1 ;  /* 0x30000048ff567230 */ /* 0x000fc60000004100 */
[-C--:B------:R-:W-:Y:S02]  /*21c0*/  FMUL.FTZ R81, R81, R82.reuse ;  /* 0x0000005251517220 */ /* 0x080fe40000410000 */
[----:B------:R-:W-:-:S03]  /*21d0*/  FFMA.FTZ R25, R86, R82, R25 ;  /* 0x0000005256197223 */ /* 0x000fc60000010019 */
[----:B------:R-:W-:-:S04]  /*21e0*/  F2FP.F16.F32.PACK_AB R81, RZ, R81 ;  /* 0x00000051ff51723e */ /* 0x000fc800000000ff */
[----:B------:R-:W-:-:S07]  /*21f0*/  PRMT R76, R76, 0x5410, R81 ;  /* 0x000054104c4c7816 */ /* 0x000fce0000000051 */
.L_x_863:
[--C-:B------:R-:W-:Y:S01]  /*2200*/  FFMA.FTZ R82, R120, UR7, R85.reuse ;  /* 0x0000000778527c23 */ /* 0x100fe20008010055 */
[----:B------:R-:W-:Y:S01]  /*2210*/  FFMA.FTZ R88, R127, UR7, R85 ;  /* 0x000000077f587c23 */ /* 0x000fe20008010055 */
[----:B------:R-:W-:Y:S01]  /*2220*/  FADD.FTZ R81, R118, -R89 ;  /* 0x8000005976517221 */ /* 0x000fe20000010000 */
[--C-:B------:R-:W-:Y:S01]  /*2230*/  FFMA.FTZ R83, R121, UR7, R85.reuse ;  /* 0x0000000779537c23 */ /* 0x100fe20008010055 */
[----:B------:R-:W-:Y:S01]  /*2240*/  FADD.FTZ R82, R119, -R82 ;  /* 0x8000005277527221 */ /* 0x000fe20000010000 */
[--C-:B------:R-:W-:Y:S01]  /*2250*/  FFMA.FTZ R86, R124, UR7, R85.reuse ;  /* 0x000000077c567c23 */ /* 0x100fe20008010055 */
[----:B------:R-:W-:Y:S01]  /*2260*/  FFMA.FTZ R91, R128, UR7, R85 ;  /* 0x00000007805b7c23 */ /* 0x000fe20008010055 */
[----:B------:R-:W-:Y:S01]  /*2270*/  FADD.FTZ R87, R125, -R88 ;  /* 0x800000587d577221 */ /* 0x000fe20000010000 */
[----:B------:R-:W-:Y:S01]  /*2280*/  FMUL.FTZ R81, R81, UR28 ;  /* 0x0000001c51517c20 */ /* 0x000fe20008410000 */
[----:B------:R-:W-:Y:S01]  /*2290*/  FMUL.FTZ R82, R82, UR28 ;  /* 0x0000001c52527c20 */ /* 0x000fe20008410000 */
[----:B------:R-:W-:Y:S01]  /*22a0*/  FADD.FTZ R83, R122, -R83 ;  /* 0x800000537a537221 */ /* 0x000fe20000010000 */
[----:B------:R-:W-:Y:S01]  /*22b0*/  FADD.FTZ R86, R123, -R86 ;  /* 0x800000567b567221 */ /* 0x000fe20000010000 */
[----:B------:R-:W-:Y:S01]  /*22c0*/  FADD.FTZ R88, R126, -R91 ;  /* 0x8000005b7e587221 */ /* 0x000fe20000010000 */
[----:B------:R-:W-:Y:S01]  /*22d0*/  FMUL.FTZ R87, R87, UR28 ;  /* 0x0000001c57577c20 */ /* 0x000fe20008410000 */
[----:B------:R-:W-:Y:S01]  /*22e0*/  FMUL.FTZ R83, R83, UR28 ;  /* 0x0000001c53537c20 */ /* 0x000fe20008410000 */
[----:B------:R-:W-:Y:S01]  /*22f0*/  FMUL.FTZ R86, R86, UR28 ;  /* 0x0000001c56567c20 */ /* 0x000fe20008410000 */
[----:B------:R-:W-:Y:S01]  /*2300*/  FMUL.FTZ R88, R88, UR28 ;  /* 0x0000001c58587c20 */ /* 0x000fe20008410000 */
[----:B------:R-:W-:-:S02]  /*2310*/  FSEL R90, R82, RZ, P0 ;  /* 0x000000ff525a7208 */ /* 0x000fc40000000000 */
[----:B------:R-:W-:Y:S01]  /*2320*/  FSEL R89, R81, RZ, P0 ;  /* 0x000000ff51597208 */ /* 0x000fe20000000000 */
        /* <DEDUP_REMOVED lines=8> */
.L_x_864:
        /* <DEDUP_REMOVED lines=8> */
.L_x_865:
[----:B------:R-:W-:Y:S02]  /*2430*/  F2FP.F16.F32.PACK_AB R81, R90, R89 ;  /* 0x000000595a51723e */ /* 0x000fe400000000ff */
[----:B------:R-:W-:Y:S02]  /*2440*/  FSEL R89, R86, RZ, P0 ;  /* 0x000000ff56597208 */ /* 0x000fe40000000000 */
[----:B------:R-:W-:Y:S02]  /*2450*/  FSEL R87, R87, RZ, P0 ;  /* 0x000000ff57577208 */ /* 0x000fe40000000000 */
[----:B------:R-:W-:Y:S02]  /*2460*/  FSEL R88, R88, RZ, P0 ;  /* 0x000000ff58587208 */ /* 0x000fe40000000000 */
        /* <DEDUP_REMOVED lines=9> */
.L_x_866:
        /* <DEDUP_REMOVED lines=8> */
.L_x_867:
[----:B------:R-:W-:Y:S05]  /*2580*/  BRA.U !UP2, `(.L_x_868) ;  /* 0x000000010a1c7547 */ /* 0x000fea000b800000 */
[----:B-----5:R-:W-:Y:S02]  /*2590*/  HADD2.F32 R82, -RZ, R63.H0_H0 ;  /* 0x2000003fff527230 */ /* 0x020fe40000004100 */
[----:B------:R-:W-:Y:S01]  /*25a0*/  FMUL.FTZ R83, R87, UR32 ;  /* 0x0000002057537c20 */ /* 0x000fe20008410000 */
[----:B------:R-:W-:-:S03]  /*25b0*/  HADD2.F32 R91, -RZ, R75.H0_H0 ;  /* 0x2000004bff5b7230 */ /* 0x000fc60000004100 */
[-C--:B------:R-:W-:Y:S02]  /*25c0*/  FMUL.FTZ R82, R82, R83.reuse ;  /* 0x0000005352527220 */ /* 0x080fe40000410000 */
[----:B------:R-:W-:-:S03]  /*25d0*/  FFMA.FTZ R22, R91, R83, R22 ;  /* 0x000000535b167223 */ /* 0x000fc60000010016 */
[----:B------:R-:W-:-:S04]  /*25e0*/  F2FP.F16.F32.PACK_AB R82, RZ, R82 ;  /* 0x00000052ff52723e */ /* 0x000fc800000000ff */
[----:B------:R-:W-:-:S07]  /*25f0*/  PRMT R79, R82, 0x7610, R79 ;  /* 0x00007610524f7816 */ /* 0x000fce000000004f */
.L_x_868:
[----:B------:R-:W-:Y:S02]  /*2600*/  F2FP.F16.F32.PACK_AB R82, R89, R86 ;  /* 0x000000565952723e */ /* 0x000fe400000000ff */
[----:B------:R-:W-:Y:S01]  /*2610*/  F2FP.F16.F32.PACK_AB R83, R88, R87 ;  /* 0x000000575853723e */ /* 0x000fe200000000ff */
[----:B------:R-:W-:Y:S06]  /*2620*/  BRA.U !UP2, `(.L_x_861) ;  /* 0x0000000d0a4c7547 */ /* 0x000fec000b800000 */
[----:B-----5:R-:W-:Y:S02]  /*2630*/  HADD2.F32 R87, -RZ, R63.H1_H1 ;  /* 0x3000003fff577230 */ /* 0x020fe40000004100 */
[----:B------:R-:W-:Y:S01]  /*2640*/  FMUL.FTZ R86, R88, UR32 ;  /* 0x0000002058567c20 */ /* 0x000fe20008410000 */
[----:B------:R-:W-:-:S03]  /*2650*/  HADD2.F32 R88, -RZ, R75.H1_H1 ;  /* 0x3000004bff587230 */ /* 0x000fc60000004100 */
[-C--:B------:R-:W-:Y:S02]  /*2660*/  FMUL.FTZ R87, R87, R86.reuse ;  /* 0x0000005657577220 */ /* 0x080fe40000410000 */
[----:B------:R-:W-:-:S03]  /*2670*/  FFMA.FTZ R23, R88, R86, R23 ;  /* 0x0000005658177223 */ /* 0x000fc60000010017 */
[----:B------:R-:W-:-:S04]  /*2680*/  F2FP.F16.F32.PACK_AB R87, RZ, R87 ;  /* 0x00000057ff57723e */ /* 0x000fc800000000ff */
[----:B------:R-:W-:Y:S01]  /*2690*/  PRMT R79, R79, 0x5410, R87 ;  /* 0x000054104f4f7816 */ /* 0x000fe20000000057 */
[----:B------:R-:W-:Y:S06]  /*26a0*/  BRA `(.L_x_861) ;  /* 0x0000000c002c7947 */ /* 0x000fec0003800000 */
.L_x_852:
[----:B------:R-:W-:-:S04]  /*26b0*/  UISETP.NE.U32.AND UP0, UPT, UR4, URZ, UPT ;  /* 0x000000ff0400728c */ /* 0x000fc8000bf05070 */
[----:B------:R-:W-:-:S09]  /*26c0*/  UISETP.NE.AND.EX UP0, UPT, UR5, URZ, UPT, UP0 ;  /* 0x000000ff0500728c */ /* 0x000fd2000bf05300 */
[----:B------:R-:W-:Y:S05]  /*26d0*/  BRA.U UP0, `(.L_x_869) ;  /* 0x0000000500887547 */ /* 0x000fea000b800000 */
[----:B------:R-:W-:Y:S01]  /*26e0*/  ISETP.LT.AND P0, PT, RZ, UR29, PT ;  /* 0x0000001dff007c0c */ /* 0x000fe2000bf01270 */
[----:B------:R-:W-:-:S12]  /*26f0*/  BRA.U !UP2, `(.L_x_870) ;  /* 0x000000010a2c7547 */ /* 0x000fd8000b800000 */
[----:B------:R-:W-:Y:S01]  /*2700*/  @P0 FFMA.FTZ R87, R3, UR7, R85 ;  /* 0x0000000703570c23 */ /* 0x000fe20008010055 */
[----:B-----5:R-:W-:Y:S02]  /*2710*/  HADD2.F32 R86, -RZ, R8.H0_H0 ;  /* 0x20000008ff567230 */ /* 0x020fe40000004100 */
[----:B------:R-:W-:Y:S02]  /*2720*/  HADD2.F32 R88, -RZ, R60.H0_H0 ;  /* 0x2000003cff587230 */ /* 0x000fe40000004100 */
[----:B------:R-:W-:Y:S01]  /*2730*/  @P0 FADD.FTZ R87, R114, -R87 ;  /* 0x8000005772570221 */ /* 0x000fe20000010000 */
[----:B------:R-:W-:-:S03]  /*2740*/  HADD2.F32 R89, -RZ, R72.H0_H0 ;  /* 0x20000048ff597230 */ /* 0x000fc60000004100 */
[----:B------:R-:W-:-:S04]  /*2750*/  @P0 FFMA.FTZ R86, R87, UR28, R86 ;  /* 0x0000001c57560c23 */ /* 0x000fc80008010056 */
[----:B------:R-:W-:-:S04]  /*2760*/  FMUL.FTZ R87, R86, UR32 ;  /* 0x0000002056577c20 */ /* 0x000fc80008410000 */
[-C--:B------:R-:W-:Y:S01]  /*2770*/  FMUL.FTZ R86, R88, R87.reuse ;  /* 0x0000005758567220 */ /* 0x080fe20000410000 */
[----:B------:R-:W-:-:S04]  /*2780*/  FFMA.FTZ R24, R89, R87, R24 ;  /* 0x0000005759187223 */ /* 0x000fc80000010018 */
[----:B------:R-:W-:-:S04]  /*2790*/  F2FP.F16.F32.PACK_AB R86, RZ, R86 ;  /* 0x00000056ff56723e */ /* 0x000fc800000000ff */
[----:B------:R-:W-:-:S07]  /*27a0*/  PRMT R76, R86, 0x7610, R76 ;  /* 0x00007610564c7816 */ /* 0x000fce000000004c */
.L_x_870:
[----:B------:R-:W-:Y:S05]  /*27b0*/  BRA.U !UP2, `(.L_x_871) ;  /* 0x000000010a2c7547 */ /* 0x000fea000b800000 */
[----:B------:R-:W-:Y:S01]  /*27c0*/  @P0 FFMA.FTZ R88, R116, UR7, R85 ;  /* 0x0000000774580c23 */ /* 0x000fe20008010055 */
[----:B-----5:R-:W-:-:S03]  /*27d0*/  HADD2.F32 R86, -RZ, R8.H1_H1 ;  /* 0x30000008ff567230 */ /* 0x020fc60000004100 */
[----:B------:R-:W-:Y:S01]  /*27e0*/  @P0 FADD.FTZ R87, R115, -R88 ;  /* 0x8000005873570221 */ /* 0x000fe20000010000 */
[----:B------:R-:W-:-:S03]  /*27f0*/  HADD2.F32 R88, -RZ, R72.H1_H1 ;  /* 0x30000048ff587230 */ /* 0x000fc60000004100 */
[----:B------:R-:W-:Y:S01]  /*2800*/  @P0 FFMA.FTZ R86, R87, UR28, R86 ;  /* 0x0000001c57560c23 */ /* 0x000fe20008010056 */
[----:B------:R-:W-:-:S03]  /*2810*/  HADD2.F32 R87, -RZ, R60.H1_H1 ;  /* 0x3000003cff577230 */ /* 0x000fc60000004100 */
[----:B------:R-:W-:-:S04]  /*2820*/  FMUL.FTZ R86, R86, UR32 ;  /* 0x0000002056567c20 */ /* 0x000fc80008410000 */
[-C--:B------:R-:W-:Y:S01]  /*2830*/  FMUL.FTZ R87, R87, R86.reuse ;  /* 0x0000005657577220 */ /* 0x080fe20000410000 */
[----:B------:R-:W-:-:S04]  /*2840*/  FFMA.FTZ R25, R88, R86, R25 ;  /* 0x0000005658197223 */ /* 0x000fc80000010019 */
[----:B------:R-:W-:-:S04]  /*2850*/  F2FP.F16.F32.PACK_AB R87, RZ, R87 ;  /* 0x00000057ff57723e */ /* 0x000fc800000000ff */
[----:B------:R-:W-:-:S07]  /*2860*/  PRMT R76, R76, 0x5410, R87 ;  /* 0x000054104c4c7816 */ /* 0x000fce0000000057 */
.L_x_871:
[----:B------:R-:W-:Y:S05]  /*2870*/  BRA.U !UP2, `(.L_x_872) ;  /* 0x000000010a2c7547 */ /* 0x000fea000b800000 */
        /* <DEDUP_REMOVED lines=11> */
.L_x_872:
        /* <DEDUP_REMOVED lines=12> */
.L_x_873:
        /* <DEDUP_REMOVED lines=12> */
.L_x_874:
        /* <DEDUP_REMOVED lines=12> */
.L_x_875:
        /* <DEDUP_REMOVED lines=12> */
.L_x_876:
[----:B------:R-:W-:Y:S05]  /*2c30*/  BRA.U !UP2, `(.L_x_861) ;  /* 0x000000050ac87547 */ /* 0x000fea000b800000 */
[----:B------:R-:W-:Y:S01]  /*2c40*/  @P0 FFMA.FTZ R87, R128, UR7, R85 ;  /* 0x0000000780570c23 */ /* 0x000fe20008010055 */
[----:B-----5:R-:W-:Y:S02]  /*2c50*/  HADD2.F32 R86, -RZ, R11.H1_H1 ;  /* 0x3000000bff567230 */ /* 0x020fe40000004100 */
[----:B------:R-:W-:Y:S02]  /*2c60*/  HADD2.F32 R88, -RZ, R75.H1_H1 ;  /* 0x3000004bff587230 */ /* 0x000fe40000004100 */
[----:B------:R-:W-:-:S04]  /*2c70*/  @P0 FADD.FTZ R87, R126, -R87 ;  /* 0x800000577e570221 */ /* 0x000fc80000010000 */
[----:B------:R-:W-:Y:S01]  /*2c80*/  @P0 FFMA.FTZ R86, R87, UR28, R86 ;  /* 0x0000001c57560c23 */ /* 0x000fe20008010056 */
[----:B------:R-:W-:-:S03]  /*2c90*/  HADD2.F32 R87, -RZ, R63.H1_H1 ;  /* 0x3000003fff577230 */ /* 0x000fc60000004100 */
[----:B------:R-:W-:-:S04]  /*2ca0*/  FMUL.FTZ R86, R86, UR32 ;  /* 0x0000002056567c20 */ /* 0x000fc80008410000 */
[-C--:B------:R-:W-:Y:S01]  /*2cb0*/  FMUL.FTZ R87, R87, R86.reuse ;  /* 0x0000005657577220 */ /* 0x080fe20000410000 */
[----:B------:R-:W-:-:S04]  /*2cc0*/  FFMA.FTZ R23, R88, R86, R23 ;  /* 0x0000005658177223 */ /* 0x000fc80000010017 */
[----:B------:R-:W-:-:S04]  /*2cd0*/  F2FP.F16.F32.PACK_AB R87, RZ, R87 ;  /* 0x00000057ff57723e */ /* 0x000fc800000000ff */
[----:B------:R-:W-:Y:S01]  /*2ce0*/  PRMT R79, R79, 0x5410, R87 ;  /* 0x000054104f4f7816 */ /* 0x000fe20000000057 */
[----:B------:R-:W-:Y:S06]  /*2cf0*/  BRA `(.L_x_861) ;  /* 0x0000000400987947 */ /* 0x000fec0003800000 */
.L_x_869:
[----:B------:R-:W-:Y:S01]  /*2d00*/  PLOP3.LUT P4, PT, PT, PT, UP1, 0x80, 0x8 ;  /* 0x000000000008781c */ /* 0x000fe20003f8f018 */
[--C-:B-----5:R-:W-:Y:S01]  /*2d10*/  HADD2.F32 R88, -RZ, R8.reuse.H0_H0 ;  /* 0x20000008ff587230 */ /* 0x120fe20000004100 */
[----:B------:R-:W-:Y:S01]  /*2d20*/  ISETP.LT.AND P0, PT, RZ, UR29, PT ;  /* 0x0000001dff007c0c */ /* 0x000fe2000bf01270 */
[----:B------:R-:W-:Y:S02]  /*2d30*/  HADD2.F32 R91, -RZ, R8.H1_H1 ;  /* 0x30000008ff5b7230 */ /* 0x000fe40000004100 */
[--C-:B------:R-:W-:Y:S02]  /*2d40*/  HADD2.F32 R129, -RZ, R9.reuse.H1_H1 ;  /* 0x30000009ff817230 */ /* 0x100fe40000004100 */
[----:B------:R-:W-:Y:S02]  /*2d50*/  HADD2.F32 R90, -RZ, R9.H0_H0 ;  /* 0x20000009ff5a7230 */ /* 0x000fe40000004100 */
[----:B------:R-:W-:Y:S02]  /*2d60*/  HADD2.F32 R87, -RZ, R10.H1_H1 ;  /* 0x3000000aff577230 */ /* 0x000fe40000004100 */
[----:B------:R-:W-:-:S02]  /*2d70*/  HADD2.F32 R86, -RZ, R11.H1_H1 ;  /* 0x3000000bff567230 */ /* 0x000fc40000004100 */
[--C-:B------:R-:W-:Y:S02]  /*2d80*/  @P4 FFMA.FTZ R81, R3, UR7, R85.reuse ;  /* 0x0000000703514c23 */ /* 0x100fe40008010055 */
        /* <DEDUP_REMOVED lines=9> */
[--C-:B------:R-:W-:Y:S01]  /*2e20*/  @P0 FFMA.FTZ R81, R121, UR7, R85.reuse ;  /* 0x0000000779510c23 */ /* 0x100fe20008010055 */
[--C-:B------:R-:W-:Y:S01]  /*2e30*/  @P0 FFMA.FTZ R80, R124, UR7, R85.reuse ;  /* 0x000000077c500c23 */ /* 0x100fe20008010055 */
[--C-:B------:R-:W-:Y:S01]  /*2e40*/  @P0 FFMA.FTZ R130, R127, UR7, R85.reuse ;  /* 0x000000077f820c23 */ /* 0x100fe20008010055 */
[----:B------:R-:W-:Y:S01]  /*2e50*/  @P0 FFMA.FTZ R89, R128, UR7, R85 ;  /* 0x0000000780590c23 */ /* 0x000fe20008010055 */
[----:B------:R-:W-:Y:S01]  /*2e60*/  @P0 FFMA.FTZ R129, R82, UR28, R129 ;  /* 0x0000001c52810c23 */ /* 0x000fe20008010081 */
[----:B------:R-:W-:Y:S01]  /*2e70*/  @P0 FFMA.FTZ R90, R83, UR28, R90 ;  /* 0x0000001c535a0c23 */ /* 0x000fe2000801005a */
[----:B------:R-:W-:-:S02]  /*2e80*/  HADD2.F32 R82, -RZ, R10.H0_H0 ;  /* 0x2000000aff527230 */ /* 0x000fc40000004100 */
[----:B------:R-:W-:Y:S01]  /*2e90*/  @P0 FADD.FTZ R81, R122, -R81 ;  /* 0x800000517a510221 */ /* 0x000fe20000010000 */
[----:B------:R-:W-:Y:S02]  /*2ea0*/  HADD2.F32 R83, -RZ, R11.H0_H0 ;  /* 0x2000000bff537230 */ /* 0x000fe40000004100 */
[----:B------:R-:W-:Y:S01]  /*2eb0*/  @P0 FADD.FTZ R80, R123, -R80 ;  /* 0x800000507b500221 */ /* 0x000fe20000010000 */
[----:B------:R-:W-:Y:S01]  /*2ec0*/  @P0 FADD.FTZ R130, R125, -R130 ;  /* 0x800000827d820221 */ /* 0x000fe20000010000 */
[----:B------:R-:W-:Y:S01]  /*2ed0*/  @P0 FADD.FTZ R89, R126, -R89 ;  /* 0x800000597e590221 */ /* 0x000fe20000010000 */
[----:B------:R-:W-:Y:S01]  /*2ee0*/  @P0 FFMA.FTZ R82, R81, UR28, R82 ;  /* 0x0000001c51520c23 */ /* 0x000fe20008010052 */
[----:B------:R-:W-:Y:S01]  /*2ef0*/  @P0 FFMA.FTZ R87, R80, UR28, R87 ;  /* 0x0000001c50570c23 */ /* 0x000fe20008010057 */
[----:B------:R-:W-:Y:S01]  /*2f00*/  @P0 FFMA.FTZ R83, R130, UR28, R83 ;  /* 0x0000001c82530c23 */ /* 0x000fe20008010053 */
[----:B------:R-:W-:Y:S01]  /*2f10*/  @P0 FFMA.FTZ R86, R89, UR28, R86 ;  /* 0x0000001c59560c23 */ /* 0x000fe20008010056 */
[----:B------:R-:W-:-:S02]  /*2f20*/  F2FP.F16.F32.PACK_AB R80, R91, R88 ;  /* 0x000000585b50723e */ /* 0x000fc400000000ff */
[----:B------:R-:W-:Y:S01]  /*2f30*/  F2FP.F16.F32.PACK_AB R81, R129, R90 ;  /* 0x0000005a8151723e */ /* 0x000fe200000000ff */
[----:B------:R-:W-:Y:S06]  /*2f40*/  BRA.U !UP2, `(.L_x_877) ;  /* 0x000000010a1c7547 */ /* 0x000fec000b800000 */
[----:B------:R-:W-:Y:S02]  /*2f50*/  HADD2.F32 R130, -RZ, R60.H0_H0 ;  /* 0x2000003cff827230 */ /* 0x000fe40000004100 */
[----:B------:R-:W-:Y:S01]  /*2f60*/  FMUL.FTZ R89, R88, UR32 ;  /* 0x0000002058597c20 */ /* 0x000fe20008410000 */
[----:B------:R-:W-:-:S03]  /*2f70*/  HADD2.F32 R131, -RZ, R72.H0_H0 ;  /* 0x20000048ff837230 */ /* 0x000fc60000004100 */
[-C--:B------:R-:W-:Y:S02]  /*2f80*/  FMUL.FTZ R88, R130, R89.reuse ;  /* 0x0000005982587220 */ /* 0x080fe40000410000 */
[----:B------:R-:W-:-:S03]  /*2f90*/  FFMA.FTZ R24, R131, R89, R24 ;  /* 0x0000005983187223 */ /* 0x000fc60000010018 */
[----:B------:R-:W-:-:S04]  /*2fa0*/  F2FP.F16.F32.PACK_AB R88, RZ, R88 ;  /* 0x00000058ff58723e */ /* 0x000fc800000000ff */
[----:B------:R-:W-:-:S07]  /*2fb0*/  PRMT R76, R88, 0x7610, R76 ;  /* 0x00007610584c7816 */ /* 0x000fce000000004c */
.L_x_877:
[----:B------:R-:W-:Y:S05]  /*2fc0*/  BRA.U !UP2, `(.L_x_878) ;  /* 0x000000010a1c7547 */ /* 0x000fea000b800000 */
[----:B------:R-:W-:Y:S02]  /*2fd0*/  HADD2.F32 R89, -RZ, R60.H1_H1 ;  /* 0x3000003cff597230 */ /* 0x000fe40000004100 */
[----:B------:R-:W-:Y:S01]  /*2fe0*/  FMUL.FTZ R88, R91, UR32 ;  /* 0x000000205b587c20 */ /* 0x000fe20008410000 */
[----:B------:R-:W-:-:S03]  /*2ff0*/  HADD2.F32 R130, -RZ, R72.H1_H1 ;  /* 0x30000048ff827230 */ /* 0x000fc60000004100 */
[-C--:B------:R-:W-:Y:S02]  /*3000*/  FMUL.FTZ R89, R89, R88.reuse ;  /* 0x0000005859597220 */ /* 0x080fe40000410000 */
[----:B------:R-:W-:-:S03]  /*3010*/  FFMA.FTZ R25, R130, R88, R25 ;  /* 0x0000005882197223 */ /* 0x000fc60000010019 */
[----:B------:R-:W-:-:S04]  /*3020*/  F2FP.F16.F32.PACK_AB R89, RZ, R89 ;  /* 0x00000059ff59723e */ /* 0x000fc800000000ff */
[----:B------:R-:W-:-:S07]  /*3030*/  PRMT R76, R76, 0x5410, R89 ;  /* 0x000054104c4c7816 */ /* 0x000fce0000000059 */
.L_x_878:
[----:B------:R-:W-:Y:S05]  /*3040*/  BRA.U !UP2, `(.L_x_879) ;  /* 0x000000010a1c7547 */ /* 0x000fea000b800000 */
[----:B------:R-:W-:Y:S02]  /*3050*/  HADD2.F32 R88, -RZ, R61.H0_H0 ;  /* 0x2000003dff587230 */ /* 0x000fe40000004100 */
[----:B------:R-:W-:Y:S01]  /*3060*/  FMUL.FTZ R89, R90, UR32 ;  /* 0x000000205a597c20 */ /* 0x000fe20008410000 */
[----:B------:R-:W-:-:S03]  /*3070*/  HADD2.F32 R91, -RZ, R73.H0_H0 ;  /* 0x20000049ff5b7230 */ /* 0x000fc60000004100 */
[-C--:B------:R-:W-:Y:S02]  /*3080*/  FMUL.FTZ R88, R88, R89.reuse ;  /* 0x0000005958587220 */ /* 0x080fe40000410000 */
[----:B------:R-:W-:-:S03]  /*3090*/  FFMA.FTZ R26, R91, R89, R26 ;  /* 0x000000595b1a7223 */ /* 0x000fc6000001001a */
[----:B------:R-:W-:-:S04]  /*30a0*/  F2FP.F16.F32.PACK_AB R88, RZ, R88 ;  /* 0x00000058ff58723e */ /* 0x000fc800000000ff */
[----:B------:R-:W-:-:S07]  /*30b0*/  PRMT R77, R88, 0x7610, R77 ;  /* 0x00007610584d7816 */ /* 0x000fce000000004d */
.L_x_879:
        /* <DEDUP_REMOVED lines=8> */
.L_x_880:
        /* <DEDUP_REMOVED lines=8> */
.L_x_881:
        /* <DEDUP_REMOVED lines=8> */
.L_x_882:
        /* <DEDUP_REMOVED lines=8> */
.L_x_883:
[----:B------:R-:W-:Y:S02]  /*32c0*/  F2FP.F16.F32.PACK_AB R82, R87, R82 ;  /* 0x000000525752723e */ /* 0x000fe400000000ff */
[----:B------:R-:W-:Y:S01]  /*32d0*/  F2FP.F16.F32.PACK_AB R83, R86, R83 ;  /* 0x000000535653723e */ /* 0x000fe200000000ff */
[----:B------:R-:W-:Y:S06]  /*32e0*/  BRA.U !UP2, `(.L_x_861) ;  /* 0x000000010a1c7547 */ /* 0x000fec000b800000 */
[----:B------:R-:W-:Y:S02]  /*32f0*/  HADD2.F32 R87, -RZ, R63.H1_H1 ;  /* 0x3000003fff577230 */ /* 0x000fe40000004100 */
[----:B------:R-:W-:Y:S01]  /*3300*/  FMUL.FTZ R86, R86, UR32 ;  /* 0x0000002056567c20 */ /* 0x000fe20008410000 */
[----:B------:R-:W-:-:S03]  /*3310*/  HADD2.F32 R88, -RZ, R75.H1_H1 ;  /* 0x3000004bff587230 */ /* 0x000fc60000004100 */
[-C--:B------:R-:W-:Y:S02]  /*3320*/  FMUL.FTZ R87, R87, R86.reuse ;  /* 0x0000005657577220 */ /* 0x080fe40000410000 */
[----:B------:R-:W-:-:S03]  /*3330*/  FFMA.FTZ R23, R88, R86, R23 ;  /* 0x0000005658177223 */ /* 0x000fc60000010017 */
[----:B------:R-:W-:-:S04]  /*3340*/  F2FP.F16.F32.PACK_AB R87, RZ, R87 ;  /* 0x00000057ff57723e */ /* 0x000fc800000000ff */
[----:B------:R-:W-:-:S07]  /*3350*/  PRMT R79, R79, 0x5410, R87 ;  /* 0x000054104f4f7816 */ /* 0x000fce0000000057 */
.L_x_861:
        /* <DEDUP_REMOVED lines=11> */
.L_x_850:
[----:B------:R-:W-:Y:S05]  /*3410*/  BSYNC.RECONVERGENT B0 ;  /* 0x0000000000007941 */ /* 0x000fea0003800200 */
.L_x_849:
[----:B------:R-:W-:Y:S01]  /*3420*/  ISETP.GE.U32.AND P4, PT, R2, 0x100, PT ;  /* 0x000001000200780c */ /* 0x000fe20003f86070 */
[----:B------:R-:W-:-:S12]  /*3430*/  BSSY.RECONVERGENT B0, `(.L_x_884) ;  /* 0x00001ae000007945 */ /* 0x000fd80003800200 */
[----:B------:R-:W-:Y:S05]  /*3440*/  @!P4 BRA `(.L_x_885) ;  /* 0x0000001800b0c947 */ /* 0x000fea0003800000 */
[----:B------:R-:W-:-:S04]  /*3450*/  UISETP.NE.U32.AND UP0, UPT, UR22, URZ, UPT ;  /* 0x000000ff1600728c */ /* 0x000fc8000bf05070 */
[----:B------:R-:W-:Y:S01]  /*3460*/  UISETP.NE.AND.EX UP0, UPT, UR23, URZ, UPT, UP0 ;  /* 0x000000ff1700728c */ /* 0x000fe2000bf05300 */
[----:B------:R-:W-:Y:S10]  /*3470*/  BRA.U !UP2, `(.L_x_886) ;  /* 0x000000010a0c7547 */ /* 0x000ff4000b800000 */
[----:B-----5:R-:W1:Y:S02]  /*3480*/  LDC.64 R72, c[0x0][0x390] ;  /* 0x0000e400ff487b82 */ /* 0x020e640000000a00 */
[----:B-1----:R-:W-:-:S06]  /*3490*/  IMAD.WIDE.U32 R72, R84, 0x10, R72 ;  /* 0x0000001054487825 */ /* 0x002fcc00078e0048 */
[----:B------:R-:W5:Y:S02]  /*34a0*/  LDG.E.128 R72, desc[UR14][R72.64] ;  /* 0x0000000e48487981 */ /* 0x000f64000c1e1d00 */
.L_x_886:
[----:B------:R-:W-:Y:S05]  /*34b0*/  BRA.U !UP0, `(.L_x_887) ;  /* 0x0000000d08307547 */ /* 0x000fea000b800000 */
[----:B------:R-:W-:-:S04]  /*34c0*/  UISETP.NE.U32.AND UP0, UPT, UR4, URZ, UPT ;  /* 0x000000ff0400728c */ /* 0x000fc8000bf05070 */
[----:B------:R-:W-:-:S06]  /*34d0*/  UISETP.NE.AND.EX UP0, UPT, UR5, URZ, UPT, UP0 ;  /* 0x000000ff0500728c */ /* 0x000fcc000bf05300 */
[----:B------:R-:W-:-:S13]  /*34e0*/  PLOP3.LUT P0, PT, PT, PT, UP0, 0x80, 0x8 ;  /* 0x000000000008781c */ /* 0x000fda0003f0f008 */
[----:B------:R-:W-:Y:S05]  /*34f0*/  @!P0 BRA `(.L_x_888) ;  /* 0x0000000400988947 */ /* 0x000fea0003800000 */
[----:B------:R-:W-:Y:S01]  /*3500*/  ISETP.LT.AND P5, PT, RZ, UR29, PT ;  /* 0x0000001dff007c0c */ /* 0x000fe2000bfa1270 */
[--C-:B0----5:R-:W-:Y:S02]  /*3510*/  HADD2.F32 R88, -RZ, R4.reuse.H0_H0 ;  /* 0x20000004ff587230 */ /* 0x121fe40000004100 */
[----:B------:R-:W-:Y:S02]  /*3520*/  HADD2.F32 R89, -RZ, R4.H1_H1 ;  /* 0x30000004ff597230 */ /* 0x000fe40000004100 */
[--C-:B------:R-:W-:Y:S02]  /*3530*/  HADD2.F32 R91, -RZ, R5.reuse.H0_H0 ;  /* 0x20000005ff5b7230 */ /* 0x100fe40000004100 */
[----:B------:R-:W-:Y:S02]  /*3540*/  HADD2.F32 R130, -RZ, R5.H1_H1 ;  /* 0x30000005ff827230 */ /* 0x000fe40000004100 */
[----:B------:R-:W-:-:S04]  /*3550*/  HADD2.F32 R87, -RZ, R6.H1_H1 ;  /* 0x30000006ff577230 */ /* 0x000fc80000004100 */
        /* <DEDUP_REMOVED lines=18> */
[--C-:B------:R-:W-:Y:S02]  /*3680*/  HADD2.F32 R83, -RZ, R7.reuse.H0_H0 ;  /* 0x20000007ff537230 */ /* 0x100fe40000004100 */
[----:B------:R-:W-:Y:S01]  /*3690*/  @P5 FADD.FTZ R80, R103, -R80 ;  /* 0x8000005067505221 */ /* 0x000fe20000010000 */
[----:B------:R-:W-:Y:S02]  /*36a0*/  HADD2.F32 R86, -RZ, R7.H1_H1 ;  /* 0x30000007ff567230 */ /* 0x000fe40000004100 */
        /* <DEDUP_REMOVED lines=12> */
[----:B------:R-:W-:Y:S02]  /*3770*/  FMUL.FTZ R90, R85, R90 ;  /* 0x0000005a555a7220 */ /* 0x000fe40000410000 */
[----:B------:R-:W-:-:S03]  /*3780*/  FFMA.FTZ R16, R129, R85, R16 ;  /* 0x0000005581107223 */ /* 0x000fc60000010010 */
[----:B------:R-:W-:-:S04]  /*3790*/  F2FP.F16.F32.PACK_AB R90, RZ, R90 ;  /* 0x0000005aff5a723e */ /* 0x000fc800000000ff */
[----:B------:R-:W-:-:S07]  /*37a0*/  PRMT R76, R90, 0x7610, R76 ;  /* 0x000076105a4c7816 */ /* 0x000fce000000004c */
.L_x_889:
[----:B------:R-:W-:Y:S05]  /*37b0*/  BRA.U !UP2, `(.L_x_890) ;  /* 0x000000010a1c7547 */ /* 0x000fea000b800000 */
[----:B------:R-:W-:Y:S02]  /*37c0*/  HADD2.F32 R85, -RZ, R68.H1_H1 ;  /* 0x30000044ff557230 */ /* 0x000fe40000004100 */
[----:B------:R-:W-:Y:S01]  /*37d0*/  FMUL.FTZ R88, R89, UR32 ;  /* 0x0000002059587c20 */ /* 0x000fe20008410000 */
[----:B------:R-:W-:-:S03]  /*37e0*/  HADD2.F32 R90, -RZ, R72.H1_H1 ;  /* 0x30000048ff5a7230 */ /* 0x000fc60000004100 */
[----:B------:R-:W-:Y:S02]  /*37f0*/  FMUL.FTZ R85, R88, R85 ;  /* 0x0000005558557220 */ /* 0x000fe40000410000 */
[----:B------:R-:W-:-:S03]  /*3800*/  FFMA.FTZ R17, R90, R88, R17 ;  /* 0x000000585a117223 */ /* 0x000fc60000010011 */
[----:B------:R-:W-:-:S04]  /*3810*/  F2FP.F16.F32.PACK_AB R85, RZ, R85 ;  /* 0x00000055ff55723e */ /* 0x000fc800000000ff */
[----:B------:R-:W-:-:S07]  /*3820*/  PRMT R76, R76, 0x5410, R85 ;  /* 0x000054104c4c7816 */ /* 0x000fce0000000055 */
.L_x_890:
[----:B------:R-:W-:Y:S05]  /*3830*/  BRA.U !UP2, `(.L_x_891) ;  /* 0x000000010a1c7547 */ /* 0x000fea000b800000 */
[----:B------:R-:W-:Y:S02]  /*3840*/  HADD2.F32 R88, -RZ, R69.H0_H0 ;  /* 0x20000045ff587230 */ /* 0x000fe40000004100 */
[----:B------:R-:W-:Y:S01]  /*3850*/  FMUL.FTZ R91, R91, UR32 ;  /* 0x000000205b5b7c20 */ /* 0x000fe20008410000 */
[----:B------:R-:W-:-:S03]  /*3860*/  HADD2.F32 R85, -RZ, R73.H0_H0 ;  /* 0x20000049ff557230 */ /* 0x000fc60000004100 */
[----:B------:R-:W-:Y:S02]  /*3870*/  FMUL.FTZ R88, R91, R88 ;  /* 0x000000585b587220 */ /* 0x000fe40000410000 */
[----:B------:R-:W-:-:S03]  /*3880*/  FFMA.FTZ R18, R85, R91, R18 ;  /* 0x0000005b55127223 */ /* 0x000fc60000010012 */
[----:B------:R-:W-:-:S04]  /*3890*/  F2FP.F16.F32.PACK_AB R88, RZ, R88 ;  /* 0x00000058ff58723e */ /* 0x000fc800000000ff */
[----:B------:R-:W-:-:S07]  /*38a0*/  PRMT R77, R88, 0x7610, R77 ;  /* 0x00007610584d7816 */ /* 0x000fce000000004d */
.L_x_891:
        /* <DEDUP_REMOVED lines=8> */
.L_x_892:
        /* <DEDUP_REMOVED lines=8> */
.L_x_893:
        /* <DEDUP_REMOVED lines=8> */
.L_x_894:
        /* <DEDUP_REMOVED lines=8> */
.L_x_895:
[----:B------:R-:W-:Y:S02]  /*3ab0*/  F2FP.F16.F32.PACK_AB R82, R87, R82 ;  /* 0x000000525752723e */ /* 0x000fe400000000ff */
[----:B------:R-:W-:Y:S01]  /*3ac0*/  F2FP.F16.F32.PACK_AB R83, R86, R83 ;  /* 0x000000535653723e */ /* 0x000fe200000000ff */
[----:B------:R-:W-:Y:S06]  /*3ad0*/  BRA.U !UP2, `(.L_x_896) ;  /* 0x000000110af07547 */ /* 0x000fec000b800000 */
[----:B------:R-:W-:Y:S02]  /*3ae0*/  HADD2.F32 R85, -RZ, R71.H1_H1 ;  /* 0x30000047ff557230 */ /* 0x000fe40000004100 */
[----:B------:R-:W-:Y:S01]  /*3af0*/  FMUL.FTZ R86, R86, UR32 ;  /* 0x0000002056567c20 */ /* 0x000fe20008410000 */
[----:B------:R-:W-:-:S03]  /*3b00*/  HADD2.F32 R88, -RZ, R75.H1_H1 ;  /* 0x3000004bff587230 */ /* 0x000fc60000004100 */
[----:B------:R-:W-:Y:S02]  /*3b10*/  FMUL.FTZ R85, R86, R85 ;  /* 0x0000005556557220 */ /* 0x000fe40000410000 */
[----:B------:R-:W-:-:S03]  /*3b20*/  FFMA.FTZ R15, R88, R86, R15 ;  /* 0x00000056580f7223 */ /* 0x000fc6000001000f */
[----:B------:R-:W-:-:S04]  /*3b30*/  F2FP.F16.F32.PACK_AB R85, RZ, R85 ;  /* 0x00000055ff55723e */ /* 0x000fc800000000ff */
[----:B------:R-:W-:Y:S01]  /*3b40*/  PRMT R79, R79, 0x5410, R85 ;  /* 0x000054104f4f7816 */ /* 0x000fe20000000055 */
[----:B------:R-:W-:Y:S06]  /*3b50*/  BRA `(.L_x_896) ;  /* 0x0000001000d07947 */ /* 0x000fec0003800000 */
.L_x_888:
[----:B------:R-:W-:Y:S01]  /*3b60*/  ISETP.LT.AND P5, PT, RZ, UR29, PT ;  /* 0x0000001dff007c0c */ /* 0x000fe2000bfa1270 */
[----:B------:R-:W-:-:S12]  /*3b70*/  BRA.U !UP2, `(.L_x_897) ;  /* 0x000000010a2c7547 */ /* 0x000fd8000b800000 */
[----:B0-----:R-:W-:Y:S01]  /*3b80*/  @P5 FFMA.FTZ R87, R93, UR7, R85 ;  /* 0x000000075d575c23 */ /* 0x001fe20008010055 */
        /* <DEDUP_REMOVED lines=10> */
.L_x_897:
[----:B------:R-:W-:Y:S05]  /*3c30*/  BRA.U !UP2, `(.L_x_898) ;  /* 0x000000010a2c7547 */ /* 0x000fea000b800000 */
[----:B0-----:R-:W-:Y:S01]  /*3c40*/  @P5 FFMA.FTZ R88, R96, UR7, R85 ;  /* 0x0000000760585c23 */ /* 0x001fe20008010055 */
        /* <DEDUP_REMOVED lines=10> */
.L_x_898:
[----:B------:R-:W-:Y:S05]  /*3cf0*/  BRA.U !UP2, `(.L_x_899) ;  /* 0x000000010a2c7547 */ /* 0x000fea000b800000 */
        /* <DEDUP_REMOVED lines=11> */
.L_x_899:
        /* <DEDUP_REMOVED lines=12> */
.L_x_900:
        /* <DEDUP_REMOVED lines=12> */
.L_x_901:
        /* <DEDUP_REMOVED lines=12> */
.L_x_902:
        /* <DEDUP_REMOVED lines=12> */
.L_x_903:
[----:B------:R-:W-:Y:S05]  /*40b0*/  BRA.U !UP2, `(.L_x_896) ;  /* 0x0000000d0a787547 */ /* 0x000fea000b800000 */
[----:B0-----:R-:W-:Y:S01]  /*40c0*/  @P5 FFMA.FTZ R87, R112, UR7, R85 ;  /* 0x0000000770575c23 */ /* 0x001fe20008010055 */
[----:B-----5:R-:W-:Y:S02]  /*40d0*/  HADD2.F32 R85, -RZ, R7.H1_H1 ;  /* 0x30000007ff557230 */ /* 0x020fe40000004100 */
[----:B------:R-:W-:Y:S02]  /*40e0*/  HADD2.F32 R88, -RZ, R75.H1_H1 ;  /* 0x3000004bff587230 */ /* 0x000fe40000004100 */
[----:B------:R-:W-:Y:S01]  /*40f0*/  @P5 FADD.FTZ R86, R110, -R87 ;  /* 0x800000576e565221 */ /* 0x000fe20000010000 */
[----:B------:R-:W-:-:S03]  /*4100*/  HADD2.F32 R87, -RZ, R71.H1_H1 ;  /* 0x30000047ff577230 */ /* 0x000fc60000004100 */
[----:B------:R-:W-:-:S04]  /*4110*/  @P5 FFMA.FTZ R85, R86, UR28, R85 ;  /* 0x0000001c56555c23 */ /* 0x000fc80008010055 */
[----:B------:R-:W-:-:S04]  /*4120*/  FMUL.FTZ R86, R85, UR32 ;  /* 0x0000002055567c20 */ /* 0x000fc80008410000 */
[-C--:B------:R-:W-:Y:S01]  /*4130*/  FMUL.FTZ R85, R87, R86.reuse ;  /* 0x0000005657557220 */ /* 0x080fe20000410000 */
[----:B------:R-:W-:-:S04]  /*4140*/  FFMA.FTZ R15, R88, R86, R15 ;  /* 0x00000056580f7223 */ /* 0x000fc8000001000f */
[----:B------:R-:W-:-:S04]  /*4150*/  F2FP.F16.F32.PACK_AB R85, RZ, R85 ;  /* 0x00000055ff55723e */ /* 0x000fc800000000ff */
[----:B------:R-:W-:Y:S01]  /*4160*/  PRMT R79, R79, 0x5410, R85 ;  /* 0x000054104f4f7816 */ /* 0x000fe20000000055 */
[----:B------:R-:W-:Y:S06]  /*4170*/  BRA `(.L_x_896) ;  /* 0x0000000c00487947 */ /* 0x000fec0003800000 */
.L_x_887:
[----:B0-----:R-:W0:Y:S02]  /*4180*/  LDC.64 R86, c[0x0][0x478] ;  /* 0x00011e00ff567b82 */ /* 0x001e240000000a00 */
        /* <DEDUP_REMOVED lines=22> */
.L_x_905:
        /* <DEDUP_REMOVED lines=8> */
.L_x_906:
        /* <DEDUP_REMOVED lines=27> */
.L_x_907:
        /* <DEDUP_REMOVED lines=8> */
.L_x_908:
        /* <DEDUP_REMOVED lines=13> */
.L_x_909:
        /* <DEDUP_REMOVED lines=8> */
.L_x_910:
        /* <DEDUP_REMOVED lines=8> */
.L_x_911:
        /* <DEDUP_REMOVED lines=11> */
.L_x_904:
[----:B------:R-:W-:Y:S05]  /*4820*/  BRA.U !UP2, `(.L_x_912) ;  /* 0x000000010a307547 */ /* 0x000fea000b800000 */
[----:B------:R-:W-:Y:S01]  /*4830*/  FFMA.FTZ R87, R93, UR7, R85 ;  /* 0x000000075d577c23 */ /* 0x000fe20008010055 */
[----:B------:R-:W-:Y:S01]  /*4840*/  ISETP.LT.AND P5, PT, RZ, UR29, PT ;  /* 0x0000001dff007c0c */ /* 0x000fe2000bfa1270 */
[----:B-----5:R-:W-:Y:S02]  /*4850*/  HADD2.F32 R88, -RZ, R68.H0_H0 ;  /* 0x20000044ff587230 */ /* 0x020fe40000004100 */
[----:B------:R-:W-:Y:S01]  /*4860*/  FADD.FTZ R86, R94, -R87 ;  /* 0x800000575e567221 */ /* 0x000fe20000010000 */
[----:B------:R-:W-:-:S03]  /*4870*/  HADD2.F32 R89, -RZ, R72.H0_H0 ;  /* 0x20000048ff597230 */ /* 0x000fc60000004100 */
[----:B------:R-:W-:-:S05]  /*4880*/  FMUL.FTZ R86, R86, UR28 ;  /* 0x0000001c56567c20 */ /* 0x000fca0008410000 */
[----:B------:R-:W-:-:S05]  /*4890*/  FSEL R86, R86, RZ, P5 ;  /* 0x000000ff56567208 */ /* 0x000fca0002800000 */
[----:B------:R-:W-:-:S04]  /*48a0*/  FMUL.FTZ R87, R86, UR32 ;  /* 0x0000002056577c20 */ /* 0x000fc80008410000 */
[-C--:B------:R-:W-:Y:S01]  /*48b0*/  FMUL.FTZ R86, R88, R87.reuse ;  /* 0x0000005758567220 */ /* 0x080fe20000410000 */
[----:B------:R-:W-:-:S04]  /*48c0*/  FFMA.FTZ R16, R89, R87, R16 ;  /* 0x0000005759107223 */ /* 0x000fc80000010010 */
[----:B------:R-:W-:-:S04]  /*48d0*/  F2FP.F16.F32.PACK_AB R86, RZ, R86 ;  /* 0x00000056ff56723e */ /* 0x000fc800000000ff */
[----:B------:R-:W-:-:S07]  /*48e0*/  PRMT R76, R86, 0x7610, R76 ;  /* 0x00007610564c7816 */ /* 0x000fce000000004c */
.L_x_912:
        /* <DEDUP_REMOVED lines=9> */
[-C--:B------:R-:W-:Y:S01]  /*4980*/  FMUL.FTZ R87, R87, R86.reuse ;  /* 0x0000005657577220 */ /* 0x080fe20000410000 */
[----:B------:R-:W-:-:S04]  /*4990*/  FFMA.FTZ R17, R88, R86, R17 ;  /* 0x0000005658117223 */ /* 0x000fc80000010011 */
[----:B------:R-:W-:-:S04]  /*49a0*/  F2FP.F16.F32.PACK_AB R87, RZ, R87 ;  /* 0x00000057ff57723e */ /* 0x000fc800000000ff */
[----:B------:R-:W-:-:S07]  /*49b0*/  PRMT R76, R76, 0x5410, R87 ;  /* 0x000054104c4c7816 */ /* 0x000fce0000000057 */
.L_x_913:
        /* <DEDUP_REMOVED lines=13> */
.L_x_914:
        /* <DEDUP_REMOVED lines=13> */
.L_x_915:
        /* <DEDUP_REMOVED lines=13> */
.L_x_916:
        /* <DEDUP_REMOVED lines=13> */
.L_x_917:
        /* <DEDUP_REMOVED lines=13> */
.L_x_918:
[----:B------:R-:W-:Y:S05]  /*4dd0*/  BRA.U !UP2, `(.L_x_896) ;  /* 0x000000010a307547 */ /* 0x000fea000b800000 */
[----:B------:R-:W-:Y:S01]  /*4de0*/  FFMA.FTZ R85, R112, UR7, R85 ;  /* 0x0000000770557c23 */ /* 0x000fe20008010055 */
[----:B------:R-:W-:Y:S01]  /*4df0*/  ISETP.LT.AND P5, PT, RZ, UR29, PT ;  /* 0x0000001dff007c0c */ /* 0x000fe2000bfa1270 */
[----:B-----5:R-:W-:Y:S02]  /*4e00*/  HADD2.F32 R88, -RZ, R75.H1_H1 ;  /* 0x3000004bff587230 */ /* 0x020fe40000004100 */
[----:B------:R-:W-:-:S04]  /*4e10*/  FADD.FTZ R85, R110, -R85 ;  /* 0x800000556e557221 */ /* 0x000fc80000010000 */
[----:B------:R-:W-:-:S05]  /*4e20*/  FMUL.FTZ R85, R85, UR28 ;  /* 0x0000001c55557c20 */ /* 0x000fca0008410000 */
[----:B------:R-:W-:Y:S01]  /*4e30*/  FSEL R86, R85, RZ, P5 ;  /* 0x000000ff55567208 */ /* 0x000fe20002800000 */
[----:B------:R-:W-:-:S04]  /*4e40*/  HADD2.F32 R85, -RZ, R71.H1_H1 ;  /* 0x30000047ff557230 */ /* 0x000fc80000004100 */
[----:B------:R-:W-:-:S04]  /*4e50*/  FMUL.FTZ R86, R86, UR32 ;  /* 0x0000002056567c20 */ /* 0x000fc80008410000 */
[-C--:B------:R-:W-:Y:S01]  /*4e60*/  FMUL.FTZ R85, R85, R86.reuse ;  /* 0x0000005655557220 */ /* 0x080fe20000410000 */
[----:B------:R-:W-:-:S04]  /*4e70*/  FFMA.FTZ R15, R88, R86, R15 ;  /* 0x00000056580f7223 */ /* 0x000fc8000001000f */
[----:B------:R-:W-:-:S04]  /*4e80*/  F2FP.F16.F32.PACK_AB R85, RZ, R85 ;  /* 0x00000055ff55723e */ /* 0x000fc800000000ff */
[----:B------:R-:W-:-:S07]  /*4e90*/  PRMT R79, R79, 0x5410, R85 ;  /* 0x000054104f4f7816 */ /* 0x000fce0000000055 */
.L_x_896:
[----:B0-----:R-:W0:Y:S01]  /*4ea0*/  @P0 LDC.64 R86, c[0x0][0x478] ;  /* 0x00011e00ff560b82 */ /* 0x001e220000000a00 */
[----:B------:R-:W1:Y:S01]  /*4eb0*/  @UP2 LDCU.64 UR8, c[0x0][0x468] ;  /* 0x00008d00ff0827ac */ /* 0x000e620008000a00 */
[----:B------:R-:W-:-:S05]  /*4ec0*/  HFMA2 R85, -RZ, RZ, 0, 9.5367431640625e-07 ;  /* 0x00000010ff557431 */ /* 0x000fca00000001ff */
[----:B-1----:R-:W-:-:S04]  /*4ed0*/  @P3 IMAD.WIDE.U32 R84, R84, R85, UR8 ;  /* 0x0000000854543e25 */ /* 0x002fc8000f8e0055 */
[----:B0-----:R-:W-:-:S05]  /*4ee0*/  @P0 IMAD.WIDE.U32 R86, R113, 0x10, R86 ;  /* 0x0000001071560825 */ /* 0x001fca00078e0056 */
[----:B------:R1:W-:Y:S04]  /*4ef0*/  @P0 STG.E.128 desc[UR14][R86.64], R80 ;  /* 0x0000005056000986 */ /* 0x0003e8000c101d0e */
[----:B------:R1:W-:Y:S02]  /*4f00*/  @P3 STG.E.128 desc[UR14][R84.64], R76 ;  /* 0x0000004c54003986 */ /* 0x0003e4000c101d0e */
.L_x_885:
[----:B------:R-:W-:Y:S05]  /*4f10*/  BSYNC.RECONVERGENT B0 ;  /* 0x0000000000007941 */ /* 0x000fea0003800200 */
.L_x_884:
[----:B------:R-:W-:Y:S01]  /*4f20*/  UIADD3 UR6, UPT, UPT, UR6, UR26, URZ ;  /* 0x0000001a06067290 */ /* 0x000fe2000fffe0ff */
[----:B------:R-:W-:-:S03]  /*4f30*/  PLOP3.LUT P1, PT, P1, PT, PT, 0x8, 0x80 ;  /* 0x000000000080781c */ /* 0x000fc60000f2e170 */
[----:B------:R-:W-:-:S09]  /*4f40*/  UISETP.GE.AND UP0, UPT, UR6, UR27, UPT ;  /* 0x0000001b0600728c */ /* 0x000fd2000bf06270 */
[----:B------:R-:W-:Y:S05]  /*4f50*/  BRA.U !UP0, `(.L_x_919) ;  /* 0xffffffb508907547 */ /* 0x000fea000b83ffff */
.L_x_843:
[----:B------:R-:W-:Y:S01]  /*4f60*/  UIMAD UR4, UR11, UR12, URZ ;  /* 0x0000000c0b0472a4 */ /* 0x000fe2000f8e02ff */
[----:B------:R-:W-:Y:S05]  /*4f70*/  BSSY.RECONVERGENT B0, `(.L_x_920) ;  /* 0x0000011000007945 */ /* 0x000fea0003800200 */
[----:B-----5:R-:W-:-:S04]  /*4f80*/  MOV R9, UR4 ;  /* 0x0000000400097c02 */ /* 0x020fc80008000f00 */
        /* <DEDUP_REMOVED lines=15> */
.L_x_921:
[----:B------:R-:W-:Y:S05]  /*5080*/  BSYNC.RECONVERGENT B0 ;  /* 0x0000000000007941 */ /* 0x000fea0003800200 */
.L_x_920:
        /* <DEDUP_REMOVED lines=14> */
.L_x_922:
        /* <DEDUP_REMOVED lines=9> */
.L_x_7992:


//--------------------- .text._ZN10layer_norm13ln_bwd_kernelINS_13Kernel_traitsI6__halfS2_S2_S2_fjLj2048ELj1ELj1ELj4ELj16ENS_18Kernel_traits_baseILj2048ES2_S2_S2_S2_fjLj128EEEEELb0ELb1ELb1ELb1EEEvNS_9BwdParamsE --------------------------
	.section	.text._ZN10layer_norm13ln_bwd_kernelINS_13Kernel_traitsI6__halfS2_S2_S2_fjLj2048ELj1ELj1ELj4ELj16ENS_18Kernel_traits_baseILj2048ES2_S2_S2_S2_fjLj128EEEEELb0ELb1ELb1ELb1EEEvNS_9BwdParamsE,"ax",@progbits
	.align	128
        .global         _ZN10layer_norm13ln_bwd_kernelINS_13Kernel_traitsI6__halfS2_S2_S2_fjLj2048ELj1ELj1ELj4ELj16ENS_18Kernel_traits_baseILj2048ES2_S2_S2_S2_fjLj128EEEEELb0ELb1ELb1ELb1EEEvNS_9BwdParamsE
        .type           _ZN10layer_norm13ln_bwd_kernelINS_13Kernel_traitsI6__halfS2_S2_S2_fjLj2048ELj1ELj1ELj4ELj16ENS_18Kernel_traits_baseILj2048ES2_S2_S2_S2_fjLj128EEEEELb0ELb1ELb1ELb1EEEvNS_9BwdParamsE,@function
        .size           _ZN10layer_norm13ln_bwd_kernelINS_13Kernel_traitsI6__halfS2_S2_S2_fjLj2048ELj1ELj1ELj4ELj16ENS_18Kernel_traits_baseILj2048ES2_S2_S2_S2_fjLj128EEEEELb0ELb1ELb1ELb1EEEvNS_9BwdParamsE,(.L_x_7993 - _ZN10layer_norm13ln_bwd_kernelINS_13Kernel_traitsI6__halfS2_S2_S2_fjLj2048ELj1ELj1ELj4ELj16ENS_18Kernel_traits_baseILj2048ES2_S2_S2_S2_fjLj128EEEEELb0ELb1ELb1ELb1EEEvNS_9BwdParamsE)
        .other          _ZN10layer_norm13ln_bwd_kernelINS_13Kernel_traitsI6__halfS2_S2_S2_fjLj2048ELj1ELj1ELj4ELj16ENS_18Kernel_traits_baseILj2048ES2_S2_S2_S2_fjLj128EEEEELb0ELb1ELb1ELb1EEEvNS_9BwdParamsE,@"STO_CUDA_ENTRY STV_DEFAULT"
_ZN10layer_norm13ln_bwd_kernelINS_13Kernel_traitsI6__halfS2_S2_S2_fjLj2048ELj1ELj1ELj4ELj16ENS_18Kernel_traits_baseILj2048ES2_S2_S2_S2_fjLj128EEEEELb0ELb1ELb1ELb1EEEvNS_9BwdParamsE:
.text._ZN10layer_norm13ln_bwd_kernelINS_13Kernel_traitsI6__halfS2_S2_S2_fjLj2048ELj1ELj1ELj4ELj16ENS_18Kernel_traits_baseILj2048ES2_S2_S2_S2_fjLj128EEEEELb0ELb1ELb1ELb1EEEvNS_9BwdParamsE:
        /* <DEDUP_REMOVED lines=32> */
[----:B------:R-:W2:Y:S01]  /*0200*/  LDCU.U8 UR13, c[0x0][0x410] ;  /* 0x00008200ff0d77ac */ /* 0x000ea20008000000 */
[----:B------:R-:W3:Y:S06]  /*0210*/  LDCU UR16, c[0x0][0x40c] ;  /* 0x00008180ff1077ac */ /* 0x000eec0008000800 */
[----:B------:R-:W4:Y:S01]  /*0220*/  LDC.64 R6, c[0x0][0x3e8] ;  /* 0x0000fa00ff067b82 */ /* 0x000f220000000a00 */
[----:B------:R-:W0:Y:S01]  /*0230*/  LDCU UR14, c[0x0][0x388] ;  /* 0x00007100ff0e77ac */ /* 0x000e220008000800 */
[----:B------:R-:W0:Y:S01]  /*0240*/  LDCU UR15, c[0x0][0x400] ;  /* 0x00008000ff0f77ac */ /* 0x000e220008000800 */
[----:B------:R-:W0:Y:S01]  /*0250*/  LDCU.64 UR6, c[0x0][0x438] ;  /* 0x00008700ff0677ac */ /* 0x000e220008000a00 */
[----:B------:R-:W0:Y:S01]  /*0260*/  LDCU.64 UR8, c[0x0][0x478] ;  /* 0x00008f00ff0877ac */ /* 0x000e220008000a00 */
[----:B-1----:R-:W-:-:S05]  /*0270*/  IMAD.WIDE.U32 R4, R0, 0x10, R4 ;  /* 0x0000001000047825 */ /* 0x002fca00078e0004 */
[----:B0-----:R0:W5:Y:S01]  /*0280*/  LDG.E.128 R104, desc[UR10][R4.64+0x800] ;  /* 0x0008000a04687981 */ /* 0x001162000c1e1d00 */
[----:B----4-:R-:W-:-:S03]  /*0290*/  IMAD.WIDE.U32 R6, R0, 0x10, R6 ;  /* 0x0000001000067825 */ /* 0x010fc600078e0006 */
[----:B------:R0:W5:Y:S04]  /*02a0*/  LDG.E.128 R20, desc[UR10][R4.64] ;  /* 0x0000000a04147981 */ /* 0x000168000c1e1d00 */
[----:B------:R0:W5:Y:S04]  /*02b0*/  LDG.E.128 R16, desc[UR10][R6.64+0x800] ;  /* 0x0008000a06107981 */ /* 0x000168000c1e1d00 */
[----:B------:R0:W5:Y:S01]  /*02c0*/  LDG.E.128 R12, desc[UR10][R6.64] ;  /* 0x0000000a060c7981 */ /* 0x000162000c1e1d00 */
[----:B------:R-:W-:Y:S01]  /*02d0*/  HFMA2 R68, -RZ, RZ, 0, 0 ;  /* 0x00000000ff447431 */ /* 0x000fe200000001ff */
[----:B------:R-:W-:-:S02]  /*02e0*/  PLOP3.LUT P2, PT, PT, PT, PT, 0x8, 0x80 ;  /* 0x000000000080781c */ /* 0x000fc40003f4e170 */
[----:B------:R-:W-:Y:S02]  /*02f0*/  SHF.R.U32.HI R2, RZ, 0x5, R0 ;  /* 0x00000005ff027819 */ /* 0x000fe40000011600 */
[----:B--23--:R-:W-:-:S09]  /*0300*/  MOV R92, UR12 ;  /* 0x0000000c005c7c02 */ /* 0x00cfd20008000f00 */
.L_x_991:
[----:B-1----:R-:W1:Y:S08]  /*0310*/  LDC.64 R90, c[0x0][0x3f8] ;  /* 0x0000fe00ff5a7b82 */ /* 0x002e700000000a00 */
[----:B------:R-:W2:Y:S08]  /*0320*/  LDC.64 R86, c[0x0][0x3c8] ;  /* 0x0000f200ff567b82 */ /* 0x000eb00000000a00 */
[----:B------:R-:W3:Y:S01]  /*0330*/  LDC.64 R84, c[0x0][0x3f0] ;  /* 0x0000fc00ff547b82 */ /* 0x000ee20000000a00 */
[----:B-1----:R-:W-:-:S05]  /*0340*/  IMAD.WIDE R90, R92, 0x4, R90 ;  /* 0x000000045c5a7825 */ /* 0x002fca00078e025a */
[----:B------:R-:W4:Y:S01]  /*0350*/  LDG.E R93, desc[UR10][R90.64] ;  /* 0x0000000a5a5d7981 */ /* 0x000f22000c1e1900 */
[----:B--2---:R-:W-:Y:S01]  /*0360*/  IMAD.WIDE R86, R92, 0x4, R86 ;  /* 0x000000045c567825 */ /* 0x004fe200078e0256 */
[----:B------:R-:W-:-:S04]  /*0370*/  MOV R89, RZ ;  /* 0x000000ff00597202 */ /* 0x000fc80000000f00 */
[----:B-----5:R1:W5:Y:S01]  /*0380*/  LDG.E R94, desc[UR10][R86.64] ;  /* 0x0000000a565e7981 */ /* 0x020362000c1e1900 */
[----:B---3--:R-:W-:Y:S01]  /*0390*/  IMAD.WIDE R84, R92, 0x4, R84 ;  /* 0x000000045c547825 */ /* 0x008fe200078e0254 */
[----:B------:R-:W-:-:S04]  /*03a0*/  MOV R96, RZ ;  /* 0x000000ff00607202 */ /* 0x000fc80000000f00 */
[----:B------:R1:W5:Y:S01]  /*03b0*/  LDG.E R88, desc[UR10][R84.64] ;  /* 0x0000000a54587981 */ /* 0x000362000c1e1900 */
[----:B----4-:R-:W-:-:S13]  /*03c0*/  ISETP.GE.AND P4, PT, R93, 0x1, PT ;  /* 0x000000015d00780c */ /* 0x010fda0003f86270 */
[----:B-1----:R-:W-:Y:S05]  /*03d0*/  @!P4 BRA `(.L_x_924) ;  /* 0x0000000c0020c947 */ /* 0x002fea0003800000 */
[----:B------:R-:W1:Y:S01]  /*03e0*/  LDC.64 R90, c[0x0][0x3c0] ;  /* 0x0000f000ff5a7b82 */ /* 0x000e620000000a00 */
[----:B------:R-:W-:Y:S01]  /*03f0*/  IMAD R3, R92, UR14, RZ ;  /* 0x0000000e5c037c24 */ /* 0x000fe2000f8e02ff */
[----:B------:R-:W-:-:S04]  /*0400*/  IADD3 R87, PT, PT, R93, -0x1, RZ ;  /* 0xffffffff5d577810 */ /* 0x000fc80007ffe0ff */
[----:B------:R-:W-:Y:S01]  /*0410*/  SHF.R.S32.HI R86, RZ, 0x1f, R3 ;  /* 0x0000001fff567819 */ /* 0x000fe20000011403 */
[----:B------:R-:W-:Y:S01]  /*0420*/  IMAD R87, R87, UR14, RZ ;  /* 0x0000000e57577c24 */ /* 0x000fe2000f8e02ff */
[----:B------:R-:W2:Y:S02]  /*0430*/  LDC.64 R84, c[0x0][0x428] ;  /* 0x00010a00ff547b82 */ /* 0x000ea40000000a00 */
[----:B------:R-:W-:Y:S02]  /*0440*/  LEA.HI R3, R86, R3, RZ, 0x3 ;  /* 0x0000000356037211 */ /* 0x000fe400078f18ff */
[----:B------:R-:W-:Y:S02]  /*0450*/  SHF.R.S32.HI R86, RZ, 0x1f, R87 ;  /* 0x0000001fff567819 */ /* 0x000fe40000011457 */
[----:B------:R-:W-:Y:S02]  /*0460*/  LEA.HI.SX32 R89, R3, R0, 0x1d ;  /* 0x0000000003597211 */ /* 0x000fe400078feaff */
[----:B------:R-:W3:Y:S01]  /*0470*/  LDC.64 R108, c[0x0][0x3a8] ;  /* 0x0000ea00ff6c7b82 */ /* 0x000ee20000000a00 */
[----:B------:R-:W-:-:S04]  /*0480*/  LEA.HI R87, R86, R87, RZ, 0x3 ;  /* 0x0000005756577211 */ /* 0x000fc800078f18ff */
[----:B------:R-:W-:Y:S02]  /*0490*/  LEA.HI.SX32 R87, R87, R0, 0x1d ;  /* 0x0000000057577211 */ /* 0x000fe400078feaff */
[----:B------:R-:W-:Y:S02]  /*04a0*/  SHF.R.S32.HI R3, RZ, 0x1f, R92 ;  /* 0x0000001fff037819 */ /* 0x000fe4000001145c */
[C---:B-1----:R-:W-:Y:S02]  /*04b0*/  LEA R90, P0, R92.reuse, R90, 0x2 ;  /* 0x0000005a5c5a7211 */ /* 0x042fe400078010ff */
[----:B------:R-:W-:Y:S02]  /*04c0*/  IADD3 R95, PT, PT, R89, 0x80, RZ ;  /* 0x00000080595f7810 */ /* 0x000fe40007ffe0ff */
[----:B------:R-:W-:Y:S01]  /*04d0*/  LEA.HI.X R91, R92, R91, R3, 0x2, P0 ;  /* 0x0000005b5c5b7211 */ /* 0x000fe200000f1403 */
[C---:B--2---:R-:W-:Y:S01]  /*04e0*/  IMAD.WIDE.U32 R96, R87.reuse, 0x10, R84 ;  /* 0x0000001057607825 */ /* 0x044fe200078e0054 */
[----:B------:R-:W-:-:S03]  /*04f0*/  IADD3 R87, PT, PT, R87, 0x80, RZ ;  /* 0x0000008057577810 */ /* 0x000fc60007ffe0ff */
[----:B------:R1:W2:Y:S04]  /*0500*/  LDG.E R3, desc[UR10][R90.64] ;  /* 0x0000000a5a037981 */ /* 0x0002a8000c1e1900 */
[----:B------:R-:W4:Y:S01]  /*0510*/  LDG.E.128 R96, desc[UR10][R96.64] ;  /* 0x0000000a60607981 */ /* 0x000f22000c1e1d00 */
[----:B---3--:R-:W-:-:S04]  /*0520*/  IMAD.WIDE.U32 R100, R89, 0x10, R108 ;  /* 0x0000001059647825 */ /* 0x008fc800078e006c */
[----:B------:R-:W-:Y:S02]  /*0530*/  IMAD.WIDE.U32 R108, R95, 0x10, R108 ;  /* 0x000000105f6c7825 */ /* 0x000fe400078e006c */
[----:B------:R-:W3:Y:S02]  /*0540*/  LDG.E.128 R100, desc[UR10][R100.64] ;  /* 0x0000000a64647981 */ /* 0x000ee4000c1e1d00 */
[----:B------:R-:W-:Y:S02]  /*0550*/  IMAD.WIDE.U32 R84, R87, 0x10, R84 ;  /* 0x0000001057547825 */ /* 0x000fe400078e0054 */
[----:B------:R-:W3:Y:S04]  /*0560*/  LDG.E.128 R108, desc[UR10][R108.64] ;  /* 0x0000000a6c6c7981 */ /* 0x000ee8000c1e1d00 */
[----:B------:R-:W3:Y:S01]  /*0570*/  LDG.E.128 R84, desc[UR10][R84.64] ;  /* 0x0000000a54547981 */ /* 0x000ee2000c1e1d00 */
[----:B------:R-:W-:-:S02]  /*0580*/  UMOV UR4, UR6 ;  /* 0x0000000600047c82 */ /* 0x000fc40008000000 */
[----:B------:R-:W-:Y:S01]  /*0590*/  UISETP.NE.U32.AND UP0, UPT, UR4, URZ, UPT ;  /* 0x000000ff0400728c */ /* 0x000fe2000bf05070 */
[----:B------:R-:W-:-:S03]  /*05a0*/  UMOV UR5, UR7 ;  /* 0x0000000700057c82 */ /* 0x000fc60008000000 */
[----:B------:R-:W-:-:S06]  /*05b0*/  UISETP.NE.AND.EX UP0, UPT, UR5, URZ, UPT, UP0 ;  /* 0x000000ff0500728c */ /* 0x000fcc000bf05300 */
[----:B------:R-:W-:-:S13]  /*05c0*/  PLOP3.LUT P1, PT, PT, PT, UP0, 0x80, 0x8 ;  /* 0x000000000008781c */ /* 0x000fda0003f2f008 */
[----:B------:R-:W1:Y:S08]  /*05d0*/  @P1 LDC.64 R112, c[0x0][0x438] ;  /* 0x00010e00ff701b82 */ /* 0x000e700000000a00 */
[----:B------:R-:W0:Y:S01]  /*05e0*/  @P1 LDC.64 R114, c[0x0][0x438] ;  /* 0x00010e00ff721b82 */ /* 0x000e220000000a00 */
[----:B------:R-:W-:Y:S01]  /*05f0*/  ISETP.NE.AND P0, PT, RZ, UR13, PT ;  /* 0x0000000dff007c0c */ /* 0x000fe2000bf05270 */
[----:B-1----:R-:W-:-:S05]  /*0600*/  @P1 IMAD.WIDE.U32 R90, R89, 0x10, R112 ;  /* 0x00000010595a1825 */ /* 0x002fca00078e0070 */
[----:B------:R-:W5:Y:S01]  /*0610*/  @P1 LDG.E.128 R8, desc[UR10][R90.64] ;  /* 0x0000000a5a081981 */ /* 0x000f62000c1e1d00 */
[----:B0-----:R-:W-:-:S05]  /*0620*/  @P1 IMAD.WIDE.U32 R112, R95, 0x10, R114 ;  /* 0x000000105f701825 */ /* 0x001fca00078e0072 */
[----:B------:R0:W5:Y:S02]  /*0630*/  @P1 LDG.E.128 R4, desc[UR10][R112.64] ;  /* 0x0000000a70041981 */ /* 0x000164000c1e1d00 */
[----:B0-----:R-:W-:Y:S02]  /*0640*/  HADD2.F32 R112, -RZ, R20.H0_H0 ;  /* 0x20000014ff707230 */ /* 0x001fe40000004100 */
[--C-:B----4-:R-:W-:Y:S02]  /*0650*/  HADD2.F32 R95, -RZ, R98.reuse.H0_H0 ;  /* 0x20000062ff5f7230 */ /* 0x110fe40000004100 */
[----:B------:R-:W-:Y:S01]  /*0660*/  HADD2.F32 R114, -RZ, R98.H1_H1 ;  /* 0x30000062ff727230 */ /* 0x000fe20000004100 */
[----:B--2---:R-:W-:Y:S01]  /*0670*/  FSEL R98, R3, RZ, !P0 ;  /* 0x000000ff03627208 */ /* 0x004fe20004000000 */
[----:B---3--:R-:W-:Y:S02]  /*0680*/  HADD2.F32 R89, -RZ, R100.H0_H0 ;  /* 0x20000064ff597230 */ /* 0x008fe40000004100 */
[----:B------:R-:W-:-:S02]  /*0690*/  HADD2.F32 R119, -RZ, R102.H0_H0 ;  /* 0x20000066ff777230 */ /* 0x000fc40000004100 */
[----:B------:R-:W-:Y:S02]  /*06a0*/  HADD2.F32 R121, -RZ, R103.H0_H0 ;  /* 0x20000067ff797230 */ /* 0x000fe40000004100 */
[----:B------:R-:W-:Y:S01]  /*06b0*/  FADD.FTZ R3, -R98, R89 ;  /* 0x0000005962037221 */ /* 0x000fe20000010100 */
[----:B------:R-:W-:Y:S02]  /*06c0*/  HADD2.F32 R116, -RZ, R101.H0_H0 ;  /* 0x20000065ff747230 */ /* 0x000fe40000004100 */
[----:B------:R-:W-:Y:S02]  /*06d0*/  HADD2.F32 R120, -RZ, R102.H1_H1 ;  /* 0x30000066ff787230 */ /* 0x000fe40000004100 */
[--C-:B------:R-:W-:Y:S02]  /*06e0*/  HADD2.F32 R113, -RZ, R97.reuse.H0_H0 ;  /* 0x20000061ff717230 */ /* 0x100fe40000004100 */
[----:B------:R-:W-:Y:S02]  /*06f0*/  HADD2.F32 R118, -RZ, R97.H1_H1 ;  /* 0x30000061ff767230 */ /* 0x000fe40000004100 */
[----:B------:R-:W-:-:S02]  /*0700*/  HADD2.F32 R90, -RZ, R108.H0_H0 ;  /* 0x2000006cff5a7230 */ /* 0x000fc40000004100 */
[----:B------:R-:W-:Y:S02]  /*0710*/  HADD2.F32 R91, -RZ, R109.H0_H0 ;  /* 0x2000006dff5b7230 */ /* 0x000fe40000004100 */
[----:B------:R-:W-:Y:S02]  /*0720*/  HADD2.F32 R125, -RZ, R110.H0_H0 ;  /* 0x2000006eff7d7230 */ /* 0x000fe40000004100 */
[----:B------:R-:W-:Y:S02]  /*0730*/  HADD2.F32 R100, -RZ, R100.H1_H1 ;  /* 0x30000064ff647230 */ /* 0x000fe40000004100 */
[----:B------:R-:W-:Y:S02]  /*0740*/  HADD2.F32 R117, -RZ, R101.H1_H1 ;  /* 0x30000065ff757230 */ /* 0x000fe40000004100 */
[----:B------:R-:W-:Y:S02]  /*0750*/  HADD2.F32 R103, -RZ, R103.H1_H1 ;  /* 0x30000067ff677230 */ /* 0x000fe40000004100 */
[----:B------:R-:W-:-:S02]  /*0760*/  HADD2.F32 R108, -RZ, R108.H1_H1 ;  /* 0x3000006cff6c7230 */ /* 0x000fc40000004100 */
[----:B------:R-:W-:Y:S02]  /*0770*/  HADD2.F32 R123, -RZ, R109.H1_H1 ;  /* 0x3000006dff7b7230 */ /* 0x000fe40000004100 */
[----:B------:R-:W-:Y:S02]  /*0780*/  HADD2.F32 R110, -RZ, R110.H1_H1 ;  /* 0x3000006eff6e7230 */ /* 0x000fe40000004100 */
[--C-:B------:R-:W-:Y:S02]  /*0790*/  HADD2.F32 R129, -RZ, R111.reuse.H0_H0 ;  /* 0x2000006fff817230 */ /* 0x100fe40000004100 */
[----:B------:R-:W-:Y:S02]  /*07a0*/  HADD2.F32 R97, -RZ, R111.H1_H1 ;  /* 0x3000006fff617230 */ /* 0x000fe40000004100 */
[----:B-----5:R-:W-:Y:S01]  /*07b0*/  FMUL.FTZ R3, R94, R3 ;  /* 0x000000035e037220 */ /* 0x020fe20000410000 */
[--C-:B------:R-:W-:Y:S02]  /*07c0*/  HADD2.F32 R101, -RZ, R96.reuse.H0_H0 ;  /* 0x20000060ff657230 */ /* 0x100fe40000004100 */
[----:B------:R-:W-:Y:S01]  /*07d0*/  FADD.FTZ R119, -R98, R119 ;  /* 0x0000007762777221 */ /* 0x000fe20000010100 */
[----:B------:R-:W-:-:S02]  /*07e0*/  HADD2.F32 R102, -RZ, R96.H1_H1 ;  /* 0x30000060ff667230 */ /* 0x000fc40000004100 */
[C---:B------:R-:W-:Y:S01]  /*07f0*/  FADD.FTZ R127, -R98.reuse, R121 ;  /* 0x00000079627f7221 */ /* 0x040fe20000010100 */
[--C-:B------:R-:W-:Y:S02]  /*0800*/  HADD2.F32 R115, -RZ, R99.reuse.H0_H0 ;  /* 0x20000063ff737230 */ /* 0x100fe40000004100 */
        /* <DEDUP_REMOVED lines=15> */
[-C--:B------:R-:W-:Y:S01]  /*0900*/  FMUL.FTZ R112, R112, R101.reuse ;  /* 0x0000006570707220 */ /* 0x080fe20000410000 */
[----:B------:R-:W-:Y:S02]  /*0910*/  HADD2.F32 R122, -RZ, R84.H1_H1 ;  /* 0x30000054ff7a7230 */ /* 0x000fe40000004100 */
[----:B------:R-:W-:Y:S01]  /*0920*/  FADD.FTZ R68, R68, R101 ;  /* 0x0000006544447221 */ /* 0x000fe20000010000 */
[--C-:B------:R-:W-:Y:S02]  /*0930*/  HADD2.F32 R137, -RZ, R85.reuse.H0_H0 ;  /* 0x20000055ff897230 */ /* 0x100fe40000004100 */
[----:B------:R-:W-:Y:S01]  /*0940*/  FFMA.FTZ R24, R3, R101, R24 ;  /* 0x0000006503187223 */ /* 0x000fe20000010018 */
[----:B------:R-:W-:Y:S02]  /*0950*/  HADD2.F32 R90, -RZ, R85.H1_H1 ;  /* 0x30000055ff5a7230 */ /* 0x000fe40000004100 */
[----:B------:R-:W-:Y:S01]  /*0960*/  FMUL.FTZ R101, R94, R119 ;  /* 0x000000775e657220 */ /* 0x000fe20000410000 */
[----:B------:R-:W-:-:S02]  /*0970*/  HADD2.F32 R85, -RZ, R87.H0_H0 ;  /* 0x20000057ff557230 */ /* 0x000fc40000004100 */
[----:B------:R-:W-:Y:S02]  /*0980*/  HADD2.F32 R84, -RZ, R87.H1_H1 ;  /* 0x30000057ff547230 */ /* 0x000fe40000004100 */
[--C-:B------:R-:W-:Y:S02]  /*0990*/  HADD2.F32 R98, -RZ, R22.reuse.H0_H0 ;  /* 0x20000016ff627230 */ /* 0x100fe40000004100 */
[C---:B------:R-:W-:Y:S01]  /*09a0*/  FMUL.FTZ R109, R94.reuse, R109 ;  /* 0x0000006d5e6d7220 */ /* 0x040fe20000410000 */
[----:B------:R-:W-:Y:S02]  /*09b0*/  HADD2.F32 R103, -RZ, R21.H0_H0 ;  /* 0x20000015ff677230 */ /* 0x000fe40000004100 */
[----:B------:R-:W-:Y:S02]  /*09c0*/  HADD2.F32 R87, -RZ, R22.H1_H1 ;  /* 0x30000016ff577230 */ /* 0x000fe40000004100 */
[----:B------:R-:W-:Y:S01]  /*09d0*/  FMUL.FTZ R110, R94, R99 ;  /* 0x000000635e6e7220 */ /* 0x000fe20000410000 */
[----:B------:R-:W-:-:S02]  /*09e0*/  HADD2.F32 R108, -RZ, R20.H1_H1 ;  /* 0x30000014ff6c7230 */ /* 0x000fc40000004100 */
[-C--:B------:R-:W-:Y:S01]  /*09f0*/  FMUL.FTZ R99, R98, R95.reuse ;  /* 0x0000005f62637220 */ /* 0x080fe20000410000 */
[----:B------:R-:W-:Y:S01]  /*0a00*/  FADD.FTZ R64, R64, R95 ;  /* 0x0000005f40407221 */ /* 0x000fe20000010000 */
[----:B------:R-:W-:Y:S01]  /*0a10*/  FFMA.FTZ R28, R101, R95, R28 ;  /* 0x0000005f651c7223 */ /* 0x000fe2000001001c */
[-C--:B------:R-:W-:Y:S01]  /*0a20*/  FMUL.FTZ R103, R103, R113.reuse ;  /* 0x0000007167677220 */ /* 0x080fe20000410000 */
[----:B------:R-:W-:Y:S01]  /*0a30*/  FADD.FTZ R70, R70, R113 ;  /* 0x0000007146467221 */ /* 0x000fe20000010000 */
[----:B------:R-:W-:Y:S01]  /*0a40*/  FFMA.FTZ R26, R109, R113, R26 ;  /* 0x000000716d1a7223 */ /* 0x000fe2000001001a */
[----:B------:R-:W-:Y:S02]  /*0a50*/  HADD2.F32 R116, -RZ, R23.H0_H0 ;  /* 0x20000017ff747230 */ /* 0x000fe40000004100 */
[----:B------:R-:W-:Y:S01]  /*0a60*/  FMUL.FTZ R95, R87, R114 ;  /* 0x00000072575f7220 */ /* 0x000fe20000410000 */
[-C--:B------:R-:W-:Y:S01]  /*0a70*/  FMUL.FTZ R108, R108, R102.reuse ;  /* 0x000000666c6c7220 */ /* 0x080fe20000410000 */
[----:B------:R-:W-:Y:S01]  /*0a80*/  FADD.FTZ R69, R69, R102 ;  /* 0x0000006645457221 */ /* 0x000fe20000010000 */
[----:B------:R-:W-:Y:S01]  /*0a90*/  FFMA.FTZ R25, R110, R102, R25 ;  /* 0x000000666e197223 */ /* 0x000fe20000010019 */
[----:B------:R-:W-:-:S02]  /*0aa0*/  HADD2.F32 R100, -RZ, R21.H1_H1 ;  /* 0x30000015ff647230 */ /* 0x000fc40000004100 */
[C---:B------:R-:W-:Y:S01]  /*0ab0*/  FMUL.FTZ R98, R94.reuse, R111 ;  /* 0x0000006f5e627220 */ /* 0x040fe20000410000 */
[C---:B------:R-:W-:Y:S01]  /*0ac0*/  FMUL.FTZ R113, R94.reuse, R127 ;  /* 0x0000007f5e717220 */ /* 0x040fe20000410000 */
[----:B------:R-:W-:Y:S02]  /*0ad0*/  HADD2.F32 R87, -RZ, R23.H1_H1 ;  /* 0x30000017ff577230 */ /* 0x000fe40000004100 */
[----:B------:R-:W-:Y:S01]  /*0ae0*/  FMUL.FTZ R102, R94, R117 ;  /* 0x000000755e667220 */ /* 0x000fe20000410000 */
[----:B------:R-:W-:Y:S01]  /*0af0*/  FADD.FTZ R65, R65, R114 ;  /* 0x0000007241417221 */ /* 0x000fe20000010000 */
[----:B------:R-:W-:Y:S01]  /*0b00*/  FFMA.FTZ R29, R98, R114, R29 ;  /* 0x00000072621d7223 */ /* 0x000fe2000001001d */
[-C--:B------:R-:W-:Y:S01]  /*0b10*/  FMUL.FTZ R111, R116, R115.reuse ;  /* 0x00000073746f7220 */ /* 0x080fe20000410000 */
[----:B------:R-:W-:Y:S01]  /*0b20*/  FADD.FTZ R66, R66, R115 ;  /* 0x0000007342427221 */ /* 0x000fe20000010000 */
[----:B------:R-:W-:Y:S01]  /*0b30*/  FFMA.FTZ R30, R113, R115, R30 ;  /* 0x00000073711e7223 */ /* 0x000fe2000001001e */
[-C--:B------:R-:W-:Y:S01]  /*0b40*/  FMUL.FTZ R100, R100, R118.reuse ;  /* 0x0000007664647220 */ /* 0x080fe20000410000 */
[----:B------:R-:W-:Y:S01]  /*0b50*/  FADD.FTZ R71, R71, R118 ;  /* 0x0000007647477221 */ /* 0x000fe20000010000 */
[----:B------:R-:W-:Y:S01]  /*0b60*/  FFMA.FTZ R27, R102, R118, R27 ;  /* 0x00000076661b7223 */ /* 0x000fe2000001001b */
[----:B------:R-:W-:Y:S01]  /*0b70*/  FMUL.FTZ R116, R94, R131 ;  /* 0x000000835e747220 */ /* 0x000fe20000410000 */
[----:B------:R-:W-:Y:S01]  /*0b80*/  FMUL.FTZ R114, R87, R96 ;  /* 0x0000006057727220 */ /* 0x000fe20000410000 */
[----:B------:R-:W-:-:S02]  /*0b90*/  HADD2.F32 R115, -RZ, R104.H1_H1 ;  /* 0x30000068ff737230 */ /* 0x000fc40000004100 */
[----:B------:R-:W-:Y:S01]  /*0ba0*/  FMUL.FTZ R118, R94, R135 ;  /* 0x000000875e767220 */ /* 0x000fe20000410000 */
[----:B------:R-:W-:Y:S01]  /*0bb0*/  FADD.FTZ R87, RZ, R112 ;  /* 0x00000070ff577221 */ /* 0x000fe20000010000 */
[----:B------:R-:W-:Y:S01]  /*0bc0*/  FFMA.FTZ R127, R3, R112, RZ ;  /* 0x00000070037f7223 */ /* 0x000fe200000100ff */
        /* <DEDUP_REMOVED lines=8> */
[----:B------:R-:W-:-:S03]  /*0c50*/  FFMA.FTZ R127, R109, R103, R122 ;  /* 0x000000676d7f7223 */ /* 0x000fc6000001007a */
[----:B------:R-:W-:Y:S01]  /*0c60*/  FADD.FTZ R96, R87, R100 ;  /* 0x0000006457607221 */ /* 0x000fe20000010000 */
[----:B------:R-:W-:Y:S01]  /*0c70*/  FFMA.FTZ R124, R102, R100, R127 ;  /* 0x00000064667c7223 */ /* 0x000fe2000001007f */
[----:B------:R-:W-:Y:S02]  /*0c80*/  HADD2.F32 R131, -RZ, R105.H1_H1 ;  /* 0x30000069ff837230 */ /* 0x000fe40000004100 */
        /* <DEDUP_REMOVED lines=8> */
[----:B------:R-:W-:-:S02]  /*0d10*/  HADD2.F32 R117, -RZ, R104.H0_H0 ;  /* 0x20000068ff757230 */ /* 0x000fc40000004100 */
        /* <DEDUP_REMOVED lines=8> */
[----:B------:R-:W-:Y:S02]  /*0da0*/  HADD2.F32 R120, -RZ, R105.H0_H0 ;  /* 0x20000069ff787230 */ /* 0x000fe40000004100 */
[----:B------:R-:W-:Y:S01]  /*0db0*/  FADD.FTZ R90, R90, R117 ;  /* 0x000000755a5a7221 */ /* 0x000fe20000010000 */
[----:B------:R-:W-:-:S02]  /*0dc0*/  HADD2.F32 R97, -RZ, R86.H0_H0 ;  /* 0x20000056ff617230 */ /* 0x000fc40000004100 */
[----:B------:R-:W-:Y:S01]  /*0dd0*/  FFMA.FTZ R87, R119, R117, R96 ;  /* 0x0000007577577223 */ /* 0x000fe20000010060 */
[----:B------:R-:W-:Y:S02]  /*0de0*/  HADD2.F32 R86, -RZ, R86.H1_H1 ;  /* 0x30000056ff567230 */ /* 0x000fe40000004100 */
[----:B------:R-:W-:Y:S01]  /*0df0*/  FMUL.FTZ R128, R94, R91 ;  /* 0x0000005b5e807220 */ /* 0x000fe20000410000 */
[--C-:B------:R-:W-:Y:S02]  /*0e00*/  HADD2.F32 R131, -RZ, R106.reuse.H1_H1 ;  /* 0x3000006aff837230 */ /* 0x100fe40000004100 */
[----:B------:R-:W-:Y:S01]  /*0e10*/  FMUL.FTZ R120, R120, R137 ;  /* 0x0000008978787220 */ /* 0x000fe20000410000 */
[----:B------:R-:W-:Y:S01]  /*0e20*/  FADD.FTZ R91, R90, R115 ;  /* 0x000000735a5b7221 */ /* 0x000fe20000010000 */
[----:B------:R-:W-:Y:S01]  /*0e30*/  FMUL.FTZ R121, R94, R121 ;  /* 0x000000795e797220 */ /* 0x000fe20000410000 */
[----:B------:R-:W-:Y:S01]  /*0e40*/  FFMA.FTZ R90, R118, R115, R87 ;  /* 0x00000073765a7223 */ /* 0x000fe20000010057 */
[-C--:B------:R-:W-:Y:S01]  /*0e50*/  FMUL.FTZ R126, R131, R86.reuse ;  /* 0x00000056837e7220 */ /* 0x080fe20000410000 */
[----:B------:R-:W-:Y:S01]  /*0e60*/  FADD.FTZ R57, R57, R86 ;  /* 0x0000005639397221 */ /* 0x000fe20000010000 */
[----:B------:R-:W-:Y:S01]  /*0e70*/  FFMA.FTZ R37, R128, R86, R37 ;  /* 0x0000005680257223 */ /* 0x000fe20000010025 */
[----:B------:R-:W-:-:S02]  /*0e80*/  HADD2.F32 R124, -RZ, R106.H0_H0 ;  /* 0x2000006aff7c7230 */ /* 0x000fc40000004100 */
[----:B------:R-:W-:Y:S01]  /*0e90*/  FADD.FTZ R86, R91, R120 ;  /* 0x000000785b567221 */ /* 0x000fe20000010000 */
[----:B------:R-:W-:Y:S01]  /*0ea0*/  FFMA.FTZ R87, R121, R120, R90 ;  /* 0x0000007879577223 */ /* 0x000fe2000001005a */
[----:B------:R-:W-:Y:S02]  /*0eb0*/  FMUL.FTZ R125, R94, R125 ;  /* 0x0000007d5e7d7220 */ /* 0x000fe40000410000 */
[----:B------:R-:W-:Y:S01]  /*0ec0*/  FADD.FTZ R91, R86, R123 ;  /* 0x0000007b565b7221 */ /* 0x000fe20000010000 */
[----:B------:R-:W-:Y:S01]  /*0ed0*/  FMUL.FTZ R124, R124, R97 ;  /* 0x000000617c7c7220 */ /* 0x000fe20000410000 */
[----:B------:R-:W-:Y:S01]  /*0ee0*/  FFMA.FTZ R86, R122, R123, R87 ;  /* 0x0000007b7a567223 */ /* 0x000fe20000010057 */
[--C-:B------:R-:W-:Y:S02]  /*0ef0*/  HADD2.F32 R90, -RZ, R107.reuse.H0_H0 ;  /* 0x2000006bff5a7230 */ /* 0x100fe40000004100 */
[----:B------:R-:W-:Y:S01]  /*0f00*/  FADD.FTZ R91, R91, R124 ;  /* 0x0000007c5b5b7221 */ /* 0x000fe20000010000 */
[C---:B------:R-:W-:Y:S01]  /*0f10*/  FFMA.FTZ R87, R125.reuse, R124, R86 ;  /* 0x0000007c7d577223 */ /* 0x040fe20000010056 */
[----:B------:R-:W-:Y:S01]  /*0f20*/  FADD.FTZ R56, R56, R97 ;  /* 0x0000006138387221 */ /* 0x000fe20000010000 */
[----:B------:R-:W-:Y:S01]  /*0f30*/  FFMA.FTZ R36, R125, R97, R36 ;  /* 0x000000617d247223 */ /* 0x000fe20000010024 */
[----:B------:R-:W-:-:S02]  /*0f40*/  HADD2.F32 R97, -RZ, R107.H1_H1 ;  /* 0x3000006bff617230 */ /* 0x000fc40000004100 */
[----:B------:R-:W-:Y:S01]  /*0f50*/  FMUL.FTZ R129, R94, R129 ;  /* 0x000000815e817220 */ /* 0x000fe20000410000 */
[-C--:B------:R-:W-:Y:S01]  /*0f60*/  FMUL.FTZ R127, R90, R85.reuse ;  /* 0x000000555a7f7220 */ /* 0x080fe20000410000 */
[----:B------:R-:W-:Y:S01]  /*0f70*/  FADD.FTZ R86, R91, R126 ;  /* 0x0000007e5b567221 */ /* 0x000fe20000010000 */
[----:B------:R-:W-:Y:S01]  /*0f80*/  FFMA.FTZ R90, R128, R126, R87 ;  /* 0x0000007e805a7223 */ /* 0x000fe20000010057 */
[----:B------:R-:W-:Y:S01]  /*0f90*/  FADD.FTZ R58, R58, R85 ;  /* 0x000000553a3a7221 */ /* 0x000fe20000010000 */
[----:B------:R-:W-:Y:S01]  /*0fa0*/  FFMA.FTZ R38, R129, R85, R38 ;  /* 0x0000005581267223 */ /* 0x000fe20000010026 */
[----:B------:R-:W-:Y:S01]  /*0fb0*/  FMUL.FTZ R132, R94, R89 ;  /* 0x000000595e847220 */ /* 0x000fe20000410000 */
[-C--:B------:R-:W-:Y:S01]  /*0fc0*/  FMUL.FTZ R130, R97, R84.reuse ;  /* 0x0000005461827220 */ /* 0x080fe20000410000 */
        /* <DEDUP_REMOVED lines=9> */
.L_x_924:
[----:B------:R-:W-:Y:S01]  /*1060*/  UMOV UR4, UR6 ;  /* 0x0000000600047c82 */ /* 0x000fe20008000000 */
[----:B------:R-:W-:Y:S01]  /*1070*/  UMOV UR5, UR7 ;  /* 0x0000000700057c82 */ /* 0x000fe20008000000 */
[----:B------:R-:W-:-:S04]  /*1080*/  ISETP.NE.U32.AND P1, PT, RZ, UR4, PT ;  /* 0x00000004ff007c0c */ /* 0x000fc8000bf25070 */
[----:B------:R-:W-:-:S13]  /*1090*/  ISETP.NE.AND.EX P1, PT, RZ, UR5, PT, P1 ;  /* 0x00000005ff007c0c */ /* 0x000fda000bf25310 */
[----:B------:R-:W-:Y:S05]  /*10a0*/  @!P1 BRA `(.L_x_925) ;  /* 0x0000000000289947 */ /* 0x000fea0003800000 */
[----:B0-----:R-:W0:Y:S01]  /*10b0*/  LDC.64 R4, c[0x0][0x438] ;  /* 0x00010e00ff047b82 */ /* 0x001e220000000a00 */
        /* <DEDUP_REMOVED lines=9> */
.L_x_925:
[----:B------:R-:W1:Y:S01]  /*1150*/  SHFL.DOWN PT, R84, R89, 0x10, 0x1f ;  /* 0x0a001f0059547f89 */ /* 0x000e6200000e0000 */
[----:B------:R-:W-:Y:S01]  /*1160*/  LOP3.LUT P5, RZ, R0, 0x1f, RZ, 0xc0, !PT ;  /* 0x0000001f00ff7812 */ /* 0x000fe200078ac0ff */
[----:B------:R-:W2:Y:S01]  /*1170*/  LDC R139, c[0x0][0x388] ;  /* 0x0000e200ff8b7b82 */ /* 0x000ea20000000800 */
[----:B-----5:R-:W-:Y:S01]  /*1180*/  ISETP.GE.AND P3, PT, R88, 0x1, PT ;  /* 0x000000015800780c */ /* 0x020fe20003f66270 */
[----:B------:R-:W3:Y:S01]  /*1190*/  SHFL.DOWN PT, R85, R96, 0x10, 0x1f ;  /* 0x0a001f0060557f89 */ /* 0x000ee200000e0000 */
[----:B------:R-:W-:Y:S01]  /*11a0*/  PLOP3.LUT P0, PT, PT, PT, PT, 0x80, 0x8 ;  /* 0x000000000008781c */ /* 0x000fe20003f0f070 */
[----:B------:R-:W-:Y:S01]  /*11b0*/  HFMA2 R131, -RZ, RZ, 0, 0 ;  /* 0x00000000ff837431 */ /* 0x000fe200000001ff */
[----:B------:R-:W4:Y:S07]  /*11c0*/  S2R R134, SR_CgaCtaId ;  /* 0x0000000000867919 */ /* 0x000f2e0000008800 */
[----:B------:R-:W-:Y:S01]  /*11d0*/  @!P5 PLOP3.LUT P0, PT, P2, PT, PT, 0x80, 0x8 ;  /* 0x000000000008d81c */ /* 0x000fe2000170f070 */
[----:B-1----:R-:W-:Y:S01]  /*11e0*/  FADD.FTZ R84, R84, R89 ;  /* 0x0000005954547221 */ /* 0x002fe20000010000 */
[----:B---3--:R-:W-:-:S04]  /*11f0*/  FADD.FTZ R85, R85, R96 ;  /* 0x0000006055557221 */ /* 0x008fc80000010000 */
[----:B------:R-:W1:Y:S04]  /*1200*/  SHFL.DOWN PT, R87, R84, 0x8, 0x1f ;  /* 0x09001f0054577f89 */ /* 0x000e6800000e0000 */
[----:B------:R-:W3:Y:S01]  /*1210*/  SHFL.DOWN PT, R86, R85, 0x8, 0x1f ;  /* 0x09001f0055567f89 */ /* 0x000ee200000e0000 */
[----:B-1----:R-:W-:Y:S01]  /*1220*/  FADD.FTZ R87, R84, R87 ;  /* 0x0000005754577221 */ /* 0x002fe20000010000 */
[----:B---3--:R-:W-:-:S04]  /*1230*/  FADD.FTZ R86, R85, R86 ;  /* 0x0000005655567221 */ /* 0x008fc80000010000 */
[----:B------:R-:W1:Y:S01]  /*1240*/  SHFL.DOWN PT, R90, R87, 0x4, 0x1f ;  /* 0x08801f00575a7f89 */ /* 0x000e6200000e0000 */
[----:B------:R-:W3:Y:S03]  /*1250*/  @P3 LDC.64 R84, c[0x0][0x390] ;  /* 0x0000e400ff543b82 */ /* 0x000ee60000000a00 */
[----:B------:R-:W0:Y:S01]  /*1260*/  SHFL.DOWN PT, R91, R86, 0x4, 0x1f ;  /* 0x08801f00565b7f89 */ /* 0x000e2200000e0000 */
[----:B-1----:R-:W-:Y:S01]  /*1270*/  FADD.FTZ R90, R87, R90 ;  /* 0x0000005a575a7221 */ /* 0x002fe20000010000 */
[----:B------:R-:W-:Y:S01]  /*1280*/  MOV R87, 0x400 ;  /* 0x0000040000577802 */ /* 0x000fe20000000f00 */
[----:B0-----:R-:W-:-:S03]  /*1290*/  FADD.FTZ R91, R86, R91 ;  /* 0x0000005b565b7221 */ /* 0x001fc60000010000 */
[----:B------:R-:W0:Y:S04]  /*12a0*/  SHFL.DOWN PT, R89, R90, 0x2, 0x1f ;  /* 0x08401f005a597f89 */ /* 0x000e2800000e0000 */
[----:B------:R-:W1:Y:S01]  /*12b0*/  SHFL.DOWN PT, R96, R91, 0x2, 0x1f ;  /* 0x08401f005b607f89 */ /* 0x000e6200000e0000 */
[----:B0-----:R-:W-:Y:S01]  /*12c0*/  FADD.FTZ R89, R90, R89 ;  /* 0x000000595a597221 */ /* 0x001fe20000010000 */
[----:B------:R-:W-:Y:S02]  /*12d0*/  @P3 IADD3 R90, PT, PT, R88, -0x1, RZ ;  /* 0xffffffff585a3810 */ /* 0x000fe40007ffe0ff */
[----:B----4-:R-:W-:Y:S01]  /*12e0*/  LEA R88, R134, R87, 0x18 ;  /* 0x0000005786587211 */ /* 0x010fe200078ec0ff */
[----:B-1----:R-:W-:Y:S02]  /*12f0*/  FADD.FTZ R97, R91, R96 ;  /* 0x000000605b617221 */ /* 0x002fe40000010000 */
[----:B------:R-:W0:Y:S01]  /*1300*/  SHFL.DOWN PT, R96, R89, 0x1, 0x1f ;  /* 0x08201f0059607f89 */ /* 0x000e2200000e0000 */
[----:B------:R-:W-:Y:S01]  /*1310*/  IADD3 R136, PT, PT, R88, 0x2020, RZ ;  /* 0x0000202058887810 */ /* 0x000fe20007ffe0ff */
[----:B--2---:R-:W-:-:S02]  /*1320*/  @P3 IMAD R90, R90, R139, RZ ;  /* 0x0000008b5a5a3224 */ /* 0x004fc400078e02ff */
[----:B------:R-:W1:Y:S01]  /*1330*/  SHFL.DOWN PT, R86, R97, 0x1, 0x1f ;  /* 0x08201f0061567f89 */ /* 0x000e6200000e0000 */
[----:B------:R-:W-:Y:S02]  /*1340*/  @!P5 MOV R87, R136 ;  /* 0x000000880057d202 */ /* 0x000fe40000000f00 */
[----:B------:R-:W-:Y:S02]  /*1350*/  @!P0 IADD3 R87, PT, PT, R88, 0x2000, RZ ;  /* 0x0000200058578810 */ /* 0x000fe40007ffe0ff */
[----:B------:R-:W-:Y:S02]  /*1360*/  @P3 SHF.R.S32.HI R91, RZ, 0x1f, R90 ;  /* 0x0000001fff5b3819 */ /* 0x000fe4000001145a */
[----:B------:R-:W-:Y:S02]  /*1370*/  @!P5 LEA R133, R2, R87, 0x3 ;  /* 0x000000570285d211 */ /* 0x000fe400078e18ff */
[----:B------:R-:W-:-:S04]  /*1380*/  @P3 LEA.HI R91, R91, R90, RZ, 0x3 ;  /* 0x0000005a5b5b3211 */ /* 0x000fc800078f18ff */
[----:B------:R-:W-:-:S05]  /*1390*/  @P3 LEA.HI.SX32 R131, R91, R0, 0x1d ;  /* 0x000000005b833211 */ /* 0x000fca00078feaff */
[----:B---3--:R-:W-:-:S04]  /*13a0*/  @P3 IMAD.WIDE.U32 R134, R131, 0x10, R84 ;  /* 0x0000001083863825 */ /* 0x008fc800078e0054 */
[----:B0-----:R-:W-:Y:S01]  /*13b0*/  FADD.FTZ R96, R89, R96 ;  /* 0x0000006059607221 */ /* 0x001fe20000010000 */
[----:B-1----:R-:W-:-:S05]  /*13c0*/  FADD.FTZ R97, R97, R86 ;  /* 0x0000005661617221 */ /* 0x002fca0000010000 */
[----:B------:R-:W-:Y:S01]  /*13d0*/  @!P5 STS.64 [R133], R96 ;  /* 0x000000608500d388 */ /* 0x000fe20000000a00 */
[----:B------:R-:W-:Y:S06]  /*13e0*/  BAR.SYNC.DEFER_BLOCKING 0x0 ;  /* 0x0000000000007b1d */ /* 0x000fec0000010000 */
[----:B------:R0:W5:Y:S01]  /*13f0*/  @P3 LDG.E.128 R72, desc[UR10][R134.64] ;  /* 0x0000000a86483981 */ /* 0x000162000c1e1d00 */
[C---:B------:R-:W-:Y:S01]  /*1400*/  @!P2 IADD3 R136, PT, PT, R88.reuse, 0x2000, RZ ;  /* 0x000020005888a810 */ /* 0x040fe20007ffe0ff */
[----:B------:R-:W-:Y:S01]  /*1410*/  UISETP.NE.U32.AND UP0, UPT, UR4, URZ, UPT ;  /* 0x000000ff0400728c */ /* 0x000fe2000bf05070 */
[----:B------:R-:W-:Y:S01]  /*1420*/  IADD3 R89, PT, PT, R88, 0x2030, RZ ;  /* 0x0000203058597810 */ /* 0x000fe20007ffe0ff */
[----:B------:R-:W-:Y:S01]  /*1430*/  IMAD R139, R92, R139, RZ ;  /* 0x0000008b5c8b7224 */ /* 0x000fe200078e02ff */
[----:B------:R-:W-:Y:S01]  /*1440*/  @!P2 IADD3 R89, PT, PT, R88, 0x2010, RZ ;  /* 0x000020105859a810 */ /* 0x000fe20007ffe0ff */
[----:B------:R-:W1:Y:S01]  /*1450*/  LDS.128 R84, [R136] ;  /* 0x0000000088547984 */ /* 0x000e620000000c00 */
[----:B------:R-:W-:Y:S01]  /*1460*/  UISETP.NE.AND.EX UP0, UPT, UR5, URZ, UPT, UP0 ;  /* 0x000000ff0500728c */ /* 0x000fe2000bf05300 */
[----:B------:R-:W-:-:S03]  /*1470*/  ISETP.NE.AND P0, PT, RZ, UR13, PT ;  /* 0x0000000dff007c0c */ /* 0x000fc6000bf05270 */
[----:B------:R-:W2:Y:S01]  /*1480*/  LDS.128 R88, [R89] ;  /* 0x0000000059587984 */ /* 0x000ea20000000c00 */
[----:B-1----:R-:W-:Y:S01]  /*1490*/  FADD.FTZ R137, RZ, R84 ;  /* 0x00000054ff897221 */ /* 0x002fe20000010000 */
[----:B------:R-:W-:-:S03]  /*14a0*/  FADD.FTZ R84, RZ, R85 ;  /* 0x00000055ff547221 */ /* 0x000fc60000010000 */
[----:B------:R-:W-:Y:S01]  /*14b0*/  FADD.FTZ R137, R86, R137 ;  /* 0x0000008956897221 */ /* 0x000fe20000010000 */
[----:B------:R-:W-:Y:S01]  /*14c0*/  FADD.FTZ R84, R87, R84 ;  /* 0x0000005457547221 */ /* 0x000fe20000010000 */
[----:B------:R-:W-:Y:S02]  /*14d0*/  SHF.R.S32.HI R86, RZ, 0x1f, R139 ;  /* 0x0000001fff567819 */ /* 0x000fe4000001148b */
[----:B--2---:R-:W-:Y:S01]  /*14e0*/  FADD.FTZ R137, R137, R88 ;  /* 0x0000005889897221 */ /* 0x004fe20000010000 */
[----:B------:R-:W-:Y:S01]  /*14f0*/  FADD.FTZ R84, R84, R89 ;  /* 0x0000005954547221 */ /* 0x000fe20000010000 */
[----:B------:R-:W-:Y:S02]  /*1500*/  LEA.HI R89, R86, R139, RZ, 0x3 ;  /* 0x0000008b56597211 */ /* 0x000fe400078f18ff */
[----:B------:R-:W-:Y:S01]  /*1510*/  FADD.FTZ R90, R90, R137 ;  /* 0x000000895a5a7221 */ /* 0x000fe20000010000 */
[----:B------:R-:W-:Y:S01]  /*1520*/  FADD.FTZ R84, R91, R84 ;  /* 0x000000545b547221 */ /* 0x000fe20000010000 */
[----:B------:R-:W-:-:S02]  /*1530*/  LEA.HI.SX32 R89, R89, R0, 0x1d ;  /* 0x0000000059597211 */ /* 0x000fc400078feaff */
[----:B------:R-:W-:Y:S01]  /*1540*/  FMUL.FTZ R91, R90, UR15 ;  /* 0x0000000f5a5b7c20 */ /* 0x000fe20008410000 */
[----:B------:R-:W-:-:S04]  /*1550*/  FMUL.FTZ R88, R84, UR15 ;  /* 0x0000000f54587c20 */ /* 0x000fc80008410000 */
[----:B------:R-:W-:Y:S01]  /*1560*/  FSEL R91, R91, RZ, !P0 ;  /* 0x000000ff5b5b7208 */ /* 0x000fe20004000000 */
[----:B0-----:R-:W-:Y:S06]  /*1570*/  BRA.U UP0, `(.L_x_926) ;  /* 0x0000000d00507547 */ /* 0x001fec000b800000 */
[----:B------:R-:W-:Y:S01]  /*1580*/  UMOV UR4, UR8 ;  /* 0x0000000800047c82 */ /* 0x000fe20008000000 */
[----:B------:R-:W-:Y:S01]  /*1590*/  UMOV UR5, UR9 ;  /* 0x0000000900057c82 */ /* 0x000fe20008000000 */
[----:B------:R-:W-:-:S04]  /*15a0*/  UISETP.NE.U32.AND UP0, UPT, UR4, URZ, UPT ;  /* 0x000000ff0400728c */ /* 0x000fc8000bf05070 */
[----:B------:R-:W-:-:S09]  /*15b0*/  UISETP.NE.AND.EX UP0, UPT, UR5, URZ, UPT, UP0 ;  /* 0x000000ff0500728c */ /* 0x000fd2000bf05300 */
[----:B------:R-:W-:Y:S05]  /*15c0*/  BRA.U UP0, `(.L_x_927) ;  /* 0x0000000500a47547 */ /* 0x000fea000b800000 */
[----:B------:R-:W-:Y:S05]  /*15d0*/  @!P3 BRA `(.L_x_928) ;  /* 0x000000000030b947 */ /* 0x000fea0003800000 */
[----:B------:R-:W-:Y:S01]  /*15e0*/  FFMA.FTZ R85, R3, R88, R91 ;  /* 0x0000005803557223 */ /* 0x000fe2000001005b */
[----:B------:R-:W-:Y:S01]  /*15f0*/  ISETP.GT.AND P0, PT, R93, RZ, PT ;  /* 0x000000ff5d00720c */ /* 0x000fe20003f04270 */
[----:B------:R-:W-:Y:S02]  /*1600*/  HADD2.F32 R86, -RZ, R12.H0_H0 ;  /* 0x2000000cff567230 */ /* 0x000fe40000004100 */
[----:B------:R-:W-:Y:S01]  /*1610*/  FADD.FTZ R85, R112, -R85 ;  /* 0x8000005570557221 */ /* 0x000fe20000010000 */
[----:B-----5:R-:W-:-:S03]  /*1620*/  HADD2.F32 R84, -RZ, R72.H0_H0 ;  /* 0x20000048ff547230 */ /* 0x020fc60000004100 */
[----:B------:R-:W-:-:S05]  /*1630*/  FMUL.FTZ R85, R94, R85 ;  /* 0x000000555e557220 */ /* 0x000fca0000410000 */
[----:B------:R-:W-:-:S05]  /*1640*/  FSEL R85, R85, RZ, P0 ;  /* 0x000000ff55557208 */ /* 0x000fca0000000000 */
[----:B------:R-:W-:-:S04]  /*1650*/  FMUL.FTZ R85, R85, UR16 ;  /* 0x0000001055557c20 */ /* 0x000fc80008410000 */
[C---:B------:R-:W-:Y:S01]  /*1660*/  FMUL.FTZ R86, R85.reuse, R86 ;  /* 0x0000005655567220 */ /* 0x040fe20000410000 */
[----:B------:R-:W-:-:S04]  /*1670*/  FFMA.FTZ R52, R85, R84, R52 ;  /* 0x0000005455347223 */ /* 0x000fc80000010034 */
[----:B------:R-:W-:-:S04]  /*1680*/  F2FP.F16.F32.PACK_AB R86, RZ, R86 ;  /* 0x00000056ff56723e */ /* 0x000fc800000000ff */
[----:B------:R-:W-:-:S07]  /*1690*/  PRMT R76, R86, 0x7610, R76 ;  /* 0x00007610564c7816 */ /* 0x000fce000000004c */
.L_x_928:
[----:B------:R-:W-:Y:S05]  /*16a0*/  @!P3 BRA `(.L_x_929) ;  /* 0x000000000030b947 */ /* 0x000fea0003800000 */
[----:B------:R-:W-:Y:S01]  /*16b0*/  FFMA.FTZ R85, R110, R88, R91 ;  /* 0x000000586e557223 */ /* 0x000fe2000001005b */
[----:B------:R-:W-:Y:S01]  /*16c0*/  ISETP.GT.AND P0, PT, R93, RZ, PT ;  /* 0x000000ff5d00720c */ /* 0x000fe20003f04270 */
[----:B------:R-:W-:Y:S02]  /*16d0*/  HADD2.F32 R87, -RZ, R12.H1_H1 ;  /* 0x3000000cff577230 */ /* 0x000fe40000004100 */
[----:B------:R-:W-:-:S04]  /*16e0*/  FADD.FTZ R85, R108, -R85 ;  /* 0x800000556c557221 */ /* 0x000fc80000010000 */
[----:B------:R-:W-:-:S05]  /*16f0*/  FMUL.FTZ R85, R94, R85 ;  /* 0x000000555e557220 */ /* 0x000fca0000410000 */
[----:B------:R-:W-:-:S05]  /*1700*/  FSEL R85, R85, RZ, P0 ;  /* 0x000000ff55557208 */ /* 0x000fca0000000000 */
[----:B------:R-:W-:Y:S01]  /*1710*/  FMUL.FTZ R84, R85, UR16 ;  /* 0x0000001055547c20 */ /* 0x000fe20008410000 */
[----:B-----5:R-:W-:-:S03]  /*1720*/  HADD2.F32 R85, -RZ, R72.H1_H1 ;  /* 0x30000048ff557230 */ /* 0x020fc60000004100 */
[C---:B------:R-:W-:Y:S02]  /*1730*/  FMUL.FTZ R87, R84.reuse, R87 ;  /* 0x0000005754577220 */ /* 0x040fe40000410000 */
[----:B------:R-:W-:-:S03]  /*1740*/  FFMA.FTZ R53, R84, R85, R53 ;  /* 0x0000005554357223 */ /* 0x000fc60000010035 */
[----:B------:R-:W-:-:S04]  /*1750*/  F2FP.F16.F32.PACK_AB R87, RZ, R87 ;  /* 0x00000057ff57723e */ /* 0x000fc800000000ff */
[----:B------:R-:W-:-:S07]  /*1760*/  PRMT R76, R76, 0x5410, R87 ;  /* 0x000054104c4c7816 */ /* 0x000fce0000000057 */
.L_x_929:
        /* <DEDUP_REMOVED lines=13> */
.L_x_930:
        /* <DEDUP_REMOVED lines=13> */
.L_x_931:
        /* <DEDUP_REMOVED lines=13> */
.L_x_932:
        /* <DEDUP_REMOVED lines=13> */
.L_x_933:
        /* <DEDUP_REMOVED lines=13> */
.L_x_934:
        /* <DEDUP_REMOVED lines=12> */
[----:B------:R-:W-:Y:S01]  /*1c40*/  PRMT R79, R79, 0x5410, R87 ;  /* 0x000054104f4f7816 */ /* 0x000fe20000000057 */
[----:B------:R-:W-:Y:S06]  /*1c50*/  BRA `(.L_x_935) ;  /* 0x0000001000c87947 */ /* 0x000fec0003800000 */
.L_x_927:
[-CC-:B------:R-:W-:Y:S01]  /*1c60*/  FFMA.FTZ R81, R3, R88.reuse, R91.reuse ;  /* 0x0000005803517223 */ /* 0x180fe2000001005b */
[-CC-:B------:R-:W-:Y:S01]  /*1c70*/  FFMA.FTZ R83, R110, R88.reuse, R91.reuse ;  /* 0x000000586e537223 */ /* 0x180fe2000001005b */
[----:B------:R-:W-:Y:S01]  /*1c80*/  ISETP.GT.AND P0, PT, R93, RZ, PT ;  /* 0x000000ff5d00720c */ /* 0x000fe20003f04270 */
[----:B------:R-:W-:Y:S01]  /*1c90*/  FFMA.FTZ R86, R109, R88, R91 ;  /* 0x000000586d567223 */ /* 0x000fe2000001005b */
[----:B------:R-:W-:Y:S01]  /*1ca0*/  FADD.FTZ R81, R112, -R81 ;  /* 0x8000005170517221 */ /* 0x000fe20000010000 */
[----:B------:R-:W-:-:S03]  /*1cb0*/  FADD.FTZ R83, R108, -R83 ;  /* 0x800000536c537221 */ /* 0x000fc60000010000 */
[C---:B------:R-:W-:Y:S01]  /*1cc0*/  FMUL.FTZ R81, R94.reuse, R81 ;  /* 0x000000515e517220 */ /* 0x040fe20000410000 */
[----:B------:R-:W-:-:S04]  /*1cd0*/  FMUL.FTZ R83, R94, R83 ;  /* 0x000000535e537220 */ /* 0x000fc80000410000 */
[----:B------:R-:W-:Y:S02]  /*1ce0*/  FSEL R81, R81, RZ, P0 ;  /* 0x000000ff51517208 */ /* 0x000fe40000000000 */
[----:B------:R-:W-:-:S04]  /*1cf0*/  FSEL R84, R83, RZ, P0 ;  /* 0x000000ff53547208 */ /* 0x000fc80000000000 */
[----:B------:R-:W-:Y:S01]  /*1d00*/  F2FP.F16.F32.PACK_AB R80, R84, R81 ;  /* 0x000000515450723e */ /* 0x000fe200000000ff */
[----:B------:R-:W-:Y:S06]  /*1d10*/  @!P3 BRA `(.L_x_936) ;  /* 0x00000000001cb947 */ /* 0x000fec0003800000 */
[----:B------:R-:W-:Y:S02]  /*1d20*/  HADD2.F32 R82, -RZ, R12.H0_H0 ;  /* 0x2000000cff527230 */ /* 0x000fe40000004100 */
[----:B------:R-:W-:Y:S01]  /*1d30*/  FMUL.FTZ R81, R81, UR16 ;  /* 0x0000001051517c20 */ /* 0x000fe20008410000 */
[----:B-----5:R-:W-:-:S03]  /*1d40*/  HADD2.F32 R83, -RZ, R72.H0_H0 ;  /* 0x20000048ff537230 */ /* 0x020fc60000004100 */
[-C--:B------:R-:W-:Y:S02]  /*1d50*/  FMUL.FTZ R82, R82, R81.reuse ;  /* 0x0000005152527220 */ /* 0x080fe40000410000 */
[----:B------:R-:W-:-:S03]  /*1d60*/  FFMA.FTZ R52, R83, R81, R52 ;  /* 0x0000005153347223 */ /* 0x000fc60000010034 */
[----:B------:R-:W-:-:S04]  /*1d70*/  F2FP.F16.F32.PACK_AB R82, RZ, R82 ;  /* 0x00000052ff52723e */ /* 0x000fc800000000ff */
[----:B------:R-:W-:-:S07]  /*1d80*/  PRMT R76, R82, 0x7610, R76 ;  /* 0x00007610524c7816 */ /* 0x000fce000000004c */
.L_x_936:
[----:B------:R-:W-:Y:S05]  /*1d90*/  @!P3 BRA `(.L_x_937) ;  /* 0x00000000001cb947 */ /* 0x000fea0003800000 */
[----:B------:R-:W-:Y:S02]  /*1da0*/  HADD2.F32 R81, -RZ, R12.H1_H1 ;  /* 0x3000000cff517230 */ /* 0x000fe40000004100 */
[----:B------:R-:W-:Y:S01]  /*1db0*/  FMUL.FTZ R82, R84, UR16 ;  /* 0x0000001054527c20 */ /* 0x000fe20008410000 */
[----:B-----5:R-:W-:-:S03]  /*1dc0*/  HADD2.F32 R84, -RZ, R72.H1_H1 ;  /* 0x30000048ff547230 */ /* 0x020fc60000004100 */
[-C--:B------:R-:W-:Y:S02]  /*1dd0*/  FMUL.FTZ R81, R81, R82.reuse ;  /* 0x0000005251517220 */ /* 0x080fe40000410000 */
[----:B------:R-:W-:-:S03]  /*1de0*/  FFMA.FTZ R53, R84, R82, R53 ;  /* 0x0000005254357223 */ /* 0x000fc60000010035 */
[----:B------:R-:W-:-:S04]  /*1df0*/  F2FP.F16.F32.PACK_AB R81, RZ, R81 ;  /* 0x00000051ff51723e */ /* 0x000fc800000000ff */
[----:B------:R-:W-:-:S07]  /*1e00*/  PRMT R76, R76, 0x5410, R81 ;  /* 0x000054104c4c7816 */ /* 0x000fce0000000051 */
.L_x_937:
[-CC-:B------:R-:W-:Y:S01]  /*1e10*/  FFMA.FTZ R83, R102, R88.reuse, R91.reuse ;  /* 0x0000005866537223 */ /* 0x180fe2000001005b */
[----:B------:R-:W-:Y:S01]  /*1e20*/  FADD.FTZ R81, R103, -R86 ;  /* 0x8000005667517221 */ /* 0x000fe20000010000 */
[-CC-:B------:R-:W-:Y:S01]  /*1e30*/  FFMA.FTZ R82, R101, R88.reuse, R91.reuse ;  /* 0x0000005865527223 */ /* 0x180fe2000001005b */
[-C--:B------:R-:W-:Y:S01]  /*1e40*/  FFMA.FTZ R84, R98, R88.reuse, R91 ;  /* 0x0000005862547223 */ /* 0x080fe2000001005b */
[----:B------:R-:W-:Y:S01]  /*1e50*/  FADD.FTZ R83, R100, -R83 ;  /* 0x8000005364537221 */ /* 0x000fe20000010000 */
[-CC-:B------:R-:W-:Y:S01]  /*1e60*/  FFMA.FTZ R90, R113, R88.reuse, R91.reuse ;  /* 0x00000058715a7223 */ /* 0x180fe2000001005b */
[----:B------:R-:W-:Y:S01]  /*1e70*/  FFMA.FTZ R133, R116, R88, R91 ;  /* 0x0000005874857223 */ /* 0x000fe2000001005b */
[C---:B------:R-:W-:Y:S01]  /*1e80*/  FMUL.FTZ R81, R94.reuse, R81 ;  /* 0x000000515e517220 */ /* 0x040fe20000410000 */
[----:B------:R-:W-:Y:S01]  /*1e90*/  FMUL.FTZ R83, R94, R83 ;  /* 0x000000535e537220 */ /* 0x000fe20000410000 */
[----:B------:R-:W-:Y:S01]  /*1ea0*/  FADD.FTZ R85, R99, -R82 ;  /* 0x8000005263557221 */ /* 0x000fe20000010000 */
[----:B------:R-:W-:Y:S01]  /*1eb0*/  FADD.FTZ R87, R95, -R84 ;  /* 0x800000545f577221 */ /* 0x000fe20000010000 */
[----:B------:R-:W-:Y:S01]  /*1ec0*/  FADD.FTZ R97, R111, -R90 ;  /* 0x8000005a6f617221 */ /* 0x000fe20000010000 */
[----:B------:R-:W-:Y:S01]  /*1ed0*/  FADD.FTZ R133, R114, -R133 ;  /* 0x8000008572857221 */ /* 0x000fe20000010000 */
[----:B------:R-:W-:Y:S01]  /*1ee0*/  FSEL R84, R83, RZ, P0 ;  /* 0x000000ff53547208 */ /* 0x000fe20000000000 */
[C---:B------:R-:W-:Y:S01]  /*1ef0*/  FMUL.FTZ R85, R94.reuse, R85 ;  /* 0x000000555e557220 */ /* 0x040fe20000410000 */
[C---:B------:R-:W-:Y:S01]  /*1f00*/  FMUL.FTZ R87, R94.reuse, R87 ;  /* 0x000000575e577220 */ /* 0x040fe20000410000 */
[C---:B------:R-:W-:Y:S01]  /*1f10*/  FMUL.FTZ R97, R94.reuse, R97 ;  /* 0x000000615e617220 */ /* 0x040fe20000410000 */
[----:B------:R-:W-:Y:S01]  /*1f20*/  FMUL.FTZ R133, R94, R133 ;  /* 0x000000855e857220 */ /* 0x000fe20000410000 */
[----:B------:R-:W-:Y:S01]  /*1f30*/  FSEL R83, R81, RZ, P0 ;  /* 0x000000ff51537208 */ /* 0x000fe20000000000 */
        /* <DEDUP_REMOVED lines=8> */
.L_x_938:
        /* <DEDUP_REMOVED lines=8> */
.L_x_939:
[----:B------:R-:W-:Y:S02]  /*2040*/  F2FP.F16.F32.PACK_AB R81, R84, R83 ;  /* 0x000000535451723e */ /* 0x000fe400000000ff */
[----:B------:R-:W-:Y:S02]  /*2050*/  FSEL R84, R87, RZ, P0 ;  /* 0x000000ff57547208 */ /* 0x000fe40000000000 */
[----:B------:R-:W-:Y:S02]  /*2060*/  FSEL R97, R97, RZ, P0 ;  /* 0x000000ff61617208 */ /* 0x000fe40000000000 */
[----:B------:R-:W-:Y:S02]  /*2070*/  FSEL R86, R133, RZ, P0 ;  /* 0x000000ff85567208 */ /* 0x000fe40000000000 */
        /* <DEDUP_REMOVED lines=9> */
.L_x_940:
        /* <DEDUP_REMOVED lines=8> */
.L_x_941:
[----:B------:R-:W-:Y:S05]  /*2190*/  @!P3 BRA `(.L_x_942) ;  /* 0x00000000001cb947 */ /* 0x000fea0003800000 */
[----:B------:R-:W-:Y:S02]  /*21a0*/  HADD2.F32 R82, -RZ, R15.H0_H0 ;  /* 0x2000000fff527230 */ /* 0x000fe40000004100 */
[----:B------:R-:W-:Y:S01]  /*21b0*/  FMUL.FTZ R83, R97, UR16 ;  /* 0x0000001061537c20 */ /* 0x000fe20008410000 */
[----:B-----5:R-:W-:-:S03]  /*21c0*/  HADD2.F32 R87, -RZ, R75.H0_H0 ;  /* 0x2000004bff577230 */ /* 0x020fc60000004100 */
[-C--:B------:R-:W-:Y:S02]  /*21d0*/  FMUL.FTZ R82, R82, R83.reuse ;  /* 0x0000005352527220 */ /* 0x080fe40000410000 */
[----:B------:R-:W-:-:S03]  /*21e0*/  FFMA.FTZ R50, R87, R83, R50 ;  /* 0x0000005357327223 */ /* 0x000fc60000010032 */
[----:B------:R-:W-:-:S04]  /*21f0*/  F2FP.F16.F32.PACK_AB R82, RZ, R82 ;  /* 0x00000052ff52723e */ /* 0x000fc800000000ff */
[----:B------:R-:W-:-:S07]  /*2200*/  PRMT R79, R82, 0x7610, R79 ;  /* 0x00007610524f7816 */ /* 0x000fce000000004f */
.L_x_942:
[----:B------:R-:W-:Y:S02]  /*2210*/  F2FP.F16.F32.PACK_AB R82, R84, R85 ;  /* 0x000000555452723e */ /* 0x000fe400000000ff */
[----:B------:R-:W-:Y:S01]  /*2220*/  F2FP.F16.F32.PACK_AB R83, R86, R97 ;  /* 0x000000615653723e */ /* 0x000fe200000000ff */
[----:B------:R-:W-:Y:S06]  /*2230*/  @!P3 BRA `(.L_x_935) ;  /* 0x0000000c0050b947 */ /* 0x000fec0003800000 */
[----:B------:R-:W-:Y:S02]  /*2240*/  HADD2.F32 R85, -RZ, R15.H1_H1 ;  /* 0x3000000fff557230 */ /* 0x000fe40000004100 */
[----:B------:R-:W-:Y:S01]  /*2250*/  FMUL.FTZ R84, R86, UR16 ;  /* 0x0000001056547c20 */ /* 0x000fe20008410000 */
[----:B-----5:R-:W-:-:S03]  /*2260*/  HADD2.F32 R86, -RZ, R75.H1_H1 ;  /* 0x3000004bff567230 */ /* 0x020fc60000004100 */
[-C--:B------:R-:W-:Y:S02]  /*2270*/  FMUL.FTZ R85, R85, R84.reuse ;  /* 0x0000005455557220 */ /* 0x080fe40000410000 */
[----:B------:R-:W-:-:S03]  /*2280*/  FFMA.FTZ R51, R86, R84, R51 ;  /* 0x0000005456337223 */ /* 0x000fc60000010033 */
[----:B------:R-:W-:-:S04]  /*2290*/  F2FP.F16.F32.PACK_AB R85, RZ, R85 ;  /* 0x00000055ff55723e */ /* 0x000fc800000000ff */
[----:B------:R-:W-:Y:S01]  /*22a0*/  PRMT R79, R79, 0x5410, R85 ;  /* 0x000054104f4f7816 */ /* 0x000fe20000000055 */
[----:B------:R-:W-:Y:S06]  /*22b0*/  BRA `(.L_x_935) ;  /* 0x0000000c00307947 */ /* 0x000fec0003800000 */
.L_x_926:
        /* <DEDUP_REMOVED lines=8> */
[----:B------:R-:W-:Y:S02]  /*2340*/  HADD2.F32 R85, -RZ, R8.H0_H0 ;  /* 0x20000008ff557230 */ /* 0x000fe40000004100 */
[----:B------:R-:W-:Y:S02]  /*2350*/  HADD2.F32 R84, -RZ, R12.H0_H0 ;  /* 0x2000000cff547230 */ /* 0x000fe40000004100 */
[----:B------:R-:W-:-:S04]  /*2360*/  @P0 FADD.FTZ R87, R112, -R87 ;  /* 0x8000005770570221 */ /* 0x000fc80000010000 */
[----:B------:R-:W-:Y:S01]  /*2370*/  @P0 FFMA.FTZ R85, R94, R87, R85 ;  /* 0x000000575e550223 */ /* 0x000fe20000010055 */
[----:B-----5:R-:W-:-:S03]  /*2380*/  HADD2.F32 R87, -RZ, R72.H0_H0 ;  /* 0x20000048ff577230 */ /* 0x020fc60000004100 */
[----:B------:R-:W-:-:S04]  /*2390*/  FMUL.FTZ R85, R85, UR16 ;  /* 0x0000001055557c20 */ /* 0x000fc80008410000 */
[-C--:B------:R-:W-:Y:S01]  /*23a0*/  FMUL.FTZ R84, R84, R85.reuse ;  /* 0x0000005554547220 */ /* 0x080fe20000410000 */
[----:B------:R-:W-:-:S04]  /*23b0*/  FFMA.FTZ R52, R87, R85, R52 ;  /* 0x0000005557347223 */ /* 0x000fc80000010034 */
[----:B------:R-:W-:-:S04]  /*23c0*/  F2FP.F16.F32.PACK_AB R84, RZ, R84 ;  /* 0x00000054ff54723e */ /* 0x000fc800000000ff */
[----:B------:R-:W-:-:S07]  /*23d0*/  PRMT R76, R84, 0x7610, R76 ;  /* 0x00007610544c7816 */ /* 0x000fce000000004c */
.L_x_944:
[----:B------:R-:W-:Y:S05]  /*23e0*/  @!P3 BRA `(.L_x_945) ;  /* 0x00000000002cb947 */ /* 0x000fea0003800000 */
[----:B------:R-:W-:Y:S01]  /*23f0*/  @P0 FFMA.FTZ R87, R110, R88, R91 ;  /* 0x000000586e570223 */ /* 0x000fe2000001005b */
[----:B------:R-:W-:Y:S02]  /*2400*/  HADD2.F32 R85, -RZ, R8.H1_H1 ;  /* 0x30000008ff557230 */ /* 0x000fe40000004100 */
[----:B-----5:R-:W-:Y:S02]  /*2410*/  HADD2.F32 R86, -RZ, R72.H1_H1 ;  /* 0x30000048ff567230 */ /* 0x020fe40000004100 */
[----:B------:R-:W-:-:S04]  /*2420*/  @P0 FADD.FTZ R87, R108, -R87 ;  /* 0x800000576c570221 */ /* 0x000fc80000010000 */
[----:B------:R-:W-:Y:S01]  /*2430*/  @P0 FFMA.FTZ R85, R94, R87, R85 ;  /* 0x000000575e550223 */ /* 0x000fe20000010055 */
[----:B------:R-:W-:-:S03]  /*2440*/  HADD2.F32 R87, -RZ, R12.H1_H1 ;  /* 0x3000000cff577230 */ /* 0x000fc60000004100 */
[----:B------:R-:W-:-:S04]  /*2450*/  FMUL.FTZ R84, R85, UR16 ;  /* 0x0000001055547c20 */ /* 0x000fc80008410000 */
[-C--:B------:R-:W-:Y:S01]  /*2460*/  FMUL.FTZ R85, R87, R84.reuse ;  /* 0x0000005457557220 */ /* 0x080fe20000410000 */
[----:B------:R-:W-:-:S04]  /*2470*/  FFMA.FTZ R53, R86, R84, R53 ;  /* 0x0000005456357223 */ /* 0x000fc80000010035 */
[----:B------:R-:W-:-:S04]  /*2480*/  F2FP.F16.F32.PACK_AB R85, RZ, R85 ;  /* 0x00000055ff55723e */ /* 0x000fc800000000ff */
[----:B------:R-:W-:-:S07]  /*2490*/  PRMT R76, R76, 0x5410, R85 ;  /* 0x000054104c4c7816 */ /* 0x000fce0000000055 */
.L_x_945:
[----:B------:R-:W-:Y:S05]  /*24a0*/  @!P3 BRA `(.L_x_946) ;  /* 0x00000000002cb947 */ /* 0x000fea0003800000 */
[----:B------:R-:W-:Y:S01]  /*24b0*/  @P0 FFMA.FTZ R84, R109, R88, R91 ;  /* 0x000000586d540223 */ /* 0x000fe2000001005b */
[----:B------:R-:W-:Y:S02]  /*24c0*/  HADD2.F32 R85, -RZ, R9.H0_H0 ;  /* 0x20000009ff557230 */ /* 0x000fe40000004100 */
[----:B-----5:R-:W-:Y:S02]  /*24d0*/  HADD2.F32 R87, -RZ, R73.H0_H0 ;  /* 0x20000049ff577230 */ /* 0x020fe40000004100 */
[----:B------:R-:W-:-:S04]  /*24e0*/  @P0 FADD.FTZ R84, R103, -R84 ;  /* 0x8000005467540221 */ /* 0x000fc80000010000 */
[----:B------:R-:W-:Y:S01]  /*24f0*/  @P0 FFMA.FTZ R85, R94, R84, R85 ;  /* 0x000000545e550223 */ /* 0x000fe20000010055 */
[----:B------:R-:W-:-:S03]  /*2500*/  HADD2.F32 R84, -RZ, R13.H0_H0 ;  /* 0x2000000dff547230 */ /* 0x000fc60000004100 */
[----:B------:R-:W-:-:S04]  /*2510*/  FMUL.FTZ R85, R85, UR16 ;  /* 0x0000001055557c20 */ /* 0x000fc80008410000 */
[-C--:B------:R-:W-:Y:S01]  /*2520*/  FMUL.FTZ R84, R84, R85.reuse ;  /* 0x0000005554547220 */ /* 0x080fe20000410000 */
[----:B------:R-:W-:-:S04]  /*2530*/  FFMA.FTZ R54, R87, R85, R54 ;  /* 0x0000005557367223 */ /* 0x000fc80000010036 */
[----:B------:R-:W-:-:S04]  /*2540*/  F2FP.F16.F32.PACK_AB R84, RZ, R84 ;  /* 0x00000054ff54723e */ /* 0x000fc800000000ff */
[----:B------:R-:W-:-:S07]  /*2550*/  PRMT R77, R84, 0x7610, R77 ;  /* 0x00007610544d7816 */ /* 0x000fce000000004d */
.L_x_946:
        /* <DEDUP_REMOVED lines=12> */
.L_x_947:
        /* <DEDUP_REMOVED lines=12> */
.L_x_948:
[----:B------:R-:W-:Y:S05]  /*26e0*/  @!P3 BRA `(.L_x_949) ;  /* 0x00000000002cb947 */ /* 0x000fea0003800000 */
[----:B------:R-:W-:Y:S01]  /*26f0*/  @P0 FFMA.FTZ R84, R98, R88, R91 ;  /* 0x0000005862540223 */ /* 0x000fe2000001005b */
[----:B------:R-:W-:Y:S02]  /*2700*/  HADD2.F32 R85, -RZ, R10.H1_H1 ;  /* 0x3000000aff557230 */ /* 0x000fe40000004100 */
[----:B------:R-:W-:Y:S02]  /*2710*/  HADD2.F32 R87, -RZ, R14.H1_H1 ;  /* 0x3000000eff577230 */ /* 0x000fe40000004100 */
[----:B------:R-:W-:Y:S01]  /*2720*/  @P0 FADD.FTZ R84, R95, -R84 ;  /* 0x800000545f540221 */ /* 0x000fe20000010000 */
[----:B-----5:R-:W-:-:S03]  /*2730*/  HADD2.F32 R86, -RZ, R74.H1_H1 ;  /* 0x3000004aff567230 */ /* 0x020fc60000004100 */
[----:B------:R-:W-:-:S04]  /*2740*/  @P0 FFMA.FTZ R85, R94, R84, R85 ;  /* 0x000000545e550223 */ /* 0x000fc80000010055 */
[----:B------:R-:W-:-:S04]  /*2750*/  FMUL.FTZ R84, R85, UR16 ;  /* 0x0000001055547c20 */ /* 0x000fc80008410000 */
[-C--:B------:R-:W-:Y:S01]  /*2760*/  FMUL.FTZ R85, R87, R84.reuse ;  /* 0x0000005457557220 */ /* 0x080fe20000410000 */
[----:B------:R-:W-:-:S04]  /*2770*/  FFMA.FTZ R49, R86, R84, R49 ;  /* 0x0000005456317223 */ /* 0x000fc80000010031 */
[----:B------:R-:W-:-:S04]  /*2780*/  F2FP.F16.F32.PACK_AB R85, RZ, R85 ;  /* 0x00000055ff55723e */ /* 0x000fc800000000ff */
[----:B------:R-:W-:-:S07]  /*2790*/  PRMT R78, R78, 0x5410, R85 ;  /* 0x000054104e4e7816 */ /* 0x000fce0000000055 */
.L_x_949:
        /* <DEDUP_REMOVED lines=12> */
.L_x_950:
        /* <DEDUP_REMOVED lines=11> */
[----:B------:R-:W-:Y:S01]  /*2910*/  PRMT R79, R79, 0x5410, R85 ;  /* 0x000054104f4f7816 */ /* 0x000fe20000000055 */
[----:B------:R-:W-:Y:S06]  /*2920*/  BRA `(.L_x_935) ;  /* 0x0000000400947947 */ /* 0x000fec0003800000 */
.L_x_943:
[----:B------:R-:W-:Y:S01]  /*2930*/  ISETP.GT.AND P0, PT, R93, RZ, PT ;  /* 0x000000ff5d00720c */ /* 0x000fe20003f04270 */
[--C-:B------:R-:W-:Y:S02]  /*2940*/  HADD2.F32 R133, -RZ, R9.reuse.H0_H0 ;  /* 0x20000009ff857230 */ /* 0x100fe40000004100 */
[----:B------:R-:W-:Y:S01]  /*2950*/  @P4 FFMA.FTZ R81, R3, R88, R91 ;  /* 0x0000005803514223 */ /* 0x000fe2000001005b */
[--C-:B------:R-:W-:Y:S02]  /*2960*/  HADD2.F32 R97, -RZ, R8.reuse.H0_H0 ;  /* 0x20000008ff617230 */ /* 0x100fe40000004100 */
[----:B------:R-:W-:Y:S02]  /*2970*/  HADD2.F32 R86, -RZ, R8.H1_H1 ;  /* 0x30000008ff567230 */ /* 0x000fe40000004100 */
[----:B------:R-:W-:Y:S01]  /*2980*/  @P4 FADD.FTZ R81, R112, -R81 ;  /* 0x8000005170514221 */ /* 0x000fe20000010000 */
[----:B------:R-:W-:Y:S02]  /*2990*/  HADD2.F32 R90, -RZ, R9.H1_H1 ;  /* 0x30000009ff5a7230 */ /* 0x000fe40000004100 */
[----:B------:R-:W-:-:S02]  /*29a0*/  HADD2.F32 R87, -RZ, R10.H0_H0 ;  /* 0x2000000aff577230 */ /* 0x000fc40000004100 */
[----:B------:R-:W-:Y:S01]  /*29b0*/  @P4 FFMA.FTZ R97, R94, R81, R97 ;  /* 0x000000515e614223 */ /* 0x000fe20000010061 */
[----:B------:R-:W-:Y:S02]  /*29c0*/  HADD2.F32 R82, -RZ, R10.H1_H1 ;  /* 0x3000000aff527230 */ /* 0x000fe40000004100 */
        /* <DEDUP_REMOVED lines=8> */
[----:B------:R-:W-:Y:S01]  /*2a50*/  @P0 FFMA.FTZ R133, R94, R80, R133 ;  /* 0x000000505e850223 */ /* 0x000fe20000010085 */
[-CC-:B------:R-:W-:Y:S01]  /*2a60*/  @P0 FFMA.FTZ R80, R101, R88.reuse, R91.reuse ;  /* 0x0000005865500223 */ /* 0x180fe2000001005b */
[----:B------:R-:W-:Y:S01]  /*2a70*/  @P0 FFMA.FTZ R135, R116, R88, R91 ;  /* 0x0000005874870223 */ /* 0x000fe2000001005b */
[C---:B------:R-:W-:Y:S01]  /*2a80*/  @P0 FFMA.FTZ R86, R94.reuse, R83, R86 ;  /* 0x000000535e560223 */ /* 0x040fe20000010056 */
[----:B------:R-:W-:Y:S01]  /*2a90*/  @P0 FFMA.FTZ R90, R94, R85, R90 ;  /* 0x000000555e5a0223 */ /* 0x000fe2000001005a */
[----:B------:R-:W-:-:S02]  /*2aa0*/  HADD2.F32 R83, -RZ, R11.H0_H0 ;  /* 0x2000000bff537230 */ /* 0x000fc40000004100 */
[----:B------:R-:W-:Y:S01]  /*2ab0*/  @P0 FADD.FTZ R80, R99, -R80 ;  /* 0x8000005063500221 */ /* 0x000fe20000010000 */
[----:B------:R-:W-:Y:S02]  /*2ac0*/  HADD2.F32 R85, -RZ, R11.H1_H1 ;  /* 0x3000000bff557230 */ /* 0x000fe40000004100 */
[----:B------:R-:W-:Y:S01]  /*2ad0*/  @P0 FADD.FTZ R81, R95, -R84 ;  /* 0x800000545f510221 */ /* 0x000fe20000010000 */
[----:B------:R-:W-:Y:S01]  /*2ae0*/  @P0 FADD.FTZ R96, R111, -R96 ;  /* 0x800000606f600221 */ /* 0x000fe20000010000 */
[----:B------:R-:W-:Y:S01]  /*2af0*/  @P0 FADD.FTZ R84, R114, -R135 ;  /* 0x8000008772540221 */ /* 0x000fe20000010000 */
[C---:B------:R-:W-:Y:S01]  /*2b00*/  @P0 FFMA.FTZ R87, R94.reuse, R80, R87 ;  /* 0x000000505e570223 */ /* 0x040fe20000010057 */
[C---:B------:R-:W-:Y:S01]  /*2b10*/  @P0 FFMA.FTZ R82, R94.reuse, R81, R82 ;  /* 0x000000515e520223 */ /* 0x040fe20000010052 */
[C---:B------:R-:W-:Y:S01]  /*2b20*/  @P0 FFMA.FTZ R83, R94.reuse, R96, R83 ;  /* 0x000000605e530223 */ /* 0x040fe20000010053 */
[----:B------:R-:W-:Y:S01]  /*2b30*/  @P0 FFMA.FTZ R85, R94, R84, R85 ;  /* 0x000000545e550223 */ /* 0x000fe20000010055 */
[----:B------:R-:W-:-:S02]  /*2b40*/  F2FP.F16.F32.PACK_AB R80, R86, R97 ;  /* 0x000000615650723e */ /* 0x000fc400000000ff */
        /* <DEDUP_REMOVED lines=9> */
.L_x_951:
        /* <DEDUP_REMOVED lines=8> */
.L_x_952:
        /* <DEDUP_REMOVED lines=8> */
.L_x_953:
        /* <DEDUP_REMOVED lines=8> */
.L_x_954:
        /* <DEDUP_REMOVED lines=8> */
.L_x_955:
        /* <DEDUP_REMOVED lines=8> */
.L_x_956:
        /* <DEDUP_REMOVED lines=8> */
.L_x_957:
        /* <DEDUP_REMOVED lines=9> */
[----:B------:R-:W-:-:S07]  /*2f70*/  PRMT R79, R79, 0x5410, R85 ;  /* 0x000054104f4f7816 */ /* 0x000fce0000000055 */
.L_x_935:
[----:B------:R-:W-:Y:S01]  /*2f80*/  ISETP.NE.U32.AND P0, PT, RZ, UR4, PT ;  /* 0x00000004ff007c0c */ /* 0x000fe2000bf05070 */
[----:B------:R-:W0:Y:S03]  /*2f90*/  @P3 LDC.64 R84, c[0x0][0x468] ;  /* 0x00011a00ff543b82 */ /* 0x000e260000000a00 */
[----:B------:R-:W-:-:S13]  /*2fa0*/  ISETP.NE.AND.EX P0, PT, RZ, UR5, PT, P0 ;  /* 0x00000005ff007c0c */ /* 0x000fda000bf05300 */
[----:B------:R-:W1:Y:S01]  /*2fb0*/  @P0 LDC.64 R86, c[0x0][0x478] ;  /* 0x00011e00ff560b82 */ /* 0x000e620000000a00 */
[C---:B0-----:R-:W-:Y:S01]  /*2fc0*/  @P3 IMAD.WIDE.U32 R84, R131.reuse, 0x10, R84 ;  /* 0x0000001083543825 */ /* 0x041fe200078e0054 */
[----:B------:R-:W-:-:S03]  /*2fd0*/  IADD3 R131, PT, PT, R131, 0x80, RZ ;  /* 0x0000008083837810 */ /* 0x000fc60007ffe0ff */
[----:B-1----:R-:W-:-:S05]  /*2fe0*/  @P0 IMAD.WIDE.U32 R86, R89, 0x10, R86 ;  /* 0x0000001059560825 */ /* 0x002fca00078e0056 */
[----:B------:R0:W-:Y:S04]  /*2ff0*/  @P0 STG.E.128 desc[UR10][R86.64], R80 ;  /* 0x0000005056000986 */ /* 0x0001e8000c101d0a */
[----:B------:R0:W-:Y:S01]  /*3000*/  @P3 STG.E.128 desc[UR10][R84.64], R76 ;  /* 0x0000004c54003986 */ /* 0x0001e2000c101d0a */
[----:B------:R-:W-:Y:S05]  /*3010*/  @!P3 BRA `(.L_x_958) ;  /* 0x00000000000cb947 */ /* 0x000fea0003800000 */
[----:B-----5:R-:W1:Y:S02]  /*3020*/  LDC.64 R72, c[0x0][0x390] ;  /* 0x0000e400ff487b82 */ /* 0x020e640000000a00 */
[----:B-1----:R-:W-:-:S06]  /*3030*/  IMAD.WIDE.U32 R72, R131, 0x10, R72 ;  /* 0x0000001083487825 */ /* 0x002fcc00078e0048 */
[----:B------:R-:W5:Y:S02]  /*3040*/  LDG.E.128 R72, desc[UR10][R72.64] ;  /* 0x0000000a48487981 */ /* 0x000f64000c1e1d00 */
.L_x_958:
[----:B------:R-:W-:Y:S05]  /*3050*/  @!P1 BRA `(.L_x_959) ;  /* 0x0000000c00249947 */ /* 0x000fea0003800000 */
[----:B------:R-:W-:Y:S05]  /*3060*/  @!P0 BRA `(.L_x_960) ;  /* 0x0000000400988947 */ /* 0x000fea0003800000 */
[----:B------:R-:W-:Y:S01]  /*3070*/  ISETP.GT.AND P1, PT, R93, RZ, PT ;  /* 0x000000ff5d00720c */ /* 0x000fe20003f24270 */
[----:B------:R-:W-:Y:S02]  /*3080*/  HADD2.F32 R93, -RZ, R5.H0_H0 ;  /* 0x20000005ff5d7230 */ /* 0x000fe40000004100 */
[----:B0-----:R-:W-:Y:S02]  /*3090*/  HADD2.F32 R86, -RZ, R4.H1_H1 ;  /* 0x30000004ff567230 */ /* 0x001fe40000004100 */
[----:B------:R-:W-:Y:S02]  /*30a0*/  HADD2.F32 R85, -RZ, R7.H1_H1 ;  /* 0x30000007ff557230 */ /* 0x000fe40000004100 */
[----:B------:R-:W-:-:S06]  /*30b0*/  HADD2.F32 R87, -RZ, R6.H0_H0 ;  /* 0x20000006ff577230 */ /* 0x000fcc0000004100 */
        /* <DEDUP_REMOVED lines=8> */
[----:B------:R-:W-:Y:S01]  /*3140*/  @P1 FADD.FTZ R81, R115, -R82 ;  /* 0x8000005273511221 */ /* 0x000fe20000010000 */
[----:B------:R-:W-:Y:S02]  /*3150*/  HADD2.F32 R91, -RZ, R4.H0_H0 ;  /* 0x20000004ff5b7230 */ /* 0x000fe40000004100 */
[----:B------:R-:W-:Y:S01]  /*3160*/  @P1 FADD.FTZ R82, R120, -R83 ;  /* 0x8000005378521221 */ /* 0x000fe20000010000 */
[----:B------:R-:W-:-:S02]  /*3170*/  HADD2.F32 R88, -RZ, R5.H1_H1 ;  /* 0x30000005ff587230 */ /* 0x000fc40000004100 */
[----:B------:R-:W-:Y:S01]  /*3180*/  @P1 FADD.FTZ R80, R117, -R80 ;  /* 0x8000005075501221 */ /* 0x000fe20000010000 */
[----:B------:R-:W-:Y:S01]  /*3190*/  @P1 FADD.FTZ R83, R123, -R84 ;  /* 0x800000547b531221 */ /* 0x000fe20000010000 */
[C---:B------:R-:W-:Y:S01]  /*31a0*/  @P1 FFMA.FTZ R93, R94.reuse, R82, R93 ;  /* 0x000000525e5d1223 */ /* 0x040fe2000001005d */
[C---:B------:R-:W-:Y:S01]  /*31b0*/  @P1 FFMA.FTZ R86, R94.reuse, R81, R86 ;  /* 0x000000515e561223 */ /* 0x040fe20000010056 */
[C---:B------:R-:W-:Y:S01]  /*31c0*/  @P1 FFMA.FTZ R91, R94.reuse, R80, R91 ;  /* 0x000000505e5b1223 */ /* 0x040fe2000001005b */
[----:B------:R-:W-:Y:S01]  /*31d0*/  @P1 FFMA.FTZ R88, R94, R83, R88 ;  /* 0x000000535e581223 */ /* 0x000fe20000010058 */
[----:B------:R-:W-:Y:S02]  /*31e0*/  HADD2.F32 R82, -RZ, R6.H1_H1 ;  /* 0x30000006ff527230 */ /* 0x000fe40000004100 */
[----:B------:R-:W-:Y:S01]  /*31f0*/  @P1 FADD.FTZ R80, R130, -R135 ;  /* 0x8000008782501221 */ /* 0x000fe20000010000 */
[----:B------:R-:W-:Y:S02]  /*3200*/  HADD2.F32 R83, -RZ, R7.H0_H0 ;  /* 0x20000007ff537230 */ /* 0x000fe40000004100 */
        /* <DEDUP_REMOVED lines=13> */
[----:B------:R-:W-:Y:S02]  /*32e0*/  FMUL.FTZ R84, R91, R84 ;  /* 0x000000545b547220 */ /* 0x000fe40000410000 */
[----:B------:R-:W-:-:S03]  /*32f0*/  FFMA.FTZ R44, R97, R91, R44 ;  /* 0x0000005b612c7223 */ /* 0x000fc6000001002c */
[----:B------:R-:W-:-:S04]  /*3300*/  F2FP.F16.F32.PACK_AB R84, RZ, R84 ;  /* 0x00000054ff54723e */ /* 0x000fc800000000ff */
[----:B------:R-:W-:-:S07]  /*3310*/  PRMT R76, R84, 0x7610, R76 ;  /* 0x00007610544c7816 */ /* 0x000fce000000004c */
.L_x_961:
[----:B------:R-:W-:Y:S05]  /*3320*/  @!P3 BRA `(.L_x_962) ;  /* 0x00000000001cb947 */ /* 0x000fea0003800000 */
[----:B------:R-:W-:Y:S02]  /*3330*/  HADD2.F32 R91, -RZ, R16.H1_H1 ;  /* 0x30000010ff5b7230 */ /* 0x000fe40000004100 */
[----:B------:R-:W-:Y:S01]  /*3340*/  FMUL.FTZ R86, R86, UR16 ;  /* 0x0000001056567c20 */ /* 0x000fe20008410000 */
[----:B-----5:R-:W-:-:S03]  /*3350*/  HADD2.F32 R84, -RZ, R72.H1_H1 ;  /* 0x30000048ff547230 */ /* 0x020fc60000004100 */
[----:B------:R-:W-:Y:S02]  /*3360*/  FMUL.FTZ R91, R86, R91 ;  /* 0x0000005b565b7220 */ /* 0x000fe40000410000 */
[----:B------:R-:W-:-:S03]  /*3370*/  FFMA.FTZ R45, R84, R86, R45 ;  /* 0x00000056542d7223 */ /* 0x000fc6000001002d */
[----:B------:R-:W-:-:S04]  /*3380*/  F2FP.F16.F32.PACK_AB R91, RZ, R91 ;  /* 0x0000005bff5b723e */ /* 0x000fc800000000ff */
[----:B------:R-:W-:-:S07]  /*3390*/  PRMT R76, R76, 0x5410, R91 ;  /* 0x000054104c4c7816 */ /* 0x000fce000000005b */
.L_x_962:
[----:B------:R-:W-:Y:S05]  /*33a0*/  @!P3 BRA `(.L_x_963) ;  /* 0x00000000001cb947 */ /* 0x000fea0003800000 */
[----:B------:R-:W-:Y:S02]  /*33b0*/  HADD2.F32 R84, -RZ, R17.H0_H0 ;  /* 0x20000011ff547230 */ /* 0x000fe40000004100 */
[----:B------:R-:W-:Y:S01]  /*33c0*/  FMUL.FTZ R93, R93, UR16 ;  /* 0x000000105d5d7c20 */ /* 0x000fe20008410000 */
[----:B-----5:R-:W-:-:S03]  /*33d0*/  HADD2.F32 R91, -RZ, R73.H0_H0 ;  /* 0x20000049ff5b7230 */ /* 0x020fc60000004100 */
[----:B------:R-:W-:Y:S02]  /*33e0*/  FMUL.FTZ R84, R93, R84 ;  /* 0x000000545d547220 */ /* 0x000fe40000410000 */
[----:B------:R-:W-:-:S03]  /*33f0*/  FFMA.FTZ R46, R91, R93, R46 ;  /* 0x0000005d5b2e7223 */ /* 0x000fc6000001002e */
[----:B------:R-:W-:-:S04]  /*3400*/  F2FP.F16.F32.PACK_AB R84, RZ, R84 ;  /* 0x00000054ff54723e */ /* 0x000fc800000000ff */
[----:B------:R-:W-:-:S07]  /*3410*/  PRMT R77, R84, 0x7610, R77 ;  /* 0x00007610544d7816 */ /* 0x000fce000000004d */
.L_x_963:
        /* <DEDUP_REMOVED lines=8> */
.L_x_964:
        /* <DEDUP_REMOVED lines=8> */
.L_x_965:
        /* <DEDUP_REMOVED lines=8> */
.L_x_966:
        /* <DEDUP_REMOVED lines=8> */
.L_x_967:
[----:B------:R-:W-:Y:S02]  /*3620*/  F2FP.F16.F32.PACK_AB R82, R82, R87 ;  /* 0x000000575252723e */ /* 0x000fe400000000ff */
[----:B------:R-:W-:Y:S01]  /*3630*/  F2FP.F16.F32.PACK_AB R83, R85, R83 ;  /* 0x000000535553723e */ /* 0x000fe200000000ff */
[----:B------:R-:W-:Y:S06]  /*3640*/  @!P3 BRA `(.L_x_968) ;  /* 0x0000001000e4b947 */ /* 0x000fec0003800000 */
[----:B------:R-:W-:Y:S02]  /*3650*/  HADD2.F32 R87, -RZ, R19.H1_H1 ;  /* 0x30000013ff577230 */ /* 0x000fe40000004100 */
[----:B------:R-:W-:Y:S01]  /*3660*/  FMUL.FTZ R84, R85, UR16 ;  /* 0x0000001055547c20 */ /* 0x000fe20008410000 */
[----:B-----5:R-:W-:-:S03]  /*3670*/  HADD2.F32 R86, -RZ, R75.H1_H1 ;  /* 0x3000004bff567230 */ /* 0x020fc60000004100 */
[----:B------:R-:W-:Y:S02]  /*3680*/  FMUL.FTZ R87, R84, R87 ;  /* 0x0000005754577220 */ /* 0x000fe40000410000 */
[----:B------:R-:W-:-:S03]  /*3690*/  FFMA.FTZ R43, R86, R84, R43 ;  /* 0x00000054562b7223 */ /* 0x000fc6000001002b */
[----:B------:R-:W-:-:S04]  /*36a0*/  F2FP.F16.F32.PACK_AB R87, RZ, R87 ;  /* 0x00000057ff57723e */ /* 0x000fc800000000ff */
[----:B------:R-:W-:Y:S01]  /*36b0*/  PRMT R79, R79, 0x5410, R87 ;  /* 0x000054104f4f7816 */ /* 0x000fe20000000057 */
[----:B------:R-:W-:Y:S06]  /*36c0*/  BRA `(.L_x_968) ;  /* 0x0000001000c47947 */ /* 0x000fec0003800000 */
.L_x_960:
[----:B------:R-:W-:Y:S01]  /*36d0*/  ISETP.GT.AND P1, PT, R93, RZ, PT ;  /* 0x000000ff5d00720c */ /* 0x000fe20003f24270 */
[----:B------:R-:W-:-:S12]  /*36e0*/  @!P3 BRA `(.L_x_969) ;  /* 0x00000000002cb947 */ /* 0x000fd80003800000 */
[----:B0-----:R-:W-:Y:S01]  /*36f0*/  @P1 FFMA.FTZ R84, R119, R88, R91 ;  /* 0x0000005877541223 */ /* 0x001fe2000001005b */
        /* <DEDUP_REMOVED lines=10> */
.L_x_969:
[----:B------:R-:W-:Y:S05]  /*37a0*/  @!P3 BRA `(.L_x_970) ;  /* 0x00000000002cb947 */ /* 0x000fea0003800000 */
[----:B0-----:R-:W-:Y:S01]  /*37b0*/  @P1 FFMA.FTZ R84, R118, R88, R91 ;  /* 0x0000005876541223 */ /* 0x001fe2000001005b */
        /* <DEDUP_REMOVED lines=10> */
.L_x_970:
[----:B------:R-:W-:Y:S05]  /*3860*/  @!P3 BRA `(.L_x_971) ;  /* 0x00000000002cb947 */ /* 0x000fea0003800000 */
[----:B0-----:R-:W-:Y:S01]  /*3870*/  @P1 FFMA.FTZ R87, R121, R88, R91 ;  /* 0x0000005879571223 */ /* 0x001fe2000001005b */
        /* <DEDUP_REMOVED lines=10> */
.L_x_971:
        /* <DEDUP_REMOVED lines=12> */
.L_x_972:
        /* <DEDUP_REMOVED lines=12> */
.L_x_973:
[----:B------:R-:W-:Y:S05]  /*3aa0*/  @!P3 BRA `(.L_x_974) ;  /* 0x00000000002cb947 */ /* 0x000fea0003800000 */
[----:B0-----:R-:W-:Y:S01]  /*3ab0*/  @P1 FFMA.FTZ R87, R128, R88, R91 ;  /* 0x0000005880571223 */ /* 0x001fe2000001005b */
        /* <DEDUP_REMOVED lines=10> */
.L_x_974:
[----:B------:R-:W-:Y:S05]  /*3b60*/  @!P3 BRA `(.L_x_975) ;  /* 0x00000000002cb947 */ /* 0x000fea0003800000 */
        /* <DEDUP_REMOVED lines=11> */
.L_x_975:
[----:B------:R-:W-:Y:S05]  /*3c20*/  @!P3 BRA `(.L_x_968) ;  /* 0x0000000c006cb947 */ /* 0x000fea0003800000 */
[----:B------:R-:W-:Y:S01]  /*3c30*/  @P1 FFMA.FTZ R91, R132, R88, R91 ;  /* 0x00000058845b1223 */ /* 0x000fe2000001005b */
[----:B0-----:R-:W-:Y:S02]  /*3c40*/  HADD2.F32 R85, -RZ, R7.H1_H1 ;  /* 0x30000007ff557230 */ /* 0x001fe40000004100 */
        /* <DEDUP_REMOVED lines=8> */
[----:B------:R-:W-:Y:S01]  /*3cd0*/  PRMT R79, R79, 0x5410, R85 ;  /* 0x000054104f4f7816 */ /* 0x000fe20000000055 */
[----:B------:R-:W-:Y:S06]  /*3ce0*/  BRA `(.L_x_968) ;  /* 0x0000000c003c7947 */ /* 0x000fec0003800000 */
.L_x_959:
[----:B------:R-:W-:Y:S05]  /*3cf0*/  @!P0 BRA `(.L_x_976) ;  /* 0x0000000400988947 */ /* 0x000fea0003800000 */
[-CC-:B0-----:R-:W-:Y:S01]  /*3d00*/  FFMA.FTZ R80, R119, R88.reuse, R91.reuse ;  /* 0x0000005877507223 */ /* 0x181fe2000001005b */
[-CC-:B------:R-:W-:Y:S01]  /*3d10*/  FFMA.FTZ R82, R118, R88.reuse, R91.reuse ;  /* 0x0000005876527223 */ /* 0x180fe2000001005b */
[----:B------:R-:W-:Y:S01]  /*3d20*/  ISETP.GT.AND P1, PT, R93, RZ, PT ;  /* 0x000000ff5d00720c */ /* 0x000fe20003f24270 */
[-CC-:B------:R-:W-:Y:S01]  /*3d30*/  FFMA.FTZ R85, R121, R88.reuse, R91.reuse ;  /* 0x0000005879557223 */ /* 0x180fe2000001005b */
[----:B------:R-:W-:Y:S01]  /*3d40*/  FADD.FTZ R81, R117, -R80 ;  /* 0x8000005075517221 */ /* 0x000fe20000010000 */
[-CC-:B------:R-:W-:Y:S01]  /*3d50*/  FFMA.FTZ R84, R122, R88.reuse, R91.reuse ;  /* 0x000000587a547223 */ /* 0x180fe2000001005b */
[-CC-:B------:R-:W-:Y:S01]  /*3d60*/  FFMA.FTZ R93, R125, R88.reuse, R91.reuse ;  /* 0x000000587d5d7223 */ /* 0x180fe2000001005b */
[-CC-:B------:R-:W-:Y:S01]  /*3d70*/  FFMA.FTZ R97, R128, R88.reuse, R91.reuse ;  /* 0x0000005880617223 */ /* 0x180fe2000001005b */
[-CC-:B------:R-:W-:Y:S01]  /*3d80*/  FFMA.FTZ R86, R129, R88.reuse, R91.reuse ;  /* 0x0000005881567223 */ /* 0x180fe2000001005b */
[----:B------:R-:W-:Y:S01]  /*3d90*/  FADD.FTZ R83, R115, -R82 ;  /* 0x8000005273537221 */ /* 0x000fe20000010000 */
[----:B------:R-:W-:Y:S01]  /*3da0*/  FFMA.FTZ R133, R132, R88, R91 ;  /* 0x0000005884857223 */ /* 0x000fe2000001005b */
[----:B------:R-:W-:Y:S01]  /*3db0*/  FADD.FTZ R85, R120, -R85 ;  /* 0x8000005578557221 */ /* 0x000fe20000010000 */
[----:B------:R-:W-:Y:S01]  /*3dc0*/  FMUL.FTZ R80, R94, R81 ;  /* 0x000000515e507220 */ /* 0x000fe20000410000 */
[----:B------:R-:W-:Y:S01]  /*3dd0*/  FADD.FTZ R87, R123, -R84 ;  /* 0x800000547b577221 */ /* 0x000fe20000010000 */
[----:B------:R-:W-:Y:S01]  /*3de0*/  FADD.FTZ R93, R124, -R93 ;  /* 0x8000005d7c5d7221 */ /* 0x000fe20000010000 */
[----:B------:R-:W-:Y:S01]  /*3df0*/  FADD.FTZ R97, R126, -R97 ;  /* 0x800000617e617221 */ /* 0x000fe20000010000 */
[----:B------:R-:W-:Y:S01]  /*3e00*/  FADD.FTZ R91, R127, -R86 ;  /* 0x800000567f5b7221 */ /* 0x000fe20000010000 */
[----:B------:R-:W-:Y:S01]  /*3e10*/  FMUL.FTZ R81, R94, R83 ;  /* 0x000000535e517220 */ /* 0x000fe20000410000 */
        /* <DEDUP_REMOVED lines=17> */
.L_x_977:
        /* <DEDUP_REMOVED lines=8> */
.L_x_978:
[----:B------:R-:W-:Y:S02]  /*3fb0*/  F2FP.F16.F32.PACK_AB R80, R88, R87 ;  /* 0x000000575850723e */ /* 0x000fe400000000ff */
        /* <DEDUP_REMOVED lines=10> */
.L_x_979:
        /* <DEDUP_REMOVED lines=8> */
.L_x_980:
        /* <DEDUP_REMOVED lines=13> */
.L_x_981:
        /* <DEDUP_REMOVED lines=8> */
.L_x_982:
        /* <DEDUP_REMOVED lines=8> */
.L_x_983:
        /* <DEDUP_REMOVED lines=11> */
.L_x_976:
[----:B------:R-:W-:Y:S05]  /*4360*/  @!P3 BRA `(.L_x_984) ;  /* 0x000000000030b947 */ /* 0x000fea0003800000 */
[----:B0-----:R-:W-:Y:S01]  /*4370*/  FFMA.FTZ R84, R119, R88, R91 ;  /* 0x0000005877547223 */ /* 0x001fe2000001005b */
[----:B------:R-:W-:Y:S01]  /*4380*/  ISETP.GT.AND P1, PT, R93, RZ, PT ;  /* 0x000000ff5d00720c */ /* 0x000fe20003f24270 */
[----:B-----5:R-:W-:Y:S02]  /*4390*/  HADD2.F32 R87, -RZ, R72.H0_H0 ;  /* 0x20000048ff577230 */ /* 0x020fe40000004100 */
[----:B------:R-:W-:Y:S01]  /*43a0*/  FADD.FTZ R85, R117, -R84 ;  /* 0x8000005475557221 */ /* 0x000fe20000010000 */
[----:B------:R-:W-:-:S03]  /*43b0*/  HADD2.F32 R84, -RZ, R16.H0_H0 ;  /* 0x20000010ff547230 */ /* 0x000fc60000004100 */
[----:B------:R-:W-:-:S05]  /*43c0*/  FMUL.FTZ R85, R94, R85 ;  /* 0x000000555e557220 */ /* 0x000fca0000410000 */
[----:B------:R-:W-:-:S05]  /*43d0*/  FSEL R85, R85, RZ, P1 ;  /* 0x000000ff55557208 */ /* 0x000fca0000800000 */
[----:B------:R-:W-:-:S04]  /*43e0*/  FMUL.FTZ R85, R85, UR16 ;  /* 0x0000001055557c20 */ /* 0x000fc80008410000 */
[-C--:B------:R-:W-:Y:S01]  /*43f0*/  FMUL.FTZ R84, R84, R85.reuse ;  /* 0x0000005554547220 */ /* 0x080fe20000410000 */
[----:B------:R-:W-:-:S04]  /*4400*/  FFMA.FTZ R44, R87, R85, R44 ;  /* 0x00000055572c7223 */ /* 0x000fc8000001002c */
[----:B------:R-:W-:-:S04]  /*4410*/  F2FP.F16.F32.PACK_AB R84, RZ, R84 ;  /* 0x00000054ff54723e */ /* 0x000fc800000000ff */
[----:B------:R-:W-:-:S07]  /*4420*/  PRMT R76, R84, 0x7610, R76 ;  /* 0x00007610544c7816 */ /* 0x000fce000000004c */
.L_x_984:
[----:B------:R-:W-:Y:S05]  /*4430*/  @!P3 BRA `(.L_x_985) ;  /* 0x000000000030b947 */ /* 0x000fea0003800000 */
[----:B0-----:R-:W-:Y:S01]  /*4440*/  FFMA.FTZ R84, R118, R88, R91 ;  /* 0x0000005876547223 */ /* 0x001fe2000001005b */
[----:B------:R-:W-:Y:S01]  /*4450*/  ISETP.GT.AND P1, PT, R93, RZ, PT ;  /* 0x000000ff5d00720c */ /* 0x000fe20003f24270 */
[----:B------:R-:W-:Y:S02]  /*4460*/  HADD2.F32 R87, -RZ, R16.H1_H1 ;  /* 0x30000010ff577230 */ /* 0x000fe40000004100 */
[----:B------:R-:W-:Y:S01]  /*4470*/  FADD.FTZ R85, R115, -R84 ;  /* 0x8000005473557221 */ /* 0x000fe20000010000 */
[----:B-----5:R-:W-:-:S03]  /*4480*/  HADD2.F32 R86, -RZ, R72.H1_H1 ;  /* 0x30000048ff567230 */ /* 0x020fc60000004100 */
[----:B------:R-:W-:-:S05]  /*4490*/  FMUL.FTZ R85, R94, R85 ;  /* 0x000000555e557220 */ /* 0x000fca0000410000 */
[----:B------:R-:W-:-:S05]  /*44a0*/  FSEL R85, R85, RZ, P1 ;  /* 0x000000ff55557208 */ /* 0x000fca0000800000 */
[----:B------:R-:W-:-:S04]  /*44b0*/  FMUL.FTZ R84, R85, UR16 ;  /* 0x0000001055547c20 */ /* 0x000fc80008410000 */
[-C--:B------:R-:W-:Y:S01]  /*44c0*/  FMUL.FTZ R85, R87, R84.reuse ;  /* 0x0000005457557220 */ /* 0x080fe20000410000 */
[----:B------:R-:W-:-:S04]  /*44d0*/  FFMA.FTZ R45, R86, R84, R45 ;  /* 0x00000054562d7223 */ /* 0x000fc8000001002d */
[----:B------:R-:W-:-:S04]  /*44e0*/  F2FP.F16.F32.PACK_AB R85, RZ, R85 ;  /* 0x00000055ff55723e */ /* 0x000fc800000000ff */
[----:B------:R-:W-:-:S07]  /*44f0*/  PRMT R76, R76, 0x5410, R85 ;  /* 0x000054104c4c7816 */ /* 0x000fce0000000055 */
.L_x_985:
[----:B------:R-:W-:Y:S05]  /*4500*/  @!P3 BRA `(.L_x_986) ;  /* 0x000000000030b947 */ /* 0x000fea0003800000 */
[----:B0-----:R-:W-:Y:S01]  /*4510*/  FFMA.FTZ R85, R121, R88, R91 ;  /* 0x0000005879557223 */ /* 0x001fe2000001005b */
[----:B------:R-:W-:Y:S01]  /*4520*/  ISETP.GT.AND P1, PT, R93, RZ, PT ;  /* 0x000000ff5d00720c */ /* 0x000fe20003f24270 */
[----:B------:R-:W-:Y:S02]  /*4530*/  HADD2.F32 R84, -RZ, R17.H0_H0 ;  /* 0x20000011ff547230 */ /* 0x000fe40000004100 */
[----:B------:R-:W-:Y:S01]  /*4540*/  FADD.FTZ R85, R120, -R85 ;  /* 0x8000005578557221 */ /* 0x000fe20000010000 */
[----:B-----5:R-:W-:-:S03]  /*4550*/  HADD2.F32 R87, -RZ, R73.H0_H0 ;  /* 0x20000049ff577230 */ /* 0x020fc60000004100 */
[----:B------:R-:W-:-:S05]  /*4560*/  FMUL.FTZ R85, R94, R85 ;  /* 0x000000555e557220 */ /* 0x000fca0000410000 */
[----:B------:R-:W-:-:S05]  /*4570*/  FSEL R85, R85, RZ, P1 ;  /* 0x000000ff55557208 */ /* 0x000fca0000800000 */
[----:B------:R-:W-:-:S04]  /*4580*/  FMUL.FTZ R85, R85, UR16 ;  /* 0x0000001055557c20 */ /* 0x000fc80008410000 */
[-C--:B------:R-:W-:Y:S01]  /*4590*/  FMUL.FTZ R84, R84, R85.reuse ;  /* 0x0000005554547220 */ /* 0x080fe20000410000 */
[----:B------:R-:W-:-:S04]  /*45a0*/  FFMA.FTZ R46, R87, R85, R46 ;  /* 0x00000055572e7223 */ /* 0x000fc8000001002e */
[----:B------:R-:W-:-:S04]  /*45b0*/  F2FP.F16.F32.PACK_AB R84, RZ, R84 ;  /* 0x00000054ff54723e */ /* 0x000fc800000000ff */
[----:B------:R-:W-:-:S07]  /*45c0*/  PRMT R77, R84, 0x7610, R77 ;  /* 0x00007610544d7816 */ /* 0x000fce000000004d */
.L_x_986:
        /* <DEDUP_REMOVED lines=13> */
.L_x_987:
        /* <DEDUP_REMOVED lines=13> */
.L_x_988:
        /* <DEDUP_REMOVED lines=13> */
.L_x_989:
        /* <DEDUP_REMOVED lines=13> */
.L_x_990:
[----:B------:R-:W-:Y:S05]  /*4910*/  @!P3 BRA `(.L_x_968) ;  /* 0x000000000030b947 */ /* 0x000fea0003800000 */
[----:B------:R-:W-:Y:S01]  /*4920*/  FFMA.FTZ R91, R132, R88, R91 ;  /* 0x00000058845b7223 */ /* 0x000fe2000001005b */
[----:B------:R-:W-:Y:S01]  /*4930*/  ISETP.GT.AND P1, PT, R93, RZ, PT ;  /* 0x000000ff5d00720c */ /* 0x000fe20003f24270 */
[----:B0-----:R-:W-:Y:S02]  /*4940*/  HADD2.F32 R85, -RZ, R19.H1_H1 ;  /* 0x30000013ff557230 */ /* 0x001fe40000004100 */
        /* <DEDUP_REMOVED lines=9> */
.L_x_968:
[----:B------:R-:W1:Y:S01]  /*49e0*/  @P0 LDC.64 R90, c[0x0][0x478] ;  /* 0x00011e00ff5a0b82 */ /* 0x000e620000000a00 */
[----:B------:R-:W-:Y:S02]  /*49f0*/  @P0 IADD3 R89, PT, PT, R89, 0x80, RZ ;  /* 0x0000008059590810 */ /* 0x000fe40007ffe0ff */
[----:B------:R-:W-:-:S05]  /*4a00*/  PLOP3.LUT P2, PT, P2, PT, PT, 0x8, 0x80 ;  /* 0x000000000080781c */ /* 0x000fca000174e170 */
[----:B0-----:R-:W0:Y:S08]  /*4a10*/  LDC.64 R84, c[0x0][0x380] ;  /* 0x0000e000ff547b82 */ /* 0x001e300000000a00 */
[----:B------:R-:W2:Y:S01]  /*4a20*/  @P3 LDC.64 R86, c[0x0][0x468] ;  /* 0x00011a00ff563b82 */ /* 0x000ea20000000a00 */
[----:B-1----:R-:W-:-:S05]  /*4a30*/  @P0 IMAD.WIDE.U32 R90, R89, 0x10, R90 ;  /* 0x00000010595a0825 */ /* 0x002fca00078e005a */
[----:B------:R1:W-:Y:S01]  /*4a40*/  @P0 STG.E.128 desc[UR10][R90.64], R80 ;  /* 0x000000505a000986 */ /* 0x0003e2000c101d0a */
[----:B0-----:R-:W-:-:S04]  /*4a50*/  IADD3 R92, PT, PT, R92, R84, RZ ;  /* 0x000000545c5c7210 */ /* 0x001fc80007ffe0ff */
[----:B------:R-:W-:Y:S01]  /*4a60*/  ISETP.GE.AND P0, PT, R92, R85, PT ;  /* 0x000000555c00720c */ /* 0x000fe20003f06270 */
[----:B--2---:R-:W-:-:S05]  /*4a70*/  @P3 IMAD.WIDE.U32 R86, R131, 0x10, R86 ;  /* 0x0000001083563825 */ /* 0x004fca00078e0056 */
[----:B------:R1:W-:Y:S07]  /*4a80*/  @P3 STG.E.128 desc[UR10][R86.64], R76 ;  /* 0x0000004c56003986 */ /* 0x0003ee000c101d0a */
[----:B------:R-:W-:Y:S05]  /*4a90*/  @!P0 BRA `(.L_x_991) ;  /* 0xffffffb8001c8947 */ /* 0x000fea000383ffff */
.L_x_923:
[----:B------:R-:W2:Y:S08]  /*4aa0*/  LDC R9, c[0x0][0x388] ;  /* 0x0000e200ff097b82 */ /* 0x000eb00000000800 */
[----:B------:R-:W3:Y:S08]  /*4ab0*/  LDC.64 R2, c[0x0][0x440] ;  /* 0x00011000ff027b82 */ /* 0x000ef00000000a00 */
[----:B------:R-:W4:Y:S08]  /*4ac0*/  LDC.64 R4, c[0x0][0x448] ;  /* 0x00011200ff047b82 */ /* 0x000f300000000a00 */
[----:B------:R-:W1:Y:S01]  /*4ad0*/  LDC.64 R6, c[0x0][0x460] ;  /* 0x00011800ff067b82 */ /* 0x000e620000000a00 */
[----:B--2---:R-:W-:-:S05]  /*4ae0*/  IMAD R9, R9, UR12, RZ ;  /* 0x0000000c09097c24 */ /* 0x004fca000f8e02ff */
[----:B------:R-:W-:-:S05]  /*4af0*/  LEA.HI R9, R9, R0, RZ, 0x1d ;  /* 0x0000000009097211 */ /* 0x000fca00078fe8ff */
[----:B---3--:R-:W-:-:S04]  /*4b00*/  IMAD.WIDE.U32 R2, R9, 0x20, R2 ;  /* 0x0000002009027825 */ /* 0x008fc800078e0002 */
[C---:B----4-:R-:W-:Y:S01]  /*4b10*/  IMAD.WIDE.U32 R4, R9.reuse, 0x20, R4 ;  /* 0x0000002009047825 */ /* 0x050fe200078e0004 */
[----:B0-----:R-:W-:Y:S04]  /*4b20*/  STG.E.128 desc[UR10][R2.64], R68 ;  /* 0x0000004402007986 */ /* 0x001fe8000c101d0a */
[----:B------:R-:W-:Y:S01]  /*4b30*/  STG.E.128 desc[UR10][R2.64+0x10], R64 ;  /* 0x0000104002007986 */ /* 0x000fe2000c101d0a */
[----:B-1----:R-:W-:-:S03]  /*4b40*/  IMAD.WIDE.U32 R6, R9, 0x20, R6 ;  /* 0x0000002009067825 */ /* 0x002fc600078e0006 */
        /* <DEDUP_REMOVED lines=11> */
.L_x_992:
        /* <DEDUP_REMOVED lines=16> */
.L_x_7993:


//--------------------- .text._ZN10layer_norm13ln_bwd_kernelINS_13Kernel_traitsI6__halfS2_S2_S2_fjLj2048ELj1ELj1ELj4ELj16ENS_18Kernel_traits_baseILj2048ES2_S2_S2_S2_fjLj128EEEEELb1ELb0ELb0ELb0EEEvNS_9BwdParamsE --------------------------
	.section	.text._ZN10layer_norm13ln_bwd_kernelINS_13Kernel_traitsI6__halfS2_S2_S2_fjLj2048ELj1ELj1ELj4ELj16ENS_18Kernel_traits_baseILj2048ES2_S2_S2_S2_fjLj128EEEEELb1ELb0ELb0ELb0EEEvNS_9BwdParamsE,"ax",@progbits
	.align	128
        .global         _ZN10layer_norm13ln_bwd_kernelINS_13Kernel_traitsI6__halfS2_S2_S2_fjLj2048ELj1ELj1ELj4ELj16ENS_18Kernel_traits_baseILj2048ES2_S2_S2_S2_fjLj128EEEEELb1ELb0ELb0ELb0EEEvNS_9BwdParamsE
        .type           _ZN10layer_norm13ln_bwd_kernelINS_13Kernel_traitsI6__halfS2_S2_S2_fjLj2048ELj1ELj1ELj4ELj16ENS_18Kernel_traits_baseILj2048ES2_S2_S2_S2_fjLj128EEEEELb1ELb0ELb0ELb0EEEvNS_9BwdParamsE,@function
        .size           _ZN10layer_norm13ln_bwd_kernelINS_13Kernel_traitsI6__halfS2_S2_S2_fjLj2048ELj1ELj1ELj4ELj16ENS_18Kernel_traits_baseILj2048ES2_S2_S2_S2_fjLj128EEEEELb1ELb0ELb0ELb0EEEvNS_9BwdParamsE,(.L_x_7994 - _ZN10layer_norm13ln_bwd_kernelINS_13Kernel_traitsI6__halfS2_S2_S2_fjLj2048ELj1ELj1ELj4ELj16ENS_18Kernel_traits_baseILj2048ES2_S2_S2_S2_fjLj128EEEEELb1ELb0ELb0ELb0EEEvNS_9BwdParamsE)
        .other          _ZN10layer_norm13ln_bwd_kernelINS_13Kernel_traitsI6__halfS2_S2_S2_fjLj2048ELj1ELj1ELj4ELj16ENS_18Kernel_traits_baseILj2048ES2_S2_S2_S2_fjLj128EEEEELb1ELb0ELb0ELb0EEEvNS_9BwdParamsE,@"STO_CUDA_ENTRY STV_DEFAULT"
_ZN10layer_norm13ln_bwd_kernelINS_13Kernel_traitsI6__halfS2_S2_S2_fjLj2048ELj1ELj1ELj4ELj16ENS_18Kernel_traits_baseILj2048ES2_S2_S2_S2_fjLj128EEEEELb1ELb0ELb0ELb0EEEvNS_9BwdParamsE:
.text._ZN10layer_norm13ln_bwd_kernelINS_13Kernel_traitsI6__halfS2_S2_S2_fjLj2048ELj1ELj1ELj4ELj16ENS_18Kernel_traits_baseILj2048ES2_S2_S2_S2_fjLj128EEEEELb1ELb0ELb0ELb0EEEvNS_9BwdParamsE:
        /* <DEDUP_REMOVED lines=66> */
.L_x_1012:
[----:B------:R-:W1:Y:S08]  /*0420*/  @P1 LDC.64 R68, c[0x0][0x3e0] ;  /* 0x0000f800ff441b82 */ /* 0x000e700000000a00 */
[----:B------:R-:W2:Y:S08]  /*0430*/  LDC.64 R70, c[0x0][0x3c0] ;  /* 0x0000f000ff467b82 */ /* 0x000eb00000000a00 */
[----:B------:R-:W0:Y:S01]  /*0440*/  LDC R2, c[0x0][0x388] ;  /* 0x0000e200ff027b82 */ /* 0x000e220000000800 */
[----:B-1----:R-:W-:-:S07]  /*0450*/  @P1 IMAD.WIDE R106, R5, 0x2, R68 ;  /* 0x00000002056a1825 */ /* 0x002fce00078e0244 */
[----:B------:R-:W1:Y:S01]  /*0460*/  LDC.64 R68, c[0x0][0x3c8] ;  /* 0x0000f200ff447b82 */ /* 0x000e620000000a00 */
[----:B------:R-:W-:Y:S01]  /*0470*/  ISETP.GE.U32.AND P3, PT, R3, 0x80, PT ;  /* 0x000000800300780c */ /* 0x000fe20003f66070 */
[----:B------:R-:W-:Y:S01]  /*0480*/  BSSY.RECONVERGENT B0, `(.L_x_994) ;  /* 0x0000070000007945 */ /* 0x000fe20003800200 */
[----:B------:R-:W-:Y:S01]  /*0490*/  ISETP.NE.AND P5, PT, RZ, UR7, PT ;  /* 0x00000007ff007c0c */ /* 0x000fe2000bfa5270 */
[----:B------:R-:W-:Y:S01]  /*04a0*/  HFMA2 R99, -RZ, RZ, 0, 0 ;  /* 0x00000000ff637431 */ /* 0x000fe200000001ff */
[----:B-----5:R3:W5:Y:S01]  /*04b0*/  @P1 LDG.E.U16 R106, desc[UR4][R106.64] ;  /* 0x000000046a6a1981 */ /* 0x020762000c1e1500 */
[----:B--2---:R-:W-:-:S06]  /*04c0*/  IMAD.WIDE R70, R5, 0x4, R70 ;  /* 0x0000000405467825 */ /* 0x004fcc00078e0246 */
[----:B------:R-:W2:Y:S01]  /*04d0*/  LDG.E R70, desc[UR4][R70.64] ;  /* 0x0000000446467981 */ /* 0x000ea2000c1e1900 */
[----:B-1----:R-:W-:-:S05]  /*04e0*/  IMAD.WIDE R68, R5, 0x4, R68 ;  /* 0x0000000405447825 */ /* 0x002fca00078e0244 */
[----:B------:R1:W5:Y:S01]  /*04f0*/  LDG.E R101, desc[UR4][R68.64] ;  /* 0x0000000444657981 */ /* 0x000362000c1e1900 */
[----:B0-----:R-:W-:-:S05]  /*0500*/  IMAD R72, R5, R2, RZ ;  /* 0x0000000205487224 */ /* 0x001fca00078e02ff */
[----:B------:R-:W-:-:S04]  /*0510*/  SHF.R.S32.HI R73, RZ, 0x1f, R72 ;  /* 0x0000001fff497819 */ /* 0x000fc80000011448 */
[----:B------:R-:W-:-:S04]  /*0520*/  LEA.HI R73, R73, R72, RZ, 0x3 ;  /* 0x0000004849497211 */ /* 0x000fc800078f18ff */
[----:B------:R-:W-:Y:S02]  /*0530*/  LEA.HI.SX32 R100, R73, R0, 0x1d ;  /* 0x0000000049647211 */ /* 0x000fe400078feaff */
[----:B------:R-:W-:Y:S02]  /*0540*/  ISETP.GE.U32.AND P2, PT, R3, 0x100, PT ;  /* 0x000001000300780c */ /* 0x000fe40003f46070 */
[----:B------:R-:W-:Y:S02]  /*0550*/  MOV R108, RZ ;  /* 0x000000ff006c7202 */ /* 0x000fe40000000f00 */
[----:B---3--:R-:W-:Y:S02]  /*0560*/  MOV R107, R100 ;  /* 0x00000064006b7202 */ /* 0x008fe40000000f00 */
[----:B--2---:R-:W-:Y:S01]  /*0570*/  FSEL R98, R70, RZ, !P5 ;  /* 0x000000ff46627208 */ /* 0x004fe20006800000 */
[----:B-1----:R-:W-:Y:S06]  /*0580*/  @!P3 BRA `(.L_x_995) ;  /* 0x00000004007cb947 */ /* 0x002fec0003800000 */
        /* <DEDUP_REMOVED lines=12> */
[----:B------:R-:W-:-:S02]  /*0650*/  HADD2.F32 R95, -RZ, R20.H0_H0 ;  /* 0x20000014ff5f7230 */ /* 0x000fc40000004100 */
[----:B------:R-:W-:Y:S02]  /*0660*/  HADD2.F32 R93, -RZ, R20.H1_H1 ;  /* 0x30000014ff5d7230 */ /* 0x000fe40000004100 */
[----:B0-----:R-:W-:-:S05]  /*0670*/  @P0 IMAD.WIDE.U32 R6, R100, 0x10, R6 ;  /* 0x0000001064060825 */ /* 0x001fca00078e0006 */
[----:B------:R0:W5:Y:S01]  /*0680*/  @P0 LDG.E.128 R56, desc[UR4][R6.64] ;  /* 0x0000000406380981 */ /* 0x000162000c1e1d00 */
[----:B------:R-:W-:Y:S02]  /*0690*/  HADD2.F32 R76, -RZ, R23.H0_H0 ;  /* 0x20000017ff4c7230 */ /* 0x000fe40000004100 */
[--C-:B---3--:R-:W-:Y:S02]  /*06a0*/  HADD2.F32 R71, -RZ, R8.reuse.H0_H0 ;  /* 0x20000008ff477230 */ /* 0x108fe40000004100 */
[--C-:B------:R-:W-:Y:S02]  /*06b0*/  HADD2.F32 R99, -RZ, R9.reuse.H0_H0 ;  /* 0x20000009ff637230 */ /* 0x100fe40000004100 */
[----:B------:R-:W-:Y:S02]  /*06c0*/  HADD2.F32 R75, -RZ, R8.H1_H1 ;  /* 0x30000008ff4b7230 */ /* 0x000fe40000004100 */
[----:B0-----:R-:W-:Y:S01]  /*06d0*/  FADD.FTZ R6, -R98, R71 ;  /* 0x0000004762067221 */ /* 0x001fe20000010100 */
[----:B------:R-:W-:-:S02]  /*06e0*/  HADD2.F32 R107, -RZ, R9.H1_H1 ;  /* 0x30000009ff6b7230 */ /* 0x000fc40000004100 */
[----:B----4-:R-:W-:Y:S02]  /*06f0*/  HADD2.F32 R7, -RZ, R12.H0_H0 ;  /* 0x2000000cff077230 */ /* 0x010fe40000004100 */
[----:B-----5:R-:W-:Y:S01]  /*0700*/  FMUL.FTZ R97, R101, R6 ;  /* 0x0000000665617220 */ /* 0x020fe20000410000 */
[----:B------:R-:W-:Y:S02]  /*0710*/  HADD2.F32 R9, -RZ, R13.H0_H0 ;  /* 0x2000000dff097230 */ /* 0x000fe40000004100 */
[C---:B------:R-:W-:Y:S01]  /*0720*/  FADD.FTZ R6, -R98.reuse, R99 ;  /* 0x0000006362067221 */ /* 0x040fe20000010100 */
[----:B------:R-:W-:Y:S02]  /*0730*/  HADD2.F32 R8, -RZ, R21.H0_H0 ;  /* 0x20000015ff087230 */ /* 0x000fe40000004100 */
[----:B------:R-:W-:Y:S01]  /*0740*/  FADD.FTZ R96, -R98, R75 ;  /* 0x0000004b62607221 */ /* 0x000fe20000010100 */
[--C-:B------:R-:W-:Y:S02]  /*0750*/  HADD2.F32 R109, -RZ, R10.reuse.H0_H0 ;  /* 0x2000000aff6d7230 */ /* 0x100fe40000004100 */
[----:B------:R-:W-:-:S02]  /*0760*/  HADD2.F32 R111, -RZ, R10.H1_H1 ;  /* 0x3000000aff6f7230 */ /* 0x000fc40000004100 */
[----:B------:R-:W-:Y:S01]  /*0770*/  FADD.FTZ R10, -R98, R107 ;  /* 0x0000006b620a7221 */ /* 0x000fe20000010100 */
[-C--:B------:R-:W-:Y:S01]  /*0780*/  FMUL.FTZ R95, R95, R7.reuse ;  /* 0x000000075f5f7220 */ /* 0x080fe20000410000 */
[----:B------:R-:W-:Y:S01]  /*0790*/  FADD.FTZ R40, R40, R7 ;  /* 0x0000000728287221 */ /* 0x000fe20000010000 */
[----:B------:R-:W-:Y:S01]  /*07a0*/  FFMA.FTZ R24, R97, R7, R24 ;  /* 0x0000000761187223 */ /* 0x000fe20000010018 */
[--C-:B------:R-:W-:Y:S02]  /*07b0*/  HADD2.F32 R73, -RZ, R11.reuse.H0_H0 ;  /* 0x2000000bff497230 */ /* 0x100fe40000004100 */
[C---:B------:R-:W-:Y:S01]  /*07c0*/  FMUL.FTZ R7, R101.reuse, R6 ;  /* 0x0000000665077220 */ /* 0x040fe20000410000 */
[----:B------:R-:W-:Y:S02]  /*07d0*/  HADD2.F32 R69, -RZ, R11.H1_H1 ;  /* 0x3000000bff457230 */ /* 0x000fe40000004100 */
[----:B------:R-:W-:Y:S01]  /*07e0*/  FMUL.FTZ R96, R101, R96 ;  /* 0x0000006065607220 */ /* 0x000fe20000410000 */
[----:B------:R-:W-:-:S02]  /*07f0*/  HADD2.F32 R12, -RZ, R12.H1_H1 ;  /* 0x3000000cff0c7230 */ /* 0x000fc40000004100 */
[-C--:B------:R-:W-:Y:S01]  /*0800*/  FMUL.FTZ R6, R8, R9.reuse ;  /* 0x0000000908067220 */ /* 0x080fe20000410000 */
[----:B------:R-:W-:Y:S02]  /*0810*/  HADD2.F32 R70, -RZ, R13.H1_H1 ;  /* 0x3000000dff467230 */ /* 0x000fe40000004100 */
[----:B------:R-:W-:Y:S01]  /*0820*/  FMUL.FTZ R8, R101, R10 ;  /* 0x0000000a65087220 */ /* 0x000fe20000410000 */
[----:B------:R-:W-:Y:S02]  /*0830*/  HADD2.F32 R11, -RZ, R21.H1_H1 ;  /* 0x30000015ff0b7230 */ /* 0x000fe40000004100 */
[----:B------:R-:W-:Y:S01]  /*0840*/  FADD.FTZ R10, -R98, R109 ;  /* 0x0000006d620a7221 */ /* 0x000fe20000010100 */
[-C--:B------:R-:W-:Y:S01]  /*0850*/  FMUL.FTZ R93, R93, R12.reuse ;  /* 0x0000000c5d5d7220 */ /* 0x080fe20000410000 */
[----:B------:R-:W-:Y:S01]  /*0860*/  FADD.FTZ R41, R41, R12 ;  /* 0x0000000c29297221 */ /* 0x000fe20000010000 */
[----:B------:R-:W-:Y:S01]  /*0870*/  FFMA.FTZ R25, R96, R12, R25 ;  /* 0x0000000c60197223 */ /* 0x000fe20000010019 */
[----:B------:R-:W-:Y:S01]  /*0880*/  FADD.FTZ R42, R42, R9 ;  /* 0x000000092a2a7221 */ /* 0x000fe20000010000 */
[----:B------:R-:W-:Y:S01]  /*0890*/  FFMA.FTZ R26, R7, R9, R26 ;  /* 0x00000009071a7223 */ /* 0x000fe2000001001a */
[----:B------:R-:W-:-:S02]  /*08a0*/  HADD2.F32 R13, -RZ, R14.H0_H0 ;  /* 0x2000000eff0d7230 */ /* 0x000fc40000004100 */
[----:B------:R-:W-:Y:S01]  /*08b0*/  FMUL.FTZ R9, R11, R70 ;  /* 0x000000460b097220 */ /* 0x000fe20000410000 */
[----:B------:R-:W-:Y:S02]  /*08c0*/  HADD2.F32 R12, -RZ, R22.H0_H0 ;  /* 0x20000016ff0c7230 */ /* 0x000fe40000004100 */
[----:B------:R-:W-:Y:S01]  /*08d0*/  FMUL.FTZ R11, R101, R10 ;  /* 0x0000000a650b7220 */ /* 0x000fe20000410000 */
[--C-:B------:R-:W-:Y:S02]  /*08e0*/  HADD2.F32 R71, -RZ, R15.reuse.H0_H0 ;  /* 0x2000000fff477230 */ /* 0x100fe40000004100 */
[----:B------:R-:W-:Y:S02]  /*08f0*/  HADD2.F32 R68, -RZ, R15.H1_H1 ;  /* 0x3000000fff447230 */ /* 0x000fe40000004100 */
[----:B------:R-:W-:Y:S01]  /*0900*/  FADD.FTZ R43, R43, R70 ;  /* 0x000000462b2b7221 */ /* 0x000fe20000010000 */
[----:B------:R-:W-:Y:S02]  /*0910*/  HADD2.F32 R72, -RZ, R14.H1_H1 ;  /* 0x3000000eff487230 */ /* 0x000fe40000004100 */
[----:B------:R-:W-:Y:S01]  /*0920*/  FFMA.FTZ R27, R8, R70, R27 ;  /* 0x00000046081b7223 */ /* 0x000fe2000001001b */
[----:B------:R-:W-:-:S02]  /*0930*/  HADD2.F32 R15, -RZ, R22.H1_H1 ;  /* 0x30000016ff0f7230 */ /* 0x000fc40000004100 */
[----:B------:R-:W-:Y:S01]  /*0940*/  FADD.FTZ R14, -R98, R111 ;  /* 0x0000006f620e7221 */ /* 0x000fe20000010100 */
[-C--:B------:R-:W-:Y:S01]  /*0950*/  FMUL.FTZ R10, R12, R13.reuse ;  /* 0x0000000d0c0a7220 */ /* 0x080fe20000410000 */
[----:B------:R-:W-:Y:S01]  /*0960*/  FADD.FTZ R44, R44, R13 ;  /* 0x0000000d2c2c7221 */ /* 0x000fe20000010000 */
[----:B------:R-:W-:Y:S01]  /*0970*/  FFMA.FTZ R28, R11, R13, R28 ;  /* 0x0000000d0b1c7223 */ /* 0x000fe2000001001c */
[----:B------:R-:W-:Y:S01]  /*0980*/  FADD.FTZ R70, RZ, R95 ;  /* 0x0000005fff467221 */ /* 0x000fe20000010000 */
[----:B------:R-:W-:Y:S01]  /*0990*/  FFMA.FTZ R13, R97, R95, RZ ;  /* 0x0000005f610d7223 */ /* 0x000fe200000100ff */
[----:B------:R-:W-:Y:S01]  /*09a0*/  FMUL.FTZ R12, R15, R72 ;  /* 0x000000480f0c7220 */ /* 0x000fe20000410000 */
[----:B------:R-:W-:Y:S01]  /*09b0*/  FMUL.FTZ R14, R101, R14 ;  /* 0x0000000e650e7220 */ /* 0x000fe20000410000 */
[----:B------:R-:W-:Y:S01]  /*09c0*/  FADD.FTZ R15, R70, R93 ;  /* 0x0000005d460f7221 */ /* 0x000fe20000010000 */
[----:B------:R-:W-:Y:S01]  /*09d0*/  FFMA.FTZ R70, R96, R93, R13 ;  /* 0x0000005d60467223 */ /* 0x000fe2000001000d */
[----:B------:R-:W-:Y:S01]  /*09e0*/  FADD.FTZ R45, R45, R72 ;  /* 0x000000482d2d7221 */ /* 0x000fe20000010000 */
[----:B------:R-:W-:Y:S01]  /*09f0*/  FFMA.FTZ R29, R14, R72, R29 ;  /* 0x000000480e1d7223 */ /* 0x000fe2000001001d */
[----:B------:R-:W-:Y:S01]  /*0a00*/  FADD.FTZ R74, -R98, R73 ;  /* 0x00000049624a7221 */ /* 0x000fe20000010100 */
[----:B------:R-:W-:Y:S01]  /*0a10*/  FADD.FTZ R72, R15, R6 ;  /* 0x000000060f487221 */ /* 0x000fe20000010000 */
[----:B------:R-:W-:-:S02]  /*0a20*/  FFMA.FTZ R73, R7, R6, R70 ;  /* 0x0000000607497223 */ /* 0x000fc40000010046 */
        /* <DEDUP_REMOVED lines=8> */
[----:B------:R-:W-:Y:S02]  /*0ab0*/  HADD2.F32 R99, -RZ, R23.H1_H1 ;  /* 0x30000017ff637230 */ /* 0x000fe40000004100 */
[----:B------:R-:W-:Y:S01]  /*0ac0*/  FADD.FTZ R78, -R98, R69 ;  /* 0x00000045624e7221 */ /* 0x000fe20000010100 */
        /* <DEDUP_REMOVED lines=8> */
[----:B------:R-:W-:Y:S01]  /*0b50*/  IADD3 R107, PT, PT, R100, 0x80, RZ ;  /* 0x00000080646b7810 */ /* 0x000fe20007ffe0ff */
[----:B------:R-:W-:Y:S01]  /*0b60*/  FADD.FTZ R99, R99, R76 ;  /* 0x0000004c63637221 */ /* 0x000fe20000010000 */
[----:B------:R-:W-:-:S07]  /*0b70*/  FFMA.FTZ R108, R78, R76, R69 ;  /* 0x0000004c4e6c7223 */ /* 0x000fce0000010045 */
.L_x_995:
[----:B----4-:R-:W-:Y:S05]  /*0b80*/  BSYNC.RECONVERGENT B0 ;  /* 0x0000000000007941 */ /* 0x010fea0003800200 */
.L_x_994:
        /* <DEDUP_REMOVED lines=13> */
[----:B------:R-:W0:Y:S02]  /*0c60*/  @P0 LDC.64 R80, c[0x0][0x438] ;  /* 0x00010e00ff500b82 */ /* 0x000e240000000a00 */
[----:B0-----:R-:W-:-:S05]  /*0c70*/  @P0 IMAD.WIDE.U32 R80, R107, 0x10, R80 ;  /* 0x000000106b500825 */ /* 0x001fca00078e0050 */
[----:B------:R0:W5:Y:S02]  /*0c80*/  @P0 LDG.E.128 R60, desc[UR4][R80.64] ;  /* 0x00000004503c0981 */ /* 0x000164000c1e1d00 */
[----:B0-----:R-:W-:Y:S02]  /*0c90*/  HADD2.F32 R80, -RZ, R16.H0_H0 ;  /* 0x20000010ff507230 */ /* 0x001fe40000004100 */
[--C-:B---3--:R-:W-:Y:S02]  /*0ca0*/  HADD2.F32 R77, -RZ, R68.reuse.H0_H0 ;  /* 0x20000044ff4d7230 */ /* 0x108fe40000004100 */
[--C-:B------:R-:W-:Y:S02]  /*0cb0*/  HADD2.F32 R89, -RZ, R71.reuse.H0_H0 ;  /* 0x20000047ff597230 */ /* 0x100fe40000004100 */
[----:B------:R-:W-:Y:S02]  /*0cc0*/  HADD2.F32 R71, -RZ, R71.H1_H1 ;  /* 0x30000047ff477230 */ /* 0x000fe40000004100 */
[----:B------:R-:W-:-:S02]  /*0cd0*/  HADD2.F32 R79, -RZ, R68.H1_H1 ;  /* 0x30000044ff4f7230 */ /* 0x000fc40000004100 */
[C---:B------:R-:W-:Y:S01]  /*0ce0*/  FADD.FTZ R82, -R98.reuse, R77 ;  /* 0x0000004d62527221 */ /* 0x040fe20000010100 */
[--C-:B------:R-:W-:Y:S02]  /*0cf0*/  HADD2.F32 R83, -RZ, R69.reuse.H0_H0 ;  /* 0x20000045ff537230 */ /* 0x100fe40000004100 */
[C---:B------:R-:W-:Y:S01]  /*0d00*/  FADD.FTZ R94, -R98.reuse, R71 ;  /* 0x00000047625e7221 */ /* 0x040fe20000010100 */
[----:B------:R-:W-:Y:S02]  /*0d10*/  HADD2.F32 R69, -RZ, R69.H1_H1 ;  /* 0x30000045ff457230 */ /* 0x000fe40000004100 */
[----:B------:R-:W-:Y:S01]  /*0d20*/  FADD.FTZ R84, -R98, R79 ;  /* 0x0000004f62547221 */ /* 0x000fe20000010100 */
[----:B----4-:R-:W-:Y:S02]  /*0d30*/  HADD2.F32 R71, -RZ, R72.H0_H0 ;  /* 0x20000048ff477230 */ /* 0x010fe40000004100 */
[----:B-----5:R-:W-:Y:S01]  /*0d40*/  FMUL.FTZ R77, R101, R82 ;  /* 0x00000052654d7220 */ /* 0x020fe20000410000 */
[----:B------:R-:W-:-:S02]  /*0d50*/  HADD2.F32 R85, -RZ, R70.H0_H0 ;  /* 0x20000046ff557230 */ /* 0x000fc40000004100 */
[C---:B------:R-:W-:Y:S01]  /*0d60*/  FADD.FTZ R86, -R98.reuse, R83 ;  /* 0x0000005362567221 */ /* 0x040fe20000010100 */
[----:B------:R-:W-:Y:S01]  /*0d70*/  FADD.FTZ R88, -R98, R69 ;  /* 0x0000004562587221 */ /* 0x000fe20000010100 */
[----:B------:R-:W-:Y:S01]  /*0d80*/  FMUL.FTZ R82, R101, R84 ;  /* 0x0000005465527220 */ /* 0x000fe20000410000 */
[----:B------:R-:W-:Y:S02]  /*0d90*/  HADD2.F32 R72, -RZ, R72.H1_H1 ;  /* 0x30000048ff487230 */ /* 0x000fe40000004100 */
[-C--:B------:R-:W-:Y:S01]  /*0da0*/  FMUL.FTZ R80, R80, R71.reuse ;  /* 0x0000004750507220 */ /* 0x080fe20000410000 */
[----:B------:R-:W-:Y:S02]  /*0db0*/  HADD2.F32 R83, -RZ, R73.H0_H0 ;  /* 0x20000049ff537230 */ /* 0x000fe40000004100 */
[----:B------:R-:W-:Y:S01]  /*0dc0*/  FADD.FTZ R48, R48, R71 ;  /* 0x0000004730307221 */ /* 0x000fe20000010000 */
[----:B------:R-:W-:Y:S02]  /*0dd0*/  HADD2.F32 R79, -RZ, R16.H1_H1 ;  /* 0x30000010ff4f7230 */ /* 0x000fe40000004100 */
[----:B------:R-:W-:Y:S01]  /*0de0*/  FFMA.FTZ R32, R77, R71, R32 ;  /* 0x000000474d207223 */ /* 0x000fe20000010020 */
[----:B------:R-:W-:-:S02]  /*0df0*/  HADD2.F32 R84, -RZ, R17.H0_H0 ;  /* 0x20000011ff547230 */ /* 0x000fc40000004100 */
[----:B------:R-:W-:Y:S01]  /*0e00*/  FADD.FTZ R110, -R98, R85 ;  /* 0x00000055626e7221 */ /* 0x000fe20000010100 */
[----:B------:R-:W-:Y:S02]  /*0e10*/  HADD2.F32 R92, -RZ, R73.H1_H1 ;  /* 0x30000049ff5c7230 */ /* 0x000fe40000004100 */
[C---:B------:R-:W-:Y:S01]  /*0e20*/  FMUL.FTZ R81, R101.reuse, R86 ;  /* 0x0000005665517220 */ /* 0x040fe20000410000 */
[----:B------:R-:W-:Y:S02]  /*0e30*/  HADD2.F32 R71, -RZ, R17.H1_H1 ;  /* 0x30000011ff477230 */ /* 0x000fe40000004100 */
[----:B------:R-:W-:Y:S01]  /*0e40*/  FMUL.FTZ R86, R101, R88 ;  /* 0x0000005865567220 */ /* 0x000fe20000410000 */
[----:B------:R-:W-:Y:S02]  /*0e50*/  HADD2.F32 R73, -RZ, R74.H0_H0 ;  /* 0x2000004aff497230 */ /* 0x000fe40000004100 */
[----:B------:R-:W-:Y:S01]  /*0e60*/  FMUL.FTZ R79, R79, R72 ;  /* 0x000000484f4f7220 */ /* 0x000fe20000410000 */
[----:B------:R-:W-:-:S02]  /*0e70*/  HADD2.F32 R88, -RZ, R18.H0_H0 ;  /* 0x20000012ff587230 */ /* 0x000fc40000004100 */
        /* <DEDUP_REMOVED lines=15> */
[C---:B------:R-:W-:Y:S01]  /*0f70*/  FADD.FTZ R90, -R98.reuse, R87 ;  /* 0x00000057625a7221 */ /* 0x040fe20000010100 */
[----:B------:R-:W-:Y:S01]  /*0f80*/  FADD.FTZ R68, -R98, R89 ;  /* 0x0000005962447221 */ /* 0x000fe20000010100 */
[----:B------:R-:W-:-:S02]  /*0f90*/  HADD2.F32 R98, -RZ, R74.H1_H1 ;  /* 0x3000004aff627230 */ /* 0x000fc40000004100 */
[----:B------:R-:W-:Y:S01]  /*0fa0*/  FADD.FTZ R74, R73, R84 ;  /* 0x00000054494a7221 */ /* 0x000fe20000010000 */
[----:B------:R-:W-:Y:S01]  /*0fb0*/  FFMA.FTZ R71, R81, R84, R72 ;  /* 0x0000005451477223 */ /* 0x000fe20000010048 */
[----:B------:R-:W-:Y:S02]  /*0fc0*/  HADD2.F32 R87, -RZ, R18.H1_H1 ;  /* 0x30000012ff577230 */ /* 0x000fe40000004100 */
[----:B------:R-:W-:Y:S01]  /*0fd0*/  FADD.FTZ R73, R74, R83 ;  /* 0x000000534a497221 */ /* 0x000fe20000010000 */
[C---:B------:R-:W-:Y:S01]  /*0fe0*/  FFMA.FTZ R72, R86.reuse, R83, R71 ;  /* 0x0000005356487223 */ /* 0x040fe20000010047 */
        /* <DEDUP_REMOVED lines=10> */
[----:B------:R-:W-:Y:S01]  /*1090*/  FMUL.FTZ R89, R92, R69 ;  /* 0x000000455c597220 */ /* 0x000fe20000410000 */
[----:B------:R-:W-:Y:S02]  /*10a0*/  HADD2.F32 R75, -RZ, R19.H1_H1 ;  /* 0x30000013ff4b7230 */ /* 0x000fe40000004100 */
        /* <DEDUP_REMOVED lines=14> */
.L_x_997:
[----:B------:R-:W-:Y:S05]  /*1190*/  BSYNC.RECONVERGENT B0 ;  /* 0x0000000000007941 */ /* 0x000fea0003800200 */
.L_x_996:
[----:B------:R-:W0:Y:S01]  /*11a0*/  SHFL.DOWN PT, R68, R99, 0x10, 0x1f ;  /* 0x0a001f0063447f89 */ /* 0x000e2200000e0000 */
[----:B------:R-:W-:Y:S01]  /*11b0*/  LOP3.LUT P6, RZ, R0, 0x1f, RZ, 0xc0, !PT ;  /* 0x0000001f00ff7812 */ /* 0x000fe200078cc0ff */
[----:B------:R-:W-:Y:S01]  /*11c0*/  UISETP.NE.U32.AND UP0, UPT, UR8, URZ, UPT ;  /* 0x000000ff0800728c */ /* 0x000fe2000bf05070 */
[----:B------:R-:W-:Y:S01]  /*11d0*/  PLOP3.LUT P0, PT, PT, PT, PT, 0x80, 0x8 ;  /* 0x000000000008781c */ /* 0x000fe20003f0f070 */
[----:B------:R-:W1:Y:S01]  /*11e0*/  SHFL.DOWN PT, R69, R108, 0x10, 0x1f ;  /* 0x0a001f006c457f89 */ /* 0x000e6200000e0000 */
[----:B------:R-:W-:Y:S01]  /*11f0*/  BSSY.RECONVERGENT B0, `(.L_x_998) ;  /* 0x0000284000007945 */ /* 0x000fe20003800200 */
[----:B------:R-:W-:Y:S01]  /*1200*/  UISETP.NE.AND.EX UP0, UPT, UR9, URZ, UPT, UP0 ;  /* 0x000000ff0900728c */ /* 0x000fe2000bf05300 */
[----:B------:R-:W2:Y:S07]  /*1210*/  S2R R107, SR_CgaCtaId ;  /* 0x00000000006b7919 */ /* 0x000eae0000008800 */
[----:B------:R-:W-:Y:S01]  /*1220*/  @!P6 PLOP3.LUT P0, PT, P4, PT, PT, 0x80, 0x8 ;  /* 0x000000000008e81c */ /* 0x000fe2000270f070 */
        /* <DEDUP_REMOVED lines=29> */
[----:B0-----:R-:W-:Y:S02]  /*1400*/  HFMA2 R98, -RZ, RZ, 1.875, 0 ;  /* 0x3f800000ff627431 */ /* 0x001fe400000001ff */
[----:B-----5:R-:W-:-:S03]  /*1410*/  @P1 HADD2.F32 R98, -RZ, R106.H0_H0 ;  /* 0x2000006aff621230 */ /* 0x020fc60000004100 */
[----:B------:R-:W0:Y:S04]  /*1420*/  LDS.128 R68, [R69] ;  /* 0x0000000045447984 */ /* 0x000e280000000c00 */
[----:B------:R-:W1:Y:S01]  /*1430*/  LDS.128 R72, [R73] ;  /* 0x0000000049487984 */ /* 0x000e620000000c00 */
        /* <DEDUP_REMOVED lines=24> */
[-C--:B------:R-:W-:Y:S01]  /*15c0*/  FFMA.FTZ R110, R8, R99.reuse, R106 ;  /* 0x00000063086e7223 */ /* 0x080fe2000001006a */
        /* <DEDUP_REMOVED lines=14> */
[-CC-:B------:R-:W-:Y:S01]  /*16b0*/  FFMA.FTZ R72, R97, R99.reuse, R106.reuse ;  /* 0x0000006361487223 */ /* 0x180fe2000001006a */
        /* <DEDUP_REMOVED lines=34> */
[----:B------:R-:W-:Y:S02]  /*18e0*/  F2FP.F16.F32.PACK_AB R71, R68, R71 ;  /* 0x000000474447723e */ /* 0x000fe400000000ff */
[----:B------:R-:W-:Y:S02]  /*18f0*/  F2FP.F16.F32.PACK_AB R70, R109, R70 ;  /* 0x000000466d46723e */ /* 0x000fe400000000ff */
[----:B------:R-:W-:-:S02]  /*1900*/  F2FP.F16.F32.PACK_AB R69, R74, R75 ;  /* 0x0000004b4a45723e */ /* 0x000fc400000000ff */
[----:B------:R-:W-:Y:S01]  /*1910*/  F2FP.F16.F32.PACK_AB R68, R73, R72 ;  /* 0x000000484944723e */ /* 0x000fe200000000ff */
[----:B------:R-:W-:Y:S06]  /*1920*/  BRA `(.L_x_1003) ;  /* 0x0000000400047947 */ /* 0x000fec0003800000 */
.L_x_1002:
[-CC-:B------:R-:W-:Y:S01]  /*1930*/  FFMA.FTZ R64, R15, R99.reuse, R106.reuse ;  /* 0x000000630f407223 */ /* 0x180fe2000001006a */
[-CC-:B------:R-:W-:Y:S01]  /*1940*/  FFMA.FTZ R67, R78, R99.reuse, R106.reuse ;  /* 0x000000634e437223 */ /* 0x180fe2000001006a */
[-C--:B------:R-:W-:Y:S01]  /*1950*/  FFMA.FTZ R65, R11, R99.reuse, R106 ;  /* 0x000000630b417223 */ /* 0x080fe2000001006a */
[----:B------:R-:W-:Y:S01]  /*1960*/  LOP3.LUT P6, RZ, R105, 0xff0000, RZ, 0xc0, !PT ;  /* 0x00ff000069ff7812 */ /* 0x000fe200078cc0ff */
        /* <DEDUP_REMOVED lines=9> */
[----:B------:R-:W-:Y:S01]  /*1a00*/  FFMA.FTZ R66, R96, R99, R106 ;  /* 0x0000006360427223 */ /* 0x000fe2000001006a */
[-C--:B------:R-:W-:Y:S01]  /*1a10*/  FMUL.FTZ R64, R69, R98.reuse ;  /* 0x0000006245407220 */ /* 0x080fe20000410000 */
[C---:B------:R-:W-:Y:S01]  /*1a20*/  F2FP.F16.F32.PACK_AB R67, R68.reuse, R67 ;  /* 0x000000434443723e */ /* 0x040fe200000000ff */
[----:B------:R-:W-:Y:S01]  /*1a30*/  FMUL.FTZ R65, R65, UR11 ;  /* 0x0000000b41417c20 */ /* 0x000fe20008410000 */
[----:B------:R-:W-:Y:S01]  /*1a40*/  FMUL.FTZ R68, R68, R98 ;  /* 0x0000006244447220 */ /* 0x000fe20000410000 */
[----:B------:R-:W-:Y:S01]  /*1a50*/  FMUL.FTZ R64, R64, UR11 ;  /* 0x0000000b40407c20 */ /* 0x000fe20008410000 */
[----:B------:R-:W-:Y:S01]  /*1a60*/  ISETP.GE.U32.AND P5, PT, R104, RZ, PT ;  /* 0x000000ff6800720c */ /* 0x000fe20003fa6070 */
[----:B------:R-:W-:Y:S01]  /*1a70*/  FADD.FTZ R108, R9, -R72 ;  /* 0x80000048096c7221 */ /* 0x000fe20000010000 */
[----:B------:R-:W-:Y:S01]  /*1a80*/  FSEL R71, R65, RZ, P6 ;  /* 0x000000ff41477208 */ /* 0x000fe20003000000 */
[-C--:B------:R-:W-:Y:S01]  /*1a90*/  FFMA.FTZ R65, R7, R99.reuse, R106 ;  /* 0x0000006307417223 */ /* 0x080fe2000001006a */
        /* <DEDUP_REMOVED lines=15> */
[C---:B------:R-:W-:Y:S01]  /*1b90*/  F2FP.F16.F32.PACK_AB R66, R65.reuse, R69 ;  /* 0x000000454142723e */ /* 0x040fe200000000ff */
        /* <DEDUP_REMOVED lines=18> */
[----:B------:R-:W-:Y:S02]  /*1cc0*/  F2FP.F16.F32.PACK_AB R64, R73, R69 ;  /* 0x000000454940723e */ /* 0x000fe400000000ff */
[----:B------:R-:W-:Y:S02]  /*1cd0*/  FSEL R73, R74, RZ, P6 ;  /* 0x000000ff4a497208 */ /* 0x000fe40003000000 */
[----:B------:R-:W-:Y:S02]  /*1ce0*/  FSEL R72, R72, RZ, P5 ;  /* 0x000000ff48487208 */ /* 0x000fe40002800000 */
[----:B------:R-:W-:-:S02]  /*1cf0*/  F2FP.F16.F32.PACK_AB R71, R68, R71 ;  /* 0x000000474447723e */ /* 0x000fc400000000ff */
[----:B------:R-:W-:Y:S02]  /*1d00*/  F2FP.F16.F32.PACK_AB R65, R108, R75 ;  /* 0x0000004b6c41723e */ /* 0x000fe400000000ff */
[----:B------:R-:W-:Y:S02]  /*1d10*/  F2FP.F16.F32.PACK_AB R70, R111, R70 ;  /* 0x000000466f46723e */ /* 0x000fe400000000ff */
[----:B------:R-:W-:Y:S02]  /*1d20*/  F2FP.F16.F32.PACK_AB R69, R110, R107 ;  /* 0x0000006b6e45723e */ /* 0x000fe400000000ff */
[----:B------:R-:W-:-:S07]  /*1d30*/  F2FP.F16.F32.PACK_AB R68, R73, R72 ;  /* 0x000000484944723e */ /* 0x000fce00000000ff */
.L_x_1003:
[----:B------:R-:W0:Y:S08]  /*1d40*/  @P0 LDC.64 R74, c[0x0][0x478] ;  /* 0x00011e00ff4a0b82 */ /* 0x000e300000000a00 */
[----:B------:R-:W1:Y:S01]  /*1d50*/  LDC.64 R72, c[0x0][0x468] ;  /* 0x00011a00ff487b82 */ /* 0x000e620000000a00 */
[----:B0-----:R-:W-:-:S05]  /*1d60*/  @P0 IMAD.WIDE.U32 R74, R100, 0x10, R74 ;  /* 0x00000010644a0825 */ /* 0x001fca00078e004a */
[----:B------:R0:W-:Y:S01]  /*1d70*/  @P0 STG.E.128 desc[UR4][R74.64], R64 ;  /* 0x000000404a000986 */ /* 0x0001e2000c101d04 */
[C---:B-1----:R-:W-:Y:S01]  /*1d80*/  IMAD.WIDE.U32 R72, R100.reuse, 0x10, R72 ;  /* 0x0000001064487825 */ /* 0x042fe200078e0048 */
[----:B------:R-:W-:-:S04]  /*1d90*/  IADD3 R100, PT, PT, R100, 0x80, RZ ;  /* 0x0000008064647810 */ /* 0x000fc80007ffe0ff */
[----:B------:R0:W-:Y:S03]  /*1da0*/  STG.E.128 desc[UR4][R72.64], R68 ;  /* 0x0000004448007986 */ /* 0x0001e6000c101d04 */
.L_x_1001:
[----:B------:R-:W-:Y:S05]  /*1db0*/  BSYNC.RECONVERGENT B1 ;  /* 0x0000000000017941 */ /* 0x000fea0003800200 */
.L_x_1000:
        /* <DEDUP_REMOVED lines=20> */
[----:B------:R-:W-:Y:S01]  /*1f00*/  FMUL.FTZ R69, R101, R66 ;  /* 0x0000004265457220 */ /* 0x000fe20000410000 */
[--C-:B------:R-:W-:Y:S01]  /*1f10*/  FFMA.FTZ R108, R91, R99, R106.reuse ;  /* 0x000000635b6c7223 */ /* 0x100fe2000001006a */
[C---:B------:R-:W-:Y:S01]  /*1f20*/  F2FP.F16.F32.PACK_AB R66, R74.reuse, R71 ;  /* 0x000000474a42723e */ /* 0x040fe200000000ff */
[----:B------:R-:W-:Y:S01]  /*1f30*/  FMUL.FTZ R74, R74, R98 ;  /* 0x000000624a4a7220 */ /* 0x000fe20000410000 */
[----:B------:R-:W-:Y:S01]  /*1f40*/  FMUL.FTZ R71, R68, UR11 ;  /* 0x0000000b44477c20 */ /* 0x000fe20008410000 */
[----:B------:R-:W-:Y:S01]  /*1f50*/  FMUL.FTZ R70, R101, R70 ;  /* 0x0000004665467220 */ /* 0x000fe20000410000 */
[----:B------:R-:W-:Y:S01]  /*1f60*/  LOP3.LUT P6, RZ, R103, 0xff, RZ, 0xc0, !PT ;  /* 0x000000ff67ff7812 */ /* 0x000fe200078cc0ff */
[-C--:B------:R-:W-:Y:S01]  /*1f70*/  FMUL.FTZ R68, R65, R98.reuse ;  /* 0x0000006241447220 */ /* 0x080fe20000410000 */
[----:B------:R-:W-:Y:S01]  /*1f80*/  FFMA.FTZ R99, R94, R99, R106 ;  /* 0x000000635e637223 */ /* 0x000fe2000001006a */
[----:B------:R-:W-:Y:S01]  /*1f90*/  FMUL.FTZ R72, R74, UR11 ;  /* 0x0000000b4a487c20 */ /* 0x000fe20008410000 */
[----:B------:R-:W-:Y:S01]  /*1fa0*/  FADD.FTZ R108, R89, -R108 ;  /* 0x8000006c596c7221 */ /* 0x000fe20000010000 */
[----:B------:R-:W-:Y:S01]  /*1fb0*/  FSEL R74, R71, RZ, P6 ;  /* 0x000000ff474a7208 */ /* 0x000fe20003000000 */
[----:B------:R-:W-:Y:S01]  /*1fc0*/  FMUL.FTZ R71, R70, R98 ;  /* 0x0000006246477220 */ /* 0x000fe20000410000 */
[----:B------:R-:W-:Y:S01]  /*1fd0*/  LOP3.LUT P5, RZ, R103, 0xff00, RZ, 0xc0, !PT ;  /* 0x0000ff0067ff7812 */ /* 0x000fe200078ac0ff */
[----:B------:R-:W-:Y:S01]  /*1fe0*/  FADD.FTZ R106, R92, -R99 ;  /* 0x800000635c6a7221 */ /* 0x000fe20000010000 */
[----:B------:R-:W-:Y:S01]  /*1ff0*/  F2FP.F16.F32.PACK_AB R65, R70, R65 ;  /* 0x000000414641723e */ /* 0x000fe200000000ff */
[----:B------:R-:W-:Y:S01]  /*2000*/  FMUL.FTZ R70, R68, UR11 ;  /* 0x0000000b44467c20 */ /* 0x000fe20008410000 */
[----:B------:R-:W-:Y:S01]  /*2010*/  LOP3.LUT P6, RZ, R102, 0xff0000, RZ, 0xc0, !PT ;  /* 0x00ff000066ff7812 */ /* 0x000fe200078cc0ff */
[----:B------:R-:W-:Y:S01]  /*2020*/  FMUL.FTZ R67, R101, R108 ;  /* 0x0000006c65437220 */ /* 0x000fe20000410000 */
[----:B------:R-:W-:Y:S01]  /*2030*/  FMUL.FTZ R68, R69, R98 ;  /* 0x0000006245447220 */ /* 0x000fe20000410000 */
[----:B------:R-:W-:Y:S01]  /*2040*/  FSEL R75, R72, RZ, P5 ;  /* 0x000000ff484b7208 */ /* 0x000fe20002800000 */
[----:B------:R-:W-:Y:S01]  /*2050*/  FMUL.FTZ R72, R71, UR11 ;  /* 0x0000000b47487c20 */ /* 0x000fe20008410000 */
[C---:B------:R-:W-:Y:S01]  /*2060*/  FMUL.FTZ R64, R101.reuse, R64 ;  /* 0x0000004065407220 */ /* 0x040fe20000410000 */
[----:B------:R-:W-:Y:S01]  /*2070*/  FMUL.FTZ R106, R101, R106 ;  /* 0x0000006a656a7220 */ /* 0x000fe20000410000 */
[----:B------:R-:W-:Y:S01]  /*2080*/  FSEL R71, R70, RZ, P6 ;  /* 0x000000ff46477208 */ /* 0x000fe20003000000 */
[-C--:B------:R-:W-:Y:S01]  /*2090*/  FMUL.FTZ R73, R67, R98.reuse ;  /* 0x0000006243497220 */ /* 0x080fe20000410000 */
[----:B------:R-:W-:Y:S01]  /*20a0*/  FMUL.FTZ R70, R68, UR11 ;  /* 0x0000000b44467c20 */ /* 0x000fe20008410000 */
[----:B------:R-:W-:Y:S01]  /*20b0*/  LOP3.LUT P6, RZ, R102, 0xff00, RZ, 0xc0, !PT ;  /* 0x0000ff0066ff7812 */ /* 0x000fe200078cc0ff */
[-C--:B------:R-:W-:Y:S01]  /*20c0*/  FMUL.FTZ R68, R64, R98.reuse ;  /* 0x0000006240447220 */ /* 0x080fe20000410000 */
[----:B------:R-:W-:Y:S01]  /*20d0*/  LOP3.LUT P5, RZ, R102, 0xff000000, RZ, 0xc0, !PT ;  /* 0xff00000066ff7812 */ /* 0x000fe200078ac0ff */
[----:B------:R-:W-:Y:S01]  /*20e0*/  FMUL.FTZ R99, R106, R98 ;  /* 0x000000626a637220 */ /* 0x000fe20000410000 */
[----:B------:R-:W-:Y:S01]  /*20f0*/  FMUL.FTZ R98, R73, UR11 ;  /* 0x0000000b49627c20 */ /* 0x000fe20008410000 */
[----:B------:R-:W-:Y:S01]  /*2100*/  FSEL R73, R70, RZ, P6 ;  /* 0x000000ff46497208 */ /* 0x000fe20003000000 */
[----:B------:R-:W-:Y:S01]  /*2110*/  FMUL.FTZ R68, R68, UR11 ;  /* 0x0000000b44447c20 */ /* 0x000fe20008410000 */
[----:B------:R-:W-:Y:S01]  /*2120*/  FSEL R72, R72, RZ, P5 ;  /* 0x000000ff48487208 */ /* 0x000fe20002800000 */
[----:B------:R-:W-:Y:S01]  /*2130*/  FMUL.FTZ R99, R99, UR11 ;  /* 0x0000000b63637c20 */ /* 0x000fe20008410000 */
[----:B------:R-:W-:-:S02]  /*2140*/  LOP3.LUT P6, RZ, R103, 0xff0000, RZ, 0xc0, !PT ;  /* 0x00ff000067ff7812 */ /* 0x000fc400078cc0ff */
[----:B------:R-:W-:Y:S02]  /*2150*/  ISETP.GE.U32.AND P5, PT, R102, RZ, PT ;  /* 0x000000ff6600720c */ /* 0x000fe40003fa6070 */
[----:B------:R-:W-:Y:S02]  /*2160*/  FSEL R98, R98, RZ, P6 ;  /* 0x000000ff62627208 */ /* 0x000fe40003000000 */
[----:B------:R-:W-:Y:S02]  /*2170*/  ISETP.GE.U32.AND.EX P5, PT, R103, 0x1000000, PT, P5 ;  /* 0x010000006700780c */ /* 0x000fe40003fa6150 */
[----:B------:R-:W-:Y:S02]  /*2180*/  LOP3.LUT P6, RZ, R102, 0xff, RZ, 0xc0, !PT ;  /* 0x000000ff66ff7812 */ /* 0x000fe400078cc0ff */
[----:B------:R-:W-:Y:S02]  /*2190*/  FSEL R99, R99, RZ, P5 ;  /* 0x000000ff63637208 */ /* 0x000fe40002800000 */
[----:B------:R-:W-:-:S02]  /*21a0*/  FSEL R68, R68, RZ, P6 ;  /* 0x000000ff44447208 */ /* 0x000fc40003000000 */
[----:B------:R-:W-:Y:S02]  /*21b0*/  F2FP.F16.F32.PACK_AB R64, R69, R64 ;  /* 0x000000404540723e */ /* 0x000fe400000000ff */
[----:B------:R-:W-:Y:S02]  /*21c0*/  F2FP.F16.F32.PACK_AB R69, R72, R71 ;  /* 0x000000474845723e */ /* 0x000fe400000000ff */
[----:B------:R-:W-:Y:S02]  /*21d0*/  F2FP.F16.F32.PACK_AB R67, R106, R67 ;  /* 0x000000436a43723e */ /* 0x000fe400000000ff */
[----:B------:R-:W-:Y:S02]  /*21e0*/  F2FP.F16.F32.PACK_AB R70, R75, R74 ;  /* 0x0000004a4b46723e */ /* 0x000fe400000000ff */
[----:B------:R-:W-:Y:S02]  /*21f0*/  F2FP.F16.F32.PACK_AB R71, R99, R98 ;  /* 0x000000626347723e */ /* 0x000fe400000000ff */
[----:B------:R-:W-:Y:S01]  /*2200*/  F2FP.F16.F32.PACK_AB R68, R73, R68 ;  /* 0x000000444944723e */ /* 0x000fe200000000ff */
[----:B------:R-:W-:Y:S06]  /*2210*/  BRA `(.L_x_1006) ;  /* 0x0000000000f47947 */ /* 0x000fec0003800000 */
.L_x_1005:
[-CC-:B0-----:R-:W-:Y:S01]  /*2220*/  FFMA.FTZ R72, R90, R99.reuse, R106.reuse ;  /* 0x000000635a487223 */ /* 0x181fe2000001006a */
        /* <DEDUP_REMOVED lines=20> */
[----:B------:R-:W-:Y:S01]  /*2370*/  FADD.FTZ R68, R80, -R69 ;  /* 0x8000004550447221 */ /* 0x000fe20000010000 */
[----:B------:R-:W-:Y:S01]  /*2380*/  FMUL.FTZ R73, R101, R72 ;  /* 0x0000004865497220 */ /* 0x000fe20000410000 */
[----:B------:R-:W-:Y:S01]  /*2390*/  LOP3.LUT P5, RZ, R103, 0xff00, RZ, 0xc0, !PT ;  /* 0x0000ff0067ff7812 */ /* 0x000fe200078ac0ff */
[----:B------:R-:W-:Y:S01]  /*23a0*/  FMUL.FTZ R75, R75, R98 ;  /* 0x000000624b4b7220 */ /* 0x000fe20000410000 */
        /* <DEDUP_REMOVED lines=32> */
[----:B------:R-:W-:Y:S02]  /*25b0*/  F2FP.F16.F32.PACK_AB R70, R107, R70 ;  /* 0x000000466b46723e */ /* 0x000fe400000000ff */
[----:B------:R-:W-:-:S02]  /*25c0*/  F2FP.F16.F32.PACK_AB R69, R75, R72 ;  /* 0x000000484b45723e */ /* 0x000fc400000000ff */
[----:B------:R-:W-:Y:S02]  /*25d0*/  F2FP.F16.F32.PACK_AB R71, R74, R109 ;  /* 0x0000006d4a47723e */ /* 0x000fe400000000ff */
[----:B------:R-:W-:-:S07]  /*25e0*/  F2FP.F16.F32.PACK_AB R68, R73, R68 ;  /* 0x000000444944723e */ /* 0x000fce00000000ff */
.L_x_1006:
[----:B------:R-:W0:Y:S08]  /*25f0*/  @P0 LDC.64 R74, c[0x0][0x478] ;  /* 0x00011e00ff4a0b82 */ /* 0x000e300000000a00 */
[----:B------:R-:W1:Y:S01]  /*2600*/  LDC.64 R72, c[0x0][0x468] ;  /* 0x00011a00ff487b82 */ /* 0x000e620000000a00 */
[----:B0-----:R-:W-:-:S05]  /*2610*/  @P0 IMAD.WIDE.U32 R74, R100, 0x10, R74 ;  /* 0x00000010644a0825 */ /* 0x001fca00078e004a */
[----:B------:R2:W-:Y:S01]  /*2620*/  @P0 STG.E.128 desc[UR4][R74.64], R64 ;  /* 0x000000404a000986 */ /* 0x0005e2000c101d04 */
[----:B-1----:R-:W-:-:S05]  /*2630*/  IMAD.WIDE.U32 R72, R100, 0x10, R72 ;  /* 0x0000001064487825 */ /* 0x002fca00078e0048 */
[----:B------:R2:W-:Y:S01]  /*2640*/  STG.E.128 desc[UR4][R72.64], R68 ;  /* 0x0000004448007986 */ /* 0x0005e2000c101d04 */
[----:B------:R-:W-:Y:S05]  /*2650*/  BRA `(.L_x_1004) ;  /* 0x0000001000f47947 */ /* 0x000fea0003800000 */
.L_x_999:
        /* <DEDUP_REMOVED lines=8> */
[-CC-:B------:R-:W-:Y:S01]  /*26e0*/  FFMA.FTZ R69, R11, R99.reuse, R106.reuse ;  /* 0x000000630b457223 */ /* 0x180fe2000001006a */
[----:B------:R-:W-:Y:S01]  /*26f0*/  FFMA.FTZ R71, R14, R99, R106 ;  /* 0x000000630e477223 */ /* 0x000fe2000001006a */
[----:B------:R-:W-:Y:S02]  /*2700*/  HADD2.F32 R72, -RZ, R59.H0_H0 ;  /* 0x2000003bff487230 */ /* 0x000fe40000004100 */
[----:B------:R-:W-:Y:S01]  /*2710*/  FADD.FTZ R73, R13, -R108 ;  /* 0x8000006c0d497221 */ /* 0x000fe20000010000 */
[--C-:B------:R-:W-:Y:S02]  /*2720*/  HADD2.F32 R68, -RZ, R58.reuse.H0_H0 ;  /* 0x2000003aff447230 */ /* 0x100fe40000004100 */
[----:B------:R-:W-:Y:S01]  /*2730*/  FADD.FTZ R113, R76, -R75 ;  /* 0x8000004b4c717221 */ /* 0x000fe20000010000 */
[----:B------:R-:W-:-:S02]  /*2740*/  HADD2.F32 R70, -RZ, R58.H1_H1 ;  /* 0x3000003aff467230 */ /* 0x000fc40000004100 */
[----:B------:R-:W-:Y:S01]  /*2750*/  FADD.FTZ R69, R10, -R69 ;  /* 0x800000450a457221 */ /* 0x000fe20000010000 */
[----:B------:R-:W-:Y:S01]  /*2760*/  FADD.FTZ R75, R12, -R71 ;  /* 0x800000470c4b7221 */ /* 0x000fe20000010000 */
[----:B------:R-:W-:Y:S01]  /*2770*/  FFMA.FTZ R73, R101, R73, R72 ;  /* 0x0000004965497223 */ /* 0x000fe20000010048 */
[----:B------:R-:W-:Y:S01]  /*2780*/  FFMA.FTZ R108, R97, R99, R106 ;  /* 0x00000063616c7223 */ /* 0x000fe2000001006a */
[C---:B------:R-:W-:Y:S01]  /*2790*/  FFMA.FTZ R71, R101.reuse, R69, R68 ;  /* 0x0000004565477223 */ /* 0x040fe20000010044 */
[----:B------:R-:W-:Y:S01]  /*27a0*/  FFMA.FTZ R69, R101, R75, R70 ;  /* 0x0000004b65457223 */ /* 0x000fe20000010046 */
[----:B------:R-:W-:Y:S01]  /*27b0*/  FFMA.FTZ R75, R7, R99, R106 ;  /* 0x00000063074b7223 */ /* 0x000fe2000001006a */
[----:B------:R-:W-:Y:S01]  /*27c0*/  FMUL.FTZ R73, R73, R98 ;  /* 0x0000006249497220 */ /* 0x000fe20000410000 */
[----:B------:R-:W-:Y:S01]  /*27d0*/  HADD2.F32 R74, -RZ, R59.H1_H1 ;  /* 0x3000003bff4a7230 */ /* 0x000fe20000004100 */
[----:B------:R-:W-:Y:S01]  /*27e0*/  LOP3.LUT P5, RZ, R105, 0xff0000, RZ, 0xc0, !PT ;  /* 0x00ff000069ff7812 */ /* 0x000fe200078ac0ff */
[----:B------:R-:W-:-:S02]  /*27f0*/  HADD2.F32 R68, -RZ, R56.H0_H0 ;  /* 0x20000038ff447230 */ /* 0x000fc40000004100 */
[----:B------:R-:W-:Y:S01]  /*2800*/  FADD.FTZ R109, R6, -R75 ;  /* 0x8000004b066d7221 */ /* 0x000fe20000010000 */
[----:B------:R-:W-:Y:S01]  /*2810*/  FADD.FTZ R75, R95, -R108 ;  /* 0x8000006c5f4b7221 */ /* 0x000fe20000010000 */
[--C-:B------:R-:W-:Y:S02]  /*2820*/  HADD2.F32 R72, -RZ, R57.reuse.H0_H0 ;  /* 0x20000039ff487230 */ /* 0x100fe40000004100 */
[----:B------:R-:W-:Y:S01]  /*2830*/  FMUL.FTZ R73, R73, UR11 ;  /* 0x0000000b49497c20 */ /* 0x000fe20008410000 */
[C---:B------:R-:W-:Y:S01]  /*2840*/  FFMA.FTZ R113, R101.reuse, R113, R74 ;  /* 0x0000007165717223 */ /* 0x040fe2000001004a */
[----:B------:R-:W-:Y:S01]  /*2850*/  FFMA.FTZ R75, R101, R75, R68 ;  /* 0x0000004b654b7223 */ /* 0x000fe20000010044 */
[-C--:B------:R-:W-:Y:S01]  /*2860*/  FMUL.FTZ R68, R71, R98.reuse ;  /* 0x0000006247447220 */ /* 0x080fe20000410000 */
[-CC-:B------:R-:W-:Y:S01]  /*2870*/  FFMA.FTZ R112, R8, R99.reuse, R106.reuse ;  /* 0x0000006308707223 */ /* 0x180fe2000001006a */
[----:B------:R-:W-:Y:S01]  /*2880*/  FFMA.FTZ R110, R96, R99, R106 ;  /* 0x00000063606e7223 */ /* 0x000fe2000001006a */
[----:B------:R-:W-:Y:S01]  /*2890*/  FFMA.FTZ R109, R101, R109, R72 ;  /* 0x0000006d656d7223 */ /* 0x000fe20000010048 */
[----:B------:R-:W-:Y:S01]  /*28a0*/  FSEL R71, R73, RZ, P5 ;  /* 0x000000ff49477208 */ /* 0x000fe20002800000 */
[----:B------:R-:W-:Y:S01]  /*28b0*/  FMUL.FTZ R113, R113, R98 ;  /* 0x0000006271717220 */ /* 0x000fe20000410000 */
[----:B------:R-:W0:Y:S01]  /*28c0*/  LDC.64 R72, c[0x0][0x468] ;  /* 0x00011a00ff487b82 */ /* 0x000e220000000a00 */
[----:B------:R-:W-:Y:S01]  /*28d0*/  HADD2.F32 R74, -RZ, R57.H1_H1 ;  /* 0x30000039ff4a7230 */ /* 0x000fe20000004100 */
[----:B------:R-:W-:Y:S01]  /*28e0*/  ISETP.GE.U32.AND P0, PT, R104, RZ, PT ;  /* 0x000000ff6800720c */ /* 0x000fe20003f06070 */
[----:B------:R-:W-:-:S02]  /*28f0*/  HADD2.F32 R70, -RZ, R56.H1_H1 ;  /* 0x30000038ff467230 */ /* 0x000fc40000004100 */
[----:B------:R-:W-:Y:S01]  /*2900*/  FADD.FTZ R111, R9, -R112 ;  /* 0x80000070096f7221 */ /* 0x000fe20000010000 */
[----:B------:R-:W-:Y:S01]  /*2910*/  FADD.FTZ R107, R93, -R110 ;  /* 0x8000006e5d6b7221 */ /* 0x000fe20000010000 */
[----:B------:R-:W-:Y:S01]  /*2920*/  FMUL.FTZ R113, R113, UR11 ;  /* 0x0000000b71717c20 */ /* 0x000fe20008410000 */
[-C--:B------:R-:W-:Y:S01]  /*2930*/  FMUL.FTZ R69, R69, R98.reuse ;  /* 0x0000006245457220 */ /* 0x080fe20000410000 */
[----:B------:R-:W-:Y:S01]  /*2940*/  ISETP.GE.U32.AND.EX P0, PT, R105, 0x1000000, PT, P0 ;  /* 0x010000006900780c */ /* 0x000fe20003f06100 */
[-C--:B------:R-:W-:Y:S01]  /*2950*/  FMUL.FTZ R109, R109, R98.reuse ;  /* 0x000000626d6d7220 */ /* 0x080fe20000410000 */
[C---:B------:R-:W-:Y:S01]  /*2960*/  FFMA.FTZ R111, R101.reuse, R111, R74 ;  /* 0x0000006f656f7223 */ /* 0x040fe2000001004a */
[----:B------:R-:W-:Y:S01]  /*2970*/  FFMA.FTZ R107, R101, R107, R70 ;  /* 0x0000006b656b7223 */ /* 0x000fe20000010046 */
[----:B------:R-:W-:Y:S01]  /*2980*/  FMUL.FTZ R69, R69, UR11 ;  /* 0x0000000b45457c20 */ /* 0x000fe20008410000 */
[----:B------:R-:W-:Y:S01]  /*2990*/  LOP3.LUT P5, RZ, R105, 0xff00, RZ, 0xc0, !PT ;  /* 0x0000ff0069ff7812 */ /* 0x000fe200078ac0ff */
[----:B------:R-:W-:Y:S01]  /*29a0*/  FMUL.FTZ R68, R68, UR11 ;  /* 0x0000000b44447c20 */ /* 0x000fe20008410000 */
[----:B------:R-:W-:Y:S01]  /*29b0*/  FSEL R108, R113, RZ, P0 ;  /* 0x000000ff716c7208 */ /* 0x000fe20000000000 */
[----:B------:R-:W-:Y:S01]  /*29c0*/  FMUL.FTZ R109, R109, UR11 ;  /* 0x0000000b6d6d7c20 */ /* 0x000fe20008410000 */
[----:B------:R-:W-:Y:S01]  /*29d0*/  LOP3.LUT P6, RZ, R105, 0xff, RZ, 0xc0, !PT ;  /* 0x000000ff69ff7812 */ /* 0x000fe200078cc0ff */
[-C--:B------:R-:W-:Y:S01]  /*29e0*/  FMUL.FTZ R111, R111, R98.reuse ;  /* 0x000000626f6f7220 */ /* 0x080fe20000410000 */
[----:B------:R-:W-:Y:S01]  /*29f0*/  LOP3.LUT P0, RZ, R104, 0xff0000, RZ, 0xc0, !PT ;  /* 0x00ff000068ff7812 */ /* 0x000fe2000780c0ff */
[-C--:B------:R-:W-:Y:S01]  /*2a00*/  FMUL.FTZ R75, R75, R98.reuse ;  /* 0x000000624b4b7220 */ /* 0x080fe20000410000 */
[----:B------:R-:W-:Y:S01]  /*2a10*/  FMUL.FTZ R107, R107, R98 ;  /* 0x000000626b6b7220 */ /* 0x000fe20000410000 */
[----:B------:R-:W-:Y:S01]  /*2a20*/  FSEL R113, R69, RZ, P5 ;  /* 0x000000ff45717208 */ /* 0x000fe20002800000 */
[----:B------:R-:W-:Y:S01]  /*2a30*/  FMUL.FTZ R111, R111, UR11 ;  /* 0x0000000b6f6f7c20 */ /* 0x000fe20008410000 */
[----:B------:R-:W-:Y:S01]  /*2a40*/  FSEL R70, R68, RZ, P6 ;  /* 0x000000ff44467208 */ /* 0x000fe20003000000 */
[----:B------:R-:W-:Y:S01]  /*2a50*/  FMUL.FTZ R75, R75, UR11 ;  /* 0x0000000b4b4b7c20 */ /* 0x000fe20008410000 */
[----:B------:R-:W-:Y:S01]  /*2a60*/  FMUL.FTZ R107, R107, UR11 ;  /* 0x0000000b6b6b7c20 */ /* 0x000fe20008410000 */
[----:B------:R-:W-:Y:S01]  /*2a70*/  FSEL R69, R109, RZ, P0 ;  /* 0x000000ff6d457208 */ /* 0x000fe20000000000 */
[----:B0-----:R-:W-:Y:S01]  /*2a80*/  IMAD.WIDE.U32 R72, R100, 0x10, R72 ;  /* 0x0000001064487825 */ /* 0x001fe200078e0048 */
[----:B------:R-:W-:-:S02]  /*2a90*/  LOP3.LUT P6, RZ, R104, 0xff000000, RZ, 0xc0, !PT ;  /* 0xff00000068ff7812 */ /* 0x000fc400078cc0ff */
[C---:B------:R-:W-:Y:S02]  /*2aa0*/  LOP3.LUT P5, RZ, R104.reuse, 0xff00, RZ, 0xc0, !PT ;  /* 0x0000ff0068ff7812 */ /* 0x040fe400078ac0ff */
[----:B------:R-:W-:Y:S02]  /*2ab0*/  LOP3.LUT P0, RZ, R104, 0xff, RZ, 0xc0, !PT ;  /* 0x000000ff68ff7812 */ /* 0x000fe4000780c0ff */
[----:B------:R-:W-:Y:S02]  /*2ac0*/  FSEL R74, R111, RZ, P6 ;  /* 0x000000ff6f4a7208 */ /* 0x000fe40003000000 */
[----:B------:R-:W-:Y:S02]  /*2ad0*/  FSEL R107, R107, RZ, P5 ;  /* 0x000000ff6b6b7208 */ /* 0x000fe40002800000 */
[----:B------:R-:W-:Y:S02]  /*2ae0*/  FSEL R68, R75, RZ, P0 ;  /* 0x000000ff4b447208 */ /* 0x000fe40000000000 */
[----:B------:R-:W-:-:S02]  /*2af0*/  F2FP.F16.F32.PACK_AB R71, R108, R71 ;  /* 0x000000476c47723e */ /* 0x000fc400000000ff */
[----:B------:R-:W-:Y:S02]  /*2b00*/  F2FP.F16.F32.PACK_AB R70, R113, R70 ;  /* 0x000000467146723e */ /* 0x000fe400000000ff */
[----:B------:R-:W-:Y:S02]  /*2b10*/  F2FP.F16.F32.PACK_AB R69, R74, R69 ;  /* 0x000000454a45723e */ /* 0x000fe400000000ff */
[----:B------:R-:W-:Y:S02]  /*2b20*/  F2FP.F16.F32.PACK_AB R68, R107, R68 ;  /* 0x000000446b44723e */ /* 0x000fe400000000ff */
[----:B------:R-:W-:-:S03]  /*2b30*/  IADD3 R100, PT, PT, R100, 0x80, RZ ;  /* 0x0000008064647810 */ /* 0x000fc60007ffe0ff */
[----:B------:R0:W-:Y:S04]  /*2b40*/  STG.E.128 desc[UR4][R72.64], R68 ;  /* 0x0000004448007986 */ /* 0x0001e8000c101d04 */
.L_x_1009:
[----:B------:R-:W-:Y:S05]  /*2b50*/  BSYNC.RECONVERGENT B1 ;  /* 0x0000000000017941 */ /* 0x000fea0003800200 */
.L_x_1008:
[----:B------:R-:W-:Y:S05]  /*2b60*/  @!P2 BRA `(.L_x_1004) ;  /* 0x0000000c00b0a947 */ /* 0x000fea0003800000 */
[-CC-:B0-----:R-:W-:Y:S01]  /*2b70*/  FFMA.FTZ R69, R77, R99.reuse, R106.reuse ;  /* 0x000000634d457223 */ /* 0x181fe2000001006a */
[-CC-:B------:R-:W-:Y:S01]  /*2b80*/  FFMA.FTZ R108, R82, R99.reuse, R106.reuse ;  /* 0x00000063526c7223 */ /* 0x180fe2000001006a */
[-CC-:B------:R-:W-:Y:S01]  /*2b90*/  FFMA.FTZ R71, R81, R99.reuse, R106.reuse ;  /* 0x0000006351477223 */ /* 0x180fe2000001006a */
[-CC-:B------:R-:W-:Y:S01]  /*2ba0*/  FFMA.FTZ R110, R86, R99.reuse, R106.reuse ;  /* 0x00000063566e7223 */ /* 0x180fe2000001006a */
[--C-:B------:R-:W-:Y:S02]  /*2bb0*/  HADD2.F32 R68, -RZ, R60.reuse.H0_H0 ;  /* 0x2000003cff447230 */ /* 0x100fe40000004100 */
[----:B------:R-:W-:Y:S01]  /*2bc0*/  FADD.FTZ R69, R80, -R69 ;  /* 0x8000004550457221 */ /* 0x000fe20000010000 */
[----:B------:R-:W-:Y:S02]  /*2bd0*/  HADD2.F32 R70, -RZ, R60.H1_H1 ;  /* 0x3000003cff467230 */ /* 0x000fe40000004100 */
[----:B------:R-:W-:Y:S01]  /*2be0*/  FFMA.FTZ R107, R85, R99, R106 ;  /* 0x00000063556b7223 */ /* 0x000fe2000001006a */
[----:B------:R-:W-:-:S02]  /*2bf0*/  HADD2.F32 R72, -RZ, R61.H0_H0 ;  /* 0x2000003dff487230 */ /* 0x000fc40000004100 */
[-CC-:B------:R-:W-:Y:S01]  /*2c00*/  FFMA.FTZ R112, R90, R99.reuse, R106.reuse ;  /* 0x000000635a707223 */ /* 0x180fe2000001006a */
[-CC-:B------:R-:W-:Y:S01]  /*2c10*/  FFMA.FTZ R114, R91, R99.reuse, R106.reuse ;  /* 0x000000635b727223 */ /* 0x180fe2000001006a */
[----:B------:R-:W-:Y:S01]  /*2c20*/  FFMA.FTZ R113, R94, R99, R106 ;  /* 0x000000635e717223 */ /* 0x000fe2000001006a */
[----:B------:R-:W-:Y:S02]  /*2c30*/  HADD2.F32 R74, -RZ, R61.H1_H1 ;  /* 0x3000003dff4a7230 */ /* 0x000fe40000004100 */
[----:B------:R-:W-:Y:S01]  /*2c40*/  FADD.FTZ R73, R79, -R108 ;  /* 0x8000006c4f497221 */ /* 0x000fe20000010000 */
[----:B------:R-:W-:Y:S01]  /*2c50*/  FADD.FTZ R75, R84, -R71 ;  /* 0x80000047544b7221 */ /* 0x000fe20000010000 */
[----:B------:R-:W-:Y:S01]  /*2c60*/  FADD.FTZ R99, R83, -R110 ;  /* 0x8000006e53637221 */ /* 0x000fe20000010000 */
[C---:B------:R-:W-:Y:S01]  /*2c70*/  FFMA.FTZ R71, R101.reuse, R69, R68 ;  /* 0x0000004565477223 */ /* 0x040fe20000010044 */
[--C-:B------:R-:W-:Y:S02]  /*2c80*/  HADD2.F32 R68, -RZ, R62.reuse.H0_H0 ;  /* 0x2000003eff447230 */ /* 0x100fe40000004100 */
[C---:B------:R-:W-:Y:S01]  /*2c90*/  FFMA.FTZ R73, R101.reuse, R73, R70 ;  /* 0x0000004965497223 */ /* 0x040fe20000010046 */
[C---:B------:R-:W-:Y:S01]  /*2ca0*/  FFMA.FTZ R75, R101.reuse, R75, R72 ;  /* 0x0000004b654b7223 */ /* 0x040fe20000010048 */
[----:B------:R-:W-:Y:S01]  /*2cb0*/  FADD.FTZ R107, R88, -R107 ;  /* 0x8000006b586b7221 */ /* 0x000fe20000010000 */
[----:B------:R-:W-:Y:S01]  /*2cc0*/  FFMA.FTZ R99, R101, R99, R74 ;  /* 0x0000006365637223 */ /* 0x000fe2000001004a */
        /* <DEDUP_REMOVED lines=8> */
[----:B------:R-:W0:Y:S01]  /*2d50*/  LDC.64 R68, c[0x0][0x468] ;  /* 0x00011a00ff447b82 */ /* 0x000e220000000a00 */
[C---:B------:R-:W-:Y:S01]  /*2d60*/  FFMA.FTZ R111, R101.reuse, R111, R72 ;  /* 0x0000006f656f7223 */ /* 0x040fe20000010048 */
[----:B------:R-:W-:Y:S01]  /*2d70*/  FFMA.FTZ R101, R101, R113, R74 ;  /* 0x0000007165657223 */ /* 0x000fe2000001004a */
[C---:B------:R-:W-:Y:S01]  /*2d80*/  ISETP.GE.U32.AND P0, PT, R102.reuse, RZ, PT ;  /* 0x000000ff6600720c */ /* 0x040fe20003f06070 */
[-C--:B------:R-:W-:Y:S01]  /*2d90*/  FMUL.FTZ R75, R75, R98.reuse ;  /* 0x000000624b4b7220 */ /* 0x080fe20000410000 */
[-C--:B------:R-:W-:Y:S01]  /*2da0*/  FMUL.FTZ R111, R111, R98.reuse ;  /* 0x000000626f6f7220 */ /* 0x080fe20000410000 */
[-C--:B------:R-:W-:Y:S01]  /*2db0*/  FMUL.FTZ R101, R101, R98.reuse ;  /* 0x0000006265657220 */ /* 0x080fe20000410000 */
[-C--:B------:R-:W-:Y:S01]  /*2dc0*/  FMUL.FTZ R107, R107, R98.reuse ;  /* 0x000000626b6b7220 */ /* 0x080fe20000410000 */
[-C--:B------:R-:W-:Y:S01]  /*2dd0*/  FMUL.FTZ R109, R109, R98.reuse ;  /* 0x000000626d6d7220 */ /* 0x080fe20000410000 */
[----:B------:R-:W-:Y:S01]  /*2de0*/  FMUL.FTZ R111, R111, UR11 ;  /* 0x0000000b6f6f7c20 */ /* 0x000fe20008410000 */
        /* <DEDUP_REMOVED lines=27> */
[----:B------:R-:W-:Y:S02]  /*2fa0*/  F2FP.F16.F32.PACK_AB R71, R74, R111 ;  /* 0x0000006f4a47723e */ /* 0x000fe400000000ff */
[----:B------:R-:W-:Y:S02]  /*2fb0*/  F2FP.F16.F32.PACK_AB R70, R109, R70 ;  /* 0x000000466d46723e */ /* 0x000fe400000000ff */
[----:B------:R-:W-:Y:S02]  /*2fc0*/  F2FP.F16.F32.PACK_AB R69, R72, R75 ;  /* 0x0000004b4845723e */ /* 0x000fe400000000ff */
[----:B------:R-:W-:-:S05]  /*2fd0*/  F2FP.F16.F32.PACK_AB R68, R73, R68 ;  /* 0x000000444944723e */ /* 0x000fca00000000ff */
[----:B------:R3:W-:Y:S01]  /*2fe0*/  STG.E.128 desc[UR4][R100.64], R68 ;  /* 0x0000004464007986 */ /* 0x0007e2000c101d04 */
[----:B------:R-:W-:Y:S05]  /*2ff0*/  BRA `(.L_x_1004) ;  /* 0x00000008008c7947 */ /* 0x000fea0003800000 */
.L_x_1007:
[----:B------:R-:W-:Y:S04]  /*3000*/  BSSY.RECONVERGENT B1, `(.L_x_1010) ;  /* 0x0000052000017945 */ /* 0x000fe80003800200 */
[----:B------:R-:W-:Y:S05]  /*3010*/  @!P3 BRA `(.L_x_1011) ;  /* 0x000000040040b947 */ /* 0x000fea0003800000 */
[-CC-:B------:R-:W-:Y:S01]  /*3020*/  FFMA.FTZ R64, R15, R99.reuse, R106.reuse ;  /* 0x000000630f407223 */ /* 0x180fe2000001006a */
[-CC-:B------:R-:W-:Y:S01]  /*3030*/  FFMA.FTZ R65, R11, R99.reuse, R106.reuse ;  /* 0x000000630b417223 */ /* 0x180fe2000001006a */
[----:B------:R-:W-:Y:S02]  /*3040*/  HADD2.F32 R67, -RZ, R58.H0_H0 ;  /* 0x2000003aff437230 */ /* 0x000fe40000004100 */
[----:B------:R-:W-:Y:S01]  /*3050*/  FFMA.FTZ R69, R14, R99, R106 ;  /* 0x000000630e457223 */ /* 0x000fe2000001006a */
[----:B------:R-:W-:Y:S01]  /*3060*/  FADD.FTZ R66, R13, -R64 ;  /* 0x800000400d427221 */ /* 0x000fe20000010000 */
[----:B------:R-:W-:Y:S02]  /*3070*/  HADD2.F32 R68, -RZ, R59.H0_H0 ;  /* 0x2000003bff447230 */ /* 0x000fe40000004100 */
[----:B------:R-:W-:Y:S01]  /*3080*/  FADD.FTZ R64, R10, -R65 ;  /* 0x800000410a407221 */ /* 0x000fe20000010000 */
[----:B------:R-:W-:Y:S01]  /*3090*/  FADD.FTZ R72, R12, -R69 ;  /* 0x800000450c487221 */ /* 0x000fe20000010000 */
[----:B------:R-:W-:-:S02]  /*30a0*/  HADD2.F32 R69, -RZ, R56.H0_H0 ;  /* 0x20000038ff457230 */ /* 0x000fc40000004100 */
[-C--:B------:R-:W-:Y:S01]  /*30b0*/  FFMA.FTZ R73, R78, R99.reuse, R106 ;  /* 0x000000634e497223 */ /* 0x080fe2000001006a */
[C---:B------:R-:W-:Y:S01]  /*30c0*/  FFMA.FTZ R65, R101.reuse, R64, R67 ;  /* 0x0000004065417223 */ /* 0x040fe20000010043 */
[----:B------:R-:W-:Y:S01]  /*30d0*/  FFMA.FTZ R75, R101, R66, R68 ;  /* 0x00000042654b7223 */ /* 0x000fe20000010044 */
[-CC-:B------:R-:W-:Y:S01]  /*30e0*/  FFMA.FTZ R64, R97, R99.reuse, R106.reuse ;  /* 0x0000006361407223 */ /* 0x180fe2000001006a */
[----:B------:R-:W-:Y:S01]  /*30f0*/  FFMA.FTZ R66, R96, R99, R106 ;  /* 0x0000006360427223 */ /* 0x000fe2000001006a */
[----:B------:R-:W-:Y:S02]  /*3100*/  HADD2.F32 R71, -RZ, R58.H1_H1 ;  /* 0x3000003aff477230 */ /* 0x000fe40000004100 */
[----:B------:R-:W-:Y:S01]  /*3110*/  FADD.FTZ R70, R76, -R73 ;  /* 0x800000494c467221 */ /* 0x000fe20000010000 */
[----:B------:R-:W-:Y:S02]  /*3120*/  HADD2.F32 R67, -RZ, R56.H1_H1 ;  /* 0x30000038ff437230 */ /* 0x000fe40000004100 */
[----:B------:R-:W-:Y:S01]  /*3130*/  FADD.FTZ R64, R95, -R64 ;  /* 0x800000405f407221 */ /* 0x000fe20000010000 */
[----:B------:R-:W-:Y:S01]  /*3140*/  FADD.FTZ R66, R93, -R66 ;  /* 0x800000425d427221 */ /* 0x000fe20000010000 */
[----:B------:R-:W-:-:S02]  /*3150*/  HADD2.F32 R107, -RZ, R59.H1_H1 ;  /* 0x3000003bff6b7230 */ /* 0x000fc40000004100 */
[C---:B------:R-:W-:Y:S01]  /*3160*/  FFMA.FTZ R72, R101.reuse, R72, R71 ;  /* 0x0000004865487223 */ /* 0x040fe20000010047 */
[C---:B------:R-:W-:Y:S01]  /*3170*/  FFMA.FTZ R69, R101.reuse, R64, R69 ;  /* 0x0000004065457223 */ /* 0x040fe20000010045 */
[----:B------:R-:W-:Y:S01]  /*3180*/  FFMA.FTZ R64, R101, R66, R67 ;  /* 0x0000004265407223 */ /* 0x000fe20000010043 */
[-CC-:B------:R-:W-:Y:S01]  /*3190*/  FFMA.FTZ R71, R7, R99.reuse, R106.reuse ;  /* 0x0000006307477223 */ /* 0x180fe2000001006a */
[----:B------:R-:W-:Y:S01]  /*31a0*/  FFMA.FTZ R74, R8, R99, R106 ;  /* 0x00000063084a7223 */ /* 0x000fe2000001006a */
[----:B------:R-:W-:Y:S01]  /*31b0*/  FMUL.FTZ R66, R65, R98 ;  /* 0x0000006241427220 */ /* 0x000fe20000410000 */
[----:B------:R-:W-:Y:S01]  /*31c0*/  FFMA.FTZ R109, R101, R70, R107 ;  /* 0x00000046656d7223 */ /* 0x000fe2000001006b */
[--C-:B------:R-:W-:Y:S02]  /*31d0*/  HADD2.F32 R70, -RZ, R57.reuse.H0_H0 ;  /* 0x20000039ff467230 */ /* 0x100fe40000004100 */
[----:B------:R-:W-:Y:S01]  /*31e0*/  FADD.FTZ R68, R6, -R71 ;  /* 0x8000004706447221 */ /* 0x000fe20000010000 */
[----:B------:R-:W-:-:S02]  /*31f0*/  HADD2.F32 R73, -RZ, R57.H1_H1 ;  /* 0x30000039ff497230 */ /* 0x000fc40000004100 */
[----:B------:R-:W-:Y:S01]  /*3200*/  FADD.FTZ R74, R9, -R74 ;  /* 0x8000004a094a7221 */ /* 0x000fe20000010000 */
[----:B------:R-:W-:Y:S01]  /*3210*/  FMUL.FTZ R66, R66, UR11 ;  /* 0x0000000b42427c20 */ /* 0x000fe20008410000 */
[----:B------:R-:W-:Y:S01]  /*3220*/  LOP3.LUT P6, RZ, R105, 0xff, RZ, 0xc0, !PT ;  /* 0x000000ff69ff7812 */ /* 0x000fe200078cc0ff */
[C---:B------:R-:W-:Y:S01]  /*3230*/  FFMA.FTZ R107, R101.reuse, R68, R70 ;  /* 0x00000044656b7223 */ /* 0x040fe20000010046 */
[----:B------:R-:W-:Y:S01]  /*3240*/  FFMA.FTZ R108, R101, R74, R73 ;  /* 0x0000004a656c7223 */ /* 0x000fe20000010049 */
[-C--:B------:R-:W-:Y:S01]  /*3250*/  FMUL.FTZ R68, R75, R98.reuse ;  /* 0x000000624b447220 */ /* 0x080fe20000410000 */
[C---:B------:R-:W-:Y:S01]  /*3260*/  F2FP.F16.F32.PACK_AB R67, R109.reuse, R75 ;  /* 0x0000004b6d43723e */ /* 0x040fe200000000ff */
[-C--:B------:R-:W-:Y:S01]  /*3270*/  FMUL.FTZ R110, R72, R98.reuse ;  /* 0x00000062486e7220 */ /* 0x080fe20000410000 */
[----:B------:R-:W-:Y:S01]  /*3280*/  FSEL R70, R66, RZ, P6 ;  /* 0x000000ff42467208 */ /* 0x000fe20003000000 */
[----:B------:R-:W0:Y:S01]  /*3290*/  LDC.64 R74, c[0x0][0x478] ;  /* 0x00011e00ff4a7b82 */ /* 0x000e220000000a00 */
[----:B------:R-:W-:Y:S01]  /*32a0*/  F2FP.F16.F32.PACK_AB R66, R72, R65 ;  /* 0x000000414842723e */ /* 0x000fe200000000ff */
[-C--:B------:R-:W-:Y:S01]  /*32b0*/  FMUL.FTZ R109, R109, R98.reuse ;  /* 0x000000626d6d7220 */ /* 0x080fe20000410000 */
[----:B------:R-:W-:Y:S01]  /*32c0*/  ISETP.GE.U32.AND P0, PT, R104, RZ, PT ;  /* 0x000000ff6800720c */ /* 0x000fe20003f06070 */
[----:B------:R-:W-:Y:S01]  /*32d0*/  FMUL.FTZ R68, R68, UR11 ;  /* 0x0000000b44447c20 */ /* 0x000fe20008410000 */
[----:B------:R-:W-:Y:S01]  /*32e0*/  LOP3.LUT P5, RZ, R105, 0xff0000, RZ, 0xc0, !PT ;  /* 0x00ff000069ff7812 */ /* 0x000fe200078ac0ff */
[----:B------:R-:W-:Y:S01]  /*32f0*/  FMUL.FTZ R71, R109, UR11 ;  /* 0x0000000b6d477c20 */ /* 0x000fe20008410000 */
[----:B------:R-:W-:Y:S01]  /*3300*/  ISETP.GE.U32.AND.EX P0, PT, R105, 0x1000000, PT, P0 ;  /* 0x010000006900780c */ /* 0x000fe20003f06100 */
[----:B------:R-:W1:Y:S01]  /*3310*/  LDC.64 R72, c[0x0][0x468] ;  /* 0x00011a00ff487b82 */ /* 0x000e620000000a00 */
[-C--:B------:R-:W-:Y:S01]  /*3320*/  FMUL.FTZ R109, R107, R98.reuse ;  /* 0x000000626b6d7220 */ /* 0x080fe20000410000 */
[----:B------:R-:W-:Y:S01]  /*3330*/  FMUL.FTZ R111, R110, UR11 ;  /* 0x0000000b6e6f7c20 */ /* 0x000fe20008410000 */
[----:B------:R-:W-:Y:S01]  /*3340*/  FSEL R68, R68, RZ, P5 ;  /* 0x000000ff44447208 */ /* 0x000fe20002800000 */
[CC--:B------:R-:W-:Y:S01]  /*3350*/  FMUL.FTZ R110, R108.reuse, R98.reuse ;  /* 0x000000626c6e7220 */ /* 0x0c0fe20000410000 */
[----:B------:R-:W-:Y:S01]  /*3360*/  FSEL R71, R71, RZ, P0 ;  /* 0x000000ff47477208 */ /* 0x000fe20000000000 */
[----:B------:R-:W-:Y:S01]  /*3370*/  FMUL.FTZ R109, R109, UR11 ;  /* 0x0000000b6d6d7c20 */ /* 0x000fe20008410000 */
[----:B------:R-:W-:Y:S01]  /*3380*/  F2FP.F16.F32.PACK_AB R65, R108, R107 ;  /* 0x0000006b6c41723e */ /* 0x000fe200000000ff */
[-C--:B------:R-:W-:Y:S01]  /*3390*/  FMUL.FTZ R107, R69, R98.reuse ;  /* 0x00000062456b7220 */ /* 0x080fe20000410000 */
[----:B------:R-:W-:Y:S01]  /*33a0*/  LOP3.LUT P5, RZ, R105, 0xff00, RZ, 0xc0, !PT ;  /* 0x0000ff0069ff7812 */ /* 0x000fe200078ac0ff */
[----:B------:R-:W-:Y:S01]  /*33b0*/  FMUL.FTZ R108, R64, R98 ;  /* 0x00000062406c7220 */ /* 0x000fe20000410000 */
[----:B------:R-:W-:Y:S01]  /*33c0*/  LOP3.LUT P0, RZ, R104, 0xff0000, RZ, 0xc0, !PT ;  /* 0x00ff000068ff7812 */ /* 0x000fe2000780c0ff */
        /* <DEDUP_REMOVED lines=9> */
[----:B------:R-:W-:Y:S01]  /*3460*/  FSEL R110, R110, RZ, P6 ;  /* 0x000000ff6e6e7208 */ /* 0x000fe20003000000 */
[----:B-1----:R-:W-:Y:S01]  /*3470*/  IMAD.WIDE.U32 R72, R100, 0x10, R72 ;  /* 0x0000001064487825 */ /* 0x002fe200078e0048 */
[----:B------:R-:W-:Y:S02]  /*3480*/  FSEL R107, R107, RZ, P5 ;  /* 0x000000ff6b6b7208 */ /* 0x000fe40002800000 */
[----:B------:R-:W-:Y:S02]  /*3490*/  FSEL R108, R108, RZ, P0 ;  /* 0x000000ff6c6c7208 */ /* 0x000fe40000000000 */
[----:B------:R-:W-:-:S02]  /*34a0*/  F2FP.F16.F32.PACK_AB R64, R64, R69 ;  /* 0x000000454040723e */ /* 0x000fc400000000ff */
[----:B------:R-:W-:Y:S02]  /*34b0*/  F2FP.F16.F32.PACK_AB R71, R71, R68 ;  /* 0x000000444747723e */ /* 0x000fe400000000ff */
[----:B------:R-:W-:Y:S01]  /*34c0*/  F2FP.F16.F32.PACK_AB R70, R111, R70 ;  /* 0x000000466f46723e */ /* 0x000fe200000000ff */
[----:B------:R0:W-:Y:S01]  /*34d0*/  STG.E.128 desc[UR4][R74.64], R64 ;  /* 0x000000404a007986 */ /* 0x0001e2000c101d04 */
[----:B------:R-:W-:Y:S02]  /*34e0*/  F2FP.F16.F32.PACK_AB R69, R110, R109 ;  /* 0x0000006d6e45723e */ /* 0x000fe400000000ff */
[----:B------:R-:W-:Y:S02]  /*34f0*/  F2FP.F16.F32.PACK_AB R68, R108, R107 ;  /* 0x0000006b6c44723e */ /* 0x000fe400000000ff */
[----:B------:R-:W-:-:S03]  /*3500*/  IADD3 R100, PT, PT, R100, 0x80, RZ ;  /* 0x0000008064647810 */ /* 0x000fc60007ffe0ff */
[----:B------:R0:W-:Y:S04]  /*3510*/  STG.E.128 desc[UR4][R72.64], R68 ;  /* 0x0000004448007986 */ /* 0x0001e8000c101d04 */
.L_x_1011:
[----:B------:R-:W-:Y:S05]  /*3520*/  BSYNC.RECONVERGENT B1 ;  /* 0x0000000000017941 */ /* 0x000fea0003800200 */
.L_x_1010:
        /* <DEDUP_REMOVED lines=15> */
[--C-:B------:R-:W-:Y:S02]  /*3620*/  HADD2.F32 R99, -RZ, R61.reuse.H1_H1 ;  /* 0x3000003dff637230 */ /* 0x100fe40000004100 */
[----:B------:R-:W-:Y:S01]  /*3630*/  FADD.FTZ R70, R83, -R70 ;  /* 0x8000004653467221 */ /* 0x000fe20000010000 */
[----:B------:R-:W-:Y:S02]  /*3640*/  HADD2.F32 R75, -RZ, R61.H0_H0 ;  /* 0x2000003dff4b7230 */ /* 0x000fe40000004100 */
[----:B------:R-:W-:Y:S01]  /*3650*/  FADD.FTZ R66, R84, -R69 ;  /* 0x8000004554427221 */ /* 0x000fe20000010000 */
[C---:B------:R-:W-:Y:S01]  /*3660*/  FFMA.FTZ R71, R101.reuse, R74, R106 ;  /* 0x0000004a65477223 */ /* 0x040fe2000001006a */
[C---:B------:R-:W-:Y:S01]  /*3670*/  FFMA.FTZ R74, R101.reuse, R108, R107 ;  /* 0x0000006c654a7223 */ /* 0x040fe2000001006b */
[----:B------:R-:W-:Y:S01]  /*3680*/  FFMA.FTZ R99, R101, R70, R99 ;  /* 0x0000004665637223 */ /* 0x000fe20000010063 */
[----:B------:R-:W-:-:S02]  /*3690*/  HADD2.F32 R106, -RZ, R63.H1_H1 ;  /* 0x3000003fff6a7230 */ /* 0x000fc40000004100 */
[----:B------:R-:W-:Y:S01]  /*36a0*/  FADD.FTZ R70, R92, -R111 ;  /* 0x8000006f5c467221 */ /* 0x000fe20000010000 */
[--C-:B------:R-:W-:Y:S02]  /*36b0*/  HADD2.F32 R107, -RZ, R60.reuse.H1_H1 ;  /* 0x3000003cff6b7230 */ /* 0x100fe40000004100 */
[----:B------:R-:W-:Y:S01]  /*36c0*/  FFMA.FTZ R75, R101, R66, R75 ;  /* 0x00000042654b7223 */ /* 0x000fe2000001004b */
[----:B------:R-:W-:Y:S02]  /*36d0*/  HADD2.F32 R69, -RZ, R60.H0_H0 ;  /* 0x2000003cff457230 */ /* 0x000fe40000004100 */
[----:B------:R-:W-:Y:S01]  /*36e0*/  FADD.FTZ R68, R79, -R68 ;  /* 0x800000444f447221 */ /* 0x000fe20000010000 */
[----:B------:R-:W-:Y:S02]  /*36f0*/  HADD2.F32 R109, -RZ, R63.H0_H0 ;  /* 0x2000003fff6d7230 */ /* 0x000fe40000004100 */
[----:B------:R-:W-:Y:S01]  /*3700*/  FADD.FTZ R66, R80, -R67 ;  /* 0x8000004350427221 */ /* 0x000fe20000010000 */
[----:B------:R-:W-:Y:S01]  /*3710*/  FADD.FTZ R110, R89, -R110 ;  /* 0x8000006e596e7221 */ /* 0x000fe20000010000 */
[C---:B------:R-:W-:Y:S01]  /*3720*/  FFMA.FTZ R67, R101.reuse, R70, R106 ;  /* 0x0000004665437223 */ /* 0x040fe2000001006a */
[C---:B------:R-:W-:Y:S01]  /*3730*/  FFMA.FTZ R70, R101.reuse, R68, R107 ;  /* 0x0000004465467223 */ /* 0x040fe2000001006b */
[C---:B------:R-:W-:Y:S01]  /*3740*/  FFMA.FTZ R69, R101.reuse, R66, R69 ;  /* 0x0000004265457223 */ /* 0x040fe20000010045 */
[----:B------:R-:W-:Y:S01]  /*3750*/  FFMA.FTZ R68, R101, R110, R109 ;  /* 0x0000006e65447223 */ /* 0x000fe2000001006d */
[----:B0-----:R-:W-:Y:S01]  /*3760*/  IMAD.WIDE.U32 R72, R100, 0x10, R72 ;  /* 0x0000001064487825 */ /* 0x001fe200078e0048 */
[----:B------:R-:W-:-:S03]  /*3770*/  F2FP.F16.F32.PACK_AB R66, R74, R71 ;  /* 0x000000474a42723e */ /* 0x000fc600000000ff */
[----:B------:R-:W-:Y:S01]  /*3780*/  FMUL.FTZ R74, R74, R98 ;  /* 0x000000624a4a7220 */ /* 0x000fe20000410000 */
[----:B------:R-:W-:Y:S01]  /*3790*/  LOP3.LUT P0, RZ, R103, 0xff, RZ, 0xc0, !PT ;  /* 0x000000ff67ff7812 */ /* 0x000fe2000780c0ff */
[----:B-1----:R-:W-:-:S04]  /*37a0*/  IMAD.WIDE.U32 R100, R100, 0x10, R64 ;  /* 0x0000001064647825 */ /* 0x002fc800078e0040 */
[-C--:B------:R-:W-:Y:S01]  /*37b0*/  FMUL.FTZ R65, R71, R98.reuse ;  /* 0x0000006247417220 */ /* 0x080fe20000410000 */
[-C--:B------:R-:W-:Y:S01]  /*37c0*/  FMUL.FTZ R64, R75, R98.reuse ;  /* 0x000000624b407220 */ /* 0x080fe20000410000 */
[----:B------:R-:W-:Y:S01]  /*37d0*/  LOP3.LUT P5, RZ, R102, 0xff0000, RZ, 0xc0, !PT ;  /* 0x00ff000066ff7812 */ /* 0x000fe200078ac0ff */
[----:B------:R-:W-:Y:S01]  /*37e0*/  FMUL.FTZ R74, R74, UR11 ;  /* 0x0000000b4a4a7c20 */ /* 0x000fe20008410000 */
[----:B------:R-:W-:Y:S01]  /*37f0*/  FMUL.FTZ R71, R65, UR11 ;  /* 0x0000000b41477c20 */ /* 0x000fe20008410000 */
[C---:B------:R-:W-:Y:S01]  /*3800*/  F2FP.F16.F32.PACK_AB R65, R99.reuse, R75 ;  /* 0x0000004b6341723e */ /* 0x040fe200000000ff */
[----:B------:R-:W-:Y:S01]  /*3810*/  FMUL.FTZ R99, R99, R98 ;  /* 0x0000006263637220 */ /* 0x000fe20000410000 */
[----:B------:R-:W-:Y:S01]  /*3820*/  FMUL.FTZ R64, R64, UR11 ;  /* 0x0000000b40407c20 */ /* 0x000fe20008410000 */
[----:B------:R-:W-:Y:S02]  /*3830*/  LOP3.LUT P6, RZ, R103, 0xff00, RZ, 0xc0, !PT ;  /* 0x0000ff0067ff7812 */ /* 0x000fe400078cc0ff */
[----:B------:R-:W-:Y:S01]  /*3840*/  FSEL R107, R71, RZ, P0 ;  /* 0x000000ff476b7208 */ /* 0x000fe20000000000 */
[----:B------:R-:W-:Y:S01]  /*3850*/  FMUL.FTZ R71, R99, UR11 ;  /* 0x0000000b63477c20 */ /* 0x000fe20008410000 */
[----:B------:R-:W-:-:S02]  /*3860*/  LOP3.LUT P0, RZ, R102, 0xff000000, RZ, 0xc0, !PT ;  /* 0xff00000066ff7812 */ /* 0x000fc4000780c0ff */
[----:B------:R-:W-:Y:S02]  /*3870*/  FSEL R99, R64, RZ, P5 ;  /* 0x000000ff40637208 */ /* 0x000fe40002800000 */
[----:B------:R-:W-:Y:S01]  /*3880*/  FSEL R106, R71, RZ, P0 ;  /* 0x000000ff476a7208 */ /* 0x000fe20000000000 */
[-C--:B------:R-:W-:Y:S01]  /*3890*/  FMUL.FTZ R71, R69, R98.reuse ;  /* 0x0000006245477220 */ /* 0x080fe20000410000 */
[C---:B------:R-:W-:Y:S01]  /*38a0*/  F2FP.F16.F32.PACK_AB R64, R70.reuse, R69 ;  /* 0x000000454640723e */ /* 0x040fe200000000ff */
[-C--:B------:R-:W-:Y:S01]  /*38b0*/  FMUL.FTZ R70, R70, R98.reuse ;  /* 0x0000006246467220 */ /* 0x080fe20000410000 */
[----:B------:R-:W-:Y:S01]  /*38c0*/  FSEL R108, R74, RZ, P6 ;  /* 0x000000ff4a6c7208 */ /* 0x000fe20003000000 */
[-C--:B------:R-:W-:Y:S01]  /*38d0*/  FMUL.FTZ R69, R68, R98.reuse ;  /* 0x0000006244457220 */ /* 0x080fe20000410000 */
[----:B------:R-:W-:Y:S01]  /*38e0*/  FMUL.FTZ R71, R71, UR11 ;  /* 0x0000000b47477c20 */ /* 0x000fe20008410000 */
[C---:B------:R-:W-:Y:S01]  /*38f0*/  LOP3.LUT P6, RZ, R102.reuse, 0xff, RZ, 0xc0, !PT ;  /* 0x000000ff66ff7812 */ /* 0x040fe200078cc0ff */
[----:B------:R-:W-:Y:S01]  /*3900*/  FMUL.FTZ R98, R67, R98 ;  /* 0x0000006243627220 */ /* 0x000fe20000410000 */
[----:B------:R-:W-:Y:S01]  /*3910*/  ISETP.GE.U32.AND P0, PT, R102, RZ, PT ;  /* 0x000000ff6600720c */ /* 0x000fe20003f06070 */
[----:B------:R-:W-:Y:S01]  /*3920*/  FMUL.FTZ R70, R70, UR11 ;  /* 0x0000000b46467c20 */ /* 0x000fe20008410000 */
        /* <DEDUP_REMOVED lines=9> */
[----:B------:R-:W-:Y:S02]  /*39c0*/  F2FP.F16.F32.PACK_AB R67, R67, R68 ;  /* 0x000000444343723e */ /* 0x000fe400000000ff */
[----:B------:R-:W-:Y:S02]  /*39d0*/  F2FP.F16.F32.PACK_AB R70, R108, R107 ;  /* 0x0000006b6c46723e */ /* 0x000fe400000000ff */
[----:B------:R-:W-:Y:S01]  /*39e0*/  F2FP.F16.F32.PACK_AB R69, R106, R99 ;  /* 0x000000636a45723e */ /* 0x000fe200000000ff */
[----:B------:R1:W-:Y:S01]  /*39f0*/  STG.E.128 desc[UR4][R72.64], R64 ;  /* 0x0000004048007986 */ /* 0x0003e2000c101d04 */
[----:B------:R-:W-:Y:S02]  /*3a00*/  F2FP.F16.F32.PACK_AB R71, R98, R71 ;  /* 0x000000476247723e */ /* 0x000fe400000000ff */
[----:B------:R-:W-:-:S05]  /*3a10*/  F2FP.F16.F32.PACK_AB R68, R75, R74 ;  /* 0x0000004a4b44723e */ /* 0x000fca00000000ff */
[----:B------:R1:W-:Y:S02]  /*3a20*/  STG.E.128 desc[UR4][R100.64], R68 ;  /* 0x0000004464007986 */ /* 0x0003e4000c101d04 */
.L_x_1004:
[----:B------:R-:W-:Y:S05]  /*3a30*/  BSYNC.RECONVERGENT B0 ;  /* 0x0000000000007941 */ /* 0x000fea0003800200 */
.L_x_998:
[----:B0123--:R-:W0:Y:S01]  /*3a40*/  LDC.64 R68, c[0x0][0x380] ;  /* 0x0000e000ff447b82 */ /* 0x00fe220000000a00 */
[----:B------:R-:W-:Y:S02]  /*3a50*/  PLOP3.LUT P4, PT, P4, PT, PT, 0x8, 0x80 ;  /* 0x000000000080781c */ /* 0x000fe4000278e170 */
[----:B0-----:R-:W-:-:S04]  /*3a60*/  IADD3 R5, PT, PT, R5, R68, RZ ;  /* 0x0000004405057210 */ /* 0x001fc80007ffe0ff */
[----:B------:R-:W-:-:S13]  /*3a70*/  ISETP.GE.AND P0, PT, R5, R69, PT ;  /* 0x000000450500720c */ /* 0x000fda0003f06270 */
[----:B------:R-:W-:Y:S05]  /*3a80*/  @!P0 BRA `(.L_x_1012) ;  /* 0xffffffc800648947 */ /* 0x000fea000383ffff */
.L_x_993:
        /* <DEDUP_REMOVED lines=21> */
.L_x_1013:
        /* <DEDUP_REMOVED lines=10> */
.L_x_7994:


//--------------------- .text._ZN10layer_norm13ln_bwd_kernelINS_13Kernel_traitsI6__halfS2_S2_S2_fjLj2048ELj1ELj1ELj4ELj16ENS_18Kernel_traits_baseILj2048ES2_S2_S2_S2_fjLj128EEEEELb1ELb0ELb0ELb1EEEvNS_9BwdParamsE --------------------------
	.section	.text._ZN10layer_norm13ln_bwd_kernelINS_13Kernel_traitsI6__halfS2_S2_S2_fjLj2048ELj1ELj1ELj4ELj16ENS_18Kernel_traits_baseILj2048ES2_S2_S2_S2_fjLj128EEEEELb1ELb0ELb0ELb1EEEvNS_9BwdParamsE,"ax",@progbits
	.align	128
        .global         _ZN10layer_norm13ln_bwd_kernelINS_13Kernel_traitsI6__halfS2_S2_S2_fjLj2048ELj1ELj1ELj4ELj16ENS_18Kernel_traits_baseILj2048ES2_S2_S2_S2_fjLj128EEEEELb1ELb0ELb0ELb1EEEvNS_9BwdParamsE
        .type           _ZN10layer_norm13ln_bwd_kernelINS_13Kernel_traitsI6__halfS2_S2_S2_fjLj2048ELj1ELj1ELj4ELj16ENS_18Kernel_traits_baseILj2048ES2_S2_S2_S2_fjLj128EEEEELb1ELb0ELb0ELb1EEEvNS_9BwdParamsE,@function
        .size           _ZN10layer_norm13ln_bwd_kernelINS_13Kernel_traitsI6__halfS2_S2_S2_fjLj2048ELj1ELj1ELj4ELj16ENS_18Kernel_traits_baseILj2048ES2_S2_S2_S2_fjLj128EEEEELb1ELb0ELb0ELb1EEEvNS_9BwdParamsE,(.L_x_7995 - _ZN10layer_norm13ln_bwd_kernelINS_13Kernel_traitsI6__halfS2_S2_S2_fjLj2048ELj1ELj1ELj4ELj16ENS_18Kernel_traits_baseILj2048ES2_S2_S2_S2_fjLj128EEEEELb1ELb0ELb0ELb1EEEvNS_9BwdParamsE)
        .other          _ZN10layer_norm13ln_bwd_kernelINS_13Kernel_traitsI6__halfS2_S2_S2_fjLj2048ELj1ELj1ELj4ELj16ENS_18Kernel_traits_baseILj2048ES2_S2_S2_S2_fjLj128EEEEELb1ELb0ELb0ELb1EEEvNS_9BwdParamsE,@"STO_CUDA_ENTRY STV_DEFAULT"
_ZN10layer_norm13ln_bwd_kernelINS_13Kernel_traitsI6__halfS2_S2_S2_fjLj2048ELj1ELj1ELj4ELj16ENS_18Kernel_traits_baseILj2048ES2_S2_S2_S2_fjLj128EEEEELb1ELb0ELb0ELb1EEEvNS_9BwdParamsE:
.text._ZN10layer_norm13ln_bwd_kernelINS_13Kernel_traitsI6__halfS2_S2_S2_fjLj2048ELj1ELj1ELj4ELj16ENS_18Kernel_traits_baseILj2048ES2_S2_S2_S2_fjLj128EEEEELb1ELb0ELb0ELb1EEEvNS_9BwdParamsE:
        /* <DEDUP_REMOVED lines=52> */
[--C-:B--2---:R-:W-:Y:S02]  /*0340*/  HADD2.F32 R80, -RZ, R8.reuse.H0_H0 ;  /* 0x20000008ff507230 */ /* 0x104fe40000004100 */
[----:B------:R-:W-:-:S02]  /*0350*/  HADD2.F32 R79, -RZ, R8.H1_H1 ;  /* 0x30000008ff4f7230 */ /* 0x000fc40000004100 */
[--C-:B------:R-:W-:Y:S02]  /*0360*/  HADD2.F32 R78, -RZ, R9.reuse.H0_H0 ;  /* 0x20000009ff4e7230 */ /* 0x100fe40000004100 */
[----:B------:R-:W-:Y:S01]  /*0370*/  HADD2.F32 R77, -RZ, R9.H1_H1 ;  /* 0x30000009ff4d7230 */ /* 0x000fe20000004100 */
[----:B------:R-:W-:Y:S01]  /*0380*/  CS2R R8, SRZ ;  /* 0x0000000000087805 */ /* 0x000fe2000001ff00 */
[--C-:B------:R-:W-:Y:S02]  /*0390*/  HADD2.F32 R76, -RZ, R10.reuse.H0_H0 ;  /* 0x2000000aff4c7230 */ /* 0x100fe40000004100 */
[----:B------:R-:W-:Y:S02]  /*03a0*/  HADD2.F32 R75, -RZ, R10.H1_H1 ;  /* 0x3000000aff4b7230 */ /* 0x000fe40000004100 */
[--C-:B------:R-:W-:Y:S02]  /*03b0*/  HADD2.F32 R74, -RZ, R11.reuse.H0_H0 ;  /* 0x2000000bff4a7230 */ /* 0x100fe40000004100 */
[----:B------:R-:W-:Y:S01]  /*03c0*/  HADD2.F32 R73, -RZ, R11.H1_H1 ;  /* 0x3000000bff497230 */ /* 0x000fe20000004100 */
[----:B------:R-:W-:Y:S01]  /*03d0*/  CS2R R10, SRZ ;  /* 0x00000000000a7805 */ /* 0x000fe2000001ff00 */
[----:B---3--:R-:W-:-:S02]  /*03e0*/  HADD2.F32 R72, -RZ, R4.H0_H0 ;  /* 0x20000004ff487230 */ /* 0x008fc40000004100 */
        /* <DEDUP_REMOVED lines=8> */
[----:B01--4-:R-:W-:-:S07]  /*0470*/  CS2R R6, SRZ ;  /* 0x0000000000067805 */ /* 0x013fce000001ff00 */
.L_x_1022:
        /* <DEDUP_REMOVED lines=8> */
[C---:B0-----:R-:W-:Y:S01]  /*0500*/  IMAD.WIDE.U32 R44, R82.reuse, 0x10, R42 ;  /* 0x00000010522c7825 */ /* 0x041fe200078e002a */
[----:B------:R-:W-:-:S05]  /*0510*/  IADD3 R81, PT, PT, R82, 0x80, RZ ;  /* 0x0000008052517810 */ /* 0x000fca0007ffe0ff */
[----:B------:R-:W4:Y:S01]  /*0520*/  LDG.E.128 R44, desc[UR6][R44.64] ;  /* 0x000000062c2c7981 */ /* 0x000f22000c1e1d00 */
[----:B-1----:R-:W-:-:S06]  /*0530*/  IMAD.WIDE R86, R62, 0x4, R52 ;  /* 0x000000043e567825 */ /* 0x002fcc00078e0234 */
[----:B------:R-:W4:Y:S01]  /*0540*/  LDG.E R87, desc[UR6][R86.64] ;  /* 0x0000000656577981 */ /* 0x000f22000c1e1900 */
[----:B--2---:R-:W-:-:S04]  /*0550*/  IMAD.WIDE.U32 R48, R82, 0x10, R40 ;  /* 0x0000001052307825 */ /* 0x004fc800078e0028 */
[----:B------:R-:W-:Y:S02]  /*0560*/  IMAD.WIDE.U32 R40, R81, 0x10, R40 ;  /* 0x0000001051287825 */ /* 0x000fe400078e0028 */
[----:B------:R-:W2:Y:S02]  /*0570*/  LDG.E.128 R48, desc[UR6][R48.64] ;  /* 0x0000000630307981 */ /* 0x000ea4000c1e1d00 */
[----:B---3--:R-:W-:-:S04]  /*0580*/  IMAD.WIDE R84, R62, 0x4, R84 ;  /* 0x000000043e547825 */ /* 0x008fc800078e0254 */
[----:B------:R-:W-:Y:S01]  /*0590*/  IMAD.WIDE.U32 R52, R81, 0x10, R42 ;  /* 0x0000001051347825 */ /* 0x000fe200078e002a */
[----:B------:R-:W3:Y:S04]  /*05a0*/  LDG.E R83, desc[UR6][R84.64] ;  /* 0x0000000654537981 */ /* 0x000ee8000c1e1900 */
[----:B------:R-:W3:Y:S04]  /*05b0*/  LDG.E.128 R40, desc[UR6][R40.64] ;  /* 0x0000000628287981 */ /* 0x000ee8000c1e1d00 */
[----:B------:R-:W3:Y:S01]  /*05c0*/  LDG.E.128 R52, desc[UR6][R52.64] ;  /* 0x0000000634347981 */ /* 0x000ee2000c1e1d00 */
[----:B------:R-:W-:Y:S01]  /*05d0*/  ISETP.NE.AND P5, PT, RZ, UR8, PT ;  /* 0x00000008ff007c0c */ /* 0x000fe2000bfa5270 */
[----:B------:R-:W0:Y:S01]  /*05e0*/  S2R R122, SR_CgaCtaId ;  /* 0x00000000007a7919 */ /* 0x000e220000008800 */
[----:B------:R-:W-:-:S02]  /*05f0*/  LOP3.LUT P4, RZ, R26, 0x1f, RZ, 0xc0, !PT ;  /* 0x0000001f1aff7812 */ /* 0x000fc4000788c0ff */
[----:B------:R-:W-:-:S11]  /*0600*/  PLOP3.LUT P0, PT, PT, PT, PT, 0x80, 0x8 ;  /* 0x000000000008781c */ /* 0x000fd60003f0f070 */
[----:B------:R-:W-:Y:S02]  /*0610*/  @!P4 PLOP3.LUT P0, PT, P2, PT, PT, 0x80, 0x8 ;  /* 0x000000000008c81c */ /* 0x000fe4000170f070 */
[----:B------:R-:W-:Y:S01]  /*0620*/  ISETP.NE.U32.AND P3, PT, RZ, UR10, PT ;  /* 0x0000000aff007c0c */ /* 0x000fe2000bf65070 */
[--C-:B----4-:R-:W-:Y:S02]  /*0630*/  HADD2.F32 R0, -RZ, R44.reuse.H0_H0 ;  /* 0x2000002cff007230 */ /* 0x110fe40000004100 */
[--C-:B------:R-:W-:Y:S02]  /*0640*/  HADD2.F32 R89, -RZ, R45.reuse.H0_H0 ;  /* 0x2000002dff597230 */ /* 0x100fe40000004100 */
[----:B------:R-:W-:Y:S01]  /*0650*/  HADD2.F32 R116, -RZ, R45.H1_H1 ;  /* 0x3000002dff747230 */ /* 0x000fe20000004100 */
[----:B------:R-:W-:Y:S01]  /*0660*/  FSEL R87, R87, RZ, !P5 ;  /* 0x000000ff57577208 */ /* 0x000fe20006800000 */
[----:B------:R-:W-:Y:S02]  /*0670*/  HADD2.F32 R88, -RZ, R44.H1_H1 ;  /* 0x3000002cff587230 */ /* 0x000fe40000004100 */
[----:B------:R-:W-:-:S02]  /*0680*/  HADD2.F32 R104, -RZ, R46.H0_H0 ;  /* 0x2000002eff687230 */ /* 0x000fc40000004100 */
[C---:B------:R-:W-:Y:S01]  /*0690*/  FADD.FTZ R0, -R87.reuse, R0 ;  /* 0x0000000057007221 */ /* 0x040fe20000010100 */
[----:B--2---:R-:W-:Y:S02]  /*06a0*/  HADD2.F32 R45, -RZ, R48.H0_H0 ;  /* 0x20000030ff2d7230 */ /* 0x004fe40000004100 */
[----:B------:R-:W-:Y:S02]  /*06b0*/  HADD2.F32 R102, -RZ, R46.H1_H1 ;  /* 0x3000002eff667230 */ /* 0x000fe40000004100 */
[----:B------:R-:W-:Y:S02]  /*06c0*/  HADD2.F32 R46, -RZ, R48.H1_H1 ;  /* 0x30000030ff2e7230 */ /* 0x000fe40000004100 */
[----:B------:R-:W-:Y:S01]  /*06d0*/  FMUL.FTZ R101, R80, R45 ;  /* 0x0000002d50657220 */ /* 0x000fe20000410000 */
[----:B------:R-:W-:Y:S01]  /*06e0*/  FADD.FTZ R106, -R87, R88 ;  /* 0x00000058576a7221 */ /* 0x000fe20000010100 */
[----:B---3--:R-:W-:Y:S01]  /*06f0*/  FMUL.FTZ R0, R83, R0 ;  /* 0x0000000053007220 */ /* 0x008fe20000410000 */
[----:B------:R-:W-:-:S02]  /*0700*/  HADD2.F32 R86, -RZ, R47.H0_H0 ;  /* 0x2000002fff567230 */ /* 0x000fc40000004100 */
[----:B------:R-:W-:Y:S02]  /*0710*/  HADD2.F32 R100, -RZ, R47.H1_H1 ;  /* 0x3000002fff647230 */ /* 0x000fe40000004100 */
[----:B------:R-:W-:Y:S01]  /*0720*/  FMUL.FTZ R112, R79, R46 ;  /* 0x0000002e4f707220 */ /* 0x000fe20000410000 */
[----:B------:R-:W-:Y:S02]  /*0730*/  HADD2.F32 R47, -RZ, R49.H0_H0 ;  /* 0x20000031ff2f7230 */ /* 0x000fe40000004100 */
[--C-:B------:R-:W-:Y:S02]  /*0740*/  HADD2.F32 R97, -RZ, R41.reuse.H0_H0 ;  /* 0x20000029ff617230 */ /* 0x100fe40000004100 */
[----:B------:R-:W-:Y:S02]  /*0750*/  HADD2.F32 R98, -RZ, R41.H1_H1 ;  /* 0x30000029ff627230 */ /* 0x000fe40000004100 */
[----:B------:R-:W-:Y:S01]  /*0760*/  FADD.FTZ R41, RZ, R101 ;  /* 0x00000065ff297221 */ /* 0x000fe20000010000 */
[----:B------:R-:W-:-:S02]  /*0770*/  HADD2.F32 R95, -RZ, R40.H0_H0 ;  /* 0x20000028ff5f7230 */ /* 0x000fc40000004100 */
[----:B------:R-:W-:Y:S01]  /*0780*/  FADD.FTZ R120, -R87, R89 ;  /* 0x0000005957787221 */ /* 0x000fe20000010100 */
[----:B------:R-:W-:Y:S02]  /*0790*/  HADD2.F32 R94, -RZ, R40.H1_H1 ;  /* 0x30000028ff5e7230 */ /* 0x000fe40000004100 */
[----:B------:R-:W-:Y:S01]  /*07a0*/  FMUL.FTZ R117, R83, R106 ;  /* 0x0000006a53757220 */ /* 0x000fe20000410000 */
[----:B------:R-:W-:Y:S01]  /*07b0*/  FFMA.FTZ R40, R0, R101, RZ ;  /* 0x0000006500287223 */ /* 0x000fe200000100ff */
[----:B------:R-:W-:Y:S02]  /*07c0*/  HADD2.F32 R96, -RZ, R49.H1_H1 ;  /* 0x30000031ff607230 */ /* 0x000fe40000004100 */
[----:B------:R-:W-:Y:S01]  /*07d0*/  FMUL.FTZ R110, R78, R47 ;  /* 0x0000002f4e6e7220 */ /* 0x000fe20000410000 */
[----:B------:R-:W-:Y:S01]  /*07e0*/  FADD.FTZ R41, R41, R112 ;  /* 0x0000007029297221 */ /* 0x000fe20000010000 */
[----:B------:R-:W-:Y:S01]  /*07f0*/  FADD.FTZ R116, -R87, R116 ;  /* 0x0000007457747221 */ /* 0x000fe20000010100 */
[----:B------:R-:W-:Y:S01]  /*0800*/  FMUL.FTZ R115, R83, R120 ;  /* 0x0000007853737220 */ /* 0x000fe20000410000 */
[----:B------:R-:W-:Y:S01]  /*0810*/  FFMA.FTZ R40, R117, R112, R40 ;  /* 0x0000007075287223 */ /* 0x000fe20000010028 */
[----:B------:R-:W-:-:S02]  /*0820*/  HADD2.F32 R99, -RZ, R50.H0_H0 ;  /* 0x20000032ff637230 */ /* 0x000fc40000004100 */
[----:B------:R-:W-:Y:S01]  /*0830*/  FMUL.FTZ R108, R77, R96 ;  /* 0x000000604d6c7220 */ /* 0x000fe20000410000 */
[----:B------:R-:W-:Y:S01]  /*0840*/  FADD.FTZ R41, R41, R110 ;  /* 0x0000006e29297221 */ /* 0x000fe20000010000 */
[----:B------:R-:W-:Y:S01]  /*0850*/  FADD.FTZ R104, -R87, R104 ;  /* 0x0000006857687221 */ /* 0x000fe20000010100 */
[----:B------:R-:W-:Y:S01]  /*0860*/  FMUL.FTZ R113, R83, R116 ;  /* 0x0000007453717220 */ /* 0x000fe20000410000 */
[----:B------:R-:W-:Y:S01]  /*0870*/  FFMA.FTZ R40, R115, R110, R40 ;  /* 0x0000006e73287223 */ /* 0x000fe20000010028 */
[----:B------:R-:W-:Y:S02]  /*0880*/  HADD2.F32 R44, -RZ, R50.H1_H1 ;  /* 0x30000032ff2c7230 */ /* 0x000fe40000004100 */
[----:B------:R-:W-:Y:S01]  /*0890*/  FMUL.FTZ R106, R76, R99 ;  /* 0x000000634c6a7220 */ /* 0x000fe20000410000 */
[----:B------:R-:W-:Y:S01]  /*08a0*/  FADD.FTZ R41, R41, R108 ;  /* 0x0000006c29297221 */ /* 0x000fe20000010000 */
[--C-:B------:R-:W-:Y:S02]  /*08b0*/  HADD2.F32 R49, -RZ, R51.reuse.H0_H0 ;  /* 0x20000033ff317230 */ /* 0x100fe40000004100 */
[----:B------:R-:W-:Y:S01]  /*08c0*/  FADD.FTZ R102, -R87, R102 ;  /* 0x0000006657667221 */ /* 0x000fe20000010100 */
[----:B------:R-:W-:-:S02]  /*08d0*/  HADD2.F32 R48, -RZ, R51.H1_H1 ;  /* 0x30000033ff307230 */ /* 0x000fc40000004100 */
[----:B------:R-:W-:Y:S01]  /*08e0*/  FMUL.FTZ R109, R83, R104 ;  /* 0x00000068536d7220 */ /* 0x000fe20000410000 */
[----:B------:R-:W-:Y:S01]  /*08f0*/  FFMA.FTZ R40, R113, R108, R40 ;  /* 0x0000006c71287223 */ /* 0x000fe20000010028 */
[----:B------:R-:W-:Y:S02]  /*0900*/  HADD2.F32 R51, -RZ, R52.H0_H0 ;  /* 0x20000034ff337230 */ /* 0x000fe40000004100 */
[----:B------:R-:W-:Y:S01]  /*0910*/  FMUL.FTZ R111, R75, R44 ;  /* 0x0000002c4b6f7220 */ /* 0x000fe20000410000 */
[--C-:B------:R-:W-:Y:S02]  /*0920*/  HADD2.F32 R103, -RZ, R42.reuse.H0_H0 ;  /* 0x2000002aff677230 */ /* 0x100fe40000004100 */
[----:B------:R-:W-:Y:S02]  /*0930*/  HADD2.F32 R114, -RZ, R42.H1_H1 ;  /* 0x3000002aff727230 */ /* 0x000fe40000004100 */
[----:B------:R-:W-:Y:S01]  /*0940*/  FADD.FTZ R42, R41, R106 ;  /* 0x0000006a292a7221 */ /* 0x000fe20000010000 */
[----:B------:R-:W-:Y:S01]  /*0950*/  FADD.FTZ R50, -R87, R86 ;  /* 0x0000005657327221 */ /* 0x000fe20000010100 */
[----:B------:R-:W-:Y:S01]  /*0960*/  FMUL.FTZ R102, R83, R102 ;  /* 0x0000006653667220 */ /* 0x000fe20000410000 */
[----:B------:R-:W-:Y:S01]  /*0970*/  FFMA.FTZ R41, R109, R106, R40 ;  /* 0x0000006a6d297223 */ /* 0x000fe20000010028 */
[----:B------:R-:W-:-:S02]  /*0980*/  HADD2.F32 R84, -RZ, R52.H1_H1 ;  /* 0x30000034ff547230 */ /* 0x000fc40000004100 */
[C---:B------:R-:W-:Y:S01]  /*0990*/  FADD.FTZ R52, -R87.reuse, R51 ;  /* 0x0000003357347221 */ /* 0x040fe20000010100 */
[----:B------:R-:W-:Y:S01]  /*09a0*/  FMUL.FTZ R104, R74, R49 ;  /* 0x000000314a687220 */ /* 0x000fe20000410000 */
[----:B------:R-:W-:Y:S01]  /*09b0*/  FADD.FTZ R51, R42, R111 ;  /* 0x0000006f2a337221 */ /* 0x000fe20000010000 */
[----:B------:R-:W-:Y:S02]  /*09c0*/  HADD2.F32 R118, -RZ, R55.H0_H0 ;  /* 0x20000037ff767230 */ /* 0x000fe40000004100 */
[----:B------:R-:W-:Y:S01]  /*09d0*/  FADD.FTZ R100, -R87, R100 ;  /* 0x0000006457647221 */ /* 0x000fe20000010100 */
[----:B------:R-:W-:Y:S01]  /*09e0*/  FMUL.FTZ R105, R83, R50 ;  /* 0x0000003253697220 */ /* 0x000fe20000410000 */
[----:B------:R-:W-:Y:S01]  /*09f0*/  FFMA.FTZ R40, R102, R111, R41 ;  /* 0x0000006f66287223 */ /* 0x000fe20000010029 */
[----:B------:R-:W-:Y:S02]  /*0a00*/  HADD2.F32 R85, -RZ, R53.H0_H0 ;  /* 0x20000035ff557230 */ /* 0x000fe40000004100 */
[----:B------:R-:W-:-:S02]  /*0a10*/  HADD2.F32 R55, -RZ, R55.H1_H1 ;  /* 0x30000037ff377230 */ /* 0x000fc40000004100 */
[----:B------:R-:W-:Y:S01]  /*0a20*/  FMUL.FTZ R107, R73, R48 ;  /* 0x00000030496b7220 */ /* 0x000fe20000410000 */
[----:B------:R-:W-:Y:S02]  /*0a30*/  HADD2.F32 R53, -RZ, R53.H1_H1 ;  /* 0x30000035ff357230 */ /* 0x000fe40000004100 */
[----:B------:R-:W-:Y:S01]  /*0a40*/  FADD.FTZ R42, R51, R104 ;  /* 0x00000068332a7221 */ /* 0x000fe20000010000 */
[----:B------:R-:W-:Y:S01]  /*0a50*/  FMUL.FTZ R100, R83, R100 ;  /* 0x0000006453647220 */ /* 0x000fe20000410000 */
[----:B------:R-:W-:Y:S01]  /*0a60*/  FFMA.FTZ R41, R105, R104, R40 ;  /* 0x0000006869297223 */ /* 0x000fe20000010028 */
[C---:B------:R-:W-:Y:S01]  /*0a70*/  FADD.FTZ R88, -R87.reuse, R55 ;  /* 0x0000003757587221 */ /* 0x040fe20000010100 */
[--C-:B------:R-:W-:Y:S02]  /*0a80*/  HADD2.F32 R90, -RZ, R54.reuse.H0_H0 ;  /* 0x20000036ff5a7230 */ /* 0x100fe40000004100 */
[----:B------:R-:W-:Y:S01]  /*0a90*/  FADD.FTZ R86, -R87, R53 ;  /* 0x0000003557567221 */ /* 0x000fe20000010100 */
[----:B------:R-:W-:-:S02]  /*0aa0*/  HADD2.F32 R92, -RZ, R54.H1_H1 ;  /* 0x30000036ff5c7230 */ /* 0x000fc40000004100 */
        /* <DEDUP_REMOVED lines=10> */
[C---:B------:R-:W-:Y:S01]  /*0b50*/  FADD.FTZ R90, -R87.reuse, R90 ;  /* 0x0000005a575a7221 */ /* 0x040fe20000010100 */
[C---:B------:R-:W-:Y:S01]  /*0b60*/  FADD.FTZ R92, -R87.reuse, R92 ;  /* 0x0000005c575c7221 */ /* 0x040fe20000010100 */
[----:B------:R-:W-:Y:S01]  /*0b70*/  FADD.FTZ R118, -R87, R118 ;  /* 0x0000007657767221 */ /* 0x000fe20000010100 */
        /* <DEDUP_REMOVED lines=12> */
[----:B------:R-:W-:-:S02]  /*0c40*/  HADD2.F32 R119, -RZ, R43.H0_H0 ;  /* 0x2000002bff777230 */ /* 0x000fc40000004100 */
[----:B------:R-:W-:Y:S01]  /*0c50*/  FMUL.FTZ R87, R67, R114 ;  /* 0x0000007243577220 */ /* 0x000fe20000410000 */
[----:B------:R-:W-:Y:S01]  /*0c60*/  FADD.FTZ R42, R91, R84 ;  /* 0x000000545b2a7221 */ /* 0x000fe20000010000 */
[----:B------:R-:W-:Y:S01]  /*0c70*/  FMUL.FTZ R92, R83, R92 ;  /* 0x0000005c535c7220 */ /* 0x000fe20000410000 */
[----:B------:R-:W-:Y:S01]  /*0c80*/  FFMA.FTZ R41, R89, R84, R40 ;  /* 0x0000005459297223 */ /* 0x000fe20000010028 */
[----:B------:R-:W-:Y:S02]  /*0c90*/  HADD2.F32 R116, -RZ, R43.H1_H1 ;  /* 0x3000002bff747230 */ /* 0x000fe40000004100 */
[----:B------:R-:W-:Y:S01]  /*0ca0*/  FADD.FTZ R43, R42, R87 ;  /* 0x000000572a2b7221 */ /* 0x000fe20000010000 */
[----:B------:R-:W-:Y:S01]  /*0cb0*/  FMUL.FTZ R90, R66, R119 ;  /* 0x00000077425a7220 */ /* 0x000fe20000410000 */
        /* <DEDUP_REMOVED lines=8> */
[----:B------:R-:W1:Y:S04]  /*0d40*/  SHFL.DOWN PT, R43, R42, 0x10, 0x1f ;  /* 0x0a001f002a2b7f89 */ /* 0x000e6800000e0000 */
[----:B------:R-:W2:Y:S01]  /*0d50*/  SHFL.DOWN PT, R40, R41, 0x10, 0x1f ;  /* 0x0a001f0029287f89 */ /* 0x000ea200000e0000 */
[----:B-1----:R-:W-:Y:S01]  /*0d60*/  FADD.FTZ R43, R42, R43 ;  /* 0x0000002b2a2b7221 */ /* 0x002fe20000010000 */
[----:B--2---:R-:W-:-:S04]  /*0d70*/  FADD.FTZ R40, R41, R40 ;  /* 0x0000002829287221 */ /* 0x004fc80000010000 */
        /* <DEDUP_REMOVED lines=11> */
[----:B--2---:R-:W-:Y:S01]  /*0e30*/  FADD.FTZ R125, R120, R125 ;  /* 0x0000007d787d7221 */ /* 0x004fe20000010000 */
[----:B------:R-:W-:-:S03]  /*0e40*/  MOV R42, 0x400 ;  /* 0x00000400002a7802 */ /* 0x000fc60000000f00 */
[----:B------:R-:W1:Y:S04]  /*0e50*/  SHFL.DOWN PT, R40, R41, 0x1, 0x1f ;  /* 0x08201f0029287f89 */ /* 0x000e6800000e0000 */
[----:B------:R-:W2:Y:S01]  /*0e60*/  SHFL.DOWN PT, R118, R125, 0x1, 0x1f ;  /* 0x08201f007d767f89 */ /* 0x000ea200000e0000 */
[----:B0-----:R-:W-:Y:S02]  /*0e70*/  LEA R42, R122, R42, 0x18 ;  /* 0x0000002a7a2a7211 */ /* 0x001fe400078ec0ff */
[----:B------:R-:W0:Y:S02]  /*0e80*/  @P1 LDC.64 R122, c[0x0][0x3e0] ;  /* 0x0000f800ff7a1b82 */ /* 0x000e240000000a00 */
[----:B------:R-:W-:-:S04]  /*0e90*/  IADD3 R43, PT, PT, R42, 0x2020, RZ ;  /* 0x000020202a2b7810 */ /* 0x000fc80007ffe0ff */
[----:B------:R-:W-:Y:S02]  /*0ea0*/  @!P4 MOV R120, R43 ;  /* 0x0000002b0078c202 */ /* 0x000fe40000000f00 */
[----:B------:R-:W-:Y:S02]  /*0eb0*/  @!P0 IADD3 R120, PT, PT, R42, 0x2000, RZ ;  /* 0x000020002a788810 */ /* 0x000fe40007ffe0ff */
[----:B------:R-:W-:Y:S01]  /*0ec0*/  ISETP.NE.AND.EX P0, PT, RZ, UR11, PT, P3 ;  /* 0x0000000bff007c0c */ /* 0x000fe2000bf05330 */
[----:B-1----:R-:W-:Y:S01]  /*0ed0*/  FADD.FTZ R40, R41, R40 ;  /* 0x0000002829287221 */ /* 0x002fe20000010000 */
[----:B--2---:R-:W-:Y:S01]  /*0ee0*/  FADD.FTZ R41, R125, R118 ;  /* 0x000000767d297221 */ /* 0x004fe20000010000 */
[----:B------:R-:W-:-:S10]  /*0ef0*/  @!P4 LEA R118, R64, R120, 0x3 ;  /* 0x000000784076c211 */ /* 0x000fd400078e18ff */
[----:B------:R-:W1:Y:S01]  /*0f00*/  @P0 LDC.64 R120, c[0x0][0x438] ;  /* 0x00010e00ff780b82 */ /* 0x000e620000000a00 */
[----:B------:R2:W-:Y:S01]  /*0f10*/  @!P4 STS.64 [R118], R40 ;  /* 0x000000287600c388 */ /* 0x0005e20000000a00 */
[----:B-1----:R-:W-:-:S06]  /*0f20*/  @P0 IMAD.WIDE.U32 R124, R82, 0x10, R120 ;  /* 0x00000010527c0825 */ /* 0x002fcc00078e0078 */
[----:B------:R-:W1:Y:S01]  /*0f30*/  LDC.64 R120, c[0x0][0x3b0] ;  /* 0x0000ec00ff787b82 */ /* 0x000e620000000a00 */
[----:B------:R0:W5:Y:S02]  /*0f40*/  @P0 LDG.E.128 R32, desc[UR6][R124.64] ;  /* 0x000000067c200981 */ /* 0x000164000c1e1d00 */
[----:B0-----:R-:W-:-:S05]  /*0f50*/  @P1 IMAD.WIDE R124, R62, 0x2, R122 ;  /* 0x000000023e7c1825 */ /* 0x001fca00078e027a */
[----:B------:R-:W0:Y:S01]  /*0f60*/  @P0 LDC.64 R122, c[0x0][0x438] ;  /* 0x00010e00ff7a0b82 */ /* 0x000e220000000a00 */
[----:B--2---:R0:W2:Y:S02]  /*0f70*/  @P1 LDG.E.U16 R118, desc[UR6][R124.64] ;  /* 0x000000067c761981 */ /* 0x0040a4000c1e1500 */
[----:B0-----:R-:W-:-:S04]  /*0f80*/  @P0 IMAD.WIDE.U32 R124, R81, 0x10, R122 ;  /* 0x00000010517c0825 */ /* 0x001fc800078e007a */
[--C-:B-1----:R-:W-:Y:S01]  /*0f90*/  IMAD.WIDE.U32 R122, R82, 0x8, R120.reuse ;  /* 0x00000008527a7825 */ /* 0x102fe200078e0078 */
[----:B------:R0:W5:Y:S03]  /*0fa0*/  @P0 LDG.E.128 R36, desc[UR6][R124.64] ;  /* 0x000000067c240981 */ /* 0x000166000c1e1d00 */
[----:B------:R-:W-:Y:S02]  /*0fb0*/  IMAD.WIDE.U32 R120, R81, 0x8, R120 ;  /* 0x0000000851787825 */ /* 0x000fe400078e0078 */
[----:B------:R-:W5:Y:S04]  /*0fc0*/  LDG.E.64 R122, desc[UR6][R122.64] ;  /* 0x000000067a7a7981 */ /* 0x000f68000c1e1b00 */
[----:B------:R-:W5:Y:S01]  /*0fd0*/  LDG.E.64 R120, desc[UR6][R120.64] ;  /* 0x0000000678787981 */ /* 0x000f62000c1e1b00 */
[----:B------:R-:W-:Y:S01]  /*0fe0*/  @!P2 IADD3 R43, PT, PT, R42, 0x2000, RZ ;  /* 0x000020002a2ba810 */ /* 0x000fe20007ffe0ff */
[----:B------:R-:W-:Y:S01]  /*0ff0*/  FADD.FTZ R61, R45, R61 ;  /* 0x0000003d2d3d7221 */ /* 0x000fe20000010000 */
[----:B------:R-:W-:Y:S01]  /*1000*/  FFMA.FTZ R63, R0, R45, R63 ;  /* 0x0000002d003f7223 */ /* 0x000fe2000001003f */
[----:B------:R-:W-:-:S02]  /*1010*/  IADD3 R45, PT, PT, R42, 0x2030, RZ ;  /* 0x000020302a2d7810 */ /* 0x000fc40007ffe0ff */
[----:B------:R-:W-:Y:S01]  /*1020*/  @!P2 IADD3 R45, PT, PT, R42, 0x2010, RZ ;  /* 0x000020102a2da810 */ /* 0x000fe20007ffe0ff */
[----:B------:R-:W-:Y:S01]  /*1030*/  BAR.SYNC.DEFER_BLOCKING 0x0 ;  /* 0x0000000000007b1d */ /* 0x000fe20000010000 */
[----:B------:R-:W-:Y:S01]  /*1040*/  FADD.FTZ R59, R46, R59 ;  /* 0x0000003b2e3b7221 */ /* 0x000fe20000010000 */
[----:B------:R-:W-:Y:S01]  /*1050*/  FFMA.FTZ R60, R117, R46, R60 ;  /* 0x0000002e753c7223 */ /* 0x000fe2000001003c */
[----:B------:R-:W-:Y:S01]  /*1060*/  FADD.FTZ R57, R47, R57 ;  /* 0x000000392f397221 */ /* 0x000fe20000010000 */
[----:B------:R-:W-:Y:S01]  /*1070*/  FFMA.FTZ R58, R115, R47, R58 ;  /* 0x0000002f733a7223 */ /* 0x000fe2000001003a */
[----:B------:R-:W-:Y:S01]  /*1080*/  FADD.FTZ R15, R44, R15 ;  /* 0x0000000f2c0f7221 */ /* 0x000fe20000010000 */
[----:B------:R-:W-:Y:S01]  /*1090*/  FFMA.FTZ R3, R102, R44, R3 ;  /* 0x0000002c66037223 */ /* 0x000fe20000010003 */
[----:B------:R-:W1:Y:S04]  /*10a0*/  LDS.128 R40, [R43] ;  /* 0x000000002b287984 */ /* 0x000e680000000c00 */
[----:B------:R-:W3:Y:S01]  /*10b0*/  LDS.128 R44, [R45] ;  /* 0x000000002d2c7984 */ /* 0x000ee20000000c00 */
        /* <DEDUP_REMOVED lines=15> */
[----:B-1----:R-:W-:Y:S01]  /*11b0*/  FADD.FTZ R49, RZ, R40 ;  /* 0x00000028ff317221 */ /* 0x002fe20000010000 */
[----:B------:R-:W-:-:S03]  /*11c0*/  FADD.FTZ R40, RZ, R41 ;  /* 0x00000029ff287221 */ /* 0x000fc60000010000 */
[----:B------:R-:W-:Y:S01]  /*11d0*/  FADD.FTZ R49, R42, R49 ;  /* 0x000000312a317221 */ /* 0x000fe20000010000 */
[----:B------:R-:W-:-:S03]  /*11e0*/  FADD.FTZ R40, R43, R40 ;  /* 0x000000282b287221 */ /* 0x000fc60000010000 */
[----:B---3--:R-:W-:Y:S01]  /*11f0*/  FADD.FTZ R49, R49, R44 ;  /* 0x0000002c31317221 */ /* 0x008fe20000010000 */
        /* <DEDUP_REMOVED lines=15> */
[----:B------:R-:W-:Y:S01]  /*12f0*/  FSEL R96, R46, RZ, !P5 ;  /* 0x000000ff2e607208 */ /* 0x000fe20006800000 */
[----:B--2---:R-:W-:Y:S01]  /*1300*/  @P1 HADD2.F32 R94, -RZ, R118.H0_H0 ;  /* 0x20000076ff5e1230 */ /* 0x004fe20000004100 */
[----:B0-----:R-:W-:Y:S06]  /*1310*/  @!P0 BRA `(.L_x_1015) ;  /* 0x0000001000c08947 */ /* 0x001fec0003800000 */
[----:B------:R-:W-:-:S04]  /*1320*/  UISETP.NE.U32.AND UP0, UPT, UR14, URZ, UPT ;  /* 0x000000ff0e00728c */ /* 0x000fc8000bf05070 */
[----:B------:R-:W-:-:S09]  /*1330*/  UISETP.NE.AND.EX UP0, UPT, UR15, URZ, UPT, UP0 ;  /* 0x000000ff0f00728c */ /* 0x000fd2000bf05300 */
[----:B------:R-:W-:Y:S05]  /*1340*/  BRA.U UP0, `(.L_x_1016) ;  /* 0x0000000900407547 */ /* 0x000fea000b800000 */
[-CC-:B------:R-:W-:Y:S01]  /*1350*/  FFMA.FTZ R0, R0, R95.reuse, R96.reuse ;  /* 0x0000005f00007223 */ /* 0x180fe20000010060 */
[--C-:B-----5:R-:W-:Y:S02]  /*1360*/  HADD2.F32 R40, -RZ, R32.reuse.H0_H0 ;  /* 0x20000020ff287230 */ /* 0x120fe40000004100 */
[-CC-:B------:R-:W-:Y:S01]  /*1370*/  FFMA.FTZ R113, R113, R95.reuse, R96.reuse ;  /* 0x0000005f71717223 */ /* 0x180fe20000010060 */
[-C--:B------:R-:W-:Y:S01]  /*1380*/  FFMA.FTZ R117, R117, R95.reuse, R96 ;  /* 0x0000005f75757223 */ /* 0x080fe20000010060 */
[----:B------:R-:W-:Y:S01]  /*1390*/  FADD.FTZ R0, R101, -R0 ;  /* 0x8000000065007221 */ /* 0x000fe20000010000 */
[----:B------:R-:W-:Y:S02]  /*13a0*/  HADD2.F32 R43, -RZ, R32.H1_H1 ;  /* 0x30000020ff2b7230 */ /* 0x000fe40000004100 */
[----:B------:R-:W-:Y:S01]  /*13b0*/  FADD.FTZ R108, R108, -R113 ;  /* 0x800000716c6c7221 */ /* 0x000fe20000010000 */
[----:B------:R-:W-:Y:S01]  /*13c0*/  FFMA.FTZ R115, R115, R95, R96 ;  /* 0x0000005f73737223 */ /* 0x000fe20000010060 */
[----:B------:R-:W-:Y:S01]  /*13d0*/  FFMA.FTZ R41, R83, R0, R40 ;  /* 0x0000000053297223 */ /* 0x000fe20000010028 */
[----:B------:R-:W-:-:S02]  /*13e0*/  HADD2.F32 R40, -RZ, R33.H1_H1 ;  /* 0x30000021ff287230 */ /* 0x000fc40000004100 */
[----:B------:R-:W-:Y:S01]  /*13f0*/  FADD.FTZ R112, R112, -R117 ;  /* 0x8000007570707221 */ /* 0x000fe20000010000 */
[-CC-:B------:R-:W-:Y:S01]  /*1400*/  FFMA.FTZ R102, R102, R95.reuse, R96.reuse ;  /* 0x0000005f66667223 */ /* 0x180fe20000010060 */
[----:B------:R-:W-:Y:S01]  /*1410*/  FMUL.FTZ R41, R41, R94 ;  /* 0x0000005e29297220 */ /* 0x000fe20000410000 */
[-CC-:B------:R-:W-:Y:S01]  /*1420*/  FFMA.FTZ R53, R53, R95.reuse, R96.reuse ;  /* 0x0000005f35357223 */ /* 0x180fe20000010060 */
[----:B------:R-:W-:Y:S01]  /*1430*/  FFMA.FTZ R100, R100, R95, R96 ;  /* 0x0000005f64647223 */ /* 0x000fe20000010060 */
[----:B------:R-:W-:Y:S02]  /*1440*/  HADD2.F32 R45, -RZ, R33.H0_H0 ;  /* 0x20000021ff2d7230 */ /* 0x000fe40000004100 */
[----:B------:R-:W-:Y:S01]  /*1450*/  FMUL.FTZ R0, R41, UR4 ;  /* 0x0000000429007c20 */ /* 0x000fe20008410000 */
[C---:B------:R-:W-:Y:S01]  /*1460*/  FFMA.FTZ R41, R83.reuse, R108, R40 ;  /* 0x0000006c53297223 */ /* 0x040fe20000010028 */
[----:B------:R-:W-:Y:S01]  /*1470*/  FADD.FTZ R110, R110, -R115 ;  /* 0x800000736e6e7221 */ /* 0x000fe20000010000 */
[----:B------:R-:W-:Y:S01]  /*1480*/  FFMA.FTZ R43, R83, R112, R43 ;  /* 0x00000070532b7223 */ /* 0x000fe2000001002b */
[----:B------:R-:W-:-:S02]  /*1490*/  HADD2.F32 R47, -RZ, R34.H1_H1 ;  /* 0x30000022ff2f7230 */ /* 0x000fc40000004100 */
[----:B------:R-:W-:Y:S01]  /*14a0*/  FADD.FTZ R102, R111, -R102 ;  /* 0x800000666f667221 */ /* 0x000fe20000010000 */
[----:B------:R-:W-:Y:S01]  /*14b0*/  FADD.FTZ R50, R50, -R53 ;  /* 0x8000003532327221 */ /* 0x000fe20000010000 */
[----:B------:R-:W-:Y:S01]  /*14c0*/  FMUL.FTZ R41, R41, R94 ;  /* 0x0000005e29297220 */ /* 0x000fe20000410000 */
[--C-:B------:R-:W-:Y:S02]  /*14d0*/  HADD2.F32 R53, -RZ, R35.reuse.H1_H1 ;  /* 0x30000023ff357230 */ /* 0x100fe40000004100 */
[-C--:B------:R-:W-:Y:S01]  /*14e0*/  FFMA.FTZ R85, R85, R95.reuse, R96 ;  /* 0x0000005f55557223 */ /* 0x080fe20000010060 */
[----:B------:R-:W-:Y:S01]  /*14f0*/  FADD.FTZ R100, R107, -R100 ;  /* 0x800000646b647221 */ /* 0x000fe20000010000 */
[----:B------:R-:W-:Y:S02]  /*1500*/  HADD2.F32 R40, -RZ, R36.H0_H0 ;  /* 0x20000024ff287230 */ /* 0x000fe40000004100 */
[----:B------:R-:W-:Y:S01]  /*1510*/  FFMA.FTZ R45, R83, R110, R45 ;  /* 0x0000006e532d7223 */ /* 0x000fe2000001002d */
[----:B------:R-:W-:Y:S01]  /*1520*/  FMUL.FTZ R43, R43, R94 ;  /* 0x0000005e2b2b7220 */ /* 0x000fe20000410000 */
[----:B------:R-:W-:Y:S01]  /*1530*/  FFMA.FTZ R47, R83, R102, R47 ;  /* 0x00000066532f7223 */ /* 0x000fe2000001002f */
[----:B------:R-:W-:Y:S01]  /*1540*/  FMUL.FTZ R41, R41, UR4 ;  /* 0x0000000429297c20 */ /* 0x000fe20008410000 */
[C---:B------:R-:W-:Y:S01]  /*1550*/  LOP3.LUT P6, RZ, R122.reuse, 0xff000000, RZ, 0xc0, !PT ;  /* 0xff0000007aff7812 */ /* 0x040fe200078cc0ff */
[-C--:B------:R-:W-:Y:S01]  /*1560*/  FFMA.FTZ R105, R105, R95.reuse, R96 ;  /* 0x0000005f69697223 */ /* 0x080fe20000010060 */
[----:B------:R-:W-:Y:S01]  /*1570*/  LOP3.LUT P0, RZ, R122, 0xff, RZ, 0xc0, !PT ;  /* 0x000000ff7aff7812 */ /* 0x000fe2000780c0ff */
[----:B------:R-:W-:Y:S01]  /*1580*/  FADD.FTZ R52, R52, -R85 ;  /* 0x8000005534347221 */ /* 0x000fe20000010000 */
[----:B------:R-:W-:Y:S01]  /*1590*/  FFMA.FTZ R53, R83, R100, R53 ;  /* 0x0000006453357223 */ /* 0x000fe20000010035 */
[----:B------:R-:W-:Y:S01]  /*15a0*/  FMUL.FTZ R45, R45, R94 ;  /* 0x0000005e2d2d7220 */ /* 0x000fe20000410000 */
[----:B------:R-:W-:Y:S01]  /*15b0*/  FMUL.FTZ R43, R43, UR4 ;  /* 0x000000042b2b7c20 */ /* 0x000fe20008410000 */
[----:B------:R-:W-:Y:S01]  /*15c0*/  FFMA.FTZ R85, R83, R50, R40 ;  /* 0x0000003253557223 */ /* 0x000fe20000010028 */
[----:B------:R-:W-:Y:S01]  /*15d0*/  LOP3.LUT P5, RZ, R122, 0xff00, RZ, 0xc0, !PT ;  /* 0x0000ff007aff7812 */ /* 0x000fe200078ac0ff */
[-C--:B------:R-:W-:Y:S01]  /*15e0*/  FMUL.FTZ R40, R47, R94.reuse ;  /* 0x0000005e2f287220 */ /* 0x080fe20000410000 */
[----:B------:R-:W-:Y:S01]  /*15f0*/  HADD2.F32 R49, -RZ, R35.H0_H0 ;  /* 0x20000023ff317230 */ /* 0x000fe20000004100 */
[----:B------:R-:W-:Y:S01]  /*1600*/  FSEL R47, R41, RZ, P6 ;  /* 0x000000ff292f7208 */ /* 0x000fe20003000000 */
[-CC-:B------:R-:W-:Y:S01]  /*1610*/  FFMA.FTZ R109, R109, R95.reuse, R96.reuse ;  /* 0x0000005f6d6d7223 */ /* 0x180fe20000010060 */
[-CC-:B------:R-:W-:Y:S01]  /*1620*/  FFMA.FTZ R89, R89, R95.reuse, R96.reuse ;  /* 0x0000005f59597223 */ /* 0x180fe20000010060 */
[----:B------:R-:W-:Y:S01]  /*1630*/  FSEL R0, R0, RZ, P0 ;  /* 0x000000ff00007208 */ /* 0x000fe20000000000 */
[----:B------:R-:W-:Y:S01]  /*1640*/  FADD.FTZ R104, R104, -R105 ;  /* 0x8000006968687221 */ /* 0x000fe20000010000 */
[----:B------:R-:W-:Y:S01]  /*1650*/  FMUL.FTZ R41, R53, R94 ;  /* 0x0000005e35297220 */ /* 0x000fe20000410000 */
[----:B------:R-:W-:Y:S01]  /*1660*/  FMUL.FTZ R44, R45, UR4 ;  /* 0x000000042d2c7c20 */ /* 0x000fe20008410000 */
[----:B------:R-:W-:Y:S01]  /*1670*/  ISETP.GE.U32.AND P0, PT, R122, RZ, PT ;  /* 0x000000ff7a00720c */ /* 0x000fe20003f06070 */
[-CC-:B------:R-:W-:Y:S01]  /*1680*/  FFMA.FTZ R54, R54, R95.reuse, R96.reuse ;  /* 0x0000005f36367223 */ /* 0x180fe20000010060 */
[-CC-:B------:R-:W-:Y:S01]  /*1690*/  FFMA.FTZ R86, R86, R95.reuse, R96.reuse ;  /* 0x0000005f56567223 */ /* 0x180fe20000010060 */
[-CC-:B------:R-:W-:Y:S01]  /*16a0*/  FFMA.FTZ R92, R92, R95.reuse, R96.reuse ;  /* 0x0000005f5c5c7223 */ /* 0x180fe20000010060 */
[-CC-:B------:R-:W-:Y:S01]  /*16b0*/  FFMA.FTZ R93, R93, R95.reuse, R96.reuse ;  /* 0x0000005f5d5d7223 */ /* 0x180fe20000010060 */
[----:B------:R-:W-:Y:S01]  /*16c0*/  FFMA.FTZ R88, R88, R95, R96 ;  /* 0x0000005f58587223 */ /* 0x000fe20000010060 */
[----:B------:R-:W-:Y:S01]  /*16d0*/  FSEL R45, R43, RZ, P5 ;  /* 0x000000ff2b2d7208 */ /* 0x000fe20002800000 */
[----:B------:R-:W-:-:S02]  /*16e0*/  HADD2.F32 R43, -RZ, R34.H0_H0 ;  /* 0x20000022ff2b7230 */ /* 0x000fc40000004100 */
[----:B------:R-:W-:Y:S01]  /*16f0*/  FADD.FTZ R106, R106, -R109 ;  /* 0x8000006d6a6a7221 */ /* 0x000fe20000010000 */
[----:B------:R-:W-:Y:S02]  /*1700*/  HADD2.F32 R95, -RZ, R38.H0_H0 ;  /* 0x20000026ff5f7230 */ /* 0x000fe40000004100 */
[----:B------:R-:W-:Y:S01]  /*1710*/  FADD.FTZ R84, R84, -R89 ;  /* 0x8000005954547221 */ /* 0x000fe20000010000 */
[----:B------:R-:W-:Y:S01]  /*1720*/  FFMA.FTZ R49, R83, R104, R49 ;  /* 0x0000006853317223 */ /* 0x000fe20000010031 */
[----:B------:R-:W-:Y:S01]  /*1730*/  FMUL.FTZ R40, R40, UR4 ;  /* 0x0000000428287c20 */ /* 0x000fe20008410000 */
[----:B------:R-:W-:Y:S01]  /*1740*/  FMUL.FTZ R41, R41, UR4 ;  /* 0x0000000429297c20 */ /* 0x000fe20008410000 */
[----:B------:R-:W-:Y:S01]  /*1750*/  LOP3.LUT P5, RZ, R123, 0xff00, RZ, 0xc0, !PT ;  /* 0x0000ff007bff7812 */ /* 0x000fe200078ac0ff */
[----:B------:R-:W-:Y:S01]  /*1760*/  FFMA.FTZ R43, R83, R106, R43 ;  /* 0x0000006a532b7223 */ /* 0x000fe2000001002b */
[----:B------:R-:W-:Y:S01]  /*1770*/  ISETP.GE.U32.AND.EX P0, PT, R123, 0x1000000, PT, P0 ;  /* 0x010000007b00780c */ /* 0x000fe20003f06100 */
[----:B------:R-:W-:Y:S01]  /*1780*/  FFMA.FTZ R95, R83, R84, R95 ;  /* 0x00000054535f7223 */ /* 0x000fe2000001005f */
[----:B------:R-:W-:Y:S01]  /*1790*/  LOP3.LUT P4, RZ, R122, 0xff0000, RZ, 0xc0, !PT ;  /* 0x00ff00007aff7812 */ /* 0x000fe2000788c0ff */
[-C--:B------:R-:W-:Y:S01]  /*17a0*/  FMUL.FTZ R49, R49, R94.reuse ;  /* 0x0000005e31317220 */ /* 0x080fe20000410000 */
[----:B------:R-:W-:Y:S01]  /*17b0*/  HADD2.F32 R89, -RZ, R37.H0_H0 ;  /* 0x20000025ff597230 */ /* 0x000fe20000004100 */
[----:B------:R-:W-:Y:S01]  /*17c0*/  FSEL R53, R40, RZ, P5 ;  /* 0x000000ff28357208 */ /* 0x000fe20002800000 */
[-C--:B------:R-:W-:Y:S01]  /*17d0*/  FMUL.FTZ R43, R43, R94.reuse ;  /* 0x0000005e2b2b7220 */ /* 0x080fe20000410000 */
[----:B------:R-:W-:Y:S01]  /*17e0*/  FSEL R84, R41, RZ, P0 ;  /* 0x000000ff29547208 */ /* 0x000fe20000000000 */
[----:B------:R-:W-:Y:S01]  /*17f0*/  FMUL.FTZ R49, R49, UR4 ;  /* 0x0000000431317c20 */ /* 0x000fe20008410000 */
[----:B------:R-:W0:Y:S01]  /*1800*/  LDC.64 R40, c[0x0][0x468] ;  /* 0x00011a00ff287b82 */ /* 0x000e220000000a00 */
[----:B------:R-:W-:Y:S01]  /*1810*/  FSEL R44, R44, RZ, P4 ;  /* 0x000000ff2c2c7208 */ /* 0x000fe20002000000 */
[----:B------:R-:W-:Y:S01]  /*1820*/  FMUL.FTZ R85, R85, R94 ;  /* 0x0000005e55557220 */ /* 0x000fe20000410000 */
[----:B------:R-:W-:Y:S01]  /*1830*/  LOP3.LUT P4, RZ, R123, 0xff0000, RZ, 0xc0, !PT ;  /* 0x00ff00007bff7812 */ /* 0x000fe2000788c0ff */
[----:B------:R-:W-:Y:S01]  /*1840*/  FFMA.FTZ R89, R83, R52, R89 ;  /* 0x0000003453597223 */ /* 0x000fe20000010059 */
[----:B------:R-:W-:Y:S01]  /*1850*/  FMUL.FTZ R42, R43, UR4 ;  /* 0x000000042b2a7c20 */ /* 0x000fe20008410000 */
[----:B------:R-:W-:Y:S01]  /*1860*/  FMUL.FTZ R50, R85, UR4 ;  /* 0x0000000455327c20 */ /* 0x000fe20008410000 */
[----:B------:R-:W-:Y:S01]  /*1870*/  FSEL R43, R49, RZ, P4 ;  /* 0x000000ff312b7208 */ /* 0x000fe20002000000 */
[----:B------:R-:W-:Y:S01]  /*1880*/  FADD.FTZ R54, R51, -R54 ;  /* 0x8000003633367221 */ /* 0x000fe20000010000 */
[----:B------:R-:W-:Y:S01]  /*1890*/  FADD.FTZ R92, R87, -R92 ;  /* 0x8000005c575c7221 */ /* 0x000fe20000010000 */
[----:B------:R-:W-:Y:S01]  /*18a0*/  FMUL.FTZ R89, R89, R94 ;  /* 0x0000005e59597220 */ /* 0x000fe20000410000 */
[----:B------:R-:W-:-:S02]  /*18b0*/  HADD2.F32 R48, -RZ, R39.H1_H1 ;  /* 0x30000027ff307230 */ /* 0x000fc40000004100 */
[----:B------:R-:W-:Y:S01]  /*18c0*/  FADD.FTZ R86, R55, -R86 ;  /* 0x8000005637567221 */ /* 0x000fe20000010000 */
[----:B------:R-:W-:Y:S02]  /*18d0*/  HADD2.F32 R49, -RZ, R36.H1_H1 ;  /* 0x30000024ff317230 */ /* 0x000fe40000004100 */
[----:B------:R-:W-:Y:S01]  /*18e0*/  FADD.FTZ R90, R90, -R93 ;  /* 0x8000005d5a5a7221 */ /* 0x000fe20000010000 */
[----:B------:R-:W-:Y:S02]  /*18f0*/  HADD2.F32 R51, -RZ, R37.H1_H1 ;  /* 0x30000025ff337230 */ /* 0x000fe40000004100 */
[----:B------:R-:W-:Y:S01]  /*1900*/  FADD.FTZ R88, R91, -R88 ;  /* 0x800000585b587221 */ /* 0x000fe20000010000 */
[----:B------:R-:W-:Y:S02]  /*1910*/  HADD2.F32 R85, -RZ, R38.H1_H1 ;  /* 0x30000026ff557230 */ /* 0x000fe40000004100 */
[----:B------:R-:W-:Y:S01]  /*1920*/  FMUL.FTZ R95, R95, R94 ;  /* 0x0000005e5f5f7220 */ /* 0x000fe20000410000 */
[----:B------:R-:W-:-:S02]  /*1930*/  HADD2.F32 R87, -RZ, R39.H0_H0 ;  /* 0x20000027ff577230 */ /* 0x000fc40000004100 */
[----:B------:R-:W-:Y:S01]  /*1940*/  FMUL.FTZ R52, R89, UR4 ;  /* 0x0000000459347c20 */ /* 0x000fe20008410000 */
[C---:B------:R-:W-:Y:S01]  /*1950*/  LOP3.LUT P5, RZ, R120.reuse, 0xff0000, RZ, 0xc0, !PT ;  /* 0x00ff000078ff7812 */ /* 0x040fe200078ac0ff */
[C---:B------:R-:W-:Y:S01]  /*1960*/  FFMA.FTZ R89, R83.reuse, R88, R48 ;  /* 0x0000005853597223 */ /* 0x040fe20000010030 */
[C---:B------:R-:W-:Y:S01]  /*1970*/  FFMA.FTZ R49, R83.reuse, R54, R49 ;  /* 0x0000003653317223 */ /* 0x040fe20000010031 */
[C---:B------:R-:W-:Y:S01]  /*1980*/  FFMA.FTZ R55, R83.reuse, R86, R51 ;  /* 0x0000005653377223 */ /* 0x040fe20000010033 */
[C---:B------:R-:W-:Y:S01]  /*1990*/  FFMA.FTZ R85, R83.reuse, R92, R85 ;  /* 0x0000005c53557223 */ /* 0x040fe20000010055 */
[----:B------:R-:W-:Y:S01]  /*19a0*/  FFMA.FTZ R87, R83, R90, R87 ;  /* 0x0000005a53577223 */ /* 0x000fe20000010057 */
[----:B------:R-:W-:Y:S01]  /*19b0*/  FMUL.FTZ R46, R95, UR4 ;  /* 0x000000045f2e7c20 */ /* 0x000fe20008410000 */
[----:B------:R-:W-:Y:S01]  /*19c0*/  LOP3.LUT P3, RZ, R123, 0xff, RZ, 0xc0, !PT ;  /* 0x000000ff7bff7812 */ /* 0x000fe2000786c0ff */
[-C--:B------:R-:W-:Y:S01]  /*19d0*/  FMUL.FTZ R51, R49, R94.reuse ;  /* 0x0000005e31337220 */ /* 0x080fe20000410000 */
[----:B------:R-:W-:Y:S01]  /*19e0*/  LOP3.LUT P6, RZ, R120, 0xff, RZ, 0xc0, !PT ;  /* 0x000000ff78ff7812 */ /* 0x000fe200078cc0ff */
[-C--:B------:R-:W-:Y:S01]  /*19f0*/  FMUL.FTZ R55, R55, R94.reuse ;  /* 0x0000005e37377220 */ /* 0x080fe20000410000 */
[----:B------:R-:W-:Y:S01]  /*1a00*/  LOP3.LUT P0, RZ, R121, 0xff, RZ, 0xc0, !PT ;  /* 0x000000ff79ff7812 */ /* 0x000fe2000780c0ff */
[-C--:B------:R-:W-:Y:S01]  /*1a10*/  FMUL.FTZ R85, R85, R94.reuse ;  /* 0x0000005e55557220 */ /* 0x080fe20000410000 */
[----:B------:R-:W-:Y:S01]  /*1a20*/  FSEL R52, R52, RZ, P5 ;  /* 0x000000ff34347208 */ /* 0x000fe20002800000 */
[-C--:B------:R-:W-:Y:S01]  /*1a30*/  FMUL.FTZ R87, R87, R94.reuse ;  /* 0x0000005e57577220 */ /* 0x080fe20000410000 */
[----:B------:R-:W-:Y:S01]  /*1a40*/  FMUL.FTZ R89, R89, R94 ;  /* 0x0000005e59597220 */ /* 0x000fe20000410000 */
[----:B------:R-:W-:Y:S01]  /*1a50*/  ISETP.GE.U32.AND P5, PT, R120, RZ, PT ;  /* 0x000000ff7800720c */ /* 0x000fe20003fa6070 */
[----:B------:R-:W-:Y:S01]  /*1a60*/  FMUL.FTZ R85, R85, UR4 ;  /* 0x0000000455557c20 */ /* 0x000fe20008410000 */
[----:B------:R-:W-:Y:S01]  /*1a70*/  FSEL R42, R42, RZ, P3 ;  /* 0x000000ff2a2a7208 */ /* 0x000fe20001800000 */
[----:B------:R-:W-:Y:S01]  /*1a80*/  FMUL.FTZ R87, R87, UR4 ;  /* 0x0000000457577c20 */ /* 0x000fe20008410000 */
[----:B------:R-:W-:Y:S01]  /*1a90*/  FSEL R50, R50, RZ, P6 ;  /* 0x000000ff32327208 */ /* 0x000fe20003000000 */
[----:B------:R-:W-:Y:S01]  /*1aa0*/  FMUL.FTZ R89, R89, UR4 ;  /* 0x0000000459597c20 */ /* 0x000fe20008410000 */
[----:B------:R-:W-:Y:S01]  /*1ab0*/  FSEL R46, R46, RZ, P0 ;  /* 0x000000ff2e2e7208 */ /* 0x000fe20000000000 */
[----:B------:R-:W-:Y:S01]  /*1ac0*/  FMUL.FTZ R55, R55, UR4 ;  /* 0x0000000437377c20 */ /* 0x000fe20008410000 */
[----:B------:R-:W-:Y:S01]  /*1ad0*/  FMUL.FTZ R51, R51, UR4 ;  /* 0x0000000433337c20 */ /* 0x000fe20008410000 */
[----:B------:R-:W-:Y:S01]  /*1ae0*/  LOP3.LUT P3, RZ, R120, 0xff00, RZ, 0xc0, !PT ;  /* 0x0000ff0078ff7812 */ /* 0x000fe2000786c0ff */
[----:B0-----:R-:W-:Y:S01]  /*1af0*/  IMAD.WIDE.U32 R82, R82, 0x10, R40 ;  /* 0x0000001052527825 */ /* 0x001fe200078e0028 */
[----:B------:R-:W-:-:S02]  /*1b00*/  LOP3.LUT P4, RZ, R120, 0xff000000, RZ, 0xc0, !PT ;  /* 0xff00000078ff7812 */ /* 0x000fc4000788c0ff */
[----:B------:R-:W-:Y:S01]  /*1b10*/  LOP3.LUT P6, RZ, R121, 0xff00, RZ, 0xc0, !PT ;  /* 0x0000ff0079ff7812 */ /* 0x000fe200078cc0ff */
[----:B------:R-:W-:Y:S01]  /*1b20*/  IMAD.WIDE.U32 R48, R81, 0x10, R40 ;  /* 0x0000001051307825 */ /* 0x000fe200078e0028 */
[C---:B------:R-:W-:Y:S02]  /*1b30*/  LOP3.LUT P0, RZ, R121.reuse, 0xff0000, RZ, 0xc0, !PT ;  /* 0x00ff000079ff7812 */ /* 0x040fe4000780c0ff */
[----:B------:R-:W-:Y:S02]  /*1b40*/  ISETP.GE.U32.AND.EX P5, PT, R121, 0x1000000, PT, P5 ;  /* 0x010000007900780c */ /* 0x000fe40003fa6150 */
[----:B------:R-:W-:Y:S02]  /*1b50*/  F2FP.F16.F32.PACK_AB R41, R47, R44 ;  /* 0x0000002c2f29723e */ /* 0x000fe400000000ff */
[----:B------:R-:W-:Y:S02]  /*1b60*/  F2FP.F16.F32.PACK_AB R40, R45, R0 ;  /* 0x000000002d28723e */ /* 0x000fe400000000ff */
[----:B------:R-:W-:-:S02]  /*1b70*/  FSEL R47, R87, RZ, P0 ;  /* 0x000000ff572f7208 */ /* 0x000fc40000000000 */
[----:B------:R-:W-:Y:S02]  /*1b80*/  FSEL R0, R89, RZ, P5 ;  /* 0x000000ff59007208 */ /* 0x000fe40002800000 */
[----:B------:R-:W-:Y:S02]  /*1b90*/  FSEL R85, R85, RZ, P6 ;  /* 0x000000ff55557208 */ /* 0x000fe40003000000 */
[----:B------:R-:W-:Y:S02]  /*1ba0*/  FSEL R45, R55, RZ, P4 ;  /* 0x000000ff372d7208 */ /* 0x000fe40002000000 */
[----:B------:R-:W-:Y:S02]  /*1bb0*/  FSEL R51, R51, RZ, P3 ;  /* 0x000000ff33337208 */ /* 0x000fe40001800000 */
[----:B------:R-:W-:Y:S02]  /*1bc0*/  F2FP.F16.F32.PACK_AB R43, R84, R43 ;  /* 0x0000002b542b723e */ /* 0x000fe400000000ff */
[----:B------:R-:W-:-:S02]  /*1bd0*/  F2FP.F16.F32.PACK_AB R42, R53, R42 ;  /* 0x0000002a352a723e */ /* 0x000fc400000000ff */
[----:B------:R-:W-:Y:S02]  /*1be0*/  F2FP.F16.F32.PACK_AB R47, R0, R47 ;  /* 0x0000002f002f723e */ /* 0x000fe400000000ff */
[----:B------:R-:W-:Y:S01]  /*1bf0*/  F2FP.F16.F32.PACK_AB R46, R85, R46 ;  /* 0x0000002e552e723e */ /* 0x000fe200000000ff */
[----:B------:R0:W-:Y:S01]  /*1c00*/  STG.E.128 desc[UR6][R82.64], R40 ;  /* 0x0000002852007986 */ /* 0x0001e2000c101d06 */
[----:B------:R-:W-:Y:S02]  /*1c10*/  F2FP.F16.F32.PACK_AB R45, R45, R52 ;  /* 0x000000342d2d723e */ /* 0x000fe400000000ff */
[----:B------:R-:W-:-:S05]  /*1c20*/  F2FP.F16.F32.PACK_AB R44, R51, R50 ;  /* 0x00000032332c723e */ /* 0x000fca00000000ff */
[----:B------:R0:W-:Y:S01]  /*1c30*/  STG.E.128 desc[UR6][R48.64], R44 ;  /* 0x0000002c30007986 */ /* 0x0001e2000c101d06 */
[----:B------:R-:W-:Y:S05]  /*1c40*/  BRA `(.L_x_1017) ;  /* 0x0000001800a87947 */ /* 0x000fea0003800000 */
.L_x_1016:
[-CC-:B------:R-:W-:Y:S01]  /*1c50*/  FFMA.FTZ R109, R109, R95.reuse, R96.reuse ;  /* 0x0000005f6d6d7223 */ /* 0x180fe20000010060 */
[-CC-:B------:R-:W-:Y:S01]  /*1c60*/  FFMA.FTZ R105, R105, R95.reuse, R96.reuse ;  /* 0x0000005f69697223 */ /* 0x180fe20000010060 */
[--C-:B-----5:R-:W-:Y:S02]  /*1c70*/  HADD2.F32 R31, -RZ, R34.reuse.H0_H0 ;  /* 0x20000022ff1f7230 */ /* 0x120fe40000004100 */
[-C--:B------:R-:W-:Y:S01]  /*1c80*/  FFMA.FTZ R100, R100, R95.reuse, R96 ;  /* 0x0000005f64647223 */ /* 0x080fe20000010060 */
[----:B------:R-:W-:Y:S01]  /*1c90*/  FADD.FTZ R106, R106, -R109 ;  /* 0x8000006d6a6a7221 */ /* 0x000fe20000010000 */
[--C-:B------:R-:W-:Y:S02]  /*1ca0*/  HADD2.F32 R28, -RZ, R35.reuse.H0_H0 ;  /* 0x20000023ff1c7230 */ /* 0x100fe40000004100 */
[----:B------:R-:W-:Y:S01]  /*1cb0*/  FADD.FTZ R104, R104, -R105 ;  /* 0x8000006968687221 */ /* 0x000fe20000010000 */
[----:B------:R-:W-:Y:S02]  /*1cc0*/  HADD2.F32 R29, -RZ, R35.H1_H1 ;  /* 0x30000023ff1d7230 */ /* 0x000fe40000004100 */
[----:B------:R-:W-:Y:S01]  /*1cd0*/  FFMA.FTZ R31, R83, R106, R31 ;  /* 0x0000006a531f7223 */ /* 0x000fe2000001001f */
[----:B------:R-:W-:Y:S01]  /*1ce0*/  FADD.FTZ R30, R107, -R100 ;  /* 0x800000646b1e7221 */ /* 0x000fe20000010000 */
[----:B------:R-:W-:Y:S01]  /*1cf0*/  FFMA.FTZ R43, R83, R104, R28 ;  /* 0x00000068532b7223 */ /* 0x000fe2000001001c */
[----:B------:R-:W-:Y:S01]  /*1d00*/  LOP3.LUT P6, RZ, R123, 0xff, RZ, 0xc0, !PT ;  /* 0x000000ff7bff7812 */ /* 0x000fe200078cc0ff */
[----:B------:R-:W-:Y:S01]  /*1d10*/  FMUL.FTZ R28, R31, R94 ;  /* 0x0000005e1f1c7220 */ /* 0x000fe20000410000 */
[----:B------:R-:W-:Y:S01]  /*1d20*/  FFMA.FTZ R30, R83, R30, R29 ;  /* 0x0000001e531e7223 */ /* 0x000fe2000001001d */
[-C--:B------:R-:W-:Y:S01]  /*1d30*/  FMUL.FTZ R29, R43, R94.reuse ;  /* 0x0000005e2b1d7220 */ /* 0x080fe20000410000 */
[----:B------:R-:W-:Y:S01]  /*1d40*/  ISETP.GE.U32.AND P0, PT, R122, RZ, PT ;  /* 0x000000ff7a00720c */ /* 0x000fe20003f06070 */
[----:B------:R-:W-:Y:S01]  /*1d50*/  FMUL.FTZ R28, R28, UR4 ;  /* 0x000000041c1c7c20 */ /* 0x000fe20008410000 */
[----:B------:R-:W-:Y:S01]  /*1d60*/  FMUL.FTZ R40, R30, R94 ;  /* 0x0000005e1e287220 */ /* 0x000fe20000410000 */
[-CC-:B------:R-:W-:Y:S01]  /*1d70*/  FFMA.FTZ R0, R0, R95.reuse, R96.reuse ;  /* 0x0000005f00007223 */ /* 0x180fe20000010060 */
[----:B------:R-:W-:Y:S01]  /*1d80*/  FMUL.FTZ R29, R29, UR4 ;  /* 0x000000041d1d7c20 */ /* 0x000fe20008410000 */
[-CC-:B------:R-:W-:Y:S01]  /*1d90*/  FFMA.FTZ R115, R115, R95.reuse, R96.reuse ;  /* 0x0000005f73737223 */ /* 0x180fe20000010060 */
[-C--:B------:R-:W-:Y:S01]  /*1da0*/  FFMA.FTZ R102, R102, R95.reuse, R96 ;  /* 0x0000005f66667223 */ /* 0x080fe20000010060 */
[----:B------:R-:W-:Y:S01]  /*1db0*/  LOP3.LUT P4, RZ, R123, 0xff0000, RZ, 0xc0, !PT ;  /* 0x00ff00007bff7812 */ /* 0x000fe2000788c0ff */
[----:B------:R-:W-:Y:S01]  /*1dc0*/  FMUL.FTZ R40, R40, UR4 ;  /* 0x0000000428287c20 */ /* 0x000fe20008410000 */
[----:B------:R-:W-:Y:S01]  /*1dd0*/  FSEL R46, R28, RZ, P6 ;  /* 0x000000ff1c2e7208 */ /* 0x000fe20003000000 */
[----:B------:R-:W-:Y:S01]  /*1de0*/  FADD.FTZ R28, R101, -R0 ;  /* 0x80000000651c7221 */ /* 0x000fe20000010000 */
[----:B------:R-:W-:Y:S01]  /*1df0*/  ISETP.GE.U32.AND.EX P0, PT, R123, 0x1000000, PT, P0 ;  /* 0x010000007b00780c */ /* 0x000fe20003f06100 */
[----:B------:R-:W-:Y:S01]  /*1e00*/  FFMA.FTZ R117, R117, R95, R96 ;  /* 0x0000005f75757223 */ /* 0x000fe20000010060 */
[----:B------:R-:W-:-:S02]  /*1e10*/  HADD2.F32 R0, -RZ, R34.H1_H1 ;  /* 0x30000022ff007230 */ /* 0x000fc40000004100 */
[-C--:B------:R-:W-:Y:S01]  /*1e20*/  FFMA.FTZ R113, R113, R95.reuse, R96 ;  /* 0x0000005f71717223 */ /* 0x080fe20000010060 */
[--C-:B------:R-:W-:Y:S02]  /*1e30*/  HADD2.F32 R41, -RZ, R33.reuse.H0_H0 ;  /* 0x20000021ff297230 */ /* 0x100fe40000004100 */
[----:B------:R-:W-:Y:S01]  /*1e40*/  FADD.FTZ R110, R110, -R115 ;  /* 0x800000736e6e7221 */ /* 0x000fe20000010000 */
[----:B------:R-:W-:Y:S01]  /*1e50*/  FADD.FTZ R42, R111, -R102 ;  /* 0x800000666f2a7221 */ /* 0x000fe20000010000 */
[----:B------:R-:W-:Y:S01]  /*1e60*/  FSEL R44, R29, RZ, P4 ;  /* 0x000000ff1d2c7208 */ /* 0x000fe20002000000 */
[--C-:B------:R-:W-:Y:S01]  /*1e70*/  HADD2.F32 R45, -RZ, R32.reuse.H0_H0 ;  /* 0x20000020ff2d7230 */ /* 0x100fe20000004100 */
[----:B------:R-:W-:Y:S01]  /*1e80*/  FSEL R47, R40, RZ, P0 ;  /* 0x000000ff282f7208 */ /* 0x000fe20000000000 */
[----:B------:R-:W-:Y:S02]  /*1e90*/  HADD2.F32 R29, -RZ, R32.H1_H1 ;  /* 0x30000020ff1d7230 */ /* 0x000fe40000004100 */
[----:B------:R-:W-:Y:S01]  /*1ea0*/  FFMA.FTZ R53, R53, R95, R96 ;  /* 0x0000005f35357223 */ /* 0x000fe20000010060 */
[----:B------:R-:W-:Y:S01]  /*1eb0*/  FADD.FTZ R40, R112, -R117 ;  /* 0x8000007570287221 */ /* 0x000fe20000010000 */
[----:B------:R-:W-:-:S02]  /*1ec0*/  HADD2.F32 R49, -RZ, R33.H1_H1 ;  /* 0x30000021ff317230 */ /* 0x000fc40000004100 */
[----:B------:R-:W-:Y:S01]  /*1ed0*/  FADD.FTZ R108, R108, -R113 ;  /* 0x800000716c6c7221 */ /* 0x000fe20000010000 */
[C---:B------:R-:W-:Y:S01]  /*1ee0*/  FFMA.FTZ R42, R83.reuse, R42, R0 ;  /* 0x0000002a532a7223 */ /* 0x040fe20000010000 */
[C---:B------:R-:W-:Y:S01]  /*1ef0*/  FFMA.FTZ R41, R83.reuse, R110, R41 ;  /* 0x0000006e53297223 */ /* 0x040fe20000010029 */
[----:B------:R-:W-:Y:S02]  /*1f00*/  HADD2.F32 R97, -RZ, R36.H0_H0 ;  /* 0x20000024ff617230 */ /* 0x000fe40000004100 */
[----:B------:R-:W-:Y:S01]  /*1f10*/  FADD.FTZ R50, R50, -R53 ;  /* 0x8000003532327221 */ /* 0x000fe20000010000 */
[C---:B------:R-:W-:Y:S01]  /*1f20*/  FFMA.FTZ R45, R83.reuse, R28, R45 ;  /* 0x0000001c532d7223 */ /* 0x040fe2000001002d */
[C---:B------:R-:W-:Y:S01]  /*1f30*/  FFMA.FTZ R40, R83.reuse, R40, R29 ;  /* 0x0000002853287223 */ /* 0x040fe2000001001d */
[----:B------:R-:W-:Y:S01]  /*1f40*/  FFMA.FTZ R0, R83, R108, R49 ;  /* 0x0000006c53007223 */ /* 0x000fe20000010031 */
[-C--:B------:R-:W-:Y:S01]  /*1f50*/  FMUL.FTZ R28, R42, R94.reuse ;  /* 0x0000005e2a1c7220 */ /* 0x080fe20000410000 */
[----:B------:R-:W-:Y:S01]  /*1f60*/  FMUL.FTZ R29, R41, R94 ;  /* 0x0000005e291d7220 */ /* 0x000fe20000410000 */
[-CC-:B------:R-:W-:Y:S01]  /*1f70*/  FFMA.FTZ R85, R85, R95.reuse, R96.reuse ;  /* 0x0000005f55557223 */ /* 0x180fe20000010060 */
[----:B------:R-:W-:Y:S01]  /*1f80*/  FFMA.FTZ R97, R83, R50, R97 ;  /* 0x0000003253617223 */ /* 0x000fe20000010061 */
[----:B------:R-:W-:Y:S01]  /*1f90*/  FMUL.FTZ R49, R28, UR4 ;  /* 0x000000041c317c20 */ /* 0x000fe20008410000 */
[-C--:B------:R-:W-:Y:S01]  /*1fa0*/  FMUL.FTZ R50, R0, R94.reuse ;  /* 0x0000005e00327220 */ /* 0x080fe20000410000 */
[----:B------:R-:W-:Y:S01]  /*1fb0*/  FMUL.FTZ R48, R29, UR4 ;  /* 0x000000041d307c20 */ /* 0x000fe20008410000 */
[-CC-:B------:R-:W-:Y:S01]  /*1fc0*/  FFMA.FTZ R54, R54, R95.reuse, R96.reuse ;  /* 0x0000005f36367223 */ /* 0x180fe20000010060 */
[-CC-:B------:R-:W-:Y:S01]  /*1fd0*/  FFMA.FTZ R86, R86, R95.reuse, R96.reuse ;  /* 0x0000005f56567223 */ /* 0x180fe20000010060 */
[-CC-:B------:R-:W-:Y:S01]  /*1fe0*/  FFMA.FTZ R89, R89, R95.reuse, R96.reuse ;  /* 0x0000005f59597223 */ /* 0x180fe20000010060 */
[-CC-:B------:R-:W-:Y:S01]  /*1ff0*/  FFMA.FTZ R92, R92, R95.reuse, R96.reuse ;  /* 0x0000005f5c5c7223 */ /* 0x180fe20000010060 */
[-CC-:B------:R-:W-:Y:S01]  /*2000*/  FFMA.FTZ R93, R93, R95.reuse, R96.reuse ;  /* 0x0000005f5d5d7223 */ /* 0x180fe20000010060 */
[----:B------:R-:W-:Y:S01]  /*2010*/  FFMA.FTZ R88, R88, R95, R96 ;  /* 0x0000005f58587223 */ /* 0x000fe20000010060 */
[-C--:B------:R-:W-:Y:S01]  /*2020*/  FMUL.FTZ R28, R45, R94.reuse ;  /* 0x0000005e2d1c7220 */ /* 0x080fe20000410000 */
[----:B------:R-:W-:Y:S01]  /*2030*/  FMUL.FTZ R29, R40, R94 ;  /* 0x0000005e281d7220 */ /* 0x000fe20000410000 */
[----:B------:R-:W-:-:S02]  /*2040*/  HADD2.F32 R95, -RZ, R37.H0_H0 ;  /* 0x20000025ff5f7230 */ /* 0x000fc40000004100 */
[----:B------:R-:W-:Y:S01]  /*2050*/  FADD.FTZ R52, R52, -R85 ;  /* 0x8000005534347221 */ /* 0x000fe20000010000 */
[----:B------:R-:W-:Y:S01]  /*2060*/  FMUL.FTZ R50, R50, UR4 ;  /* 0x0000000432327c20 */ /* 0x000fe20008410000 */
[----:B------:R-:W-:Y:S01]  /*2070*/  LOP3.LUT P0, RZ, R122, 0xff000000, RZ, 0xc0, !PT ;  /* 0xff0000007aff7812 */ /* 0x000fe2000780c0ff */
[----:B------:R-:W-:Y:S01]  /*2080*/  FMUL.FTZ R28, R28, UR4 ;  /* 0x000000041c1c7c20 */ /* 0x000fe20008410000 */
[----:B------:R-:W-:Y:S01]  /*2090*/  FMUL.FTZ R29, R29, UR4 ;  /* 0x000000041d1d7c20 */ /* 0x000fe20008410000 */
[C---:B------:R-:W-:Y:S01]  /*20a0*/  LOP3.LUT P5, RZ, R122.reuse, 0xff, RZ, 0xc0, !PT ;  /* 0x000000ff7aff7812 */ /* 0x040fe200078ac0ff */
[----:B------:R-:W-:Y:S01]  /*20b0*/  FFMA.FTZ R95, R83, R52, R95 ;  /* 0x00000034535f7223 */ /* 0x000fe2000001005f */
[----:B------:R-:W-:Y:S01]  /*20c0*/  LOP3.LUT P3, RZ, R122, 0xff00, RZ, 0xc0, !PT ;  /* 0x0000ff007aff7812 */ /* 0x000fe2000786c0ff */
[----:B------:R-:W-:Y:S01]  /*20d0*/  FADD.FTZ R84, R84, -R89 ;  /* 0x8000005954547221 */ /* 0x000fe20000010000 */
[----:B------:R-:W-:Y:S01]  /*20e0*/  FSEL R99, R50, RZ, P0 ;  /* 0x000000ff32637208 */ /* 0x000fe20000000000 */
[----:B------:R-:W-:Y:S01]  /*20f0*/  HADD2.F32 R89, -RZ, R38.H0_H0 ;  /* 0x20000026ff597230 */ /* 0x000fe20000004100 */
[----:B------:R-:W-:Y:S01]  /*2100*/  FSEL R50, R28, RZ, P5 ;  /* 0x000000ff1c327208 */ /* 0x000fe20002800000 */
[-C--:B------:R-:W-:Y:S01]  /*2110*/  FMUL.FTZ R28, R97, R94.reuse ;  /* 0x0000005e611c7220 */ /* 0x080fe20000410000 */
[----:B------:R-:W-:Y:S01]  /*2120*/  FSEL R101, R29, RZ, P3 ;  /* 0x000000ff1d657208 */ /* 0x000fe20001800000 */
[----:B------:R-:W-:Y:S01]  /*2130*/  FMUL.FTZ R29, R95, R94 ;  /* 0x0000005e5f1d7220 */ /* 0x000fe20000410000 */
[----:B------:R-:W0:Y:S01]  /*2140*/  LDC.64 R52, c[0x0][0x478] ;  /* 0x00011e00ff347b82 */ /* 0x000e220000000a00 */
[----:B------:R-:W-:Y:S01]  /*2150*/  FMUL.FTZ R96, R28, UR4 ;  /* 0x000000041c607c20 */ /* 0x000fe20008410000 */
[----:B------:R-:W-:Y:S01]  /*2160*/  FFMA.FTZ R89, R83, R84, R89 ;  /* 0x0000005453597223 */ /* 0x000fe20000010059 */
[----:B------:R-:W-:Y:S01]  /*2170*/  FMUL.FTZ R98, R29, UR4 ;  /* 0x000000041d627c20 */ /* 0x000fe20008410000 */
[----:B------:R-:W-:Y:S01]  /*2180*/  LOP3.LUT P3, RZ, R121, 0xff, RZ, 0xc0, !PT ;  /* 0x000000ff79ff7812 */ /* 0x000fe2000786c0ff */
[----:B------:R-:W-:Y:S01]  /*2190*/  FADD.FTZ R54, R51, -R54 ;  /* 0x8000003633367221 */ /* 0x000fe20000010000 */
[----:B------:R-:W-:Y:S01]  /*21a0*/  FMUL.FTZ R84, R89, R94 ;  /* 0x0000005e59547220 */ /* 0x000fe20000410000 */
[----:B------:R-:W-:Y:S01]  /*21b0*/  FADD.FTZ R86, R55, -R86 ;  /* 0x8000005637567221 */ /* 0x000fe20000010000 */
[----:B------:R-:W1:Y:S01]  /*21c0*/  LDC.64 R28, c[0x0][0x468] ;  /* 0x00011a00ff1c7b82 */ /* 0x000e620000000a00 */
[----:B------:R-:W-:-:S02]  /*21d0*/  HADD2.F32 R51, -RZ, R36.H1_H1 ;  /* 0x30000024ff337230 */ /* 0x000fc40000004100 */
[----:B------:R-:W-:Y:S01]  /*21e0*/  FMUL.FTZ R84, R84, UR4 ;  /* 0x0000000454547c20 */ /* 0x000fe20008410000 */
[----:B------:R-:W-:Y:S02]  /*21f0*/  HADD2.F32 R55, -RZ, R37.H1_H1 ;  /* 0x30000025ff377230 */ /* 0x000fe40000004100 */
[----:B------:R-:W-:Y:S01]  /*2200*/  FADD.FTZ R92, R87, -R92 ;  /* 0x8000005c575c7221 */ /* 0x000fe20000010000 */
[----:B------:R-:W-:Y:S01]  /*2210*/  HADD2.F32 R85, -RZ, R38.H1_H1 ;  /* 0x30000026ff557230 */ /* 0x000fe20000004100 */
[----:B------:R-:W-:Y:S01]  /*2220*/  LOP3.LUT P6, RZ, R123, 0xff00, RZ, 0xc0, !PT ;  /* 0x0000ff007bff7812 */ /* 0x000fe200078cc0ff */
[--C-:B------:R-:W-:Y:S01]  /*2230*/  HADD2.F32 R87, -RZ, R39.reuse.H0_H0 ;  /* 0x20000027ff577230 */ /* 0x100fe20000004100 */
[----:B------:R-:W-:Y:S01]  /*2240*/  FSEL R100, R84, RZ, P3 ;  /* 0x000000ff54647208 */ /* 0x000fe20001800000 */
[----:B------:R-:W-:Y:S01]  /*2250*/  FADD.FTZ R90, R90, -R93 ;  /* 0x8000005d5a5a7221 */ /* 0x000fe20000010000 */
[----:B------:R-:W-:Y:S02]  /*2260*/  HADD2.F32 R84, -RZ, R39.H1_H1 ;  /* 0x30000027ff547230 */ /* 0x000fe40000004100 */
[----:B------:R-:W-:Y:S01]  /*2270*/  FADD.FTZ R88, R91, -R88 ;  /* 0x800000585b587221 */ /* 0x000fe20000010000 */
[C---:B------:R-:W-:Y:S01]  /*2280*/  FFMA.FTZ R51, R83.reuse, R54, R51 ;  /* 0x0000003653337223 */ /* 0x040fe20000010033 */
[C---:B------:R-:W-:Y:S01]  /*2290*/  FFMA.FTZ R86, R83.reuse, R86, R55 ;  /* 0x0000005653567223 */ /* 0x040fe20000010037 */
[----:B------:R-:W-:Y:S01]  /*22a0*/  FFMA.FTZ R92, R83, R92, R85 ;  /* 0x0000005c535c7223 */ /* 0x000fe20000010055 */
[----:B------:R-:W-:Y:S01]  /*22b0*/  FSEL R49, R49, RZ, P6 ;  /* 0x000000ff31317208 */ /* 0x000fe20003000000 */
[C---:B------:R-:W-:Y:S01]  /*22c0*/  FFMA.FTZ R87, R83.reuse, R90, R87 ;  /* 0x0000005a53577223 */ /* 0x040fe20000010057 */
[----:B------:R-:W-:Y:S01]  /*22d0*/  LOP3.LUT P6, RZ, R120, 0xff, RZ, 0xc0, !PT ;  /* 0x000000ff78ff7812 */ /* 0x000fe200078cc0ff */
[----:B------:R-:W-:Y:S01]  /*22e0*/  FFMA.FTZ R88, R83, R88, R84 ;  /* 0x0000005853587223 */ /* 0x000fe20000010054 */
[----:B0-----:R-:W-:Y:S01]  /*22f0*/  IMAD.WIDE.U32 R54, R82, 0x10, R52 ;  /* 0x0000001052367825 */ /* 0x001fe200078e0034 */
[----:B------:R-:W-:-:S02]  /*2300*/  F2FP.F16.F32.PACK_AB R43, R30, R43 ;  /* 0x0000002b1e2b723e */ /* 0x000fc400000000ff */
[----:B------:R-:W-:Y:S01]  /*2310*/  F2FP.F16.F32.PACK_AB R41, R0, R41 ;  /* 0x000000290029723e */ /* 0x000fe200000000ff */
[----:B------:R-:W-:Y:S01]  /*2320*/  FMUL.FTZ R0, R87, R94 ;  /* 0x0000005e57007220 */ /* 0x000fe20000410000 */
[----:B-1----:R-:W-:Y:S01]  /*2330*/  IMAD.WIDE.U32 R82, R82, 0x10, R28 ;  /* 0x0000001052527825 */ /* 0x002fe200078e001c */
[----:B------:R-:W-:-:S03]  /*2340*/  F2FP.F16.F32.PACK_AB R30, R92, R89 ;  /* 0x000000595c1e723e */ /* 0x000fc600000000ff */
[----:B------:R-:W-:Y:S01]  /*2350*/  FMUL.FTZ R92, R92, R94 ;  /* 0x0000005e5c5c7220 */ /* 0x000fe20000410000 */
[----:B------:R-:W-:Y:S01]  /*2360*/  LOP3.LUT P4, RZ, R122, 0xff0000, RZ, 0xc0, !PT ;  /* 0x00ff00007aff7812 */ /* 0x000fe2000788c0ff */
[----:B------:R-:W-:Y:S01]  /*2370*/  IMAD.WIDE.U32 R84, R81, 0x10, R28 ;  /* 0x0000001051547825 */ /* 0x000fe200078e001c */
[----:B------:R-:W-:-:S03]  /*2380*/  F2FP.F16.F32.PACK_AB R28, R51, R97 ;  /* 0x00000061331c723e */ /* 0x000fc600000000ff */
[-C--:B------:R-:W-:Y:S01]  /*2390*/  FMUL.FTZ R51, R51, R94.reuse ;  /* 0x0000005e33337220 */ /* 0x080fe20000410000 */
[C---:B------:R-:W-:Y:S01]  /*23a0*/  F2FP.F16.F32.PACK_AB R29, R86.reuse, R95 ;  /* 0x0000005f561d723e */ /* 0x040fe200000000ff */
[-C--:B------:R-:W-:Y:S01]  /*23b0*/  FMUL.FTZ R86, R86, R94.reuse ;  /* 0x0000005e56567220 */ /* 0x080fe20000410000 */
[----:B------:R-:W-:Y:S01]  /*23c0*/  LOP3.LUT P0, RZ, R120, 0xff0000, RZ, 0xc0, !PT ;  /* 0x00ff000078ff7812 */ /* 0x000fe2000780c0ff */
[----:B------:R-:W-:Y:S01]  /*23d0*/  FMUL.FTZ R94, R88, R94 ;  /* 0x0000005e585e7220 */ /* 0x000fe20000410000 */
[----:B------:R-:W-:Y:S01]  /*23e0*/  FSEL R96, R96, RZ, P6 ;  /* 0x000000ff60607208 */ /* 0x000fe20003000000 */
[----:B------:R-:W-:Y:S01]  /*23f0*/  FMUL.FTZ R0, R0, UR4 ;  /* 0x0000000400007c20 */ /* 0x000fe20008410000 */
[----:B------:R-:W-:Y:S01]  /*2400*/  ISETP.GE.U32.AND P6, PT, R120, RZ, PT ;  /* 0x000000ff7800720c */ /* 0x000fe20003fc6070 */
[----:B------:R-:W-:Y:S01]  /*2410*/  FMUL.FTZ R94, R94, UR4 ;  /* 0x000000045e5e7c20 */ /* 0x000fe20008410000 */
[----:B------:R-:W-:Y:S01]  /*2420*/  FSEL R48, R48, RZ, P4 ;  /* 0x000000ff30307208 */ /* 0x000fe20002000000 */
[----:B------:R-:W-:Y:S01]  /*2430*/  FMUL.FTZ R92, R92, UR4 ;  /* 0x000000045c5c7c20 */ /* 0x000fe20008410000 */
[----:B------:R-:W-:Y:S01]  /*2440*/  FSEL R98, R98, RZ, P0 ;  /* 0x000000ff62627208 */ /* 0x000fe20000000000 */
[----:B------:R-:W-:Y:S01]  /*2450*/  FMUL.FTZ R86, R86, UR4 ;  /* 0x0000000456567c20 */ /* 0x000fe20008410000 */
[----:B------:R-:W-:Y:S01]  /*2460*/  FMUL.FTZ R51, R51, UR4 ;  /* 0x0000000433337c20 */ /* 0x000fe20008410000 */
[C---:B------:R-:W-:Y:S01]  /*2470*/  LOP3.LUT P4, RZ, R120.reuse, 0xff00, RZ, 0xc0, !PT ;  /* 0x0000ff0078ff7812 */ /* 0x040fe2000788c0ff */
[----:B------:R-:W-:Y:S01]  /*2480*/  IMAD.WIDE.U32 R52, R81, 0x10, R52 ;  /* 0x0000001051347825 */ /* 0x000fe200078e0034 */
[----:B------:R-:W-:-:S02]  /*2490*/  LOP3.LUT P5, RZ, R120, 0xff000000, RZ, 0xc0, !PT ;  /* 0xff00000078ff7812 */ /* 0x000fc400078ac0ff */
[C---:B------:R-:W-:Y:S02]  /*24a0*/  LOP3.LUT P0, RZ, R121.reuse, 0xff00, RZ, 0xc0, !PT ;  /* 0x0000ff0079ff7812 */ /* 0x040fe4000780c0ff */
[C---:B------:R-:W-:Y:S02]  /*24b0*/  LOP3.LUT P3, RZ, R121.reuse, 0xff0000, RZ, 0xc0, !PT ;  /* 0x00ff000079ff7812 */ /* 0x040fe4000786c0ff */
[----:B------:R-:W-:Y:S02]  /*24c0*/  ISETP.GE.U32.AND.EX P6, PT, R121, 0x1000000, PT, P6 ;  /* 0x010000007900780c */ /* 0x000fe40003fc6160 */
[----:B------:R-:W-:Y:S02]  /*24d0*/  F2FP.F16.F32.PACK_AB R42, R42, R31 ;  /* 0x0000001f2a2a723e */ /* 0x000fe400000000ff */
[----:B------:R-:W-:Y:S02]  /*24e0*/  F2FP.F16.F32.PACK_AB R31, R88, R87 ;  /* 0x00000057581f723e */ /* 0x000fe400000000ff */
[----:B------:R-:W-:-:S02]  /*24f0*/  F2FP.F16.F32.PACK_AB R46, R49, R46 ;  /* 0x0000002e312e723e */ /* 0x000fc400000000ff */
[----:B------:R-:W-:Y:S02]  /*2500*/  FSEL R0, R0, RZ, P3 ;  /* 0x000000ff00007208 */ /* 0x000fe40001800000 */
[----:B------:R-:W-:Y:S02]  /*2510*/  FSEL R89, R94, RZ, P6 ;  /* 0x000000ff5e597208 */ /* 0x000fe40003000000 */
[----:B------:R-:W-:Y:S02]  /*2520*/  FSEL R87, R92, RZ, P0 ;  /* 0x000000ff5c577208 */ /* 0x000fe40000000000 */
        /* <DEDUP_REMOVED lines=8> */
[----:B------:R-:W-:Y:S01]  /*25b0*/  F2FP.F16.F32.PACK_AB R50, R87, R100 ;  /* 0x000000645732723e */ /* 0x000fe200000000ff */
[----:B------:R1:W-:Y:S01]  /*25c0*/  STG.E.128 desc[UR6][R82.64], R44 ;  /* 0x0000002c52007986 */ /* 0x0003e2000c101d06 */
[----:B------:R-:W-:-:S02]  /*25d0*/  F2FP.F16.F32.PACK_AB R49, R49, R98 ;  /* 0x000000623131723e */ /* 0x000fc400000000ff */
[----:B------:R-:W-:Y:S01]  /*25e0*/  F2FP.F16.F32.PACK_AB R48, R81, R96 ;  /* 0x000000605130723e */ /* 0x000fe200000000ff */
[----:B------:R1:W-:Y:S04]  /*25f0*/  STG.E.128 desc[UR6][R52.64], R28 ;  /* 0x0000001c34007986 */ /* 0x0003e8000c101d06 */
[----:B------:R1:W-:Y:S01]  /*2600*/  STG.E.128 desc[UR6][R84.64], R48 ;  /* 0x0000003054007986 */ /* 0x0003e2000c101d06 */
[----:B------:R-:W-:Y:S05]  /*2610*/  BRA `(.L_x_1017) ;  /* 0x0000001000347947 */ /* 0x000fea0003800000 */
.L_x_1015:
[----:B------:R-:W-:-:S04]  /*2620*/  ISETP.NE.U32.AND P0, PT, RZ, UR14, PT ;  /* 0x0000000eff007c0c */ /* 0x000fc8000bf05070 */
[----:B------:R-:W-:-:S13]  /*2630*/  ISETP.NE.AND.EX P0, PT, RZ, UR15, PT, P0 ;  /* 0x0000000fff007c0c */ /* 0x000fda000bf05300 */
[----:B------:R-:W-:Y:S05]  /*2640*/  @P0 BRA `(.L_x_1018) ;  /* 0x0000000000f80947 */ /* 0x000fea0003800000 */
[-CC-:B------:R-:W-:Y:S01]  /*2650*/  FFMA.FTZ R117, R117, R95.reuse, R96.reuse ;  /* 0x0000005f75757223 */ /* 0x180fe20000010060 */
[-CC-:B------:R-:W-:Y:S01]  /*2660*/  FFMA.FTZ R115, R115, R95.reuse, R96.reuse ;  /* 0x0000005f73737223 */ /* 0x180fe20000010060 */
[-CC-:B------:R-:W-:Y:S01]  /*2670*/  FFMA.FTZ R109, R109, R95.reuse, R96.reuse ;  /* 0x0000005f6d6d7223 */ /* 0x180fe20000010060 */
[-CC-:B------:R-:W-:Y:S01]  /*2680*/  FFMA.FTZ R105, R105, R95.reuse, R96.reuse ;  /* 0x0000005f69697223 */ /* 0x180fe20000010060 */
[----:B------:R-:W-:Y:S01]  /*2690*/  FADD.FTZ R112, R112, -R117 ;  /* 0x8000007570707221 */ /* 0x000fe20000010000 */
[----:B------:R-:W-:Y:S01]  /*26a0*/  FADD.FTZ R110, R110, -R115 ;  /* 0x800000736e6e7221 */ /* 0x000fe20000010000 */
[----:B------:R-:W-:Y:S01]  /*26b0*/  FADD.FTZ R106, R106, -R109 ;  /* 0x8000006d6a6a7221 */ /* 0x000fe20000010000 */
[-CC-:B------:R-:W-:Y:S01]  /*26c0*/  FFMA.FTZ R102, R102, R95.reuse, R96.reuse ;  /* 0x0000005f66667223 */ /* 0x180fe20000010060 */
[C---:B------:R-:W-:Y:S01]  /*26d0*/  FMUL.FTZ R41, R83.reuse, R112 ;  /* 0x0000007053297220 */ /* 0x040fe20000410000 */
[C---:B------:R-:W-:Y:S01]  /*26e0*/  FMUL.FTZ R43, R83.reuse, R110 ;  /* 0x0000006e532b7220 */ /* 0x040fe20000410000 */
[----:B------:R-:W-:Y:S01]  /*26f0*/  FMUL.FTZ R45, R83, R106 ;  /* 0x0000006a532d7220 */ /* 0x000fe20000410000 */
[----:B------:R-:W-:Y:S01]  /*2700*/  FADD.FTZ R104, R104, -R105 ;  /* 0x8000006968687221 */ /* 0x000fe20000010000 */
[-C--:B------:R-:W-:Y:S01]  /*2710*/  FMUL.FTZ R41, R41, R94.reuse ;  /* 0x0000005e29297220 */ /* 0x080fe20000410000 */
[-C--:B------:R-:W-:Y:S01]  /*2720*/  FMUL.FTZ R43, R43, R94.reuse ;  /* 0x0000005e2b2b7220 */ /* 0x080fe20000410000 */
[-CC-:B------:R-:W-:Y:S01]  /*2730*/  FFMA.FTZ R113, R113, R95.reuse, R96.reuse ;  /* 0x0000005f71717223 */ /* 0x180fe20000010060 */
[-CC-:B------:R-:W-:Y:S01]  /*2740*/  FFMA.FTZ R100, R100, R95.reuse, R96.reuse ;  /* 0x0000005f64647223 */ /* 0x180fe20000010060 */
[----:B------:R-:W-:Y:S01]  /*2750*/  FFMA.FTZ R0, R0, R95, R96 ;  /* 0x0000005f00007223 */ /* 0x000fe20000010060 */
[----:B------:R-:W-:Y:S01]  /*2760*/  FMUL.FTZ R45, R45, R94 ;  /* 0x0000005e2d2d7220 */ /* 0x000fe20000410000 */
[----:B------:R-:W-:Y:S01]  /*2770*/  FMUL.FTZ R41, R41, UR4 ;  /* 0x0000000429297c20 */ /* 0x000fe20008410000 */
[----:B------:R-:W-:Y:S01]  /*2780*/  FMUL.FTZ R43, R43, UR4 ;  /* 0x000000042b2b7c20 */ /* 0x000fe20008410000 */
[----:B------:R-:W-:Y:S01]  /*2790*/  FADD.FTZ R102, R111, -R102 ;  /* 0x800000666f667221 */ /* 0x000fe20000010000 */
[C---:B-----5:R-:W-:Y:S01]  /*27a0*/  LOP3.LUT P3, RZ, R122.reuse, 0xff00, RZ, 0xc0, !PT ;  /* 0x0000ff007aff7812 */ /* 0x060fe2000786c0ff */
[----:B------:R-:W-:Y:S01]  /*27b0*/  FMUL.FTZ R49, R83, R104 ;  /* 0x0000006853317220 */ /* 0x000fe20000410000 */
[----:B------:R-:W-:Y:S01]  /*27c0*/  LOP3.LUT P5, RZ, R122, 0xff0000, RZ, 0xc0, !PT ;  /* 0x00ff00007aff7812 */ /* 0x000fe200078ac0ff */
[----:B------:R-:W-:Y:S01]  /*27d0*/  FADD.FTZ R108, R108, -R113 ;  /* 0x800000716c6c7221 */ /* 0x000fe20000010000 */
[----:B------:R-:W-:Y:S01]  /*27e0*/  FADD.FTZ R100, R107, -R100 ;  /* 0x800000646b647221 */ /* 0x000fe20000010000 */
[----:B------:R-:W-:Y:S01]  /*27f0*/  FADD.FTZ R44, R101, -R0 ;  /* 0x80000000652c7221 */ /* 0x000fe20000010000 */
[----:B------:R-:W-:Y:S01]  /*2800*/  FMUL.FTZ R40, R45, UR4 ;  /* 0x000000042d287c20 */ /* 0x000fe20008410000 */
[----:B------:R-:W-:Y:S01]  /*2810*/  LOP3.LUT P6, RZ, R123, 0xff, RZ, 0xc0, !PT ;  /* 0x000000ff7bff7812 */ /* 0x000fe200078cc0ff */
[----:B------:R-:W-:Y:S01]  /*2820*/  FMUL.FTZ R47, R83, R102 ;  /* 0x00000066532f7220 */ /* 0x000fe20000410000 */
[----:B------:R-:W-:Y:S01]  /*2830*/  FSEL R45, R41, RZ, P3 ;  /* 0x000000ff292d7208 */ /* 0x000fe20001800000 */
[----:B------:R-:W-:Y:S01]  /*2840*/  FMUL.FTZ R49, R49, R94 ;  /* 0x0000005e31317220 */ /* 0x000fe20000410000 */
[----:B------:R-:W-:Y:S01]  /*2850*/  FSEL R0, R43, RZ, P5 ;  /* 0x000000ff2b007208 */ /* 0x000fe20002800000 */
[C---:B------:R-:W-:Y:S01]  /*2860*/  FMUL.FTZ R43, R83.reuse, R108 ;  /* 0x0000006c532b7220 */ /* 0x040fe20000410000 */
[C---:B------:R-:W-:Y:S01]  /*2870*/  FMUL.FTZ R97, R83.reuse, R100 ;  /* 0x0000006453617220 */ /* 0x040fe20000410000 */
[----:B------:R-:W-:Y:S01]  /*2880*/  FMUL.FTZ R41, R83, R44 ;  /* 0x0000002c53297220 */ /* 0x000fe20000410000 */
[----:B------:R-:W-:Y:S01]  /*2890*/  FSEL R42, R40, RZ, P6 ;  /* 0x000000ff282a7208 */ /* 0x000fe20003000000 */
[-C--:B------:R-:W-:Y:S01]  /*28a0*/  FMUL.FTZ R47, R47, R94.reuse ;  /* 0x0000005e2f2f7220 */ /* 0x080fe20000410000 */
[----:B------:R-:W-:Y:S01]  /*28b0*/  FMUL.FTZ R49, R49, UR4 ;  /* 0x0000000431317c20 */ /* 0x000fe20008410000 */
[----:B------:R-:W-:Y:S01]  /*28c0*/  LOP3.LUT P6, RZ, R123, 0xff0000, RZ, 0xc0, !PT ;  /* 0x00ff00007bff7812 */ /* 0x000fe200078cc0ff */
[-C--:B------:R-:W-:Y:S01]  /*28d0*/  FMUL.FTZ R43, R43, R94.reuse ;  /* 0x0000005e2b2b7220 */ /* 0x080fe20000410000 */
[-C--:B------:R-:W-:Y:S01]  /*28e0*/  FMUL.FTZ R97, R97, R94.reuse ;  /* 0x0000005e61617220 */ /* 0x080fe20000410000 */
[----:B------:R-:W-:Y:S01]  /*28f0*/  FMUL.FTZ R41, R41, R94 ;  /* 0x0000005e29297220 */ /* 0x000fe20000410000 */
[----:B------:R-:W-:Y:S01]  /*2900*/  ISETP.GE.U32.AND P3, PT, R122, RZ, PT ;  /* 0x000000ff7a00720c */ /* 0x000fe20003f66070 */
[----:B------:R-:W-:Y:S01]  /*2910*/  FMUL.FTZ R47, R47, UR4 ;  /* 0x000000042f2f7c20 */ /* 0x000fe20008410000 */
[----:B------:R-:W-:Y:S01]  /*2920*/  LOP3.LUT P5, RZ, R123, 0xff00, RZ, 0xc0, !PT ;  /* 0x0000ff007bff7812 */ /* 0x000fe200078ac0ff */
        /* <DEDUP_REMOVED lines=11> */
[----:B------:R-:W-:Y:S02]  /*29e0*/  F2FP.F16.F32.PACK_AB R43, R97, R44 ;  /* 0x0000002c612b723e */ /* 0x000fe400000000ff */
[----:B------:R-:W-:Y:S02]  /*29f0*/  F2FP.F16.F32.PACK_AB R42, R49, R42 ;  /* 0x0000002a312a723e */ /* 0x000fe400000000ff */
[----:B------:R-:W-:Y:S02]  /*2a00*/  F2FP.F16.F32.PACK_AB R41, R47, R0 ;  /* 0x000000002f29723e */ /* 0x000fe400000000ff */
[----:B------:R-:W-:Y:S01]  /*2a10*/  F2FP.F16.F32.PACK_AB R40, R45, R40 ;  /* 0x000000282d28723e */ /* 0x000fe200000000ff */
[----:B------:R-:W-:Y:S06]  /*2a20*/  BRA `(.L_x_1019) ;  /* 0x0000000400047947 */ /* 0x000fec0003800000 */
.L_x_1018:
[-CC-:B------:R-:W-:Y:S01]  /*2a30*/  FFMA.FTZ R105, R105, R95.reuse, R96.reuse ;  /* 0x0000005f69697223 */ /* 0x180fe20000010060 */
[-CC-:B------:R-:W-:Y:S01]  /*2a40*/  FFMA.FTZ R102, R102, R95.reuse, R96.reuse ;  /* 0x0000005f66667223 */ /* 0x180fe20000010060 */
[-CC-:B------:R-:W-:Y:S01]  /*2a50*/  FFMA.FTZ R109, R109, R95.reuse, R96.reuse ;  /* 0x0000005f6d6d7223 */ /* 0x180fe20000010060 */
[-C--:B------:R-:W-:Y:S01]  /*2a60*/  FFMA.FTZ R100, R100, R95.reuse, R96 ;  /* 0x0000005f64647223 */ /* 0x080fe20000010060 */
[----:B------:R-:W-:Y:S01]  /*2a70*/  FADD.FTZ R104, R104, -R105 ;  /* 0x8000006968687221 */ /* 0x000fe20000010000 */
[----:B------:R-:W-:Y:S01]  /*2a80*/  FADD.FTZ R102, R111, -R102 ;  /* 0x800000666f667221 */ /* 0x000fe20000010000 */
[----:B------:R-:W-:Y:S01]  /*2a90*/  FADD.FTZ R106, R106, -R109 ;  /* 0x8000006d6a6a7221 */ /* 0x000fe20000010000 */
[----:B-----5:R-:W-:Y:S01]  /*2aa0*/  LOP3.LUT P6, RZ, R123, 0xff0000, RZ, 0xc0, !PT ;  /* 0x00ff00007bff7812 */ /* 0x020fe200078cc0ff */
[C---:B------:R-:W-:Y:S01]  /*2ab0*/  FMUL.FTZ R31, R83.reuse, R104 ;  /* 0x00000068531f7220 */ /* 0x040fe20000410000 */
[C---:B------:R-:W-:Y:S01]  /*2ac0*/  FMUL.FTZ R30, R83.reuse, R102 ;  /* 0x00000066531e7220 */ /* 0x040fe20000410000 */
[----:B------:R-:W-:Y:S01]  /*2ad0*/  FMUL.FTZ R45, R83, R106 ;  /* 0x0000006a532d7220 */ /* 0x000fe20000410000 */
[-CC-:B------:R-:W-:Y:S01]  /*2ae0*/  FFMA.FTZ R115, R115, R95.reuse, R96.reuse ;  /* 0x0000005f73737223 */ /* 0x180fe20000010060 */
[-C--:B------:R-:W-:Y:S01]  /*2af0*/  FMUL.FTZ R29, R31, R94.reuse ;  /* 0x0000005e1f1d7220 */ /* 0x080fe20000410000 */
[-C--:B------:R-:W-:Y:S01]  /*2b00*/  FFMA.FTZ R113, R113, R95.reuse, R96 ;  /* 0x0000005f71717223 */ /* 0x080fe20000010060 */
[-C--:B------:R-:W-:Y:S01]  /*2b10*/  FMUL.FTZ R28, R45, R94.reuse ;  /* 0x0000005e2d1c7220 */ /* 0x080fe20000410000 */
[----:B------:R-:W-:Y:S01]  /*2b20*/  FADD.FTZ R100, R107, -R100 ;  /* 0x800000646b647221 */ /* 0x000fe20000010000 */
[----:B------:R-:W-:Y:S01]  /*2b30*/  FMUL.FTZ R43, R29, UR4 ;  /* 0x000000041d2b7c20 */ /* 0x000fe20008410000 */
[----:B------:R-:W-:Y:S01]  /*2b40*/  FMUL.FTZ R29, R30, R94 ;  /* 0x0000005e1e1d7220 */ /* 0x000fe20000410000 */
[-CC-:B------:R-:W-:Y:S01]  /*2b50*/  FFMA.FTZ R117, R117, R95.reuse, R96.reuse ;  /* 0x0000005f75757223 */ /* 0x180fe20000010060 */
[----:B------:R-:W-:Y:S01]  /*2b60*/  FFMA.FTZ R0, R0, R95, R96 ;  /* 0x0000005f00007223 */ /* 0x000fe20000010060 */
[----:B------:R-:W-:Y:S01]  /*2b70*/  FMUL.FTZ R28, R28, UR4 ;  /* 0x000000041c1c7c20 */ /* 0x000fe20008410000 */
[----:B------:R-:W-:Y:S01]  /*2b80*/  FSEL R43, R43, RZ, P6 ;  /* 0x000000ff2b2b7208 */ /* 0x000fe20003000000 */
[----:B------:R-:W-:Y:S01]  /*2b90*/  FMUL.FTZ R29, R29, UR4 ;  /* 0x000000041d1d7c20 */ /* 0x000fe20008410000 */
[C---:B------:R-:W-:Y:S01]  /*2ba0*/  LOP3.LUT P6, RZ, R123.reuse, 0xff00, RZ, 0xc0, !PT ;  /* 0x0000ff007bff7812 */ /* 0x040fe200078cc0ff */
[----:B------:R-:W-:Y:S01]  /*2bb0*/  FADD.FTZ R110, R110, -R115 ;  /* 0x800000736e6e7221 */ /* 0x000fe20000010000 */
[----:B------:R-:W-:Y:S01]  /*2bc0*/  FADD.FTZ R108, R108, -R113 ;  /* 0x800000716c6c7221 */ /* 0x000fe20000010000 */
[----:B------:R-:W-:Y:S01]  /*2bd0*/  LOP3.LUT P5, RZ, R123, 0xff, RZ, 0xc0, !PT ;  /* 0x000000ff7bff7812 */ /* 0x000fe200078ac0ff */
[----:B------:R-:W-:Y:S01]  /*2be0*/  FMUL.FTZ R100, R83, R100 ;  /* 0x0000006453647220 */ /* 0x000fe20000410000 */
[----:B------:R-:W-:Y:S01]  /*2bf0*/  FADD.FTZ R112, R112, -R117 ;  /* 0x8000007570707221 */ /* 0x000fe20000010000 */
[----:B------:R-:W-:Y:S01]  /*2c00*/  FADD.FTZ R0, R101, -R0 ;  /* 0x8000000065007221 */ /* 0x000fe20000010000 */
[----:B------:R-:W-:Y:S01]  /*2c10*/  FSEL R42, R29, RZ, P6 ;  /* 0x000000ff1d2a7208 */ /* 0x000fe20003000000 */
[C---:B------:R-:W-:Y:S01]  /*2c20*/  FMUL.FTZ R29, R83.reuse, R110 ;  /* 0x0000006e531d7220 */ /* 0x040fe20000410000 */
[C---:B------:R-:W-:Y:S01]  /*2c30*/  FMUL.FTZ R108, R83.reuse, R108 ;  /* 0x0000006c536c7220 */ /* 0x040fe20000410000 */
[----:B------:R-:W-:Y:S01]  /*2c40*/  FMUL.FTZ R40, R100, R94 ;  /* 0x0000005e64287220 */ /* 0x000fe20000410000 */
[----:B------:R-:W-:Y:S01]  /*2c50*/  FSEL R41, R28, RZ, P5 ;  /* 0x000000ff1c297208 */ /* 0x000fe20002800000 */
[C---:B------:R-:W-:Y:S01]  /*2c60*/  FMUL.FTZ R28, R83.reuse, R112 ;  /* 0x00000070531c7220 */ /* 0x040fe20000410000 */
[----:B------:R-:W-:Y:S01]  /*2c70*/  F2FP.F16.F32.PACK_AB R30, R30, R45 ;  /* 0x0000002d1e1e723e */ /* 0x000fe200000000ff */
[----:B------:R-:W-:Y:S01]  /*2c80*/  FMUL.FTZ R45, R83, R0 ;  /* 0x00000000532d7220 */ /* 0x000fe20000410000 */
[----:B------:R-:W-:Y:S01]  /*2c90*/  ISETP.GE.U32.AND P3, PT, R122, RZ, PT ;  /* 0x000000ff7a00720c */ /* 0x000fe20003f66070 */
[-C--:B------:R-:W-:Y:S01]  /*2ca0*/  FMUL.FTZ R46, R29, R94.reuse ;  /* 0x0000005e1d2e7220 */ /* 0x080fe20000410000 */
[----:B------:R-:W-:Y:S01]  /*2cb0*/  FMUL.FTZ R40, R40, UR4 ;  /* 0x0000000428287c20 */ /* 0x000fe20008410000 */
[C---:B------:R-:W-:Y:S01]  /*2cc0*/  F2FP.F16.F32.PACK_AB R29, R108.reuse, R29 ;  /* 0x0000001d6c1d723e */ /* 0x040fe200000000ff */
[-C--:B------:R-:W-:Y:S01]  /*2cd0*/  FMUL.FTZ R108, R108, R94.reuse ;  /* 0x0000005e6c6c7220 */ /* 0x080fe20000410000 */
[----:B------:R-:W-:Y:S01]  /*2ce0*/  ISETP.GE.U32.AND.EX P3, PT, R123, 0x1000000, PT, P3 ;  /* 0x010000007b00780c */ /* 0x000fe20003f66130 */
[-C--:B------:R-:W-:Y:S01]  /*2cf0*/  FMUL.FTZ R44, R28, R94.reuse ;  /* 0x0000005e1c2c7220 */ /* 0x080fe20000410000 */
[----:B------:R-:W-:Y:S01]  /*2d00*/  FMUL.FTZ R0, R45, R94 ;  /* 0x0000005e2d007220 */ /* 0x000fe20000410000 */
[----:B------:R-:W-:Y:S01]  /*2d10*/  FMUL.FTZ R46, R46, UR4 ;  /* 0x000000042e2e7c20 */ /* 0x000fe20008410000 */
[----:B------:R-:W-:Y:S01]  /*2d20*/  FSEL R40, R40, RZ, P3 ;  /* 0x000000ff28287208 */ /* 0x000fe20001800000 */
[----:B------:R-:W-:Y:S01]  /*2d30*/  FMUL.FTZ R108, R108, UR4 ;  /* 0x000000046c6c7c20 */ /* 0x000fe20008410000 */
[----:B------:R-:W-:Y:S01]  /*2d40*/  FMUL.FTZ R44, R44, UR4 ;  /* 0x000000042c2c7c20 */ /* 0x000fe20008410000 */
[----:B------:R-:W-:Y:S01]  /*2d50*/  FMUL.FTZ R0, R0, UR4 ;  /* 0x0000000400007c20 */ /* 0x000fe20008410000 */
[----:B------:R-:W-:-:S02]  /*2d60*/  LOP3.LUT P4, RZ, R122, 0xff, RZ, 0xc0, !PT ;  /* 0x000000ff7aff7812 */ /* 0x000fc4000788c0ff */
[C---:B------:R-:W-:Y:S02]  /*2d70*/  LOP3.LUT P3, RZ, R122.reuse, 0xff00, RZ, 0xc0, !PT ;  /* 0x0000ff007aff7812 */ /* 0x040fe4000786c0ff */
[C---:B------:R-:W-:Y:S02]  /*2d80*/  LOP3.LUT P5, RZ, R122.reuse, 0xff0000, RZ, 0xc0, !PT ;  /* 0x00ff00007aff7812 */ /* 0x040fe400078ac0ff */
[----:B------:R-:W-:Y:S02]  /*2d90*/  LOP3.LUT P6, RZ, R122, 0xff000000, RZ, 0xc0, !PT ;  /* 0xff0000007aff7812 */ /* 0x000fe400078cc0ff */
[----:B------:R-:W-:Y:S02]  /*2da0*/  F2FP.F16.F32.PACK_AB R28, R28, R45 ;  /* 0x0000002d1c1c723e */ /* 0x000fe400000000ff */
[----:B------:R-:W-:Y:S02]  /*2db0*/  FSEL R46, R46, RZ, P5 ;  /* 0x000000ff2e2e7208 */ /* 0x000fe40002800000 */
[----:B------:R-:W-:-:S02]  /*2dc0*/  FSEL R47, R108, RZ, P6 ;  /* 0x000000ff6c2f7208 */ /* 0x000fc40003000000 */
[----:B------:R-:W-:Y:S02]  /*2dd0*/  FSEL R45, R44, RZ, P3 ;  /* 0x000000ff2c2d7208 */ /* 0x000fe40001800000 */
[----:B------:R-:W-:Y:S02]  /*2de0*/  FSEL R0, R0, RZ, P4 ;  /* 0x000000ff00007208 */ /* 0x000fe40002000000 */
[----:B------:R-:W-:Y:S02]  /*2df0*/  F2FP.F16.F32.PACK_AB R43, R40, R43 ;  /* 0x0000002b282b723e */ /* 0x000fe400000000ff */
[----:B------:R-:W-:Y:S02]  /*2e00*/  F2FP.F16.F32.PACK_AB R42, R42, R41 ;  /* 0x000000292a2a723e */ /* 0x000fe400000000ff */
[----:B------:R-:W-:Y:S02]  /*2e10*/  F2FP.F16.F32.PACK_AB R31, R100, R31 ;  /* 0x0000001f641f723e */ /* 0x000fe400000000ff */
[----:B------:R-:W-:-:S02]  /*2e20*/  F2FP.F16.F32.PACK_AB R41, R47, R46 ;  /* 0x0000002e2f29723e */ /* 0x000fc400000000ff */
[----:B------:R-:W-:-:S07]  /*2e30*/  F2FP.F16.F32.PACK_AB R40, R45, R0 ;  /* 0x000000002d28723e */ /* 0x000fce00000000ff */
.L_x_1019:
        /* <DEDUP_REMOVED lines=11> */
[----:B0-----:R-:W-:Y:S01]  /*2ef0*/  FADD.FTZ R28, R51, -R54 ;  /* 0x80000036331c7221 */ /* 0x001fe20000010000 */
[----:B------:R-:W-:Y:S01]  /*2f00*/  FADD.FTZ R84, R84, -R89 ;  /* 0x8000005954547221 */ /* 0x000fe20000010000 */
[----:B------:R-:W-:Y:S01]  /*2f10*/  FADD.FTZ R90, R90, -R93 ;  /* 0x8000005d5a5a7221 */ /* 0x000fe20000010000 */
[----:B------:R-:W-:Y:S01]  /*2f20*/  FADD.FTZ R52, R52, -R85 ;  /* 0x8000005534347221 */ /* 0x000fe20000010000 */
[C---:B------:R-:W-:Y:S01]  /*2f30*/  FMUL.FTZ R28, R83.reuse, R28 ;  /* 0x0000001c531c7220 */ /* 0x040fe20000410000 */
[C---:B------:R-:W-:Y:S01]  /*2f40*/  FMUL.FTZ R31, R83.reuse, R84 ;  /* 0x00000054531f7220 */ /* 0x040fe20000410000 */
[----:B------:R-:W-:Y:S01]  /*2f50*/  FMUL.FTZ R43, R83, R90 ;  /* 0x0000005a532b7220 */ /* 0x000fe20000410000 */
[----:B------:R-:W-:Y:S01]  /*2f60*/  LOP3.LUT P6, RZ, R120, 0xff00, RZ, 0xc0, !PT ;  /* 0x0000ff0078ff7812 */ /* 0x000fe200078cc0ff */
[-C--:B------:R-:W-:Y:S01]  /*2f70*/  FMUL.FTZ R0, R28, R94.reuse ;  /* 0x0000005e1c007220 */ /* 0x080fe20000410000 */
[----:B------:R-:W-:Y:S01]  /*2f80*/  FMUL.FTZ R40, R31, R94 ;  /* 0x0000005e1f287220 */ /* 0x000fe20000410000 */
[----:B------:R-:W-:Y:S01]  /*2f90*/  FMUL.FTZ R29, R83, R52 ;  /* 0x00000034531d7220 */ /* 0x000fe20000410000 */
[-C--:B------:R-:W-:Y:S01]  /*2fa0*/  FMUL.FTZ R41, R43, R94.reuse ;  /* 0x0000005e2b297220 */ /* 0x080fe20000410000 */
[----:B------:R-:W-:Y:S01]  /*2fb0*/  FMUL.FTZ R0, R0, UR4 ;  /* 0x0000000400007c20 */ /* 0x000fe20008410000 */
[-CC-:B------:R-:W-:Y:S01]  /*2fc0*/  FFMA.FTZ R92, R92, R95.reuse, R96.reuse ;  /* 0x0000005f5c5c7223 */ /* 0x180fe20000010060 */
[-CC-:B------:R-:W-:Y:S01]  /*2fd0*/  FFMA.FTZ R86, R86, R95.reuse, R96.reuse ;  /* 0x0000005f56567223 */ /* 0x180fe20000010060 */
[-CC-:B------:R-:W-:Y:S01]  /*2fe0*/  FFMA.FTZ R88, R88, R95.reuse, R96.reuse ;  /* 0x0000005f58587223 */ /* 0x180fe20000010060 */
[----:B------:R-:W-:Y:S01]  /*2ff0*/  FMUL.FTZ R40, R40, UR4 ;  /* 0x0000000428287c20 */ /* 0x000fe20008410000 */
[----:B------:R-:W-:Y:S01]  /*3000*/  FSEL R47, R0, RZ, P6 ;  /* 0x000000ff002f7208 */ /* 0x000fe20003000000 */
[----:B------:R-:W-:Y:S01]  /*3010*/  FMUL.FTZ R30, R29, R94 ;  /* 0x0000005e1d1e7220 */ /* 0x000fe20000410000 */
[----:B------:R-:W-:Y:S01]  /*3020*/  LOP3.LUT P3, RZ, R121, 0xff, RZ, 0xc0, !PT ;  /* 0x000000ff79ff7812 */ /* 0x000fe2000786c0ff */
[----:B------:R-:W-:Y:S01]  /*3030*/  FMUL.FTZ R0, R41, UR4 ;  /* 0x0000000429007c20 */ /* 0x000fe20008410000 */
[----:B------:R-:W-:Y:S01]  /*3040*/  FFMA.FTZ R53, R53, R95, R96 ;  /* 0x0000005f35357223 */ /* 0x000fe20000010060 */
[----:B------:R-:W-:Y:S01]  /*3050*/  FADD.FTZ R92, R87, -R92 ;  /* 0x8000005c575c7221 */ /* 0x000fe20000010000 */
[----:B------:R-:W-:Y:S01]  /*3060*/  LOP3.LUT P6, RZ, R121, 0xff0000, RZ, 0xc0, !PT ;  /* 0x00ff000079ff7812 */ /* 0x000fe200078cc0ff */
[----:B------:R-:W-:Y:S01]  /*3070*/  FADD.FTZ R86, R55, -R86 ;  /* 0x8000005637567221 */ /* 0x000fe20000010000 */
[----:B------:R-:W-:Y:S01]  /*3080*/  FADD.FTZ R48, R91, -R88 ;  /* 0x800000585b307221 */ /* 0x000fe20000010000 */
[----:B------:R-:W-:Y:S01]  /*3090*/  FMUL.FTZ R30, R30, UR4 ;  /* 0x000000041e1e7c20 */ /* 0x000fe20008410000 */
[----:B------:R-:W-:Y:S01]  /*30a0*/  FSEL R42, R40, RZ, P3 ;  /* 0x000000ff282a7208 */ /* 0x000fe20001800000 */
[----:B------:R-:W-:Y:S01]  /*30b0*/  FADD.FTZ R50, R50, -R53 ;  /* 0x8000003532327221 */ /* 0x000fe20000010000 */
[----:B------:R-:W-:Y:S01]  /*30c0*/  LOP3.LUT P5, RZ, R120, 0xff0000, RZ, 0xc0, !PT ;  /* 0x00ff000078ff7812 */ /* 0x000fe200078ac0ff */
[C---:B------:R-:W-:Y:S01]  /*30d0*/  FMUL.FTZ R40, R83.reuse, R92 ;  /* 0x0000005c53287220 */ /* 0x040fe20000410000 */
[----:B------:R-:W-:Y:S01]  /*30e0*/  FSEL R46, R0, RZ, P6 ;  /* 0x000000ff002e7208 */ /* 0x000fe20003000000 */
[C---:B------:R-:W-:Y:S01]  /*30f0*/  FMUL.FTZ R48, R83.reuse, R48 ;  /* 0x0000003053307220 */ /* 0x040fe20000410000 */
[C---:B------:R-:W-:Y:S01]  /*3100*/  FMUL.FTZ R0, R83.reuse, R86 ;  /* 0x0000005653007220 */ /* 0x040fe20000410000 */
[----:B------:R-:W-:Y:S01]  /*3110*/  FSEL R41, R30, RZ, P5 ;  /* 0x000000ff1e297208 */ /* 0x000fe20002800000 */
[----:B------:R-:W-:Y:S01]  /*3120*/  FMUL.FTZ R83, R83, R50 ;  /* 0x0000003253537220 */ /* 0x000fe20000410000 */
[C---:B------:R-:W-:Y:S01]  /*3130*/  F2FP.F16.F32.PACK_AB R30, R40.reuse, R31 ;  /* 0x0000001f281e723e */ /* 0x040fe200000000ff */
[-C--:B------:R-:W-:Y:S01]  /*3140*/  FMUL.FTZ R40, R40, R94.reuse ;  /* 0x0000005e28287220 */ /* 0x080fe20000410000 */
[C---:B------:R-:W-:Y:S01]  /*3150*/  F2FP.F16.F32.PACK_AB R31, R48.reuse, R43 ;  /* 0x0000002b301f723e */ /* 0x040fe200000000ff */
[-C--:B------:R-:W-:Y:S01]  /*3160*/  FMUL.FTZ R48, R48, R94.reuse ;  /* 0x0000005e30307220 */ /* 0x080fe20000410000 */
[C---:B------:R-:W-:Y:S01]  /*3170*/  F2FP.F16.F32.PACK_AB R29, R0.reuse, R29 ;  /* 0x0000001d001d723e */ /* 0x040fe200000000ff */
        /* <DEDUP_REMOVED lines=8> */
[----:B------:R-:W-:-:S02]  /*3200*/  LOP3.LUT P4, RZ, R120, 0xff, RZ, 0xc0, !PT ;  /* 0x000000ff78ff7812 */ /* 0x000fc4000788c0ff */
[----:B------:R-:W-:Y:S02]  /*3210*/  LOP3.LUT P5, RZ, R120, 0xff000000, RZ, 0xc0, !PT ;  /* 0xff00000078ff7812 */ /* 0x000fe400078ac0ff */
[----:B------:R-:W-:Y:S02]  /*3220*/  ISETP.GE.U32.AND.EX P3, PT, R121, 0x1000000, PT, P3 ;  /* 0x010000007900780c */ /* 0x000fe40003f66130 */
[----:B------:R-:W-:Y:S02]  /*3230*/  FSEL R49, R40, RZ, P6 ;  /* 0x000000ff28317208 */ /* 0x000fe40003000000 */
[----:B------:R-:W-:Y:S02]  /*3240*/  FSEL R43, R48, RZ, P3 ;  /* 0x000000ff302b7208 */ /* 0x000fe40001800000 */
[----:B------:R-:W-:Y:S02]  /*3250*/  FSEL R0, R0, RZ, P5 ;  /* 0x000000ff00007208 */ /* 0x000fe40002800000 */
[----:B------:R-:W-:-:S02]  /*3260*/  FSEL R40, R94, RZ, P4 ;  /* 0x000000ff5e287208 */ /* 0x000fc40002000000 */
[----:B------:R-:W-:Y:S02]  /*3270*/  F2FP.F16.F32.PACK_AB R28, R28, R83 ;  /* 0x000000531c1c723e */ /* 0x000fe400000000ff */
[----:B------:R-:W-:Y:S02]  /*3280*/  F2FP.F16.F32.PACK_AB R43, R43, R46 ;  /* 0x0000002e2b2b723e */ /* 0x000fe400000000ff */
[----:B------:R-:W-:Y:S02]  /*3290*/  F2FP.F16.F32.PACK_AB R42, R49, R42 ;  /* 0x0000002a312a723e */ /* 0x000fe400000000ff */
[----:B------:R-:W-:Y:S02]  /*32a0*/  F2FP.F16.F32.PACK_AB R41, R0, R41 ;  /* 0x000000290029723e */ /* 0x000fe400000000ff */
[----:B------:R-:W-:Y:S01]  /*32b0*/  F2FP.F16.F32.PACK_AB R40, R47, R40 ;  /* 0x000000282f28723e */ /* 0x000fe200000000ff */
[----:B------:R-:W-:Y:S06]  /*32c0*/  BRA `(.L_x_1021) ;  /* 0x0000000000f47947 */ /* 0x000fec0003800000 */
.L_x_1020:
[-CC-:B------:R-:W-:Y:S01]  /*32d0*/  FFMA.FTZ R89, R89, R95.reuse, R96.reuse ;  /* 0x0000005f59597223 */ /* 0x180fe20000010060 */
[-CC-:B------:R-:W-:Y:S01]  /*32e0*/  FFMA.FTZ R53, R53, R95.reuse, R96.reuse ;  /* 0x0000005f35357223 */ /* 0x180fe20000010060 */
[-CC-:B------:R-:W-:Y:S01]  /*32f0*/  FFMA.FTZ R54, R54, R95.reuse, R96.reuse ;  /* 0x0000005f36367223 */ /* 0x180fe20000010060 */
[-CC-:B------:R-:W-:Y:S01]  /*3300*/  FFMA.FTZ R85, R85, R95.reuse, R96.reuse ;  /* 0x0000005f55557223 */ /* 0x180fe20000010060 */
[----:B------:R-:W-:Y:S01]  /*3310*/  FADD.FTZ R84, R84, -R89 ;  /* 0x8000005954547221 */ /* 0x000fe20000010000 */
[-C--:B------:R-:W-:Y:S01]  /*3320*/  FFMA.FTZ R93, R93, R95.reuse, R96 ;  /* 0x0000005f5d5d7223 */ /* 0x080fe20000010060 */
[----:B------:R-:W-:Y:S01]  /*3330*/  FADD.FTZ R50, R50, -R53 ;  /* 0x8000003532327221 */ /* 0x000fe20000010000 */
[----:B------:R-:W-:Y:S01]  /*3340*/  FADD.FTZ R54, R51, -R54 ;  /* 0x8000003633367221 */ /* 0x000fe20000010000 */
[-CC-:B------:R-:W-:Y:S01]  /*3350*/  FFMA.FTZ R86, R86, R95.reuse, R96.reuse ;  /* 0x0000005f56567223 */ /* 0x180fe20000010060 */
[C---:B------:R-:W-:Y:S01]  /*3360*/  FMUL.FTZ R51, R83.reuse, R84 ;  /* 0x0000005453337220 */ /* 0x040fe20000410000 */
[-CC-:B------:R-:W-:Y:S01]  /*3370*/  FFMA.FTZ R92, R92, R95.reuse, R96.reuse ;  /* 0x0000005f5c5c7223 */ /* 0x180fe20000010060 */
[----:B------:R-:W-:Y:S01]  /*3380*/  FADD.FTZ R52, R52, -R85 ;  /* 0x8000005534347221 */ /* 0x000fe20000010000 */
[----:B------:R-:W-:Y:S01]  /*3390*/  FADD.FTZ R90, R90, -R93 ;  /* 0x8000005d5a5a7221 */ /* 0x000fe20000010000 */
[----:B0-----:R-:W-:Y:S01]  /*33a0*/  FMUL.FTZ R41, R83, R50 ;  /* 0x0000003253297220 */ /* 0x001fe20000410000 */
[----:B------:R-:W-:Y:S01]  /*33b0*/  FFMA.FTZ R88, R88, R95, R96 ;  /* 0x0000005f58587223 */ /* 0x000fe20000010060 */
[----:B------:R-:W-:Y:S01]  /*33c0*/  FADD.FTZ R86, R55, -R86 ;  /* 0x8000005637567221 */ /* 0x000fe20000010000 */
[----:B------:R-:W-:Y:S01]  /*33d0*/  FMUL.FTZ R51, R51, R94 ;  /* 0x0000005e33337220 */ /* 0x000fe20000410000 */
[----:B------:R-:W-:Y:S01]  /*33e0*/  FADD.FTZ R92, R87, -R92 ;  /* 0x8000005c575c7221 */ /* 0x000fe20000010000 */
[C---:B------:R-:W-:Y:S01]  /*33f0*/  FMUL.FTZ R47, R83.reuse, R52 ;  /* 0x00000034532f7220 */ /* 0x040fe20000410000 */
[----:B------:R-:W-:Y:S01]  /*3400*/  FMUL.FTZ R55, R83, R90 ;  /* 0x0000005a53377220 */ /* 0x000fe20000410000 */
[----:B------:R-:W-:Y:S01]  /*3410*/  FMUL.FTZ R41, R41, R94 ;  /* 0x0000005e29297220 */ /* 0x000fe20000410000 */
[----:B------:R-:W-:Y:S01]  /*3420*/  FADD.FTZ R88, R91, -R88 ;  /* 0x800000585b587221 */ /* 0x000fe20000010000 */
[----:B------:R-:W-:Y:S01]  /*3430*/  FMUL.FTZ R51, R51, UR4 ;  /* 0x0000000433337c20 */ /* 0x000fe20008410000 */
[C---:B------:R-:W-:Y:S01]  /*3440*/  FMUL.FTZ R43, R83.reuse, R54 ;  /* 0x00000036532b7220 */ /* 0x040fe20000410000 */
[C---:B------:R-:W-:Y:S01]  /*3450*/  FMUL.FTZ R49, R83.reuse, R86 ;  /* 0x0000005653317220 */ /* 0x040fe20000410000 */
[----:B------:R-:W-:Y:S01]  /*3460*/  FMUL.FTZ R53, R83, R92 ;  /* 0x0000005c53357220 */ /* 0x000fe20000410000 */
[-C--:B------:R-:W-:Y:S01]  /*3470*/  FMUL.FTZ R47, R47, R94.reuse ;  /* 0x0000005e2f2f7220 */ /* 0x080fe20000410000 */
[----:B------:R-:W-:Y:S01]  /*3480*/  FMUL.FTZ R55, R55, R94 ;  /* 0x0000005e37377220 */ /* 0x000fe20000410000 */
[----:B------:R-:W-:Y:S01]  /*3490*/  FMUL.FTZ R41, R41, UR4 ;  /* 0x0000000429297c20 */ /* 0x000fe20008410000 */
[----:B------:R-:W-:Y:S01]  /*34a0*/  LOP3.LUT P6, RZ, R121, 0xff, RZ, 0xc0, !PT ;  /* 0x000000ff79ff7812 */ /* 0x000fe200078cc0ff */
[----:B------:R-:W-:Y:S01]  /*34b0*/  FMUL.FTZ R83, R83, R88 ;  /* 0x0000005853537220 */ /* 0x000fe20000410000 */
[C---:B------:R-:W-:Y:S01]  /*34c0*/  LOP3.LUT P3, RZ, R120.reuse, 0xff, RZ, 0xc0, !PT ;  /* 0x000000ff78ff7812 */ /* 0x040fe2000786c0ff */
[----:B------:R-:W-:Y:S01]  /*34d0*/  FMUL.FTZ R47, R47, UR4 ;  /* 0x000000042f2f7c20 */ /* 0x000fe20008410000 */
[----:B------:R-:W-:Y:S01]  /*34e0*/  FSEL R42, R51, RZ, P6 ;  /* 0x000000ff332a7208 */ /* 0x000fe20003000000 */
[----:B------:R-:W-:Y:S01]  /*34f0*/  FMUL.FTZ R55, R55, UR4 ;  /* 0x0000000437377c20 */ /* 0x000fe20008410000 */
[-C--:B------:R-:W-:Y:S01]  /*3500*/  FMUL.FTZ R43, R43, R94.reuse ;  /* 0x0000005e2b2b7220 */ /* 0x080fe20000410000 */
[-C--:B------:R-:W-:Y:S01]  /*3510*/  FMUL.FTZ R49, R49, R94.reuse ;  /* 0x0000005e31317220 */ /* 0x080fe20000410000 */
[-C--:B------:R-:W-:Y:S01]  /*3520*/  FMUL.FTZ R53, R53, R94.reuse ;  /* 0x0000005e35357220 */ /* 0x080fe20000410000 */
[----:B------:R-:W-:Y:S01]  /*3530*/  FMUL.FTZ R83, R83, R94 ;  /* 0x0000005e53537220 */ /* 0x000fe20000410000 */
[C---:B------:R-:W-:Y:S01]  /*3540*/  LOP3.LUT P5, RZ, R120.reuse, 0xff0000, RZ, 0xc0, !PT ;  /* 0x00ff000078ff7812 */ /* 0x040fe200078ac0ff */
[----:B------:R-:W-:Y:S01]  /*3550*/  FMUL.FTZ R43, R43, UR4 ;  /* 0x000000042b2b7c20 */ /* 0x000fe20008410000 */
[----:B------:R-:W-:Y:S01]  /*3560*/  FSEL R40, R41, RZ, P3 ;  /* 0x000000ff29287208 */ /* 0x000fe20001800000 */
[----:B------:R-:W-:Y:S01]  /*3570*/  FMUL.FTZ R83, R83, UR4 ;  /* 0x0000000453537c20 */ /* 0x000fe20008410000 */
[----:B------:R-:W-:Y:S01]  /*3580*/  LOP3.LUT P6, RZ, R121, 0xff0000, RZ, 0xc0, !PT ;  /* 0x00ff000079ff7812 */ /* 0x000fe200078cc0ff */
[----:B------:R-:W-:Y:S01]  /*3590*/  FMUL.FTZ R53, R53, UR4 ;  /* 0x0000000435357c20 */ /* 0x000fe20008410000 */
[----:B------:R-:W-:Y:S01]  /*35a0*/  ISETP.GE.U32.AND P3, PT, R120, RZ, PT ;  /* 0x000000ff7800720c */ /* 0x000fe20003f66070 */
[----:B------:R-:W-:Y:S01]  /*35b0*/  FMUL.FTZ R49, R49, UR4 ;  /* 0x0000000431317c20 */ /* 0x000fe20008410000 */
[----:B------:R-:W-:-:S02]  /*35c0*/  FSEL R41, R47, RZ, P5 ;  /* 0x000000ff2f297208 */ /* 0x000fc40002800000 */
[----:B------:R-:W-:Y:S02]  /*35d0*/  FSEL R55, R55, RZ, P6 ;  /* 0x000000ff37377208 */ /* 0x000fe40003000000 */
[C---:B------:R-:W-:Y:S02]  /*35e0*/  LOP3.LUT P4, RZ, R120.reuse, 0xff000000, RZ, 0xc0, !PT ;  /* 0xff00000078ff7812 */ /* 0x040fe4000788c0ff */
[C---:B------:R-:W-:Y:S02]  /*35f0*/  LOP3.LUT P5, RZ, R121.reuse, 0xff00, RZ, 0xc0, !PT ;  /* 0x0000ff0079ff7812 */ /* 0x040fe400078ac0ff */
[----:B------:R-:W-:Y:S02]  /*3600*/  ISETP.GE.U32.AND.EX P3, PT, R121, 0x1000000, PT, P3 ;  /* 0x010000007900780c */ /* 0x000fe40003f66130 */
[----:B------:R-:W-:Y:S02]  /*3610*/  LOP3.LUT P6, RZ, R120, 0xff00, RZ, 0xc0, !PT ;  /* 0x0000ff0078ff7812 */ /* 0x000fe400078cc0ff */
[----:B------:R-:W-:-:S02]  /*3620*/  FSEL R46, R83, RZ, P3 ;  /* 0x000000ff532e7208 */ /* 0x000fc40001800000 */
[----:B------:R-:W-:Y:S02]  /*3630*/  FSEL R53, R53, RZ, P5 ;  /* 0x000000ff35357208 */ /* 0x000fe40002800000 */
[----:B------:R-:W-:Y:S02]  /*3640*/  FSEL R0, R49, RZ, P4 ;  /* 0x000000ff31007208 */ /* 0x000fe40002000000 */
[----:B------:R-:W-:Y:S02]  /*3650*/  FSEL R47, R43, RZ, P6 ;  /* 0x000000ff2b2f7208 */ /* 0x000fe40003000000 */
[----:B------:R-:W-:Y:S02]  /*3660*/  F2FP.F16.F32.PACK_AB R43, R46, R55 ;  /* 0x000000372e2b723e */ /* 0x000fe400000000ff */
[----:B------:R-:W-:Y:S02]  /*3670*/  F2FP.F16.F32.PACK_AB R42, R53, R42 ;  /* 0x0000002a352a723e */ /* 0x000fe400000000ff */
[----:B------:R-:W-:-:S02]  /*3680*/  F2FP.F16.F32.PACK_AB R41, R0, R41 ;  /* 0x000000290029723e */ /* 0x000fc400000000ff */
[----:B------:R-:W-:-:S07]  /*3690*/  F2FP.F16.F32.PACK_AB R40, R47, R40 ;  /* 0x000000282f28723e */ /* 0x000fce00000000ff */
.L_x_1021:
[----:B------:R-:W0:Y:S01]  /*36a0*/  @P0 LDC.64 R46, c[0x0][0x478] ;  /* 0x00011e00ff2e0b82 */ /* 0x000e220000000a00 */
[----:B------:R-:W-:-:S04]  /*36b0*/  IMAD.WIDE.U32 R44, R81, 0x10, R44 ;  /* 0x00000010512c7825 */ /* 0x000fc800078e002c */
[----:B0-----:R-:W-:-:S05]  /*36c0*/  @P0 IMAD.WIDE.U32 R46, R81, 0x10, R46 ;  /* 0x00000010512e0825 */ /* 0x001fca00078e002e */
[----:B------:R2:W-:Y:S04]  /*36d0*/  @P0 STG.E.128 desc[UR6][R46.64], R28 ;  /* 0x0000001c2e000986 */ /* 0x0005e8000c101d06 */
[----:B------:R2:W-:Y:S02]  /*36e0*/  STG.E.128 desc[UR6][R44.64], R40 ;  /* 0x000000282c007986 */ /* 0x0005e4000c101d06 */
.L_x_1017:
        /* <DEDUP_REMOVED lines=37> */
.L_x_1014:
        /* <DEDUP_REMOVED lines=16> */
.L_x_1023:
        /* <DEDUP_REMOVED lines=12> */
.L_x_7995:


//--------------------- .text._ZN10layer_norm22ln_bwd_finalize_kernelINS_22Kernel_traits_finalizeILj2048E6__halfS2_S2_S2_fjLb0ELj1024ELj4ENS_18Kernel_traits_baseILj2048ES2_S2_S2_S2_fjLj1024EEEEELb0ELb0EEEvNS_9BwdParamsE --------------------------
	.section	.text._ZN10layer_norm22ln_bwd_finalize_kernelINS_22Kernel_traits_finalizeILj2048E6__halfS2_S2_S2_fjLb0ELj1024ELj4ENS_18Kernel_traits_baseILj2048ES2_S2_S2_S2_fjLj1024EEEEELb0ELb0EEEvNS_9BwdParamsE,"ax",@progbits
	.align	128
        .global         _ZN10layer_norm22ln_bwd_finalize_kernelINS_22Kernel_traits_finalizeILj2048E6__halfS2_S2_S2_fjLb0ELj1024ELj4ENS_18Kernel_traits_baseILj2048ES2_S2_S2_S2_fjLj1024EEEEELb0ELb0EEEvNS_9BwdParamsE
        .type           _ZN10layer_norm22ln_bwd_finalize_kernelINS_22Kernel_traits_finalizeILj2048E6__halfS2_S2_S2_fjLb0ELj1024ELj4ENS_18Kernel_traits_baseILj2048ES2_S2_S2_S2_fjLj1024EEEEELb0ELb0EEEvNS_9BwdParamsE,@function
        .size           _ZN10layer_norm22ln_bwd_finalize_kernelINS_22Kernel_traits_finalizeILj2048E6__halfS2_S2_S2_fjLb0ELj1024ELj4ENS_18Kernel_traits_baseILj2048ES2_S2_S2_S2_fjLj1024EEEEELb0ELb0EEEvNS_9BwdParamsE,(.L_x_7996 - _ZN10layer_norm22ln_bwd_finalize_kernelINS_22Kernel_traits_finalizeILj2048E6__halfS2_S2_S2_fjLb0ELj1024ELj4ENS_18Kernel_traits_baseILj2048ES2_S2_S2_S2_fjLj1024EEEEELb0ELb0EEEvNS_9BwdParamsE)
        .other          _ZN10layer_norm22ln_bwd_finalize_kernelINS_22Kernel_traits_finalizeILj2048E6__halfS2_S2_S2_fjLb0ELj1024ELj4ENS_18Kernel_traits_baseILj2048ES2_S2_S2_S2_fjLj1024EEEEELb0ELb0EEEvNS_9BwdParamsE,@"STO_CUDA_ENTRY STV_DEFAULT"
_ZN10layer_norm22ln_bwd_finalize_kernelINS_22Kernel_traits_finalizeILj2048E6__halfS2_S2_S2_fjLb0ELj1024ELj4ENS_18Kernel_traits_baseILj2048ES2_S2_S2_S2_fjLj1024EEEEELb0ELb0EEEvNS_9BwdParamsE:
.text._ZN10layer_norm22ln_bwd_finalize_kernelINS_22Kernel_traits_finalizeILj2048E6__halfS2_S2_S2_fjLb0ELj1024ELj4ENS_18Kernel_traits_baseILj2048ES2_S2_S2_S2_fjLj1024EEEEELb0ELb0EEEvNS_9BwdParamsE:
        /* <DEDUP_REMOVED lines=78> */
.L_x_1028:
        /* <DEDUP_REMOVED lines=118> */
.L_x_1027:
[----:B------:R-:W-:Y:S05]  /*0c40*/  BSYNC.RECONVERGENT B1 ;  /* 0x0000000000017941 */ /* 0x000fea0003800200 */
.L_x_1026:
        /* <DEDUP_REMOVED lines=68> */
.L_x_1030:
[----:B------:R-:W-:Y:S05]  /*1090*/  BSYNC.RECONVERGENT B1 ;  /* 0x0000000000017941 */ /* 0x000fea0003800200 */
.L_x_1029:
        /* <DEDUP_REMOVED lines=37> */
.L_x_1032:
[----:B------:R-:W-:Y:S05]  /*12f0*/  BSYNC.RECONVERGENT B1 ;  /* 0x0000000000017941 */ /* 0x000fea0003800200 */
.L_x_1031:
[----:B------:R-:W-:Y:S05]  /*1300*/  @!P1 BRA `(.L_x_1025) ;  /* 0x00000000003c9947 */ /* 0x000fea0003800000 */
[----:B------:R-:W0:Y:S01]  /*1310*/  LDC.64 R8, c[0x0][0x440] ;  /* 0x00011000ff087b82 */ /* 0x000e220000000a00 */
[----:B------:R-:W-:Y:S01]  /*1320*/  IMAD R2, R2, R54, R7 ;  /* 0x0000003602027224 */ /* 0x000fe200078e0207 */
[----:B------:R-:W-:-:S04]  /*1330*/  IADD3 R0, PT, PT, -R0, RZ, RZ ;  /* 0x000000ff00007210 */ /* 0x000fc80007ffe1ff */
[----:B------:R-:W-:Y:S02]  /*1340*/  IADD3 R13, PT, PT, R57, R2, RZ ;  /* 0x00000002390d7210 */ /* 0x000fe40007ffe0ff */
[----:B------:R-:W1:Y:S05]  /*1350*/  LDC.64 R10, c[0x0][0x448] ;  /* 0x00011200ff0a7b82 */ /* 0x000e6a0000000a00 */
.L_x_1033:
        /* <DEDUP_REMOVED lines=10> */
.L_x_1025:
[----:B------:R-:W-:Y:S05]  /*1400*/  BSYNC.RECONVERGENT B0 ;  /* 0x0000000000007941 */ /* 0x000fea0003800200 */
.L_x_1024:
        /* <DEDUP_REMOVED lines=57> */
[----:B0-----:R-:W-:Y:S02]  /*17a0*/  F2FP.F16.F32.PACK_AB R7, R7, R6 ;  /* 0x000000060707723e */ /* 0x001fe400000000ff */
[----:B--2---:R-:W-:-:S03]  /*17b0*/  F2FP.F16.F32.PACK_AB R11, R11, R10 ;  /* 0x0000000a0b0b723e */ /* 0x004fc600000000ff */
[----:B------:R-:W-:Y:S04]  /*17c0*/  STG.E desc[UR6][R2.64], R7 ;  /* 0x0000000702007986 */ /* 0x000fe8000c101906 */
[----:B------:R-:W-:Y:S01]  /*17d0*/  STG.E desc[UR6][R4.64], R11 ;  /* 0x0000000b04007986 */ /* 0x000fe2000c101906 */
[----:B------:R-:W-:Y:S05]  /*17e0*/  EXIT ;  /* 0x000000000000794d */ /* 0x000fea0003800000 */
.L_x_1034:
        /* <DEDUP_REMOVED lines=9> */
.L_x_7996:


//--------------------- .text._ZN10layer_norm13ln_bwd_kernelINS_13Kernel_traitsI6__halfS2_S2_S2_fjLj2048ELj1ELj1ELj4ELj16ENS_18Kernel_traits_baseILj2048ES2_S2_S2_S2_fjLj128EEEEELb1ELb0ELb1ELb0EEEvNS_9BwdParamsE --------------------------
	.section	.text._ZN10layer_norm13ln_bwd_kernelINS_13Kernel_traitsI6__halfS2_S2_S2_fjLj2048ELj1ELj1ELj4ELj16ENS_18Kernel_traits_baseILj2048ES2_S2_S2_S2_fjLj128EEEEELb1ELb0ELb1ELb0EEEvNS_9BwdParamsE,"ax",@progbits
	.align	128
        .global         _ZN10layer_norm13ln_bwd_kernelINS_13Kernel_traitsI6__halfS2_S2_S2_fjLj2048ELj1ELj1ELj4ELj16ENS_18Kernel_traits_baseILj2048ES2_S2_S2_S2_fjLj128EEEEELb1ELb0ELb1ELb0EEEvNS_9BwdParamsE
        .type           _ZN10layer_norm13ln_bwd_kernelINS_13Kernel_traitsI6__halfS2_S2_S2_fjLj2048ELj1ELj1ELj4ELj16ENS_18Kernel_traits_baseILj2048ES2_S2_S2_S2_fjLj128EEEEELb1ELb0ELb1ELb0EEEvNS_9BwdParamsE,@function
        .size           _ZN10layer_norm13ln_bwd_kernelINS_13Kernel_traitsI6__halfS2_S2_S2_fjLj2048ELj1ELj1ELj4ELj16ENS_18Kernel_traits_baseILj2048ES2_S2_S2_S2_fjLj128EEEEELb1ELb0ELb1ELb0EEEvNS_9BwdParamsE,(.L_x_7997 - _ZN10layer_norm13ln_bwd_kernelINS_13Kernel_traitsI6__halfS2_S2_S2_fjLj2048ELj1ELj1ELj4ELj16ENS_18Kernel_traits_baseILj2048ES2_S2_S2_S2_fjLj128EEEEELb1ELb0ELb1ELb0EEEvNS_9BwdParamsE)
        .other          _ZN10layer_norm13ln_bwd_kernelINS_13Kernel_traitsI6__halfS2_S2_S2_fjLj2048ELj1ELj1ELj4ELj16ENS_18Kernel_traits_baseILj2048ES2_S2_S2_S2_fjLj128EEEEELb1ELb0ELb1ELb0EEEvNS_9BwdParamsE,@"STO_CUDA_ENTRY STV_DEFAULT"
_ZN10layer_norm13ln_bwd_kernelINS_13Kernel_traitsI6__halfS2_S2_S2_fjLj2048ELj1ELj1ELj4ELj16ENS_18Kernel_traits_baseILj2048ES2_S2_S2_S2_fjLj128EEEEELb1ELb0ELb1ELb0EEEvNS_9BwdParamsE:
.text._ZN10layer_norm13ln_bwd_kernelINS_13Kernel_traitsI6__halfS2_S2_S2_fjLj2048ELj1ELj1ELj4ELj16ENS_18Kernel_traits_baseILj2048ES2_S2_S2_S2_fjLj128EEEEELb1ELb0ELb1ELb0EEEvNS_9BwdParamsE:
        /* <DEDUP_REMOVED lines=62> */
.L_x_1114:
        /* <DEDUP_REMOVED lines=17> */
[----:B------:R-:W-:Y:S01]  /*04f0*/  HFMA2 R109, -RZ, RZ, 0, 0 ;  /* 0x00000000ff6d7431 */ /* 0x000fe200000001ff */
[----:B------:R-:W-:Y:S01]  /*0500*/  IADD3 R78, PT, PT, R2, -0x1, RZ ;  /* 0xffffffff024e7810 */ /* 0x000fe20007ffe0ff */
[----:B------:R-:W-:Y:S01]  /*0510*/  BSSY.RECONVERGENT B1, `(.L_x_1038) ;  /* 0x0000077000017945 */ /* 0x000fe20003800200 */
[----:B------:R-:W-:Y:S01]  /*0520*/  ISETP.GE.U32.AND P1, PT, R5, 0x80, PT ;  /* 0x000000800500780c */ /* 0x000fe20003f26070 */
[----:B------:R-:W-:Y:S01]  /*0530*/  HFMA2 R112, -RZ, RZ, 0, 0 ;  /* 0x00000000ff707431 */ /* 0x000fe200000001ff */
[----:B------:R-:W-:-:S02]  /*0540*/  ISETP.NE.AND P0, PT, RZ, UR9, PT ;  /* 0x00000009ff007c0c */ /* 0x000fc4000bf05270 */
[----:B------:R-:W-:Y:S02]  /*0550*/  ISETP.GE.U32.AND P2, PT, R5, 0x100, PT ;  /* 0x000001000500780c */ /* 0x000fe40003f46070 */
[----:B------:R-:W-:-:S03]  /*0560*/  MOV R111, RZ ;  /* 0x000000ff006f7202 */ /* 0x000fc60000000f00 */
        /* <DEDUP_REMOVED lines=29> */
[----:B0-----:R-:W-:-:S05]  /*0740*/  @P0 IMAD.WIDE.U32 R10, R107, 0x10, R10 ;  /* 0x000000106b0a0825 */ /* 0x001fca00078e000a */
[----:B------:R4:W5:Y:S01]  /*0750*/  @P0 LDG.E.128 R60, desc[UR10][R10.64] ;  /* 0x0000000a0a3c0981 */ /* 0x000962000c1e1d00 */
[----:B------:R-:W-:Y:S02]  /*0760*/  IADD3 R80, PT, PT, R80, 0x80, RZ ;  /* 0x0000008050507810 */ /* 0x000fe40007ffe0ff */
[----:B------:R-:W-:Y:S02]  /*0770*/  IADD3 R109, PT, PT, R109, 0x80, RZ ;  /* 0x000000806d6d7810 */ /* 0x000fe40007ffe0ff */
[----:B------:R-:W-:Y:S01]  /*0780*/  IADD3 R107, PT, PT, R107, 0x80, RZ ;  /* 0x000000806b6b7810 */ /* 0x000fe20007ffe0ff */
[----:B---3--:R-:W-:-:S05]  /*0790*/  HADD2.F32 R3, -RZ, R12.H0_H0 ;  /* 0x2000000cff037230 */ /* 0x008fca0000004100 */
[----:B------:R-:W-:Y:S01]  /*07a0*/  FADD.FTZ R3, -R110, R3 ;  /* 0x000000036e037221 */ /* 0x000fe20000010100 */
[----:B------:R-:W-:Y:S02]  /*07b0*/  HADD2.F32 R111, -RZ, R13.H0_H0 ;  /* 0x2000000dff6f7230 */ /* 0x000fe40000004100 */
[----:B----4-:R-:W-:Y:S02]  /*07c0*/  HADD2.F32 R11, -RZ, R16.H0_H0 ;  /* 0x20000010ff0b7230 */ /* 0x010fe40000004100 */
[----:B------:R-:W-:Y:S01]  /*07d0*/  FMUL.FTZ R3, R0, R3 ;  /* 0x0000000300037220 */ /* 0x000fe20000410000 */
[----:B------:R-:W-:Y:S02]  /*07e0*/  HADD2.F32 R85, -RZ, R12.H1_H1 ;  /* 0x3000000cff557230 */ /* 0x000fe40000004100 */
[-C--:B------:R-:W-:Y:S01]  /*07f0*/  FMUL.FTZ R10, R9, R11.reuse ;  /* 0x0000000b090a7220 */ /* 0x080fe20000410000 */
[----:B------:R-:W-:Y:S01]  /*0800*/  FADD.FTZ R44, R44, R11 ;  /* 0x0000000b2c2c7221 */ /* 0x000fe20000010000 */
[----:B------:R-:W-:Y:S01]  /*0810*/  FFMA.FTZ R28, R3, R11, R28 ;  /* 0x0000000b031c7223 */ /* 0x000fe2000001001c */
[----:B------:R-:W-:Y:S01]  /*0820*/  FADD.FTZ R11, -R110, R111 ;  /* 0x0000006f6e0b7221 */ /* 0x000fe20000010100 */
[----:B------:R-:W-:-:S02]  /*0830*/  HADD2.F32 R115, -RZ, R14.H0_H0 ;  /* 0x2000000eff737230 */ /* 0x000fc40000004100 */
[----:B------:R-:W-:Y:S02]  /*0840*/  HADD2.F32 R83, -RZ, R14.H1_H1 ;  /* 0x3000000eff537230 */ /* 0x000fe40000004100 */
[--C-:B------:R-:W-:Y:S02]  /*0850*/  HADD2.F32 R81, -RZ, R15.reuse.H0_H0 ;  /* 0x2000000fff517230 */ /* 0x100fe40000004100 */
[----:B------:R-:W-:Y:S02]  /*0860*/  HADD2.F32 R77, -RZ, R15.H1_H1 ;  /* 0x3000000fff4d7230 */ /* 0x000fe40000004100 */
[----:B------:R-:W-:Y:S01]  /*0870*/  FMUL.FTZ R11, R0, R11 ;  /* 0x0000000b000b7220 */ /* 0x000fe20000410000 */
[----:B------:R-:W-:Y:S02]  /*0880*/  HADD2.F32 R15, -RZ, R17.H0_H0 ;  /* 0x20000011ff0f7230 */ /* 0x000fe40000004100 */
[----:B------:R-:W-:Y:S02]  /*0890*/  HADD2.F32 R14, -RZ, R21.H0_H0 ;  /* 0x20000015ff0e7230 */ /* 0x000fe40000004100 */
[----:B------:R-:W-:Y:S01]  /*08a0*/  FADD.FTZ R85, -R110, R85 ;  /* 0x000000556e557221 */ /* 0x000fe20000010100 */
[----:B------:R-:W-:-:S02]  /*08b0*/  HADD2.F32 R113, -RZ, R13.H1_H1 ;  /* 0x3000000dff717230 */ /* 0x000fc40000004100 */
[----:B------:R-:W-:Y:S01]  /*08c0*/  FADD.FTZ R46, R46, R15 ;  /* 0x0000000f2e2e7221 */ /* 0x000fe20000010000 */
[-C--:B------:R-:W-:Y:S01]  /*08d0*/  FFMA.FTZ R30, R11, R15.reuse, R30 ;  /* 0x0000000f0b1e7223 */ /* 0x080fe2000001001e */
[----:B------:R-:W-:Y:S01]  /*08e0*/  FMUL.FTZ R14, R14, R15 ;  /* 0x0000000f0e0e7220 */ /* 0x000fe20000410000 */
[----:B------:R-:W-:Y:S02]  /*08f0*/  HADD2.F32 R16, -RZ, R16.H1_H1 ;  /* 0x30000010ff107230 */ /* 0x000fe40000004100 */
[C---:B------:R-:W-:Y:S01]  /*0900*/  FADD.FTZ R15, -R110.reuse, R115 ;  /* 0x000000736e0f7221 */ /* 0x040fe20000010100 */
[----:B------:R-:W-:Y:S02]  /*0910*/  HADD2.F32 R13, -RZ, R20.H1_H1 ;  /* 0x30000014ff0d7230 */ /* 0x000fe40000004100 */
[----:B------:R-:W-:Y:S01]  /*0920*/  FADD.FTZ R83, -R110, R83 ;  /* 0x000000536e537221 */ /* 0x000fe20000010100 */
[----:B------:R-:W-:Y:S02]  /*0930*/  HADD2.F32 R82, -RZ, R17.H1_H1 ;  /* 0x30000011ff527230 */ /* 0x000fe40000004100 */
[----:B------:R-:W-:Y:S01]  /*0940*/  FMUL.FTZ R12, R0, R85 ;  /* 0x00000055000c7220 */ /* 0x000fe20000410000 */
[----:B------:R-:W-:-:S02]  /*0950*/  HADD2.F32 R17, -RZ, R18.H0_H0 ;  /* 0x20000012ff117230 */ /* 0x000fc40000004100 */
[----:B------:R-:W-:Y:S01]  /*0960*/  FADD.FTZ R113, -R110, R113 ;  /* 0x000000716e717221 */ /* 0x000fe20000010100 */
[----:B------:R-:W-:Y:S02]  /*0970*/  HADD2.F32 R78, -RZ, R18.H1_H1 ;  /* 0x30000012ff4e7230 */ /* 0x000fe40000004100 */
[----:B------:R-:W-:Y:S01]  /*0980*/  FMUL.FTZ R15, R0, R15 ;  /* 0x0000000f000f7220 */ /* 0x000fe20000410000 */
[--C-:B------:R-:W-:Y:S02]  /*0990*/  HADD2.F32 R79, -RZ, R19.reuse.H0_H0 ;  /* 0x20000013ff4f7230 */ /* 0x100fe40000004100 */
[----:B------:R-:W-:Y:S02]  /*09a0*/  HADD2.F32 R76, -RZ, R19.H1_H1 ;  /* 0x30000013ff4c7230 */ /* 0x000fe40000004100 */
[--C-:B------:R-:W-:Y:S02]  /*09b0*/  HADD2.F32 R18, -RZ, R22.reuse.H0_H0 ;  /* 0x20000016ff127230 */ /* 0x100fe40000004100 */
[----:B------:R-:W-:Y:S01]  /*09c0*/  FMUL.FTZ R9, R13, R16 ;  /* 0x000000100d097220 */ /* 0x000fe20000410000 */
[----:B------:R-:W-:-:S02]  /*09d0*/  HADD2.F32 R19, -RZ, R22.H1_H1 ;  /* 0x30000016ff137230 */ /* 0x000fc40000004100 */
[----:B------:R-:W-:Y:S01]  /*09e0*/  FMUL.FTZ R84, R0, R83 ;  /* 0x0000005300547220 */ /* 0x000fe20000410000 */
[----:B------:R-:W-:Y:S01]  /*09f0*/  FADD.FTZ R45, R45, R16 ;  /* 0x000000102d2d7221 */ /* 0x000fe20000010000 */
[----:B------:R-:W-:Y:S01]  /*0a00*/  FFMA.FTZ R29, R12, R16, R29 ;  /* 0x000000100c1d7223 */ /* 0x000fe2000001001d */
[----:B------:R-:W-:Y:S02]  /*0a10*/  HADD2.F32 R13, -RZ, R21.H1_H1 ;  /* 0x30000015ff0d7230 */ /* 0x000fe40000004100 */
[----:B------:R-:W-:Y:S01]  /*0a20*/  FMUL.FTZ R16, R0, R113 ;  /* 0x0000007100107220 */ /* 0x000fe20000410000 */
[-C--:B------:R-:W-:Y:S01]  /*0a30*/  FMUL.FTZ R18, R18, R17.reuse ;  /* 0x0000001112127220 */ /* 0x080fe20000410000 */
[----:B------:R-:W-:Y:S01]  /*0a40*/  FADD.FTZ R48, R48, R17 ;  /* 0x0000001130307221 */ /* 0x000fe20000010000 */
[----:B------:R-:W-:Y:S01]  /*0a50*/  FFMA.FTZ R32, R15, R17, R32 ;  /* 0x000000110f207223 */ /* 0x000fe20000010020 */
[-C--:B------:R-:W-:Y:S01]  /*0a60*/  FMUL.FTZ R17, R19, R78.reuse ;  /* 0x0000004e13117220 */ /* 0x080fe20000410000 */
[----:B------:R-:W-:Y:S01]  /*0a70*/  FADD.FTZ R49, R49, R78 ;  /* 0x0000004e31317221 */ /* 0x000fe20000010000 */
[----:B------:R-:W-:Y:S01]  /*0a80*/  FFMA.FTZ R33, R84, R78, R33 ;  /* 0x0000004e54217223 */ /* 0x000fe20000010021 */
[----:B------:R-:W-:Y:S01]  /*0a90*/  FADD.FTZ R78, RZ, R10 ;  /* 0x0000000aff4e7221 */ /* 0x000fe20000010000 */
[-C--:B------:R-:W-:Y:S01]  /*0aa0*/  FMUL.FTZ R13, R13, R82.reuse ;  /* 0x000000520d0d7220 */ /* 0x080fe20000410000 */
[----:B------:R-:W-:Y:S01]  /*0ab0*/  FADD.FTZ R47, R47, R82 ;  /* 0x000000522f2f7221 */ /* 0x000fe20000010000 */
[----:B------:R-:W-:Y:S01]  /*0ac0*/  FFMA.FTZ R31, R16, R82, R31 ;  /* 0x00000052101f7223 */ /* 0x000fe2000001001f */
[----:B------:R-:W-:Y:S01]  /*0ad0*/  FFMA.FTZ R19, R3, R10, RZ ;  /* 0x0000000a03137223 */ /* 0x000fe200000100ff */
[----:B------:R-:W-:-:S02]  /*0ae0*/  HADD2.F32 R82, -RZ, R23.H0_H0 ;  /* 0x20000017ff527230 */ /* 0x000fc40000004100 */
        /* <DEDUP_REMOVED lines=11> */
[----:B------:R-:W-:-:S02]  /*0ba0*/  FADD.FTZ R81, -R110, R77 ;  /* 0x0000004d6e517221 */ /* 0x000fc40000010100 */
[----:B------:R-:W-:Y:S01]  /*0bb0*/  FADD.FTZ R82, R79, R18 ;  /* 0x000000124f527221 */ /* 0x000fe20000010000 */
[----:B------:R-:W-:Y:S01]  /*0bc0*/  FFMA.FTZ R77, R15, R18, R78 ;  /* 0x000000120f4d7223 */ /* 0x000fe2000001004e */
[----:B------:R-:W-:Y:S02]  /*0bd0*/  HADD2.F32 R83, -RZ, R23.H1_H1 ;  /* 0x30000017ff537230 */ /* 0x000fe40000004100 */
[----:B------:R-:W-:Y:S01]  /*0be0*/  FADD.FTZ R82, R82, R17 ;  /* 0x0000001152527221 */ /* 0x000fe20000010000 */
[----:B------:R-:W-:Y:S01]  /*0bf0*/  FFMA.FTZ R78, R84, R17, R77 ;  /* 0x00000011544e7223 */ /* 0x000fe2000001004d */
[----:B------:R-:W-:Y:S01]  /*0c00*/  FMUL.FTZ R88, R0, R81 ;  /* 0x0000005100587220 */ /* 0x000fe20000410000 */
[-C--:B------:R-:W-:Y:S01]  /*0c10*/  FMUL.FTZ R86, R83, R76.reuse ;  /* 0x0000004c53567220 */ /* 0x080fe20000410000 */
[----:B------:R-:W-:Y:S01]  /*0c20*/  FADD.FTZ R111, R82, R19 ;  /* 0x00000013526f7221 */ /* 0x000fe20000010000 */
[----:B------:R-:W-:Y:S01]  /*0c30*/  FFMA.FTZ R77, R85, R19, R78 ;  /* 0x00000013554d7223 */ /* 0x000fe2000001004e */
[----:B------:R-:W-:Y:S01]  /*0c40*/  FADD.FTZ R51, R51, R76 ;  /* 0x0000004c33337221 */ /* 0x000fe20000010000 */
[C---:B------:R-:W-:Y:S01]  /*0c50*/  FFMA.FTZ R35, R88.reuse, R76, R35 ;  /* 0x0000004c58237223 */ /* 0x040fe20000010023 */
[----:B------:R-:W-:Y:S01]  /*0c60*/  FADD.FTZ R111, R111, R86 ;  /* 0x000000566f6f7221 */ /* 0x000fe20000010000 */
[----:B------:R-:W-:-:S07]  /*0c70*/  FFMA.FTZ R112, R88, R86, R77 ;  /* 0x0000005658707223 */ /* 0x000fce000001004d */
.L_x_1039:
[----:B----4-:R-:W-:Y:S05]  /*0c80*/  BSYNC.RECONVERGENT B1 ;  /* 0x0000000000017941 */ /* 0x010fea0003800200 */
.L_x_1038:
        /* <DEDUP_REMOVED lines=11> */
[----:B------:R-:W0:Y:S01]  /*0d40*/  @P0 LDC.64 R90, c[0x0][0x438] ;  /* 0x00010e00ff5a0b82 */ /* 0x000e220000000a00 */
[----:B------:R-:W-:Y:S02]  /*0d50*/  HADD2.F32 R98, -RZ, R25.H0_H0 ;  /* 0x20000019ff627230 */ /* 0x000fe40000004100 */
[----:B0-----:R-:W-:Y:S02]  /*0d60*/  @P0 IMAD.WIDE.U32 R96, R107, 0x10, R90 ;  /* 0x000000106b600825 */ /* 0x001fe400078e005a */
[----:B------:R0:W5:Y:S04]  /*0d70*/  LDG.E.64 R90, desc[UR10][R94.64] ;  /* 0x0000000a5e5a7981 */ /* 0x000168000c1e1b00 */
[----:B------:R1:W5:Y:S01]  /*0d80*/  @P0 LDG.E.128 R64, desc[UR10][R96.64] ;  /* 0x0000000a60400981 */ /* 0x000362000c1e1d00 */
[----:B0-----:R-:W-:-:S02]  /*0d90*/  HADD2.F32 R94, -RZ, R24.H0_H0 ;  /* 0x20000018ff5e7230 */ /* 0x001fc40000004100 */
[----:B------:R-:W-:Y:S02]  /*0da0*/  HADD2.F32 R106, -RZ, R27.H0_H0 ;  /* 0x2000001bff6a7230 */ /* 0x000fe40000004100 */
[--C-:B---3--:R-:W-:Y:S02]  /*0db0*/  HADD2.F32 R87, -RZ, R76.reuse.H0_H0 ;  /* 0x2000004cff577230 */ /* 0x108fe40000004100 */
[----:B------:R-:W-:Y:S02]  /*0dc0*/  HADD2.F32 R89, -RZ, R76.H1_H1 ;  /* 0x3000004cff597230 */ /* 0x000fe40000004100 */
[--C-:B------:R-:W-:Y:S02]  /*0dd0*/  HADD2.F32 R99, -RZ, R77.reuse.H0_H0 ;  /* 0x2000004dff637230 */ /* 0x100fe40000004100 */
[C---:B------:R-:W-:Y:S01]  /*0de0*/  FADD.FTZ R87, -R110.reuse, R87 ;  /* 0x000000576e577221 */ /* 0x040fe20000010100 */
[----:B------:R-:W-:Y:S02]  /*0df0*/  HADD2.F32 R77, -RZ, R77.H1_H1 ;  /* 0x3000004dff4d7230 */ /* 0x000fe40000004100 */
[----:B-1----:R-:W-:Y:S01]  /*0e00*/  FADD.FTZ R97, -R110, R89 ;  /* 0x000000596e617221 */ /* 0x002fe20000010100 */
[----:B------:R-:W-:-:S02]  /*0e10*/  HADD2.F32 R103, -RZ, R78.H0_H0 ;  /* 0x2000004eff677230 */ /* 0x000fc40000004100 */
[----:B------:R-:W-:Y:S01]  /*0e20*/  FADD.FTZ R95, -R110, R99 ;  /* 0x000000636e5f7221 */ /* 0x000fe20000010100 */
[----:B------:R-:W-:Y:S02]  /*0e30*/  HADD2.F32 R105, -RZ, R78.H1_H1 ;  /* 0x3000004eff697230 */ /* 0x000fe40000004100 */
[----:B------:R-:W-:Y:S01]  /*0e40*/  FMUL.FTZ R87, R0, R87 ;  /* 0x0000005700577220 */ /* 0x000fe20000410000 */
[--C-:B----4-:R-:W-:Y:S02]  /*0e50*/  HADD2.F32 R89, -RZ, R80.reuse.H0_H0 ;  /* 0x20000050ff597230 */ /* 0x110fe40000004100 */
[----:B------:R-:W-:Y:S02]  /*0e60*/  HADD2.F32 R80, -RZ, R80.H1_H1 ;  /* 0x30000050ff507230 */ /* 0x000fe40000004100 */
[----:B------:R-:W-:Y:S02]  /*0e70*/  HADD2.F32 R78, -RZ, R24.H1_H1 ;  /* 0x30000018ff4e7230 */ /* 0x000fe40000004100 */
[----:B------:R-:W-:Y:S01]  /*0e80*/  FADD.FTZ R101, -R110, R77 ;  /* 0x0000004d6e657221 */ /* 0x000fe20000010100 */
[----:B------:R-:W-:-:S02]  /*0e90*/  HADD2.F32 R99, -RZ, R81.H0_H0 ;  /* 0x20000051ff637230 */ /* 0x000fc40000004100 */
[----:B------:R-:W-:Y:S01]  /*0ea0*/  FMUL.FTZ R95, R0, R95 ;  /* 0x0000005f005f7220 */ /* 0x000fe20000410000 */
[----:B------:R-:W-:Y:S01]  /*0eb0*/  FADD.FTZ R107, -R110, R103 ;  /* 0x000000676e6b7221 */ /* 0x000fe20000010100 */
[-C--:B------:R-:W-:Y:S01]  /*0ec0*/  FMUL.FTZ R94, R94, R89.reuse ;  /* 0x000000595e5e7220 */ /* 0x080fe20000410000 */
[----:B------:R-:W-:Y:S01]  /*0ed0*/  FADD.FTZ R52, R52, R89 ;  /* 0x0000005934347221 */ /* 0x000fe20000010000 */
[----:B------:R-:W-:Y:S01]  /*0ee0*/  FFMA.FTZ R36, R87, R89, R36 ;  /* 0x0000005957247223 */ /* 0x000fe20000010024 */
[----:B------:R-:W-:Y:S01]  /*0ef0*/  FMUL.FTZ R96, R0, R97 ;  /* 0x0000006100607220 */ /* 0x000fe20000410000 */
[----:B------:R-:W-:Y:S02]  /*0f00*/  HADD2.F32 R102, -RZ, R81.H1_H1 ;  /* 0x30000051ff667230 */ /* 0x000fe40000004100 */
[----:B------:R-:W-:Y:S01]  /*0f10*/  FMUL.FTZ R89, R78, R80 ;  /* 0x000000504e597220 */ /* 0x000fe20000410000 */
[----:B------:R-:W-:Y:S02]  /*0f20*/  HADD2.F32 R97, -RZ, R25.H1_H1 ;  /* 0x30000019ff617230 */ /* 0x000fe40000004100 */
[----:B------:R-:W-:Y:S01]  /*0f30*/  FMUL.FTZ R100, R0, R101 ;  /* 0x0000006500647220 */ /* 0x000fe20000410000 */
[----:B------:R-:W-:-:S02]  /*0f40*/  HADD2.F32 R81, -RZ, R82.H0_H0 ;  /* 0x20000052ff517230 */ /* 0x000fc40000004100 */
[-C--:B------:R-:W-:Y:S01]  /*0f50*/  FMUL.FTZ R98, R98, R99.reuse ;  /* 0x0000006362627220 */ /* 0x080fe20000410000 */
[----:B------:R-:W-:Y:S02]  /*0f60*/  HADD2.F32 R78, -RZ, R26.H0_H0 ;  /* 0x2000001aff4e7230 */ /* 0x000fe40000004100 */
[----:B------:R-:W-:Y:S01]  /*0f70*/  FADD.FTZ R54, R54, R99 ;  /* 0x0000006336367221 */ /* 0x000fe20000010000 */
[----:B------:R-:W-:Y:S01]  /*0f80*/  FFMA.FTZ R38, R95, R99, R38 ;  /* 0x000000635f267223 */ /* 0x000fe20000010026 */
[--C-:B------:R-:W-:Y:S02]  /*0f90*/  HADD2.F32 R109, -RZ, R79.reuse.H0_H0 ;  /* 0x2000004fff6d7230 */ /* 0x100fe40000004100 */
[----:B------:R-:W-:Y:S01]  /*0fa0*/  FMUL.FTZ R99, R0, R107 ;  /* 0x0000006b00637220 */ /* 0x000fe20000410000 */
[----:B------:R-:W-:Y:S02]  /*0fb0*/  HADD2.F32 R79, -RZ, R79.H1_H1 ;  /* 0x3000004fff4f7230 */ /* 0x000fe40000004100 */
[-C--:B------:R-:W-:Y:S01]  /*0fc0*/  FMUL.FTZ R97, R97, R102.reuse ;  /* 0x0000006661617220 */ /* 0x080fe20000410000 */
[----:B------:R-:W-:Y:S01]  /*0fd0*/  FADD.FTZ R55, R55, R102 ;  /* 0x0000006637377221 */ /* 0x000fe20000010000 */
[----:B------:R-:W-:Y:S01]  /*0fe0*/  FFMA.FTZ R39, R100, R102, R39 ;  /* 0x0000006664277223 */ /* 0x000fe20000010027 */
[-C--:B------:R-:W-:Y:S01]  /*0ff0*/  FMUL.FTZ R102, R78, R81.reuse ;  /* 0x000000514e667220 */ /* 0x080fe20000410000 */
[----:B------:R-:W-:Y:S01]  /*1000*/  FADD.FTZ R56, R56, R81 ;  /* 0x0000005138387221 */ /* 0x000fe20000010000 */
[----:B------:R-:W-:Y:S01]  /*1010*/  FFMA.FTZ R40, R99, R81, R40 ;  /* 0x0000005163287223 */ /* 0x000fe20000010028 */
[----:B------:R-:W-:Y:S01]  /*1020*/  FADD.FTZ R78, R111, R94 ;  /* 0x0000005e6f4e7221 */ /* 0x000fe20000010000 */
[----:B------:R-:W-:Y:S01]  /*1030*/  FFMA.FTZ R81, R87, R94, R112 ;  /* 0x0000005e57517223 */ /* 0x000fe20000010070 */
[----:B------:R-:W-:Y:S01]  /*1040*/  FADD.FTZ R77, -R110, R79 ;  /* 0x0000004f6e4d7221 */ /* 0x000fe20000010100 */
[----:B------:R-:W-:-:S02]  /*1050*/  HADD2.F32 R79, -RZ, R83.H0_H0 ;  /* 0x20000053ff4f7230 */ /* 0x000fc40000004100 */
[----:B------:R-:W-:Y:S02]  /*1060*/  HADD2.F32 R76, -RZ, R83.H1_H1 ;  /* 0x30000053ff4c7230 */ /* 0x000fe40000004100 */
[----:B------:R-:W-:Y:S01]  /*1070*/  FADD.FTZ R83, R78, R89 ;  /* 0x000000594e537221 */ /* 0x000fe20000010000 */
[C---:B------:R-:W-:Y:S01]  /*1080*/  FFMA.FTZ R78, R96.reuse, R89, R81 ;  /* 0x00000059604e7223 */ /* 0x040fe20000010051 */
[----:B------:R-:W-:Y:S01]  /*1090*/  FADD.FTZ R53, R53, R80 ;  /* 0x0000005035357221 */ /* 0x000fe20000010000 */
[----:B------:R-:W-:Y:S01]  /*10a0*/  FFMA.FTZ R37, R96, R80, R37 ;  /* 0x0000005060257223 */ /* 0x000fe20000010025 */
[----:B------:R-:W-:Y:S01]  /*10b0*/  FADD.FTZ R80, R83, R98 ;  /* 0x0000006253507221 */ /* 0x000fe20000010000 */
[----:B------:R-:W-:Y:S01]  /*10c0*/  FFMA.FTZ R81, R95, R98, R78 ;  /* 0x000000625f517223 */ /* 0x000fe2000001004e */
[----:B------:R-:W-:Y:S02]  /*10d0*/  HADD2.F32 R82, -RZ, R82.H1_H1 ;  /* 0x30000052ff527230 */ /* 0x000fe40000004100 */
[----:B------:R-:W-:Y:S01]  /*10e0*/  FADD.FTZ R103, -R110, R105 ;  /* 0x000000696e677221 */ /* 0x000fe20000010100 */
[----:B------:R-:W-:-:S02]  /*10f0*/  HADD2.F32 R101, -RZ, R26.H1_H1 ;  /* 0x3000001aff657230 */ /* 0x000fc40000004100 */
[----:B------:R-:W-:Y:S01]  /*1100*/  FADD.FTZ R83, R80, R97 ;  /* 0x0000006150537221 */ /* 0x000fe20000010000 */
[----:B------:R-:W-:Y:S01]  /*1110*/  FFMA.FTZ R78, R100, R97, R81 ;  /* 0x00000061644e7223 */ /* 0x000fe20000010051 */
[----:B------:R-:W-:Y:S01]  /*1120*/  FADD.FTZ R105, -R110, R109 ;  /* 0x0000006d6e697221 */ /* 0x000fe20000010100 */
[----:B------:R-:W-:Y:S01]  /*1130*/  FMUL.FTZ R104, R0, R103 ;  /* 0x0000006700687220 */ /* 0x000fe20000410000 */
[----:B------:R-:W-:Y:S01]  /*1140*/  FMUL.FTZ R101, R101, R82 ;  /* 0x0000005265657220 */ /* 0x000fe20000410000 */
[----:B------:R-:W-:Y:S01]  /*1150*/  FADD.FTZ R80, R83, R102 ;  /* 0x0000006653507221 */ /* 0x000fe20000010000 */
[----:B------:R-:W-:Y:S01]  /*1160*/  FFMA.FTZ R81, R99, R102, R78 ;  /* 0x0000006663517223 */ /* 0x000fe2000001004e */
[----:B------:R-:W-:Y:S02]  /*1170*/  HADD2.F32 R107, -RZ, R27.H1_H1 ;  /* 0x3000001bff6b7230 */ /* 0x000fe40000004100 */
[----:B------:R-:W-:Y:S01]  /*1180*/  FMUL.FTZ R103, R106, R79 ;  /* 0x0000004f6a677220 */ /* 0x000fe20000410000 */
        /* <DEDUP_REMOVED lines=16> */
.L_x_1037:
[----:B------:R-:W0:Y:S01]  /*1290*/  LDC R7, c[0x0][0x388] ;  /* 0x0000e200ff077b82 */ /* 0x000e220000000800 */
[----:B-----5:R-:W-:Y:S01]  /*12a0*/  ISETP.GE.AND P3, PT, R8, 0x1, PT ;  /* 0x000000010800780c */ /* 0x020fe20003f66270 */
[----:B------:R-:W-:Y:S01]  /*12b0*/  UISETP.NE.U32.AND UP0, UPT, UR12, URZ, UPT ;  /* 0x000000ff0c00728c */ /* 0x000fe2000bf05070 */
[----:B------:R-:W-:-:S03]  /*12c0*/  HFMA2 R109, -RZ, RZ, 0, 0 ;  /* 0x00000000ff6d7431 */ /* 0x000fc600000001ff */
        /* <DEDUP_REMOVED lines=19> */
[----:B------:R-:W-:-:S07]  /*1400*/  IADD3 R109, PT, PT, R109, 0x80, RZ ;  /* 0x000000806d6d7810 */ /* 0x000fce0007ffe0ff */
.L_x_1043:
[----:B----4-:R-:W-:Y:S05]  /*1410*/  BSYNC.RECONVERGENT B1 ;  /* 0x0000000000017941 */ /* 0x010fea0003800200 */
.L_x_1042:
[----:B------:R-:W-:Y:S01]  /*1420*/  HFMA2 R111, -RZ, RZ, 0, 0 ;  /* 0x00000000ff6f7431 */ /* 0x000fe200000001ff */
[----:B------:R-:W-:Y:S01]  /*1430*/  MOV R112, RZ ;  /* 0x000000ff00707202 */ /* 0x000fe20000000f00 */
[----:B------:R-:W-:Y:S06]  /*1440*/  @!P2 BRA `(.L_x_1040) ;  /* 0x000000000058a947 */ /* 0x000fec0003800000 */
[----:B0-----:R-:W0:Y:S02]  /*1450*/  LDC.64 R76, c[0x0][0x3b0] ;  /* 0x0000ec00ff4c7b82 */ /* 0x001e240000000a00 */
[----:B0-----:R-:W-:-:S05]  /*1460*/  IMAD.WIDE.U32 R76, R109, 0x8, R76 ;  /* 0x000000086d4c7825 */ /* 0x001fca00078e004c */
[----:B------:R1:W5:Y:S01]  /*1470*/  LDG.E.64 R90, desc[UR10][R76.64] ;  /* 0x0000000a4c5a7981 */ /* 0x000362000c1e1b00 */
[----:B------:R-:W-:Y:S05]  /*1480*/  BRA `(.L_x_1040) ;  /* 0x0000000000487947 */ /* 0x000fea0003800000 */
.L_x_1041:
        /* <DEDUP_REMOVED lines=16> */
[----:B------:R-:W-:Y:S02]  /*1590*/  MOV R111, RZ ;  /* 0x000000ff006f7202 */ /* 0x000fe40000000f00 */
[----:B------:R-:W-:-:S07]  /*15a0*/  MOV R112, RZ ;  /* 0x000000ff00707202 */ /* 0x000fce0000000f00 */
.L_x_1040:
[----:B----4-:R-:W-:Y:S05]  /*15b0*/  BSYNC.RECONVERGENT B0 ;  /* 0x0000000000007941 */ /* 0x010fea0003800200 */
.L_x_1036:
        /* <DEDUP_REMOVED lines=32> */
.L_x_1045:
[----:B------:R-:W-:Y:S05]  /*17c0*/  BSYNC.RECONVERGENT B0 ;  /* 0x0000000000007941 */ /* 0x000fea0003800200 */
.L_x_1044:
        /* <DEDUP_REMOVED lines=48> */
[----:B------:R-:W-:-:S04]  /*1ad0*/  F2FP.F16.F32.PACK_AB R77, RZ, R77 ;  /* 0x0000004dff4d723e */ /* 0x000fc800000000ff */
[----:B------:R-:W-:-:S07]  /*1ae0*/  PRMT R72, R77, 0x7610, R72 ;  /* 0x000076104d487816 */ /* 0x000fce0000000048 */
.L_x_1050:
        /* <DEDUP_REMOVED lines=12> */
.L_x_1051:
        /* <DEDUP_REMOVED lines=12> */
.L_x_1052:
        /* <DEDUP_REMOVED lines=12> */
.L_x_1053:
        /* <DEDUP_REMOVED lines=12> */
.L_x_1054:
        /* <DEDUP_REMOVED lines=12> */
.L_x_1055:
        /* <DEDUP_REMOVED lines=12> */
.L_x_1056:
        /* <DEDUP_REMOVED lines=11> */
[----:B------:R-:W-:-:S04]  /*2020*/  F2FP.F16.F32.PACK_AB R77, RZ, R77 ;  /* 0x0000004dff4d723e */ /* 0x000fc800000000ff */
[----:B------:R-:W-:Y:S01]  /*2030*/  PRMT R75, R75, 0x5410, R77 ;  /* 0x000054104b4b7816 */ /* 0x000fe2000000004d */
[----:B------:R-:W-:Y:S06]  /*2040*/  BRA `(.L_x_1057) ;  /* 0x0000001000a47947 */ /* 0x000fec0003800000 */
.L_x_1049:
        /* <DEDUP_REMOVED lines=15> */
[----:B------:R-:W-:-:S04]  /*2140*/  F2FP.F16.F32.PACK_AB R68, RZ, R68 ;  /* 0x00000044ff44723e */ /* 0x000fc800000000ff */
[----:B------:R-:W-:-:S07]  /*2150*/  PRMT R72, R68, 0x7610, R72 ;  /* 0x0000761044487816 */ /* 0x000fce0000000048 */
.L_x_1058:
[----:B------:R-:W-:Y:S01]  /*2160*/  F2FP.F16.F32.PACK_AB R68, RZ, R69 ;  /* 0x00000045ff44723e */ /* 0x000fe200000000ff */
        /* <DEDUP_REMOVED lines=10> */
.L_x_1059:
[----:B------:R-:W-:Y:S01]  /*2210*/  F2FP.F16.F32.PACK_AB R76, RZ, R71 ;  /* 0x00000047ff4c723e */ /* 0x000fe200000000ff */
        /* <DEDUP_REMOVED lines=10> */
.L_x_1060:
[----:B------:R-:W-:Y:S01]  /*22c0*/  F2FP.F16.F32.PACK_AB R69, RZ, R77 ;  /* 0x0000004dff45723e */ /* 0x000fe200000000ff */
        /* <DEDUP_REMOVED lines=15> */
.L_x_1061:
[----:B------:R-:W-:Y:S01]  /*23c0*/  F2FP.F16.F32.PACK_AB R77, RZ, R71 ;  /* 0x00000047ff4d723e */ /* 0x000fe200000000ff */
        /* <DEDUP_REMOVED lines=11> */
.L_x_1062:
[----:B------:R-:W-:Y:S01]  /*2480*/  F2FP.F16.F32.PACK_AB R78, RZ, R78 ;  /* 0x0000004eff4e723e */ /* 0x000fe200000000ff */
        /* <DEDUP_REMOVED lines=10> */
.L_x_1063:
[----:B------:R-:W-:Y:S02]  /*2530*/  F2FP.F16.F32.PACK_AB R79, RZ, R79 ;  /* 0x0000004fff4f723e */ /* 0x000fe400000000ff */
[----:B------:R-:W-:Y:S02]  /*2540*/  FSEL R80, R109, RZ, P0 ;  /* 0x000000ff6d507208 */ /* 0x000fe40000000000 */
        /* <DEDUP_REMOVED lines=8> */
.L_x_1064:
[----:B------:R-:W-:Y:S02]  /*25d0*/  F2FP.F16.F32.PACK_AB R71, R80, R71 ;  /* 0x000000475047723e */ /* 0x000fe400000000ff */
        /* <DEDUP_REMOVED lines=9> */
[----:B------:R-:W-:-:S04]  /*2670*/  F2FP.F16.F32.PACK_AB R76, RZ, R76 ;  /* 0x0000004cff4c723e */ /* 0x000fc800000000ff */
[----:B------:R-:W-:Y:S01]  /*2680*/  PRMT R75, R75, 0x5410, R76 ;  /* 0x000054104b4b7816 */ /* 0x000fe2000000004c */
[----:B------:R-:W-:Y:S06]  /*2690*/  BRA `(.L_x_1057) ;  /* 0x0000000c00107947 */ /* 0x000fec0003800000 */
.L_x_1048:
        /* <DEDUP_REMOVED lines=8> */
[----:B-----5:R-:W-:Y:S01]  /*2720*/  HADD2.F32 R77, -RZ, R60.H0_H0 ;  /* 0x2000003cff4d7230 */ /* 0x020fe20000004100 */
[----:B------:R-:W-:Y:S02]  /*2730*/  LOP3.LUT P4, RZ, R92, 0xff, RZ, 0xc0, !PT ;  /* 0x000000ff5cff7812 */ /* 0x000fe4000788c0ff */
[----:B------:R-:W-:-:S04]  /*2740*/  @P0 FADD.FTZ R79, R10, -R79 ;  /* 0x8000004f0a4f0221 */ /* 0x000fc80000010000 */
[----:B------:R-:W-:-:S04]  /*2750*/  @P0 FFMA.FTZ R77, R0, R79, R77 ;  /* 0x0000004f004d0223 */ /* 0x000fc8000001004d */
[----:B------:R-:W-:-:S04]  /*2760*/  FMUL.FTZ R77, R77, UR17 ;  /* 0x000000114d4d7c20 */ /* 0x000fc80008410000 */
[----:B------:R-:W-:-:S05]  /*2770*/  FMUL.FTZ R77, R77, UR16 ;  /* 0x000000104d4d7c20 */ /* 0x000fca0008410000 */
[----:B------:R-:W-:-:S04]  /*2780*/  FSEL R77, R77, RZ, P4 ;  /* 0x000000ff4d4d7208 */ /* 0x000fc80002000000 */
[----:B------:R-:W-:-:S04]  /*2790*/  F2FP.F16.F32.PACK_AB R77, RZ, R77 ;  /* 0x0000004dff4d723e */ /* 0x000fc800000000ff */
[----:B------:R-:W-:-:S07]  /*27a0*/  PRMT R72, R77, 0x7610, R72 ;  /* 0x000076104d487816 */ /* 0x000fce0000000048 */
.L_x_1066:
[----:B------:R-:W-:Y:S05]  /*27b0*/  @!P3 BRA `(.L_x_1067) ;  /* 0x000000000028b947 */ /* 0x000fea0003800000 */
[----:B------:R-:W-:Y:S01]  /*27c0*/  @P0 FFMA.FTZ R76, R12, R83, R8 ;  /* 0x000000530c4c0223 */ /* 0x000fe20000010008 */
[----:B-----5:R-:W-:Y:S01]  /*27d0*/  HADD2.F32 R77, -RZ, R60.H1_H1 ;  /* 0x3000003cff4d7230 */ /* 0x020fe20000004100 */
        /* <DEDUP_REMOVED lines=8> */
.L_x_1067:
[----:B------:R-:W-:Y:S05]  /*2860*/  @!P3 BRA `(.L_x_1068) ;  /* 0x000000000028b947 */ /* 0x000fea0003800000 */
        /* <DEDUP_REMOVED lines=10> */
.L_x_1068:
        /* <DEDUP_REMOVED lines=11> */
.L_x_1069:
        /* <DEDUP_REMOVED lines=11> */
.L_x_1070:
        /* <DEDUP_REMOVED lines=11> */
.L_x_1071:
        /* <DEDUP_REMOVED lines=11> */
.L_x_1072:
[----:B------:R-:W-:Y:S05]  /*2bd0*/  @!P3 BRA `(.L_x_1057) ;  /* 0x0000000400c0b947 */ /* 0x000fea0003800000 */
[----:B------:R-:W-:Y:S01]  /*2be0*/  @P0 FFMA.FTZ R79, R88, R83, R8 ;  /* 0x00000053584f0223 */ /* 0x000fe20000010008 */
[----:B-----5:R-:W-:-:S03]  /*2bf0*/  HADD2.F32 R77, -RZ, R63.H1_H1 ;  /* 0x3000003fff4d7230 */ /* 0x020fc60000004100 */
[----:B------:R-:W-:-:S04]  /*2c00*/  @P0 FADD.FTZ R79, R86, -R79 ;  /* 0x8000004f564f0221 */ /* 0x000fc80000010000 */
[----:B------:R-:W-:Y:S01]  /*2c10*/  @P0 FFMA.FTZ R77, R0, R79, R77 ;  /* 0x0000004f004d0223 */ /* 0x000fe2000001004d */
[----:B------:R-:W-:-:S03]  /*2c20*/  ISETP.GE.U32.AND P0, PT, R92, RZ, PT ;  /* 0x000000ff5c00720c */ /* 0x000fc60003f06070 */
[----:B------:R-:W-:Y:S01]  /*2c30*/  FMUL.FTZ R77, R77, UR17 ;  /* 0x000000114d4d7c20 */ /* 0x000fe20008410000 */
[----:B------:R-:W-:-:S03]  /*2c40*/  ISETP.GE.U32.AND.EX P0, PT, R93, 0x1000000, PT, P0 ;  /* 0x010000005d00780c */ /* 0x000fc60003f06100 */
[----:B------:R-:W-:-:S05]  /*2c50*/  FMUL.FTZ R77, R77, UR16 ;  /* 0x000000104d4d7c20 */ /* 0x000fca0008410000 */
[----:B------:R-:W-:-:S04]  /*2c60*/  FSEL R77, R77, RZ, P0 ;  /* 0x000000ff4d4d7208 */ /* 0x000fc80000000000 */
[----:B------:R-:W-:-:S04]  /*2c70*/  F2FP.F16.F32.PACK_AB R77, RZ, R77 ;  /* 0x0000004dff4d723e */ /* 0x000fc800000000ff */
[----:B------:R-:W-:Y:S01]  /*2c80*/  PRMT R75, R75, 0x5410, R77 ;  /* 0x000054104b4b7816 */ /* 0x000fe2000000004d */
[----:B------:R-:W-:Y:S06]  /*2c90*/  BRA `(.L_x_1057) ;  /* 0x0000000400907947 */ /* 0x000fec0003800000 */
.L_x_1065:
[----:B------:R-:W-:Y:S01]  /*2ca0*/  ISETP.GT.AND P0, PT, R2, RZ, PT ;  /* 0x000000ff0200720c */ /* 0x000fe20003f04270 */
[----:B------:R-:W-:Y:S01]  /*2cb0*/  @P4 FFMA.FTZ R69, R3, R83, R8 ;  /* 0x0000005303454223 */ /* 0x000fe20000010008 */
[--C-:B-----5:R-:W-:Y:S02]  /*2cc0*/  HADD2.F32 R117, -RZ, R60.reuse.H0_H0 ;  /* 0x2000003cff757230 */ /* 0x120fe40000004100 */
[----:B------:R-:W-:Y:S02]  /*2cd0*/  HADD2.F32 R115, -RZ, R60.H1_H1 ;  /* 0x3000003cff737230 */ /* 0x000fe40000004100 */
[----:B------:R-:W-:Y:S01]  /*2ce0*/  @P4 FADD.FTZ R69, R10, -R69 ;  /* 0x800000450a454221 */ /* 0x000fe20000010000 */
[--C-:B------:R-:W-:Y:S02]  /*2cf0*/  HADD2.F32 R113, -RZ, R61.reuse.H0_H0 ;  /* 0x2000003dff717230 */ /* 0x100fe40000004100 */
[----:B------:R-:W-:Y:S02]  /*2d00*/  HADD2.F32 R111, -RZ, R61.H1_H1 ;  /* 0x3000003dff6f7230 */ /* 0x000fe40000004100 */
[----:B------:R-:W-:Y:S01]  /*2d10*/  @P4 FFMA.FTZ R117, R0, R69, R117 ;  /* 0x0000004500754223 */ /* 0x000fe20000010075 */
[----:B------:R-:W-:-:S02]  /*2d20*/  HADD2.F32 R109, -RZ, R62.H1_H1 ;  /* 0x3000003eff6d7230 */ /* 0x000fc40000004100 */
[--C-:B------:R-:W-:Y:S02]  /*2d30*/  HADD2.F32 R80, -RZ, R63.reuse.H0_H0 ;  /* 0x2000003fff507230 */ /* 0x100fe40000004100 */
[-CC-:B------:R-:W-:Y:S01]  /*2d40*/  @P0 FFMA.FTZ R68, R12, R83.reuse, R8.reuse ;  /* 0x000000530c440223 */ /* 0x180fe20000010008 */
[-CC-:B------:R-:W-:Y:S01]  /*2d50*/  @P0 FFMA.FTZ R71, R11, R83.reuse, R8.reuse ;  /* 0x000000530b470223 */ /* 0x180fe20000010008 */
[-CC-:B------:R-:W-:Y:S01]  /*2d60*/  @P0 FFMA.FTZ R76, R16, R83.reuse, R8.reuse ;  /* 0x00000053104c0223 */ /* 0x180fe20000010008 */
[-C--:B------:R-:W-:Y:S01]  /*2d70*/  @P0 FFMA.FTZ R69, R15, R83.reuse, R8 ;  /* 0x000000530f450223 */ /* 0x080fe20000010008 */
[----:B------:R-:W-:Y:S01]  /*2d80*/  @P0 FADD.FTZ R68, R9, -R68 ;  /* 0x8000004409440221 */ /* 0x000fe20000010000 */
[----:B------:R-:W-:Y:S01]  /*2d90*/  @P0 FADD.FTZ R70, R14, -R71 ;  /* 0x800000470e460221 */ /* 0x000fe20000010000 */
[----:B------:R-:W-:Y:S02]  /*2da0*/  HADD2.F32 R71, -RZ, R62.H0_H0 ;  /* 0x2000003eff477230 */ /* 0x000fe40000004100 */
[----:B------:R-:W-:Y:S01]  /*2db0*/  @P0 FADD.FTZ R76, R13, -R76 ;  /* 0x8000004c0d4c0221 */ /* 0x000fe20000010000 */
[----:B------:R-:W-:Y:S01]  /*2dc0*/  @P0 FFMA.FTZ R115, R0, R68, R115 ;  /* 0x0000004400730223 */ /* 0x000fe20000010073 */
[-CC-:B------:R-:W-:Y:S01]  /*2dd0*/  @P0 FFMA.FTZ R68, R84, R83.reuse, R8.reuse ;  /* 0x0000005354440223 */ /* 0x180fe20000010008 */
[----:B------:R-:W-:Y:S01]  /*2de0*/  @P0 FFMA.FTZ R113, R0, R70, R113 ;  /* 0x0000004600710223 */ /* 0x000fe20000010071 */
[-CC-:B------:R-:W-:Y:S01]  /*2df0*/  @P0 FFMA.FTZ R70, R85, R83.reuse, R8.reuse ;  /* 0x0000005355460223 */ /* 0x180fe20000010008 */
[----:B------:R-:W-:Y:S01]  /*2e00*/  @P0 FFMA.FTZ R119, R88, R83, R8 ;  /* 0x0000005358770223 */ /* 0x000fe20000010008 */
[----:B------:R-:W-:Y:S01]  /*2e10*/  @P0 FADD.FTZ R69, R18, -R69 ;  /* 0x8000004512450221 */ /* 0x000fe20000010000 */
[----:B------:R-:W-:Y:S01]  /*2e20*/  @P0 FADD.FTZ R68, R17, -R68 ;  /* 0x8000004411440221 */ /* 0x000fe20000010000 */
[----:B------:R-:W-:-:S02]  /*2e30*/  HADD2.F32 R77, -RZ, R63.H1_H1 ;  /* 0x3000003fff4d7230 */ /* 0x000fc40000004100 */
[----:B------:R-:W-:Y:S01]  /*2e40*/  @P0 FADD.FTZ R79, R19, -R70 ;  /* 0x80000046134f0221 */ /* 0x000fe20000010000 */
[----:B------:R-:W-:Y:S01]  /*2e50*/  @P0 FFMA.FTZ R111, R0, R76, R111 ;  /* 0x0000004c006f0223 */ /* 0x000fe2000001006f */
[----:B------:R-:W-:Y:S01]  /*2e60*/  @P0 FADD.FTZ R70, R86, -R119 ;  /* 0x8000007756460221 */ /* 0x000fe20000010000 */
[C---:B------:R-:W-:Y:S01]  /*2e70*/  @P0 FFMA.FTZ R71, R0.reuse, R69, R71 ;  /* 0x0000004500470223 */ /* 0x040fe20000010047 */
[C---:B------:R-:W-:Y:S01]  /*2e80*/  @P0 FFMA.FTZ R109, R0.reuse, R68, R109 ;  /* 0x00000044006d0223 */ /* 0x040fe2000001006d */
[C---:B------:R-:W-:Y:S01]  /*2e90*/  @P0 FFMA.FTZ R80, R0.reuse, R79, R80 ;  /* 0x0000004f00500223 */ /* 0x040fe20000010050 */
[----:B------:R-:W-:Y:S01]  /*2ea0*/  @P0 FFMA.FTZ R77, R0, R70, R77 ;  /* 0x00000046004d0223 */ /* 0x000fe2000001004d */
[----:B------:R-:W-:Y:S02]  /*2eb0*/  F2FP.F16.F32.PACK_AB R68, RZ, R117 ;  /* 0x00000075ff44723e */ /* 0x000fe400000000ff */
[----:B------:R-:W-:Y:S02]  /*2ec0*/  F2FP.F16.F32.PACK_AB R76, RZ, R115 ;  /* 0x00000073ff4c723e */ /* 0x000fe400000000ff */
[----:B------:R-:W-:-:S02]  /*2ed0*/  F2FP.F16.F32.PACK_AB R69, RZ, R113 ;  /* 0x00000071ff45723e */ /* 0x000fc400000000ff */
[----:B------:R-:W-:Y:S02]  /*2ee0*/  F2FP.F16.F32.PACK_AB R78, RZ, R111 ;  /* 0x0000006fff4e723e */ /* 0x000fe400000000ff */
[----:B------:R-:W-:Y:S02]  /*2ef0*/  F2FP.F16.F32.PACK_AB R79, RZ, R71 ;  /* 0x00000047ff4f723e */ /* 0x000fe400000000ff */
[----:B------:R-:W-:Y:S01]  /*2f00*/  F2FP.F16.F32.PACK_AB R70, RZ, R109 ;  /* 0x0000006dff46723e */ /* 0x000fe200000000ff */
[----:B------:R-:W-:Y:S06]  /*2f10*/  @!P3 BRA `(.L_x_1073) ;  /* 0x000000000018b947 */ /* 0x000fec0003800000 */
[----:B------:R-:W-:Y:S01]  /*2f20*/  FMUL.FTZ R117, R117, UR17 ;  /* 0x0000001175757c20 */ /* 0x000fe20008410000 */
[----:B------:R-:W-:-:S03]  /*2f30*/  LOP3.LUT P0, RZ, R92, 0xff, RZ, 0xc0, !PT ;  /* 0x000000ff5cff7812 */ /* 0x000fc6000780c0ff */
[----:B------:R-:W-:-:S05]  /*2f40*/  FMUL.FTZ R117, R117, UR16 ;  /* 0x0000001075757c20 */ /* 0x000fca0008410000 */
[----:B------:R-:W-:-:S04]  /*2f50*/  FSEL R117, R117, RZ, P0 ;  /* 0x000000ff75757208 */ /* 0x000fc80000000000 */
[----:B------:R-:W-:-:S04]  /*2f60*/  F2FP.F16.F32.PACK_AB R117, RZ, R117 ;  /* 0x00000075ff75723e */ /* 0x000fc800000000ff */
[----:B------:R-:W-:-:S07]  /*2f70*/  PRMT R72, R117, 0x7610, R72 ;  /* 0x0000761075487816 */ /* 0x000fce0000000048 */
.L_x_1073:
[----:B------:R-:W-:Y:S05]  /*2f80*/  @!P3 BRA `(.L_x_1074) ;  /* 0x000000000018b947 */ /* 0x000fea0003800000 */
[----:B------:R-:W-:Y:S01]  /*2f90*/  FMUL.FTZ R115, R115, UR17 ;  /* 0x0000001173737c20 */ /* 0x000fe20008410000 */
[----:B------:R-:W-:-:S03]  /*2fa0*/  LOP3.LUT P0, RZ, R92, 0xff00, RZ, 0xc0, !PT ;  /* 0x0000ff005cff7812 */ /* 0x000fc6000780c0ff */
[----:B------:R-:W-:-:S05]  /*2fb0*/  FMUL.FTZ R115, R115, UR16 ;  /* 0x0000001073737c20 */ /* 0x000fca0008410000 */
[----:B------:R-:W-:-:S04]  /*2fc0*/  FSEL R115, R115, RZ, P0 ;  /* 0x000000ff73737208 */ /* 0x000fc80000000000 */
[----:B------:R-:W-:-:S04]  /*2fd0*/  F2FP.F16.F32.PACK_AB R115, RZ, R115 ;  /* 0x00000073ff73723e */ /* 0x000fc800000000ff */
[----:B------:R-:W-:-:S07]  /*2fe0*/  PRMT R72, R72, 0x5410, R115 ;  /* 0x0000541048487816 */ /* 0x000fce0000000073 */
.L_x_1074:
[----:B------:R-:W-:Y:S05]  /*2ff0*/  @!P3 BRA `(.L_x_1075) ;  /* 0x000000000018b947 */ /* 0x000fea0003800000 */
[----:B------:R-:W-:Y:S01]  /*3000*/  FMUL.FTZ R113, R113, UR17 ;  /* 0x0000001171717c20 */ /* 0x000fe20008410000 */
[----:B------:R-:W-:-:S03]  /*3010*/  LOP3.LUT P0, RZ, R92, 0xff0000, RZ, 0xc0, !PT ;  /* 0x00ff00005cff7812 */ /* 0x000fc6000780c0ff */
[----:B------:R-:W-:-:S05]  /*3020*/  FMUL.FTZ R113, R113, UR16 ;  /* 0x0000001071717c20 */ /* 0x000fca0008410000 */
[----:B------:R-:W-:-:S04]  /*3030*/  FSEL R113, R113, RZ, P0 ;  /* 0x000000ff71717208 */ /* 0x000fc80000000000 */
[----:B------:R-:W-:-:S04]  /*3040*/  F2FP.F16.F32.PACK_AB R113, RZ, R113 ;  /* 0x00000071ff71723e */ /* 0x000fc800000000ff */
[----:B------:R-:W-:-:S07]  /*3050*/  PRMT R73, R113, 0x7610, R73 ;  /* 0x0000761071497816 */ /* 0x000fce0000000049 */
.L_x_1075:
[----:B------:R-:W-:Y:S05]  /*3060*/  @!P3 BRA `(.L_x_1076) ;  /* 0x000000000018b947 */ /* 0x000fea0003800000 */
[----:B------:R-:W-:Y:S01]  /*3070*/  FMUL.FTZ R111, R111, UR17 ;  /* 0x000000116f6f7c20 */ /* 0x000fe20008410000 */
[----:B------:R-:W-:-:S03]  /*3080*/  LOP3.LUT P0, RZ, R92, 0xff000000, RZ, 0xc0, !PT ;  /* 0xff0000005cff7812 */ /* 0x000fc6000780c0ff */
[----:B------:R-:W-:-:S05]  /*3090*/  FMUL.FTZ R111, R111, UR16 ;  /* 0x000000106f6f7c20 */ /* 0x000fca0008410000 */
[----:B------:R-:W-:-:S04]  /*30a0*/  FSEL R111, R111, RZ, P0 ;  /* 0x000000ff6f6f7208 */ /* 0x000fc80000000000 */
[----:B------:R-:W-:-:S04]  /*30b0*/  F2FP.F16.F32.PACK_AB R111, RZ, R111 ;  /* 0x0000006fff6f723e */ /* 0x000fc800000000ff */
[----:B------:R-:W-:-:S07]  /*30c0*/  PRMT R73, R73, 0x5410, R111 ;  /* 0x0000541049497816 */ /* 0x000fce000000006f */
.L_x_1076:
[----:B------:R-:W-:Y:S05]  /*30d0*/  @!P3 BRA `(.L_x_1077) ;  /* 0x000000000018b947 */ /* 0x000fea0003800000 */
[----:B------:R-:W-:Y:S01]  /*30e0*/  FMUL.FTZ R71, R71, UR17 ;  /* 0x0000001147477c20 */ /* 0x000fe20008410000 */
[----:B------:R-:W-:-:S03]  /*30f0*/  LOP3.LUT P0, RZ, R93, 0xff, RZ, 0xc0, !PT ;  /* 0x000000ff5dff7812 */ /* 0x000fc6000780c0ff */
[----:B------:R-:W-:-:S05]  /*3100*/  FMUL.FTZ R71, R71, UR16 ;  /* 0x0000001047477c20 */ /* 0x000fca0008410000 */
[----:B------:R-:W-:-:S04]  /*3110*/  FSEL R71, R71, RZ, P0 ;  /* 0x000000ff47477208 */ /* 0x000fc80000000000 */
[----:B------:R-:W-:-:S04]  /*3120*/  F2FP.F16.F32.PACK_AB R71, RZ, R71 ;  /* 0x00000047ff47723e */ /* 0x000fc800000000ff */
[----:B------:R-:W-:-:S07]  /*3130*/  PRMT R74, R71, 0x7610, R74 ;  /* 0x00007610474a7816 */ /* 0x000fce000000004a */
.L_x_1077:
[----:B------:R-:W-:Y:S05]  /*3140*/  @!P3 BRA `(.L_x_1078) ;  /* 0x000000000018b947 */ /* 0x000fea0003800000 */
[----:B------:R-:W-:Y:S01]  /*3150*/  FMUL.FTZ R109, R109, UR17 ;  /* 0x000000116d6d7c20 */ /* 0x000fe20008410000 */
[----:B------:R-:W-:-:S03]  /*3160*/  LOP3.LUT P0, RZ, R93, 0xff00, RZ, 0xc0, !PT ;  /* 0x0000ff005dff7812 */ /* 0x000fc6000780c0ff */
[----:B------:R-:W-:-:S05]  /*3170*/  FMUL.FTZ R109, R109, UR16 ;  /* 0x000000106d6d7c20 */ /* 0x000fca0008410000 */
[----:B------:R-:W-:-:S04]  /*3180*/  FSEL R109, R109, RZ, P0 ;  /* 0x000000ff6d6d7208 */ /* 0x000fc80000000000 */
[----:B------:R-:W-:-:S04]  /*3190*/  F2FP.F16.F32.PACK_AB R109, RZ, R109 ;  /* 0x0000006dff6d723e */ /* 0x000fc800000000ff */
[----:B------:R-:W-:-:S07]  /*31a0*/  PRMT R74, R74, 0x5410, R109 ;  /* 0x000054104a4a7816 */ /* 0x000fce000000006d */
.L_x_1078:
[----:B------:R-:W-:Y:S05]  /*31b0*/  @!P3 BRA `(.L_x_1079) ;  /* 0x000000000018b947 */ /* 0x000fea0003800000 */
[----:B------:R-:W-:Y:S01]  /*31c0*/  FMUL.FTZ R71, R80, UR17 ;  /* 0x0000001150477c20 */ /* 0x000fe20008410000 */
[----:B------:R-:W-:-:S03]  /*31d0*/  LOP3.LUT P0, RZ, R93, 0xff0000, RZ, 0xc0, !PT ;  /* 0x00ff00005dff7812 */ /* 0x000fc6000780c0ff */
[----:B------:R-:W-:-:S05]  /*31e0*/  FMUL.FTZ R71, R71, UR16 ;  /* 0x0000001047477c20 */ /* 0x000fca0008410000 */
[----:B------:R-:W-:-:S04]  /*31f0*/  FSEL R71, R71, RZ, P0 ;  /* 0x000000ff47477208 */ /* 0x000fc80000000000 */
[----:B------:R-:W-:-:S04]  /*3200*/  F2FP.F16.F32.PACK_AB R71, RZ, R71 ;  /* 0x00000047ff47723e */ /* 0x000fc800000000ff */
[----:B------:R-:W-:-:S07]  /*3210*/  PRMT R75, R71, 0x7610, R75 ;  /* 0x00007610474b7816 */ /* 0x000fce000000004b */
.L_x_1079:
[----:B------:R-:W-:Y:S02]  /*3220*/  F2FP.F16.F32.PACK_AB R71, R77, R80 ;  /* 0x000000504d47723e */ /* 0x000fe400000000ff */
        /* <DEDUP_REMOVED lines=9> */
[----:B------:R-:W-:-:S04]  /*32c0*/  F2FP.F16.F32.PACK_AB R77, RZ, R77 ;  /* 0x0000004dff4d723e */ /* 0x000fc800000000ff */
[----:B------:R-:W-:-:S07]  /*32d0*/  PRMT R75, R75, 0x5410, R77 ;  /* 0x000054104b4b7816 */ /* 0x000fce000000004d */
.L_x_1057:
        /* <DEDUP_REMOVED lines=10> */
.L_x_1047:
[----:B------:R-:W-:Y:S05]  /*3380*/  BSYNC.RECONVERGENT B0 ;  /* 0x0000000000007941 */ /* 0x000fea0003800200 */
.L_x_1046:
        /* <DEDUP_REMOVED lines=10> */
[----:B0----5:R-:W-:Y:S02]  /*3430*/  HADD2.F32 R76, -RZ, R64.H1_H1 ;  /* 0x30000040ff4c7230 */ /* 0x021fe40000004100 */
[----:B------:R-:W-:Y:S02]  /*3440*/  HADD2.F32 R71, -RZ, R65.H1_H1 ;  /* 0x30000041ff477230 */ /* 0x000fe40000004100 */
[----:B------:R-:W-:-:S08]  /*3450*/  HADD2.F32 R70, -RZ, R66.H1_H1 ;  /* 0x30000042ff467230 */ /* 0x000fd00000004100 */
        /* <DEDUP_REMOVED lines=8> */
[----:B------:R-:W-:Y:S02]  /*34e0*/  HADD2.F32 R83, -RZ, R64.H0_H0 ;  /* 0x20000040ff537230 */ /* 0x000fe40000004100 */
[----:B------:R-:W-:Y:S01]  /*34f0*/  @P4 FADD.FTZ R77, R89, -R2 ;  /* 0x80000002594d4221 */ /* 0x000fe20000010000 */
[----:B------:R-:W-:-:S02]  /*3500*/  HADD2.F32 R8, -RZ, R65.H0_H0 ;  /* 0x20000041ff087230 */ /* 0x000fc40000004100 */
[----:B------:R-:W-:Y:S01]  /*3510*/  @P4 FADD.FTZ R69, R94, -R69 ;  /* 0x800000455e454221 */ /* 0x000fe20000010000 */
        /* <DEDUP_REMOVED lines=8> */
[----:B------:R-:W-:-:S02]  /*35a0*/  HADD2.F32 R79, -RZ, R66.H0_H0 ;  /* 0x20000042ff4f7230 */ /* 0x000fc40000004100 */
[----:B------:R-:W-:Y:S01]  /*35b0*/  @P4 FADD.FTZ R68, R106, -R113 ;  /* 0x800000716a444221 */ /* 0x000fe20000010000 */
[----:B------:R-:W-:Y:S02]  /*35c0*/  HADD2.F32 R2, -RZ, R67.H0_H0 ;  /* 0x20000043ff027230 */ /* 0x000fe40000004100 */
[----:B------:R-:W-:Y:S01]  /*35d0*/  @P4 FADD.FTZ R109, R102, -R109 ;  /* 0x8000006d666d4221 */ /* 0x000fe20000010000 */
[----:B------:R-:W-:Y:S01]  /*35e0*/  @P4 FADD.FTZ R111, R103, -R80 ;  /* 0x80000050676f4221 */ /* 0x000fe20000010000 */
[C---:B------:R-:W-:Y:S01]  /*35f0*/  @P4 FFMA.FTZ R70, R0.reuse, R69, R70 ;  /* 0x0000004500464223 */ /* 0x040fe20000010046 */
[C---:B------:R-:W-:Y:S01]  /*3600*/  @P4 FFMA.FTZ R77, R0.reuse, R68, R77 ;  /* 0x00000044004d4223 */ /* 0x040fe2000001004d */
[C---:B------:R-:W-:Y:S01]  /*3610*/  @P4 FFMA.FTZ R79, R0.reuse, R109, R79 ;  /* 0x0000006d004f4223 */ /* 0x040fe2000001004f */
[----:B------:R-:W-:Y:S01]  /*3620*/  @P4 FFMA.FTZ R2, R0, R111, R2 ;  /* 0x0000006f00024223 */ /* 0x000fe20000010002 */
[----:B------:R-:W-:Y:S02]  /*3630*/  F2FP.F16.F32.PACK_AB R68, R76, R83 ;  /* 0x000000534c44723e */ /* 0x000fe400000000ff */
[----:B------:R-:W-:Y:S01]  /*3640*/  F2FP.F16.F32.PACK_AB R69, R71, R8 ;  /* 0x000000084745723e */ /* 0x000fe200000000ff */
[----:B------:R-:W-:Y:S06]  /*3650*/  @!P3 BRA `(.L_x_1084) ;  /* 0x000000000018b947 */ /* 0x000fec0003800000 */
[----:B------:R-:W-:Y:S01]  /*3660*/  FMUL.FTZ R83, R83, UR17 ;  /* 0x0000001153537c20 */ /* 0x000fe20008410000 */
[----:B------:R-:W-:-:S03]  /*3670*/  LOP3.LUT P4, RZ, R90, 0xff, RZ, 0xc0, !PT ;  /* 0x000000ff5aff7812 */ /* 0x000fc6000788c0ff */
[----:B------:R-:W-:-:S05]  /*3680*/  FMUL.FTZ R83, R83, UR16 ;  /* 0x0000001053537c20 */ /* 0x000fca0008410000 */
[----:B------:R-:W-:-:S04]  /*3690*/  FSEL R83, R83, RZ, P4 ;  /* 0x000000ff53537208 */ /* 0x000fc80002000000 */
[----:B------:R-:W-:-:S04]  /*36a0*/  F2FP.F16.F32.PACK_AB R83, RZ, R83 ;  /* 0x00000053ff53723e */ /* 0x000fc800000000ff */
[----:B------:R-:W-:-:S07]  /*36b0*/  PRMT R72, R83, 0x7610, R72 ;  /* 0x0000761053487816 */ /* 0x000fce0000000048 */
.L_x_1084:
[----:B------:R-:W-:Y:S05]  /*36c0*/  @!P3 BRA `(.L_x_1085) ;  /* 0x000000000018b947 */ /* 0x000fea0003800000 */
[----:B------:R-:W-:Y:S01]  /*36d0*/  FMUL.FTZ R76, R76, UR17 ;  /* 0x000000114c4c7c20 */ /* 0x000fe20008410000 */
[----:B------:R-:W-:-:S03]  /*36e0*/  LOP3.LUT P4, RZ, R90, 0xff00, RZ, 0xc0, !PT ;  /* 0x0000ff005aff7812 */ /* 0x000fc6000788c0ff */
[----:B------:R-:W-:-:S05]  /*36f0*/  FMUL.FTZ R76, R76, UR16 ;  /* 0x000000104c4c7c20 */ /* 0x000fca0008410000 */
[----:B------:R-:W-:-:S04]  /*3700*/  FSEL R76, R76, RZ, P4 ;  /* 0x000000ff4c4c7208 */ /* 0x000fc80002000000 */
[----:B------:R-:W-:-:S04]  /*3710*/  F2FP.F16.F32.PACK_AB R76, RZ, R76 ;  /* 0x0000004cff4c723e */ /* 0x000fc800000000ff */
[----:B------:R-:W-:-:S07]  /*3720*/  PRMT R72, R72, 0x5410, R76 ;  /* 0x0000541048487816 */ /* 0x000fce000000004c */
.L_x_1085:
[----:B------:R-:W-:Y:S05]  /*3730*/  @!P3 BRA `(.L_x_1086) ;  /* 0x000000000018b947 */ /* 0x000fea0003800000 */
[----:B------:R-:W-:Y:S01]  /*3740*/  FMUL.FTZ R8, R8, UR17 ;  /* 0x0000001108087c20 */ /* 0x000fe20008410000 */
[----:B------:R-:W-:-:S03]  /*3750*/  LOP3.LUT P4, RZ, R90, 0xff0000, RZ, 0xc0, !PT ;  /* 0x00ff00005aff7812 */ /* 0x000fc6000788c0ff */
[----:B------:R-:W-:-:S05]  /*3760*/  FMUL.FTZ R8, R8, UR16 ;  /* 0x0000001008087c20 */ /* 0x000fca0008410000 */
[----:B------:R-:W-:-:S04]  /*3770*/  FSEL R8, R8, RZ, P4 ;  /* 0x000000ff08087208 */ /* 0x000fc80002000000 */
[----:B------:R-:W-:-:S04]  /*3780*/  F2FP.F16.F32.PACK_AB R8, RZ, R8 ;  /* 0x00000008ff08723e */ /* 0x000fc800000000ff */
[----:B------:R-:W-:-:S07]  /*3790*/  PRMT R73, R8, 0x7610, R73 ;  /* 0x0000761008497816 */ /* 0x000fce0000000049 */
.L_x_1086:
[----:B------:R-:W-:Y:S05]  /*37a0*/  @!P3 BRA `(.L_x_1087) ;  /* 0x000000000018b947 */ /* 0x000fea0003800000 */
[----:B------:R-:W-:Y:S01]  /*37b0*/  FMUL.FTZ R71, R71, UR17 ;  /* 0x0000001147477c20 */ /* 0x000fe20008410000 */
[----:B------:R-:W-:-:S03]  /*37c0*/  LOP3.LUT P4, RZ, R90, 0xff000000, RZ, 0xc0, !PT ;  /* 0xff0000005aff7812 */ /* 0x000fc6000788c0ff */
[----:B------:R-:W-:-:S05]  /*37d0*/  FMUL.FTZ R71, R71, UR16 ;  /* 0x0000001047477c20 */ /* 0x000fca0008410000 */
[----:B------:R-:W-:-:S04]  /*37e0*/  FSEL R71, R71, RZ, P4 ;  /* 0x000000ff47477208 */ /* 0x000fc80002000000 */
[----:B------:R-:W-:-:S04]  /*37f0*/  F2FP.F16.F32.PACK_AB R71, RZ, R71 ;  /* 0x00000047ff47723e */ /* 0x000fc800000000ff */
[----:B------:R-:W-:-:S07]  /*3800*/  PRMT R73, R73, 0x5410, R71 ;  /* 0x0000541049497816 */ /* 0x000fce0000000047 */
.L_x_1087:
[----:B------:R-:W-:Y:S05]  /*3810*/  @!P3 BRA `(.L_x_1088) ;  /* 0x000000000018b947 */ /* 0x000fea0003800000 */
[----:B------:R-:W-:Y:S01]  /*3820*/  FMUL.FTZ R0, R79, UR17 ;  /* 0x000000114f007c20 */ /* 0x000fe20008410000 */
[----:B------:R-:W-:-:S03]  /*3830*/  LOP3.LUT P4, RZ, R91, 0xff, RZ, 0xc0, !PT ;  /* 0x000000ff5bff7812 */ /* 0x000fc6000788c0ff */
[----:B------:R-:W-:-:S05]  /*3840*/  FMUL.FTZ R0, R0, UR16 ;  /* 0x0000001000007c20 */ /* 0x000fca0008410000 */
[----:B------:R-:W-:-:S04]  /*3850*/  FSEL R0, R0, RZ, P4 ;  /* 0x000000ff00007208 */ /* 0x000fc80002000000 */
[----:B------:R-:W-:-:S04]  /*3860*/  F2FP.F16.F32.PACK_AB R0, RZ, R0 ;  /* 0x00000000ff00723e */ /* 0x000fc800000000ff */
[----:B------:R-:W-:-:S07]  /*3870*/  PRMT R74, R0, 0x7610, R74 ;  /* 0x00007610004a7816 */ /* 0x000fce000000004a */
.L_x_1088:
[----:B------:R-:W-:Y:S05]  /*3880*/  @!P3 BRA `(.L_x_1089) ;  /* 0x000000000018b947 */ /* 0x000fea0003800000 */
[----:B------:R-:W-:Y:S01]  /*3890*/  FMUL.FTZ R0, R70, UR17 ;  /* 0x0000001146007c20 */ /* 0x000fe20008410000 */
[----:B------:R-:W-:-:S03]  /*38a0*/  LOP3.LUT P4, RZ, R91, 0xff00, RZ, 0xc0, !PT ;  /* 0x0000ff005bff7812 */ /* 0x000fc6000788c0ff */
[----:B------:R-:W-:-:S05]  /*38b0*/  FMUL.FTZ R0, R0, UR16 ;  /* 0x0000001000007c20 */ /* 0x000fca0008410000 */
[----:B------:R-:W-:-:S04]  /*38c0*/  FSEL R0, R0, RZ, P4 ;  /* 0x000000ff00007208 */ /* 0x000fc80002000000 */
[----:B------:R-:W-:-:S04]  /*38d0*/  F2FP.F16.F32.PACK_AB R0, RZ, R0 ;  /* 0x00000000ff00723e */ /* 0x000fc800000000ff */
[----:B------:R-:W-:-:S07]  /*38e0*/  PRMT R74, R74, 0x5410, R0 ;  /* 0x000054104a4a7816 */ /* 0x000fce0000000000 */
.L_x_1089:
[----:B------:R-:W-:Y:S05]  /*38f0*/  @!P3 BRA `(.L_x_1090) ;  /* 0x000000000018b947 */ /* 0x000fea0003800000 */
[----:B------:R-:W-:Y:S01]  /*3900*/  FMUL.FTZ R0, R2, UR17 ;  /* 0x0000001102007c20 */ /* 0x000fe20008410000 */
[----:B------:R-:W-:-:S03]  /*3910*/  LOP3.LUT P4, RZ, R91, 0xff0000, RZ, 0xc0, !PT ;  /* 0x00ff00005bff7812 */ /* 0x000fc6000788c0ff */
[----:B------:R-:W-:-:S05]  /*3920*/  FMUL.FTZ R0, R0, UR16 ;  /* 0x0000001000007c20 */ /* 0x000fca0008410000 */
[----:B------:R-:W-:-:S04]  /*3930*/  FSEL R0, R0, RZ, P4 ;  /* 0x000000ff00007208 */ /* 0x000fc80002000000 */
[----:B------:R-:W-:-:S04]  /*3940*/  F2FP.F16.F32.PACK_AB R0, RZ, R0 ;  /* 0x00000000ff00723e */ /* 0x000fc800000000ff */
[----:B------:R-:W-:-:S07]  /*3950*/  PRMT R75, R0, 0x7610, R75 ;  /* 0x00007610004b7816 */ /* 0x000fce000000004b */
.L_x_1090:
[----:B------:R-:W-:Y:S02]  /*3960*/  F2FP.F16.F32.PACK_AB R70, R70, R79 ;  /* 0x0000004f4646723e */ /* 0x000fe400000000ff */
[----:B------:R-:W-:Y:S01]  /*3970*/  F2FP.F16.F32.PACK_AB R71, R77, R2 ;  /* 0x000000024d47723e */ /* 0x000fe200000000ff */
[----:B------:R-:W-:Y:S06]  /*3980*/  @!P3 BRA `(.L_x_1091) ;  /* 0x00000010009cb947 */ /* 0x000fec0003800000 */
[----:B------:R-:W-:Y:S01]  /*3990*/  FMUL.FTZ R77, R77, UR17 ;  /* 0x000000114d4d7c20 */ /* 0x000fe20008410000 */
[----:B------:R-:W-:-:S03]  /*39a0*/  ISETP.GE.U32.AND P4, PT, R90, RZ, PT ;  /* 0x000000ff5a00720c */ /* 0x000fc60003f86070 */
[----:B------:R-:W-:Y:S01]  /*39b0*/  FMUL.FTZ R77, R77, UR16 ;  /* 0x000000104d4d7c20 */ /* 0x000fe20008410000 */
[----:B------:R-:W-:-:S04]  /*39c0*/  ISETP.GE.U32.AND.EX P4, PT, R91, 0x1000000, PT, P4 ;  /* 0x010000005b00780c */ /* 0x000fc80003f86140 */
[----:B------:R-:W-:-:S04]  /*39d0*/  FSEL R77, R77, RZ, P4 ;  /* 0x000000ff4d4d7208 */ /* 0x000fc80002000000 */
[----:B------:R-:W-:-:S04]  /*39e0*/  F2FP.F16.F32.PACK_AB R77, RZ, R77 ;  /* 0x0000004dff4d723e */ /* 0x000fc800000000ff */
[----:B------:R-:W-:Y:S01]  /*39f0*/  PRMT R75, R75, 0x5410, R77 ;  /* 0x000054104b4b7816 */ /* 0x000fe2000000004d */
[----:B------:R-:W-:Y:S06]  /*3a00*/  BRA `(.L_x_1091) ;  /* 0x00000010007c7947 */ /* 0x000fec0003800000 */
.L_x_1083:
[----:B------:R-:W-:Y:S01]  /*3a10*/  ISETP.GT.AND P4, PT, R2, RZ, PT ;  /* 0x000000ff0200720c */ /* 0x000fe20003f84270 */
[----:B------:R-:W-:-:S12]  /*3a20*/  @!P3 BRA `(.L_x_1092) ;  /* 0x000000000028b947 */ /* 0x000fd80003800000 */
[----:B0-----:R-:W-:Y:S01]  /*3a30*/  @P4 FFMA.FTZ R79, R87, R83, R8 ;  /* 0x00000053574f4223 */ /* 0x001fe20000010008 */
        /* <DEDUP_REMOVED lines=9> */
.L_x_1092:
[----:B------:R-:W-:Y:S05]  /*3ad0*/  @!P3 BRA `(.L_x_1093) ;  /* 0x000000000028b947 */ /* 0x000fea0003800000 */
[----:B------:R-:W-:Y:S01]  /*3ae0*/  @P4 FFMA.FTZ R2, R96, R83, R8 ;  /* 0x0000005360024223 */ /* 0x000fe20000010008 */
[----:B0----5:R-:W-:Y:S01]  /*3af0*/  HADD2.F32 R77, -RZ, R64.H1_H1 ;  /* 0x30000040ff4d7230 */ /* 0x021fe20000004100 */
        /* <DEDUP_REMOVED lines=8> */
.L_x_1093:
[----:B------:R-:W-:Y:S05]  /*3b80*/  @!P3 BRA `(.L_x_1094) ;  /* 0x000000000028b947 */ /* 0x000fea0003800000 */
        /* <DEDUP_REMOVED lines=10> */
.L_x_1094:
        /* <DEDUP_REMOVED lines=11> */
.L_x_1095:
        /* <DEDUP_REMOVED lines=11> */
.L_x_1096:
        /* <DEDUP_REMOVED lines=11> */
.L_x_1097:
[----:B------:R-:W-:Y:S05]  /*3e40*/  @!P3 BRA `(.L_x_1098) ;  /* 0x000000000028b947 */ /* 0x000fea0003800000 */
[----:B------:R-:W-:Y:S01]  /*3e50*/  @P4 FFMA.FTZ R2, R105, R83, R8 ;  /* 0x0000005369024223 */ /* 0x000fe20000010008 */
[----:B0----5:R-:W-:Y:S01]  /*3e60*/  HADD2.F32 R77, -RZ, R67.H0_H0 ;  /* 0x20000043ff4d7230 */ /* 0x021fe20000004100 */
        /* <DEDUP_REMOVED lines=8> */
.L_x_1098:
[----:B------:R-:W-:Y:S05]  /*3ef0*/  @!P3 BRA `(.L_x_1091) ;  /* 0x0000000c0040b947 */ /* 0x000fea0003800000 */
[----:B------:R-:W-:Y:S01]  /*3f00*/  @P4 FFMA.FTZ R83, R108, R83, R8 ;  /* 0x000000536c534223 */ /* 0x000fe20000010008 */
[----:B0----5:R-:W-:-:S03]  /*3f10*/  HADD2.F32 R77, -RZ, R67.H1_H1 ;  /* 0x30000043ff4d7230 */ /* 0x021fc60000004100 */
        /* <DEDUP_REMOVED lines=10> */
.L_x_1082:
        /* <DEDUP_REMOVED lines=38> */
.L_x_1100:
[----:B------:R-:W-:Y:S05]  /*4220*/  @!P3 BRA `(.L_x_1101) ;  /* 0x000000000018b947 */ /* 0x000fea0003800000 */
[----:B------:R-:W-:Y:S01]  /*4230*/  FMUL.FTZ R68, R78, UR17 ;  /* 0x000000114e447c20 */ /* 0x000fe20008410000 */
[----:B-----5:R-:W-:-:S03]  /*4240*/  LOP3.LUT P5, RZ, R90, 0xff00, RZ, 0xc0, !PT ;  /* 0x0000ff005aff7812 */ /* 0x020fc600078ac0ff */
[----:B------:R-:W-:-:S05]  /*4250*/  FMUL.FTZ R68, R68, UR16 ;  /* 0x0000001044447c20 */ /* 0x000fca0008410000 */
[----:B------:R-:W-:-:S04]  /*4260*/  FSEL R68, R68, RZ, P5 ;  /* 0x000000ff44447208 */ /* 0x000fc80002800000 */
[----:B------:R-:W-:-:S04]  /*4270*/  F2FP.F16.F32.PACK_AB R68, RZ, R68 ;  /* 0x00000044ff44723e */ /* 0x000fc800000000ff */
[----:B------:R-:W-:-:S07]  /*4280*/  PRMT R72, R72, 0x5410, R68 ;  /* 0x0000541048487816 */ /* 0x000fce0000000044 */
.L_x_1101:
[----:B------:R-:W-:Y:S02]  /*4290*/  F2FP.F16.F32.PACK_AB R68, R78, R69 ;  /* 0x000000454e44723e */ /* 0x000fe400000000ff */
        /* <DEDUP_REMOVED lines=9> */
.L_x_1102:
[----:B------:R-:W-:Y:S05]  /*4330*/  @!P3 BRA `(.L_x_1103) ;  /* 0x000000000018b947 */ /* 0x000fea0003800000 */
[----:B------:R-:W-:Y:S01]  /*4340*/  FMUL.FTZ R69, R76, UR17 ;  /* 0x000000114c457c20 */ /* 0x000fe20008410000 */
[----:B-----5:R-:W-:-:S03]  /*4350*/  LOP3.LUT P5, RZ, R90, 0xff000000, RZ, 0xc0, !PT ;  /* 0xff0000005aff7812 */ /* 0x020fc600078ac0ff */
[----:B------:R-:W-:-:S05]  /*4360*/  FMUL.FTZ R69, R69, UR16 ;  /* 0x0000001045457c20 */ /* 0x000fca0008410000 */
[----:B------:R-:W-:-:S04]  /*4370*/  FSEL R69, R69, RZ, P5 ;  /* 0x000000ff45457208 */ /* 0x000fc80002800000 */
[----:B------:R-:W-:-:S04]  /*4380*/  F2FP.F16.F32.PACK_AB R69, RZ, R69 ;  /* 0x00000045ff45723e */ /* 0x000fc800000000ff */
[----:B------:R-:W-:-:S07]  /*4390*/  PRMT R73, R73, 0x5410, R69 ;  /* 0x0000541049497816 */ /* 0x000fce0000000045 */
.L_x_1103:
[----:B------:R-:W-:Y:S02]  /*43a0*/  F2FP.F16.F32.PACK_AB R69, R76, R71 ;  /* 0x000000474c45723e */ /* 0x000fe400000000ff */
        /* <DEDUP_REMOVED lines=11> */
.L_x_1104:
[----:B------:R-:W-:Y:S05]  /*4460*/  @!P3 BRA `(.L_x_1105) ;  /* 0x000000000018b947 */ /* 0x000fea0003800000 */
[----:B------:R-:W-:Y:S01]  /*4470*/  FMUL.FTZ R0, R71, UR17 ;  /* 0x0000001147007c20 */ /* 0x000fe20008410000 */
[----:B-----5:R-:W-:-:S03]  /*4480*/  LOP3.LUT P4, RZ, R91, 0xff00, RZ, 0xc0, !PT ;  /* 0x0000ff005bff7812 */ /* 0x020fc6000788c0ff */
[----:B------:R-:W-:-:S05]  /*4490*/  FMUL.FTZ R0, R0, UR16 ;  /* 0x0000001000007c20 */ /* 0x000fca0008410000 */
[----:B------:R-:W-:-:S04]  /*44a0*/  FSEL R0, R0, RZ, P4 ;  /* 0x000000ff00007208 */ /* 0x000fc80002000000 */
[----:B------:R-:W-:-:S04]  /*44b0*/  F2FP.F16.F32.PACK_AB R0, RZ, R0 ;  /* 0x00000000ff00723e */ /* 0x000fc800000000ff */
[----:B------:R-:W-:-:S07]  /*44c0*/  PRMT R74, R74, 0x5410, R0 ;  /* 0x000054104a4a7816 */ /* 0x000fce0000000000 */
.L_x_1105:
[----:B------:R-:W-:Y:S05]  /*44d0*/  @!P3 BRA `(.L_x_1106) ;  /* 0x000000000018b947 */ /* 0x000fea0003800000 */
[----:B------:R-:W-:Y:S01]  /*44e0*/  FMUL.FTZ R0, R2, UR17 ;  /* 0x0000001102007c20 */ /* 0x000fe20008410000 */
[----:B-----5:R-:W-:-:S03]  /*44f0*/  LOP3.LUT P4, RZ, R91, 0xff0000, RZ, 0xc0, !PT ;  /* 0x00ff00005bff7812 */ /* 0x020fc6000788c0ff */
[----:B------:R-:W-:-:S05]  /*4500*/  FMUL.FTZ R0, R0, UR16 ;  /* 0x0000001000007c20 */ /* 0x000fca0008410000 */
[----:B------:R-:W-:-:S04]  /*4510*/  FSEL R0, R0, RZ, P4 ;  /* 0x000000ff00007208 */ /* 0x000fc80002000000 */
[----:B------:R-:W-:-:S04]  /*4520*/  F2FP.F16.F32.PACK_AB R0, RZ, R0 ;  /* 0x00000000ff00723e */ /* 0x000fc800000000ff */
[----:B------:R-:W-:-:S07]  /*4530*/  PRMT R75, R0, 0x7610, R75 ;  /* 0x00007610004b7816 */ /* 0x000fce000000004b */
.L_x_1106:
[----:B------:R-:W-:Y:S02]  /*4540*/  F2FP.F16.F32.PACK_AB R70, R71, R8 ;  /* 0x000000084746723e */ /* 0x000fe400000000ff */
[----:B------:R-:W-:Y:S01]  /*4550*/  F2FP.F16.F32.PACK_AB R71, R77, R2 ;  /* 0x000000024d47723e */ /* 0x000fe200000000ff */
        /* <DEDUP_REMOVED lines=9> */
.L_x_1099:
        /* <DEDUP_REMOVED lines=12> */
.L_x_1107:
        /* <DEDUP_REMOVED lines=12> */
.L_x_1108:
        /* <DEDUP_REMOVED lines=12> */
.L_x_1109:
        /* <DEDUP_REMOVED lines=12> */
.L_x_1110:
        /* <DEDUP_REMOVED lines=12> */
.L_x_1111:
        /* <DEDUP_REMOVED lines=12> */
.L_x_1112:
        /* <DEDUP_REMOVED lines=12> */
.L_x_1113:
        /* <DEDUP_REMOVED lines=12> */
[----:B------:R-:W-:-:S07]  /*4bf0*/  PRMT R75, R75, 0x5410, R0 ;  /* 0x000054104b4b7816 */ /* 0x000fce0000000000 */
.L_x_1091:
[----:B0-----:R-:W0:Y:S08]  /*4c00*/  @P0 LDC.64 R78, c[0x0][0x478] ;  /* 0x00011e00ff4e0b82 */ /* 0x001e300000000a00 */
[----:B------:R-:W1:Y:S01]  /*4c10*/  @P3 LDC.64 R76, c[0x0][0x468] ;  /* 0x00011a00ff4c3b82 */ /* 0x000e620000000a00 */
[----:B0-----:R-:W-:-:S05]  /*4c20*/  @P0 IMAD.WIDE.U32 R78, R6, 0x10, R78 ;  /* 0x00000010064e0825 */ /* 0x001fca00078e004e */
[----:B------:R2:W-:Y:S01]  /*4c30*/  @P0 STG.E.128 desc[UR10][R78.64], R68 ;  /* 0x000000444e000986 */ /* 0x0005e2000c101d0a */
[----:B-1----:R-:W-:-:S05]  /*4c40*/  @P3 IMAD.WIDE.U32 R76, R81, 0x10, R76 ;  /* 0x00000010514c3825 */ /* 0x002fca00078e004c */
[----:B------:R2:W-:Y:S02]  /*4c50*/  @P3 STG.E.128 desc[UR10][R76.64], R72 ;  /* 0x000000484c003986 */ /* 0x0005e4000c101d0a */
.L_x_1081:
[----:B------:R-:W-:Y:S05]  /*4c60*/  BSYNC.RECONVERGENT B0 ;  /* 0x0000000000007941 */ /* 0x000fea0003800200 */
.L_x_1080:
[----:B0-2---:R-:W0:Y:S01]  /*4c70*/  LDC.64 R76, c[0x0][0x380] ;  /* 0x0000e000ff4c7b82 */ /* 0x005e220000000a00 */
[----:B------:R-:W-:Y:S01]  /*4c80*/  UPLOP3.LUT UP1, UPT, UPT, UPT, UP1, 0x40, 0x4 ;  /* 0x000000000004789c */ /* 0x000fe20003f2e810 */
[----:B0-----:R-:W-:-:S04]  /*4c90*/  IADD3 R4, PT, PT, R4, R76, RZ ;  /* 0x0000004c04047210 */ /* 0x001fc80007ffe0ff */
[----:B------:R-:W-:-:S13]  /*4ca0*/  ISETP.GE.AND P0, PT, R4, R77, PT ;  /* 0x0000004d0400720c */ /* 0x000fda0003f06270 */
[----:B------:R-:W-:Y:S05]  /*4cb0*/  @!P0 BRA `(.L_x_1114) ;  /* 0xffffffb400c88947 */ /* 0x000fea000383ffff */
.L_x_1035:
        /* <DEDUP_REMOVED lines=22> */
.L_x_1115:
        /* <DEDUP_REMOVED lines=14> */
.L_x_7997:


//--------------------- .text._ZN10layer_norm22ln_bwd_finalize_kernelINS_22Kernel_traits_finalizeILj2048E6__halfS2_S2_S2_fjLb0ELj1024ELj4ENS_18Kernel_traits_baseILj2048ES2_S2_S2_S2_fjLj1024EEEEELb0ELb1EEEvNS_9BwdParamsE --------------------------
	.section	.text._ZN10layer_norm22ln_bwd_finalize_kernelINS_22Kernel_traits_finalizeILj2048E6__halfS2_S2_S2_fjLb0ELj1024ELj4ENS_18Kernel_traits_baseILj2048ES2_S2_S2_S2_fjLj1024EEEEELb0ELb1EEEvNS_9BwdParamsE,"ax",@progbits
	.align	128
        .global         _ZN10layer_norm22ln_bwd_finalize_kernelINS_22Kernel_traits_finalizeILj2048E6__halfS2_S2_S2_fjLb0ELj1024ELj4ENS_18Kernel_traits_baseILj2048ES2_S2_S2_S2_fjLj1024EEEEELb0ELb1EEEvNS_9BwdParamsE
        .type           _ZN10layer_norm22ln_bwd_finalize_kernelINS_22Kernel_traits_finalizeILj2048E6__halfS2_S2_S2_fjLb0ELj1024ELj4ENS_18Kernel_traits_baseILj2048ES2_S2_S2_S2_fjLj1024EEEEELb0ELb1EEEvNS_9BwdParamsE,@function
        .size           _ZN10layer_norm22ln_bwd_finalize_kernelINS_22Kernel_traits_finalizeILj2048E6__halfS2_S2_S2_fjLb0ELj1024ELj4ENS_18Kernel_traits_baseILj2048ES2_S2_S2_S2_fjLj1024EEEEELb0ELb1EEEvNS_9BwdParamsE,(.L_x_7998 - _ZN10layer_norm22ln_bwd_finalize_kernelINS_22Kernel_traits_finalizeILj2048E6__halfS2_S2_S2_fjLb0ELj1024ELj4ENS_18Kernel_traits_baseILj2048ES2_S2_S2_S2_fjLj1024EEEEELb0ELb1EEEvNS_9BwdParamsE)
        .other          _ZN10layer_norm22ln_bwd_finalize_kernelINS_22Kernel_traits_finalizeILj2048E6__halfS2_S2_S2_fjLb0ELj1024ELj4ENS_18Kernel_traits_baseILj2048ES2_S2_S2_S2_fjLj1024EEEEELb0ELb1EEEvNS_9BwdParamsE,@"STO_CUDA_ENTRY STV_DEFAULT"
_ZN10layer_norm22ln_bwd_finalize_kernelINS_22Kernel_traits_finalizeILj2048E6__halfS2_S2_S2_fjLb0ELj1024ELj4ENS_18Kernel_traits_baseILj2048ES2_S2_S2_S2_fjLj1024EEEEELb0ELb1EEEvNS_9BwdParamsE:
.text._ZN10layer_norm22ln_bwd_finalize_kernelINS_22Kernel_traits_finalizeILj2048E6__halfS2_S2_S2_fjLb0ELj1024ELj4ENS_18Kernel_traits_baseILj2048ES2_S2_S2_S2_fjLj1024EEEEELb0ELb1EEEvNS_9BwdParamsE:
        /* <DEDUP_REMOVED lines=77> */
.L_x_1120:
        /* <DEDUP_REMOVED lines=118> */
.L_x_1119:
[----:B------:R-:W-:Y:S05]  /*0c30*/  BSYNC.RECONVERGENT B1 ;  /* 0x0000000000017941 */ /* 0x000fea0003800200 */
.L_x_1118:
        /* <DEDUP_REMOVED lines=69> */
.L_x_1122:
[----:B------:R-:W-:Y:S05]  /*1090*/  BSYNC.RECONVERGENT B1 ;  /* 0x0000000000017941 */ /* 0x000fea0003800200 */
.L_x_1121:
        /* <DEDUP_REMOVED lines=38> */
.L_x_1124:
[----:B------:R-:W-:Y:S05]  /*1300*/  BSYNC.RECONVERGENT B1 ;  /* 0x0000000000017941 */ /* 0x000fea0003800200 */
.L_x_1123:
[----:B------:R-:W-:Y:S05]  /*1310*/  @!P1 BRA `(.L_x_1117) ;  /* 0x0000000000409947 */ /* 0x000fea0003800000 */
[----:B------:R-:W0:Y:S01]  /*1320*/  LDC R12, c[0x0][0x388] ;  /* 0x0000e200ff0c7b82 */ /* 0x000e220000000800 */
[----:B------:R-:W-:-:S07]  /*1330*/  IADD3 R0, PT, PT, -R0, RZ, RZ ;  /* 0x000000ff00007210 */ /* 0x000fce0007ffe1ff */
[----:B------:R-:W1:Y:S08]  /*1340*/  LDC.64 R8, c[0x0][0x440] ;  /* 0x00011000ff087b82 */ /* 0x000e700000000a00 */
[----:B------:R-:W2:Y:S01]  /*1350*/  LDC.64 R10, c[0x0][0x448] ;  /* 0x00011200ff0a7b82 */ /* 0x000ea20000000a00 */
[----:B0-----:R-:W-:-:S05]  /*1360*/  IMAD R2, R2, R12, R5 ;  /* 0x0000000c02027224 */ /* 0x001fca00078e0205 */
[----:B------:R-:W-:-:S07]  /*1370*/  IADD3 R13, PT, PT, R57, R2, RZ ;  /* 0x00000002390d7210 */ /* 0x000fce0007ffe0ff */
.L_x_1125:
        /* <DEDUP_REMOVED lines=10> */
.L_x_1117:
[----:B------:R-:W-:Y:S05]  /*1420*/  BSYNC.RECONVERGENT B0 ;  /* 0x0000000000007941 */ /* 0x000fea0003800200 */
.L_x_1116:
        /* <DEDUP_REMOVED lines=54> */
[----:B-1----:R-:W-:Y:S02]  /*1790*/  F2FP.F16.F32.PACK_AB R7, R7, R6 ;  /* 0x000000060707723e */ /* 0x002fe400000000ff */
[----:B--2---:R-:W-:-:S03]  /*17a0*/  F2FP.F16.F32.PACK_AB R9, R9, R8 ;  /* 0x000000080909723e */ /* 0x004fc600000000ff */
[----:B------:R-:W-:Y:S04]  /*17b0*/  STG.E desc[UR6][R2.64], R7 ;  /* 0x0000000702007986 */ /* 0x000fe8000c101906 */
[----:B------:R-:W-:Y:S01]  /*17c0*/  STG.E desc[UR6][R4.64], R9 ;  /* 0x0000000904007986 */ /* 0x000fe2000c101906 */
[----:B------:R-:W-:Y:S05]  /*17d0*/  EXIT ;  /* 0x000000000000794d */ /* 0x000fea0003800000 */
.L_x_1126:
        /* <DEDUP_REMOVED lines=10> */
.L_x_7998:


//--------------------- .text._ZN10layer_norm13ln_bwd_kernelINS_13Kernel_traitsI6__halfS2_S2_S2_fjLj2048ELj1ELj1ELj4ELj16ENS_18Kernel_traits_baseILj2048ES2_S2_S2_S2_fjLj128EEEEELb1ELb0ELb1ELb1EEEvNS_9BwdParamsE --------------------------
	.section	.text._ZN10layer_norm13ln_bwd_kernelINS_13Kernel_traitsI6__halfS2_S2_S2_fjLj2048ELj1ELj1ELj4ELj16ENS_18Kernel_traits_baseILj2048ES2_S2_S2_S2_fjLj128EEEEELb1ELb0ELb1ELb1EEEvNS_9BwdParamsE,"ax",@progbits
	.align	128
        .global         _ZN10layer_norm13ln_bwd_kernelINS_13Kernel_traitsI6__halfS2_S2_S2_fjLj2048ELj1ELj1ELj4ELj16ENS_18Kernel_traits_baseILj2048ES2_S2_S2_S2_fjLj128EEEEELb1ELb0ELb1ELb1EEEvNS_9BwdParamsE
        .type           _ZN10layer_norm13ln_bwd_kernelINS_13Kernel_traitsI6__halfS2_S2_S2_fjLj2048ELj1ELj1ELj4ELj16ENS_18Kernel_traits_baseILj2048ES2_S2_S2_S2_fjLj128EEEEELb1ELb0ELb1ELb1EEEvNS_9BwdParamsE,@function
        .size           _ZN10layer_norm13ln_bwd_kernelINS_13Kernel_traitsI6__halfS2_S2_S2_fjLj2048ELj1ELj1ELj4ELj16ENS_18Kernel_traits_baseILj2048ES2_S2_S2_S2_fjLj128EEEEELb1ELb0ELb1ELb1EEEvNS_9BwdParamsE,(.L_x_7999 - _ZN10layer_norm13ln_bwd_kernelINS_13Kernel_traitsI6__halfS2_S2_S2_fjLj2048ELj1ELj1ELj4ELj16ENS_18Kernel_traits_baseILj2048ES2_S2_S2_S2_fjLj128EEEEELb1ELb0ELb1ELb1EEEvNS_9BwdParamsE)
        .other          _ZN10layer_norm13ln_bwd_kernelINS_13Kernel_traitsI6__halfS2_S2_S2_fjLj2048ELj1ELj1ELj4ELj16ENS_18Kernel_traits_baseILj2048ES2_S2_S2_S2_fjLj128EEEEELb1ELb0ELb1ELb1EEEvNS_9BwdParamsE,@"STO_CUDA_ENTRY STV_DEFAULT"
_ZN10layer_norm13ln_bwd_kernelINS_13Kernel_traitsI6__halfS2_S2_S2_fjLj2048ELj1ELj1ELj4ELj16ENS_18Kernel_traits_baseILj2048ES2_S2_S2_S2_fjLj128EEEEELb1ELb0ELb1ELb1EEEvNS_9BwdParamsE:
.text._ZN10layer_norm13ln_bwd_kernelINS_13Kernel_traitsI6__halfS2_S2_S2_fjLj2048ELj1ELj1ELj4ELj16ENS_18Kernel_traits_baseILj2048ES2_S2_S2_S2_fjLj128EEEEELb1ELb0ELb1ELb1EEEvNS_9BwdParamsE:
        /* <DEDUP_REMOVED lines=35> */
.L_x_1196:
        /* <DEDUP_REMOVED lines=13> */
[----:B------:R-:W-:-:S07]  /*0300*/  IADD3 R5, PT, PT, R2, -0x1, RZ ;  /* 0xffffffff02057810 */ /* 0x000fce0007ffe0ff */
        /* <DEDUP_REMOVED lines=14> */
[----:B--2---:R-:W-:Y:S01]  /*03f0*/  IMAD.WIDE.U32 R80, R79, 0x10, R12 ;  /* 0x000000104f507825 */ /* 0x004fe200078e000c */
[----:B------:R-:W-:-:S05]  /*0400*/  LEA.HI.SX32 R5, R10, R105, 0x1d ;  /* 0x000000690a057211 */ /* 0x000fca00078feaff */
[C---:B-1----:R-:W-:Y:S01]  /*0410*/  IMAD.WIDE.U32 R16, R5.reuse, 0x10, R8 ;  /* 0x0000001005107825 */ /* 0x042fe200078e0008 */
[----:B------:R-:W-:Y:S01]  /*0420*/  IADD3 R5, PT, PT, R5, 0x80, RZ ;  /* 0x0000008005057810 */ /* 0x000fe20007ffe0ff */
[----:B------:R-:W2:Y:S02]  /*0430*/  LDG.E.128 R80, desc[UR12][R80.64] ;  /* 0x0000000c50507981 */ /* 0x000ea4000c1e1d00 */
[----:B------:R-:W-:Y:S02]  /*0440*/  IMAD.WIDE.U32 R12, R85, 0x10, R12 ;  /* 0x00000010550c7825 */ /* 0x000fe400078e000c */
[----:B------:R-:W2:Y:S02]  /*0450*/  LDG.E.128 R16, desc[UR12][R16.64] ;  /* 0x0000000c10107981 */ /* 0x000ea4000c1e1d00 */
[----:B------:R-:W-:Y:S02]  /*0460*/  IMAD.WIDE.U32 R8, R5, 0x10, R8 ;  /* 0x0000001005087825 */ /* 0x000fe400078e0008 */
[----:B------:R-:W2:Y:S04]  /*0470*/  LDG.E.128 R12, desc[UR12][R12.64] ;  /* 0x0000000c0c0c7981 */ /* 0x000ea8000c1e1d00 */
[----:B------:R-:W2:Y:S01]  /*0480*/  LDG.E.128 R8, desc[UR12][R8.64] ;  /* 0x0000000c08087981 */ /* 0x000ea2000c1e1d00 */
[----:B------:R-:W-:-:S05]  /*0490*/  @P1 IADD3 R5, PT, PT, R106, -0x1, RZ ;  /* 0xffffffff6a051810 */ /* 0x000fca0007ffe0ff */
[----:B------:R-:W-:-:S05]  /*04a0*/  @P1 IMAD R5, R5, R78, RZ ;  /* 0x0000004e05051224 */ /* 0x000fca00078e02ff */
[----:B------:R-:W-:-:S04]  /*04b0*/  @P1 SHF.R.S32.HI R78, RZ, 0x1f, R5 ;  /* 0x0000001fff4e1819 */ /* 0x000fc80000011405 */
[----:B------:R-:W-:Y:S02]  /*04c0*/  @P1 LEA.HI R78, R78, R5, RZ, 0x3 ;  /* 0x000000054e4e1211 */ /* 0x000fe400078f18ff */
[----:B------:R-:W-:Y:S02]  /*04d0*/  MOV R97, RZ ;  /* 0x000000ff00617202 */ /* 0x000fe40000000f00 */
[----:B------:R-:W-:-:S04]  /*04e0*/  @P1 LEA.HI.SX32 R97, R78, R105, 0x1d ;  /* 0x000000694e611211 */ /* 0x000fc800078feaff */
[C---:B------:R-:W-:Y:S01]  /*04f0*/  IADD3 R5, PT, PT, R97.reuse, 0x80, RZ ;  /* 0x0000008061057810 */ /* 0x040fe20007ffe0ff */
[----:B0-----:R-:W-:-:S04]  /*0500*/  IMAD.WIDE.U32 R96, R97, 0x8, R94 ;  /* 0x0000000861607825 */ /* 0x001fc800078e005e */
[----:B------:R-:W-:Y:S02]  /*0510*/  IMAD.WIDE.U32 R94, R5, 0x8, R94 ;  /* 0x00000008055e7825 */ /* 0x000fe400078e005e */
[----:B------:R-:W5:Y:S04]  /*0520*/  LDG.E.64 R96, desc[UR12][R96.64] ;  /* 0x0000000c60607981 */ /* 0x000f68000c1e1b00 */
[----:B------:R-:W5:Y:S01]  /*0530*/  LDG.E.64 R94, desc[UR12][R94.64] ;  /* 0x0000000c5e5e7981 */ /* 0x000f62000c1e1b00 */
[----:B------:R-:W-:Y:S02]  /*0540*/  MOV R103, UR7 ;  /* 0x0000000700677c02 */ /* 0x000fe40008000f00 */
[----:B------:R-:W-:-:S04]  /*0550*/  ISETP.NE.U32.AND P0, PT, RZ, UR6, PT ;  /* 0x00000006ff007c0c */ /* 0x000fc8000bf05070 */
[----:B------:R-:W-:-:S13]  /*0560*/  ISETP.NE.AND.EX P0, PT, R103, RZ, PT, P0 ;  /* 0x000000ff6700720c */ /* 0x000fda0003f05300 */
[----:B------:R-:W0:Y:S08]  /*0570*/  @P0 LDC.64 R6, c[0x0][0x438] ;  /* 0x00010e00ff060b82 */ /* 0x000e300000000a00 */
[----:B---3--:R-:W1:Y:S01]  /*0580*/  @P0 LDC.64 R76, c[0x0][0x438] ;  /* 0x00010e00ff4c0b82 */ /* 0x008e620000000a00 */
[----:B0-----:R-:W-:-:S05]  /*0590*/  @P0 IMAD.WIDE.U32 R6, R79, 0x10, R6 ;  /* 0x000000104f060825 */ /* 0x001fca00078e0006 */
[----:B------:R4:W5:Y:S01]  /*05a0*/  @P0 LDG.E.128 R24, desc[UR12][R6.64] ;  /* 0x0000000c06180981 */ /* 0x000962000c1e1d00 */
[----:B-1----:R-:W-:-:S05]  /*05b0*/  @P0 IMAD.WIDE.U32 R76, R85, 0x10, R76 ;  /* 0x00000010554c0825 */ /* 0x002fca00078e004c */
[----:B------:R0:W5:Y:S01]  /*05c0*/  @P0 LDG.E.128 R20, desc[UR12][R76.64] ;  /* 0x0000000c4c140981 */ /* 0x000162000c1e1d00 */
[----:B------:R-:W-:Y:S01]  /*05d0*/  ISETP.NE.AND P0, PT, RZ, UR11, PT ;  /* 0x0000000bff007c0c */ /* 0x000fe2000bf05270 */
[----:B------:R-:W-:Y:S02]  /*05e0*/  HADD2.F32 R92, -RZ, R33.H0_H0 ;  /* 0x20000021ff5c7230 */ /* 0x000fe40000004100 */
[----:B------:R-:W-:Y:S02]  /*05f0*/  HADD2.F32 R100, -RZ, R34.H0_H0 ;  /* 0x20000022ff647230 */ /* 0x000fe40000004100 */
[----:B------:R-:W-:Y:S01]  /*0600*/  HADD2.F32 R102, -RZ, R35.H0_H0 ;  /* 0x20000023ff667230 */ /* 0x000fe20000004100 */
[----:B----4-:R-:W-:Y:S01]  /*0610*/  FSEL R6, R3, RZ, !P0 ;  /* 0x000000ff03067208 */ /* 0x010fe20004000000 */
[--C-:B--2---:R-:W-:Y:S02]  /*0620*/  HADD2.F32 R111, -RZ, R82.reuse.H0_H0 ;  /* 0x20000052ff6f7230 */ /* 0x104fe40000004100 */
[----:B------:R-:W-:-:S02]  /*0630*/  HADD2.F32 R86, -RZ, R82.H1_H1 ;  /* 0x30000052ff567230 */ /* 0x000fc40000004100 */
[--C-:B------:R-:W-:Y:S02]  /*0640*/  HADD2.F32 R5, -RZ, R16.reuse.H0_H0 ;  /* 0x20000010ff057230 */ /* 0x100fe40000004100 */
[----:B------:R-:W-:Y:S02]  /*0650*/  HADD2.F32 R84, -RZ, R16.H1_H1 ;  /* 0x30000010ff547230 */ /* 0x000fe40000004100 */
[--C-:B------:R-:W-:Y:S02]  /*0660*/  HADD2.F32 R105, -RZ, R17.reuse.H0_H0 ;  /* 0x20000011ff697230 */ /* 0x100fe40000004100 */
[----:B------:R-:W-:Y:S02]  /*0670*/  HADD2.F32 R16, -RZ, R17.H1_H1 ;  /* 0x30000011ff107230 */ /* 0x000fe40000004100 */
[----:B------:R-:W-:Y:S02]  /*0680*/  HADD2.F32 R78, -RZ, R80.H0_H0 ;  /* 0x20000050ff4e7230 */ /* 0x000fe40000004100 */
[----:B------:R-:W-:-:S02]  /*0690*/  HADD2.F32 R17, -RZ, R19.H0_H0 ;  /* 0x20000013ff117230 */ /* 0x000fc40000004100 */
[----:B------:R-:W-:Y:S02]  /*06a0*/  HADD2.F32 R82, -RZ, R19.H1_H1 ;  /* 0x30000013ff527230 */ /* 0x000fe40000004100 */
[----:B------:R-:W-:Y:S02]  /*06b0*/  HADD2.F32 R79, -RZ, R81.H0_H0 ;  /* 0x20000051ff4f7230 */ /* 0x000fe40000004100 */
[----:B------:R-:W-:Y:S02]  /*06c0*/  HADD2.F32 R87, -RZ, R83.H0_H0 ;  /* 0x20000053ff577230 */ /* 0x000fe40000004100 */
[----:B------:R-:W-:Y:S02]  /*06d0*/  HADD2.F32 R19, -RZ, R12.H0_H0 ;  /* 0x2000000cff137230 */ /* 0x000fe40000004100 */
[----:B------:R-:W-:Y:S02]  /*06e0*/  HADD2.F32 R93, -RZ, R14.H0_H0 ;  /* 0x2000000eff5d7230 */ /* 0x000fe40000004100 */
[----:B------:R-:W-:-:S02]  /*06f0*/  HADD2.F32 R80, -RZ, R80.H1_H1 ;  /* 0x30000050ff507230 */ /* 0x000fc40000004100 */
[----:B------:R-:W-:Y:S02]  /*0700*/  HADD2.F32 R81, -RZ, R81.H1_H1 ;  /* 0x30000051ff517230 */ /* 0x000fe40000004100 */
[----:B------:R-:W-:Y:S02]  /*0710*/  HADD2.F32 R109, -RZ, R83.H1_H1 ;  /* 0x30000053ff6d7230 */ /* 0x000fe40000004100 */
[----:B------:R-:W-:Y:S02]  /*0720*/  HADD2.F32 R12, -RZ, R12.H1_H1 ;  /* 0x3000000cff0c7230 */ /* 0x000fe40000004100 */
[--C-:B------:R-:W-:Y:S02]  /*0730*/  HADD2.F32 R89, -RZ, R13.reuse.H0_H0 ;  /* 0x2000000dff597230 */ /* 0x100fe40000004100 */
[----:B------:R-:W-:Y:S02]  /*0740*/  HADD2.F32 R91, -RZ, R13.H1_H1 ;  /* 0x3000000dff5b7230 */ /* 0x000fe40000004100 */
[----:B------:R-:W-:-:S02]  /*0750*/  HADD2.F32 R14, -RZ, R14.H1_H1 ;  /* 0x3000000eff0e7230 */ /* 0x000fc40000004100 */
[--C-:B------:R-:W-:Y:S02]  /*0760*/  HADD2.F32 R101, -RZ, R15.reuse.H0_H0 ;  /* 0x2000000fff657230 */ /* 0x100fe40000004100 */
[----:B0-----:R-:W-:Y:S02]  /*0770*/  HADD2.F32 R77, -RZ, R15.H1_H1 ;  /* 0x3000000fff4d7230 */ /* 0x001fe40000004100 */
        /* <DEDUP_REMOVED lines=17> */
[----:B------:R-:W-:Y:S01]  /*0890*/  FMUL.FTZ R3, R4, R3 ;  /* 0x0000000304037220 */ /* 0x000fe20000410000 */
[--C-:B------:R-:W-:Y:S02]  /*08a0*/  HADD2.F32 R99, -RZ, R9.reuse.H0_H0 ;  /* 0x20000009ff637230 */ /* 0x100fe40000004100 */
[----:B------:R-:W-:Y:S02]  /*08b0*/  HADD2.F32 R80, -RZ, R9.H1_H1 ;  /* 0x30000009ff507230 */ /* 0x000fe40000004100 */
[----:B------:R-:W-:Y:S02]  /*08c0*/  HADD2.F32 R9, -RZ, R28.H1_H1 ;  /* 0x3000001cff097230 */ /* 0x000fe40000004100 */
[----:B------:R-:W-:Y:S01]  /*08d0*/  FMUL.FTZ R6, R6, R5 ;  /* 0x0000000506067220 */ /* 0x000fe20000410000 */
[--C-:B------:R-:W-:Y:S02]  /*08e0*/  HADD2.F32 R107, -RZ, R8.reuse.H0_H0 ;  /* 0x20000008ff6b7230 */ /* 0x100fe40000004100 */
[----:B------:R-:W-:Y:S01]  /*08f0*/  FADD.FTZ R56, R56, R5 ;  /* 0x0000000538387221 */ /* 0x000fe20000010000 */
[----:B------:R-:W-:-:S02]  /*0900*/  HADD2.F32 R90, -RZ, R8.H1_H1 ;  /* 0x30000008ff5a7230 */ /* 0x000fc40000004100 */
[----:B------:R-:W-:Y:S01]  /*0910*/  FFMA.FTZ R36, R3, R5, R36 ;  /* 0x0000000503247223 */ /* 0x000fe20000010024 */
[--C-:B------:R-:W-:Y:S02]  /*0920*/  HADD2.F32 R83, -RZ, R10.reuse.H0_H0 ;  /* 0x2000000aff537230 */ /* 0x100fe40000004100 */
[C---:B------:R-:W-:Y:S01]  /*0930*/  FMUL.FTZ R8, R4.reuse, R7 ;  /* 0x0000000704087220 */ /* 0x040fe20000410000 */
[----:B------:R-:W-:Y:S02]  /*0940*/  HADD2.F32 R78, -RZ, R10.H1_H1 ;  /* 0x3000000aff4e7230 */ /* 0x000fe40000004100 */
[----:B------:R-:W-:Y:S01]  /*0950*/  FMUL.FTZ R5, R9, R84 ;  /* 0x0000005409057220 */ /* 0x000fe20000410000 */
[--C-:B------:R-:W-:Y:S02]  /*0960*/  HADD2.F32 R10, -RZ, R29.reuse.H0_H0 ;  /* 0x2000001dff0a7230 */ /* 0x100fe40000004100 */
[----:B------:R-:W-:Y:S01]  /*0970*/  FMUL.FTZ R7, R4, R113 ;  /* 0x0000007104077220 */ /* 0x000fe20000410000 */
[----:B------:R-:W-:-:S02]  /*0980*/  HADD2.F32 R9, -RZ, R29.H1_H1 ;  /* 0x3000001dff097230 */ /* 0x000fc40000004100 */
[----:B------:R-:W-:Y:S01]  /*0990*/  FMUL.FTZ R12, R4, R115 ;  /* 0x00000073040c7220 */ /* 0x000fe20000410000 */
[--C-:B------:R-:W-:Y:S02]  /*09a0*/  HADD2.F32 R85, -RZ, R18.reuse.H0_H0 ;  /* 0x20000012ff557230 */ /* 0x100fe40000004100 */
[-C--:B------:R-:W-:Y:S01]  /*09b0*/  FMUL.FTZ R10, R10, R105.reuse ;  /* 0x000000690a0a7220 */ /* 0x080fe20000410000 */
[----:B------:R-:W-:Y:S01]  /*09c0*/  FADD.FTZ R58, R58, R105 ;  /* 0x000000693a3a7221 */ /* 0x000fe20000010000 */
[----:B------:R-:W-:Y:S01]  /*09d0*/  FFMA.FTZ R38, R7, R105, R38 ;  /* 0x0000006907267223 */ /* 0x000fe20000010026 */
[----:B------:R-:W-:Y:S02]  /*09e0*/  HADD2.F32 R18, -RZ, R18.H1_H1 ;  /* 0x30000012ff127230 */ /* 0x000fe40000004100 */
[----:B------:R-:W-:Y:S01]  /*09f0*/  FADD.FTZ R57, R57, R84 ;  /* 0x0000005439397221 */ /* 0x000fe20000010000 */
[--C-:B------:R-:W-:Y:S02]  /*0a00*/  HADD2.F32 R81, -RZ, R11.reuse.H0_H0 ;  /* 0x2000000bff517230 */ /* 0x100fe40000004100 */
[----:B------:R-:W-:Y:S01]  /*0a10*/  FFMA.FTZ R37, R8, R84, R37 ;  /* 0x0000005408257223 */ /* 0x000fe20000010025 */
[----:B------:R-:W-:-:S02]  /*0a20*/  HADD2.F32 R76, -RZ, R11.H1_H1 ;  /* 0x3000000bff4c7230 */ /* 0x000fc40000004100 */
[-C--:B------:R-:W-:Y:S01]  /*0a30*/  FMUL.FTZ R9, R9, R16.reuse ;  /* 0x0000001009097220 */ /* 0x080fe20000410000 */
[--C-:B------:R-:W-:Y:S02]  /*0a40*/  HADD2.F32 R14, -RZ, R30.reuse.H0_H0 ;  /* 0x2000001eff0e7230 */ /* 0x100fe40000004100 */
[----:B------:R-:W-:Y:S01]  /*0a50*/  FADD.FTZ R59, R59, R16 ;  /* 0x000000103b3b7221 */ /* 0x000fe20000010000 */
[----:B------:R-:W-:Y:S01]  /*0a60*/  FFMA.FTZ R39, R12, R16, R39 ;  /* 0x000000100c277223 */ /* 0x000fe20000010027 */
[----:B------:R-:W-:Y:S02]  /*0a70*/  HADD2.F32 R105, -RZ, R30.H1_H1 ;  /* 0x3000001eff697230 */ /* 0x000fe40000004100 */
[C---:B------:R-:W-:Y:S01]  /*0a80*/  FMUL.FTZ R11, R4.reuse, R111 ;  /* 0x0000006f040b7220 */ /* 0x040fe20000410000 */
[----:B------:R-:W-:Y:S01]  /*0a90*/  FMUL.FTZ R16, R4, R13 ;  /* 0x0000000d04107220 */ /* 0x000fe20000410000 */
[--C-:B------:R-:W-:Y:S02]  /*0aa0*/  HADD2.F32 R84, -RZ, R31.reuse.H0_H0 ;  /* 0x2000001fff547230 */ /* 0x100fe40000004100 */
[-C--:B------:R-:W-:Y:S01]  /*0ab0*/  FMUL.FTZ R14, R14, R85.reuse ;  /* 0x000000550e0e7220 */ /* 0x080fe20000410000 */
[----:B------:R-:W-:Y:S01]  /*0ac0*/  FADD.FTZ R52, R52, R85 ;  /* 0x0000005534347221 */ /* 0x000fe20000010000 */
[----:B------:R-:W-:Y:S01]  /*0ad0*/  FFMA.FTZ R40, R11, R85, R40 ;  /* 0x000000550b287223 */ /* 0x000fe20000010028 */
[-C--:B------:R-:W-:Y:S01]  /*0ae0*/  FMUL.FTZ R13, R105, R18.reuse ;  /* 0x00000012690d7220 */ /* 0x080fe20000410000 */
[----:B------:R-:W-:Y:S01]  /*0af0*/  FADD.FTZ R53, R53, R18 ;  /* 0x0000001235357221 */ /* 0x000fe20000010000 */
[----:B------:R-:W-:Y:S01]  /*0b00*/  FFMA.FTZ R41, R16, R18, R41 ;  /* 0x0000001210297223 */ /* 0x000fe20000010029 */
[----:B------:R-:W-:Y:S01]  /*0b10*/  FMUL.FTZ R15, R4, R15 ;  /* 0x0000000f040f7220 */ /* 0x000fe20000410000 */
[----:B------:R-:W-:-:S02]  /*0b20*/  HADD2.F32 R85, -RZ, R31.H1_H1 ;  /* 0x3000001fff557230 */ /* 0x000fc40000004100 */
[----:B------:R-:W-:Y:S01]  /*0b30*/  FMUL.FTZ R18, R84, R17 ;  /* 0x0000001154127220 */ /* 0x000fe20000410000 */
[----:B------:R-:W-:Y:S01]  /*0b40*/  FMUL.FTZ R84, R4, R109 ;  /* 0x0000006d04547220 */ /* 0x000fe20000410000 */
[----:B------:R-:W-:Y:S01]  /*0b50*/  FADD.FTZ R54, R54, R17 ;  /* 0x0000001136367221 */ /* 0x000fe20000010000 */
[----:B------:R-:W-:Y:S01]  /*0b60*/  FFMA.FTZ R42, R15, R17, R42 ;  /* 0x000000110f2a7223 */ /* 0x000fe2000001002a */
[-C--:B------:R-:W-:Y:S01]  /*0b70*/  FMUL.FTZ R17, R85, R82.reuse ;  /* 0x0000005255117220 */ /* 0x080fe20000410000 */
[----:B------:R-:W-:Y:S01]  /*0b80*/  FADD.FTZ R55, R55, R82 ;  /* 0x0000005237377221 */ /* 0x000fe20000010000 */
[----:B------:R-:W-:Y:S01]  /*0b90*/  FFMA.FTZ R43, R84, R82, R43 ;  /* 0x00000052542b7223 */ /* 0x000fe2000001002b */
[----:B------:R-:W-:Y:S01]  /*0ba0*/  FADD.FTZ R82, RZ, R6 ;  /* 0x00000006ff527221 */ /* 0x000fe20000010000 */
[----:B------:R-:W-:Y:S01]  /*0bb0*/  FMUL.FTZ R88, R4, R87 ;  /* 0x0000005704587220 */ /* 0x000fe20000410000 */
[----:B------:R-:W-:Y:S01]  /*0bc0*/  FFMA.FTZ R87, R3, R6, RZ ;  /* 0x0000000603577223 */ /* 0x000fe200000100ff */
[----:B------:R-:W-:-:S02]  /*0bd0*/  HADD2.F32 R85, -RZ, R32.H1_H1 ;  /* 0x30000020ff557230 */ /* 0x000fc40000004100 */
[----:B------:R-:W-:Y:S01]  /*0be0*/  FADD.FTZ R105, R82, R5 ;  /* 0x0000000552697221 */ /* 0x000fe20000010000 */
[----:B------:R-:W-:Y:S01]  /*0bf0*/  FFMA.FTZ R82, R8, R5, R87 ;  /* 0x0000000508527223 */ /* 0x000fe20000010057 */
[----:B------:R-:W-:Y:S01]  /*0c00*/  FADD.FTZ R49, R49, R90 ;  /* 0x0000005a31317221 */ /* 0x000fe20000010000 */
[-C--:B------:R-:W-:Y:S01]  /*0c10*/  FMUL.FTZ R85, R85, R90.reuse ;  /* 0x0000005a55557220 */ /* 0x080fe20000410000 */
[----:B------:R-:W-:Y:S01]  /*0c20*/  FFMA.FTZ R65, R88, R90, R65 ;  /* 0x0000005a58417223 */ /* 0x000fe20000010041 */
[----:B------:R-:W-:Y:S01]  /*0c30*/  FMUL.FTZ R89, R4, R89 ;  /* 0x0000005904597220 */ /* 0x000fe20000410000 */
[----:B------:R-:W-:Y:S01]  /*0c40*/  FADD.FTZ R90, R105, R10 ;  /* 0x0000000a695a7221 */ /* 0x000fe20000010000 */
[----:B------:R-:W-:Y:S01]  /*0c50*/  FFMA.FTZ R105, R7, R10, R82 ;  /* 0x0000000a07697223 */ /* 0x000fe20000010052 */
[-C--:B------:R-:W-:Y:S01]  /*0c60*/  FMUL.FTZ R87, R92, R99.reuse ;  /* 0x000000635c577220 */ /* 0x080fe20000410000 */
[----:B------:R-:W-:Y:S01]  /*0c70*/  FADD.FTZ R50, R50, R99 ;  /* 0x0000006332327221 */ /* 0x000fe20000010000 */
[----:B------:R-:W-:Y:S01]  /*0c80*/  FFMA.FTZ R66, R89, R99, R66 ;  /* 0x0000006359427223 */ /* 0x000fe20000010042 */
[----:B------:R-:W-:Y:S01]  /*0c90*/  FADD.FTZ R99, R90, R9 ;  /* 0x000000095a637221 */ /* 0x000fe20000010000 */
[----:B------:R-:W-:-:S02]  /*0ca0*/  HADD2.F32 R86, -RZ, R32.H0_H0 ;  /* 0x20000020ff567230 */ /* 0x000fc40000004100 */
[----:B------:R-:W-:Y:S01]  /*0cb0*/  FFMA.FTZ R82, R12, R9, R105 ;  /* 0x000000090c527223 */ /* 0x000fe20000010069 */
[----:B------:R-:W-:Y:S01]  /*0cc0*/  FMUL.FTZ R19, R4, R19 ;  /* 0x0000001304137220 */ /* 0x000fe20000410000 */
[----:B------:R-:W-:Y:S01]  /*0cd0*/  FADD.FTZ R98, R99, R14 ;  /* 0x0000000e63627221 */ /* 0x000fe20000010000 */
[----:B------:R-:W-:Y:S01]  /*0ce0*/  FADD.FTZ R48, R48, R107 ;  /* 0x0000006b30307221 */ /* 0x000fe20000010000 */
[----:B------:R-:W-:Y:S01]  /*0cf0*/  FFMA.FTZ R99, R11, R14, R82 ;  /* 0x0000000e0b637223 */ /* 0x000fe20000010052 */
[-C--:B------:R-:W-:Y:S01]  /*0d00*/  FMUL.FTZ R86, R86, R107.reuse ;  /* 0x0000006b56567220 */ /* 0x080fe20000410000 */
        /* <DEDUP_REMOVED lines=37> */
[-C--:B------:R-:W-:Y:S01]  /*0f60*/  FMUL.FTZ R102, R105, R76.reuse ;  /* 0x0000004c69667220 */ /* 0x080fe20000410000 */
[----:B------:R-:W-:Y:S01]  /*0f70*/  FADD.FTZ R77, R78, R99 ;  /* 0x000000634e4d7221 */ /* 0x000fe20000010000 */
[C---:B------:R-:W-:Y:S01]  /*0f80*/  FFMA.FTZ R79, R101.reuse, R99, R80 ;  /* 0x00000063654f7223 */ /* 0x040fe20000010050 */
[----:B------:R-:W-:Y:S01]  /*0f90*/  FADD.FTZ R46, R46, R81 ;  /* 0x000000512e2e7221 */ /* 0x000fe20000010000 */
[----:B------:R-:W-:Y:S01]  /*0fa0*/  FFMA.FTZ R62, R101, R81, R62 ;  /* 0x00000051653e7223 */ /* 0x000fe2000001003e */
[----:B------:R-:W-:Y:S01]  /*0fb0*/  FADD.FTZ R47, R47, R76 ;  /* 0x0000004c2f2f7221 */ /* 0x000fe20000010000 */
[C---:B------:R-:W-:Y:S01]  /*0fc0*/  FFMA.FTZ R63, R104.reuse, R76, R63 ;  /* 0x0000004c683f7223 */ /* 0x040fe2000001003f */
[----:B------:R-:W-:Y:S01]  /*0fd0*/  FADD.FTZ R82, R77, R102 ;  /* 0x000000664d527221 */ /* 0x000fe20000010000 */
[----:B------:R-:W-:Y:S01]  /*0fe0*/  FFMA.FTZ R80, R104, R102, R79 ;  /* 0x0000006668507223 */ /* 0x000fe2000001004f */
[----:B------:R-:W-:Y:S06]  /*0ff0*/  BRA `(.L_x_1129) ;  /* 0x0000000000787947 */ /* 0x000fec0003800000 */
.L_x_1128:
[----:B-----5:R-:W-:Y:S01]  /*1000*/  ISETP.GE.AND P1, PT, R106, 0x1, PT ;  /* 0x000000016a00780c */ /* 0x020fe20003f26270 */
[----:B------:R-:W0:Y:S01]  /*1010*/  LDC.64 R80, c[0x0][0x3b0] ;  /* 0x0000ec00ff507b82 */ /* 0x000e220000000a00 */
[----:B------:R-:W-:Y:S01]  /*1020*/  MOV R103, UR7 ;  /* 0x0000000700677c02 */ /* 0x000fe20008000f00 */
[----:B------:R-:W-:Y:S01]  /*1030*/  HFMA2 R83, -RZ, RZ, 0, 0 ;  /* 0x00000000ff537431 */ /* 0x000fe200000001ff */
        /* <DEDUP_REMOVED lines=24> */
[----:B0-----:R-:W-:Y:S01]  /*11c0*/  MOV R82, RZ ;  /* 0x000000ff00527202 */ /* 0x001fe20000000f00 */
[----:B-1----:R-:W-:-:S07]  /*11d0*/  HFMA2 R80, -RZ, RZ, 0, 0 ;  /* 0x00000000ff507431 */ /* 0x002fce00000001ff */
.L_x_1129:
        /* <DEDUP_REMOVED lines=32> */
.L_x_1131:
[----:B------:R-:W-:Y:S05]  /*13e0*/  BSYNC.RECONVERGENT B0 ;  /* 0x0000000000007941 */ /* 0x000fea0003800200 */
.L_x_1130:
        /* <DEDUP_REMOVED lines=27> */
[----:B------:R-:W-:Y:S02]  /*15a0*/  LEA.HI R78, R78, R77, RZ, 0x3 ;  /* 0x0000004d4e4e7211 */ /* 0x000fe400078f18ff */
[----:B------:R-:W-:Y:S01]  /*15b0*/  FMUL.FTZ R81, R81, UR14 ;  /* 0x0000000e51517c20 */ /* 0x000fe20008410000 */
[----:B------:R-:W-:Y:S01]  /*15c0*/  @P1 LEA.HI R106, R79, R106, RZ, 0x3 ;  /* 0x0000006a4f6a1211 */ /* 0x000fe200078f18ff */
[----:B------:R-:W-:Y:S01]  /*15d0*/  FMUL.FTZ R80, R76, UR14 ;  /* 0x0000000e4c507c20 */ /* 0x000fe20008410000 */
[----:B------:R-:W-:-:S02]  /*15e0*/  MOV R107, RZ ;  /* 0x000000ff006b7202 */ /* 0x000fc40000000f00 */
[-C--:B------:R-:W-:Y:S02]  /*15f0*/  @P1 LEA.HI.SX32 R107, R106, R105.reuse, 0x1d ;  /* 0x000000696a6b1211 */ /* 0x080fe400078feaff */
[----:B------:R-:W-:Y:S02]  /*1600*/  LEA.HI.SX32 R83, R78, R105, 0x1d ;  /* 0x000000694e537211 */ /* 0x000fe400078feaff */
        /* <DEDUP_REMOVED lines=19> */
.L_x_1134:
        /* <DEDUP_REMOVED lines=12> */
.L_x_1135:
        /* <DEDUP_REMOVED lines=12> */
.L_x_1136:
        /* <DEDUP_REMOVED lines=12> */
.L_x_1137:
        /* <DEDUP_REMOVED lines=12> */
.L_x_1138:
        /* <DEDUP_REMOVED lines=12> */
.L_x_1139:
        /* <DEDUP_REMOVED lines=12> */
.L_x_1140:
        /* <DEDUP_REMOVED lines=14> */
.L_x_1133:
        /* <DEDUP_REMOVED lines=13> */
[----:B------:R-:W-:Y:S01]  /*1d70*/  F2FP.F16.F32.PACK_AB R72, RZ, R77 ;  /* 0x0000004dff48723e */ /* 0x000fe200000000ff */
[C---:B------:R-:W-:Y:S01]  /*1d80*/  FMUL.FTZ R73, R4.reuse, R73 ;  /* 0x0000004904497220 */ /* 0x040fe20000410000 */
[----:B------:R-:W-:Y:S01]  /*1d90*/  F2FP.F16.F32.PACK_AB R76, RZ, R78 ;  /* 0x0000004eff4c723e */ /* 0x000fe200000000ff */
        /* <DEDUP_REMOVED lines=8> */
[----:B------:R-:W-:-:S04]  /*1e20*/  F2FP.F16.F32.PACK_AB R72, RZ, R72 ;  /* 0x00000048ff48723e */ /* 0x000fc800000000ff */
[----:B------:R-:W-:-:S07]  /*1e30*/  PRMT R68, R72, 0x7610, R68 ;  /* 0x0000761048447816 */ /* 0x000fce0000000044 */
.L_x_1142:
[----:B------:R-:W-:Y:S02]  /*1e40*/  F2FP.F16.F32.PACK_AB R72, RZ, R74 ;  /* 0x0000004aff48723e */ /* 0x000fe400000000ff */
        /* <DEDUP_REMOVED lines=8> */
.L_x_1143:
[----:B------:R-:W-:Y:S05]  /*1ed0*/  @!P1 BRA `(.L_x_1144) ;  /* 0x0000000000189947 */ /* 0x000fea0003800000 */
[----:B------:R-:W-:Y:S01]  /*1ee0*/  FMUL.FTZ R74, R77, UR17 ;  /* 0x000000114d4a7c20 */ /* 0x000fe20008410000 */
[----:B-----5:R-:W-:-:S03]  /*1ef0*/  LOP3.LUT P2, RZ, R96, 0xff0000, RZ, 0xc0, !PT ;  /* 0x00ff000060ff7812 */ /* 0x020fc6000784c0ff */
[----:B------:R-:W-:-:S05]  /*1f00*/  FMUL.FTZ R74, R74, UR16 ;  /* 0x000000104a4a7c20 */ /* 0x000fca0008410000 */
[----:B------:R-:W-:-:S04]  /*1f10*/  FSEL R74, R74, RZ, P2 ;  /* 0x000000ff4a4a7208 */ /* 0x000fc80001000000 */
[----:B------:R-:W-:-:S04]  /*1f20*/  F2FP.F16.F32.PACK_AB R74, RZ, R74 ;  /* 0x0000004aff4a723e */ /* 0x000fc800000000ff */
[----:B------:R-:W-:-:S07]  /*1f30*/  PRMT R69, R74, 0x7610, R69 ;  /* 0x000076104a457816 */ /* 0x000fce0000000045 */
.L_x_1144:
[----:B------:R-:W-:Y:S05]  /*1f40*/  @!P1 BRA `(.L_x_1145) ;  /* 0x0000000000189947 */ /* 0x000fea0003800000 */
[----:B------:R-:W-:Y:S01]  /*1f50*/  FMUL.FTZ R74, R78, UR17 ;  /* 0x000000114e4a7c20 */ /* 0x000fe20008410000 */
[----:B-----5:R-:W-:-:S03]  /*1f60*/  LOP3.LUT P2, RZ, R96, 0xff000000, RZ, 0xc0, !PT ;  /* 0xff00000060ff7812 */ /* 0x020fc6000784c0ff */
[----:B------:R-:W-:-:S05]  /*1f70*/  FMUL.FTZ R74, R74, UR16 ;  /* 0x000000104a4a7c20 */ /* 0x000fca0008410000 */
[----:B------:R-:W-:-:S04]  /*1f80*/  FSEL R74, R74, RZ, P2 ;  /* 0x000000ff4a4a7208 */ /* 0x000fc80001000000 */
[----:B------:R-:W-:-:S04]  /*1f90*/  F2FP.F16.F32.PACK_AB R74, RZ, R74 ;  /* 0x0000004aff4a723e */ /* 0x000fc800000000ff */
[----:B------:R-:W-:-:S07]  /*1fa0*/  PRMT R69, R69, 0x5410, R74 ;  /* 0x0000541045457816 */ /* 0x000fce000000004a */
.L_x_1145:
        /* <DEDUP_REMOVED lines=10> */
[----:B------:R-:W-:Y:S01]  /*2050*/  F2FP.F16.F32.PACK_AB R76, RZ, R76 ;  /* 0x0000004cff4c723e */ /* 0x000fe200000000ff */
        /* <DEDUP_REMOVED lines=11> */
.L_x_1146:
[----:B------:R-:W-:Y:S05]  /*2110*/  @!P1 BRA `(.L_x_1147) ;  /* 0x0000000000189947 */ /* 0x000fea0003800000 */
[----:B------:R-:W-:Y:S01]  /*2120*/  FMUL.FTZ R74, R78, UR17 ;  /* 0x000000114e4a7c20 */ /* 0x000fe20008410000 */
[----:B-----5:R-:W-:-:S03]  /*2130*/  LOP3.LUT P2, RZ, R97, 0xff00, RZ, 0xc0, !PT ;  /* 0x0000ff0061ff7812 */ /* 0x020fc6000784c0ff */
[----:B------:R-:W-:-:S05]  /*2140*/  FMUL.FTZ R74, R74, UR16 ;  /* 0x000000104a4a7c20 */ /* 0x000fca0008410000 */
[----:B------:R-:W-:-:S04]  /*2150*/  FSEL R74, R74, RZ, P2 ;  /* 0x000000ff4a4a7208 */ /* 0x000fc80001000000 */
[----:B------:R-:W-:-:S04]  /*2160*/  F2FP.F16.F32.PACK_AB R74, RZ, R74 ;  /* 0x0000004aff4a723e */ /* 0x000fc800000000ff */
[----:B------:R-:W-:-:S07]  /*2170*/  PRMT R70, R70, 0x5410, R74 ;  /* 0x0000541046467816 */ /* 0x000fce000000004a */
.L_x_1147:
        /* <DEDUP_REMOVED lines=10> */
.L_x_1148:
[----:B------:R-:W-:Y:S02]  /*2220*/  F2FP.F16.F32.PACK_AB R75, R78, R79 ;  /* 0x0000004f4e4b723e */ /* 0x000fe400000000ff */
        /* <DEDUP_REMOVED lines=10> */
.L_x_1132:
        /* <DEDUP_REMOVED lines=17> */
.L_x_1150:
        /* <DEDUP_REMOVED lines=11> */
.L_x_1151:
        /* <DEDUP_REMOVED lines=11> */
.L_x_1152:
        /* <DEDUP_REMOVED lines=11> */
.L_x_1153:
        /* <DEDUP_REMOVED lines=11> */
.L_x_1154:
        /* <DEDUP_REMOVED lines=11> */
.L_x_1155:
        /* <DEDUP_REMOVED lines=11> */
.L_x_1156:
        /* <DEDUP_REMOVED lines=13> */
.L_x_1149:
        /* <DEDUP_REMOVED lines=13> */
[----:B------:R-:W-:Y:S01]  /*29a0*/  @P0 FFMA.FTZ R73, R11, R80, R81 ;  /* 0x000000500b490223 */ /* 0x000fe20000010051 */
[----:B------:R-:W-:Y:S01]  /*29b0*/  @P0 FADD.FTZ R72, R5, -R72 ;  /* 0x8000004805480221 */ /* 0x000fe20000010000 */
[----:B------:R-:W-:Y:S01]  /*29c0*/  @P0 FADD.FTZ R74, R10, -R75 ;  /* 0x8000004b0a4a0221 */ /* 0x000fe20000010000 */
[----:B------:R-:W-:Y:S02]  /*29d0*/  HADD2.F32 R75, -RZ, R26.H0_H0 ;  /* 0x2000001aff4b7230 */ /* 0x000fe40000004100 */
[----:B------:R-:W-:Y:S01]  /*29e0*/  @P0 FADD.FTZ R76, R9, -R76 ;  /* 0x8000004c094c0221 */ /* 0x000fe20000010000 */
[----:B------:R-:W-:Y:S01]  /*29f0*/  @P0 FFMA.FTZ R115, R4, R72, R115 ;  /* 0x0000004804730223 */ /* 0x000fe20000010073 */
[----:B------:R-:W-:Y:S01]  /*2a00*/  @P0 FFMA.FTZ R72, R16, R80, R81 ;  /* 0x0000005010480223 */ /* 0x000fe20000010051 */
[----:B------:R-:W-:Y:S01]  /*2a10*/  @P0 FFMA.FTZ R113, R4, R74, R113 ;  /* 0x0000004a04710223 */ /* 0x000fe20000010071 */
[-CC-:B------:R-:W-:Y:S01]  /*2a20*/  @P0 FFMA.FTZ R79, R15, R80.reuse, R81.reuse ;  /* 0x000000500f4f0223 */ /* 0x180fe20000010051 */
[----:B------:R-:W-:Y:S01]  /*2a30*/  @P0 FFMA.FTZ R74, R84, R80, R81 ;  /* 0x00000050544a0223 */ /* 0x000fe20000010051 */
[----:B------:R-:W-:Y:S01]  /*2a40*/  @P0 FADD.FTZ R73, R14, -R73 ;  /* 0x800000490e490221 */ /* 0x000fe20000010000 */
[----:B------:R-:W-:Y:S01]  /*2a50*/  @P0 FADD.FTZ R72, R13, -R72 ;  /* 0x800000480d480221 */ /* 0x000fe20000010000 */
[----:B------:R-:W-:-:S02]  /*2a60*/  HADD2.F32 R77, -RZ, R27.H1_H1 ;  /* 0x3000001bff4d7230 */ /* 0x000fc40000004100 */
[----:B------:R-:W-:Y:S01]  /*2a70*/  @P0 FFMA.FTZ R111, R4, R76, R111 ;  /* 0x0000004c046f0223 */ /* 0x000fe2000001006f */
[----:B------:R-:W-:Y:S01]  /*2a80*/  @P0 FADD.FTZ R79, R18, -R79 ;  /* 0x8000004f124f0221 */ /* 0x000fe20000010000 */
        /* <DEDUP_REMOVED lines=18> */
.L_x_1157:
[----:B------:R-:W-:Y:S05]  /*2bb0*/  @!P1 BRA `(.L_x_1158) ;  /* 0x0000000000189947 */ /* 0x000fea0003800000 */
[----:B------:R-:W-:Y:S01]  /*2bc0*/  FMUL.FTZ R115, R115, UR17 ;  /* 0x0000001173737c20 */ /* 0x000fe20008410000 */
[----:B------:R-:W-:-:S03]  /*2bd0*/  LOP3.LUT P0, RZ, R96, 0xff00, RZ, 0xc0, !PT ;  /* 0x0000ff0060ff7812 */ /* 0x000fc6000780c0ff */
[----:B------:R-:W-:-:S05]  /*2be0*/  FMUL.FTZ R115, R115, UR16 ;  /* 0x0000001073737c20 */ /* 0x000fca0008410000 */
[----:B------:R-:W-:-:S04]  /*2bf0*/  FSEL R115, R115, RZ, P0 ;  /* 0x000000ff73737208 */ /* 0x000fc80000000000 */
[----:B------:R-:W-:-:S04]  /*2c00*/  F2FP.F16.F32.PACK_AB R115, RZ, R115 ;  /* 0x00000073ff73723e */ /* 0x000fc800000000ff */
[----:B------:R-:W-:-:S07]  /*2c10*/  PRMT R68, R68, 0x5410, R115 ;  /* 0x0000541044447816 */ /* 0x000fce0000000073 */
.L_x_1158:
[----:B------:R-:W-:Y:S05]  /*2c20*/  @!P1 BRA `(.L_x_1159) ;  /* 0x0000000000189947 */ /* 0x000fea0003800000 */
[----:B------:R-:W-:Y:S01]  /*2c30*/  FMUL.FTZ R113, R113, UR17 ;  /* 0x0000001171717c20 */ /* 0x000fe20008410000 */
[----:B------:R-:W-:-:S03]  /*2c40*/  LOP3.LUT P0, RZ, R96, 0xff0000, RZ, 0xc0, !PT ;  /* 0x00ff000060ff7812 */ /* 0x000fc6000780c0ff */
[----:B------:R-:W-:-:S05]  /*2c50*/  FMUL.FTZ R113, R113, UR16 ;  /* 0x0000001071717c20 */ /* 0x000fca0008410000 */
[----:B------:R-:W-:-:S04]  /*2c60*/  FSEL R113, R113, RZ, P0 ;  /* 0x000000ff71717208 */ /* 0x000fc80000000000 */
[----:B------:R-:W-:-:S04]  /*2c70*/  F2FP.F16.F32.PACK_AB R113, RZ, R113 ;  /* 0x00000071ff71723e */ /* 0x000fc800000000ff */
[----:B------:R-:W-:-:S07]  /*2c80*/  PRMT R69, R113, 0x7610, R69 ;  /* 0x0000761071457816 */ /* 0x000fce0000000045 */
.L_x_1159:
[----:B------:R-:W-:Y:S05]  /*2c90*/  @!P1 BRA `(.L_x_1160) ;  /* 0x0000000000189947 */ /* 0x000fea0003800000 */
[----:B------:R-:W-:Y:S01]  /*2ca0*/  FMUL.FTZ R111, R111, UR17 ;  /* 0x000000116f6f7c20 */ /* 0x000fe20008410000 */
[----:B------:R-:W-:-:S03]  /*2cb0*/  LOP3.LUT P0, RZ, R96, 0xff000000, RZ, 0xc0, !PT ;  /* 0xff00000060ff7812 */ /* 0x000fc6000780c0ff */
[----:B------:R-:W-:-:S05]  /*2cc0*/  FMUL.FTZ R111, R111, UR16 ;  /* 0x000000106f6f7c20 */ /* 0x000fca0008410000 */
[----:B------:R-:W-:-:S04]  /*2cd0*/  FSEL R111, R111, RZ, P0 ;  /* 0x000000ff6f6f7208 */ /* 0x000fc80000000000 */
[----:B------:R-:W-:-:S04]  /*2ce0*/  F2FP.F16.F32.PACK_AB R111, RZ, R111 ;  /* 0x0000006fff6f723e */ /* 0x000fc800000000ff */
[----:B------:R-:W-:-:S07]  /*2cf0*/  PRMT R69, R69, 0x5410, R111 ;  /* 0x0000541045457816 */ /* 0x000fce000000006f */
.L_x_1160:
[----:B------:R-:W-:Y:S05]  /*2d00*/  @!P1 BRA `(.L_x_1161) ;  /* 0x0000000000189947 */ /* 0x000fea0003800000 */
[----:B------:R-:W-:Y:S01]  /*2d10*/  FMUL.FTZ R75, R75, UR17 ;  /* 0x000000114b4b7c20 */ /* 0x000fe20008410000 */
[----:B------:R-:W-:-:S03]  /*2d20*/  LOP3.LUT P0, RZ, R97, 0xff, RZ, 0xc0, !PT ;  /* 0x000000ff61ff7812 */ /* 0x000fc6000780c0ff */
[----:B------:R-:W-:-:S05]  /*2d30*/  FMUL.FTZ R75, R75, UR16 ;  /* 0x000000104b4b7c20 */ /* 0x000fca0008410000 */
[----:B------:R-:W-:-:S04]  /*2d40*/  FSEL R75, R75, RZ, P0 ;  /* 0x000000ff4b4b7208 */ /* 0x000fc80000000000 */
[----:B------:R-:W-:-:S04]  /*2d50*/  F2FP.F16.F32.PACK_AB R75, RZ, R75 ;  /* 0x0000004bff4b723e */ /* 0x000fc800000000ff */
[----:B------:R-:W-:-:S07]  /*2d60*/  PRMT R70, R75, 0x7610, R70 ;  /* 0x000076104b467816 */ /* 0x000fce0000000046 */
.L_x_1161:
[----:B------:R-:W-:Y:S05]  /*2d70*/  @!P1 BRA `(.L_x_1162) ;  /* 0x0000000000189947 */ /* 0x000fea0003800000 */
[----:B------:R-:W-:Y:S01]  /*2d80*/  FMUL.FTZ R109, R109, UR17 ;  /* 0x000000116d6d7c20 */ /* 0x000fe20008410000 */
[----:B------:R-:W-:-:S03]  /*2d90*/  LOP3.LUT P0, RZ, R97, 0xff00, RZ, 0xc0, !PT ;  /* 0x0000ff0061ff7812 */ /* 0x000fc6000780c0ff */
[----:B------:R-:W-:-:S05]  /*2da0*/  FMUL.FTZ R109, R109, UR16 ;  /* 0x000000106d6d7c20 */ /* 0x000fca0008410000 */
[----:B------:R-:W-:-:S04]  /*2db0*/  FSEL R109, R109, RZ, P0 ;  /* 0x000000ff6d6d7208 */ /* 0x000fc80000000000 */
[----:B------:R-:W-:-:S04]  /*2dc0*/  F2FP.F16.F32.PACK_AB R109, RZ, R109 ;  /* 0x0000006dff6d723e */ /* 0x000fc800000000ff */
[----:B------:R-:W-:-:S07]  /*2dd0*/  PRMT R70, R70, 0x5410, R109 ;  /* 0x0000541046467816 */ /* 0x000fce000000006d */
.L_x_1162:
[----:B------:R-:W-:Y:S05]  /*2de0*/  @!P1 BRA `(.L_x_1163) ;  /* 0x0000000000189947 */ /* 0x000fea0003800000 */
[----:B------:R-:W-:Y:S01]  /*2df0*/  FMUL.FTZ R75, R82, UR17 ;  /* 0x00000011524b7c20 */ /* 0x000fe20008410000 */
[----:B------:R-:W-:-:S03]  /*2e00*/  LOP3.LUT P0, RZ, R97, 0xff0000, RZ, 0xc0, !PT ;  /* 0x00ff000061ff7812 */ /* 0x000fc6000780c0ff */
[----:B------:R-:W-:-:S05]  /*2e10*/  FMUL.FTZ R75, R75, UR16 ;  /* 0x000000104b4b7c20 */ /* 0x000fca0008410000 */
[----:B------:R-:W-:-:S04]  /*2e20*/  FSEL R75, R75, RZ, P0 ;  /* 0x000000ff4b4b7208 */ /* 0x000fc80000000000 */
[----:B------:R-:W-:-:S04]  /*2e30*/  F2FP.F16.F32.PACK_AB R75, RZ, R75 ;  /* 0x0000004bff4b723e */ /* 0x000fc800000000ff */
[----:B------:R-:W-:-:S07]  /*2e40*/  PRMT R71, R75, 0x7610, R71 ;  /* 0x000076104b477816 */ /* 0x000fce0000000047 */
.L_x_1163:
        /* <DEDUP_REMOVED lines=12> */
.L_x_1141:
        /* <DEDUP_REMOVED lines=13> */
[----:B0----5:R-:W-:Y:S02]  /*2fe0*/  HADD2.F32 R76, -RZ, R21.H0_H0 ;  /* 0x20000015ff4c7230 */ /* 0x021fe40000004100 */
[--C-:B------:R-:W-:Y:S02]  /*2ff0*/  HADD2.F32 R2, -RZ, R20.reuse.H1_H1 ;  /* 0x30000014ff027230 */ /* 0x100fe40000004100 */
[----:B------:R-:W-:-:S08]  /*3000*/  HADD2.F32 R97, -RZ, R20.H0_H0 ;  /* 0x20000014ff617230 */ /* 0x000fd00000004100 */
        /* <DEDUP_REMOVED lines=8> */
[----:B------:R-:W-:Y:S02]  /*3090*/  HADD2.F32 R81, -RZ, R21.H1_H1 ;  /* 0x30000015ff517230 */ /* 0x000fe40000004100 */
[----:B------:R-:W-:Y:S01]  /*30a0*/  @P2 FADD.FTZ R75, R85, -R72 ;  /* 0x80000048554b2221 */ /* 0x000fe20000010000 */
[----:B------:R-:W-:Y:S01]  /*30b0*/  @P2 FADD.FTZ R77, R87, -R74 ;  /* 0x8000004a574d2221 */ /* 0x000fe20000010000 */
[----:B------:R-:W-:Y:S01]  /*30c0*/  @P2 FADD.FTZ R72, R90, -R79 ;  /* 0x8000004f5a482221 */ /* 0x000fe20000010000 */
[----:B------:R-:W-:Y:S01]  /*30d0*/  @P2 FADD.FTZ R73, R86, -R73 ;  /* 0x8000004956492221 */ /* 0x000fe20000010000 */
[C---:B------:R-:W-:Y:S01]  /*30e0*/  @P2 FFMA.FTZ R2, R4.reuse, R75, R2 ;  /* 0x0000004b04022223 */ /* 0x040fe20000010002 */
[C---:B------:R-:W-:Y:S01]  /*30f0*/  @P2 FFMA.FTZ R76, R4.reuse, R77, R76 ;  /* 0x0000004d044c2223 */ /* 0x040fe2000001004c */
[----:B------:R-:W-:Y:S01]  /*3100*/  @P2 FFMA.FTZ R81, R4, R72, R81 ;  /* 0x0000004804512223 */ /* 0x000fe20000010051 */
[----:B------:R-:W-:-:S02]  /*3110*/  HADD2.F32 R77, -RZ, R23.H1_H1 ;  /* 0x30000017ff4d7230 */ /* 0x000fc40000004100 */
[----:B------:R-:W-:Y:S01]  /*3120*/  @P2 FFMA.FTZ R97, R4, R73, R97 ;  /* 0x0000004904612223 */ /* 0x000fe20000010061 */
[--C-:B------:R-:W-:Y:S02]  /*3130*/  HADD2.F32 R79, -RZ, R22.reuse.H0_H0 ;  /* 0x20000016ff4f7230 */ /* 0x100fe40000004100 */
[----:B------:R-:W-:Y:S01]  /*3140*/  @P2 FADD.FTZ R72, R102, -R109 ;  /* 0x8000006d66482221 */ /* 0x000fe20000010000 */
[----:B------:R-:W-:Y:S02]  /*3150*/  HADD2.F32 R74, -RZ, R22.H1_H1 ;  /* 0x30000016ff4a7230 */ /* 0x000fe40000004100 */
        /* <DEDUP_REMOVED lines=17> */
.L_x_1166:
[----:B------:R-:W-:Y:S05]  /*3270*/  @!P1 BRA `(.L_x_1167) ;  /* 0x0000000000189947 */ /* 0x000fea0003800000 */
[----:B------:R-:W-:Y:S01]  /*3280*/  FMUL.FTZ R2, R2, UR17 ;  /* 0x0000001102027c20 */ /* 0x000fe20008410000 */
[----:B------:R-:W-:-:S03]  /*3290*/  LOP3.LUT P2, RZ, R94, 0xff00, RZ, 0xc0, !PT ;  /* 0x0000ff005eff7812 */ /* 0x000fc6000784c0ff */
[----:B------:R-:W-:-:S05]  /*32a0*/  FMUL.FTZ R2, R2, UR16 ;  /* 0x0000001002027c20 */ /* 0x000fca0008410000 */
[----:B------:R-:W-:-:S04]  /*32b0*/  FSEL R2, R2, RZ, P2 ;  /* 0x000000ff02027208 */ /* 0x000fc80001000000 */
[----:B------:R-:W-:-:S04]  /*32c0*/  F2FP.F16.F32.PACK_AB R2, RZ, R2 ;  /* 0x00000002ff02723e */ /* 0x000fc800000000ff */
[----:B------:R-:W-:-:S07]  /*32d0*/  PRMT R68, R68, 0x5410, R2 ;  /* 0x0000541044447816 */ /* 0x000fce0000000002 */
.L_x_1167:
[----:B------:R-:W-:Y:S05]  /*32e0*/  @!P1 BRA `(.L_x_1168) ;  /* 0x0000000000189947 */ /* 0x000fea0003800000 */
[----:B------:R-:W-:Y:S01]  /*32f0*/  FMUL.FTZ R76, R76, UR17 ;  /* 0x000000114c4c7c20 */ /* 0x000fe20008410000 */
[----:B------:R-:W-:-:S03]  /*3300*/  LOP3.LUT P2, RZ, R94, 0xff0000, RZ, 0xc0, !PT ;  /* 0x00ff00005eff7812 */ /* 0x000fc6000784c0ff */
[----:B------:R-:W-:-:S05]  /*3310*/  FMUL.FTZ R76, R76, UR16 ;  /* 0x000000104c4c7c20 */ /* 0x000fca0008410000 */
[----:B------:R-:W-:-:S04]  /*3320*/  FSEL R76, R76, RZ, P2 ;  /* 0x000000ff4c4c7208 */ /* 0x000fc80001000000 */
[----:B------:R-:W-:-:S04]  /*3330*/  F2FP.F16.F32.PACK_AB R76, RZ, R76 ;  /* 0x0000004cff4c723e */ /* 0x000fc800000000ff */
[----:B------:R-:W-:-:S07]  /*3340*/  PRMT R69, R76, 0x7610, R69 ;  /* 0x000076104c457816 */ /* 0x000fce0000000045 */
.L_x_1168:
[----:B------:R-:W-:Y:S05]  /*3350*/  @!P1 BRA `(.L_x_1169) ;  /* 0x0000000000189947 */ /* 0x000fea0003800000 */
[----:B------:R-:W-:Y:S01]  /*3360*/  FMUL.FTZ R81, R81, UR17 ;  /* 0x0000001151517c20 */ /* 0x000fe20008410000 */
[----:B------:R-:W-:-:S03]  /*3370*/  LOP3.LUT P2, RZ, R94, 0xff000000, RZ, 0xc0, !PT ;  /* 0xff0000005eff7812 */ /* 0x000fc6000784c0ff */
[----:B------:R-:W-:-:S05]  /*3380*/  FMUL.FTZ R81, R81, UR16 ;  /* 0x0000001051517c20 */ /* 0x000fca0008410000 */
[----:B------:R-:W-:-:S04]  /*3390*/  FSEL R81, R81, RZ, P2 ;  /* 0x000000ff51517208 */ /* 0x000fc80001000000 */
[----:B------:R-:W-:-:S04]  /*33a0*/  F2FP.F16.F32.PACK_AB R81, RZ, R81 ;  /* 0x00000051ff51723e */ /* 0x000fc800000000ff */
[----:B------:R-:W-:-:S07]  /*33b0*/  PRMT R69, R69, 0x5410, R81 ;  /* 0x0000541045457816 */ /* 0x000fce0000000051 */
.L_x_1169:
[----:B------:R-:W-:Y:S05]  /*33c0*/  @!P1 BRA `(.L_x_1170) ;  /* 0x0000000000189947 */ /* 0x000fea0003800000 */
[----:B------:R-:W-:Y:S01]  /*33d0*/  FMUL.FTZ R2, R79, UR17 ;  /* 0x000000114f027c20 */ /* 0x000fe20008410000 */
[----:B------:R-:W-:-:S03]  /*33e0*/  LOP3.LUT P2, RZ, R95, 0xff, RZ, 0xc0, !PT ;  /* 0x000000ff5fff7812 */ /* 0x000fc6000784c0ff */
[----:B------:R-:W-:-:S05]  /*33f0*/  FMUL.FTZ R2, R2, UR16 ;  /* 0x0000001002027c20 */ /* 0x000fca0008410000 */
[----:B------:R-:W-:-:S04]  /*3400*/  FSEL R2, R2, RZ, P2 ;  /* 0x000000ff02027208 */ /* 0x000fc80001000000 */
[----:B------:R-:W-:-:S04]  /*3410*/  F2FP.F16.F32.PACK_AB R2, RZ, R2 ;  /* 0x00000002ff02723e */ /* 0x000fc800000000ff */
[----:B------:R-:W-:-:S07]  /*3420*/  PRMT R70, R2, 0x7610, R70 ;  /* 0x0000761002467816 */ /* 0x000fce0000000046 */
.L_x_1170:
[----:B------:R-:W-:Y:S05]  /*3430*/  @!P1 BRA `(.L_x_1171) ;  /* 0x0000000000189947 */ /* 0x000fea0003800000 */
[----:B------:R-:W-:Y:S01]  /*3440*/  FMUL.FTZ R2, R74, UR17 ;  /* 0x000000114a027c20 */ /* 0x000fe20008410000 */
[----:B------:R-:W-:-:S03]  /*3450*/  LOP3.LUT P2, RZ, R95, 0xff00, RZ, 0xc0, !PT ;  /* 0x0000ff005fff7812 */ /* 0x000fc6000784c0ff */
[----:B------:R-:W-:-:S05]  /*3460*/  FMUL.FTZ R2, R2, UR16 ;  /* 0x0000001002027c20 */ /* 0x000fca0008410000 */
[----:B------:R-:W-:-:S04]  /*3470*/  FSEL R2, R2, RZ, P2 ;  /* 0x000000ff02027208 */ /* 0x000fc80001000000 */
[----:B------:R-:W-:-:S04]  /*3480*/  F2FP.F16.F32.PACK_AB R2, RZ, R2 ;  /* 0x00000002ff02723e */ /* 0x000fc800000000ff */
[----:B------:R-:W-:-:S07]  /*3490*/  PRMT R70, R70, 0x5410, R2 ;  /* 0x0000541046467816 */ /* 0x000fce0000000002 */
.L_x_1171:
[----:B------:R-:W-:Y:S05]  /*34a0*/  @!P1 BRA `(.L_x_1172) ;  /* 0x0000000000189947 */ /* 0x000fea0003800000 */
[----:B------:R-:W-:Y:S01]  /*34b0*/  FMUL.FTZ R2, R75, UR17 ;  /* 0x000000114b027c20 */ /* 0x000fe20008410000 */
[----:B------:R-:W-:-:S03]  /*34c0*/  LOP3.LUT P2, RZ, R95, 0xff0000, RZ, 0xc0, !PT ;  /* 0x00ff00005fff7812 */ /* 0x000fc6000784c0ff */
[----:B------:R-:W-:-:S05]  /*34d0*/  FMUL.FTZ R2, R2, UR16 ;  /* 0x0000001002027c20 */ /* 0x000fca0008410000 */
[----:B------:R-:W-:-:S04]  /*34e0*/  FSEL R2, R2, RZ, P2 ;  /* 0x000000ff02027208 */ /* 0x000fc80001000000 */
[----:B------:R-:W-:-:S04]  /*34f0*/  F2FP.F16.F32.PACK_AB R2, RZ, R2 ;  /* 0x00000002ff02723e */ /* 0x000fc800000000ff */
[----:B------:R-:W-:-:S07]  /*3500*/  PRMT R71, R2, 0x7610, R71 ;  /* 0x0000761002477816 */ /* 0x000fce0000000047 */
.L_x_1172:
        /* <DEDUP_REMOVED lines=11> */
.L_x_1165:
        /* <DEDUP_REMOVED lines=12> */
.L_x_1174:
        /* <DEDUP_REMOVED lines=11> */
.L_x_1175:
        /* <DEDUP_REMOVED lines=11> */
.L_x_1176:
[----:B------:R-:W-:Y:S05]  /*37e0*/  @!P1 BRA `(.L_x_1177) ;  /* 0x0000000000289947 */ /* 0x000fea0003800000 */
[----:B0-----:R-:W-:Y:S01]  /*37f0*/  @P2 FFMA.FTZ R79, R92, R80, R81 ;  /* 0x000000505c4f2223 */ /* 0x001fe20000010051 */
        /* <DEDUP_REMOVED lines=9> */
.L_x_1177:
        /* <DEDUP_REMOVED lines=11> */
.L_x_1178:
        /* <DEDUP_REMOVED lines=11> */
.L_x_1179:
        /* <DEDUP_REMOVED lines=11> */
.L_x_1180:
        /* <DEDUP_REMOVED lines=13> */
.L_x_1164:
[----:B------:R-:W-:Y:S05]  /*3b70*/  @!P0 BRA `(.L_x_1181) ;  /* 0x00000004007c8947 */ /* 0x000fea0003800000 */
[----:B------:R-:W-:Y:S01]  /*3b80*/  ISETP.GT.AND P2, PT, R2, RZ, PT ;  /* 0x000000ff0200720c */ /* 0x000fe20003f44270 */
[-CC-:B0-----:R-:W-:Y:S01]  /*3b90*/  FFMA.FTZ R73, R19, R80.reuse, R81.reuse ;  /* 0x0000005013497223 */ /* 0x181fe20000010051 */
[-CC-:B------:R-:W-:Y:S01]  /*3ba0*/  FFMA.FTZ R2, R88, R80.reuse, R81.reuse ;  /* 0x0000005058027223 */ /* 0x180fe20000010051 */
[-CC-:B------:R-:W-:Y:S01]  /*3bb0*/  FFMA.FTZ R72, R89, R80.reuse, R81.reuse ;  /* 0x0000005059487223 */ /* 0x180fe20000010051 */
[-C--:B------:R-:W-:Y:S01]  /*3bc0*/  FFMA.FTZ R79, R92, R80.reuse, R81 ;  /* 0x000000505c4f7223 */ /* 0x080fe20000010051 */
[----:B------:R-:W-:Y:S01]  /*3bd0*/  FADD.FTZ R73, R86, -R73 ;  /* 0x8000004956497221 */ /* 0x000fe20000010000 */
[----:B------:R-:W-:Y:S01]  /*3be0*/  FADD.FTZ R75, R85, -R2 ;  /* 0x80000002554b7221 */ /* 0x000fe20000010000 */
[-CC-:B------:R-:W-:Y:S01]  /*3bf0*/  FFMA.FTZ R74, R93, R80.reuse, R81.reuse ;  /* 0x000000505d4a7223 */ /* 0x180fe20000010051 */
[-CC-:B-----5:R-:W-:Y:S01]  /*3c00*/  FFMA.FTZ R97, R100, R80.reuse, R81.reuse ;  /* 0x0000005064617223 */ /* 0x1a0fe20000010051 */
        /* <DEDUP_REMOVED lines=23> */
[----:B------:R-:W-:-:S04]  /*3d80*/  F2FP.F16.F32.PACK_AB R4, RZ, R4 ;  /* 0x00000004ff04723e */ /* 0x000fc800000000ff */
[----:B------:R-:W-:-:S07]  /*3d90*/  PRMT R68, R4, 0x7610, R68 ;  /* 0x0000761004447816 */ /* 0x000fce0000000044 */
.L_x_1182:
[----:B------:R-:W-:Y:S05]  /*3da0*/  @!P1 BRA `(.L_x_1183) ;  /* 0x0000000000189947 */ /* 0x000fea0003800000 */
[----:B------:R-:W-:Y:S01]  /*3db0*/  FMUL.FTZ R4, R73, UR17 ;  /* 0x0000001149047c20 */ /* 0x000fe20008410000 */
[----:B------:R-:W-:-:S03]  /*3dc0*/  LOP3.LUT P3, RZ, R94, 0xff00, RZ, 0xc0, !PT ;  /* 0x0000ff005eff7812 */ /* 0x000fc6000786c0ff */
[----:B------:R-:W-:-:S05]  /*3dd0*/  FMUL.FTZ R4, R4, UR16 ;  /* 0x0000001004047c20 */ /* 0x000fca0008410000 */
[----:B------:R-:W-:-:S04]  /*3de0*/  FSEL R4, R4, RZ, P3 ;  /* 0x000000ff04047208 */ /* 0x000fc80001800000 */
[----:B------:R-:W-:-:S04]  /*3df0*/  F2FP.F16.F32.PACK_AB R4, RZ, R4 ;  /* 0x00000004ff04723e */ /* 0x000fc800000000ff */
[----:B------:R-:W-:-:S07]  /*3e00*/  PRMT R68, R68, 0x5410, R4 ;  /* 0x0000541044447816 */ /* 0x000fce0000000004 */
.L_x_1183:
[----:B------:R-:W-:Y:S02]  /*3e10*/  F2FP.F16.F32.PACK_AB R72, R73, R72 ;  /* 0x000000484948723e */ /* 0x000fe400000000ff */
[----:B------:R-:W-:Y:S02]  /*3e20*/  FSEL R80, R75, RZ, P2 ;  /* 0x000000ff4b507208 */ /* 0x000fe40001000000 */
        /* <DEDUP_REMOVED lines=8> */
.L_x_1184:
[----:B------:R-:W-:Y:S05]  /*3eb0*/  @!P1 BRA `(.L_x_1185) ;  /* 0x0000000000189947 */ /* 0x000fea0003800000 */
[----:B------:R-:W-:Y:S01]  /*3ec0*/  FMUL.FTZ R4, R80, UR17 ;  /* 0x0000001150047c20 */ /* 0x000fe20008410000 */
[----:B------:R-:W-:-:S03]  /*3ed0*/  LOP3.LUT P3, RZ, R94, 0xff000000, RZ, 0xc0, !PT ;  /* 0xff0000005eff7812 */ /* 0x000fc6000786c0ff */
[----:B------:R-:W-:-:S05]  /*3ee0*/  FMUL.FTZ R4, R4, UR16 ;  /* 0x0000001004047c20 */ /* 0x000fca0008410000 */
[----:B------:R-:W-:-:S04]  /*3ef0*/  FSEL R4, R4, RZ, P3 ;  /* 0x000000ff04047208 */ /* 0x000fc80001800000 */
[----:B------:R-:W-:-:S04]  /*3f00*/  F2FP.F16.F32.PACK_AB R4, RZ, R4 ;  /* 0x00000004ff04723e */ /* 0x000fc800000000ff */
[----:B------:R-:W-:-:S07]  /*3f10*/  PRMT R69, R69, 0x5410, R4 ;  /* 0x0000541045457816 */ /* 0x000fce0000000004 */
.L_x_1185:
[----:B------:R-:W-:Y:S02]  /*3f20*/  F2FP.F16.F32.PACK_AB R73, R80, R73 ;  /* 0x000000495049723e */ /* 0x000fe400000000ff */
        /* <DEDUP_REMOVED lines=11> */
.L_x_1186:
[----:B------:R-:W-:Y:S05]  /*3fe0*/  @!P1 BRA `(.L_x_1187) ;  /* 0x0000000000189947 */ /* 0x000fea0003800000 */
[----:B------:R-:W-:Y:S01]  /*3ff0*/  FMUL.FTZ R2, R75, UR17 ;  /* 0x000000114b027c20 */ /* 0x000fe20008410000 */
[----:B------:R-:W-:-:S03]  /*4000*/  LOP3.LUT P2, RZ, R95, 0xff00, RZ, 0xc0, !PT ;  /* 0x0000ff005fff7812 */ /* 0x000fc6000784c0ff */
[----:B------:R-:W-:-:S05]  /*4010*/  FMUL.FTZ R2, R2, UR16 ;  /* 0x0000001002027c20 */ /* 0x000fca0008410000 */
[----:B------:R-:W-:-:S04]  /*4020*/  FSEL R2, R2, RZ, P2 ;  /* 0x000000ff02027208 */ /* 0x000fc80001000000 */
[----:B------:R-:W-:-:S04]  /*4030*/  F2FP.F16.F32.PACK_AB R2, RZ, R2 ;  /* 0x00000002ff02723e */ /* 0x000fc800000000ff */
[----:B------:R-:W-:-:S07]  /*4040*/  PRMT R70, R70, 0x5410, R2 ;  /* 0x0000541046467816 */ /* 0x000fce0000000002 */
.L_x_1187:
[----:B------:R-:W-:Y:S05]  /*4050*/  @!P1 BRA `(.L_x_1188) ;  /* 0x0000000000189947 */ /* 0x000fea0003800000 */
[----:B------:R-:W-:Y:S01]  /*4060*/  FMUL.FTZ R2, R77, UR17 ;  /* 0x000000114d027c20 */ /* 0x000fe20008410000 */
[----:B------:R-:W-:-:S03]  /*4070*/  LOP3.LUT P2, RZ, R95, 0xff0000, RZ, 0xc0, !PT ;  /* 0x00ff00005fff7812 */ /* 0x000fc6000784c0ff */
[----:B------:R-:W-:-:S05]  /*4080*/  FMUL.FTZ R2, R2, UR16 ;  /* 0x0000001002027c20 */ /* 0x000fca0008410000 */
[----:B------:R-:W-:-:S04]  /*4090*/  FSEL R2, R2, RZ, P2 ;  /* 0x000000ff02027208 */ /* 0x000fc80001000000 */
[----:B------:R-:W-:-:S04]  /*40a0*/  F2FP.F16.F32.PACK_AB R2, RZ, R2 ;  /* 0x00000002ff02723e */ /* 0x000fc800000000ff */
[----:B------:R-:W-:-:S07]  /*40b0*/  PRMT R71, R2, 0x7610, R71 ;  /* 0x0000761002477816 */ /* 0x000fce0000000047 */
.L_x_1188:
        /* <DEDUP_REMOVED lines=11> */
.L_x_1181:
        /* <DEDUP_REMOVED lines=12> */
.L_x_1189:
        /* <DEDUP_REMOVED lines=12> */
.L_x_1190:
        /* <DEDUP_REMOVED lines=12> */
.L_x_1191:
        /* <DEDUP_REMOVED lines=12> */
.L_x_1192:
        /* <DEDUP_REMOVED lines=12> */
.L_x_1193:
        /* <DEDUP_REMOVED lines=12> */
.L_x_1194:
        /* <DEDUP_REMOVED lines=12> */
.L_x_1195:
        /* <DEDUP_REMOVED lines=12> */
[----:B0-----:R-:W-:-:S07]  /*4770*/  PRMT R71, R71, 0x5410, R2 ;  /* 0x0000541047477816 */ /* 0x001fce0000000002 */
.L_x_1173:
        /* <DEDUP_REMOVED lines=13> */
.L_x_1127:
        /* <DEDUP_REMOVED lines=17> */
.L_x_1197:
        /* <DEDUP_REMOVED lines=10> */
.L_x_7999:


//--------------------- .text._ZN10layer_norm13ln_bwd_kernelINS_13Kernel_traitsI6__halfS2_S2_S2_fjLj2048ELj1ELj1ELj4ELj16ENS_18Kernel_traits_baseILj2048ES2_S2_S2_S2_fjLj128EEEEELb1ELb1ELb0ELb0EEEvNS_9BwdParamsE --------------------------
	.section	.text._ZN10layer_norm13ln_bwd_kernelINS_13Kernel_traitsI6__halfS2_S2_S2_fjLj2048ELj1ELj1ELj4ELj16ENS_18Kernel_traits_baseILj2048ES2_S2_S2_S2_fjLj128EEEEELb1ELb1ELb0ELb0EEEvNS_9BwdParamsE,"ax",@progbits
	.align	128
        .global         _ZN10layer_norm13ln_bwd_kernelINS_13Kernel_traitsI6__halfS2_S2_S2_fjLj2048ELj1ELj1ELj4ELj16ENS_18Kernel_traits_baseILj2048ES2_S2_S2_S2_fjLj128EEEEELb1ELb1ELb0ELb0EEEvNS_9BwdParamsE
        .type           _ZN10layer_norm13ln_bwd_kernelINS_13Kernel_traitsI6__halfS2_S2_S2_fjLj2048ELj1ELj1ELj4ELj16ENS_18Kernel_traits_baseILj2048ES2_S2_S2_S2_fjLj128EEEEELb1ELb1ELb0ELb0EEEvNS_9BwdParamsE,@function
        .size           _ZN10layer_norm13ln_bwd_kernelINS_13Kernel_traitsI6__halfS2_S2_S2_fjLj2048ELj1ELj1ELj4ELj16ENS_18Kernel_traits_baseILj2048ES2_S2_S2_S2_fjLj128EEEEELb1ELb1ELb0ELb0EEEvNS_9BwdParamsE,(.L_x_8000 - _ZN10layer_norm13ln_bwd_kernelINS_13Kernel_traitsI6__halfS2_S2_S2_fjLj2048ELj1ELj1ELj4ELj16ENS_18Kernel_traits_baseILj2048ES2_S2_S2_S2_fjLj128EEEEELb1ELb1ELb0ELb0EEEvNS_9BwdParamsE)
        .other          _ZN10layer_norm13ln_bwd_kernelINS_13Kernel_traitsI6__halfS2_S2_S2_fjLj2048ELj1ELj1ELj4ELj16ENS_18Kernel_traits_baseILj2048ES2_S2_S2_S2_fjLj128EEEEELb1ELb1ELb0ELb0EEEvNS_9BwdParamsE,@"STO_CUDA_ENTRY STV_DEFAULT"
_ZN10layer_norm13ln_bwd_kernelINS_13Kernel_traitsI6__halfS2_S2_S2_fjLj2048ELj1ELj1ELj4ELj16ENS_18Kernel_traits_baseILj2048ES2_S2_S2_S2_fjLj128EEEEELb1ELb1ELb0ELb0EEEvNS_9BwdParamsE:
.text._ZN10layer_norm13ln_bwd_kernelINS_13Kernel_traitsI6__halfS2_S2_S2_fjLj2048ELj1ELj1ELj4ELj16ENS_18Kernel_traits_baseILj2048ES2_S2_S2_S2_fjLj128EEEEELb1ELb1ELb0ELb0EEEvNS_9BwdParamsE:
        /* <DEDUP_REMOVED lines=14> */
[----:B------:R-:W1:Y:S01]  /*00e0*/  @P2 LDC.64 R4, c[0x0][0x3d0] ;  /* 0x0000f400ff042b82 */ /* 0x000e620000000a00 */
[----:B------:R-:W-:-:S07]  /*00f0*/  @P2 LOP3.LUT R3, R123, 0x80, RZ, 0xfc, !PT ;  /* 0x000000807b032812 */ /* 0x000fce00078efcff */
[----:B------:R-:W3:Y:S08]  /*0100*/  @P2 LDC.64 R6, c[0x0][0x3e8] ;  /* 0x0000fa00ff062b82 */ /* 0x000ef00000000a00 */
[----:B------:R-:W4:Y:S01]  /*0110*/  @P1 LDC.64 R8, c[0x0][0x3d0] ;  /* 0x0000f400ff081b82 */ /* 0x000f220000000a00 */
[----:B-1----:R-:W-:-:S07]  /*0120*/  @P2 IMAD.WIDE.U32 R4, R123, 0x10, R4 ;  /* 0x000000107b042825 */ /* 0x002fce00078e0004 */
[----:B------:R-:W1:Y:S01]  /*0130*/  @P1 LDC.64 R10, c[0x0][0x3e8] ;  /* 0x0000fa00ff0a1b82 */ /* 0x000e620000000a00 */
[----:B--2---:R-:W5:Y:S01]  /*0140*/  @P2 LDG.E.128 R44, desc[UR16][R4.64] ;  /* 0x00000010042c2981 */ /* 0x004f62000c1e1d00 */
[----:B---3--:R-:W-:-:S05]  /*0150*/  @P2 IMAD.WIDE.U32 R6, R123, 0x10, R6 ;  /* 0x000000107b062825 */ /* 0x008fca00078e0006 */
[----:B------:R-:W5:Y:S01]  /*0160*/  @P2 LDG.E.128 R40, desc[UR16][R6.64] ;  /* 0x0000001006282981 */ /* 0x000f62000c1e1d00 */
[----:B0-----:R-:W-:Y:S01]  /*0170*/  UISETP.GE.AND UP0, UPT, UR7, UR4, UPT ;  /* 0x000000040700728c */ /* 0x001fe2000bf06270 */
[C---:B----4-:R-:W-:Y:S01]  /*0180*/  @P1 IMAD.WIDE.U32 R8, R3.reuse, 0x10, R8 ;  /* 0x0000001003081825 */ /* 0x050fe200078e0008 */
[----:B------:R-:W-:Y:S02]  /*0190*/  CS2R R36, SRZ ;  /* 0x0000000000247805 */ /* 0x000fe4000001ff00 */
[----:B------:R-:W-:Y:S02]  /*01a0*/  CS2R R38, SRZ ;  /* 0x0000000000267805 */ /* 0x000fe4000001ff00 */
[----:B------:R-:W-:Y:S02]  /*01b0*/  CS2R R32, SRZ ;  /* 0x0000000000207805 */ /* 0x000fe4000001ff00 */
[----:B------:R-:W-:Y:S01]  /*01c0*/  CS2R R34, SRZ ;  /* 0x0000000000227805 */ /* 0x000fe2000001ff00 */
[----:B------:R0:W5:Y:S01]  /*01d0*/  @P1 LDG.E.128 R92, desc[UR16][R8.64] ;  /* 0x00000010085c1981 */ /* 0x000162000c1e1d00 */
[----:B-1----:R-:W-:Y:S01]  /*01e0*/  @P1 IMAD.WIDE.U32 R10, R3, 0x10, R10 ;  /* 0x00000010030a1825 */ /* 0x002fe200078e000a */
[----:B------:R-:W-:-:S02]  /*01f0*/  CS2R R28, SRZ ;  /* 0x00000000001c7805 */ /* 0x000fc4000001ff00 */
[----:B------:R-:W-:Y:S02]  /*0200*/  CS2R R30, SRZ ;  /* 0x00000000001e7805 */ /* 0x000fe4000001ff00 */
[----:B------:R-:W-:Y:S02]  /*0210*/  CS2R R24, SRZ ;  /* 0x0000000000187805 */ /* 0x000fe4000001ff00 */
[----:B------:R-:W-:Y:S01]  /*0220*/  CS2R R26, SRZ ;  /* 0x00000000001a7805 */ /* 0x000fe2000001ff00 */
[----:B------:R1:W5:Y:S01]  /*0230*/  @P1 LDG.E.128 R48, desc[UR16][R10.64] ;  /* 0x000000100a301981 */ /* 0x000362000c1e1d00 */
[----:B------:R-:W-:Y:S02]  /*0240*/  CS2R R20, SRZ ;  /* 0x0000000000147805 */ /* 0x000fe4000001ff00 */
[----:B------:R-:W-:Y:S02]  /*0250*/  CS2R R22, SRZ ;  /* 0x0000000000167805 */ /* 0x000fe4000001ff00 */
[----:B------:R-:W-:-:S02]  /*0260*/  CS2R R16, SRZ ;  /* 0x0000000000107805 */ /* 0x000fc4000001ff00 */
[----:B------:R-:W-:Y:S02]  /*0270*/  CS2R R18, SRZ ;  /* 0x0000000000127805 */ /* 0x000fe4000001ff00 */
[----:B------:R-:W-:Y:S02]  /*0280*/  CS2R R12, SRZ ;  /* 0x00000000000c7805 */ /* 0x000fe4000001ff00 */
[----:B------:R-:W-:Y:S02]  /*0290*/  CS2R R14, SRZ ;  /* 0x00000000000e7805 */ /* 0x000fe4000001ff00 */
[----:B0-----:R-:W-:Y:S02]  /*02a0*/  CS2R R8, SRZ ;  /* 0x0000000000087805 */ /* 0x001fe4000001ff00 */
[----:B------:R-:W-:Y:S02]  /*02b0*/  CS2R R72, SRZ ;  /* 0x0000000000487805 */ /* 0x000fe4000001ff00 */
[----:B------:R-:W-:-:S02]  /*02c0*/  CS2R R74, SRZ ;  /* 0x00000000004a7805 */ /* 0x000fc4000001ff00 */
[----:B-1----:R-:W-:Y:S02]  /*02d0*/  CS2R R10, SRZ ;  /* 0x00000000000a7805 */ /* 0x002fe4000001ff00 */
[----:B------:R-:W-:Y:S02]  /*02e0*/  CS2R R68, SRZ ;  /* 0x0000000000447805 */ /* 0x000fe4000001ff00 */
[----:B------:R-:W-:Y:S02]  /*02f0*/  CS2R R70, SRZ ;  /* 0x0000000000467805 */ /* 0x000fe4000001ff00 */
[----:B------:R-:W-:Y:S02]  /*0300*/  CS2R R64, SRZ ;  /* 0x0000000000407805 */ /* 0x000fe4000001ff00 */
[----:B------:R-:W-:Y:S02]  /*0310*/  CS2R R66, SRZ ;  /* 0x0000000000427805 */ /* 0x000fe4000001ff00 */
[----:B------:R-:W-:-:S02]  /*0320*/  CS2R R60, SRZ ;  /* 0x00000000003c7805 */ /* 0x000fc4000001ff00 */
[----:B------:R-:W-:Y:S01]  /*0330*/  CS2R R62, SRZ ;  /* 0x00000000003e7805 */ /* 0x000fe2000001ff00 */
[----:B------:R-:W-:Y:S06]  /*0340*/  BRA.U UP0, `(.L_x_1198) ;  /* 0x00000051005c7547 */ /* 0x000fec000b800000 */
        /* <DEDUP_REMOVED lines=37> */
.L_x_1220:
[----:B------:R-:W1:Y:S01]  /*05a0*/  @UP0 LDCU.64 UR4, c[0x0][0x3e0] ;  /* 0x00007c00ff0407ac */ /* 0x000e620008000a00 */
[----:B------:R-:W-:Y:S01]  /*05b0*/  PLOP3.LUT P0, PT, PT, PT, UP0, 0x80, 0x8 ;  /* 0x000000000008781c */ /* 0x000fe20003f0f008 */
[----:B-1----:R-:W-:-:S06]  /*05c0*/  @UP0 UIMAD.WIDE UR4, UR6, 0x2, UR4 ;  /* 0x00000002060408a5 */ /* 0x002fcc000f8e0204 */
[----:B--23--:R-:W-:Y:S02]  /*05d0*/  MOV R84, UR4 ;  /* 0x0000000400547c02 */ /* 0x00cfe40008000f00 */
[----:B------:R-:W-:Y:S01]  /*05e0*/  MOV R85, UR5 ;  /* 0x0000000500557c02 */ /* 0x000fe20008000f00 */
[----:B0-----:R-:W-:-:S04]  /*05f0*/  UIMAD.WIDE UR4, UR6, 0x4, UR14 ;  /* 0x00000004060478a5 */ /* 0x001fc8000f8e020e */
[----:B------:R-:W3:Y:S02]  /*0600*/  @P0 LDG.E.U16 R84, desc[UR16][R84.64] ;  /* 0x0000001054540981 */ /* 0x000ee4000c1e1500 */
[----:B------:R-:W-:Y:S02]  /*0610*/  MOV R82, UR4 ;  /* 0x0000000400527c02 */ /* 0x000fe40008000f00 */
[----:B------:R-:W-:Y:S01]  /*0620*/  MOV R83, UR5 ;  /* 0x0000000500537c02 */ /* 0x000fe20008000f00 */
[----:B------:R-:W-:-:S04]  /*0630*/  UIMAD.WIDE UR4, UR6, 0x4, UR12 ;  /* 0x00000004060478a5 */ /* 0x000fc8000f8e020c */
[----:B------:R-:W4:Y:S02]  /*0640*/  LDG.E R82, desc[UR16][R82.64] ;  /* 0x0000001052527981 */ /* 0x000f24000c1e1900 */
[----:B------:R-:W-:Y:S02]  /*0650*/  MOV R80, UR4 ;  /* 0x0000000400507c02 */ /* 0x000fe40008000f00 */
[----:B------:R-:W-:-:S05]  /*0660*/  MOV R81, UR5 ;  /* 0x0000000500517c02 */ /* 0x000fca0008000f00 */
[----:B------:R-:W4:Y:S01]  /*0670*/  LDG.E R80, desc[UR16][R80.64] ;  /* 0x0000001050507981 */ /* 0x000f22000c1e1900 */
[----:B------:R-:W-:Y:S01]  /*0680*/  UIMAD UR4, UR6, UR8, URZ ;  /* 0x00000008060472a4 */ /* 0x000fe2000f8e02ff */
[C---:B------:R-:W-:Y:S01]  /*0690*/  ISETP.GE.U32.AND P2, PT, R2.reuse, 0x80, PT ;  /* 0x000000800200780c */ /* 0x040fe20003f46070 */
[----:B------:R-:W-:Y:S01]  /*06a0*/  UMOV UR9, 0x3f800000 ;  /* 0x3f80000000097882 */ /* 0x000fe20000000000 */
[----:B--2---:R-:W-:Y:S01]  /*06b0*/  ISETP.NE.AND P3, PT, RZ, UR11, PT ;  /* 0x0000000bff007c0c */ /* 0x004fe2000bf65270 */
[----:B------:R-:W-:Y:S01]  /*06c0*/  USHF.R.S32.HI UR5, URZ, 0x1f, UR4 ;  /* 0x0000001fff057899 */ /* 0x000fe20008011404 */
[----:B------:R-:W-:Y:S01]  /*06d0*/  BSSY.RECONVERGENT B0, `(.L_x_1199) ;  /* 0x000006c000007945 */ /* 0x000fe20003800200 */
[----:B------:R-:W-:Y:S02]  /*06e0*/  ISETP.GE.U32.AND P1, PT, R2, 0x100, PT ;  /* 0x000001000200780c */ /* 0x000fe40003f26070 */
[----:B------:R-:W-:Y:S01]  /*06f0*/  CS2R R124, SRZ ;  /* 0x00000000007c7805 */ /* 0x000fe2000001ff00 */
[----:B------:R-:W-:Y:S01]  /*0700*/  ULEA.HI UR5, UR5, UR4, URZ, 0x3 ;  /* 0x0000000405057291 */ /* 0x000fe2000f8f18ff */
[----:B---3--:R-:W-:-:S05]  /*0710*/  @P0 HADD2.F32 R0, -RZ, R84.H0_H0 ;  /* 0x20000054ff000230 */ /* 0x008fca0000004100 */
[----:B------:R-:W-:Y:S02]  /*0720*/  MOV R84, UR5 ;  /* 0x0000000500547c02 */ /* 0x000fe40008000f00 */
[----:B------:R-:W-:Y:S02]  /*0730*/  @P0 R2UR UR4, R0 ;  /* 0x00000000000402ca */ /* 0x000fe400000e0000 */
[----:B------:R-:W-:Y:S02]  /*0740*/  LEA.HI.SX32 R0, R84, R123, 0x1d ;  /* 0x0000007b54007211 */ /* 0x000fe400078feaff */
[----:B----4-:R-:W-:Y:S02]  /*0750*/  R2UR UR26, R82 ;  /* 0x00000000521a72ca */ /* 0x010fe400000e0000 */
[----:B------:R-:W-:-:S07]  /*0760*/  MOV R127, R0 ;  /* 0x00000000007f7202 */ /* 0x000fce0000000f00 */
[----:B------:R-:W-:Y:S01]  /*0770*/  @UP0 UMOV UR9, UR4 ;  /* 0x0000000400090c82 */ /* 0x000fe20008000000 */
[----:B------:R-:W-:Y:S01]  /*0780*/  FSEL R123, R80, RZ, !P3 ;  /* 0x000000ff507b7208 */ /* 0x000fe20005800000 */
[----:B-----5:R-:W-:Y:S06]  /*0790*/  @!P2 BRA `(.L_x_1200) ;  /* 0x00000004007ca947 */ /* 0x020fec0003800000 */
        /* <DEDUP_REMOVED lines=12> */
[----:B-----5:R-:W-:-:S02]  /*0860*/  HADD2.F32 R97, -RZ, R45.H1_H1 ;  /* 0x3000002dff617230 */ /* 0x020fc40000004100 */
[----:B0-----:R-:W-:-:S05]  /*0870*/  @P0 IMAD.WIDE.U32 R88, R0, 0x10, R88 ;  /* 0x0000001000580825 */ /* 0x001fca00078e0058 */
[----:B------:R0:W5:Y:S02]  /*0880*/  @P0 LDG.E.128 R4, desc[UR16][R88.64] ;  /* 0x0000001058040981 */ /* 0x000164000c1e1d00 */
[----:B0-----:R-:W-:Y:S02]  /*0890*/  HADD2.F32 R89, -RZ, R44.H1_H1 ;  /* 0x3000002cff597230 */ /* 0x001fe40000004100 */
[----:B------:R-:W-:Y:S02]  /*08a0*/  HADD2.F32 R101, -RZ, R46.H1_H1 ;  /* 0x3000002eff657230 */ /* 0x000fe40000004100 */
[----:B------:R-:W-:Y:S01]  /*08b0*/  HADD2.F32 R103, -RZ, R47.H0_H0 ;  /* 0x2000002fff677230 */ /* 0x000fe20000004100 */
[----:B------:R-:W-:Y:S01]  /*08c0*/  IADD3 R127, PT, PT, R0, 0x80, RZ ;  /* 0x00000080007f7810 */ /* 0x000fe20007ffe0ff */
[--C-:B---3--:R-:W-:Y:S02]  /*08d0*/  HADD2.F32 R90, -RZ, R80.reuse.H0_H0 ;  /* 0x20000050ff5a7230 */ /* 0x108fe40000004100 */
[----:B------:R-:W-:-:S02]  /*08e0*/  HADD2.F32 R96, -RZ, R80.H1_H1 ;  /* 0x30000050ff607230 */ /* 0x000fc40000004100 */
[--C-:B------:R-:W-:Y:S02]  /*08f0*/  HADD2.F32 R98, -RZ, R81.reuse.H0_H0 ;  /* 0x20000051ff627230 */ /* 0x100fe40000004100 */
[----:B------:R-:W-:Y:S02]  /*0900*/  HADD2.F32 R100, -RZ, R81.H1_H1 ;  /* 0x30000051ff647230 */ /* 0x000fe40000004100 */
[C---:B------:R-:W-:Y:S01]  /*0910*/  FADD.FTZ R3, -R123.reuse, R90 ;  /* 0x0000005a7b037221 */ /* 0x040fe20000010100 */
[----:B------:R-:W-:Y:S02]  /*0920*/  HADD2.F32 R80, -RZ, R44.H0_H0 ;  /* 0x2000002cff507230 */ /* 0x000fe40000004100 */
[--C-:B----4-:R-:W-:Y:S02]  /*0930*/  HADD2.F32 R81, -RZ, R84.reuse.H0_H0 ;  /* 0x20000054ff517230 */ /* 0x110fe40000004100 */
[----:B------:R-:W-:Y:S01]  /*0940*/  FADD.FTZ R91, -R123, R98 ;  /* 0x000000627b5b7221 */ /* 0x000fe20000010100 */
[----:B------:R-:W-:-:S02]  /*0950*/  HADD2.F32 R84, -RZ, R84.H1_H1 ;  /* 0x30000054ff547230 */ /* 0x000fc40000004100 */
[----:B------:R-:W-:Y:S01]  /*0960*/  FMUL.FTZ R3, R3, UR26 ;  /* 0x0000001a03037c20 */ /* 0x000fe20008410000 */
[--C-:B------:R-:W-:Y:S02]  /*0970*/  HADD2.F32 R106, -RZ, R83.reuse.H0_H0 ;  /* 0x20000053ff6a7230 */ /* 0x100fe40000004100 */
[----:B------:R-:W-:Y:S01]  /*0980*/  FMUL.FTZ R88, R80, R81 ;  /* 0x0000005150587220 */ /* 0x000fe20000410000 */
[----:B------:R-:W-:Y:S02]  /*0990*/  HADD2.F32 R126, -RZ, R83.H1_H1 ;  /* 0x30000053ff7e7230 */ /* 0x000fe40000004100 */
[----:B------:R-:W-:Y:S01]  /*09a0*/  FADD.FTZ R90, -R123, R96 ;  /* 0x000000607b5a7221 */ /* 0x000fe20000010100 */
[----:B------:R-:W-:Y:S02]  /*09b0*/  HADD2.F32 R83, -RZ, R85.H0_H0 ;  /* 0x20000055ff537230 */ /* 0x000fe40000004100 */
[----:B------:R-:W-:Y:S01]  /*09c0*/  FMUL.FTZ R91, R91, UR26 ;  /* 0x0000001a5b5b7c20 */ /* 0x000fe20008410000 */
[----:B------:R-:W-:-:S02]  /*09d0*/  HADD2.F32 R96, -RZ, R45.H0_H0 ;  /* 0x2000002dff607230 */ /* 0x000fc40000004100 */
[----:B------:R-:W-:Y:S01]  /*09e0*/  FADD.FTZ R20, R20, R81 ;  /* 0x0000005114147221 */ /* 0x000fe20000010000 */
[----:B------:R-:W-:Y:S01]  /*09f0*/  FFMA.FTZ R36, R3, R81, R36 ;  /* 0x0000005103247223 */ /* 0x000fe20000010024 */
[----:B------:R-:W-:Y:S01]  /*0a00*/  FMUL.FTZ R89, R89, R84 ;  /* 0x0000005459597220 */ /* 0x000fe20000410000 */
[----:B------:R-:W-:Y:S01]  /*0a10*/  FADD.FTZ R98, -R123, R100 ;  /* 0x000000647b627221 */ /* 0x000fe20000010100 */
[----:B------:R-:W-:Y:S01]  /*0a20*/  FADD.FTZ R80, RZ, R88 ;  /* 0x00000058ff507221 */ /* 0x000fe20000010000 */
[----:B------:R-:W-:Y:S01]  /*0a30*/  FMUL.FTZ R90, R90, UR26 ;  /* 0x0000001a5a5a7c20 */ /* 0x000fe20008410000 */
[----:B------:R-:W-:Y:S01]  /*0a40*/  FFMA.FTZ R81, R3, R88, RZ ;  /* 0x0000005803517223 */ /* 0x000fe200000100ff */
[--C-:B------:R-:W-:Y:S02]  /*0a50*/  HADD2.F32 R102, -RZ, R82.reuse.H0_H0 ;  /* 0x20000052ff667230 */ /* 0x100fe40000004100 */
[----:B------:R-:W-:Y:S01]  /*0a60*/  FMUL.FTZ R96, R96, R83 ;  /* 0x0000005360607220 */ /* 0x000fe20000410000 */
[----:B------:R-:W-:-:S02]  /*0a70*/  HADD2.F32 R104, -RZ, R82.H1_H1 ;  /* 0x30000052ff687230 */ /* 0x000fc40000004100 */
[----:B------:R-:W-:Y:S01]  /*0a80*/  FADD.FTZ R22, R22, R83 ;  /* 0x0000005316167221 */ /* 0x000fe20000010000 */
[----:B------:R-:W-:Y:S02]  /*0a90*/  HADD2.F32 R82, -RZ, R85.H1_H1 ;  /* 0x30000055ff527230 */ /* 0x000fe40000004100 */
[----:B------:R-:W-:Y:S01]  /*0aa0*/  FFMA.FTZ R38, R91, R83, R38 ;  /* 0x000000535b267223 */ /* 0x000fe20000010026 */
[----:B------:R-:W-:Y:S01]  /*0ab0*/  FMUL.FTZ R98, R98, UR26 ;  /* 0x0000001a62627c20 */ /* 0x000fe20008410000 */
[----:B------:R-:W-:Y:S01]  /*0ac0*/  FADD.FTZ R83, R80, R89 ;  /* 0x0000005950537221 */ /* 0x000fe20000010000 */
[----:B------:R-:W-:Y:S01]  /*0ad0*/  FFMA.FTZ R80, R90, R89, R81 ;  /* 0x000000595a507223 */ /* 0x000fe20000010051 */
[----:B------:R-:W-:Y:S02]  /*0ae0*/  HADD2.F32 R85, -RZ, R86.H0_H0 ;  /* 0x20000056ff557230 */ /* 0x000fe40000004100 */
[----:B------:R-:W-:Y:S01]  /*0af0*/  FMUL.FTZ R97, R97, R82 ;  /* 0x0000005261617220 */ /* 0x000fe20000410000 */
[----:B------:R-:W-:-:S02]  /*0b00*/  HADD2.F32 R100, -RZ, R46.H0_H0 ;  /* 0x2000002eff647230 */ /* 0x000fc40000004100 */
[----:B------:R-:W-:Y:S01]  /*0b10*/  FADD.FTZ R23, R23, R82 ;  /* 0x0000005217177221 */ /* 0x000fe20000010000 */
[----:B------:R-:W-:Y:S01]  /*0b20*/  FFMA.FTZ R39, R98, R82, R39 ;  /* 0x0000005262277223 */ /* 0x000fe20000010027 */
[----:B------:R-:W-:Y:S01]  /*0b30*/  FADD.FTZ R99, -R123, R102 ;  /* 0x000000667b637221 */ /* 0x000fe20000010100 */
[----:B------:R-:W-:Y:S01]  /*0b40*/  FADD.FTZ R82, R83, R96 ;  /* 0x0000006053527221 */ /* 0x000fe20000010000 */
[----:B------:R-:W-:Y:S01]  /*0b50*/  FFMA.FTZ R81, R91, R96, R80 ;  /* 0x000000605b517223 */ /* 0x000fe20000010050 */
[----:B------:R-:W-:Y:S02]  /*0b60*/  HADD2.F32 R86, -RZ, R86.H1_H1 ;  /* 0x30000056ff567230 */ /* 0x000fe40000004100 */
[----:B------:R-:W-:Y:S01]  /*0b70*/  FMUL.FTZ R99, R99, UR26 ;  /* 0x0000001a63637c20 */ /* 0x000fe20008410000 */
[----:B------:R-:W-:Y:S01]  /*0b80*/  FADD.FTZ R102, -R123, R104 ;  /* 0x000000687b667221 */ /* 0x000fe20000010100 */
[----:B------:R-:W-:Y:S01]  /*0b90*/  FMUL.FTZ R100, R100, R85 ;  /* 0x0000005564647220 */ /* 0x000fe20000410000 */
[----:B------:R-:W-:Y:S01]  /*0ba0*/  FADD.FTZ R83, R82, R97 ;  /* 0x0000006152537221 */ /* 0x000fe20000010000 */
[----:B------:R-:W-:Y:S01]  /*0bb0*/  FFMA.FTZ R80, R98, R97, R81 ;  /* 0x0000006162507223 */ /* 0x000fe20000010051 */
[----:B------:R-:W-:-:S02]  /*0bc0*/  HADD2.F32 R124, -RZ, R87.H0_H0 ;  /* 0x20000057ff7c7230 */ /* 0x000fc40000004100 */
[----:B------:R-:W-:Y:S01]  /*0bd0*/  FMUL.FTZ R101, R101, R86 ;  /* 0x0000005665657220 */ /* 0x000fe20000410000 */
[----:B------:R-:W-:Y:S01]  /*0be0*/  FMUL.FTZ R102, R102, UR26 ;  /* 0x0000001a66667c20 */ /* 0x000fe20008410000 */
[----:B------:R-:W-:Y:S01]  /*0bf0*/  FADD.FTZ R105, -R123, R106 ;  /* 0x0000006a7b697221 */ /* 0x000fe20000010100 */
[----:B------:R-:W-:Y:S01]  /*0c00*/  FADD.FTZ R82, R83, R100 ;  /* 0x0000006453527221 */ /* 0x000fe20000010000 */
[----:B------:R-:W-:Y:S01]  /*0c10*/  FFMA.FTZ R81, R99, R100, R80 ;  /* 0x0000006463517223 */ /* 0x000fe20000010050 */
[----:B------:R-:W-:Y:S02]  /*0c20*/  HADD2.F32 R87, -RZ, R87.H1_H1 ;  /* 0x30000057ff577230 */ /* 0x000fe40000004100 */
[-C--:B------:R-:W-:Y:S01]  /*0c30*/  FMUL.FTZ R103, R103, R124.reuse ;  /* 0x0000007c67677220 */ /* 0x080fe20000410000 */
[----:B------:R-:W-:Y:S02]  /*0c40*/  HADD2.F32 R104, -RZ, R47.H1_H1 ;  /* 0x3000002fff687230 */ /* 0x000fe40000004100 */
[----:B------:R-:W-:Y:S01]  /*0c50*/  FMUL.FTZ R105, R105, UR26 ;  /* 0x0000001a69697c20 */ /* 0x000fe20008410000 */
[----:B------:R-:W-:Y:S01]  /*0c60*/  FADD.FTZ R106, -R123, R126 ;  /* 0x0000007e7b6a7221 */ /* 0x000fe20000010100 */
[----:B------:R-:W-:Y:S01]  /*0c70*/  FADD.FTZ R82, R82, R101 ;  /* 0x0000006552527221 */ /* 0x000fe20000010000 */
[----:B------:R-:W-:Y:S01]  /*0c80*/  FFMA.FTZ R80, R102, R101, R81 ;  /* 0x0000006566507223 */ /* 0x000fe20000010051 */
[----:B------:R-:W-:Y:S01]  /*0c90*/  FMUL.FTZ R104, R104, R87 ;  /* 0x0000005768687220 */ /* 0x000fe20000410000 */
[----:B------:R-:W-:Y:S01]  /*0ca0*/  FMUL.FTZ R106, R106, UR26 ;  /* 0x0000001a6a6a7c20 */ /* 0x000fe20008410000 */
        /* <DEDUP_REMOVED lines=14> */
.L_x_1200:
[----:B------:R-:W-:Y:S05]  /*0d90*/  BSYNC.RECONVERGENT B0 ;  /* 0x0000000000007941 */ /* 0x000fea0003800200 */
.L_x_1199:
        /* <DEDUP_REMOVED lines=17> */
[--C-:B0-----:R-:W-:Y:S02]  /*0eb0*/  HADD2.F32 R108, -RZ, R92.reuse.H0_H0 ;  /* 0x2000005cff6c7230 */ /* 0x101fe40000004100 */
[----:B------:R-:W-:Y:S02]  /*0ec0*/  HADD2.F32 R109, -RZ, R92.H1_H1 ;  /* 0x3000005cff6d7230 */ /* 0x000fe40000004100 */
[----:B------:R-:W-:Y:S02]  /*0ed0*/  HADD2.F32 R117, -RZ, R94.H1_H1 ;  /* 0x3000005eff757230 */ /* 0x000fe40000004100 */
[----:B------:R-:W-:Y:S02]  /*0ee0*/  HADD2.F32 R119, -RZ, R95.H0_H0 ;  /* 0x2000005fff777230 */ /* 0x000fe40000004100 */
[----:B---3--:R-:W-:-:S02]  /*0ef0*/  HADD2.F32 R110, -RZ, R80.H0_H0 ;  /* 0x20000050ff6e7230 */ /* 0x008fc40000004100 */
[----:B------:R-:W-:Y:S02]  /*0f00*/  HADD2.F32 R80, -RZ, R80.H1_H1 ;  /* 0x30000050ff507230 */ /* 0x000fe40000004100 */
[--C-:B------:R-:W-:Y:S02]  /*0f10*/  HADD2.F32 R112, -RZ, R81.reuse.H0_H0 ;  /* 0x20000051ff707230 */ /* 0x100fe40000004100 */
[----:B------:R-:W-:Y:S02]  /*0f20*/  HADD2.F32 R114, -RZ, R81.H1_H1 ;  /* 0x30000051ff727230 */ /* 0x000fe40000004100 */
[C---:B------:R-:W-:Y:S01]  /*0f30*/  FADD.FTZ R107, -R123.reuse, R110 ;  /* 0x0000006e7b6b7221 */ /* 0x040fe20000010100 */
[--C-:B----4-:R-:W-:Y:S02]  /*0f40*/  HADD2.F32 R81, -RZ, R84.reuse.H0_H0 ;  /* 0x20000054ff517230 */ /* 0x110fe40000004100 */
[C---:B------:R-:W-:Y:S01]  /*0f50*/  FADD.FTZ R80, -R123.reuse, R80 ;  /* 0x000000507b507221 */ /* 0x040fe20000010100 */
[----:B------:R-:W-:Y:S01]  /*0f60*/  FADD.FTZ R111, -R123, R112 ;  /* 0x000000707b6f7221 */ /* 0x000fe20000010100 */
[----:B------:R-:W-:-:S02]  /*0f70*/  HADD2.F32 R84, -RZ, R84.H1_H1 ;  /* 0x30000054ff547230 */ /* 0x000fc40000004100 */
[----:B------:R-:W-:Y:S01]  /*0f80*/  FMUL.FTZ R107, R107, UR26 ;  /* 0x0000001a6b6b7c20 */ /* 0x000fe20008410000 */
[--C-:B------:R-:W-:Y:S02]  /*0f90*/  HADD2.F32 R116, -RZ, R82.reuse.H0_H0 ;  /* 0x20000052ff747230 */ /* 0x100fe40000004100 */
[----:B------:R-:W-:Y:S01]  /*0fa0*/  FMUL.FTZ R108, R108, R81 ;  /* 0x000000516c6c7220 */ /* 0x000fe20000410000 */
[----:B------:R-:W-:Y:S02]  /*0fb0*/  HADD2.F32 R82, -RZ, R82.H1_H1 ;  /* 0x30000052ff527230 */ /* 0x000fe40000004100 */
[--C-:B------:R-:W-:Y:S02]  /*0fc0*/  HADD2.F32 R120, -RZ, R83.reuse.H0_H0 ;  /* 0x20000053ff787230 */ /* 0x100fe40000004100 */
[----:B------:R-:W-:Y:S02]  /*0fd0*/  HADD2.F32 R122, -RZ, R83.H1_H1 ;  /* 0x30000053ff7a7230 */ /* 0x000fe40000004100 */
[----:B------:R-:W-:Y:S01]  /*0fe0*/  FMUL.FTZ R110, R80, UR26 ;  /* 0x0000001a506e7c20 */ /* 0x000fe20008410000 */
[----:B------:R-:W-:-:S02]  /*0ff0*/  HADD2.F32 R83, -RZ, R85.H0_H0 ;  /* 0x20000055ff537230 */ /* 0x000fc40000004100 */
[----:B------:R-:W-:Y:S01]  /*1000*/  FMUL.FTZ R111, R111, UR26 ;  /* 0x0000001a6f6f7c20 */ /* 0x000fe20008410000 */
[----:B------:R-:W-:Y:S02]  /*1010*/  HADD2.F32 R112, -RZ, R93.H0_H0 ;  /* 0x2000005dff707230 */ /* 0x000fe40000004100 */
[----:B------:R-:W-:Y:S01]  /*1020*/  FADD.FTZ R114, -R123, R114 ;  /* 0x000000727b727221 */ /* 0x000fe20000010100 */
[----:B------:R-:W-:Y:S01]  /*1030*/  FADD.FTZ R12, R12, R81 ;  /* 0x000000510c0c7221 */ /* 0x000fe20000010000 */
[----:B------:R-:W-:Y:S01]  /*1040*/  FFMA.FTZ R28, R107, R81, R28 ;  /* 0x000000516b1c7223 */ /* 0x000fe2000001001c */
[----:B------:R-:W-:Y:S01]  /*1050*/  FMUL.FTZ R109, R109, R84 ;  /* 0x000000546d6d7220 */ /* 0x000fe20000410000 */
[----:B------:R-:W-:Y:S01]  /*1060*/  FADD.FTZ R80, R125, R108 ;  /* 0x0000006c7d507221 */ /* 0x000fe20000010000 */
[----:B------:R-:W-:Y:S01]  /*1070*/  FFMA.FTZ R81, R107, R108, R124 ;  /* 0x0000006c6b517223 */ /* 0x000fe2000001007c */
[----:B------:R-:W-:Y:S01]  /*1080*/  FADD.FTZ R118, -R123, R82 ;  /* 0x000000527b767221 */ /* 0x000fe20000010100 */
[----:B------:R-:W-:-:S02]  /*1090*/  HADD2.F32 R82, -RZ, R85.H1_H1 ;  /* 0x30000055ff527230 */ /* 0x000fc40000004100 */
[-C--:B------:R-:W-:Y:S01]  /*10a0*/  FMUL.FTZ R112, R112, R83.reuse ;  /* 0x0000005370707220 */ /* 0x080fe20000410000 */
[----:B------:R-:W-:Y:S01]  /*10b0*/  FADD.FTZ R14, R14, R83 ;  /* 0x000000530e0e7221 */ /* 0x000fe20000010000 */
[----:B------:R-:W-:Y:S01]  /*10c0*/  FFMA.FTZ R30, R111, R83, R30 ;  /* 0x000000536f1e7223 */ /* 0x000fe2000001001e */
[----:B------:R-:W-:Y:S01]  /*10d0*/  FMUL.FTZ R114, R114, UR26 ;  /* 0x0000001a72727c20 */ /* 0x000fe20008410000 */
[----:B------:R-:W-:Y:S01]  /*10e0*/  FADD.FTZ R83, R80, R109 ;  /* 0x0000006d50537221 */ /* 0x000fe20000010000 */
[----:B------:R-:W-:Y:S01]  /*10f0*/  FFMA.FTZ R80, R110, R109, R81 ;  /* 0x0000006d6e507223 */ /* 0x000fe20000010051 */
[----:B------:R-:W-:Y:S01]  /*1100*/  FADD.FTZ R115, -R123, R116 ;  /* 0x000000747b737221 */ /* 0x000fe20000010100 */
[----:B------:R-:W-:Y:S02]  /*1110*/  HADD2.F32 R85, -RZ, R86.H0_H0 ;  /* 0x20000056ff557230 */ /* 0x000fe40000004100 */
[----:B------:R-:W-:Y:S01]  /*1120*/  FMUL.FTZ R113, R113, R82 ;  /* 0x0000005271717220 */ /* 0x000fe20000410000 */
[----:B------:R-:W-:-:S02]  /*1130*/  HADD2.F32 R116, -RZ, R94.H0_H0 ;  /* 0x2000005eff747230 */ /* 0x000fc40000004100 */
        /* <DEDUP_REMOVED lines=38> */
.L_x_1202:
[----:B------:R-:W-:Y:S05]  /*13a0*/  BSYNC.RECONVERGENT B0 ;  /* 0x0000000000007941 */ /* 0x000fea0003800200 */
.L_x_1201:
        /* <DEDUP_REMOVED lines=32> */
.L_x_1204:
[----:B------:R-:W-:Y:S05]  /*15b0*/  BSYNC.RECONVERGENT B0 ;  /* 0x0000000000007941 */ /* 0x000fea0003800200 */
.L_x_1203:
        /* <DEDUP_REMOVED lines=35> */
[----:B------:R-:W-:Y:S01]  /*17f0*/  LOP3.LUT P3, RZ, R76, 0xff, RZ, 0xc0, !PT ;  /* 0x000000ff4cff7812 */ /* 0x000fe2000786c0ff */
[----:B------:R-:W-:Y:S02]  /*1800*/  HFMA2 R87, -RZ, RZ, 0, 0 ;  /* 0x00000000ff577431 */ /* 0x000fe400000001ff */
[--C-:B------:R-:W-:Y:S01]  /*1810*/  FFMA.FTZ R127, R91, UR4, R84.reuse ;  /* 0x000000045b7f7c23 */ /* 0x100fe20008010054 */
[----:B------:R-:W-:Y:S01]  /*1820*/  FADD.FTZ R85, R88, -R85 ;  /* 0x8000005558557221 */ /* 0x000fe20000010000 */
[----:B------:R-:W-:Y:S01]  /*1830*/  LOP3.LUT P5, RZ, R76, 0xff0000, RZ, 0xc0, !PT ;  /* 0x00ff00004cff7812 */ /* 0x000fe200078ac0ff */
[----:B------:R-:W-:Y:S01]  /*1840*/  FFMA.FTZ R128, R98, UR4, R84 ;  /* 0x0000000462807c23 */ /* 0x000fe20008010054 */
[----:B------:R-:W-:Y:S01]  /*1850*/  LOP3.LUT P4, RZ, R76, 0xff00, RZ, 0xc0, !PT ;  /* 0x0000ff004cff7812 */ /* 0x000fe2000788c0ff */
[----:B------:R-:W-:Y:S01]  /*1860*/  FMUL.FTZ R85, R85, UR26 ;  /* 0x0000001a55557c20 */ /* 0x000fe20008410000 */
[----:B------:R-:W-:Y:S01]  /*1870*/  FADD.FTZ R127, R96, -R127 ;  /* 0x8000007f607f7221 */ /* 0x000fe20000010000 */
[----:B------:R-:W-:Y:S01]  /*1880*/  FADD.FTZ R129, R97, -R128 ;  /* 0x8000008061817221 */ /* 0x000fe20000010000 */
[----:B------:R-:W-:Y:S01]  /*1890*/  LOP3.LUT P6, RZ, R77, 0xff, RZ, 0xc0, !PT ;  /* 0x000000ff4dff7812 */ /* 0x000fe200078cc0ff */
[----:B------:R-:W-:Y:S01]  /*18a0*/  FMUL.FTZ R86, R85, UR9 ;  /* 0x0000000955567c20 */ /* 0x000fe20008410000 */
[----:B------:R-:W-:Y:S01]  /*18b0*/  MOV R85, RZ ;  /* 0x000000ff00557202 */ /* 0x000fe20000000f00 */
[----:B-----5:R-:W-:-:S02]  /*18c0*/  @P3 HADD2.F32 R124, -RZ, R80.H0_H0 ;  /* 0x20000050ff7c3230 */ /* 0x020fc40000004100 */
[----:B------:R-:W-:Y:S01]  /*18d0*/  FMUL.FTZ R127, R127, UR26 ;  /* 0x0000001a7f7f7c20 */ /* 0x000fe20008410000 */
[----:B------:R-:W-:Y:S01]  /*18e0*/  FMUL.FTZ R125, R86, UR21 ;  /* 0x00000015567d7c20 */ /* 0x000fe20008410000 */
[----:B------:R-:W-:Y:S02]  /*18f0*/  @P3 HADD2.F32 R86, -RZ, R40.H0_H0 ;  /* 0x20000028ff563230 */ /* 0x000fe40000004100 */
[----:B------:R-:W-:Y:S01]  /*1900*/  FMUL.FTZ R129, R129, UR26 ;  /* 0x0000001a81817c20 */ /* 0x000fe20008410000 */
[----:B------:R-:W-:Y:S01]  /*1910*/  FMUL.FTZ R127, R127, UR9 ;  /* 0x000000097f7f7c20 */ /* 0x000fe20008410000 */
[C---:B------:R-:W-:Y:S01]  /*1920*/  @P3 FMUL.FTZ R87, R125.reuse, R124 ;  /* 0x0000007c7d573220 */ /* 0x040fe20000410000 */
[----:B------:R-:W-:Y:S02]  /*1930*/  @P5 HADD2.F32 R128, -RZ, R81.H0_H0 ;  /* 0x20000051ff805230 */ /* 0x000fe40000004100 */
[----:B------:R-:W-:Y:S01]  /*1940*/  @P3 FMUL.FTZ R85, R125, R86 ;  /* 0x000000567d553220 */ /* 0x000fe20000410000 */
[----:B------:R-:W-:Y:S01]  /*1950*/  FFMA.FTZ R86, R90, UR4, R84 ;  /* 0x000000045a567c23 */ /* 0x000fe20008010054 */
[----:B------:R-:W-:Y:S01]  /*1960*/  LOP3.LUT P3, RZ, R76, 0xff000000, RZ, 0xc0, !PT ;  /* 0xff0000004cff7812 */ /* 0x000fe2000786c0ff */
[----:B------:R-:W-:-:S02]  /*1970*/  @P4 HADD2.F32 R80, -RZ, R80.H1_H1 ;  /* 0x30000050ff504230 */ /* 0x000fc40000004100 */
[----:B------:R-:W-:Y:S01]  /*1980*/  FMUL.FTZ R130, R127, UR21 ;  /* 0x000000157f827c20 */ /* 0x000fe20008410000 */
[----:B------:R-:W-:Y:S01]  /*1990*/  FADD.FTZ R125, R89, -R86 ;  /* 0x80000056597d7221 */ /* 0x000fe20000010000 */
[----:B------:R-:W-:Y:S02]  /*19a0*/  HFMA2 R86, -RZ, RZ, 0, 0 ;  /* 0x00000000ff567431 */ /* 0x000fe400000001ff */
[----:B------:R-:W-:Y:S01]  /*19b0*/  FMUL.FTZ R129, R129, UR9 ;  /* 0x0000000981817c20 */ /* 0x000fe20008410000 */
[----:B------:R-:W-:Y:S02]  /*19c0*/  @P5 HADD2.F32 R127, -RZ, R41.H0_H0 ;  /* 0x20000029ff7f5230 */ /* 0x000fe40000004100 */
[----:B------:R-:W-:Y:S01]  /*19d0*/  FMUL.FTZ R126, R125, UR26 ;  /* 0x0000001a7d7e7c20 */ /* 0x000fe20008410000 */
[----:B------:R-:W-:Y:S01]  /*19e0*/  CS2R R124, SRZ ;  /* 0x00000000007c7805 */ /* 0x000fe2000001ff00 */
[----:B------:R-:W-:Y:S02]  /*19f0*/  HFMA2 R132, -RZ, RZ, 0, 0 ;  /* 0x00000000ff847431 */ /* 0x000fe400000001ff */
[----:B------:R-:W-:Y:S01]  /*1a00*/  @P5 FMUL.FTZ R125, R130, R128 ;  /* 0x00000080827d5220 */ /* 0x000fe20000410000 */
[----:B------:R-:W-:Y:S01]  /*1a10*/  FMUL.FTZ R126, R126, UR9 ;  /* 0x000000097e7e7c20 */ /* 0x000fe20008410000 */
[----:B------:R-:W-:-:S02]  /*1a20*/  HFMA2 R136, -RZ, RZ, 0, 0 ;  /* 0x00000000ff887431 */ /* 0x000fc400000001ff */
[----:B------:R-:W-:Y:S01]  /*1a30*/  @P3 HADD2.F32 R128, -RZ, R81.H1_H1 ;  /* 0x30000051ff803230 */ /* 0x000fe20000004100 */
[----:B------:R-:W-:Y:S01]  /*1a40*/  MOV R139, RZ ;  /* 0x000000ff008b7202 */ /* 0x000fe20000000f00 */
[----:B------:R-:W-:Y:S01]  /*1a50*/  FMUL.FTZ R131, R126, UR21 ;  /* 0x000000157e837c20 */ /* 0x000fe20008410000 */
[----:B------:R-:W-:Y:S02]  /*1a60*/  @P4 HADD2.F32 R126, -RZ, R40.H1_H1 ;  /* 0x30000028ff7e4230 */ /* 0x000fe40000004100 */
[----:B------:R-:W-:Y:S01]  /*1a70*/  FADD.FTZ R72, R72, R87 ;  /* 0x0000005748487221 */ /* 0x000fe20000010000 */
[----:B------:R-:W-:Y:S01]  /*1a80*/  FADD.FTZ R74, R74, R125 ;  /* 0x0000007d4a4a7221 */ /* 0x000fe20000010000 */
[C---:B------:R-:W-:Y:S01]  /*1a90*/  @P4 FMUL.FTZ R124, R131.reuse, R80 ;  /* 0x00000050837c4220 */ /* 0x040fe20000410000 */
[----:B------:R-:W-:Y:S01]  /*1aa0*/  CS2R R80, SRZ ;  /* 0x0000000000507805 */ /* 0x000fe2000001ff00 */
[----:B------:R-:W-:Y:S01]  /*1ab0*/  @P4 FMUL.FTZ R86, R131, R126 ;  /* 0x0000007e83564220 */ /* 0x000fe20000410000 */
[----:B------:R-:W-:Y:S01]  /*1ac0*/  FMUL.FTZ R131, R129, UR21 ;  /* 0x0000001581837c20 */ /* 0x000fe20008410000 */
[----:B------:R-:W-:-:S02]  /*1ad0*/  @P3 HADD2.F32 R129, -RZ, R41.H1_H1 ;  /* 0x30000029ff813230 */ /* 0x000fc40000004100 */
[----:B------:R-:W-:Y:S01]  /*1ae0*/  @P5 FMUL.FTZ R80, R130, R127 ;  /* 0x0000007f82505220 */ /* 0x000fe20000410000 */
[--C-:B------:R-:W-:Y:S01]  /*1af0*/  FFMA.FTZ R127, R99, UR4, R84.reuse ;  /* 0x00000004637f7c23 */ /* 0x100fe20008010054 */
[----:B------:R-:W-:Y:S01]  /*1b00*/  LOP3.LUT P5, RZ, R77, 0xff00, RZ, 0xc0, !PT ;  /* 0x0000ff004dff7812 */ /* 0x000fe200078ac0ff */
[----:B------:R-:W-:Y:S01]  /*1b10*/  FFMA.FTZ R130, R102, UR4, R84 ;  /* 0x0000000466827c23 */ /* 0x000fe20008010054 */
[----:B------:R-:W-:Y:S01]  /*1b20*/  MOV R126, RZ ;  /* 0x000000ff007e7202 */ /* 0x000fe20000000f00 */
[C---:B------:R-:W-:Y:S01]  /*1b30*/  @P3 FMUL.FTZ R126, R131.reuse, R128 ;  /* 0x00000080837e3220 */ /* 0x040fe20000410000 */
[----:B------:R-:W-:Y:S01]  /*1b40*/  @P3 FMUL.FTZ R81, R131, R129 ;  /* 0x0000008183513220 */ /* 0x000fe20000410000 */
[----:B------:R-:W-:Y:S01]  /*1b50*/  FADD.FTZ R128, R100, -R127 ;  /* 0x8000007f64807221 */ /* 0x000fe20000010000 */
[----:B------:R-:W-:Y:S01]  /*1b60*/  ISETP.GE.U32.AND P3, PT, R76, RZ, PT ;  /* 0x000000ff4c00720c */ /* 0x000fe20003f66070 */
[----:B------:R-:W-:Y:S01]  /*1b70*/  HFMA2 R131, -RZ, RZ, 0, 0 ;  /* 0x00000000ff837431 */ /* 0x000fe200000001ff */
[C---:B------:R-:W-:Y:S01]  /*1b80*/  LOP3.LUT P4, RZ, R77.reuse, 0xff0000, RZ, 0xc0, !PT ;  /* 0x00ff00004dff7812 */ /* 0x040fe2000788c0ff */
[----:B------:R-:W-:Y:S01]  /*1b90*/  FMUL.FTZ R128, R128, UR26 ;  /* 0x0000001a80807c20 */ /* 0x000fe20008410000 */
[----:B------:R-:W-:Y:S01]  /*1ba0*/  ISETP.GE.U32.AND.EX P3, PT, R77, 0x1000000, PT, P3 ;  /* 0x010000004d00780c */ /* 0x000fe20003f66130 */
[----:B------:R-:W-:Y:S01]  /*1bb0*/  FADD.FTZ R130, R101, -R130 ;  /* 0x8000008265827221 */ /* 0x000fe20000010000 */
[----:B------:R-:W-:-:S02]  /*1bc0*/  @P6 HADD2.F32 R129, -RZ, R82.H0_H0 ;  /* 0x20000052ff816230 */ /* 0x000fc40000004100 */
[----:B------:R-:W-:Y:S01]  /*1bd0*/  FMUL.FTZ R128, R128, UR9 ;  /* 0x0000000980807c20 */ /* 0x000fe20008410000 */
[----:B------:R-:W-:Y:S02]  /*1be0*/  @P5 HADD2.F32 R133, -RZ, R82.H1_H1 ;  /* 0x30000052ff855230 */ /* 0x000fe40000004100 */
[----:B------:R-:W-:Y:S01]  /*1bf0*/  FMUL.FTZ R130, R130, UR26 ;  /* 0x0000001a82827c20 */ /* 0x000fe20008410000 */
[----:B------:R-:W-:Y:S02]  /*1c00*/  @P6 HADD2.F32 R82, -RZ, R42.H0_H0 ;  /* 0x2000002aff526230 */ /* 0x000fe40000004100 */
[----:B------:R-:W-:Y:S01]  /*1c10*/  FMUL.FTZ R128, R128, UR21 ;  /* 0x0000001580807c20 */ /* 0x000fe20008410000 */
[----:B------:R-:W-:Y:S01]  /*1c20*/  MOV R127, RZ ;  /* 0x000000ff007f7202 */ /* 0x000fe20000000f00 */
[----:B------:R-:W-:Y:S01]  /*1c30*/  FMUL.FTZ R130, R130, UR9 ;  /* 0x0000000982827c20 */ /* 0x000fe20008410000 */
[----:B------:R-:W-:Y:S01]  /*1c40*/  F2FP.F16.F32.PACK_AB R81, R81, R80 ;  /* 0x000000505151723e */ /* 0x000fe200000000ff */
[C---:B------:R-:W-:Y:S01]  /*1c50*/  @P6 FMUL.FTZ R131, R128.reuse, R129 ;  /* 0x0000008180836220 */ /* 0x040fe20000410000 */
[----:B------:R-:W-:Y:S01]  /*1c60*/  @P6 FMUL.FTZ R127, R128, R82 ;  /* 0x00000052807f6220 */ /* 0x000fe20000410000 */
[----:B------:R-:W-:Y:S01]  /*1c70*/  FFMA.FTZ R128, R105, UR4, R84 ;  /* 0x0000000469807c23 */ /* 0x000fe20008010054 */
[----:B------:R-:W-:-:S02]  /*1c80*/  @P4 HADD2.F32 R134, -RZ, R83.H0_H0 ;  /* 0x20000053ff864230 */ /* 0x000fc40000004100 */
[----:B------:R-:W-:Y:S01]  /*1c90*/  FMUL.FTZ R138, R130, UR21 ;  /* 0x00000015828a7c20 */ /* 0x000fe20008410000 */
[----:B------:R-:W-:Y:S02]  /*1ca0*/  @P3 HADD2.F32 R137, -RZ, R83.H1_H1 ;  /* 0x30000053ff893230 */ /* 0x000fe40000004100 */
[----:B------:R-:W-:Y:S01]  /*1cb0*/  FFMA.FTZ R83, R106, UR4, R84 ;  /* 0x000000046a537c23 */ /* 0x000fe20008010054 */
[----:B------:R-:W-:Y:S01]  /*1cc0*/  FADD.FTZ R128, R103, -R128 ;  /* 0x8000008067807221 */ /* 0x000fe20000010000 */
[----:B------:R-:W-:Y:S01]  /*1cd0*/  @P5 FMUL.FTZ R132, R138, R133 ;  /* 0x000000858a845220 */ /* 0x000fe20000410000 */
[----:B------:R-:W-:Y:S02]  /*1ce0*/  HFMA2 R129, -RZ, RZ, 0, 0 ;  /* 0x00000000ff817431 */ /* 0x000fe400000001ff */
[----:B------:R-:W-:Y:S01]  /*1cf0*/  FADD.FTZ R83, R104, -R83 ;  /* 0x8000005368537221 */ /* 0x000fe20000010000 */
[----:B------:R-:W-:Y:S01]  /*1d00*/  FMUL.FTZ R128, R128, UR26 ;  /* 0x0000001a80807c20 */ /* 0x000fe20008410000 */
[----:B------:R-:W-:Y:S01]  /*1d10*/  MOV R82, RZ ;  /* 0x000000ff00527202 */ /* 0x000fe20000000f00 */
[----:B------:R-:W-:Y:S01]  /*1d20*/  FADD.FTZ R73, R73, R124 ;  /* 0x0000007c49497221 */ /* 0x000fe20000010000 */
[----:B------:R-:W-:Y:S01]  /*1d30*/  FMUL.FTZ R133, R83, UR26 ;  /* 0x0000001a53857c20 */ /* 0x000fe20008410000 */
[----:B------:R-:W-:Y:S01]  /*1d40*/  FMUL.FTZ R128, R128, UR9 ;  /* 0x0000000980807c20 */ /* 0x000fe20008410000 */
[----:B------:R-:W-:Y:S01]  /*1d50*/  @P5 HADD2.F32 R83, -RZ, R42.H1_H1 ;  /* 0x3000002aff535230 */ /* 0x000fe20000004100 */
[----:B------:R-:W-:Y:S01]  /*1d60*/  MOV R130, RZ ;  /* 0x000000ff00827202 */ /* 0x000fe20000000f00 */
[----:B------:R-:W-:Y:S01]  /*1d70*/  FMUL.FTZ R135, R133, UR9 ;  /* 0x0000000985877c20 */ /* 0x000fe20008410000 */
[----:B------:R-:W-:Y:S01]  /*1d80*/  FMUL.FTZ R140, R128, UR21 ;  /* 0x00000015808c7c20 */ /* 0x000fe20008410000 */
[----:B------:R-:W-:-:S02]  /*1d90*/  @P4 HADD2.F32 R133, -RZ, R43.H0_H0 ;  /* 0x2000002bff854230 */ /* 0x000fc40000004100 */
[----:B------:R-:W-:Y:S01]  /*1da0*/  @P5 FMUL.FTZ R82, R138, R83 ;  /* 0x000000538a525220 */ /* 0x000fe20000410000 */
[----:B------:R-:W-:Y:S02]  /*1db0*/  @P3 HADD2.F32 R128, -RZ, R43.H1_H1 ;  /* 0x3000002bff803230 */ /* 0x000fe40000004100 */
[----:B------:R-:W-:Y:S01]  /*1dc0*/  FMUL.FTZ R135, R135, UR21 ;  /* 0x0000001587877c20 */ /* 0x000fe20008410000 */
[C---:B------:R-:W-:Y:S01]  /*1dd0*/  @P4 FMUL.FTZ R129, R140.reuse, R134 ;  /* 0x000000868c814220 */ /* 0x040fe20000410000 */
[----:B------:R-:W-:Y:S01]  /*1de0*/  @P4 FMUL.FTZ R130, R140, R133 ;  /* 0x000000858c824220 */ /* 0x000fe20000410000 */
[----:B------:R-:W-:Y:S01]  /*1df0*/  FADD.FTZ R75, R75, R126 ;  /* 0x0000007e4b4b7221 */ /* 0x000fe20000010000 */
[C---:B------:R-:W-:Y:S01]  /*1e00*/  @P3 FMUL.FTZ R139, R135.reuse, R128 ;  /* 0x00000080878b3220 */ /* 0x040fe20000410000 */
[----:B------:R-:W-:Y:S01]  /*1e10*/  @P3 FMUL.FTZ R136, R135, R137 ;  /* 0x0000008987883220 */ /* 0x000fe20000410000 */
[----:B------:R-:W-:Y:S01]  /*1e20*/  FADD.FTZ R131, R68, R131 ;  /* 0x0000008344837221 */ /* 0x000fe20000010000 */
[----:B------:R-:W-:Y:S01]  /*1e30*/  FADD.FTZ R132, R69, R132 ;  /* 0x0000008445847221 */ /* 0x000fe20000010000 */
[----:B------:R-:W-:Y:S01]  /*1e40*/  FADD.FTZ R70, R70, R129 ;  /* 0x0000008146467221 */ /* 0x000fe20000010000 */
[----:B------:R-:W-:Y:S01]  /*1e50*/  FADD.FTZ R71, R71, R136 ;  /* 0x0000008847477221 */ /* 0x000fe20000010000 */
[----:B------:R-:W-:-:S02]  /*1e60*/  F2FP.F16.F32.PACK_AB R83, R139, R130 ;  /* 0x000000828b53723e */ /* 0x000fc400000000ff */
[----:B------:R-:W-:Y:S02]  /*1e70*/  F2FP.F16.F32.PACK_AB R82, R82, R127 ;  /* 0x0000007f5252723e */ /* 0x000fe400000000ff */
[----:B------:R-:W-:Y:S01]  /*1e80*/  F2FP.F16.F32.PACK_AB R80, R86, R85 ;  /* 0x000000555650723e */ /* 0x000fe200000000ff */
[----:B------:R-:W-:Y:S06]  /*1e90*/  BRA `(.L_x_1210) ;  /* 0x0000000400bc7947 */ /* 0x000fec0003800000 */
.L_x_1209:
[--C-:B------:R-:W-:Y:S01]  /*1ea0*/  FFMA.FTZ R57, R3, UR4, R84.reuse ;  /* 0x0000000403397c23 */ /* 0x100fe20008010054 */
[----:B------:R-:W-:Y:S01]  /*1eb0*/  LOP3.LUT P3, RZ, R76, 0xff, RZ, 0xc0, !PT ;  /* 0x000000ff4cff7812 */ /* 0x000fe2000786c0ff */
[----:B------:R-:W-:Y:S01]  /*1ec0*/  HFMA2 R59, -RZ, RZ, 0, 0 ;  /* 0x00000000ff3b7431 */ /* 0x000fe200000001ff */
[----:B------:R-:W-:Y:S01]  /*1ed0*/  MOV R85, RZ ;  /* 0x000000ff00557202 */ /* 0x000fe20000000f00 */
[----:B------:R-:W-:Y:S01]  /*1ee0*/  FADD.FTZ R56, R88, -R57 ;  /* 0x8000003958387221 */ /* 0x000fe20000010000 */
[----:B------:R-:W-:Y:S01]  /*1ef0*/  LOP3.LUT P4, RZ, R76, 0xff00, RZ, 0xc0, !PT ;  /* 0x0000ff004cff7812 */ /* 0x000fe2000788c0ff */
[----:B------:R-:W-:Y:S01]  /*1f00*/  FFMA.FTZ R126, R98, UR4, R84 ;  /* 0x00000004627e7c23 */ /* 0x000fe20008010054 */
[----:B------:R-:W-:Y:S01]  /*1f10*/  LOP3.LUT P5, RZ, R76, 0xff0000, RZ, 0xc0, !PT ;  /* 0x00ff00004cff7812 */ /* 0x000fe200078ac0ff */
[----:B------:R-:W-:Y:S01]  /*1f20*/  FMUL.FTZ R56, R56, UR26 ;  /* 0x0000001a38387c20 */ /* 0x000fe20008410000 */
[----:B------:R-:W-:Y:S02]  /*1f30*/  HFMA2 R125, -RZ, RZ, 0, 0 ;  /* 0x00000000ff7d7431 */ /* 0x000fe400000001ff */
[----:B------:R-:W-:Y:S01]  /*1f40*/  FADD.FTZ R130, R97, -R126 ;  /* 0x8000007e61827221 */ /* 0x000fe20000010000 */
[----:B------:R-:W-:Y:S01]  /*1f50*/  LOP3.LUT P6, RZ, R77, 0xff, RZ, 0xc0, !PT ;  /* 0x000000ff4dff7812 */ /* 0x000fe200078cc0ff */
[----:B------:R-:W-:Y:S01]  /*1f60*/  FMUL.FTZ R57, R56, UR9 ;  /* 0x0000000938397c20 */ /* 0x000fe20008410000 */
[----:B------:R-:W-:Y:S01]  /*1f70*/  FFMA.FTZ R135, R106, UR4, R84 ;  /* 0x000000046a877c23 */ /* 0x000fe20008010054 */
[----:B-----5:R-:W-:Y:S01]  /*1f80*/  @P3 HADD2.F32 R58, -RZ, R80.H0_H0 ;  /* 0x20000050ff3a3230 */ /* 0x020fe20000004100 */
[----:B------:R-:W-:Y:S01]  /*1f90*/  CS2R R132, SRZ ;  /* 0x0000000000847805 */ /* 0x000fe2000001ff00 */
[----:B------:R-:W-:Y:S01]  /*1fa0*/  FMUL.FTZ R57, R57, UR21 ;  /* 0x0000001539397c20 */ /* 0x000fe20008410000 */
[----:B------:R-:W-:-:S02]  /*1fb0*/  @P3 HADD2.F32 R86, -RZ, R40.H0_H0 ;  /* 0x20000028ff563230 */ /* 0x000fc40000004100 */
[----:B------:R-:W-:Y:S01]  /*1fc0*/  FADD.FTZ R135, R104, -R135 ;  /* 0x8000008768877221 */ /* 0x000fe20000010000 */
[----:B------:R-:W-:Y:S02]  /*1fd0*/  @P4 HADD2.F32 R129, -RZ, R80.H1_H1 ;  /* 0x30000050ff814230 */ /* 0x000fe40000004100 */
[C---:B------:R-:W-:Y:S01]  /*1fe0*/  @P3 FMUL.FTZ R59, R57.reuse, R58 ;  /* 0x0000003a393b3220 */ /* 0x040fe20000410000 */
[--C-:B------:R-:W-:Y:S01]  /*1ff0*/  FFMA.FTZ R58, R90, UR4, R84.reuse ;  /* 0x000000045a3a7c23 */ /* 0x100fe20008010054 */
[----:B------:R-:W-:Y:S01]  /*2000*/  @P3 FMUL.FTZ R85, R57, R86 ;  /* 0x0000005639553220 */ /* 0x000fe20000410000 */
[----:B------:R-:W-:Y:S01]  /*2010*/  FFMA.FTZ R57, R91, UR4, R84 ;  /* 0x000000045b397c23 */ /* 0x000fe20008010054 */
[----:B------:R-:W-:Y:S01]  /*2020*/  LOP3.LUT P3, RZ, R76, 0xff000000, RZ, 0xc0, !PT ;  /* 0xff0000004cff7812 */ /* 0x000fe2000786c0ff */
[----:B------:R-:W-:Y:S01]  /*2030*/  FADD.FTZ R87, R89, -R58 ;  /* 0x8000003a59577221 */ /* 0x000fe20000010000 */
[----:B------:R-:W-:Y:S02]  /*2040*/  HFMA2 R58, -RZ, RZ, 0, 0 ;  /* 0x00000000ff3a7431 */ /* 0x000fe400000001ff */
[----:B------:R-:W-:Y:S01]  /*2050*/  FADD.FTZ R57, R96, -R57 ;  /* 0x8000003960397221 */ /* 0x000fe20000010000 */
[----:B------:R-:W-:-:S02]  /*2060*/  @P4 HADD2.F32 R131, -RZ, R40.H1_H1 ;  /* 0x30000028ff834230 */ /* 0x000fc40000004100 */
[----:B------:R-:W-:Y:S01]  /*2070*/  FMUL.FTZ R87, R87, UR26 ;  /* 0x0000001a57577c20 */ /* 0x000fe20008410000 */
[----:B------:R-:W-:Y:S02]  /*2080*/  @P5 HADD2.F32 R128, -RZ, R81.H0_H0 ;  /* 0x20000051ff805230 */ /* 0x000fe40000004100 */
[----:B------:R-:W-:Y:S01]  /*2090*/  FMUL.FTZ R57, R57, UR26 ;  /* 0x0000001a39397c20 */ /* 0x000fe20008410000 */
[----:B------:R-:W-:Y:S01]  /*20a0*/  MOV R86, RZ ;  /* 0x000000ff00567202 */ /* 0x000fe20000000f00 */
[----:B------:R-:W-:Y:S01]  /*20b0*/  FMUL.FTZ R124, R87, UR9 ;  /* 0x00000009577c7c20 */ /* 0x000fe20008410000 */
[----:B------:R-:W-:Y:S02]  /*20c0*/  @P6 HADD2.F32 R134, -RZ, R82.H0_H0 ;  /* 0x20000052ff866230 */ /* 0x000fe40000004100 */
[----:B------:R-:W-:Y:S01]  /*20d0*/  FMUL.FTZ R80, R57, UR9 ;  /* 0x0000000939507c20 */ /* 0x000fe20008410000 */
[----:B------:R-:W-:Y:S02]  /*20e0*/  @P6 HADD2.F32 R136, -RZ, R42.H0_H0 ;  /* 0x2000002aff886230 */ /* 0x000fe40000004100 */
[----:B------:R-:W-:Y:S01]  /*20f0*/  FMUL.FTZ R126, R124, UR21 ;  /* 0x000000157c7e7c20 */ /* 0x000fe20008410000 */
[----:B------:R-:W-:Y:S01]  /*2100*/  FMUL.FTZ R124, R130, UR26 ;  /* 0x0000001a827c7c20 */ /* 0x000fe20008410000 */
[----:B------:R-:W-:-:S02]  /*2110*/  @P5 HADD2.F32 R130, -RZ, R41.H0_H0 ;  /* 0x20000029ff825230 */ /* 0x000fc40000004100 */
[----:B------:R-:W-:Y:S01]  /*2120*/  FMUL.FTZ R127, R80, UR21 ;  /* 0x00000015507f7c20 */ /* 0x000fe20008410000 */
[C---:B------:R-:W-:Y:S01]  /*2130*/  @P4 FMUL.FTZ R58, R126.reuse, R129 ;  /* 0x000000817e3a4220 */ /* 0x040fe20000410000 */
[----:B------:R-:W-:Y:S01]  /*2140*/  @P3 HADD2.F32 R129, -RZ, R81.H1_H1 ;  /* 0x30000051ff813230 */ /* 0x000fe20000004100 */
[----:B------:R-:W-:Y:S01]  /*2150*/  CS2R R80, SRZ ;  /* 0x0000000000507805 */ /* 0x000fe2000001ff00 */
[----:B------:R-:W-:Y:S01]  /*2160*/  @P4 FMUL.FTZ R86, R126, R131 ;  /* 0x000000837e564220 */ /* 0x000fe20000410000 */
[C---:B------:R-:W-:Y:S01]  /*2170*/  @P5 FMUL.FTZ R125, R127.reuse, R128 ;  /* 0x000000807f7d5220 */ /* 0x040fe20000410000 */
[----:B------:R-:W-:Y:S01]  /*2180*/  @P5 FMUL.FTZ R80, R127, R130 ;  /* 0x000000827f505220 */ /* 0x000fe20000410000 */
[----:B------:R-:W-:Y:S01]  /*2190*/  FMUL.FTZ R126, R124, UR9 ;  /* 0x000000097c7e7c20 */ /* 0x000fe20008410000 */
[----:B------:R-:W-:Y:S01]  /*21a0*/  LOP3.LUT P5, RZ, R77, 0xff00, RZ, 0xc0, !PT ;  /* 0x0000ff004dff7812 */ /* 0x000fe200078ac0ff */
[----:B------:R-:W-:Y:S02]  /*21b0*/  @P3 HADD2.F32 R131, -RZ, R41.H1_H1 ;  /* 0x30000029ff833230 */ /* 0x000fe40000004100 */
[--C-:B------:R-:W-:Y:S01]  /*21c0*/  FFMA.FTZ R130, R102, UR4, R84.reuse ;  /* 0x0000000466827c23 */ /* 0x100fe20008010054 */
[----:B------:R-:W-:Y:S01]  /*21d0*/  FMUL.FTZ R126, R126, UR21 ;  /* 0x000000157e7e7c20 */ /* 0x000fe20008410000 */
[----:B------:R-:W-:Y:S01]  /*21e0*/  MOV R128, RZ ;  /* 0x000000ff00807202 */ /* 0x000fe20000000f00 */
[----:B------:R-:W-:Y:S01]  /*21f0*/  FFMA.FTZ R127, R99, UR4, R84 ;  /* 0x00000004637f7c23 */ /* 0x000fe20008010054 */
[----:B------:R-:W-:Y:S01]  /*2200*/  FADD.FTZ R130, R101, -R130 ;  /* 0x8000008265827221 */ /* 0x000fe20000010000 */
[C---:B------:R-:W-:Y:S01]  /*2210*/  @P3 FMUL.FTZ R128, R126.reuse, R129 ;  /* 0x000000817e803220 */ /* 0x040fe20000410000 */
[----:B------:R-:W-:Y:S01]  /*2220*/  @P3 FMUL.FTZ R81, R126, R131 ;  /* 0x000000837e513220 */ /* 0x000fe20000410000 */
[----:B------:R-:W-:Y:S01]  /*2230*/  ISETP.GE.U32.AND P3, PT, R76, RZ, PT ;  /* 0x000000ff4c00720c */ /* 0x000fe20003f66070 */
[----:B------:R-:W-:Y:S01]  /*2240*/  FADD.FTZ R127, R100, -R127 ;  /* 0x8000007f647f7221 */ /* 0x000fe20000010000 */
[C---:B------:R-:W-:Y:S01]  /*2250*/  LOP3.LUT P4, RZ, R77.reuse, 0xff0000, RZ, 0xc0, !PT ;  /* 0x00ff00004dff7812 */ /* 0x040fe2000788c0ff */
[----:B------:R-:W-:Y:S01]  /*2260*/  HFMA2 R131, -RZ, RZ, 0, 0 ;  /* 0x00000000ff837431 */ /* 0x000fe200000001ff */
[----:B------:R-:W-:Y:S01]  /*2270*/  ISETP.GE.U32.AND.EX P3, PT, R77, 0x1000000, PT, P3 ;  /* 0x010000004d00780c */ /* 0x000fe20003f66130 */
[----:B------:R-:W-:-:S02]  /*2280*/  @P5 HADD2.F32 R138, -RZ, R82.H1_H1 ;  /* 0x30000052ff8a5230 */ /* 0x000fc40000004100 */
[----:B------:R-:W-:Y:S01]  /*2290*/  FMUL.FTZ R82, R130, UR26 ;  /* 0x0000001a82527c20 */ /* 0x000fe20008410000 */
[----:B------:R-:W-:Y:S01]  /*22a0*/  FMUL.FTZ R127, R127, UR26 ;  /* 0x0000001a7f7f7c20 */ /* 0x000fe20008410000 */
[----:B------:R-:W-:Y:S01]  /*22b0*/  FMUL.FTZ R144, R135, UR26 ;  /* 0x0000001a87907c20 */ /* 0x000fe20008410000 */
[----:B------:R-:W-:Y:S01]  /*22c0*/  MOV R126, RZ ;  /* 0x000000ff007e7202 */ /* 0x000fe20000000f00 */
[----:B------:R-:W-:Y:S01]  /*22d0*/  FMUL.FTZ R130, R82, UR9 ;  /* 0x0000000952827c20 */ /* 0x000fe20008410000 */
[----:B------:R-:W-:Y:S01]  /*22e0*/  FMUL.FTZ R129, R127, UR9 ;  /* 0x000000097f817c20 */ /* 0x000fe20008410000 */
[----:B------:R-:W-:Y:S01]  /*22f0*/  MOV R135, RZ ;  /* 0x000000ff00877202 */ /* 0x000fe20000000f00 */
[----:B------:R-:W-:Y:S01]  /*2300*/  FADD.FTZ R73, R73, R58 ;  /* 0x0000003a49497221 */ /* 0x000fe20000010000 */
[----:B------:R-:W-:Y:S01]  /*2310*/  FMUL.FTZ R137, R130, UR21 ;  /* 0x0000001582897c20 */ /* 0x000fe20008410000 */
[----:B------:R-:W-:Y:S01]  /*2320*/  FFMA.FTZ R130, R105, UR4, R84 ;  /* 0x0000000469827c23 */ /* 0x000fe20008010054 */
[----:B------:R-:W-:-:S02]  /*2330*/  @P4 HADD2.F32 R140, -RZ, R83.H0_H0 ;  /* 0x20000053ff8c4230 */ /* 0x000fc40000004100 */
[----:B------:R-:W-:Y:S01]  /*2340*/  FMUL.FTZ R129, R129, UR21 ;  /* 0x0000001581817c20 */ /* 0x000fe20008410000 */
[----:B------:R-:W-:Y:S02]  /*2350*/  @P3 HADD2.F32 R141, -RZ, R83.H1_H1 ;  /* 0x30000053ff8d3230 */ /* 0x000fe40000004100 */
[----:B------:R-:W-:Y:S01]  /*2360*/  FADD.FTZ R83, R103, -R130 ;  /* 0x8000008267537221 */ /* 0x000fe20000010000 */
[----:B------:R-:W-:Y:S01]  /*2370*/  @P5 FMUL.FTZ R132, R137, R138 ;  /* 0x0000008a89845220 */ /* 0x000fe20000410000 */
[----:B------:R-:W-:Y:S01]  /*2380*/  @P6 FMUL.FTZ R131, R129, R134 ;  /* 0x0000008681836220 */ /* 0x000fe20000410000 */
[----:B------:R-:W-:Y:S01]  /*2390*/  FMUL.FTZ R134, R144, UR9 ;  /* 0x0000000990867c20 */ /* 0x000fe20008410000 */
[----:B------:R-:W-:Y:S01]  /*23a0*/  FMUL.FTZ R139, R83, UR26 ;  /* 0x0000001a538b7c20 */ /* 0x000fe20008410000 */
[----:B------:R-:W-:Y:S01]  /*23b0*/  @P6 FMUL.FTZ R126, R129, R136 ;  /* 0x00000088817e6220 */ /* 0x000fe20000410000 */
[----:B------:R-:W-:Y:S02]  /*23c0*/  HFMA2 R129, -RZ, RZ, 0, 0 ;  /* 0x00000000ff817431 */ /* 0x000fe400000001ff */
[----:B------:R-:W-:-:S02]  /*23d0*/  @P5 HADD2.F32 R138, -RZ, R42.H1_H1 ;  /* 0x3000002aff8a5230 */ /* 0x000fc40000004100 */
[----:B------:R-:W-:Y:S01]  /*23e0*/  FMUL.FTZ R83, R139, UR9 ;  /* 0x000000098b537c20 */ /* 0x000fe20008410000 */
[----:B------:R-:W-:Y:S02]  /*23f0*/  HFMA2 R136, -RZ, RZ, 0, 0 ;  /* 0x00000000ff887431 */ /* 0x000fe400000001ff */
[--C-:B------:R-:W-:Y:S02]  /*2400*/  @P4 HADD2.F32 R142, -RZ, R43.reuse.H0_H0 ;  /* 0x2000002bff8e4230 */ /* 0x100fe40000004100 */
[----:B------:R-:W-:Y:S01]  /*2410*/  FMUL.FTZ R134, R134, UR21 ;  /* 0x0000001586867c20 */ /* 0x000fe20008410000 */
[----:B------:R-:W-:Y:S02]  /*2420*/  @P3 HADD2.F32 R143, -RZ, R43.H1_H1 ;  /* 0x3000002bff8f3230 */ /* 0x000fe40000004100 */
[----:B------:R-:W-:Y:S01]  /*2430*/  FMUL.FTZ R83, R83, UR21 ;  /* 0x0000001553537c20 */ /* 0x000fe20008410000 */
[----:B------:R-:W-:Y:S01]  /*2440*/  MOV R130, RZ ;  /* 0x000000ff00827202 */ /* 0x000fe20000000f00 */
[----:B------:R-:W-:Y:S01]  /*2450*/  @P5 FMUL.FTZ R129, R137, R138 ;  /* 0x0000008a89815220 */ /* 0x000fe20000410000 */
[C---:B------:R-:W-:Y:S01]  /*2460*/  @P3 FMUL.FTZ R136, R134.reuse, R141 ;  /* 0x0000008d86883220 */ /* 0x040fe20000410000 */
[C---:B------:R-:W-:Y:S01]  /*2470*/  @P4 FMUL.FTZ R130, R83.reuse, R142 ;  /* 0x0000008e53824220 */ /* 0x040fe20000410000 */
[----:B------:R-:W-:Y:S01]  /*2480*/  @P3 FMUL.FTZ R135, R134, R143 ;  /* 0x0000008f86873220 */ /* 0x000fe20000410000 */
[----:B------:R-:W-:Y:S01]  /*2490*/  @P4 FMUL.FTZ R133, R83, R140 ;  /* 0x0000008c53854220 */ /* 0x000fe20000410000 */
[----:B------:R-:W-:Y:S01]  /*24a0*/  FADD.FTZ R72, R72, R59 ;  /* 0x0000003b48487221 */ /* 0x000fe20000010000 */
[----:B------:R-:W-:Y:S01]  /*24b0*/  F2FP.F16.F32.PACK_AB R58, R82, R127 ;  /* 0x0000007f523a723e */ /* 0x000fe200000000ff */
[----:B------:R-:W-:Y:S01]  /*24c0*/  FADD.FTZ R74, R74, R125 ;  /* 0x0000007d4a4a7221 */ /* 0x000fe20000010000 */
[----:B------:R-:W-:Y:S01]  /*24d0*/  F2FP.F16.F32.PACK_AB R81, R81, R80 ;  /* 0x000000505151723e */ /* 0x000fe200000000ff */
[----:B------:R-:W-:Y:S01]  /*24e0*/  FADD.FTZ R75, R75, R128 ;  /* 0x000000804b4b7221 */ /* 0x000fe20000010000 */
[----:B------:R-:W-:Y:S01]  /*24f0*/  FADD.FTZ R131, R68, R131 ;  /* 0x0000008344837221 */ /* 0x000fe20000010000 */
[----:B------:R-:W-:Y:S01]  /*2500*/  FADD.FTZ R132, R69, R132 ;  /* 0x0000008445847221 */ /* 0x000fe20000010000 */
[----:B------:R-:W-:Y:S01]  /*2510*/  FADD.FTZ R70, R70, R133 ;  /* 0x0000008546467221 */ /* 0x000fe20000010000 */
[----:B------:R-:W-:Y:S01]  /*2520*/  FADD.FTZ R71, R71, R136 ;  /* 0x0000008847477221 */ /* 0x000fe20000010000 */
[----:B------:R-:W-:-:S02]  /*2530*/  F2FP.F16.F32.PACK_AB R59, R144, R139 ;  /* 0x0000008b903b723e */ /* 0x000fc400000000ff */
[----:B------:R-:W-:Y:S02]  /*2540*/  F2FP.F16.F32.PACK_AB R57, R124, R57 ;  /* 0x000000397c39723e */ /* 0x000fe400000000ff */
[----:B------:R-:W-:Y:S02]  /*2550*/  F2FP.F16.F32.PACK_AB R56, R87, R56 ;  /* 0x000000385738723e */ /* 0x000fe400000000ff */
[----:B------:R-:W-:Y:S02]  /*2560*/  F2FP.F16.F32.PACK_AB R83, R135, R130 ;  /* 0x000000828753723e */ /* 0x000fe400000000ff */
[----:B------:R-:W-:Y:S02]  /*2570*/  F2FP.F16.F32.PACK_AB R82, R129, R126 ;  /* 0x0000007e8152723e */ /* 0x000fe400000000ff */
[----:B------:R-:W-:-:S07]  /*2580*/  F2FP.F16.F32.PACK_AB R80, R86, R85 ;  /* 0x000000555650723e */ /* 0x000fce00000000ff */
.L_x_1210:
[----:B------:R-:W0:Y:S08]  /*2590*/  @P0 LDC.64 R86, c[0x0][0x478] ;  /* 0x00011e00ff560b82 */ /* 0x000e300000000a00 */
[----:B------:R-:W1:Y:S01]  /*25a0*/  LDC.64 R68, c[0x0][0x468] ;  /* 0x00011a00ff447b82 */ /* 0x000e620000000a00 */
[----:B0-----:R-:W-:-:S05]  /*25b0*/  @P0 IMAD.WIDE.U32 R86, R0, 0x10, R86 ;  /* 0x0000001000560825 */ /* 0x001fca00078e0056 */
[----:B------:R0:W-:Y:S01]  /*25c0*/  @P0 STG.E.128 desc[UR16][R86.64], R56 ;  /* 0x0000003856000986 */ /* 0x0001e2000c101d10 */
[C---:B-1----:R-:W-:Y:S01]  /*25d0*/  IMAD.WIDE.U32 R124, R0.reuse, 0x10, R68 ;  /* 0x00000010007c7825 */ /* 0x042fe200078e0044 */
[----:B------:R-:W-:Y:S02]  /*25e0*/  MOV R68, R131 ;  /* 0x0000008300447202 */ /* 0x000fe40000000f00 */
[----:B------:R-:W-:Y:S02]  /*25f0*/  MOV R69, R132 ;  /* 0x0000008400457202 */ /* 0x000fe40000000f00 */
[----:B------:R0:W-:Y:S01]  /*2600*/  STG.E.128 desc[UR16][R124.64], R80 ;  /* 0x000000507c007986 */ /* 0x0001e2000c101d10 */
[----:B------:R-:W-:-:S07]  /*2610*/  IADD3 R0, PT, PT, R0, 0x80, RZ ;  /* 0x0000008000007810 */ /* 0x000fce0007ffe0ff */
.L_x_1208:
[----:B------:R-:W-:Y:S05]  /*2620*/  BSYNC.RECONVERGENT B1 ;  /* 0x0000000000017941 */ /* 0x000fea0003800200 */
.L_x_1207:
        /* <DEDUP_REMOVED lines=8> */
[----:B------:R-:W-:Y:S01]  /*26b0*/  LOP3.LUT P3, RZ, R78, 0xff, RZ, 0xc0, !PT ;  /* 0x000000ff4eff7812 */ /* 0x000fe2000786c0ff */
[--C-:B------:R-:W-:Y:S01]  /*26c0*/  FFMA.FTZ R87, R111, UR4, R84.reuse ;  /* 0x000000046f577c23 */ /* 0x100fe20008010054 */
[----:B------:R-:W-:Y:S01]  /*26d0*/  MOV R85, RZ ;  /* 0x000000ff00557202 */ /* 0x000fe20000000f00 */
[----:B------:R-:W-:Y:S01]  /*26e0*/  FADD.FTZ R56, R108, -R57 ;  /* 0x800000396c387221 */ /* 0x000fe20000010000 */
[----:B------:R-:W-:Y:S01]  /*26f0*/  HFMA2 R57, -RZ, RZ, 0, 0 ;  /* 0x00000000ff397431 */ /* 0x000fe200000001ff */
[----:B------:R-:W-:Y:S01]  /*2700*/  LOP3.LUT P4, RZ, R78, 0xff00, RZ, 0xc0, !PT ;  /* 0x0000ff004eff7812 */ /* 0x000fe2000788c0ff */
[----:B------:R-:W-:Y:S01]  /*2710*/  FADD.FTZ R87, R112, -R87 ;  /* 0x8000005770577221 */ /* 0x000fe20000010000 */
[----:B------:R-:W-:Y:S01]  /*2720*/  FMUL.FTZ R56, R56, UR26 ;  /* 0x0000001a38387c20 */ /* 0x000fe20008410000 */
[----:B------:R-:W-:Y:S01]  /*2730*/  FFMA.FTZ R126, R114, UR4, R84 ;  /* 0x00000004727e7c23 */ /* 0x000fe20008010054 */
[----:B------:R-:W-:Y:S01]  /*2740*/  LOP3.LUT P5, RZ, R78, 0xff0000, RZ, 0xc0, !PT ;  /* 0x00ff00004eff7812 */ /* 0x000fe200078ac0ff */
[----:B------:R-:W-:Y:S01]  /*2750*/  FMUL.FTZ R87, R87, UR26 ;  /* 0x0000001a57577c20 */ /* 0x000fe20008410000 */
[----:B------:R-:W-:Y:S01]  /*2760*/  FMUL.FTZ R58, R56, UR9 ;  /* 0x00000009383a7c20 */ /* 0x000fe20008410000 */
[----:B------:R-:W-:Y:S01]  /*2770*/  FADD.FTZ R129, R113, -R126 ;  /* 0x8000007e71817221 */ /* 0x000fe20000010000 */
[----:B-----5:R-:W-:-:S02]  /*2780*/  @P3 HADD2.F32 R59, -RZ, R80.H0_H0 ;  /* 0x20000050ff3b3230 */ /* 0x020fc40000004100 */
[----:B------:R-:W-:Y:S01]  /*2790*/  FMUL.FTZ R127, R87, UR9 ;  /* 0x00000009577f7c20 */ /* 0x000fe20008410000 */
[----:B------:R-:W-:Y:S01]  /*27a0*/  FMUL.FTZ R86, R58, UR21 ;  /* 0x000000153a567c20 */ /* 0x000fe20008410000 */
[--C-:B------:R-:W-:Y:S02]  /*27b0*/  @P3 HADD2.F32 R58, -RZ, R48.reuse.H0_H0 ;  /* 0x20000030ff3a3230 */ /* 0x100fe40000004100 */
[----:B------:R-:W-:Y:S02]  /*27c0*/  HFMA2 R125, -RZ, RZ, 0, 0 ;  /* 0x00000000ff7d7431 */ /* 0x000fe400000001ff */
[----:B------:R-:W-:Y:S02]  /*27d0*/  @P4 HADD2.F32 R126, -RZ, R48.H1_H1 ;  /* 0x30000030ff7e4230 */ /* 0x000fe40000004100 */
[C---:B------:R-:W-:Y:S01]  /*27e0*/  @P3 FMUL.FTZ R57, R86.reuse, R59 ;  /* 0x0000003b56393220 */ /* 0x040fe20000410000 */
[----:B------:R-:W-:Y:S01]  /*27f0*/  FMUL.FTZ R133, R127, UR21 ;  /* 0x000000157f857c20 */ /* 0x000fe20008410000 */
[----:B------:R-:W-:Y:S01]  /*2800*/  @P3 FMUL.FTZ R85, R86, R58 ;  /* 0x0000003a56553220 */ /* 0x000fe20000410000 */
[----:B------:R-:W-:Y:S01]  /*2810*/  FFMA.FTZ R58, R110, UR4, R84 ;  /* 0x000000046e3a7c23 */ /* 0x000fe20008010054 */
[----:B------:R-:W-:Y:S01]  /*2820*/  LOP3.LUT P3, RZ, R78, 0xff000000, RZ, 0xc0, !PT ;  /* 0xff0000004eff7812 */ /* 0x000fe2000786c0ff */
[----:B------:R-:W-:Y:S01]  /*2830*/  @P4 HADD2.F32 R80, -RZ, R80.H1_H1 ;  /* 0x30000050ff504230 */ /* 0x000fe20000004100 */
[----:B------:R-:W-:Y:S01]  /*2840*/  MOV R86, RZ ;  /* 0x000000ff00567202 */ /* 0x000fe20000000f00 */
[----:B------:R-:W-:Y:S01]  /*2850*/  FADD.FTZ R59, R109, -R58 ;  /* 0x8000003a6d3b7221 */ /* 0x000fe20000010000 */
[----:B------:R-:W-:-:S02]  /*2860*/  HFMA2 R58, -RZ, RZ, 0, 0 ;  /* 0x00000000ff3a7431 */ /* 0x000fc400000001ff */
[--C-:B------:R-:W-:Y:S01]  /*2870*/  @P5 HADD2.F32 R128, -RZ, R81.reuse.H0_H0 ;  /* 0x20000051ff805230 */ /* 0x100fe20000004100 */
[----:B------:R-:W-:Y:S01]  /*2880*/  LOP3.LUT P6, RZ, R79, 0xff, RZ, 0xc0, !PT ;  /* 0x000000ff4fff7812 */ /* 0x000fe200078cc0ff */
[----:B------:R-:W-:Y:S01]  /*2890*/  FMUL.FTZ R59, R59, UR26 ;  /* 0x0000001a3b3b7c20 */ /* 0x000fe20008410000 */
[----:B------:R-:W-:Y:S01]  /*28a0*/  HFMA2 R136, -RZ, RZ, 0, 0 ;  /* 0x00000000ff887431 */ /* 0x000fe200000001ff */
[----:B------:R-:W-:Y:S01]  /*28b0*/  MOV R139, RZ ;  /* 0x000000ff008b7202 */ /* 0x000fe20000000f00 */
[----:B------:R-:W-:Y:S01]  /*28c0*/  @P5 FMUL.FTZ R125, R133, R128 ;  /* 0x00000080857d5220 */ /* 0x000fe20000410000 */
[----:B------:R-:W-:Y:S01]  /*28d0*/  FMUL.FTZ R124, R59, UR9 ;  /* 0x000000093b7c7c20 */ /* 0x000fe20008410000 */
[----:B------:R-:W-:Y:S01]  /*28e0*/  MOV R128, RZ ;  /* 0x000000ff00807202 */ /* 0x000fe20000000f00 */
[----:B------:R-:W-:Y:S01]  /*28f0*/  FADD.FTZ R64, R64, R57 ;  /* 0x0000003940407221 */ /* 0x000fe20000010000 */
[----:B------:R-:W-:Y:S01]  /*2900*/  FADD.FTZ R66, R66, R125 ;  /* 0x0000007d42427221 */ /* 0x000fe20000010000 */
[----:B------:R-:W-:Y:S01]  /*2910*/  FMUL.FTZ R131, R124, UR21 ;  /* 0x000000157c837c20 */ /* 0x000fe20008410000 */
[----:B------:R-:W-:Y:S01]  /*2920*/  FMUL.FTZ R124, R129, UR26 ;  /* 0x0000001a817c7c20 */ /* 0x000fe20008410000 */
[----:B------:R-:W-:Y:S01]  /*2930*/  @P3 HADD2.F32 R129, -RZ, R81.H1_H1 ;  /* 0x30000051ff813230 */ /* 0x000fe20000004100 */
[----:B------:R-:W-:Y:S01]  /*2940*/  F2FP.F16.F32.PACK_AB R56, R59, R56 ;  /* 0x000000383b38723e */ /* 0x000fe200000000ff */
[----:B------:R-:W-:Y:S01]  /*2950*/  @P4 FMUL.FTZ R86, R131, R126 ;  /* 0x0000007e83564220 */ /* 0x000fe20000410000 */
[----:B------:R-:W-:Y:S01]  /*2960*/  FMUL.FTZ R127, R124, UR9 ;  /* 0x000000097c7f7c20 */ /* 0x000fe20008410000 */
[----:B------:R-:W-:-:S02]  /*2970*/  @P5 HADD2.F32 R126, -RZ, R49.H0_H0 ;  /* 0x20000031ff7e5230 */ /* 0x000fc40000004100 */
[----:B------:R-:W-:Y:S01]  /*2980*/  @P4 FMUL.FTZ R58, R131, R80 ;  /* 0x00000050833a4220 */ /* 0x000fe20000410000 */
[----:B------:R-:W-:Y:S01]  /*2990*/  CS2R R80, SRZ ;  /* 0x0000000000507805 */ /* 0x000fe2000001ff00 */
[----:B------:R-:W-:Y:S01]  /*29a0*/  FMUL.FTZ R130, R127, UR21 ;  /* 0x000000157f827c20 */ /* 0x000fe20008410000 */
[----:B------:R-:W-:Y:S02]  /*29b0*/  @P3 HADD2.F32 R127, -RZ, R49.H1_H1 ;  /* 0x30000031ff7f3230 */ /* 0x000fe40000004100 */
[----:B------:R-:W-:Y:S01]  /*29c0*/  @P5 FMUL.FTZ R80, R133, R126 ;  /* 0x0000007e85505220 */ /* 0x000fe20000410000 */
[C---:B------:R-:W-:Y:S01]  /*29d0*/  LOP3.LUT P5, RZ, R79.reuse, 0xff00, RZ, 0xc0, !PT ;  /* 0x0000ff004fff7812 */ /* 0x040fe200078ac0ff */
[C---:B------:R-:W-:Y:S01]  /*29e0*/  @P3 FMUL.FTZ R128, R130.reuse, R129 ;  /* 0x0000008182803220 */ /* 0x040fe20000410000 */
[----:B------:R-:W-:Y:S01]  /*29f0*/  LOP3.LUT P4, RZ, R79, 0xff0000, RZ, 0xc0, !PT ;  /* 0x00ff00004fff7812 */ /* 0x000fe2000788c0ff */
[----:B------:R-:W-:Y:S01]  /*2a00*/  @P3 FMUL.FTZ R81, R130, R127 ;  /* 0x0000007f82513220 */ /* 0x000fe20000410000 */
[--C-:B------:R-:W-:Y:S01]  /*2a10*/  FFMA.FTZ R127, R115, UR4, R84.reuse ;  /* 0x00000004737f7c23 */ /* 0x100fe20008010054 */
[----:B------:R-:W-:Y:S01]  /*2a20*/  ISETP.GE.U32.AND P3, PT, R78, RZ, PT ;  /* 0x000000ff4e00720c */ /* 0x000fe20003f66070 */
[----:B------:R-:W-:Y:S01]  /*2a30*/  FFMA.FTZ R130, R118, UR4, R84 ;  /* 0x0000000476827c23 */ /* 0x000fe20008010054 */
[----:B------:R-:W-:-:S02]  /*2a40*/  HFMA2 R129, -RZ, RZ, 0, 0 ;  /* 0x00000000ff817431 */ /* 0x000fc400000001ff */
[----:B------:R-:W-:Y:S01]  /*2a50*/  FADD.FTZ R127, R116, -R127 ;  /* 0x8000007f747f7221 */ /* 0x000fe20000010000 */
[----:B------:R-:W-:Y:S01]  /*2a60*/  ISETP.GE.U32.AND.EX P3, PT, R79, 0x1000000, PT, P3 ;  /* 0x010000004f00780c */ /* 0x000fe20003f66130 */
[----:B------:R-:W-:Y:S01]  /*2a70*/  FADD.FTZ R131, R117, -R130 ;  /* 0x8000008275837221 */ /* 0x000fe20000010000 */
[--C-:B------:R-:W-:Y:S02]  /*2a80*/  @P6 HADD2.F32 R130, -RZ, R82.reuse.H0_H0 ;  /* 0x20000052ff826230 */ /* 0x100fe40000004100 */
[----:B------:R-:W-:Y:S01]  /*2a90*/  FMUL.FTZ R127, R127, UR26 ;  /* 0x0000001a7f7f7c20 */ /* 0x000fe20008410000 */
[----:B------:R-:W-:Y:S02]  /*2aa0*/  @P5 HADD2.F32 R133, -RZ, R82.H1_H1 ;  /* 0x30000052ff855230 */ /* 0x000fe40000004100 */
[----:B------:R-:W-:Y:S01]  /*2ab0*/  FMUL.FTZ R138, R131, UR26 ;  /* 0x0000001a838a7c20 */ /* 0x000fe20008410000 */
[----:B------:R-:W-:Y:S02]  /*2ac0*/  @P4 HADD2.F32 R134, -RZ, R83.H0_H0 ;  /* 0x20000053ff864230 */ /* 0x000fe40000004100 */
[----:B------:R-:W-:Y:S01]  /*2ad0*/  FMUL.FTZ R82, R127, UR9 ;  /* 0x000000097f527c20 */ /* 0x000fe20008410000 */
[----:B------:R-:W-:-:S02]  /*2ae0*/  @P6 HADD2.F32 R131, -RZ, R50.H0_H0 ;  /* 0x20000032ff836230 */ /* 0x000fc40000004100 */
[----:B------:R-:W-:Y:S01]  /*2af0*/  FMUL.FTZ R132, R138, UR9 ;  /* 0x000000098a847c20 */ /* 0x000fe20008410000 */
[----:B------:R-:W-:Y:S01]  /*2b00*/  MOV R126, RZ ;  /* 0x000000ff007e7202 */ /* 0x000fe20000000f00 */
[----:B------:R-:W-:Y:S01]  /*2b10*/  FMUL.FTZ R135, R82, UR21 ;  /* 0x0000001552877c20 */ /* 0x000fe20008410000 */
[----:B------:R-:W-:Y:S01]  /*2b20*/  FADD.FTZ R65, R65, R58 ;  /* 0x0000003a41417221 */ /* 0x000fe20000010000 */
[----:B------:R-:W-:Y:S01]  /*2b30*/  FMUL.FTZ R140, R132, UR21 ;  /* 0x00000015848c7c20 */ /* 0x000fe20008410000 */
[----:B------:R-:W-:Y:S01]  /*2b40*/  @P3 HADD2.F32 R137, -RZ, R83.H1_H1 ;  /* 0x30000053ff893230 */ /* 0x000fe20000004100 */
[----:B------:R-:W-:Y:S01]  /*2b50*/  CS2R R82, SRZ ;  /* 0x0000000000527805 */ /* 0x000fe2000001ff00 */
[----:B------:R-:W-:Y:S01]  /*2b60*/  @P6 FMUL.FTZ R129, R135, R130 ;  /* 0x0000008287816220 */ /* 0x000fe20000410000 */
[--C-:B------:R-:W-:Y:S01]  /*2b70*/  FFMA.FTZ R130, R121, UR4, R84.reuse ;  /* 0x0000000479827c23 */ /* 0x100fe20008010054 */
[----:B------:R-:W-:Y:S01]  /*2b80*/  @P5 FMUL.FTZ R82, R140, R133 ;  /* 0x000000858c525220 */ /* 0x000fe20000410000 */
[----:B------:R-:W-:Y:S01]  /*2b90*/  FFMA.FTZ R133, R122, UR4, R84 ;  /* 0x000000047a857c23 */ /* 0x000fe20008010054 */
[----:B------:R-:W-:Y:S01]  /*2ba0*/  @P6 FMUL.FTZ R126, R135, R131 ;  /* 0x00000083877e6220 */ /* 0x000fe20000410000 */
[----:B------:R-:W-:Y:S01]  /*2bb0*/  FADD.FTZ R130, R119, -R130 ;  /* 0x8000008277827221 */ /* 0x000fe20000010000 */
[----:B------:R-:W-:-:S02]  /*2bc0*/  @P5 HADD2.F32 R84, -RZ, R50.H1_H1 ;  /* 0x30000032ff545230 */ /* 0x000fc40000004100 */
[----:B------:R-:W-:Y:S01]  /*2bd0*/  FADD.FTZ R133, R120, -R133 ;  /* 0x8000008578857221 */ /* 0x000fe20000010000 */
[----:B------:R-:W-:Y:S02]  /*2be0*/  HFMA2 R131, -RZ, RZ, 0, 0 ;  /* 0x00000000ff837431 */ /* 0x000fe400000001ff */
[----:B------:R-:W-:Y:S01]  /*2bf0*/  FMUL.FTZ R141, R130, UR26 ;  /* 0x0000001a828d7c20 */ /* 0x000fe20008410000 */
[----:B------:R-:W-:Y:S01]  /*2c00*/  MOV R132, RZ ;  /* 0x000000ff00847202 */ /* 0x000fe20000000f00 */
[----:B------:R-:W-:Y:S01]  /*2c10*/  FMUL.FTZ R144, R133, UR26 ;  /* 0x0000001a85907c20 */ /* 0x000fe20008410000 */
[--C-:B------:R-:W-:Y:S02]  /*2c20*/  @P4 HADD2.F32 R133, -RZ, R51.reuse.H0_H0 ;  /* 0x20000033ff854230 */ /* 0x100fe40000004100 */
[----:B------:R-:W-:Y:S01]  /*2c30*/  FMUL.FTZ R130, R141, UR9 ;  /* 0x000000098d827c20 */ /* 0x000fe20008410000 */
[----:B------:R-:W-:Y:S01]  /*2c40*/  @P5 FMUL.FTZ R83, R140, R84 ;  /* 0x000000548c535220 */ /* 0x000fe20000410000 */
[----:B------:R-:W-:Y:S01]  /*2c50*/  FMUL.FTZ R135, R144, UR9 ;  /* 0x0000000990877c20 */ /* 0x000fe20008410000 */
[----:B------:R-:W-:Y:S01]  /*2c60*/  FADD.FTZ R125, R61, R82 ;  /* 0x000000523d7d7221 */ /* 0x000fe20000010000 */
[----:B------:R-:W-:Y:S01]  /*2c70*/  FMUL.FTZ R142, R130, UR21 ;  /* 0x00000015828e7c20 */ /* 0x000fe20008410000 */
[----:B------:R-:W-:-:S02]  /*2c80*/  @P3 HADD2.F32 R130, -RZ, R51.H1_H1 ;  /* 0x30000033ff823230 */ /* 0x000fc40000004100 */
[----:B------:R-:W-:Y:S01]  /*2c90*/  FMUL.FTZ R135, R135, UR21 ;  /* 0x0000001587877c20 */ /* 0x000fe20008410000 */
[----:B------:R-:W-:Y:S01]  /*2ca0*/  F2FP.F16.F32.PACK_AB R82, R83, R126 ;  /* 0x0000007e5352723e */ /* 0x000fe200000000ff */
[C---:B------:R-:W-:Y:S01]  /*2cb0*/  @P4 FMUL.FTZ R132, R142.reuse, R133 ;  /* 0x000000858e844220 */ /* 0x040fe20000410000 */
[----:B------:R-:W-:Y:S01]  /*2cc0*/  @P4 FMUL.FTZ R131, R142, R134 ;  /* 0x000000868e834220 */ /* 0x000fe20000410000 */
[C---:B------:R-:W-:Y:S01]  /*2cd0*/  @P3 FMUL.FTZ R139, R135.reuse, R130 ;  /* 0x00000082878b3220 */ /* 0x040fe20000410000 */
[----:B------:R-:W-:Y:S01]  /*2ce0*/  @P3 FMUL.FTZ R136, R135, R137 ;  /* 0x0000008987883220 */ /* 0x000fe20000410000 */
[----:B------:R-:W-:Y:S01]  /*2cf0*/  F2FP.F16.F32.PACK_AB R81, R81, R80 ;  /* 0x000000505151723e */ /* 0x000fe200000000ff */
        /* <DEDUP_REMOVED lines=8> */
[----:B------:R-:W-:Y:S01]  /*2d80*/  F2FP.F16.F32.PACK_AB R83, R139, R132 ;  /* 0x000000848b53723e */ /* 0x000fe200000000ff */
[----:B------:R-:W-:Y:S06]  /*2d90*/  BRA `(.L_x_1213) ;  /* 0x0000000400a87947 */ /* 0x000fec0003800000 */
.L_x_1212:
[--C-:B------:R-:W-:Y:S01]  /*2da0*/  FFMA.FTZ R85, R107, UR4, R84.reuse ;  /* 0x000000046b557c23 */ /* 0x100fe20008010054 */
[C---:B------:R-:W-:Y:S01]  /*2db0*/  LOP3.LUT P3, RZ, R78.reuse, 0xff, RZ, 0xc0, !PT ;  /* 0x000000ff4eff7812 */ /* 0x040fe2000786c0ff */
[----:B------:R-:W-:Y:S01]  /*2dc0*/  HFMA2 R87, -RZ, RZ, 0, 0 ;  /* 0x00000000ff577431 */ /* 0x000fe200000001ff */
[----:B------:R-:W-:Y:S01]  /*2dd0*/  LOP3.LUT P4, RZ, R78, 0xff00, RZ, 0xc0, !PT ;  /* 0x0000ff004eff7812 */ /* 0x000fe2000788c0ff */
[----:B------:R-:W-:Y:S01]  /*2de0*/  FADD.FTZ R85, R108, -R85 ;  /* 0x800000556c557221 */ /* 0x000fe20000010000 */
[----:B------:R-:W-:Y:S01]  /*2df0*/  LOP3.LUT P5, RZ, R78, 0xff0000, RZ, 0xc0, !PT ;  /* 0x00ff00004eff7812 */ /* 0x000fe200078ac0ff */
[----:B------:R-:W-:Y:S01]  /*2e00*/  FFMA.FTZ R130, R114, UR4, R84 ;  /* 0x0000000472827c23 */ /* 0x000fe20008010054 */
[----:B------:R-:W-:Y:S01]  /*2e10*/  LOP3.LUT P6, RZ, R79, 0xff, RZ, 0xc0, !PT ;  /* 0x000000ff4fff7812 */ /* 0x000fe200078cc0ff */
[----:B------:R-:W-:Y:S02]  /*2e20*/  FMUL.FTZ R85, R85, UR26 ;  /* 0x0000001a55557c20 */ /* 0x000fe40008410000 */
[----:B------:R-:W-:-:S02]  /*2e30*/  FADD.FTZ R130, R113, -R130 ;  /* 0x8000008271827221 */ /* 0x000fc40000010000 */
[----:B------:R-:W-:Y:S01]  /*2e40*/  FMUL.FTZ R86, R85, UR9 ;  /* 0x0000000955567c20 */ /* 0x000fe20008410000 */
[----:B------:R-:W-:Y:S01]  /*2e50*/  MOV R85, RZ ;  /* 0x000000ff00557202 */ /* 0x000fe20000000f00 */
[----:B-----5:R-:W-:Y:S02]  /*2e60*/  @P3 HADD2.F32 R125, -RZ, R80.H0_H0 ;  /* 0x20000050ff7d3230 */ /* 0x020fe40000004100 */
[--C-:B------:R-:W-:Y:S02]  /*2e70*/  @P3 HADD2.F32 R127, -RZ, R48.reuse.H0_H0 ;  /* 0x20000030ff7f3230 */ /* 0x100fe40000004100 */
[----:B------:R-:W-:Y:S01]  /*2e80*/  FMUL.FTZ R86, R86, UR21 ;  /* 0x0000001556567c20 */ /* 0x000fe20008410000 */
[----:B------:R-:W-:Y:S02]  /*2e90*/  @P4 HADD2.F32 R129, -RZ, R48.H1_H1 ;  /* 0x30000030ff814230 */ /* 0x000fe40000004100 */
[----:B------:R-:W-:Y:S02]  /*2ea0*/  @P5 HADD2.F32 R131, -RZ, R81.H0_H0 ;  /* 0x20000051ff835230 */ /* 0x000fe40000004100 */
[-C--:B------:R-:W-:Y:S01]  /*2eb0*/  @P3 FMUL.FTZ R87, R125, R86.reuse ;  /* 0x000000567d573220 */ /* 0x080fe20000410000 */
[----:B------:R-:W-:Y:S01]  /*2ec0*/  @P3 FMUL.FTZ R85, R127, R86 ;  /* 0x000000567f553220 */ /* 0x000fe20000410000 */
[--C-:B------:R-:W-:Y:S01]  /*2ed0*/  FFMA.FTZ R86, R110, UR4, R84.reuse ;  /* 0x000000046e567c23 */ /* 0x100fe20008010054 */
[----:B------:R-:W-:Y:S01]  /*2ee0*/  FFMA.FTZ R127, R111, UR4, R84 ;  /* 0x000000046f7f7c23 */ /* 0x000fe20008010054 */
[----:B------:R-:W-:Y:S01]  /*2ef0*/  LOP3.LUT P3, RZ, R78, 0xff000000, RZ, 0xc0, !PT ;  /* 0xff0000004eff7812 */ /* 0x000fe2000786c0ff */
[----:B------:R-:W-:-:S02]  /*2f00*/  @P6 HADD2.F32 R133, -RZ, R50.H0_H0 ;  /* 0x20000032ff856230 */ /* 0x000fc40000004100 */
[----:B------:R-:W-:Y:S01]  /*2f10*/  FADD.FTZ R125, R109, -R86 ;  /* 0x800000566d7d7221 */ /* 0x000fe20000010000 */
[----:B------:R-:W-:Y:S01]  /*2f20*/  FADD.FTZ R127, R112, -R127 ;  /* 0x8000007f707f7221 */ /* 0x000fe20000010000 */
[----:B------:R-:W-:Y:S02]  /*2f30*/  HFMA2 R86, -RZ, RZ, 0, 0 ;  /* 0x00000000ff567431 */ /* 0x000fe400000001ff */
[----:B------:R-:W-:Y:S01]  /*2f40*/  FADD.FTZ R64, R64, R87 ;  /* 0x0000005740407221 */ /* 0x000fe20000010000 */
[----:B------:R-:W-:Y:S01]  /*2f50*/  FMUL.FTZ R126, R125, UR26 ;  /* 0x0000001a7d7e7c20 */ /* 0x000fe20008410000 */
[----:B------:R-:W-:Y:S01]  /*2f60*/  FMUL.FTZ R128, R127, UR26 ;  /* 0x0000001a7f807c20 */ /* 0x000fe20008410000 */
[----:B------:R-:W-:Y:S01]  /*2f70*/  @P4 HADD2.F32 R127, -RZ, R80.H1_H1 ;  /* 0x30000050ff7f4230 */ /* 0x000fe20000004100 */
[----:B------:R-:W-:Y:S01]  /*2f80*/  CS2R R124, SRZ ;  /* 0x00000000007c7805 */ /* 0x000fe2000001ff00 */
[----:B------:R-:W-:Y:S01]  /*2f90*/  FMUL.FTZ R126, R126, UR9 ;  /* 0x000000097e7e7c20 */ /* 0x000fe20008410000 */
[----:B------:R-:W-:Y:S01]  /*2fa0*/  FMUL.FTZ R80, R128, UR9 ;  /* 0x0000000980507c20 */ /* 0x000fe20008410000 */
[----:B------:R-:W-:-:S02]  /*2fb0*/  @P3 HADD2.F32 R132, -RZ, R49.H1_H1 ;  /* 0x30000031ff843230 */ /* 0x000fc40000004100 */
[----:B------:R-:W-:Y:S01]  /*2fc0*/  FMUL.FTZ R126, R126, UR21 ;  /* 0x000000157e7e7c20 */ /* 0x000fe20008410000 */
[----:B------:R-:W-:-:S03]  /*2fd0*/  FMUL.FTZ R128, R80, UR21 ;  /* 0x0000001550807c20 */ /* 0x000fc60008410000 */
[-C--:B------:R-:W-:Y:S01]  /*2fe0*/  @P4 FMUL.FTZ R124, R127, R126.reuse ;  /* 0x0000007e7f7c4220 */ /* 0x080fe20000410000 */
[----:B------:R-:W-:Y:S01]  /*2ff0*/  FMUL.FTZ R127, R130, UR26 ;  /* 0x0000001a827f7c20 */ /* 0x000fe20008410000 */
[----:B------:R-:W-:Y:S01]  /*3000*/  @P4 FMUL.FTZ R86, R129, R126 ;  /* 0x0000007e81564220 */ /* 0x000fe20000410000 */
[----:B------:R-:W-:Y:S02]  /*3010*/  @P5 HADD2.F32 R129, -RZ, R49.H0_H0 ;  /* 0x20000031ff815230 */ /* 0x000fe40000004100 */
[-C--:B------:R-:W-:Y:S01]  /*3020*/  @P5 FMUL.FTZ R125, R131, R128.reuse ;  /* 0x00000080837d5220 */ /* 0x080fe20000410000 */
[----:B------:R-:W-:Y:S01]  /*3030*/  FMUL.FTZ R127, R127, UR9 ;  /* 0x000000097f7f7c20 */ /* 0x000fe20008410000 */
[----:B------:R-:W-:Y:S01]  /*3040*/  @P3 HADD2.F32 R130, -RZ, R81.H1_H1 ;  /* 0x30000051ff823230 */ /* 0x000fe20000004100 */
[----:B------:R-:W-:Y:S02]  /*3050*/  CS2R R80, SRZ ;  /* 0x0000000000507805 */ /* 0x000fe4000001ff00 */
[----:B------:R-:W-:Y:S01]  /*3060*/  MOV R126, RZ ;  /* 0x000000ff007e7202 */ /* 0x000fe20000000f00 */
[----:B------:R-:W-:Y:S01]  /*3070*/  FMUL.FTZ R127, R127, UR21 ;  /* 0x000000157f7f7c20 */ /* 0x000fe20008410000 */
[----:B------:R-:W-:Y:S01]  /*3080*/  @P5 FMUL.FTZ R80, R129, R128 ;  /* 0x0000008081505220 */ /* 0x000fe20000410000 */
[----:B------:R-:W-:Y:S01]  /*3090*/  LOP3.LUT P5, RZ, R79, 0xff00, RZ, 0xc0, !PT ;  /* 0x0000ff004fff7812 */ /* 0x000fe200078ac0ff */
[----:B------:R-:W-:-:S02]  /*30a0*/  @P6 HADD2.F32 R131, -RZ, R82.H0_H0 ;  /* 0x20000052ff836230 */ /* 0x000fc40000004100 */
[-C--:B------:R-:W-:Y:S01]  /*30b0*/  @P3 FMUL.FTZ R126, R130, R127.reuse ;  /* 0x0000007f827e3220 */ /* 0x080fe20000410000 */
[----:B------:R-:W-:Y:S01]  /*30c0*/  @P3 FMUL.FTZ R81, R132, R127 ;  /* 0x0000007f84513220 */ /* 0x000fe20000410000 */
[--C-:B------:R-:W-:Y:S01]  /*30d0*/  FFMA.FTZ R127, R115, UR4, R84.reuse ;  /* 0x00000004737f7c23 */ /* 0x100fe20008010054 */
[----:B------:R-:W-:Y:S01]  /*30e0*/  FFMA.FTZ R130, R118, UR4, R84 ;  /* 0x0000000476827c23 */ /* 0x000fe20008010054 */
[----:B------:R-:W-:Y:S01]  /*30f0*/  ISETP.GE.U32.AND P3, PT, R78, RZ, PT ;  /* 0x000000ff4e00720c */ /* 0x000fe20003f66070 */
[----:B------:R-:W-:Y:S02]  /*3100*/  HFMA2 R129, -RZ, RZ, 0, 0 ;  /* 0x00000000ff817431 */ /* 0x000fe400000001ff */
[----:B------:R-:W-:Y:S01]  /*3110*/  FADD.FTZ R128, R116, -R127 ;  /* 0x8000007f74807221 */ /* 0x000fe20000010000 */
[----:B------:R-:W-:Y:S01]  /*3120*/  FADD.FTZ R130, R117, -R130 ;  /* 0x8000008275827221 */ /* 0x000fe20000010000 */
[C---:B------:R-:W-:Y:S01]  /*3130*/  LOP3.LUT P4, RZ, R79.reuse, 0xff0000, RZ, 0xc0, !PT ;  /* 0x00ff00004fff7812 */ /* 0x040fe2000788c0ff */
[----:B------:R-:W-:Y:S01]  /*3140*/  FADD.FTZ R66, R66, R125 ;  /* 0x0000007d42427221 */ /* 0x000fe20000010000 */
[----:B------:R-:W-:Y:S01]  /*3150*/  FMUL.FTZ R128, R128, UR26 ;  /* 0x0000001a80807c20 */ /* 0x000fe20008410000 */
[----:B------:R-:W-:Y:S01]  /*3160*/  ISETP.GE.U32.AND.EX P3, PT, R79, 0x1000000, PT, P3 ;  /* 0x010000004f00780c */ /* 0x000fe20003f66130 */
[----:B------:R-:W-:-:S02]  /*3170*/  @P5 HADD2.F32 R135, -RZ, R82.H1_H1 ;  /* 0x30000052ff875230 */ /* 0x000fc40000004100 */
[----:B------:R-:W-:Y:S01]  /*3180*/  FMUL.FTZ R130, R130, UR26 ;  /* 0x0000001a82827c20 */ /* 0x000fe20008410000 */
[----:B------:R-:W-:Y:S01]  /*3190*/  FMUL.FTZ R82, R128, UR9 ;  /* 0x0000000980527c20 */ /* 0x000fe20008410000 */
[----:B------:R-:W-:Y:S01]  /*31a0*/  MOV R127, RZ ;  /* 0x000000ff007f7202 */ /* 0x000fe20000000f00 */
[----:B------:R-:W-:Y:S01]  /*31b0*/  FADD.FTZ R65, R65, R124 ;  /* 0x0000007c41417221 */ /* 0x000fe20000010000 */
[----:B------:R-:W-:Y:S01]  /*31c0*/  FMUL.FTZ R128, R130, UR9 ;  /* 0x0000000982807c20 */ /* 0x000fe20008410000 */
[----:B------:R-:W-:Y:S01]  /*31d0*/  FMUL.FTZ R130, R82, UR21 ;  /* 0x0000001552827c20 */ /* 0x000fe20008410000 */
[----:B------:R-:W-:Y:S01]  /*31e0*/  HFMA2 R82, -RZ, RZ, 0, 0 ;  /* 0x00000000ff527431 */ /* 0x000fe200000001ff */
[----:B------:R-:W-:Y:S01]  /*31f0*/  F2FP.F16.F32.PACK_AB R81, R81, R80 ;  /* 0x000000505151723e */ /* 0x000fe200000000ff */
[----:B------:R-:W-:Y:S01]  /*3200*/  FMUL.FTZ R134, R128, UR21 ;  /* 0x0000001580867c20 */ /* 0x000fe20008410000 */
[----:B------:R-:W-:Y:S01]  /*3210*/  @P6 FMUL.FTZ R127, R133, R130 ;  /* 0x00000082857f6220 */ /* 0x000fe20000410000 */
[--C-:B------:R-:W-:Y:S01]  /*3220*/  FFMA.FTZ R128, R121, UR4, R84.reuse ;  /* 0x0000000479807c23 */ /* 0x100fe20008010054 */
[----:B------:R-:W-:Y:S01]  /*3230*/  FFMA.FTZ R133, R122, UR4, R84 ;  /* 0x000000047a857c23 */ /* 0x000fe20008010054 */
[----:B------:R-:W-:-:S02]  /*3240*/  @P4 HADD2.F32 R136, -RZ, R83.H0_H0 ;  /* 0x20000053ff884230 */ /* 0x000fc40000004100 */
[----:B------:R-:W-:Y:S01]  /*3250*/  @P6 FMUL.FTZ R129, R131, R130 ;  /* 0x0000008283816220 */ /* 0x000fe20000410000 */
[----:B------:R-:W-:Y:S02]  /*3260*/  @P3 HADD2.F32 R137, -RZ, R83.H1_H1 ;  /* 0x30000053ff893230 */ /* 0x000fe40000004100 */
[----:B------:R-:W-:Y:S01]  /*3270*/  FADD.FTZ R83, R119, -R128 ;  /* 0x8000008077537221 */ /* 0x000fe20000010000 */
[----:B------:R-:W-:Y:S01]  /*3280*/  FADD.FTZ R133, R120, -R133 ;  /* 0x8000008578857221 */ /* 0x000fe20000010000 */
[----:B------:R-:W-:Y:S01]  /*3290*/  @P5 FMUL.FTZ R82, R135, R134 ;  /* 0x0000008687525220 */ /* 0x000fe20000410000 */
[----:B------:R-:W-:Y:S02]  /*32a0*/  HFMA2 R131, -RZ, RZ, 0, 0 ;  /* 0x00000000ff837431 */ /* 0x000fe400000001ff */
[----:B------:R-:W-:Y:S01]  /*32b0*/  FMUL.FTZ R83, R83, UR26 ;  /* 0x0000001a53537c20 */ /* 0x000fe20008410000 */
[----:B------:R-:W-:Y:S01]  /*32c0*/  FMUL.FTZ R130, R133, UR26 ;  /* 0x0000001a85827c20 */ /* 0x000fe20008410000 */
[----:B------:R-:W-:Y:S01]  /*32d0*/  @P5 HADD2.F32 R135, -RZ, R50.H1_H1 ;  /* 0x30000032ff875230 */ /* 0x000fe20000004100 */
[----:B------:R-:W-:Y:S01]  /*32e0*/  CS2R R132, SRZ ;  /* 0x0000000000847805 */ /* 0x000fe2000001ff00 */
[----:B------:R-:W-:Y:S01]  /*32f0*/  FMUL.FTZ R83, R83, UR9 ;  /* 0x0000000953537c20 */ /* 0x000fe20008410000 */
[----:B------:R-:W-:Y:S01]  /*3300*/  FMUL.FTZ R130, R130, UR9 ;  /* 0x0000000982827c20 */ /* 0x000fe20008410000 */
[--C-:B------:R-:W-:Y:S01]  /*3310*/  @P4 HADD2.F32 R138, -RZ, R51.reuse.H0_H0 ;  /* 0x20000033ff8a4230 */ /* 0x100fe20000004100 */
[----:B------:R-:W-:Y:S01]  /*3320*/  MOV R84, RZ ;  /* 0x000000ff00547202 */ /* 0x000fe20000000f00 */
[----:B------:R-:W-:-:S02]  /*3330*/  @P3 HADD2.F32 R139, -RZ, R51.H1_H1 ;  /* 0x30000033ff8b3230 */ /* 0x000fc40000004100 */
[----:B------:R-:W-:Y:S01]  /*3340*/  FMUL.FTZ R83, R83, UR21 ;  /* 0x0000001553537c20 */ /* 0x000fe20008410000 */
[----:B------:R-:W-:Y:S01]  /*3350*/  FMUL.FTZ R130, R130, UR21 ;  /* 0x0000001582827c20 */ /* 0x000fe20008410000 */
[----:B------:R-:W-:Y:S01]  /*3360*/  MOV R128, RZ ;  /* 0x000000ff00807202 */ /* 0x000fe20000000f00 */
[----:B------:R-:W-:Y:S01]  /*3370*/  @P5 FMUL.FTZ R84, R135, R134 ;  /* 0x0000008687545220 */ /* 0x000fe20000410000 */
[-C--:B------:R-:W-:Y:S01]  /*3380*/  @P4 FMUL.FTZ R128, R138, R83.reuse ;  /* 0x000000538a804220 */ /* 0x080fe20000410000 */
[-C--:B------:R-:W-:Y:S01]  /*3390*/  @P3 FMUL.FTZ R133, R139, R130.reuse ;  /* 0x000000828b853220 */ /* 0x080fe20000410000 */
[----:B------:R-:W-:Y:S01]  /*33a0*/  @P4 FMUL.FTZ R131, R136, R83 ;  /* 0x0000005388834220 */ /* 0x000fe20000410000 */
[----:B------:R-:W-:Y:S01]  /*33b0*/  @P3 FMUL.FTZ R132, R137, R130 ;  /* 0x0000008289843220 */ /* 0x000fe20000410000 */
[----:B------:R-:W-:Y:S01]  /*33c0*/  FADD.FTZ R125, R61, R82 ;  /* 0x000000523d7d7221 */ /* 0x000fe20000010000 */
[----:B------:R-:W-:Y:S01]  /*33d0*/  FADD.FTZ R67, R67, R126 ;  /* 0x0000007e43437221 */ /* 0x000fe20000010000 */
[----:B------:R-:W-:Y:S01]  /*33e0*/  FADD.FTZ R129, R60, R129 ;  /* 0x000000813c817221 */ /* 0x000fe20000010000 */
[----:B------:R-:W-:Y:S01]  /*33f0*/  FADD.FTZ R62, R62, R131 ;  /* 0x000000833e3e7221 */ /* 0x000fe20000010000 */
[----:B------:R-:W-:Y:S01]  /*3400*/  FADD.FTZ R63, R63, R132 ;  /* 0x000000843f3f7221 */ /* 0x000fe20000010000 */
[----:B------:R-:W-:-:S02]  /*3410*/  F2FP.F16.F32.PACK_AB R83, R133, R128 ;  /* 0x000000808553723e */ /* 0x000fc400000000ff */
[----:B------:R-:W-:Y:S02]  /*3420*/  F2FP.F16.F32.PACK_AB R82, R84, R127 ;  /* 0x0000007f5452723e */ /* 0x000fe400000000ff */
[----:B------:R-:W-:-:S07]  /*3430*/  F2FP.F16.F32.PACK_AB R80, R86, R85 ;  /* 0x000000555650723e */ /* 0x000fce00000000ff */
.L_x_1213:
        /* <DEDUP_REMOVED lines=9> */
.L_x_1206:
        /* <DEDUP_REMOVED lines=10> */
[----:B------:R-:W-:Y:S01]  /*3570*/  LOP3.LUT P0, RZ, R76, 0xff, RZ, 0xc0, !PT ;  /* 0x000000ff4cff7812 */ /* 0x000fe2000780c0ff */
[--C-:B-----5:R-:W-:Y:S02]  /*3580*/  HADD2.F32 R85, -RZ, R4.reuse.H0_H0 ;  /* 0x20000004ff557230 */ /* 0x120fe40000004100 */
[----:B------:R-:W-:Y:S01]  /*3590*/  FADD.FTZ R124, R88, -R87 ;  /* 0x80000057587c7221 */ /* 0x000fe20000010000 */
[----:B------:R-:W-:Y:S02]  /*35a0*/  HADD2.F32 R86, -RZ, R4.H1_H1 ;  /* 0x30000004ff567230 */ /* 0x000fe40000004100 */
[----:B------:R-:W-:Y:S01]  /*35b0*/  FADD.FTZ R87, R89, -R126 ;  /* 0x8000007e59577221 */ /* 0x000fe20000010000 */
[----:B------:R-:W-:Y:S01]  /*35c0*/  FFMA.FTZ R127, R91, UR4, R84 ;  /* 0x000000045b7f7c23 */ /* 0x000fe20008010054 */
[----:B------:R-:W-:Y:S01]  /*35d0*/  FFMA.FTZ R85, R124, UR26, R85 ;  /* 0x0000001a7c557c23 */ /* 0x000fe20008010055 */
[C---:B------:R-:W-:Y:S01]  /*35e0*/  LOP3.LUT P3, RZ, R76.reuse, 0xff00, RZ, 0xc0, !PT ;  /* 0x0000ff004cff7812 */ /* 0x040fe2000786c0ff */
[----:B------:R-:W-:Y:S01]  /*35f0*/  FFMA.FTZ R126, R87, UR26, R86 ;  /* 0x0000001a577e7c23 */ /* 0x000fe20008010056 */
[----:B------:R-:W-:Y:S01]  /*3600*/  LOP3.LUT P4, RZ, R76, 0xff0000, RZ, 0xc0, !PT ;  /* 0x00ff00004cff7812 */ /* 0x000fe2000788c0ff */
[----:B------:R-:W-:-:S02]  /*3610*/  HADD2.F32 R87, -RZ, R5.H0_H0 ;  /* 0x20000005ff577230 */ /* 0x000fc40000004100 */
[----:B------:R-:W-:Y:S01]  /*3620*/  FFMA.FTZ R86, R98, UR4, R84 ;  /* 0x0000000462567c23 */ /* 0x000fe20008010054 */
[----:B------:R-:W-:Y:S01]  /*3630*/  FADD.FTZ R128, R96, -R127 ;  /* 0x8000007f60807221 */ /* 0x000fe20000010000 */
[----:B------:R-:W-:Y:S01]  /*3640*/  FMUL.FTZ R85, R85, UR9 ;  /* 0x0000000955557c20 */ /* 0x000fe20008410000 */
[----:B------:R-:W-:Y:S02]  /*3650*/  HFMA2 R125, -RZ, RZ, 0, 0 ;  /* 0x00000000ff7d7431 */ /* 0x000fe400000001ff */
[----:B------:R-:W-:Y:S01]  /*3660*/  FADD.FTZ R127, R97, -R86 ;  /* 0x80000056617f7221 */ /* 0x000fe20000010000 */
[----:B------:R-:W-:Y:S02]  /*3670*/  @P0 HADD2.F32 R86, -RZ, R80.H0_H0 ;  /* 0x20000050ff560230 */ /* 0x000fe40000004100 */
[----:B------:R-:W-:Y:S01]  /*3680*/  FFMA.FTZ R128, R128, UR26, R87 ;  /* 0x0000001a80807c23 */ /* 0x000fe20008010057 */
[----:B------:R-:W-:Y:S01]  /*3690*/  FMUL.FTZ R131, R85, UR21 ;  /* 0x0000001555837c20 */ /* 0x000fe20008410000 */
[----:B------:R-:W-:-:S02]  /*36a0*/  @P0 HADD2.F32 R132, -RZ, R40.H0_H0 ;  /* 0x20000028ff840230 */ /* 0x000fc40000004100 */
[----:B------:R-:W-:Y:S01]  /*36b0*/  FMUL.FTZ R126, R126, UR9 ;  /* 0x000000097e7e7c20 */ /* 0x000fe20008410000 */
[----:B------:R-:W-:Y:S01]  /*36c0*/  FMUL.FTZ R128, R128, UR9 ;  /* 0x0000000980807c20 */ /* 0x000fe20008410000 */
[----:B------:R-:W-:Y:S02]  /*36d0*/  HADD2.F32 R124, -RZ, R5.H1_H1 ;  /* 0x30000005ff7c7230 */ /* 0x000fe40000004100 */
[----:B------:R-:W-:Y:S01]  /*36e0*/  @P0 FMUL.FTZ R125, R131, R86 ;  /* 0x00000056837d0220 */ /* 0x000fe20000410000 */
[----:B------:R-:W-:Y:S01]  /*36f0*/  CS2R R86, SRZ ;  /* 0x0000000000567805 */ /* 0x000fe2000001ff00 */
[----:B------:R-:W-:Y:S02]  /*3700*/  HFMA2 R85, -RZ, RZ, 0, 0 ;  /* 0x00000000ff557431 */ /* 0x000fe400000001ff */
[----:B------:R-:W-:Y:S02]  /*3710*/  @P3 HADD2.F32 R80, -RZ, R80.H1_H1 ;  /* 0x30000050ff503230 */ /* 0x000fe40000004100 */
[----:B------:R-:W-:Y:S01]  /*3720*/  FMUL.FTZ R133, R126, UR21 ;  /* 0x000000157e857c20 */ /* 0x000fe20008410000 */
[----:B------:R-:W-:-:S02]  /*3730*/  @P3 HADD2.F32 R134, -RZ, R40.H1_H1 ;  /* 0x30000028ff863230 */ /* 0x000fc40000004100 */
[----:B------:R-:W-:Y:S01]  /*3740*/  FMUL.FTZ R128, R128, UR21 ;  /* 0x0000001580807c20 */ /* 0x000fe20008410000 */
[----:B------:R-:W-:Y:S02]  /*3750*/  @P4 HADD2.F32 R129, -RZ, R81.H0_H0 ;  /* 0x20000051ff814230 */ /* 0x000fe40000004100 */
[----:B------:R-:W-:Y:S01]  /*3760*/  @P0 FMUL.FTZ R86, R132, R131 ;  /* 0x0000008384560220 */ /* 0x000fe20000410000 */
[----:B------:R-:W-:Y:S01]  /*3770*/  @P4 HADD2.F32 R135, -RZ, R41.H0_H0 ;  /* 0x20000029ff874230 */ /* 0x000fe20000004100 */
[----:B------:R-:W-:Y:S01]  /*3780*/  ISETP.GE.U32.AND P0, PT, R76, RZ, PT ;  /* 0x000000ff4c00720c */ /* 0x000fe20003f06070 */
[----:B------:R-:W-:Y:S01]  /*3790*/  FFMA.FTZ R130, R127, UR26, R124 ;  /* 0x0000001a7f827c23 */ /* 0x000fe2000801007c */
[--C-:B------:R-:W-:Y:S01]  /*37a0*/  FFMA.FTZ R131, R99, UR4, R84.reuse ;  /* 0x0000000463837c23 */ /* 0x100fe20008010054 */
[----:B------:R-:W-:Y:S01]  /*37b0*/  MOV R124, RZ ;  /* 0x000000ff007c7202 */ /* 0x000fe20000000f00 */
[----:B------:R-:W-:Y:S01]  /*37c0*/  @P3 FMUL.FTZ R124, R133, R80 ;  /* 0x00000050857c3220 */ /* 0x000fe20000410000 */
[----:B------:R-:W-:Y:S01]  /*37d0*/  MOV R127, RZ ;  /* 0x000000ff007f7202 */ /* 0x000fe20000000f00 */
[----:B------:R-:W-:Y:S01]  /*37e0*/  @P3 FMUL.FTZ R85, R134, R133 ;  /* 0x0000008586553220 */ /* 0x000fe20000410000 */
[----:B------:R-:W-:Y:S01]  /*37f0*/  @P4 FMUL.FTZ R127, R128, R129 ;  /* 0x00000081807f4220 */ /* 0x000fe20000410000 */
[----:B------:R-:W-:Y:S01]  /*3800*/  @P4 FMUL.FTZ R87, R135, R128 ;  /* 0x0000008087574220 */ /* 0x000fe20000410000 */
[----:B------:R-:W-:Y:S01]  /*3810*/  LOP3.LUT P6, RZ, R76, 0xff000000, RZ, 0xc0, !PT ;  /* 0xff0000004cff7812 */ /* 0x000fe200078cc0ff */
[--C-:B------:R-:W-:Y:S01]  /*3820*/  HADD2.F32 R80, -RZ, R6.reuse.H0_H0 ;  /* 0x20000006ff507230 */ /* 0x100fe20000004100 */
[C---:B------:R-:W-:Y:S01]  /*3830*/  LOP3.LUT P3, RZ, R77.reuse, 0xff0000, RZ, 0xc0, !PT ;  /* 0x00ff00004dff7812 */ /* 0x040fe2000786c0ff */
[--C-:B------:R-:W-:Y:S01]  /*3840*/  FFMA.FTZ R128, R102, UR4, R84.reuse ;  /* 0x0000000466807c23 */ /* 0x100fe20008010054 */
[C---:B------:R-:W-:Y:S01]  /*3850*/  ISETP.GE.U32.AND.EX P0, PT, R77.reuse, 0x1000000, PT, P0 ;  /* 0x010000004d00780c */ /* 0x040fe20003f06100 */
[----:B------:R-:W-:Y:S01]  /*3860*/  FADD.FTZ R131, R100, -R131 ;  /* 0x8000008364837221 */ /* 0x000fe20000010000 */
[C---:B------:R-:W-:Y:S01]  /*3870*/  LOP3.LUT P5, RZ, R77.reuse, 0xff, RZ, 0xc0, !PT ;  /* 0x000000ff4dff7812 */ /* 0x040fe200078ac0ff */
[----:B------:R-:W-:Y:S01]  /*3880*/  HADD2.F32 R126, -RZ, R6.H1_H1 ;  /* 0x30000006ff7e7230 */ /* 0x000fe20000004100 */
[----:B------:R-:W-:Y:S01]  /*3890*/  LOP3.LUT P4, RZ, R77, 0xff00, RZ, 0xc0, !PT ;  /* 0x0000ff004dff7812 */ /* 0x000fe2000788c0ff */
[----:B------:R-:W-:Y:S01]  /*38a0*/  FFMA.FTZ R137, R106, UR4, R84 ;  /* 0x000000046a897c23 */ /* 0x000fe20008010054 */
[----:B------:R-:W-:Y:S01]  /*38b0*/  FADD.FTZ R135, R101, -R128 ;  /* 0x8000008065877221 */ /* 0x000fe20000010000 */
[----:B------:R-:W-:Y:S01]  /*38c0*/  FFMA.FTZ R128, R131, UR26, R80 ;  /* 0x0000001a83807c23 */ /* 0x000fe20008010050 */
[----:B------:R-:W-:Y:S01]  /*38d0*/  FFMA.FTZ R132, R105, UR4, R84 ;  /* 0x0000000469847c23 */ /* 0x000fe20008010054 */
[----:B------:R-:W-:-:S02]  /*38e0*/  HADD2.F32 R133, -RZ, R7.H1_H1 ;  /* 0x30000007ff857230 */ /* 0x000fc40000004100 */
[----:B------:R-:W-:Y:S01]  /*38f0*/  FADD.FTZ R134, R104, -R137 ;  /* 0x8000008968867221 */ /* 0x000fe20000010000 */
[----:B------:R-:W-:Y:S01]  /*3900*/  FFMA.FTZ R131, R135, UR26, R126 ;  /* 0x0000001a87837c23 */ /* 0x000fe2000801007e */
[----:B------:R-:W-:Y:S02]  /*3910*/  HADD2.F32 R129, -RZ, R7.H0_H0 ;  /* 0x20000007ff817230 */ /* 0x000fe40000004100 */
[----:B------:R-:W-:Y:S01]  /*3920*/  FMUL.FTZ R130, R130, UR9 ;  /* 0x0000000982827c20 */ /* 0x000fe20008410000 */
[----:B------:R-:W-:Y:S01]  /*3930*/  FMUL.FTZ R128, R128, UR9 ;  /* 0x0000000980807c20 */ /* 0x000fe20008410000 */
[----:B------:R-:W-:Y:S01]  /*3940*/  FADD.FTZ R132, R103, -R132 ;  /* 0x8000008467847221 */ /* 0x000fe20000010000 */
[----:B------:R-:W-:Y:S02]  /*3950*/  HFMA2 R80, -RZ, RZ, 0, 0 ;  /* 0x00000000ff507431 */ /* 0x000fe400000001ff */
[----:B------:R-:W-:Y:S01]  /*3960*/  FFMA.FTZ R134, R134, UR26, R133 ;  /* 0x0000001a86867c23 */ /* 0x000fe20008010085 */
[----:B------:R-:W-:-:S02]  /*3970*/  @P6 HADD2.F32 R81, -RZ, R81.H1_H1 ;  /* 0x30000051ff516230 */ /* 0x000fc40000004100 */
[----:B------:R-:W-:Y:S01]  /*3980*/  FMUL.FTZ R131, R131, UR9 ;  /* 0x0000000983837c20 */ /* 0x000fe20008410000 */
[----:B------:R-:W-:Y:S01]  /*3990*/  FMUL.FTZ R136, R130, UR21 ;  /* 0x0000001582887c20 */ /* 0x000fe20008410000 */
[--C-:B------:R-:W-:Y:S02]  /*39a0*/  @P3 HADD2.F32 R133, -RZ, R83.reuse.H0_H0 ;  /* 0x20000053ff853230 */ /* 0x100fe40000004100 */
[----:B------:R-:W-:Y:S01]  /*39b0*/  FMUL.FTZ R138, R128, UR21 ;  /* 0x00000015808a7c20 */ /* 0x000fe20008410000 */
[----:B------:R-:W-:Y:S02]  /*39c0*/  @P0 HADD2.F32 R135, -RZ, R83.H1_H1 ;  /* 0x30000053ff870230 */ /* 0x000fe40000004100 */
[----:B------:R-:W-:Y:S01]  /*39d0*/  FFMA.FTZ R132, R132, UR26, R129 ;  /* 0x0000001a84847c23 */ /* 0x000fe20008010081 */
[----:B------:R-:W-:Y:S02]  /*39e0*/  @P6 HADD2.F32 R83, -RZ, R41.H1_H1 ;  /* 0x30000029ff536230 */ /* 0x000fe40000004100 */
[----:B------:R-:W-:-:S02]  /*39f0*/  HFMA2 R128, -RZ, RZ, 0, 0 ;  /* 0x00000000ff807431 */ /* 0x000fc400000001ff */
[----:B------:R-:W-:Y:S02]  /*3a00*/  @P4 HADD2.F32 R130, -RZ, R82.H1_H1 ;  /* 0x30000052ff824230 */ /* 0x000fe40000004100 */
[----:B------:R-:W-:Y:S01]  /*3a10*/  FMUL.FTZ R137, R131, UR21 ;  /* 0x0000001583897c20 */ /* 0x000fe20008410000 */
[----:B------:R-:W-:Y:S02]  /*3a20*/  @P5 HADD2.F32 R139, -RZ, R42.H0_H0 ;  /* 0x2000002aff8b5230 */ /* 0x000fe40000004100 */
[----:B------:R-:W-:Y:S01]  /*3a30*/  @P6 FMUL.FTZ R80, R136, R81 ;  /* 0x0000005188506220 */ /* 0x000fe20000410000 */
[----:B------:R-:W-:Y:S01]  /*3a40*/  @P5 HADD2.F32 R129, -RZ, R82.H0_H0 ;  /* 0x20000052ff815230 */ /* 0x000fe20000004100 */
[----:B------:R-:W-:Y:S01]  /*3a50*/  MOV R126, RZ ;  /* 0x000000ff007e7202 */ /* 0x000fe20000000f00 */
[----:B------:R-:W-:Y:S02]  /*3a60*/  HFMA2 R81, -RZ, RZ, 0, 0 ;  /* 0x00000000ff517431 */ /* 0x000fe400000001ff */
[----:B------:R-:W-:Y:S01]  /*3a70*/  FMUL.FTZ R132, R132, UR9 ;  /* 0x0000000984847c20 */ /* 0x000fe20008410000 */
[----:B------:R-:W-:Y:S01]  /*3a80*/  FMUL.FTZ R134, R134, UR9 ;  /* 0x0000000986867c20 */ /* 0x000fe20008410000 */
[----:B------:R-:W-:Y:S01]  /*3a90*/  MOV R82, RZ ;  /* 0x000000ff00527202 */ /* 0x000fe20000000f00 */
[----:B------:R-:W-:Y:S01]  /*3aa0*/  @P6 FMUL.FTZ R126, R83, R136 ;  /* 0x00000088537e6220 */ /* 0x000fe20000410000 */
[----:B------:R-:W-:Y:S01]  /*3ab0*/  @P5 FMUL.FTZ R82, R139, R138 ;  /* 0x0000008a8b525220 */ /* 0x000fe20000410000 */
[----:B------:R-:W-:Y:S01]  /*3ac0*/  @P4 FMUL.FTZ R128, R137, R130 ;  /* 0x0000008289804220 */ /* 0x000fe20000410000 */
[----:B------:R-:W-:-:S02]  /*3ad0*/  HFMA2 R83, -RZ, RZ, 0, 0 ;  /* 0x00000000ff537431 */ /* 0x000fc400000001ff */
[----:B------:R-:W-:Y:S02]  /*3ae0*/  @P4 HADD2.F32 R130, -RZ, R42.H1_H1 ;  /* 0x3000002aff824230 */ /* 0x000fe40000004100 */
[----:B------:R-:W-:Y:S02]  /*3af0*/  HFMA2 R136, -RZ, RZ, 0, 0 ;  /* 0x00000000ff887431 */ /* 0x000fe400000001ff */
[--C-:B------:R-:W-:Y:S02]  /*3b00*/  @P3 HADD2.F32 R139, -RZ, R43.reuse.H0_H0 ;  /* 0x2000002bff8b3230 */ /* 0x100fe40000004100 */
[----:B------:R-:W-:Y:S01]  /*3b10*/  FMUL.FTZ R132, R132, UR21 ;  /* 0x0000001584847c20 */ /* 0x000fe20008410000 */
[----:B------:R-:W-:Y:S02]  /*3b20*/  @P0 HADD2.F32 R141, -RZ, R43.H1_H1 ;  /* 0x3000002bff8d0230 */ /* 0x000fe40000004100 */
[----:B------:R-:W-:Y:S01]  /*3b30*/  FMUL.FTZ R134, R134, UR21 ;  /* 0x0000001586867c20 */ /* 0x000fe20008410000 */
[----:B------:R-:W-:Y:S01]  /*3b40*/  @P5 FMUL.FTZ R81, R138, R129 ;  /* 0x000000818a515220 */ /* 0x000fe20000410000 */
[----:B------:R-:W-:Y:S01]  /*3b50*/  MOV R129, RZ ;  /* 0x000000ff00817202 */ /* 0x000fe20000000f00 */
[----:B------:R-:W-:Y:S01]  /*3b60*/  @P4 FMUL.FTZ R129, R130, R137 ;  /* 0x0000008982814220 */ /* 0x000fe20000410000 */
[----:B------:R-:W-:Y:S01]  /*3b70*/  MOV R131, RZ ;  /* 0x000000ff00837202 */ /* 0x000fe20000000f00 */
[----:B------:R-:W-:Y:S01]  /*3b80*/  @P3 FMUL.FTZ R83, R132, R133 ;  /* 0x0000008584533220 */ /* 0x000fe20000410000 */
[----:B------:R-:W-:Y:S01]  /*3b90*/  MOV R138, RZ ;  /* 0x000000ff008a7202 */ /* 0x000fe20000000f00 */
[----:B------:R-:W-:Y:S01]  /*3ba0*/  @P3 FMUL.FTZ R131, R139, R132 ;  /* 0x000000848b833220 */ /* 0x000fe20000410000 */
[----:B------:R-:W-:Y:S01]  /*3bb0*/  @P0 FMUL.FTZ R138, R141, R134 ;  /* 0x000000868d8a0220 */ /* 0x000fe20000410000 */
[----:B------:R-:W-:Y:S01]  /*3bc0*/  @P0 FMUL.FTZ R136, R134, R135 ;  /* 0x0000008786880220 */ /* 0x000fe20000410000 */
        /* <DEDUP_REMOVED lines=11> */
[----:B------:R-:W-:Y:S01]  /*3c80*/  F2FP.F16.F32.PACK_AB R80, R85, R86 ;  /* 0x000000565550723e */ /* 0x000fe200000000ff */
[----:B------:R-:W-:Y:S06]  /*3c90*/  BRA `(.L_x_1217) ;  /* 0x0000000400d87947 */ /* 0x000fec0003800000 */
.L_x_1216:
[--C-:B------:R-:W-:Y:S01]  /*3ca0*/  FFMA.FTZ R57, R3, UR4, R84.reuse ;  /* 0x0000000403397c23 */ /* 0x100fe20008010054 */
[--C-:B-----5:R-:W-:Y:S02]  /*3cb0*/  HADD2.F32 R56, -RZ, R4.reuse.H0_H0 ;  /* 0x20000004ff387230 */ /* 0x120fe40000004100 */
[----:B------:R-:W-:Y:S01]  /*3cc0*/  FFMA.FTZ R58, R90, UR4, R84 ;  /* 0x000000045a3a7c23 */ /* 0x000fe20008010054 */
[----:B------:R-:W-:Y:S02]  /*3cd0*/  HADD2.F32 R59, -RZ, R4.H1_H1 ;  /* 0x30000004ff3b7230 */ /* 0x000fe40000004100 */
[----:B------:R-:W-:Y:S01]  /*3ce0*/  FADD.FTZ R57, R88, -R57 ;  /* 0x8000003958397221 */ /* 0x000fe20000010000 */
[C---:B------:R-:W-:Y:S01]  /*3cf0*/  LOP3.LUT P0, RZ, R76.reuse, 0xff, RZ, 0xc0, !PT ;  /* 0x000000ff4cff7812 */ /* 0x040fe2000780c0ff */
[----:B------:R-:W-:Y:S01]  /*3d00*/  FADD.FTZ R58, R89, -R58 ;  /* 0x8000003a593a7221 */ /* 0x000fe20000010000 */
[----:B------:R-:W-:Y:S01]  /*3d10*/  FFMA.FTZ R85, R91, UR4, R84 ;  /* 0x000000045b557c23 */ /* 0x000fe20008010054 */
[----:B------:R-:W-:Y:S01]  /*3d20*/  FFMA.FTZ R125, R57, UR26, R56 ;  /* 0x0000001a397d7c23 */ /* 0x000fe20008010038 */
[----:B------:R-:W-:Y:S01]  /*3d30*/  LOP3.LUT P3, RZ, R76, 0xff00, RZ, 0xc0, !PT ;  /* 0x0000ff004cff7812 */ /* 0x000fe2000786c0ff */
[----:B------:R-:W-:Y:S01]  /*3d40*/  FFMA.FTZ R56, R58, UR26, R59 ;  /* 0x0000001a3a387c23 */ /* 0x000fe2000801003b */
[----:B------:R-:W-:Y:S01]  /*3d50*/  LOP3.LUT P4, RZ, R76, 0xff0000, RZ, 0xc0, !PT ;  /* 0x00ff00004cff7812 */ /* 0x000fe2000788c0ff */
[----:B------:R-:W-:-:S02]  /*3d60*/  HADD2.F32 R87, -RZ, R5.H0_H0 ;  /* 0x20000005ff577230 */ /* 0x000fc40000004100 */
[----:B------:R-:W-:Y:S01]  /*3d70*/  FMUL.FTZ R57, R125, UR9 ;  /* 0x000000097d397c20 */ /* 0x000fe20008410000 */
[----:B------:R-:W-:Y:S01]  /*3d80*/  FADD.FTZ R58, R96, -R85 ;  /* 0x80000055603a7221 */ /* 0x000fe20000010000 */
[----:B------:R-:W-:Y:S01]  /*3d90*/  FFMA.FTZ R86, R98, UR4, R84 ;  /* 0x0000000462567c23 */ /* 0x000fe20008010054 */
[----:B------:R-:W-:Y:S02]  /*3da0*/  HFMA2 R59, -RZ, RZ, 0, 0 ;  /* 0x00000000ff3b7431 */ /* 0x000fe400000001ff */
[----:B------:R-:W-:Y:S01]  /*3db0*/  FMUL.FTZ R128, R57, UR21 ;  /* 0x0000001539807c20 */ /* 0x000fe20008410000 */
[----:B------:R-:W-:Y:S01]  /*3dc0*/  FFMA.FTZ R57, R58, UR26, R87 ;  /* 0x0000001a3a397c23 */ /* 0x000fe20008010057 */
[----:B------:R-:W-:Y:S02]  /*3dd0*/  @P0 HADD2.F32 R85, -RZ, R80.H0_H0 ;  /* 0x20000050ff550230 */ /* 0x000fe40000004100 */
[----:B------:R-:W-:Y:S01]  /*3de0*/  FADD.FTZ R86, R97, -R86 ;  /* 0x8000005661567221 */ /* 0x000fe20000010000 */
[----:B------:R-:W-:-:S02]  /*3df0*/  HADD2.F32 R127, -RZ, R5.H1_H1 ;  /* 0x30000005ff7f7230 */ /* 0x000fc40000004100 */
[----:B------:R-:W-:Y:S01]  /*3e00*/  FMUL.FTZ R126, R57, UR9 ;  /* 0x00000009397e7c20 */ /* 0x000fe20008410000 */
[----:B------:R-:W-:Y:S02]  /*3e10*/  @P3 HADD2.F32 R131, -RZ, R80.H1_H1 ;  /* 0x30000050ff833230 */ /* 0x000fe40000004100 */
[----:B------:R-:W-:Y:S01]  /*3e20*/  FMUL.FTZ R80, R56, UR9 ;  /* 0x0000000938507c20 */ /* 0x000fe20008410000 */
[----:B------:R-:W-:Y:S02]  /*3e30*/  @P4 HADD2.F32 R135, -RZ, R81.H0_H0 ;  /* 0x20000051ff874230 */ /* 0x000fe40000004100 */
[----:B------:R-:W-:Y:S01]  /*3e40*/  @P0 FMUL.FTZ R59, R85, R128 ;  /* 0x00000080553b0220 */ /* 0x000fe20000410000 */
[----:B------:R-:W-:Y:S02]  /*3e50*/  @P4 HADD2.F32 R137, -RZ, R41.H0_H0 ;  /* 0x20000029ff894230 */ /* 0x000fe40000004100 */
[----:B------:R-:W-:Y:S01]  /*3e60*/  FMUL.FTZ R126, R126, UR21 ;  /* 0x000000157e7e7c20 */ /* 0x000fe20008410000 */
[----:B------:R-:W-:-:S02]  /*3e70*/  @P0 HADD2.F32 R129, -RZ, R40.H0_H0 ;  /* 0x20000028ff810230 */ /* 0x000fc40000004100 */
[----:B------:R-:W-:Y:S01]  /*3e80*/  FFMA.FTZ R124, R86, UR26, R127 ;  /* 0x0000001a567c7c23 */ /* 0x000fe2000801007f */
[----:B------:R-:W-:Y:S01]  /*3e90*/  HFMA2 R85, -RZ, RZ, 0, 0 ;  /* 0x00000000ff557431 */ /* 0x000fe200000001ff */
[----:B------:R-:W-:Y:S01]  /*3ea0*/  CS2R R86, SRZ ;  /* 0x0000000000567805 */ /* 0x000fe2000001ff00 */
[----:B------:R-:W-:Y:S01]  /*3eb0*/  @P3 HADD2.F32 R133, -RZ, R40.H1_H1 ;  /* 0x30000028ff853230 */ /* 0x000fe20000004100 */
[----:B------:R-:W-:Y:S01]  /*3ec0*/  MOV R127, RZ ;  /* 0x000000ff007f7202 */ /* 0x000fe20000000f00 */
[----:B------:R-:W-:Y:S01]  /*3ed0*/  FMUL.FTZ R80, R80, UR21 ;  /* 0x0000001550507c20 */ /* 0x000fe20008410000 */
[-C--:B------:R-:W-:Y:S01]  /*3ee0*/  @P4 FMUL.FTZ R127, R135, R126.reuse ;  /* 0x0000007e877f4220 */ /* 0x080fe20000410000 */
[----:B------:R-:W-:Y:S01]  /*3ef0*/  @P4 FMUL.FTZ R87, R137, R126 ;  /* 0x0000007e89574220 */ /* 0x000fe20000410000 */
[----:B------:R-:W-:Y:S01]  /*3f00*/  LOP3.LUT P6, RZ, R76, 0xff000000, RZ, 0xc0, !PT ;  /* 0xff0000004cff7812 */ /* 0x000fe200078cc0ff */
[----:B------:R-:W-:Y:S01]  /*3f10*/  @P0 FMUL.FTZ R86, R129, R128 ;  /* 0x0000008081560220 */ /* 0x000fe20000410000 */
[--C-:B------:R-:W-:Y:S01]  /*3f20*/  FFMA.FTZ R126, R102, UR4, R84.reuse ;  /* 0x00000004667e7c23 */ /* 0x100fe20008010054 */
[--C-:B------:R-:W-:Y:S01]  /*3f30*/  FFMA.FTZ R129, R99, UR4, R84.reuse ;  /* 0x0000000463817c23 */ /* 0x100fe20008010054 */
[----:B------:R-:W-:Y:S01]  /*3f40*/  MOV R58, RZ ;  /* 0x000000ff003a7202 */ /* 0x000fe20000000f00 */
[-C--:B------:R-:W-:Y:S01]  /*3f50*/  @P3 FMUL.FTZ R85, R133, R80.reuse ;  /* 0x0000005085553220 */ /* 0x080fe20000410000 */
[----:B------:R-:W-:Y:S01]  /*3f60*/  FFMA.FTZ R137, R106, UR4, R84 ;  /* 0x000000046a897c23 */ /* 0x000fe20008010054 */
[----:B------:R-:W-:Y:S01]  /*3f70*/  @P3 FMUL.FTZ R58, R131, R80 ;  /* 0x00000050833a3220 */ /* 0x000fe20000410000 */
[----:B------:R-:W-:-:S02]  /*3f80*/  HADD2.F32 R133, -RZ, R6.H1_H1 ;  /* 0x30000006ff857230 */ /* 0x000fc40000004100 */
[----:B------:R-:W-:Y:S01]  /*3f90*/  FADD.FTZ R126, R101, -R126 ;  /* 0x8000007e657e7221 */ /* 0x000fe20000010000 */
[----:B------:R-:W-:Y:S01]  /*3fa0*/  HADD2.F32 R131, -RZ, R6.H0_H0 ;  /* 0x20000006ff837230 */ /* 0x000fe20000004100 */
[----:B------:R-:W-:Y:S01]  /*3fb0*/  ISETP.GE.U32.AND P0, PT, R76, RZ, PT ;  /* 0x000000ff4c00720c */ /* 0x000fe20003f06070 */
[----:B------:R-:W-:Y:S02]  /*3fc0*/  HADD2.F32 R130, -RZ, R7.H1_H1 ;  /* 0x30000007ff827230 */ /* 0x000fe40000004100 */
[----:B------:R-:W-:Y:S01]  /*3fd0*/  FADD.FTZ R80, R100, -R129 ;  /* 0x8000008164507221 */ /* 0x000fe20000010000 */
[----:B------:R-:W-:Y:S01]  /*3fe0*/  FADD.FTZ R137, R104, -R137 ;  /* 0x8000008968897221 */ /* 0x000fe20000010000 */
[C---:B------:R-:W-:Y:S01]  /*3ff0*/  LOP3.LUT P5, RZ, R77.reuse, 0xff, RZ, 0xc0, !PT ;  /* 0x000000ff4dff7812 */ /* 0x040fe200078ac0ff */
[----:B------:R-:W-:Y:S01]  /*4000*/  FFMA.FTZ R129, R126, UR26, R133 ;  /* 0x0000001a7e817c23 */ /* 0x000fe20008010085 */
[C---:B------:R-:W-:Y:S01]  /*4010*/  LOP3.LUT P4, RZ, R77.reuse, 0xff00, RZ, 0xc0, !PT ;  /* 0x0000ff004dff7812 */ /* 0x040fe2000788c0ff */
[----:B------:R-:W-:Y:S01]  /*4020*/  FFMA.FTZ R80, R80, UR26, R131 ;  /* 0x0000001a50507c23 */ /* 0x000fe20008010083 */
[C---:B------:R-:W-:Y:S01]  /*4030*/  LOP3.LUT P3, RZ, R77.reuse, 0xff0000, RZ, 0xc0, !PT ;  /* 0x00ff00004dff7812 */ /* 0x040fe2000786c0ff */
[----:B------:R-:W-:Y:S01]  /*4040*/  FMUL.FTZ R126, R124, UR9 ;  /* 0x000000097c7e7c20 */ /* 0x000fe20008410000 */
[----:B------:R-:W-:Y:S01]  /*4050*/  ISETP.GE.U32.AND.EX P0, PT, R77, 0x1000000, PT, P0 ;  /* 0x010000004d00780c */ /* 0x000fe20003f06100 */
[----:B------:R-:W-:Y:S01]  /*4060*/  FFMA.FTZ R131, R137, UR26, R130 ;  /* 0x0000001a89837c23 */ /* 0x000fe20008010082 */
[----:B------:R-:W-:-:S02]  /*4070*/  HFMA2 R130, -RZ, RZ, 0, 0 ;  /* 0x00000000ff827431 */ /* 0x000fc400000001ff */
[----:B------:R-:W-:Y:S02]  /*4080*/  @P6 HADD2.F32 R132, -RZ, R81.H1_H1 ;  /* 0x30000051ff846230 */ /* 0x000fe40000004100 */
[----:B------:R-:W-:Y:S01]  /*4090*/  FFMA.FTZ R128, R105, UR4, R84 ;  /* 0x0000000469807c23 */ /* 0x000fe20008010054 */
[----:B------:R-:W-:Y:S01]  /*40a0*/  FMUL.FTZ R133, R126, UR21 ;  /* 0x000000157e857c20 */ /* 0x000fe20008410000 */
[----:B------:R-:W-:Y:S02]  /*40b0*/  HADD2.F32 R135, -RZ, R7.H0_H0 ;  /* 0x20000007ff877230 */ /* 0x000fe40000004100 */
[----:B------:R-:W-:Y:S01]  /*40c0*/  FMUL.FTZ R81, R80, UR9 ;  /* 0x0000000950517c20 */ /* 0x000fe20008410000 */
[----:B------:R-:W-:Y:S01]  /*40d0*/  FADD.FTZ R128, R103, -R128 ;  /* 0x8000008067807221 */ /* 0x000fe20000010000 */
[----:B------:R-:W-:Y:S01]  /*40e0*/  @P6 FMUL.FTZ R130, R132, R133 ;  /* 0x0000008584826220 */ /* 0x000fe20000410000 */
[----:B------:R-:W-:Y:S01]  /*40f0*/  FMUL.FTZ R132, R129, UR9 ;  /* 0x0000000981847c20 */ /* 0x000fe20008410000 */
[----:B------:R-:W-:-:S02]  /*4100*/  @P6 HADD2.F32 R136, -RZ, R41.H1_H1 ;  /* 0x30000029ff886230 */ /* 0x000fc40000004100 */
[----:B------:R-:W-:Y:S01]  /*4110*/  FFMA.FTZ R128, R128, UR26, R135 ;  /* 0x0000001a80807c23 */ /* 0x000fe20008010087 */
[----:B------:R-:W-:Y:S02]  /*4120*/  @P5 HADD2.F32 R138, -RZ, R82.H0_H0 ;  /* 0x20000052ff8a5230 */ /* 0x000fe40000004100 */
[----:B------:R-:W-:Y:S01]  /*4130*/  FMUL.FTZ R81, R81, UR21 ;  /* 0x0000001551517c20 */ /* 0x000fe20008410000 */
[----:B------:R-:W-:Y:S02]  /*4140*/  @P5 HADD2.F32 R140, -RZ, R42.H0_H0 ;  /* 0x2000002aff8c5230 */ /* 0x000fe40000004100 */
[----:B------:R-:W-:Y:S01]  /*4150*/  FMUL.FTZ R137, R132, UR21 ;  /* 0x0000001584897c20 */ /* 0x000fe20008410000 */
[----:B------:R-:W-:Y:S01]  /*4160*/  @P4 HADD2.F32 R142, -RZ, R82.H1_H1 ;  /* 0x30000052ff8e4230 */ /* 0x000fe20000004100 */
[----:B------:R-:W-:Y:S01]  /*4170*/  MOV R126, RZ ;  /* 0x000000ff007e7202 */ /* 0x000fe20000000f00 */
[--C-:B------:R-:W-:Y:S01]  /*4180*/  @P3 HADD2.F32 R139, -RZ, R83.reuse.H0_H0 ;  /* 0x20000053ff8b3230 */ /* 0x100fe20000004100 */
[----:B------:R-:W-:Y:S01]  /*4190*/  CS2R R134, SRZ ;  /* 0x0000000000867805 */ /* 0x000fe2000001ff00 */
[----:B------:R-:W-:Y:S01]  /*41a0*/  @P0 HADD2.F32 R143, -RZ, R83.H1_H1 ;  /* 0x30000053ff8f0230 */ /* 0x000fe20000004100 */
[----:B------:R-:W-:Y:S01]  /*41b0*/  CS2R R82, SRZ ;  /* 0x0000000000527805 */ /* 0x000fe2000001ff00 */
[----:B------:R-:W-:Y:S01]  /*41c0*/  @P6 FMUL.FTZ R126, R136, R133 ;  /* 0x00000085887e6220 */ /* 0x000fe20000410000 */
[-C--:B------:R-:W-:Y:S01]  /*41d0*/  @P5 FMUL.FTZ R83, R138, R81.reuse ;  /* 0x000000518a535220 */ /* 0x080fe20000410000 */
[----:B------:R-:W-:Y:S01]  /*41e0*/  @P5 FMUL.FTZ R82, R140, R81 ;  /* 0x000000518c525220 */ /* 0x000fe20000410000 */
[----:B------:R-:W-:Y:S01]  /*41f0*/  FMUL.FTZ R132, R128, UR9 ;  /* 0x0000000980847c20 */ /* 0x000fe20008410000 */
[----:B------:R-:W-:Y:S01]  /*4200*/  FMUL.FTZ R136, R131, UR9 ;  /* 0x0000000983887c20 */ /* 0x000fe20008410000 */
        /* <DEDUP_REMOVED lines=8> */
[----:B------:R-:W-:Y:S01]  /*4290*/  MOV R140, RZ ;  /* 0x000000ff008c7202 */ /* 0x000fe20000000f00 */
[----:B------:R-:W-:Y:S01]  /*42a0*/  @P4 FMUL.FTZ R81, R142, R137 ;  /* 0x000000898e514220 */ /* 0x000fe20000410000 */
[----:B------:R-:W-:Y:S01]  /*42b0*/  MOV R133, RZ ;  /* 0x000000ff00857202 */ /* 0x000fe20000000f00 */
[----:B------:R-:W-:Y:S01]  /*42c0*/  @P3 FMUL.FTZ R135, R141, R132 ;  /* 0x000000848d873220 */ /* 0x000fe20000410000 */
        /* <DEDUP_REMOVED lines=8> */
[----:B------:R-:W-:Y:S01]  /*4350*/  F2FP.F16.F32.PACK_AB R58, R129, R80 ;  /* 0x00000050813a723e */ /* 0x000fe200000000ff */
[----:B------:R-:W-:Y:S01]  /*4360*/  FADD.FTZ R130, R69, R134 ;  /* 0x0000008645827221 */ /* 0x000fe20000010000 */
[----:B------:R-:W-:Y:S01]  /*4370*/  F2FP.F16.F32.PACK_AB R82, R81, R82 ;  /* 0x000000525152723e */ /* 0x000fe200000000ff */
        /* <DEDUP_REMOVED lines=8> */
.L_x_1217:
[----:B------:R-:W-:Y:S01]  /*4400*/  ISETP.NE.U32.AND P0, PT, RZ, UR22, PT ;  /* 0x00000016ff007c0c */ /* 0x000fe2000bf05070 */
[----:B------:R-:W0:Y:S03]  /*4410*/  LDC.64 R68, c[0x0][0x468] ;  /* 0x00011a00ff447b82 */ /* 0x000e260000000a00 */
[----:B------:R-:W-:-:S13]  /*4420*/  ISETP.NE.AND.EX P0, PT, RZ, UR23, PT, P0 ;  /* 0x00000017ff007c0c */ /* 0x000fda000bf05300 */
[----:B------:R-:W1:Y:S01]  /*4430*/  @P0 LDC.64 R86, c[0x0][0x478] ;  /* 0x00011e00ff560b82 */ /* 0x000e620000000a00 */
[C---:B0-----:R-:W-:Y:S01]  /*4440*/  IMAD.WIDE.U32 R124, R0.reuse, 0x10, R68 ;  /* 0x00000010007c7825 */ /* 0x041fe200078e0044 */
[----:B------:R-:W-:Y:S02]  /*4450*/  MOV R68, R127 ;  /* 0x0000007f00447202 */ /* 0x000fe40000000f00 */
[----:B------:R-:W-:Y:S01]  /*4460*/  MOV R69, R130 ;  /* 0x0000008200457202 */ /* 0x000fe20000000f00 */
[C---:B-1----:R-:W-:Y:S01]  /*4470*/  @P0 IMAD.WIDE.U32 R86, R0.reuse, 0x10, R86 ;  /* 0x0000001000560825 */ /* 0x042fe200078e0056 */
[----:B------:R-:W-:-:S04]  /*4480*/  IADD3 R0, PT, PT, R0, 0x80, RZ ;  /* 0x0000008000007810 */ /* 0x000fc80007ffe0ff */
[----:B------:R0:W-:Y:S04]  /*4490*/  @P0 STG.E.128 desc[UR16][R86.64], R56 ;  /* 0x0000003856000986 */ /* 0x0001e8000c101d10 */
[----:B------:R0:W-:Y:S02]  /*44a0*/  STG.E.128 desc[UR16][R124.64], R80 ;  /* 0x000000507c007986 */ /* 0x0001e4000c101d10 */
.L_x_1215:
[----:B------:R-:W-:Y:S05]  /*44b0*/  BSYNC.RECONVERGENT B1 ;  /* 0x0000000000017941 */ /* 0x000fea0003800200 */
.L_x_1214:
        /* <DEDUP_REMOVED lines=9> */
[--C-:B-----5:R-:W-:Y:S01]  /*4550*/  HADD2.F32 R59, -RZ, R52.reuse.H1_H1 ;  /* 0x30000034ff3b7230 */ /* 0x120fe20000004100 */
[----:B------:R-:W-:Y:S01]  /*4560*/  LOP3.LUT P3, RZ, R78, 0xff, RZ, 0xc0, !PT ;  /* 0x000000ff4eff7812 */ /* 0x000fe2000786c0ff */
[----:B------:R-:W-:Y:S02]  /*4570*/  HADD2.F32 R56, -RZ, R52.H0_H0 ;  /* 0x20000034ff387230 */ /* 0x000fe40000004100 */
[----:B------:R-:W-:Y:S01]  /*4580*/  FADD.FTZ R58, R109, -R58 ;  /* 0x8000003a6d3a7221 */ /* 0x000fe20000010000 */
[----:B------:R-:W-:Y:S01]  /*4590*/  FADD.FTZ R57, R108, -R57 ;  /* 0x800000396c397221 */ /* 0x000fe20000010000 */
[--C-:B------:R-:W-:Y:S01]  /*45a0*/  FFMA.FTZ R87, R115, UR4, R84.reuse ;  /* 0x0000000473577c23 */ /* 0x100fe20008010054 */
[--C-:B------:R-:W-:Y:S01]  /*45b0*/  FFMA.FTZ R85, R111, UR4, R84.reuse ;  /* 0x000000046f557c23 */ /* 0x100fe20008010054 */
[----:B------:R-:W-:Y:S01]  /*45c0*/  FFMA.FTZ R59, R58, UR26, R59 ;  /* 0x0000001a3a3b7c23 */ /* 0x000fe2000801003b */
[----:B------:R-:W-:Y:S01]  /*45d0*/  FFMA.FTZ R126, R114, UR4, R84 ;  /* 0x00000004727e7c23 */ /* 0x000fe20008010054 */
[----:B------:R-:W-:Y:S01]  /*45e0*/  FFMA.FTZ R56, R57, UR26, R56 ;  /* 0x0000001a39387c23 */ /* 0x000fe20008010038 */
[----:B------:R-:W-:-:S02]  /*45f0*/  HADD2.F32 R58, -RZ, R54.H0_H0 ;  /* 0x20000036ff3a7230 */ /* 0x000fc40000004100 */
[----:B------:R-:W-:Y:S01]  /*4600*/  FADD.FTZ R87, R116, -R87 ;  /* 0x8000005774577221 */ /* 0x000fe20000010000 */
[--C-:B------:R-:W-:Y:S02]  /*4610*/  HADD2.F32 R57, -RZ, R53.reuse.H0_H0 ;  /* 0x20000035ff397230 */ /* 0x100fe40000004100 */
[----:B------:R-:W-:Y:S01]  /*4620*/  FADD.FTZ R124, R112, -R85 ;  /* 0x80000055707c7221 */ /* 0x000fe20000010000 */
[----:B------:R-:W-:Y:S01]  /*4630*/  HADD2.F32 R86, -RZ, R53.H1_H1 ;  /* 0x30000035ff567230 */ /* 0x000fe20000004100 */
[C---:B------:R-:W-:Y:S01]  /*4640*/  LOP3.LUT P5, RZ, R78.reuse, 0xff0000, RZ, 0xc0, !PT ;  /* 0x00ff00004eff7812 */ /* 0x040fe200078ac0ff */
[----:B------:R-:W-:Y:S01]  /*4650*/  FADD.FTZ R85, R113, -R126 ;  /* 0x8000007e71557221 */ /* 0x000fe20000010000 */
[----:B------:R-:W-:Y:S01]  /*4660*/  LOP3.LUT P6, RZ, R78, 0xff000000, RZ, 0xc0, !PT ;  /* 0xff0000004eff7812 */ /* 0x000fe200078cc0ff */
[----:B------:R-:W-:Y:S01]  /*4670*/  FFMA.FTZ R58, R87, UR26, R58 ;  /* 0x0000001a573a7c23 */ /* 0x000fe2000801003a */
[----:B------:R-:W-:Y:S01]  /*4680*/  FFMA.FTZ R57, R124, UR26, R57 ;  /* 0x0000001a7c397c23 */ /* 0x000fe20008010039 */
[----:B------:R-:W-:Y:S01]  /*4690*/  FMUL.FTZ R87, R56, UR9 ;  /* 0x0000000938577c20 */ /* 0x000fe20008410000 */
[----:B------:R-:W-:Y:S01]  /*46a0*/  FFMA.FTZ R86, R85, UR26, R86 ;  /* 0x0000001a55567c23 */ /* 0x000fe20008010056 */
[----:B------:R-:W-:Y:S01]  /*46b0*/  FFMA.FTZ R124, R118, UR4, R84 ;  /* 0x00000004767c7c23 */ /* 0x000fe20008010054 */
[----:B------:R-:W-:-:S02]  /*46c0*/  HFMA2 R85, -RZ, RZ, 0, 0 ;  /* 0x00000000ff557431 */ /* 0x000fc400000001ff */
[----:B------:R-:W-:Y:S02]  /*46d0*/  @P3 HADD2.F32 R130, -RZ, R48.H0_H0 ;  /* 0x20000030ff823230 */ /* 0x000fe40000004100 */
[----:B------:R-:W-:Y:S01]  /*46e0*/  FMUL.FTZ R87, R87, UR21 ;  /* 0x0000001557577c20 */ /* 0x000fe20008410000 */
[----:B------:R-:W-:Y:S01]  /*46f0*/  FADD.FTZ R129, R117, -R124 ;  /* 0x8000007c75817221 */ /* 0x000fe20000010000 */
[----:B------:R-:W-:Y:S01]  /*4700*/  @P3 HADD2.F32 R124, -RZ, R80.H0_H0 ;  /* 0x20000050ff7c3230 */ /* 0x000fe20000004100 */
[----:B------:R-:W-:Y:S01]  /*4710*/  LOP3.LUT P4, RZ, R78, 0xff00, RZ, 0xc0, !PT ;  /* 0x0000ff004eff7812 */ /* 0x000fe2000788c0ff */
[----:B------:R-:W-:Y:S01]  /*4720*/  @P3 FMUL.FTZ R85, R130, R87 ;  /* 0x0000005782553220 */ /* 0x000fe20000410000 */
[----:B------:R-:W-:Y:S01]  /*4730*/  CS2R R126, SRZ ;  /* 0x00000000007e7805 */ /* 0x000fe2000001ff00 */
[--C-:B------:R-:W-:Y:S02]  /*4740*/  @P5 HADD2.F32 R130, -RZ, R81.reuse.H0_H0 ;  /* 0x20000051ff825230 */ /* 0x100fe40000004100 */
[----:B------:R-:W-:Y:S01]  /*4750*/  FMUL.FTZ R125, R59, UR9 ;  /* 0x000000093b7d7c20 */ /* 0x000fe20008410000 */
[----:B------:R-:W-:-:S02]  /*4760*/  @P6 HADD2.F32 R132, -RZ, R81.H1_H1 ;  /* 0x30000051ff846230 */ /* 0x000fc40000004100 */
[----:B------:R-:W-:Y:S01]  /*4770*/  FMUL.FTZ R81, R57, UR9 ;  /* 0x0000000939517c20 */ /* 0x000fe20008410000 */
[----:B------:R-:W-:Y:S02]  /*4780*/  HADD2.F32 R128, -RZ, R54.H1_H1 ;  /* 0x30000036ff807230 */ /* 0x000fe40000004100 */
[----:B------:R-:W-:Y:S01]  /*4790*/  FMUL.FTZ R131, R86, UR9 ;  /* 0x0000000956837c20 */ /* 0x000fe20008410000 */
[----:B------:R-:W-:Y:S01]  /*47a0*/  @P3 FMUL.FTZ R127, R87, R124 ;  /* 0x0000007c577f3220 */ /* 0x000fe20000410000 */
[----:B------:R-:W-:Y:S02]  /*47b0*/  HFMA2 R87, -RZ, RZ, 0, 0 ;  /* 0x00000000ff577431 */ /* 0x000fe400000001ff */
[--C-:B------:R-:W-:Y:S02]  /*47c0*/  @P5 HADD2.F32 R136, -RZ, R49.reuse.H0_H0 ;  /* 0x20000031ff885230 */ /* 0x100fe40000004100 */
[----:B------:R-:W-:Y:S01]  /*47d0*/  FMUL.FTZ R133, R125, UR21 ;  /* 0x000000157d857c20 */ /* 0x000fe20008410000 */
[----:B------:R-:W-:-:S02]  /*47e0*/  @P6 HADD2.F32 R138, -RZ, R49.H1_H1 ;  /* 0x30000031ff8a6230 */ /* 0x000fc40000004100 */
[----:B------:R-:W-:Y:S01]  /*47f0*/  FMUL.FTZ R81, R81, UR21 ;  /* 0x0000001551517c20 */ /* 0x000fe20008410000 */
[----:B------:R-:W-:Y:S01]  /*4800*/  FMUL.FTZ R131, R131, UR21 ;  /* 0x0000001583837c20 */ /* 0x000fe20008410000 */
[----:B------:R-:W-:Y:S01]  /*4810*/  FFMA.FTZ R125, R129, UR26, R128 ;  /* 0x0000001a817d7c23 */ /* 0x000fe20008010080 */
[----:B------:R-:W-:Y:S02]  /*4820*/  CS2R R128, SRZ ;  /* 0x0000000000807805 */ /* 0x000fe4000001ff00 */
[----:B------:R-:W-:Y:S01]  /*4830*/  MOV R124, RZ ;  /* 0x000000ff007c7202 */ /* 0x000fe20000000f00 */
[----:B------:R-:W-:Y:S01]  /*4840*/  @P5 FMUL.FTZ R129, R81, R130 ;  /* 0x0000008251815220 */ /* 0x000fe20000410000 */
[----:B------:R-:W-:Y:S01]  /*4850*/  @P5 FMUL.FTZ R87, R136, R81 ;  /* 0x0000005188575220 */ /* 0x000fe20000410000 */
[----:B------:R-:W-:Y:S01]  /*4860*/  @P6 FMUL.FTZ R128, R131, R132 ;  /* 0x0000008483806220 */ /* 0x000fe20000410000 */
[----:B------:R-:W-:Y:S01]  /*4870*/  @P6 FMUL.FTZ R124, R138, R131 ;  /* 0x000000838a7c6220 */ /* 0x000fe20000410000 */
[C---:B------:R-:W-:Y:S01]  /*4880*/  LOP3.LUT P6, RZ, R79.reuse, 0xff, RZ, 0xc0, !PT ;  /* 0x000000ff4fff7812 */ /* 0x040fe200078cc0ff */
[----:B------:R-:W-:Y:S01]  /*4890*/  @P4 HADD2.F32 R80, -RZ, R80.H1_H1 ;  /* 0x30000050ff504230 */ /* 0x000fe20000004100 */
[----:B------:R-:W-:Y:S01]  /*48a0*/  LOP3.LUT P5, RZ, R79, 0xff00, RZ, 0xc0, !PT ;  /* 0x0000ff004fff7812 */ /* 0x000fe200078ac0ff */
[----:B------:R-:W-:Y:S01]  /*48b0*/  FFMA.FTZ R131, R122, UR4, R84 ;  /* 0x000000047a837c23 */ /* 0x000fe20008010054 */
[----:B------:R-:W-:-:S02]  /*48c0*/  @P4 HADD2.F32 R134, -RZ, R48.H1_H1 ;  /* 0x30000030ff864230 */ /* 0x000fc40000004100 */
[----:B------:R-:W-:Y:S01]  /*48d0*/  FFMA.FTZ R130, R121, UR4, R84 ;  /* 0x0000000479827c23 */ /* 0x000fe20008010054 */
[--C-:B------:R-:W-:Y:S01]  /*48e0*/  HADD2.F32 R84, -RZ, R55.reuse.H1_H1 ;  /* 0x30000037ff547230 */ /* 0x100fe20000004100 */
[----:B------:R-:W-:Y:S01]  /*48f0*/  ISETP.GE.U32.AND P3, PT, R78, RZ, PT ;  /* 0x000000ff4e00720c */ /* 0x000fe20003f66070 */
[----:B------:R-:W-:Y:S01]  /*4900*/  FADD.FTZ R131, R120, -R131 ;  /* 0x8000008378837221 */ /* 0x000fe20000010000 */
[----:B------:R-:W-:Y:S01]  /*4910*/  @P4 FMUL.FTZ R126, R133, R80 ;  /* 0x00000050857e4220 */ /* 0x000fe20000410000 */
[----:B------:R-:W-:Y:S01]  /*4920*/  HADD2.F32 R81, -RZ, R55.H0_H0 ;  /* 0x20000037ff517230 */ /* 0x000fe20000004100 */
[----:B------:R-:W-:Y:S01]  /*4930*/  MOV R80, RZ ;  /* 0x000000ff00507202 */ /* 0x000fe20000000f00 */
[----:B------:R-:W-:Y:S01]  /*4940*/  FADD.FTZ R130, R119, -R130 ;  /* 0x8000008277827221 */ /* 0x000fe20000010000 */
[----:B------:R-:W-:Y:S01]  /*4950*/  @P4 FMUL.FTZ R80, R134, R133 ;  /* 0x0000008586504220 */ /* 0x000fe20000410000 */
[----:B------:R-:W-:Y:S01]  /*4960*/  LOP3.LUT P4, RZ, R79, 0xff0000, RZ, 0xc0, !PT ;  /* 0x00ff00004fff7812 */ /* 0x000fe2000788c0ff */
[----:B------:R-:W-:Y:S01]  /*4970*/  FFMA.FTZ R140, R131, UR26, R84 ;  /* 0x0000001a838c7c23 */ /* 0x000fe20008010054 */
[----:B------:R-:W-:Y:S01]  /*4980*/  ISETP.GE.U32.AND.EX P3, PT, R79, 0x1000000, PT, P3 ;  /* 0x010000004f00780c */ /* 0x000fe20003f66130 */
[----:B------:R-:W-:Y:S01]  /*4990*/  FMUL.FTZ R84, R58, UR9 ;  /* 0x000000093a547c20 */ /* 0x000fe20008410000 */
[----:B------:R-:W-:Y:S01]  /*49a0*/  FFMA.FTZ R81, R130, UR26, R81 ;  /* 0x0000001a82517c23 */ /* 0x000fe20008010051 */
[----:B------:R-:W-:-:S02]  /*49b0*/  HFMA2 R131, -RZ, RZ, 0, 0 ;  /* 0x00000000ff837431 */ /* 0x000fc400000001ff */
[--C-:B------:R-:W-:Y:S02]  /*49c0*/  @P6 HADD2.F32 R130, -RZ, R82.reuse.H0_H0 ;  /* 0x20000052ff826230 */ /* 0x100fe40000004100 */
[----:B------:R-:W-:Y:S01]  /*49d0*/  FMUL.FTZ R135, R84, UR21 ;  /* 0x0000001554877c20 */ /* 0x000fe20008410000 */
[----:B------:R-:W-:Y:S02]  /*49e0*/  @P5 HADD2.F32 R133, -RZ, R82.H1_H1 ;  /* 0x30000052ff855230 */ /* 0x000fe40000004100 */
[----:B------:R-:W-:Y:S01]  /*49f0*/  FMUL.FTZ R82, R125, UR9 ;  /* 0x000000097d527c20 */ /* 0x000fe20008410000 */
[--C-:B------:R-:W-:Y:S02]  /*4a00*/  @P6 HADD2.F32 R136, -RZ, R50.reuse.H0_H0 ;  /* 0x20000032ff886230 */ /* 0x100fe40000004100 */
[----:B------:R-:W-:Y:S01]  /*4a10*/  HFMA2 R134, -RZ, RZ, 0, 0 ;  /* 0x00000000ff867431 */ /* 0x000fe200000001ff */
[----:B------:R-:W-:Y:S01]  /*4a20*/  MOV R132, RZ ;  /* 0x000000ff00847202 */ /* 0x000fe20000000f00 */
[----:B------:R-:W-:Y:S01]  /*4a30*/  FMUL.FTZ R138, R82, UR21 ;  /* 0x00000015528a7c20 */ /* 0x000fe20008410000 */
[----:B------:R-:W-:Y:S01]  /*4a40*/  @P6 FMUL.FTZ R131, R135, R130 ;  /* 0x0000008287836220 */ /* 0x000fe20000410000 */
[----:B------:R-:W-:Y:S01]  /*4a50*/  @P6 FMUL.FTZ R132, R136, R135 ;  /* 0x0000008788846220 */ /* 0x000fe20000410000 */
[----:B------:R-:W-:Y:S01]  /*4a60*/  FMUL.FTZ R82, R81, UR9 ;  /* 0x0000000951527c20 */ /* 0x000fe20008410000 */
[----:B------:R-:W-:Y:S01]  /*4a70*/  FMUL.FTZ R135, R140, UR9 ;  /* 0x000000098c877c20 */ /* 0x000fe20008410000 */
[----:B------:R-:W-:Y:S01]  /*4a80*/  @P5 FMUL.FTZ R134, R138, R133 ;  /* 0x000000858a865220 */ /* 0x000fe20000410000 */
[----:B------:R-:W-:-:S02]  /*4a90*/  @P5 HADD2.F32 R143, -RZ, R50.H1_H1 ;  /* 0x30000032ff8f5230 */ /* 0x000fc40000004100 */
[----:B------:R-:W-:Y:S02]  /*4aa0*/  HFMA2 R133, -RZ, RZ, 0, 0 ;  /* 0x00000000ff857431 */ /* 0x000fe400000001ff */
[--C-:B------:R-:W-:Y:S02]  /*4ab0*/  @P4 HADD2.F32 R142, -RZ, R51.reuse.H0_H0 ;  /* 0x20000033ff8e4230 */ /* 0x100fe40000004100 */
[----:B------:R-:W-:Y:S02]  /*4ac0*/  HFMA2 R136, -RZ, RZ, 0, 0 ;  /* 0x00000000ff887431 */ /* 0x000fe400000001ff */
[----:B------:R-:W-:Y:S01]  /*4ad0*/  FMUL.FTZ R141, R82, UR21 ;  /* 0x00000015528d7c20 */ /* 0x000fe20008410000 */
[----:B------:R-:W-:Y:S02]  /*4ae0*/  @P3 HADD2.F32 R145, -RZ, R51.H1_H1 ;  /* 0x30000033ff913230 */ /* 0x000fe40000004100 */
[----:B------:R-:W-:Y:S01]  /*4af0*/  FMUL.FTZ R82, R135, UR21 ;  /* 0x0000001587527c20 */ /* 0x000fe20008410000 */
[--C-:B------:R-:W-:Y:S01]  /*4b00*/  @P4 HADD2.F32 R84, -RZ, R83.reuse.H0_H0 ;  /* 0x20000053ff544230 */ /* 0x100fe20000004100 */
[----:B------:R-:W-:Y:S01]  /*4b10*/  MOV R130, RZ ;  /* 0x000000ff00827202 */ /* 0x000fe20000000f00 */
[----:B------:R-:W-:Y:S01]  /*4b20*/  @P3 HADD2.F32 R137, -RZ, R83.H1_H1 ;  /* 0x30000053ff893230 */ /* 0x000fe20000004100 */
[----:B------:R-:W-:Y:S01]  /*4b30*/  MOV R83, RZ ;  /* 0x000000ff00537202 */ /* 0x000fe20000000f00 */
[----:B------:R-:W-:Y:S01]  /*4b40*/  @P5 FMUL.FTZ R83, R143, R138 ;  /* 0x0000008a8f535220 */ /* 0x000fe20000410000 */
[----:B------:R-:W-:Y:S01]  /*4b50*/  MOV R139, RZ ;  /* 0x000000ff008b7202 */ /* 0x000fe20000000f00 */
[----:B------:R-:W-:Y:S01]  /*4b60*/  @P4 FMUL.FTZ R130, R142, R141 ;  /* 0x0000008d8e824220 */ /* 0x000fe20000410000 */
[----:B------:R-:W-:Y:S01]  /*4b70*/  @P3 FMUL.FTZ R139, R145, R82 ;  /* 0x00000052918b3220 */ /* 0x000fe20000410000 */
[----:B------:R-:W-:Y:S01]  /*4b80*/  @P4 FMUL.FTZ R133, R141, R84 ;  /* 0x000000548d854220 */ /* 0x000fe20000410000 */
[----:B------:R-:W-:Y:S01]  /*4b90*/  @P3 FMUL.FTZ R136, R82, R137 ;  /* 0x0000008952883220 */ /* 0x000fe20000410000 */
[----:B------:R-:W-:Y:S01]  /*4ba0*/  F2FP.F16.F32.PACK_AB R56, R59, R56 ;  /* 0x000000383b38723e */ /* 0x000fe200000000ff */
        /* <DEDUP_REMOVED lines=16> */
.L_x_1218:
[--C-:B------:R-:W-:Y:S01]  /*4cb0*/  FFMA.FTZ R124, R110, UR4, R84.reuse ;  /* 0x000000046e7c7c23 */ /* 0x100fe20008010054 */
[--C-:B-----5:R-:W-:Y:S02]  /*4cc0*/  HADD2.F32 R125, -RZ, R52.reuse.H1_H1 ;  /* 0x30000034ff7d7230 */ /* 0x120fe40000004100 */
[--C-:B------:R-:W-:Y:S01]  /*4cd0*/  FFMA.FTZ R85, R107, UR4, R84.reuse ;  /* 0x000000046b557c23 */ /* 0x100fe20008010054 */
[----:B------:R-:W-:Y:S01]  /*4ce0*/  FFMA.FTZ R126, R114, UR4, R84 ;  /* 0x00000004727e7c23 */ /* 0x000fe20008010054 */
[----:B------:R-:W-:Y:S01]  /*4cf0*/  FADD.FTZ R124, R109, -R124 ;  /* 0x8000007c6d7c7221 */ /* 0x000fe20000010000 */
[----:B------:R-:W-:Y:S01]  /*4d00*/  LOP3.LUT P3, RZ, R78, 0xff, RZ, 0xc0, !PT ;  /* 0x000000ff4eff7812 */ /* 0x000fe2000786c0ff */
[----:B------:R-:W-:Y:S02]  /*4d10*/  HADD2.F32 R86, -RZ, R52.H0_H0 ;  /* 0x20000034ff567230 */ /* 0x000fe40000004100 */
[----:B------:R-:W-:Y:S01]  /*4d20*/  FADD.FTZ R85, R108, -R85 ;  /* 0x800000556c557221 */ /* 0x000fe20000010000 */
[----:B------:R-:W-:Y:S01]  /*4d30*/  FFMA.FTZ R124, R124, UR26, R125 ;  /* 0x0000001a7c7c7c23 */ /* 0x000fe2000801007d */
[----:B------:R-:W-:-:S02]  /*4d40*/  HADD2.F32 R125, -RZ, R53.H1_H1 ;  /* 0x30000035ff7d7230 */ /* 0x000fc40000004100 */
[----:B------:R-:W-:Y:S01]  /*4d50*/  FFMA.FTZ R127, R115, UR4, R84 ;  /* 0x00000004737f7c23 */ /* 0x000fe20008010054 */
[----:B------:R-:W-:Y:S01]  /*4d60*/  FADD.FTZ R126, R113, -R126 ;  /* 0x8000007e717e7221 */ /* 0x000fe20000010000 */
[C---:B------:R-:W-:Y:S01]  /*4d70*/  LOP3.LUT P5, RZ, R78.reuse, 0xff0000, RZ, 0xc0, !PT ;  /* 0x00ff00004eff7812 */ /* 0x040fe200078ac0ff */
[----:B------:R-:W-:Y:S01]  /*4d80*/  FFMA.FTZ R87, R85, UR26, R86 ;  /* 0x0000001a55577c23 */ /* 0x000fe20008010056 */
[----:B------:R-:W-:Y:S01]  /*4d90*/  LOP3.LUT P6, RZ, R78, 0xff000000, RZ, 0xc0, !PT ;  /* 0xff0000004eff7812 */ /* 0x000fe200078cc0ff */
[--C-:B------:R-:W-:Y:S01]  /*4da0*/  FFMA.FTZ R85, R111, UR4, R84.reuse ;  /* 0x000000046f557c23 */ /* 0x100fe20008010054 */
[----:B------:R-:W-:Y:S02]  /*4db0*/  HADD2.F32 R128, -RZ, R54.H0_H0 ;  /* 0x20000036ff807230 */ /* 0x000fe40000004100 */
[----:B------:R-:W-:Y:S01]  /*4dc0*/  FADD.FTZ R127, R116, -R127 ;  /* 0x8000007f747f7221 */ /* 0x000fe20000010000 */
[----:B------:R-:W-:Y:S01]  /*4dd0*/  FFMA.FTZ R131, R126, UR26, R125 ;  /* 0x0000001a7e837c23 */ /* 0x000fe2000801007d */
[----:B------:R-:W-:Y:S01]  /*4de0*/  FFMA.FTZ R126, R118, UR4, R84 ;  /* 0x00000004767e7c23 */ /* 0x000fe20008010054 */
[----:B------:R-:W-:-:S02]  /*4df0*/  HADD2.F32 R86, -RZ, R53.H0_H0 ;  /* 0x20000035ff567230 */ /* 0x000fc40000004100 */
[----:B------:R-:W-:Y:S01]  /*4e00*/  FMUL.FTZ R87, R87, UR9 ;  /* 0x0000000957577c20 */ /* 0x000fe20008410000 */
[----:B------:R-:W-:Y:S01]  /*4e10*/  FADD.FTZ R85, R112, -R85 ;  /* 0x8000005570557221 */ /* 0x000fe20000010000 */
[----:B------:R-:W-:Y:S01]  /*4e20*/  LOP3.LUT P4, RZ, R78, 0xff00, RZ, 0xc0, !PT ;  /* 0x0000ff004eff7812 */ /* 0x000fe2000788c0ff */
[----:B------:R-:W-:Y:S01]  /*4e30*/  FFMA.FTZ R135, R127, UR26, R128 ;  /* 0x0000001a7f877c23 */ /* 0x000fe20008010080 */
[----:B------:R-:W-:Y:S02]  /*4e40*/  HADD2.F32 R132, -RZ, R54.H1_H1 ;  /* 0x30000036ff847230 */ /* 0x000fe40000004100 */
[----:B------:R-:W-:Y:S01]  /*4e50*/  FADD.FTZ R127, R117, -R126 ;  /* 0x8000007e757f7221 */ /* 0x000fe20000010000 */
[----:B------:R-:W-:Y:S02]  /*4e60*/  @P3 HADD2.F32 R128, -RZ, R48.H0_H0 ;  /* 0x20000030ff803230 */ /* 0x000fe40000004100 */
[----:B------:R-:W-:Y:S02]  /*4e70*/  HFMA2 R125, -RZ, RZ, 0, 0 ;  /* 0x00000000ff7d7431 */ /* 0x000fe400000001ff */
[----:B------:R-:W-:Y:S01]  /*4e80*/  FMUL.FTZ R87, R87, UR21 ;  /* 0x0000001557577c20 */ /* 0x000fe20008410000 */
[----:B------:R-:W-:Y:S01]  /*4e90*/  FFMA.FTZ R130, R85, UR26, R86 ;  /* 0x0000001a55827c23 */ /* 0x000fe20008010056 */
[----:B------:R-:W-:Y:S01]  /*4ea0*/  @P3 HADD2.F32 R126, -RZ, R80.H0_H0 ;  /* 0x20000050ff7e3230 */ /* 0x000fe20000004100 */
[----:B------:R-:W-:Y:S01]  /*4eb0*/  MOV R85, RZ ;  /* 0x000000ff00557202 */ /* 0x000fe20000000f00 */
[----:B------:R-:W-:Y:S01]  /*4ec0*/  FFMA.FTZ R136, R127, UR26, R132 ;  /* 0x0000001a7f887c23 */ /* 0x000fe20008010084 */
[----:B------:R-:W-:Y:S01]  /*4ed0*/  @P3 FMUL.FTZ R85, R128, R87 ;  /* 0x0000005780553220 */ /* 0x000fe20000410000 */
[----:B------:R-:W-:-:S02]  /*4ee0*/  @P5 HADD2.F32 R132, -RZ, R81.H0_H0 ;  /* 0x20000051ff845230 */ /* 0x000fc40000004100 */
[----:B------:R-:W-:Y:S01]  /*4ef0*/  FMUL.FTZ R128, R131, UR9 ;  /* 0x0000000983807c20 */ /* 0x000fe20008410000 */
[----:B------:R-:W-:Y:S02]  /*4f00*/  @P6 HADD2.F32 R133, -RZ, R81.H1_H1 ;  /* 0x30000051ff856230 */ /* 0x000fe40000004100 */
[----:B------:R-:W-:Y:S01]  /*4f10*/  FMUL.FTZ R81, R130, UR9 ;  /* 0x0000000982517c20 */ /* 0x000fe20008410000 */
[----:B------:R-:W-:Y:S01]  /*4f20*/  @P3 FMUL.FTZ R125, R126, R87 ;  /* 0x000000577e7d3220 */ /* 0x000fe20000410000 */
[----:B------:R-:W-:Y:S01]  /*4f30*/  FMUL.FTZ R124, R124, UR9 ;  /* 0x000000097c7c7c20 */ /* 0x000fe20008410000 */
[----:B------:R-:W-:Y:S02]  /*4f40*/  HFMA2 R87, -RZ, RZ, 0, 0 ;  /* 0x00000000ff577431 */ /* 0x000fe400000001ff */
[----:B------:R-:W-:Y:S02]  /*4f50*/  @P5 HADD2.F32 R134, -RZ, R49.H0_H0 ;  /* 0x20000031ff865230 */ /* 0x000fe40000004100 */
[----:B------:R-:W-:-:S02]  /*4f60*/  HFMA2 R86, -RZ, RZ, 0, 0 ;  /* 0x00000000ff567431 */ /* 0x000fc400000001ff */
[----:B------:R-:W-:Y:S02]  /*4f70*/  @P6 HADD2.F32 R131, -RZ, R49.H1_H1 ;  /* 0x30000031ff836230 */ /* 0x000fe40000004100 */
[----:B------:R-:W-:Y:S01]  /*4f80*/  FMUL.FTZ R81, R81, UR21 ;  /* 0x0000001551517c20 */ /* 0x000fe20008410000 */
[----:B------:R-:W-:Y:S01]  /*4f90*/  FMUL.FTZ R128, R128, UR21 ;  /* 0x0000001580807c20 */ /* 0x000fe20008410000 */
[----:B------:R-:W-:Y:S02]  /*4fa0*/  @P4 HADD2.F32 R80, -RZ, R80.H1_H1 ;  /* 0x30000050ff504230 */ /* 0x000fe40000004100 */
[----:B------:R-:W-:Y:S01]  /*4fb0*/  FMUL.FTZ R129, R124, UR21 ;  /* 0x000000157c817c20 */ /* 0x000fe20008410000 */
[----:B------:R-:W-:Y:S02]  /*4fc0*/  CS2R R126, SRZ ;  /* 0x00000000007e7805 */ /* 0x000fe4000001ff00 */
[----:B------:R-:W-:Y:S01]  /*4fd0*/  MOV R124, RZ ;  /* 0x000000ff007c7202 */ /* 0x000fe20000000f00 */
[----:B------:R-:W-:-:S02]  /*4fe0*/  @P4 HADD2.F32 R130, -RZ, R48.H1_H1 ;  /* 0x30000030ff824230 */ /* 0x000fc40000004100 */
[-C--:B------:R-:W-:Y:S01]  /*4ff0*/  @P5 FMUL.FTZ R127, R132, R81.reuse ;  /* 0x00000051847f5220 */ /* 0x080fe20000410000 */
[----:B------:R-:W-:Y:S01]  /*5000*/  @P5 FMUL.FTZ R87, R134, R81 ;  /* 0x0000005186575220 */ /* 0x000fe20000410000 */
[-C--:B------:R-:W-:Y:S01]  /*5010*/  @P6 FMUL.FTZ R126, R133, R128.reuse ;  /* 0x00000080857e6220 */ /* 0x080fe20000410000 */
[----:B------:R-:W-:Y:S01]  /*5020*/  @P6 FMUL.FTZ R124, R131, R128 ;  /* 0x00000080837c6220 */ /* 0x000fe20000410000 */
[C---:B------:R-:W-:Y:S01]  /*5030*/  LOP3.LUT P6, RZ, R79.reuse, 0xff, RZ, 0xc0, !PT ;  /* 0x000000ff4fff7812 */ /* 0x040fe200078cc0ff */
[-C--:B------:R-:W-:Y:S01]  /*5040*/  @P4 FMUL.FTZ R86, R80, R129.reuse ;  /* 0x0000008150564220 */ /* 0x080fe20000410000 */
[----:B------:R-:W-:Y:S01]  /*5050*/  LOP3.LUT P5, RZ, R79, 0xff00, RZ, 0xc0, !PT ;  /* 0x0000ff004fff7812 */ /* 0x000fe200078ac0ff */
[--C-:B------:R-:W-:Y:S01]  /*5060*/  FFMA.FTZ R128, R121, UR4, R84.reuse ;  /* 0x0000000479807c23 */ /* 0x100fe20008010054 */
[----:B------:R-:W-:Y:S01]  /*5070*/  MOV R80, RZ ;  /* 0x000000ff00507202 */ /* 0x000fe20000000f00 */
[----:B------:R-:W-:Y:S01]  /*5080*/  @P4 FMUL.FTZ R80, R130, R129 ;  /* 0x0000008182504220 */ /* 0x000fe20000410000 */
[----:B------:R-:W-:Y:S01]  /*5090*/  FFMA.FTZ R129, R122, UR4, R84 ;  /* 0x000000047a817c23 */ /* 0x000fe20008010054 */
[----:B------:R-:W-:Y:S01]  /*50a0*/  ISETP.GE.U32.AND P3, PT, R78, RZ, PT ;  /* 0x000000ff4e00720c */ /* 0x000fe20003f66070 */
[----:B------:R-:W-:-:S02]  /*50b0*/  HADD2.F32 R81, -RZ, R55.H0_H0 ;  /* 0x20000037ff517230 */ /* 0x000fc40000004100 */
[----:B------:R-:W-:Y:S01]  /*50c0*/  FADD.FTZ R128, R119, -R128 ;  /* 0x8000008077807221 */ /* 0x000fe20000010000 */
[----:B------:R-:W-:Y:S02]  /*50d0*/  HADD2.F32 R84, -RZ, R55.H1_H1 ;  /* 0x30000037ff547230 */ /* 0x000fe40000004100 */
[----:B------:R-:W-:Y:S01]  /*50e0*/  FADD.FTZ R129, R120, -R129 ;  /* 0x8000008178817221 */ /* 0x000fe20000010000 */
[C---:B------:R-:W-:Y:S01]  /*50f0*/  LOP3.LUT P4, RZ, R79.reuse, 0xff0000, RZ, 0xc0, !PT ;  /* 0x00ff00004fff7812 */ /* 0x040fe2000788c0ff */
[----:B------:R-:W-:Y:S01]  /*5100*/  FFMA.FTZ R137, R128, UR26, R81 ;  /* 0x0000001a80897c23 */ /* 0x000fe20008010051 */
[----:B------:R-:W-:Y:S01]  /*5110*/  ISETP.GE.U32.AND.EX P3, PT, R79, 0x1000000, PT, P3 ;  /* 0x010000004f00780c */ /* 0x000fe20003f66130 */
[----:B------:R-:W-:Y:S01]  /*5120*/  FFMA.FTZ R138, R129, UR26, R84 ;  /* 0x0000001a818a7c23 */ /* 0x000fe20008010054 */
[----:B------:R-:W-:Y:S02]  /*5130*/  @P6 HADD2.F32 R128, -RZ, R82.H0_H0 ;  /* 0x20000052ff806230 */ /* 0x000fe40000004100 */
[----:B------:R-:W-:-:S02]  /*5140*/  HFMA2 R134, -RZ, RZ, 0, 0 ;  /* 0x00000000ff867431 */ /* 0x000fc400000001ff */
[----:B------:R-:W-:Y:S02]  /*5150*/  @P5 HADD2.F32 R129, -RZ, R82.H1_H1 ;  /* 0x30000052ff815230 */ /* 0x000fe40000004100 */
[----:B------:R-:W-:Y:S01]  /*5160*/  FMUL.FTZ R82, R136, UR9 ;  /* 0x0000000988527c20 */ /* 0x000fe20008410000 */
[----:B------:R-:W-:Y:S01]  /*5170*/  FMUL.FTZ R81, R135, UR9 ;  /* 0x0000000987517c20 */ /* 0x000fe20008410000 */
[----:B------:R-:W-:Y:S02]  /*5180*/  @P6 HADD2.F32 R130, -RZ, R50.H0_H0 ;  /* 0x20000032ff826230 */ /* 0x000fe40000004100 */
[----:B------:R-:W-:Y:S02]  /*5190*/  HFMA2 R131, -RZ, RZ, 0, 0 ;  /* 0x00000000ff837431 */ /* 0x000fe400000001ff */
[----:B------:R-:W-:Y:S01]  /*51a0*/  FMUL.FTZ R132, R82, UR21 ;  /* 0x0000001552847c20 */ /* 0x000fe20008410000 */
[----:B------:R-:W-:Y:S01]  /*51b0*/  FMUL.FTZ R81, R81, UR21 ;  /* 0x0000001551517c20 */ /* 0x000fe20008410000 */
[----:B------:R-:W-:Y:S01]  /*51c0*/  FMUL.FTZ R82, R137, UR9 ;  /* 0x0000000989527c20 */ /* 0x000fe20008410000 */
[----:B------:R-:W-:Y:S01]  /*51d0*/  MOV R84, RZ ;  /* 0x000000ff00547202 */ /* 0x000fe20000000f00 */
[----:B------:R-:W-:Y:S01]  /*51e0*/  @P5 FMUL.FTZ R134, R129, R132 ;  /* 0x0000008481865220 */ /* 0x000fe20000410000 */
[----:B------:R-:W-:Y:S01]  /*51f0*/  FMUL.FTZ R129, R138, UR9 ;  /* 0x000000098a817c20 */ /* 0x000fe20008410000 */
[----:B------:R-:W-:-:S02]  /*5200*/  @P4 HADD2.F32 R139, -RZ, R83.H0_H0 ;  /* 0x20000053ff8b4230 */ /* 0x000fc40000004100 */
[----:B------:R-:W-:Y:S01]  /*5210*/  @P6 FMUL.FTZ R84, R130, R81 ;  /* 0x0000005182546220 */ /* 0x000fe20000410000 */
[----:B------:R-:W-:Y:S02]  /*5220*/  @P3 HADD2.F32 R136, -RZ, R83.H1_H1 ;  /* 0x30000053ff883230 */ /* 0x000fe40000004100 */
[----:B------:R-:W-:Y:S02]  /*5230*/  HFMA2 R83, -RZ, RZ, 0, 0 ;  /* 0x00000000ff537431 */ /* 0x000fe400000001ff */
[----:B------:R-:W-:Y:S02]  /*5240*/  @P5 HADD2.F32 R135, -RZ, R50.H1_H1 ;  /* 0x30000032ff875230 */ /* 0x000fe40000004100 */
[----:B------:R-:W-:Y:S02]  /*5250*/  HFMA2 R130, -RZ, RZ, 0, 0 ;  /* 0x00000000ff827431 */ /* 0x000fe400000001ff */
[--C-:B------:R-:W-:Y:S02]  /*5260*/  @P4 HADD2.F32 R137, -RZ, R51.reuse.H0_H0 ;  /* 0x20000033ff894230 */ /* 0x100fe40000004100 */
[----:B------:R-:W-:Y:S01]  /*5270*/  FMUL.FTZ R82, R82, UR21 ;  /* 0x0000001552527c20 */ /* 0x000fe20008410000 */
[----:B------:R-:W-:-:S02]  /*5280*/  @P3 HADD2.F32 R138, -RZ, R51.H1_H1 ;  /* 0x30000033ff8a3230 */ /* 0x000fc40000004100 */
[----:B------:R-:W-:Y:S01]  /*5290*/  FMUL.FTZ R129, R129, UR21 ;  /* 0x0000001581817c20 */ /* 0x000fe20008410000 */
[----:B------:R-:W-:Y:S01]  /*52a0*/  @P6 FMUL.FTZ R131, R128, R81 ;  /* 0x0000005180836220 */ /* 0x000fe20000410000 */
[----:B------:R-:W-:Y:S01]  /*52b0*/  MOV R81, RZ ;  /* 0x000000ff00517202 */ /* 0x000fe20000000f00 */
[----:B------:R-:W-:Y:S01]  /*52c0*/  @P5 FMUL.FTZ R81, R135, R132 ;  /* 0x0000008487515220 */ /* 0x000fe20000410000 */
[----:B------:R-:W-:Y:S01]  /*52d0*/  MOV R128, RZ ;  /* 0x000000ff00807202 */ /* 0x000fe20000000f00 */
[-C--:B------:R-:W-:Y:S01]  /*52e0*/  @P4 FMUL.FTZ R83, R139, R82.reuse ;  /* 0x000000528b534220 */ /* 0x080fe20000410000 */
[----:B------:R-:W-:Y:S01]  /*52f0*/  MOV R133, RZ ;  /* 0x000000ff00857202 */ /* 0x000fe20000000f00 */
[----:B------:R-:W-:Y:S01]  /*5300*/  @P4 FMUL.FTZ R128, R137, R82 ;  /* 0x0000005289804220 */ /* 0x000fe20000410000 */
[-C--:B------:R-:W-:Y:S01]  /*5310*/  @P3 FMUL.FTZ R133, R138, R129.reuse ;  /* 0x000000818a853220 */ /* 0x080fe20000410000 */
[----:B------:R-:W-:Y:S01]  /*5320*/  @P3 FMUL.FTZ R130, R136, R129 ;  /* 0x0000008188823220 */ /* 0x000fe20000410000 */
        /* <DEDUP_REMOVED lines=12> */
.L_x_1219:
        /* <DEDUP_REMOVED lines=8> */
.L_x_1211:
[----:B------:R-:W-:Y:S05]  /*5470*/  BSYNC.RECONVERGENT B0 ;  /* 0x0000000000007941 */ /* 0x000fea0003800200 */
.L_x_1205:
[----:B------:R-:W-:Y:S02]  /*5480*/  UIADD3 UR6, UPT, UPT, UR6, UR24, URZ ;  /* 0x0000001806067290 */ /* 0x000fe4000fffe0ff */
[----:B------:R-:W-:Y:S02]  /*5490*/  UPLOP3.LUT UP2, UPT, UPT, UPT, UP2, 0x40, 0x4 ;  /* 0x000000000004789c */ /* 0x000fe40003f4e820 */
[----:B------:R-:W-:-:S09]  /*54a0*/  UISETP.GE.AND UP1, UPT, UR6, UR25, UPT ;  /* 0x000000190600728c */ /* 0x000fd2000bf26270 */
[----:B------:R-:W-:Y:S05]  /*54b0*/  BRA.U !UP1, `(.L_x_1220) ;  /* 0xffffffb109387547 */ /* 0x000fea000b83ffff */
.L_x_1198:
[----:B------:R-:W-:Y:S01]  /*54c0*/  UIMAD UR4, UR7, UR8, URZ ;  /* 0x00000008070472a4 */ /* 0x000fe2000f8e02ff */
[----:B------:R-:W-:Y:S05]  /*54d0*/  BSSY.RECONVERGENT B0, `(.L_x_1221) ;  /* 0x0000011000007945 */ /* 0x000fea0003800200 */
[----:B------:R-:W-:-:S04]  /*54e0*/  MOV R0, UR4 ;  /* 0x0000000400007c02 */ /* 0x000fc80008000f00 */
[----:B------:R-:W-:Y:S01]  /*54f0*/  LEA.HI R123, R0, R123, RZ, 0x1d ;  /* 0x0000007b007b7211 */ /* 0x000fe200078fe8ff */
[----:B------:R-:W-:Y:S06]  /*5500*/  @!P2 BRA `(.L_x_1222) ;  /* 0x000000000034a947 */ /* 0x000fec0003800000 */
[----:B------:R-:W1:Y:S08]  /*5510*/  LDC.64 R2, c[0x0][0x440] ;  /* 0x00011000ff027b82 */ /* 0x000e700000000a00 */
[----:B-----5:R-:W4:Y:S08]  /*5520*/  LDC.64 R4, c[0x0][0x448] ;  /* 0x00011200ff047b82 */ /* 0x020f300000000a00 */
        /* <DEDUP_REMOVED lines=11> */
.L_x_1222:
[----:B------:R-:W-:Y:S05]  /*55e0*/  BSYNC.RECONVERGENT B0 ;  /* 0x0000000000007941 */ /* 0x000fea0003800200 */
.L_x_1221:
[----:B------:R-:W-:Y:S05]  /*55f0*/  @!P1 EXIT ;  /* 0x000000000000994d */ /* 0x000fea0003800000 */
[----:B-1----:R-:W1:Y:S08]  /*5600*/  LDC.64 R2, c[0x0][0x440] ;  /* 0x00011000ff027b82 */ /* 0x002e700000000a00 */
[----:B-----5:R-:W4:Y:S08]  /*5610*/  LDC.64 R4, c[0x0][0x448] ;  /* 0x00011200ff047b82 */ /* 0x020f300000000a00 */
        /* <DEDUP_REMOVED lines=11> */
.L_x_1223:
        /* <DEDUP_REMOVED lines=11> */
.L_x_8000:


//--------------------- .text._ZN10layer_norm13ln_bwd_kernelINS_13Kernel_traitsI6__halfS2_S2_S2_fjLj2048ELj1ELj1ELj4ELj16ENS_18Kernel_traits_baseILj2048ES2_S2_S2_S2_fjLj128EEEEELb1ELb1ELb0ELb1EEEvNS_9BwdParamsE --------------------------
	.section	.text._ZN10layer_norm13ln_bwd_kernelINS_13Kernel_traitsI6__halfS2_S2_S2_fjLj2048ELj1ELj1ELj4ELj16ENS_18Kernel_traits_baseILj2048ES2_S2_S2_S2_fjLj128EEEEELb1ELb1ELb0ELb1EEEvNS_9BwdParamsE,"ax",@progbits
	.align	128
        .global         _ZN10layer_norm13ln_bwd_kernelINS_13Kernel_traitsI6__halfS2_S2_S2_fjLj2048ELj1ELj1ELj4ELj16ENS_18Kernel_traits_baseILj2048ES2_S2_S2_S2_fjLj128EEEEELb1ELb1ELb0ELb1EEEvNS_9BwdParamsE
        .type           _ZN10layer_norm13ln_bwd_kernelINS_13Kernel_traitsI6__halfS2_S2_S2_fjLj2048ELj1ELj1ELj4ELj16ENS_18Kernel_traits_baseILj2048ES2_S2_S2_S2_fjLj128EEEEELb1ELb1ELb0ELb1EEEvNS_9BwdParamsE,@function
        .size           _ZN10layer_norm13ln_bwd_kernelINS_13Kernel_traitsI6__halfS2_S2_S2_fjLj2048ELj1ELj1ELj4ELj16ENS_18Kernel_traits_baseILj2048ES2_S2_S2_S2_fjLj128EEEEELb1ELb1ELb0ELb1EEEvNS_9BwdParamsE,(.L_x_8001 - _ZN10layer_norm13ln_bwd_kernelINS_13Kernel_traitsI6__halfS2_S2_S2_fjLj2048ELj1ELj1ELj4ELj16ENS_18Kernel_traits_baseILj2048ES2_S2_S2_S2_fjLj128EEEEELb1ELb1ELb0ELb1EEEvNS_9BwdParamsE)
        .other          _ZN10layer_norm13ln_bwd_kernelINS_13Kernel_traitsI6__halfS2_S2_S2_fjLj2048ELj1ELj1ELj4ELj16ENS_18Kernel_traits_baseILj2048ES2_S2_S2_S2_fjLj128EEEEELb1ELb1ELb0ELb1EEEvNS_9BwdParamsE,@"STO_CUDA_ENTRY STV_DEFAULT"
_ZN10layer_norm13ln_bwd_kernelINS_13Kernel_traitsI6__halfS2_S2_S2_fjLj2048ELj1ELj1ELj4ELj16ENS_18Kernel_traits_baseILj2048ES2_S2_S2_S2_fjLj128EEEEELb1ELb1ELb0ELb1EEEvNS_9BwdParamsE:
.text._ZN10layer_norm13ln_bwd_kernelINS_13Kernel_traitsI6__halfS2_S2_S2_fjLj2048ELj1ELj1ELj4ELj16ENS_18Kernel_traits_baseILj2048ES2_S2_S2_S2_fjLj128EEEEELb1ELb1ELb0ELb1EEEvNS_9BwdParamsE:
        /* <DEDUP_REMOVED lines=35> */
[----:B------:R-:W-:-:S02]  /*0230*/  PLOP3.LUT P2, PT, PT, PT, PT, 0x8, 0x80 ;  /* 0x000000000080781c */ /* 0x000fc40003f4e170 */
[----:B------:R-:W-:Y:S02]  /*0240*/  CS2R R82, SRZ ;  /* 0x0000000000527805 */ /* 0x000fe4000001ff00 */
[----:B------:R-:W-:Y:S02]  /*0250*/  CS2R R80, SRZ ;  /* 0x0000000000507805 */ /* 0x000fe4000001ff00 */
[----:B------:R-:W-:Y:S02]  /*0260*/  CS2R R78, SRZ ;  /* 0x00000000004e7805 */ /* 0x000fe4000001ff00 */
[----:B------:R-:W-:Y:S02]  /*0270*/  CS2R R76, SRZ ;  /* 0x00000000004c7805 */ /* 0x000fe4000001ff00 */
[----:B------:R-:W-:Y:S02]  /*0280*/  CS2R R74, SRZ ;  /* 0x00000000004a7805 */ /* 0x000fe4000001ff00 */
[----:B------:R-:W-:-:S02]  /*0290*/  MOV R0, RZ ;  /* 0x000000ff00007202 */ /* 0x000fc40000000f00 */
[----:B------:R-:W-:Y:S02]  /*02a0*/  CS2R R6, SRZ ;  /* 0x0000000000067805 */ /* 0x000fe4000001ff00 */
[----:B------:R-:W-:Y:S02]  /*02b0*/  CS2R R8, SRZ ;  /* 0x0000000000087805 */ /* 0x000fe4000001ff00 */
[----:B------:R-:W-:Y:S02]  /*02c0*/  CS2R R10, SRZ ;  /* 0x00000000000a7805 */ /* 0x000fe4000001ff00 */
[----:B------:R-:W-:Y:S02]  /*02d0*/  CS2R R12, SRZ ;  /* 0x00000000000c7805 */ /* 0x000fe4000001ff00 */
[----:B------:R-:W-:Y:S02]  /*02e0*/  CS2R R14, SRZ ;  /* 0x00000000000e7805 */ /* 0x000fe4000001ff00 */
[----:B------:R-:W-:-:S02]  /*02f0*/  CS2R R16, SRZ ;  /* 0x0000000000107805 */ /* 0x000fc4000001ff00 */
[----:B------:R-:W-:Y:S01]  /*0300*/  CS2R R18, SRZ ;  /* 0x0000000000127805 */ /* 0x000fe2000001ff00 */
[C---:B-1----:R-:W-:Y:S01]  /*0310*/  IMAD.WIDE.U32 R2, R102.reuse, 0x10, R2 ;  /* 0x0000001066027825 */ /* 0x042fe200078e0002 */
[----:B------:R-:W-:Y:S02]  /*0320*/  CS2R R20, SRZ ;  /* 0x0000000000147805 */ /* 0x000fe4000001ff00 */
[----:B------:R-:W-:Y:S02]  /*0330*/  CS2R R22, SRZ ;  /* 0x0000000000167805 */ /* 0x000fe4000001ff00 */
[----:B------:R-:W-:Y:S02]  /*0340*/  CS2R R24, SRZ ;  /* 0x0000000000187805 */ /* 0x000fe4000001ff00 */
[----:B------:R-:W-:Y:S01]  /*0350*/  CS2R R26, SRZ ;  /* 0x00000000001a7805 */ /* 0x000fe2000001ff00 */
[----:B0-----:R-:W4:Y:S01]  /*0360*/  LDG.E.128 R88, desc[UR16][R2.64] ;  /* 0x0000001002587981 */ /* 0x001f22000c1e1d00 */
[----:B------:R-:W0:Y:S03]  /*0370*/  LDCU UR8, c[0x0][0x408] ;  /* 0x00008100ff0877ac */ /* 0x000e260008000800 */
[----:B------:R1:W4:Y:S01]  /*0380*/  LDG.E.128 R96, desc[UR16][R2.64+0x800] ;  /* 0x0008001002607981 */ /* 0x000322000c1e1d00 */
[----:B---3--:R-:W-:Y:S01]  /*0390*/  IMAD.WIDE.U32 R4, R102, 0x10, R4 ;  /* 0x0000001066047825 */ /* 0x008fe200078e0004 */
[----:B--2---:R-:W-:Y:S01]  /*03a0*/  UISETP.NE.U32.AND UP0, UPT, UR4, URZ, UPT ;  /* 0x000000ff0400728c */ /* 0x004fe2000bf05070 */
[----:B------:R-:W-:-:S02]  /*03b0*/  CS2R R28, SRZ ;  /* 0x00000000001c7805 */ /* 0x000fc4000001ff00 */
[----:B------:R-:W-:Y:S02]  /*03c0*/  CS2R R30, SRZ ;  /* 0x00000000001e7805 */ /* 0x000fe4000001ff00 */
[----:B------:R-:W-:Y:S01]  /*03d0*/  CS2R R68, SRZ ;  /* 0x0000000000447805 */ /* 0x000fe2000001ff00 */
[----:B------:R-:W5:Y:S01]  /*03e0*/  LDG.E.128 R36, desc[UR16][R4.64+0x800] ;  /* 0x0008001004247981 */ /* 0x000f62000c1e1d00 */
[----:B------:R-:W-:Y:S02]  /*03f0*/  CS2R R70, SRZ ;  /* 0x0000000000467805 */ /* 0x000fe4000001ff00 */
[----:B------:R-:W-:Y:S01]  /*0400*/  CS2R R72, SRZ ;  /* 0x0000000000487805 */ /* 0x000fe2000001ff00 */
[----:B------:R-:W2:Y:S01]  /*0410*/  LDCU UR20, c[0x0][0x388] ;  /* 0x00007100ff1477ac */ /* 0x000ea20008000800 */
[----:B------:R3:W5:Y:S01]  /*0420*/  LDG.E.128 R32, desc[UR16][R4.64] ;  /* 0x0000001004207981 */ /* 0x000762000c1e1d00 */
[----:B-1----:R-:W-:Y:S01]  /*0430*/  CS2R R2, SRZ ;  /* 0x0000000000027805 */ /* 0x002fe2000001ff00 */
[----:B------:R-:W-:Y:S01]  /*0440*/  UISETP.NE.AND.EX UP0, UPT, UR5, URZ, UPT, UP0 ;  /* 0x000000ff0500728c */ /* 0x000fe2000bf05300 */
[----:B------:R-:W1:Y:S01]  /*0450*/  LDCU.U8 UR9, c[0x0][0x410] ;  /* 0x00008200ff0977ac */ /* 0x000e620008000000 */
[----:B------:R-:W0:Y:S01]  /*0460*/  LDCU UR21, c[0x0][0x400] ;  /* 0x00008000ff1577ac */ /* 0x000e220008000800 */
[----:B---3--:R-:W-:Y:S01]  /*0470*/  CS2R R4, SRZ ;  /* 0x0000000000047805 */ /* 0x008fe2000001ff00 */
[----:B------:R-:W3:Y:S01]  /*0480*/  LDCU.64 UR22, c[0x0][0x478] ;  /* 0x00008f00ff1677ac */ /* 0x000ee20008000a00 */
[----:B------:R-:W0:Y:S01]  /*0490*/  LDCU.128 UR12, c[0x0][0x3c0] ;  /* 0x00007800ff0c77ac */ /* 0x000e220008000c00 */
[----:B------:R-:W0:Y:S01]  /*04a0*/  LDCU.64 UR18, c[0x0][0x438] ;  /* 0x00008700ff1277ac */ /* 0x000e220008000a00 */
[----:B------:R-:W0:Y:S01]  /*04b0*/  LDCU.64 UR24, c[0x0][0x380] ;  /* 0x00007000ff1877ac */ /* 0x000e220008000a00 */
[----:B------:R-:W-:Y:S01]  /*04c0*/  UMOV UR6, UR7 ;  /* 0x0000000700067c82 */ /* 0x000fe20008000000 */
[----:B----4-:R-:W-:-:S02]  /*04d0*/  HADD2.F32 R84, -RZ, R88.H0_H0 ;  /* 0x20000058ff547230 */ /* 0x010fc40000004100 */
[----:B------:R-:W-:Y:S02]  /*04e0*/  HADD2.F32 R85, -RZ, R88.H1_H1 ;  /* 0x30000058ff557230 */ /* 0x000fe40000004100 */
[--C-:B------:R-:W-:Y:S02]  /*04f0*/  HADD2.F32 R86, -RZ, R89.reuse.H0_H0 ;  /* 0x20000059ff567230 */ /* 0x100fe40000004100 */
[----:B------:R-:W-:Y:S02]  /*0500*/  HADD2.F32 R87, -RZ, R89.H1_H1 ;  /* 0x30000059ff577230 */ /* 0x000fe40000004100 */
[--C-:B------:R-:W-:Y:S02]  /*0510*/  HADD2.F32 R92, -RZ, R96.reuse.H0_H0 ;  /* 0x20000060ff5c7230 */ /* 0x100fe40000004100 */
[----:B------:R-:W-:Y:S02]  /*0520*/  HADD2.F32 R93, -RZ, R96.H1_H1 ;  /* 0x30000060ff5d7230 */ /* 0x000fe40000004100 */
[----:B------:R-:W-:-:S02]  /*0530*/  HADD2.F32 R94, -RZ, R97.H0_H0 ;  /* 0x20000061ff5e7230 */ /* 0x000fc40000004100 */
[----:B------:R-:W-:Y:S02]  /*0540*/  HADD2.F32 R95, -RZ, R97.H1_H1 ;  /* 0x30000061ff5f7230 */ /* 0x000fe40000004100 */
[--C-:B------:R-:W-:Y:S02]  /*0550*/  HADD2.F32 R88, -RZ, R90.reuse.H0_H0 ;  /* 0x2000005aff587230 */ /* 0x100fe40000004100 */
[----:B------:R-:W-:Y:S02]  /*0560*/  HADD2.F32 R89, -RZ, R90.H1_H1 ;  /* 0x3000005aff597230 */ /* 0x000fe40000004100 */
[--C-:B------:R-:W-:Y:S02]  /*0570*/  HADD2.F32 R96, -RZ, R98.reuse.H0_H0 ;  /* 0x20000062ff607230 */ /* 0x100fe40000004100 */
[----:B------:R-:W-:Y:S02]  /*0580*/  HADD2.F32 R97, -RZ, R98.H1_H1 ;  /* 0x30000062ff617230 */ /* 0x000fe40000004100 */
[----:B------:R-:W-:-:S02]  /*0590*/  HADD2.F32 R90, -RZ, R91.H0_H0 ;  /* 0x2000005bff5a7230 */ /* 0x000fc40000004100 */
[----:B------:R-:W-:Y:S02]  /*05a0*/  HADD2.F32 R98, -RZ, R99.H0_H0 ;  /* 0x20000063ff627230 */ /* 0x000fe40000004100 */
[----:B------:R-:W-:Y:S02]  /*05b0*/  HADD2.F32 R91, -RZ, R91.H1_H1 ;  /* 0x3000005bff5b7230 */ /* 0x000fe40000004100 */
[----:B0123--:R-:W-:-:S07]  /*05c0*/  HADD2.F32 R99, -RZ, R99.H1_H1 ;  /* 0x30000063ff637230 */ /* 0x00ffce0000004100 */
.L_x_1235:
[----:B0-----:R-:W0:Y:S01]  /*05d0*/  LDC.64 R60, c[0x0][0x3a8] ;  /* 0x0000ea00ff3c7b82 */ /* 0x001e220000000a00 */
[----:B------:R-:W-:Y:S02]  /*05e0*/  UIMAD UR4, UR6, UR20, URZ ;  /* 0x00000014060472a4 */ /* 0x000fe4000f8e02ff */
[----:B------:R-:W-:Y:S02]  /*05f0*/  UIMAD.WIDE UR10, UR6, 0x4, UR14 ;  /* 0x00000004060a78a5 */ /* 0x000fe4000f8e020e */
[----:B------:R-:W-:-:S03]  /*0600*/  USHF.R.S32.HI UR5, URZ, 0x1f, UR4 ;  /* 0x0000001fff057899 */ /* 0x000fc60008011404 */
[----:B-1----:R-:W1:Y:S01]  /*0610*/  LDC.64 R64, c[0x0][0x428] ;  /* 0x00010a00ff407b82 */ /* 0x002e620000000a00 */
[----:B------:R-:W-:Y:S01]  /*0620*/  ULEA.HI UR5, UR5, UR4, URZ, 0x3 ;  /* 0x0000000405057291 */ /* 0x000fe2000f8f18ff */
[----:B------:R-:W-:Y:S02]  /*0630*/  MOV R66, UR10 ;  /* 0x0000000a00427c02 */ /* 0x000fe40008000f00 */
[----:B------:R-:W-:-:S03]  /*0640*/  MOV R67, UR11 ;  /* 0x0000000b00437c02 */ /* 0x000fc60008000f00 */
[----:B------:R-:W-:Y:S01]  /*0650*/  MOV R103, UR5 ;  /* 0x0000000500677c02 */ /* 0x000fe20008000f00 */
[----:B------:R-:W-:Y:S01]  /*0660*/  UIMAD.WIDE UR4, UR6, 0x4, UR12 ;  /* 0x00000004060478a5 */ /* 0x000fe2000f8e020c */
[----:B------:R-:W-:Y:S01]  /*0670*/  PLOP3.LUT P4, PT, PT, PT, UP0, 0x80, 0x8 ;  /* 0x000000000008781c */ /* 0x000fe20003f8f008 */
[----:B------:R-:W2:Y:S01]  /*0680*/  LDC.64 R106, c[0x0][0x3b0] ;  /* 0x0000ec00ff6a7b82 */ /* 0x000ea20000000a00 */
[----:B------:R-:W-:Y:S02]  /*0690*/  LEA.HI.SX32 R103, R103, R102, 0x1d ;  /* 0x0000006667677211 */ /* 0x000fe400078feaff */
[----:B------:R-:W3:Y:S01]  /*06a0*/  LDG.E R102, desc[UR16][R66.64] ;  /* 0x0000001042667981 */ /* 0x000ee2000c1e1900 */
[----:B------:R-:W-:Y:S02]  /*06b0*/  MOV R104, UR4 ;  /* 0x0000000400687c02 */ /* 0x000fe40008000f00 */
[----:B0-----:R-:W-:Y:S01]  /*06c0*/  IMAD.WIDE.U32 R52, R103, 0x10, R60 ;  /* 0x0000001067347825 */ /* 0x001fe200078e003c */
[----:B------:R-:W-:-:S02]  /*06d0*/  MOV R105, UR5 ;  /* 0x0000000500697c02 */ /* 0x000fc40008000f00 */
[C---:B------:R-:W-:Y:S01]  /*06e0*/  IADD3 R101, PT, PT, R103.reuse, 0x80, RZ ;  /* 0x0000008067657810 */ /* 0x040fe20007ffe0ff */
[----:B------:R-:W0:Y:S02]  /*06f0*/  @UP0 LDCU.64 UR4, c[0x0][0x3e0] ;  /* 0x00007c00ff0407ac */ /* 0x000e240008000a00 */
[----:B------:R-:W4:Y:S01]  /*0700*/  LDG.E.128 R52, desc[UR16][R52.64] ;  /* 0x0000001034347981 */ /* 0x000f22000c1e1d00 */
[----:B-1----:R-:W-:-:S03]  /*0710*/  IMAD.WIDE.U32 R56, R103, 0x10, R64 ;  /* 0x0000001067387825 */ /* 0x002fc600078e0040 */
[----:B------:R1:W2:Y:S01]  /*0720*/  LDG.E R116, desc[UR16][R104.64] ;  /* 0x0000001068747981 */ /* 0x0002a2000c1e1900 */
[----:B------:R-:W-:-:S03]  /*0730*/  IMAD.WIDE.U32 R64, R101, 0x10, R64 ;  /* 0x0000001065407825 */ /* 0x000fc600078e0040 */
[----:B------:R-:W2:Y:S04]  /*0740*/  LDG.E.128 R56, desc[UR16][R56.64] ;  /* 0x0000001038387981 */ /* 0x000ea8000c1e1d00 */
[----:B------:R-:W2:Y:S01]  /*0750*/  LDG.E.128 R64, desc[UR16][R64.64] ;  /* 0x0000001040407981 */ /* 0x000ea2000c1e1d00 */
[----:B------:R-:W-:-:S06]  /*0760*/  IMAD.WIDE.U32 R60, R101, 0x10, R60 ;  /* 0x00000010653c7825 */ /* 0x000fcc00078e003c */
[----:B------:R-:W2:Y:S01]  /*0770*/  LDG.E.128 R60, desc[UR16][R60.64] ;  /* 0x000000103c3c7981 */ /* 0x000ea2000c1e1d00 */
[----:B0-----:R-:W-:Y:S01]  /*0780*/  @UP0 UIMAD.WIDE UR4, UR6, 0x2, UR4 ;  /* 0x00000002060408a5 */ /* 0x001fe2000f8e0204 */
[----:B------:R-:W-:Y:S02]  /*0790*/  ISETP.NE.U32.AND P0, PT, RZ, UR18, PT ;  /* 0x00000012ff007c0c */ /* 0x000fe4000bf05070 */
[----:B------:R-:W-:Y:S02]  /*07a0*/  ISETP.NE.AND P3, PT, RZ, UR9, PT ;  /* 0x00000009ff007c0c */ /* 0x000fe4000bf65270 */
[----:B------:R-:W-:Y:S02]  /*07b0*/  ISETP.NE.AND.EX P0, PT, RZ, UR19, PT, P0 ;  /* 0x00000013ff007c0c */ /* 0x000fe4000bf05300 */
[----:B------:R-:W-:Y:S02]  /*07c0*/  MOV R110, UR4 ;  /* 0x00000004006e7c02 */ /* 0x000fe40008000f00 */
[----:B------:R-:W-:-:S05]  /*07d0*/  MOV R111, UR5 ;  /* 0x00000005006f7c02 */ /* 0x000fca0008000f00 */
[----:B------:R0:W2:Y:S04]  /*07e0*/  @P4 LDG.E.U16 R120, desc[UR16][R110.64] ;  /* 0x000000106e784981 */ /* 0x0000a8000c1e1500 */
[----:B-1----:R-:W1:Y:S08]  /*07f0*/  @P0 LDC.64 R104, c[0x0][0x438] ;  /* 0x00010e00ff680b82 */ /* 0x002e700000000a00 */
[----:B------:R-:W0:Y:S01]  /*0800*/  @P0 LDC.64 R108, c[0x0][0x438] ;  /* 0x00010e00ff6c0b82 */ /* 0x000e220000000a00 */
[----:B-1----:R-:W-:-:S05]  /*0810*/  @P0 IMAD.WIDE.U32 R104, R101, 0x10, R104 ;  /* 0x0000001065680825 */ /* 0x002fca00078e0068 */
[----:B-----5:R1:W5:Y:S01]  /*0820*/  @P0 LDG.E.128 R44, desc[UR16][R104.64] ;  /* 0x00000010682c0981 */ /* 0x020362000c1e1d00 */
[----:B0-----:R-:W-:-:S05]  /*0830*/  @P0 IMAD.WIDE.U32 R108, R103, 0x10, R108 ;  /* 0x00000010676c0825 */ /* 0x001fca00078e006c */
[----:B------:R0:W5:Y:S01]  /*0840*/  @P0 LDG.E.128 R40, desc[UR16][R108.64] ;  /* 0x000000106c280981 */ /* 0x000162000c1e1d00 */
[----:B------:R-:W-:Y:S02]  /*0850*/  PLOP3.LUT P0, PT, PT, PT, PT, 0x80, 0x8 ;  /* 0x000000000008781c */ /* 0x000fe40003f0f070 */
[----:B---3--:R-:W-:Y:S01]  /*0860*/  R2UR UR10, R102 ;  /* 0x00000000660a72ca */ /* 0x008fe200000e0000 */
[--C-:B----4-:R-:W-:Y:S02]  /*0870*/  HADD2.F32 R102, -RZ, R53.reuse.H0_H0 ;  /* 0x20000035ff667230 */ /* 0x110fe40000004100 */
[----:B------:R-:W-:Y:S02]  /*0880*/  HADD2.F32 R112, -RZ, R53.H1_H1 ;  /* 0x30000035ff707230 */ /* 0x000fe40000004100 */
[--C-:B------:R-:W-:Y:S01]  /*0890*/  HADD2.F32 R53, -RZ, R52.reuse.H0_H0 ;  /* 0x20000034ff357230 */ /* 0x100fe20000004100 */
[----:B--2---:R-:W-:Y:S01]  /*08a0*/  FSEL R116, R116, RZ, !P3 ;  /* 0x000000ff74747208 */ /* 0x004fe20005800000 */
[----:B------:R-:W-:-:S02]  /*08b0*/  HADD2.F32 R52, -RZ, R52.H1_H1 ;  /* 0x30000034ff347230 */ /* 0x000fc40000004100 */
[--C-:B------:R-:W-:Y:S02]  /*08c0*/  HADD2.F32 R128, -RZ, R56.reuse.H0_H0 ;  /* 0x20000038ff807230 */ /* 0x100fe40000004100 */
[C---:B------:R-:W-:Y:S01]  /*08d0*/  FADD.FTZ R53, -R116.reuse, R53 ;  /* 0x0000003574357221 */ /* 0x040fe20000010100 */
[----:B------:R-:W-:Y:S02]  /*08e0*/  HADD2.F32 R127, -RZ, R56.H1_H1 ;  /* 0x30000038ff7f7230 */ /* 0x000fe40000004100 */
[----:B------:R-:W-:Y:S01]  /*08f0*/  FADD.FTZ R52, -R116, R52 ;  /* 0x0000003474347221 */ /* 0x000fe20000010100 */
[--C-:B------:R-:W-:Y:S02]  /*0900*/  HADD2.F32 R149, -RZ, R67.reuse.H0_H0 ;  /* 0x20000043ff957230 */ /* 0x100fe40000004100 */
[----:B------:R-:W-:Y:S01]  /*0910*/  FMUL.FTZ R142, R84, R128 ;  /* 0x00000080548e7220 */ /* 0x000fe20000410000 */
[----:B------:R-:W-:Y:S02]  /*0920*/  HADD2.F32 R150, -RZ, R67.H1_H1 ;  /* 0x30000043ff967230 */ /* 0x000fe40000004100 */
[----:B------:R-:W-:Y:S01]  /*0930*/  FMUL.FTZ R67, R53, UR10 ;  /* 0x0000000a35437c20 */ /* 0x000fe20008410000 */
[----:B------:R-:W-:-:S02]  /*0940*/  HADD2.F32 R122, -RZ, R57.H0_H0 ;  /* 0x20000039ff7a7230 */ /* 0x000fc40000004100 */
[----:B------:R-:W-:Y:S01]  /*0950*/  FMUL.FTZ R141, R52, UR10 ;  /* 0x0000000a348d7c20 */ /* 0x000fe20008410000 */
[C---:B------:R-:W-:Y:S01]  /*0960*/  FADD.FTZ R102, -R116.reuse, R102 ;  /* 0x0000006674667221 */ /* 0x040fe20000010100 */
[----:B------:R-:W-:Y:S01]  /*0970*/  FMUL.FTZ R140, R85, R127 ;  /* 0x0000007f558c7220 */ /* 0x000fe20000410000 */
[----:B------:R-:W-:Y:S01]  /*0980*/  FADD.FTZ R53, RZ, R142 ;  /* 0x0000008eff357221 */ /* 0x000fe20000010000 */
[----:B------:R-:W-:Y:S01]  /*0990*/  FFMA.FTZ R52, R67, R142, RZ ;  /* 0x0000008e43347223 */ /* 0x000fe200000100ff */
[--C-:B------:R-:W-:Y:S02]  /*09a0*/  HADD2.F32 R113, -RZ, R54.reuse.H0_H0 ;  /* 0x20000036ff717230 */ /* 0x100fe40000004100 */
[----:B------:R-:W-:Y:S01]  /*09b0*/  FADD.FTZ R112, -R116, R112 ;  /* 0x0000007074707221 */ /* 0x000fe20000010100 */
[----:B------:R-:W-:Y:S02]  /*09c0*/  HADD2.F32 R121, -RZ, R57.H1_H1 ;  /* 0x30000039ff797230 */ /* 0x000fe40000004100 */
[----:B------:R-:W-:Y:S01]  /*09d0*/  FMUL.FTZ R138, R86, R122 ;  /* 0x0000007a568a7220 */ /* 0x000fe20000410000 */
[----:B------:R-:W-:Y:S01]  /*09e0*/  FMUL.FTZ R139, R102, UR10 ;  /* 0x0000000a668b7c20 */ /* 0x000fe20008410000 */
[----:B------:R-:W-:Y:S01]  /*09f0*/  FADD.FTZ R53, R53, R140 ;  /* 0x0000008c35357221 */ /* 0x000fe20000010000 */
[----:B------:R-:W-:Y:S01]  /*0a00*/  FFMA.FTZ R52, R141, R140, R52 ;  /* 0x0000008c8d347223 */ /* 0x000fe20000010034 */
[----:B------:R-:W-:-:S02]  /*0a10*/  HADD2.F32 R133, -RZ, R54.H1_H1 ;  /* 0x30000036ff857230 */ /* 0x000fc40000004100 */
[----:B------:R-:W-:Y:S01]  /*0a20*/  FADD.FTZ R113, -R116, R113 ;  /* 0x0000007174717221 */ /* 0x000fe20000010100 */
[--C-:B------:R-:W-:Y:S02]  /*0a30*/  HADD2.F32 R124, -RZ, R58.reuse.H0_H0 ;  /* 0x2000003aff7c7230 */ /* 0x100fe40000004100 */
[----:B------:R-:W-:Y:S01]  /*0a40*/  FMUL.FTZ R136, R87, R121 ;  /* 0x0000007957887220 */ /* 0x000fe20000410000 */
[----:B------:R-:W-:Y:S01]  /*0a50*/  FMUL.FTZ R137, R112, UR10 ;  /* 0x0000000a70897c20 */ /* 0x000fe20008410000 */
[----:B------:R-:W-:Y:S01]  /*0a60*/  FADD.FTZ R53, R53, R138 ;  /* 0x0000008a35357221 */ /* 0x000fe20000010000 */
[----:B------:R-:W-:Y:S01]  /*0a70*/  FFMA.FTZ R52, R139, R138, R52 ;  /* 0x0000008a8b347223 */ /* 0x000fe20000010034 */
[----:B------:R-:W-:Y:S02]  /*0a80*/  HADD2.F32 R131, -RZ, R55.H0_H0 ;  /* 0x20000037ff837230 */ /* 0x000fe40000004100 */
[----:B------:R-:W-:Y:S01]  /*0a90*/  FADD.FTZ R133, -R116, R133 ;  /* 0x0000008574857221 */ /* 0x000fe20000010100 */
[----:B------:R-:W-:-:S02]  /*0aa0*/  HADD2.F32 R123, -RZ, R58.H1_H1 ;  /* 0x3000003aff7b7230 */ /* 0x000fc40000004100 */
[----:B------:R-:W-:Y:S01]  /*0ab0*/  FMUL.FTZ R134, R88, R124 ;  /* 0x0000007c58867220 */ /* 0x000fe20000410000 */
[----:B------:R-:W-:Y:S01]  /*0ac0*/  FMUL.FTZ R135, R113, UR10 ;  /* 0x0000000a71877c20 */ /* 0x000fe20008410000 */
[----:B------:R-:W-:Y:S01]  /*0ad0*/  FADD.FTZ R53, R53, R136 ;  /* 0x0000008835357221 */ /* 0x000fe20000010000 */
[----:B------:R-:W-:Y:S01]  /*0ae0*/  FFMA.FTZ R52, R137, R136, R52 ;  /* 0x0000008889347223 */ /* 0x000fe20000010034 */
[----:B------:R-:W-:Y:S02]  /*0af0*/  HADD2.F32 R129, -RZ, R55.H1_H1 ;  /* 0x30000037ff817230 */ /* 0x000fe40000004100 */
[----:B------:R-:W-:Y:S01]  /*0b00*/  FADD.FTZ R131, -R116, R131 ;  /* 0x0000008374837221 */ /* 0x000fe20000010100 */
[--C-:B------:R-:W-:Y:S02]  /*0b10*/  HADD2.F32 R126, -RZ, R59.reuse.H0_H0 ;  /* 0x2000003bff7e7230 */ /* 0x100fe40000004100 */
        /* <DEDUP_REMOVED lines=11> */
[----:B------:R-:W-:Y:S02]  /*0bd0*/  HADD2.F32 R55, -RZ, R60.H1_H1 ;  /* 0x3000003cff377230 */ /* 0x000fe40000004100 */
[--C-:B------:R-:W-:Y:S02]  /*0be0*/  HADD2.F32 R110, -RZ, R61.reuse.H0_H0 ;  /* 0x2000003dff6e7230 */ /* 0x100fe40000004100 */
[----:B------:R-:W-:-:S02]  /*0bf0*/  HADD2.F32 R111, -RZ, R61.H1_H1 ;  /* 0x3000003dff6f7230 */ /* 0x000fc40000004100 */
[--C-:B------:R-:W-:Y:S02]  /*0c00*/  HADD2.F32 R114, -RZ, R62.reuse.H0_H0 ;  /* 0x2000003eff727230 */ /* 0x100fe40000004100 */
[----:B------:R-:W-:Y:S02]  /*0c10*/  HADD2.F32 R115, -RZ, R62.H1_H1 ;  /* 0x3000003eff737230 */ /* 0x000fe40000004100 */
[--C-:B------:R-:W-:Y:S02]  /*0c20*/  HADD2.F32 R118, -RZ, R63.reuse.H0_H0 ;  /* 0x2000003fff767230 */ /* 0x100fe40000004100 */
[----:B------:R-:W-:Y:S02]  /*0c30*/  HADD2.F32 R119, -RZ, R63.H1_H1 ;  /* 0x3000003fff777230 */ /* 0x000fe40000004100 */
[----:B------:R-:W-:Y:S01]  /*0c40*/  FMUL.FTZ R129, R129, UR10 ;  /* 0x0000000a81817c20 */ /* 0x000fe20008410000 */
[----:B------:R-:W-:-:S04]  /*0c50*/  IMAD.WIDE.U32 R62, R103, 0x8, R106 ;  /* 0x00000008673e7825 */ /* 0x000fc800078e006a */
[----:B------:R-:W-:Y:S01]  /*0c60*/  FADD.FTZ R53, R53, R130 ;  /* 0x0000008235357221 */ /* 0x000fe20000010000 */
[----:B------:R-:W-:Y:S01]  /*0c70*/  FFMA.FTZ R52, R131, R130, R52 ;  /* 0x0000008283347223 */ /* 0x000fe20000010034 */
[----:B------:R-:W-:-:S04]  /*0c80*/  IMAD.WIDE.U32 R60, R101, 0x8, R106 ;  /* 0x00000008653c7825 */ /* 0x000fc800078e006a */
[C---:B------:R-:W-:Y:S01]  /*0c90*/  FADD.FTZ R106, -R116.reuse, R54 ;  /* 0x00000036746a7221 */ /* 0x040fe20000010100 */
[----:B------:R-:W-:Y:S02]  /*0ca0*/  HADD2.F32 R143, -RZ, R64.H0_H0 ;  /* 0x20000040ff8f7230 */ /* 0x000fe40000004100 */
[--C-:B------:R-:W-:Y:S02]  /*0cb0*/  HADD2.F32 R146, -RZ, R66.reuse.H0_H0 ;  /* 0x20000042ff927230 */ /* 0x100fe40000004100 */
[----:B------:R-:W-:Y:S02]  /*0cc0*/  HADD2.F32 R148, -RZ, R66.H1_H1 ;  /* 0x30000042ff947230 */ /* 0x000fe40000004100 */
[----:B------:R-:W-:Y:S01]  /*0cd0*/  FMUL.FTZ R66, R91, R125 ;  /* 0x0000007d5b427220 */ /* 0x000fe20000410000 */
[----:B------:R-:W-:Y:S01]  /*0ce0*/  FADD.FTZ R107, -R116, R55 ;  /* 0x00000037746b7221 */ /* 0x000fe20000010100 */
[----:B------:R-:W-:Y:S02]  /*0cf0*/  HADD2.F32 R145, -RZ, R64.H1_H1 ;  /* 0x30000040ff917230 */ /* 0x000fe40000004100 */
[----:B-1----:R-:W-:Y:S01]  /*0d00*/  FMUL.FTZ R104, R92, R143 ;  /* 0x0000008f5c687220 */ /* 0x002fe20000410000 */
[----:B------:R-:W-:Y:S01]  /*0d10*/  FMUL.FTZ R106, R106, UR10 ;  /* 0x0000000a6a6a7c20 */ /* 0x000fe20008410000 */
[----:B------:R-:W-:Y:S01]  /*0d20*/  FADD.FTZ R53, R53, R66 ;  /* 0x0000004235357221 */ /* 0x000fe20000010000 */
[----:B------:R-:W-:Y:S01]  /*0d30*/  FFMA.FTZ R55, R129, R66, R52 ;  /* 0x0000004281377223 */ /* 0x000fe20000010034 */
[----:B------:R-:W-:-:S02]  /*0d40*/  HADD2.F32 R144, -RZ, R65.H0_H0 ;  /* 0x20000041ff907230 */ /* 0x000fc40000004100 */
[----:B------:R-:W-:Y:S01]  /*0d50*/  FADD.FTZ R110, -R116, R110 ;  /* 0x0000006e746e7221 */ /* 0x000fe20000010100 */
[----:B------:R-:W-:Y:S01]  /*0d60*/  FMUL.FTZ R105, R93, R145 ;  /* 0x000000915d697220 */ /* 0x000fe20000410000 */
[----:B------:R-:W-:Y:S01]  /*0d70*/  FMUL.FTZ R107, R107, UR10 ;  /* 0x0000000a6b6b7c20 */ /* 0x000fe20008410000 */
[----:B------:R-:W-:Y:S01]  /*0d80*/  FADD.FTZ R52, R53, R104 ;  /* 0x0000006835347221 */ /* 0x000fe20000010000 */
[----:B------:R-:W-:Y:S01]  /*0d90*/  FFMA.FTZ R54, R106, R104, R55 ;  /* 0x000000686a367223 */ /* 0x000fe20000010037 */
[----:B------:R-:W-:Y:S02]  /*0da0*/  HADD2.F32 R147, -RZ, R65.H1_H1 ;  /* 0x30000041ff937230 */ /* 0x000fe40000004100 */
[----:B------:R-:W-:Y:S01]  /*0db0*/  FADD.FTZ R111, -R116, R111 ;  /* 0x0000006f746f7221 */ /* 0x000fe20000010100 */
[----:B0-----:R-:W-:Y:S01]  /*0dc0*/  FMUL.FTZ R108, R94, R144 ;  /* 0x000000905e6c7220 */ /* 0x001fe20000410000 */
[----:B------:R-:W-:Y:S01]  /*0dd0*/  FMUL.FTZ R110, R110, UR10 ;  /* 0x0000000a6e6e7c20 */ /* 0x000fe20008410000 */
[----:B------:R-:W-:Y:S01]  /*0de0*/  FADD.FTZ R53, R52, R105 ;  /* 0x0000006934357221 */ /* 0x000fe20000010000 */
[----:B------:R-:W-:Y:S01]  /*0df0*/  FFMA.FTZ R55, R107, R105, R54 ;  /* 0x000000696b377223 */ /* 0x000fe20000010036 */
[----:B------:R-:W-:Y:S01]  /*0e00*/  FADD.FTZ R114, -R116, R114 ;  /* 0x0000007274727221 */ /* 0x000fe20000010100 */
[----:B------:R-:W-:Y:S01]  /*0e10*/  FMUL.FTZ R109, R95, R147 ;  /* 0x000000935f6d7220 */ /* 0x000fe20000410000 */
        /* <DEDUP_REMOVED lines=18> */
[----:B------:R-:W-:Y:S01]  /*0f40*/  FMUL.FTZ R117, R99, R150 ;  /* 0x0000009663757220 */ /* 0x000fe20000410000 */
[----:B------:R-:W-:Y:S01]  /*0f50*/  FMUL.FTZ R119, R119, UR10 ;  /* 0x0000000a77777c20 */ /* 0x000fe20008410000 */
[----:B------:R-:W-:Y:S01]  /*0f60*/  FADD.FTZ R52, R53, R116 ;  /* 0x0000007435347221 */ /* 0x000fe20000010000 */
[----:B------:R-:W-:Y:S01]  /*0f70*/  FFMA.FTZ R54, R118, R116, R55 ;  /* 0x0000007476367223 */ /* 0x000fe20000010037 */
[----:B------:R-:W0:Y:S02]  /*0f80*/  S2R R102, SR_TID.X ;  /* 0x0000000000667919 */ /* 0x000e240000002100 */
[----:B------:R-:W-:Y:S01]  /*0f90*/  FADD.FTZ R52, R52, R117 ;  /* 0x0000007534347221 */ /* 0x000fe20000010000 */
[----:B------:R-:W-:Y:S01]  /*0fa0*/  FFMA.FTZ R54, R119, R117, R54 ;  /* 0x0000007577367223 */ /* 0x000fe20000010036 */
[----:B------:R-:W5:Y:S04]  /*0fb0*/  LDG.E.64 R62, desc[UR16][R62.64] ;  /* 0x000000103e3e7981 */ /* 0x000f68000c1e1b00 */
[----:B------:R-:W1:Y:S04]  /*0fc0*/  SHFL.DOWN PT, R53, R52, 0x10, 0x1f ;  /* 0x0a001f0034357f89 */ /* 0x000e6800000e0000 */
[----:B------:R-:W2:Y:S04]  /*0fd0*/  SHFL.DOWN PT, R55, R54, 0x10, 0x1f ;  /* 0x0a001f0036377f89 */ /* 0x000ea800000e0000 */
[----:B------:R-:W5:Y:S01]  /*0fe0*/  LDG.E.64 R60, desc[UR16][R60.64] ;  /* 0x000000103c3c7981 */ /* 0x000f62000c1e1b00 */
        /* <DEDUP_REMOVED lines=8> */
[----:B------:R-:W3:Y:S01]  /*1070*/  S2R R64, SR_CgaCtaId ;  /* 0x0000000000407919 */ /* 0x000ee20000008800 */
[----:B-1----:R-:W-:Y:S01]  /*1080*/  FADD.FTZ R57, R56, R57 ;  /* 0x0000003938397221 */ /* 0x002fe20000010000 */
[----:B--2---:R-:W-:-:S04]  /*1090*/  FADD.FTZ R59, R58, R59 ;  /* 0x0000003b3a3b7221 */ /* 0x004fc80000010000 */
[----:B------:R-:W1:Y:S04]  /*10a0*/  SHFL.DOWN PT, R52, R57, 0x2, 0x1f ;  /* 0x08401f0039347f89 */ /* 0x000e6800000e0000 */
[----:B------:R-:W2:Y:S01]  /*10b0*/  SHFL.DOWN PT, R54, R59, 0x2, 0x1f ;  /* 0x08401f003b367f89 */ /* 0x000ea200000e0000 */
[----:B0-----:R-:W-:Y:S02]  /*10c0*/  LOP3.LUT P1, RZ, R102, 0x1f, RZ, 0xc0, !PT ;  /* 0x0000001f66ff7812 */ /* 0x001fe4000782c0ff */
[----:B------:R-:W-:Y:S01]  /*10d0*/  MOV R55, 0x400 ;  /* 0x0000040000377802 */ /* 0x000fe20000000f00 */
[----:B-1----:R-:W-:Y:S01]  /*10e0*/  FADD.FTZ R52, R57, R52 ;  /* 0x0000003439347221 */ /* 0x002fe20000010000 */
[----:B--2---:R-:W-:-:S04]  /*10f0*/  FADD.FTZ R54, R59, R54 ;  /* 0x000000363b367221 */ /* 0x004fc80000010000 */
[----:B------:R-:W0:Y:S04]  /*1100*/  SHFL.DOWN PT, R53, R52, 0x1, 0x1f ;  /* 0x08201f0034357f89 */ /* 0x000e2800000e0000 */
[----:B------:R-:W1:Y:S01]  /*1110*/  SHFL.DOWN PT, R65, R54, 0x1, 0x1f ;  /* 0x08201f0036417f89 */ /* 0x000e6200000e0000 */
[----:B------:R-:W-:Y:S02]  /*1120*/  @!P1 PLOP3.LUT P0, PT, P2, PT, PT, 0x80, 0x8 ;  /* 0x000000000008981c */ /* 0x000fe4000170f070 */
[----:B---3--:R-:W-:Y:S02]  /*1130*/  LEA R56, R64, R55, 0x18 ;  /* 0x0000003740387211 */ /* 0x008fe400078ec0ff */
[----:B------:R-:W-:Y:S02]  /*1140*/  @!P1 SHF.R.U32.HI R57, RZ, 0x2, R102 ;  /* 0x00000002ff399819 */ /* 0x000fe40000011666 */
[----:B------:R-:W-:-:S02]  /*1150*/  IADD3 R152, PT, PT, R56, 0x2020, RZ ;  /* 0x0000202038987810 */ /* 0x000fc40007ffe0ff */
[----:B------:R-:W-:Y:S02]  /*1160*/  @!P1 LOP3.LUT R57, R57, 0x18, RZ, 0xc0, !PT ;  /* 0x0000001839399812 */ /* 0x000fe400078ec0ff */
[----:B------:R-:W-:-:S03]  /*1170*/  @!P1 MOV R55, R152 ;  /* 0x0000009800379202 */ /* 0x000fc60000000f00 */
[----:B------:R-:W-:-:S04]  /*1180*/  @!P0 IADD3 R55, PT, PT, R56, 0x2000, RZ ;  /* 0x0000200038378810 */ /* 0x000fc80007ffe0ff */
[----:B------:R-:W-:Y:S01]  /*1190*/  @!P1 IADD3 R151, PT, PT, R57, R55, RZ ;  /* 0x0000003739979210 */ /* 0x000fe20007ffe0ff */
[----:B0-----:R-:W-:Y:S01]  /*11a0*/  FADD.FTZ R64, R52, R53 ;  /* 0x0000003534407221 */ /* 0x001fe20000010000 */
[----:B-1----:R-:W-:-:S05]  /*11b0*/  FADD.FTZ R65, R54, R65 ;  /* 0x0000004136417221 */ /* 0x002fca0000010000 */
[----:B------:R-:W-:Y:S01]  /*11c0*/  @!P1 STS.64 [R151], R64 ;  /* 0x0000004097009388 */ /* 0x000fe20000000a00 */
[C---:B------:R-:W-:Y:S01]  /*11d0*/  @!P2 IADD3 R152, PT, PT, R56.reuse, 0x2000, RZ ;  /* 0x000020003898a810 */ /* 0x040fe20007ffe0ff */
[----:B------:R-:W-:Y:S01]  /*11e0*/  BAR.SYNC.DEFER_BLOCKING 0x0 ;  /* 0x0000000000007b1d */ /* 0x000fe20000010000 */
[C---:B------:R-:W-:Y:S02]  /*11f0*/  IADD3 R57, PT, PT, R56.reuse, 0x2030, RZ ;  /* 0x0000203038397810 */ /* 0x040fe40007ffe0ff */
[----:B------:R-:W-:-:S03]  /*1200*/  @!P2 IADD3 R57, PT, PT, R56, 0x2010, RZ ;  /* 0x000020103839a810 */ /* 0x000fc60007ffe0ff */
[----:B------:R-:W0:Y:S04]  /*1210*/  LDS.128 R52, [R152] ;  /* 0x0000000098347984 */ /* 0x000e280000000c00 */
[----:B------:R-:W1:Y:S01]  /*1220*/  LDS.128 R56, [R57] ;  /* 0x0000000039387984 */ /* 0x000e620000000c00 */
[----:B------:R-:W-:Y:S01]  /*1230*/  @P4 HADD2.F32 R120, -RZ, R120.H0_H0 ;  /* 0x20000078ff784230 */ /* 0x000fe20000004100 */
[----:B------:R-:W-:-:S04]  /*1240*/  UISETP.NE.U32.AND UP1, UPT, UR18, URZ, UPT ;  /* 0x000000ff1200728c */ /* 0x000fc8000bf25070 */
[----:B------:R-:W-:Y:S01]  /*1250*/  UISETP.NE.AND.EX UP1, UPT, UR19, URZ, UPT, UP1 ;  /* 0x000000ff1300728c */ /* 0x000fe2000bf25310 */
[----:B------:R-:W-:Y:S01]  /*1260*/  @P4 R2UR UR4, R120 ;  /* 0x00000000780442ca */ /* 0x000fe200000e0000 */
[----:B0-----:R-:W-:-:S04]  /*1270*/  FADD.FTZ R64, RZ, R53 ;  /* 0x00000035ff407221 */ /* 0x001fc80000010000 */
[----:B------:R-:W-:Y:S01]  /*1280*/  FADD.FTZ R64, R55, R64 ;  /* 0x0000004037407221 */ /* 0x000fe20000010000 */
[----:B------:R-:W-:-:S03]  /*1290*/  FADD.FTZ R53, RZ, R52 ;  /* 0x00000034ff357221 */ /* 0x000fc60000010000 */
[----:B-1----:R-:W-:Y:S01]  /*12a0*/  FADD.FTZ R64, R64, R57 ;  /* 0x0000003940407221 */ /* 0x002fe20000010000 */
[----:B------:R-:W-:-:S03]  /*12b0*/  FADD.FTZ R53, R54, R53 ;  /* 0x0000003536357221 */ /* 0x000fc60000010000 */
[----:B------:R-:W-:Y:S01]  /*12c0*/  FADD.FTZ R59, R59, R64 ;  /* 0x000000403b3b7221 */ /* 0x000fe20000010000 */
[----:B------:R-:W-:-:S03]  /*12d0*/  FADD.FTZ R53, R53, R56 ;  /* 0x0000003835357221 */ /* 0x000fc60000010000 */
[----:B------:R-:W-:Y:S01]  /*12e0*/  FMUL.FTZ R59, R59, UR21 ;  /* 0x000000153b3b7c20 */ /* 0x000fe20008410000 */
[----:B------:R-:W-:-:S04]  /*12f0*/  FADD.FTZ R53, R58, R53 ;  /* 0x000000353a357221 */ /* 0x000fc80000010000 */
[----:B------:R-:W-:Y:S01]  /*1300*/  R2UR UR11, R59 ;  /* 0x000000003b0b72ca */ /* 0x000fe200000e0000 */
        /* <DEDUP_REMOVED lines=33> */
[----:B------:R-:W-:Y:S01]  /*1520*/  FSEL R124, R53, RZ, !P3 ;  /* 0x000000ff357c7208 */ /* 0x000fe20005800000 */
[----:B------:R-:W-:Y:S01]  /*1530*/  UMOV UR5, 0x3f800000 ;  /* 0x3f80000000057882 */ /* 0x000fe20000000000 */
[----:B------:R-:W-:Y:S01]  /*1540*/  @UP0 UMOV UR5, UR4 ;  /* 0x0000000400050c82 */ /* 0x000fe20008000000 */
[----:B------:R-:W-:Y:S05]  /*1550*/  BRA.U UP1, `(.L_x_1225) ;  /* 0x0000001901a87547 */ /* 0x000fea000b800000 */
[----:B------:R-:W0:Y:S01]  /*1560*/  LDC.64 R56, c[0x0][0x390] ;  /* 0x0000e400ff387b82 */ /* 0x000e220000000a00 */
[----:B------:R-:W-:-:S04]  /*1570*/  ISETP.NE.U32.AND P0, PT, RZ, UR22, PT ;  /* 0x00000016ff007c0c */ /* 0x000fc8000bf05070 */
[----:B------:R-:W-:Y:S01]  /*1580*/  ISETP.NE.AND.EX P0, PT, RZ, UR23, PT, P0 ;  /* 0x00000017ff007c0c */ /* 0x000fe2000bf05300 */
[----:B0-----:R-:W-:-:S06]  /*1590*/  IMAD.WIDE.U32 R52, R103, 0x10, R56 ;  /* 0x0000001067347825 */ /* 0x001fcc00078e0038 */
[----:B------:R-:W5:Y:S06]  /*15a0*/  LDG.E.128 R52, desc[UR16][R52.64] ;  /* 0x0000001034347981 */ /* 0x000f6c000c1e1d00 */
[----:B------:R-:W-:Y:S05]  /*15b0*/  @P0 BRA `(.L_x_1226) ;  /* 0x0000000400900947 */ /* 0x000fea0003800000 */
[--C-:B------:R-:W-:Y:S01]  /*15c0*/  FFMA.FTZ R67, R67, UR11, R124.reuse ;  /* 0x0000000b43437c23 */ /* 0x100fe2000801007c */
[C---:B-----5:R-:W-:Y:S01]  /*15d0*/  LOP3.LUT P1, RZ, R62.reuse, 0xff, RZ, 0xc0, !PT ;  /* 0x000000ff3eff7812 */ /* 0x060fe2000782c0ff */
[--C-:B------:R-:W-:Y:S01]  /*15e0*/  FFMA.FTZ R141, R141, UR11, R124.reuse ;  /* 0x0000000b8d8d7c23 */ /* 0x100fe2000801007c */
[----:B------:R-:W-:Y:S01]  /*15f0*/  LOP3.LUT P3, RZ, R62, 0xff00, RZ, 0xc0, !PT ;  /* 0x0000ff003eff7812 */ /* 0x000fe2000786c0ff */
[----:B------:R-:W-:Y:S01]  /*1600*/  FADD.FTZ R67, R142, -R67 ;  /* 0x800000438e437221 */ /* 0x000fe20000010000 */
[----:B------:R-:W-:Y:S01]  /*1610*/  FFMA.FTZ R139, R139, UR11, R124 ;  /* 0x0000000b8b8b7c23 */ /* 0x000fe2000801007c */
[----:B------:R-:W-:Y:S01]  /*1620*/  FADD.FTZ R141, R140, -R141 ;  /* 0x8000008d8c8d7221 */ /* 0x000fe20000010000 */
[----:B------:R-:W-:Y:S01]  /*1630*/  LOP3.LUT P4, RZ, R62, 0xff0000, RZ, 0xc0, !PT ;  /* 0x00ff00003eff7812 */ /* 0x000fe2000788c0ff */
[----:B------:R-:W-:Y:S01]  /*1640*/  FMUL.FTZ R67, R67, UR10 ;  /* 0x0000000a43437c20 */ /* 0x000fe20008410000 */
[----:B------:R-:W-:Y:S01]  /*1650*/  UMOV UR4, UR8 ;  /* 0x0000000800047c82 */ /* 0x000fe20008000000 */
[----:B------:R-:W-:Y:S01]  /*1660*/  FADD.FTZ R139, R138, -R139 ;  /* 0x8000008b8a8b7221 */ /* 0x000fe20000010000 */
[----:B------:R-:W-:Y:S01]  /*1670*/  FMUL.FTZ R141, R141, UR10 ;  /* 0x0000000a8d8d7c20 */ /* 0x000fe20008410000 */
[----:B------:R-:W-:Y:S01]  /*1680*/  FMUL.FTZ R67, R67, UR5 ;  /* 0x0000000543437c20 */ /* 0x000fe20008410000 */
[----:B------:R-:W-:Y:S01]  /*1690*/  CS2R R120, SRZ ;  /* 0x0000000000787805 */ /* 0x000fe2000001ff00 */
[----:B------:R-:W-:-:S02]  /*16a0*/  @P1 HADD2.F32 R58, -RZ, R52.H0_H0 ;  /* 0x20000034ff3a1230 */ /* 0x000fc40000004100 */
[----:B------:R-:W-:Y:S01]  /*16b0*/  FMUL.FTZ R139, R139, UR10 ;  /* 0x0000000a8b8b7c20 */ /* 0x000fe20008410000 */
[----:B------:R-:W-:Y:S01]  /*16c0*/  FMUL.FTZ R127, R67, UR4 ;  /* 0x00000004437f7c20 */ /* 0x000fe20008410000 */
[----:B------:R-:W-:Y:S02]  /*16d0*/  @P3 HADD2.F32 R65, -RZ, R52.H1_H1 ;  /* 0x30000034ff413230 */ /* 0x000fe40000004100 */
[----:B------:R-:W-:Y:S01]  /*16e0*/  FMUL.FTZ R141, R141, UR5 ;  /* 0x000000058d8d7c20 */ /* 0x000fe20008410000 */
[--C-:B------:R-:W-:Y:S02]  /*16f0*/  @P1 HADD2.F32 R52, -RZ, R32.reuse.H0_H0 ;  /* 0x20000020ff341230 */ /* 0x100fe40000004100 */
[----:B------:R-:W-:Y:S01]  /*1700*/  @P1 FMUL.FTZ R120, R127, R58 ;  /* 0x0000003a7f781220 */ /* 0x000fe20000410000 */
[----:B------:R-:W-:Y:S01]  /*1710*/  CS2R R58, SRZ ;  /* 0x00000000003a7805 */ /* 0x000fe2000001ff00 */
[----:B------:R-:W-:Y:S02]  /*1720*/  @P3 HADD2.F32 R67, -RZ, R32.H1_H1 ;  /* 0x30000020ff433230 */ /* 0x000fe40000004100 */
[----:B------:R-:W-:Y:S01]  /*1730*/  FMUL.FTZ R139, R139, UR5 ;  /* 0x000000058b8b7c20 */ /* 0x000fe20008410000 */
[----:B------:R-:W-:Y:S01]  /*1740*/  FMUL.FTZ R126, R141, UR4 ;  /* 0x000000048d7e7c20 */ /* 0x000fe20008410000 */
[----:B------:R-:W-:Y:S01]  /*1750*/  @P1 FMUL.FTZ R59, R127, R52 ;  /* 0x000000347f3b1220 */ /* 0x000fe20000410000 */
[----:B------:R-:W-:Y:S01]  /*1760*/  HFMA2 R122, -RZ, RZ, 0, 0 ;  /* 0x00000000ff7a7431 */ /* 0x000fe200000001ff */
[----:B------:R-:W-:Y:S01]  /*1770*/  ISETP.GE.U32.AND P1, PT, R62, RZ, PT ;  /* 0x000000ff3e00720c */ /* 0x000fe20003f26070 */
[----:B------:R-:W-:-:S02]  /*1780*/  @P4 HADD2.F32 R123, -RZ, R53.H0_H0 ;  /* 0x20000035ff7b4230 */ /* 0x000fc40000004100 */
[----:B------:R-:W-:Y:S01]  /*1790*/  FMUL.FTZ R128, R139, UR4 ;  /* 0x000000048b807c20 */ /* 0x000fe20008410000 */
[----:B------:R-:W-:Y:S02]  /*17a0*/  @P4 HADD2.F32 R125, -RZ, R33.H0_H0 ;  /* 0x20000021ff7d4230 */ /* 0x000fe40000004100 */
[--C-:B------:R-:W-:Y:S01]  /*17b0*/  FFMA.FTZ R137, R137, UR11, R124.reuse ;  /* 0x0000000b89897c23 */ /* 0x100fe2000801007c */
[C---:B------:R-:W-:Y:S01]  /*17c0*/  @P3 FMUL.FTZ R121, R126.reuse, R65 ;  /* 0x000000417e793220 */ /* 0x040fe20000410000 */
[----:B------:R-:W-:Y:S01]  /*17d0*/  @P3 FMUL.FTZ R58, R126, R67 ;  /* 0x000000437e3a3220 */ /* 0x000fe20000410000 */
[--C-:B------:R-:W-:Y:S01]  /*17e0*/  FFMA.FTZ R135, R135, UR11, R124.reuse ;  /* 0x0000000b87877c23 */ /* 0x100fe2000801007c */
[----:B------:R-:W-:Y:S01]  /*17f0*/  LOP3.LUT P6, RZ, R62, 0xff000000, RZ, 0xc0, !PT ;  /* 0xff0000003eff7812 */ /* 0x000fe200078cc0ff */
[--C-:B------:R-:W-:Y:S01]  /*1800*/  FFMA.FTZ R133, R133, UR11, R124.reuse ;  /* 0x0000000b85857c23 */ /* 0x100fe2000801007c */
[C---:B------:R-:W-:Y:S01]  /*1810*/  LOP3.LUT P3, RZ, R63.reuse, 0xff0000, RZ, 0xc0, !PT ;  /* 0x00ff00003fff7812 */ /* 0x040fe2000786c0ff */
[----:B------:R-:W-:Y:S01]  /*1820*/  @P4 FMUL.FTZ R122, R128, R123 ;  /* 0x0000007b807a4220 */ /* 0x000fe20000410000 */
[C---:B------:R-:W-:Y:S01]  /*1830*/  ISETP.GE.U32.AND.EX P1, PT, R63.reuse, 0x1000000, PT, P1 ;  /* 0x010000003f00780c */ /* 0x040fe20003f26110 */
[----:B------:R-:W-:Y:S01]  /*1840*/  FADD.FTZ R137, R136, -R137 ;  /* 0x8000008988897221 */ /* 0x000fe20000010000 */
[----:B------:R-:W-:Y:S01]  /*1850*/  MOV R64, RZ ;  /* 0x000000ff00407202 */ /* 0x000fe20000000f00 */
[----:B------:R-:W-:Y:S01]  /*1860*/  @P4 FMUL.FTZ R64, R128, R125 ;  /* 0x0000007d80404220 */ /* 0x000fe20000410000 */
[C---:B------:R-:W-:Y:S01]  /*1870*/  LOP3.LUT P5, RZ, R63.reuse, 0xff, RZ, 0xc0, !PT ;  /* 0x000000ff3fff7812 */ /* 0x040fe200078ac0ff */
[----:B------:R-:W-:Y:S01]  /*1880*/  FADD.FTZ R135, R134, -R135 ;  /* 0x8000008786877221 */ /* 0x000fe20000010000 */
[----:B------:R-:W-:Y:S01]  /*1890*/  LOP3.LUT P4, RZ, R63, 0xff00, RZ, 0xc0, !PT ;  /* 0x0000ff003fff7812 */ /* 0x000fe2000788c0ff */
[----:B------:R-:W-:Y:S01]  /*18a0*/  FADD.FTZ R133, R132, -R133 ;  /* 0x8000008584857221 */ /* 0x000fe20000010000 */
[----:B------:R-:W-:Y:S01]  /*18b0*/  FMUL.FTZ R137, R137, UR10 ;  /* 0x0000000a89897c20 */ /* 0x000fe20008410000 */
[--C-:B------:R-:W-:Y:S01]  /*18c0*/  FFMA.FTZ R131, R131, UR11, R124.reuse ;  /* 0x0000000b83837c23 */ /* 0x100fe2000801007c */
[----:B------:R-:W-:Y:S01]  /*18d0*/  FFMA.FTZ R129, R129, UR11, R124 ;  /* 0x0000000b81817c23 */ /* 0x000fe2000801007c */
[----:B------:R-:W-:Y:S01]  /*18e0*/  FMUL.FTZ R135, R135, UR10 ;  /* 0x0000000a87877c20 */ /* 0x000fe20008410000 */
[----:B------:R-:W-:Y:S01]  /*18f0*/  FMUL.FTZ R133, R133, UR10 ;  /* 0x0000000a85857c20 */ /* 0x000fe20008410000 */
[----:B------:R-:W-:Y:S01]  /*1900*/  FMUL.FTZ R137, R137, UR5 ;  /* 0x0000000589897c20 */ /* 0x000fe20008410000 */
[----:B------:R-:W-:Y:S01]  /*1910*/  FADD.FTZ R131, R130, -R131 ;  /* 0x8000008382837221 */ /* 0x000fe20000010000 */
[----:B------:R-:W-:Y:S01]  /*1920*/  FADD.FTZ R66, R66, -R129 ;  /* 0x8000008142427221 */ /* 0x000fe20000010000 */
[----:B------:R-:W-:Y:S01]  /*1930*/  FMUL.FTZ R135, R135, UR5 ;  /* 0x0000000587877c20 */ /* 0x000fe20008410000 */
[----:B------:R-:W-:-:S02]  /*1940*/  HFMA2 R123, -RZ, RZ, 0, 0 ;  /* 0x00000000ff7b7431 */ /* 0x000fc400000001ff */
[----:B------:R-:W-:Y:S02]  /*1950*/  @P6 HADD2.F32 R53, -RZ, R53.H1_H1 ;  /* 0x30000035ff356230 */ /* 0x000fe40000004100 */
[----:B------:R-:W-:Y:S01]  /*1960*/  FMUL.FTZ R133, R133, UR5 ;  /* 0x0000000585857c20 */ /* 0x000fe20008410000 */
[--C-:B------:R-:W-:Y:S02]  /*1970*/  @P3 HADD2.F32 R65, -RZ, R55.reuse.H0_H0 ;  /* 0x20000037ff413230 */ /* 0x100fe40000004100 */
[----:B------:R-:W-:Y:S01]  /*1980*/  FMUL.FTZ R137, R137, UR4 ;  /* 0x0000000489897c20 */ /* 0x000fe20008410000 */
[----:B------:R-:W-:Y:S02]  /*1990*/  @P1 HADD2.F32 R67, -RZ, R55.H1_H1 ;  /* 0x30000037ff431230 */ /* 0x000fe40000004100 */
[----:B------:R-:W-:Y:S01]  /*19a0*/  FMUL.FTZ R135, R135, UR4 ;  /* 0x0000000487877c20 */ /* 0x000fe20008410000 */
[----:B------:R-:W-:Y:S02]  /*19b0*/  @P5 HADD2.F32 R55, -RZ, R34.H0_H0 ;  /* 0x20000022ff375230 */ /* 0x000fe40000004100 */
[----:B------:R-:W-:Y:S01]  /*19c0*/  FMUL.FTZ R131, R131, UR10 ;  /* 0x0000000a83837c20 */ /* 0x000fe20008410000 */
[----:B------:R-:W-:-:S02]  /*19d0*/  @P6 HADD2.F32 R52, -RZ, R33.H1_H1 ;  /* 0x30000021ff346230 */ /* 0x000fc40000004100 */
[----:B------:R-:W-:Y:S01]  /*19e0*/  FMUL.FTZ R66, R66, UR10 ;  /* 0x0000000a42427c20 */ /* 0x000fe20008410000 */
[--C-:B------:R-:W-:Y:S02]  /*19f0*/  @P4 HADD2.F32 R63, -RZ, R54.reuse.H1_H1 ;  /* 0x30000036ff3f4230 */ /* 0x100fe40000004100 */
[----:B------:R-:W-:Y:S01]  /*1a00*/  FMUL.FTZ R130, R133, UR4 ;  /* 0x0000000485827c20 */ /* 0x000fe20008410000 */
[----:B------:R-:W-:Y:S02]  /*1a10*/  @P5 HADD2.F32 R62, -RZ, R54.H0_H0 ;  /* 0x20000036ff3e5230 */ /* 0x000fe40000004100 */
[----:B------:R-:W-:Y:S01]  /*1a20*/  @P6 FMUL.FTZ R123, R137, R53 ;  /* 0x00000035897b6220 */ /* 0x000fe20000410000 */
[----:B------:R-:W-:Y:S01]  /*1a30*/  MOV R54, RZ ;  /* 0x000000ff00367202 */ /* 0x000fe20000000f00 */
[----:B------:R-:W-:Y:S01]  /*1a40*/  HFMA2 R125, -RZ, RZ, 0, 0 ;  /* 0x00000000ff7d7431 */ /* 0x000fe200000001ff */
[----:B------:R-:W-:Y:S02]  /*1a50*/  MOV R53, RZ ;  /* 0x000000ff00357202 */ /* 0x000fe40000000f00 */
[----:B------:R-:W-:Y:S01]  /*1a60*/  CS2R R126, SRZ ;  /* 0x00000000007e7805 */ /* 0x000fe2000001ff00 */
[----:B------:R-:W-:Y:S01]  /*1a70*/  @P5 FMUL.FTZ R54, R135, R55 ;  /* 0x0000003787365220 */ /* 0x000fe20000410000 */
[----:B------:R-:W-:Y:S01]  /*1a80*/  FMUL.FTZ R131, R131, UR5 ;  /* 0x0000000583837c20 */ /* 0x000fe20008410000 */
[----:B------:R-:W-:Y:S01]  /*1a90*/  FMUL.FTZ R66, R66, UR5 ;  /* 0x0000000542427c20 */ /* 0x000fe20008410000 */
[----:B------:R-:W-:Y:S01]  /*1aa0*/  @P6 FMUL.FTZ R53, R137, R52 ;  /* 0x0000003489356220 */ /* 0x000fe20000410000 */
[----:B------:R-:W-:-:S02]  /*1ab0*/  HFMA2 R55, -RZ, RZ, 0, 0 ;  /* 0x00000000ff377431 */ /* 0x000fc400000001ff */
[----:B------:R-:W-:Y:S01]  /*1ac0*/  @P4 FMUL.FTZ R127, R130, R63 ;  /* 0x0000003f827f4220 */ /* 0x000fe20000410000 */
[----:B------:R-:W-:Y:S02]  /*1ad0*/  @P4 HADD2.F32 R52, -RZ, R34.H1_H1 ;  /* 0x30000022ff344230 */ /* 0x000fe40000004100 */
[----:B------:R-:W-:Y:S01]  /*1ae0*/  FMUL.FTZ R132, R131, UR4 ;  /* 0x0000000483847c20 */ /* 0x000fe20008410000 */
[--C-:B------:R-:W-:Y:S02]  /*1af0*/  @P3 HADD2.F32 R63, -RZ, R35.reuse.H0_H0 ;  /* 0x20000023ff3f3230 */ /* 0x100fe40000004100 */
[----:B------:R-:W-:Y:S01]  /*1b00*/  FMUL.FTZ R66, R66, UR4 ;  /* 0x0000000442427c20 */ /* 0x000fe20008410000 */
[----:B------:R-:W-:Y:S02]  /*1b10*/  @P1 HADD2.F32 R128, -RZ, R35.H1_H1 ;  /* 0x30000023ff801230 */ /* 0x000fe40000004100 */
[----:B------:R-:W-:Y:S01]  /*1b20*/  @P5 FMUL.FTZ R125, R135, R62 ;  /* 0x0000003e877d5220 */ /* 0x000fe20000410000 */
[----:B------:R-:W-:Y:S01]  /*1b30*/  MOV R62, RZ ;  /* 0x000000ff003e7202 */ /* 0x000fe20000000f00 */
[----:B------:R-:W-:Y:S01]  /*1b40*/  HFMA2 R129, -RZ, RZ, 0, 0 ;  /* 0x00000000ff817431 */ /* 0x000fe200000001ff */
[----:B------:R-:W-:Y:S01]  /*1b50*/  MOV R133, RZ ;  /* 0x000000ff00857202 */ /* 0x000fe20000000f00 */
[----:B------:R-:W-:Y:S01]  /*1b60*/  @P4 FMUL.FTZ R55, R130, R52 ;  /* 0x0000003482374220 */ /* 0x000fe20000410000 */
[----:B------:R-:W-:Y:S01]  /*1b70*/  @P3 FMUL.FTZ R62, R132, R63 ;  /* 0x0000003f843e3220 */ /* 0x000fe20000410000 */
[----:B------:R-:W-:Y:S01]  /*1b80*/  @P1 FMUL.FTZ R133, R66, R128 ;  /* 0x0000008042851220 */ /* 0x000fe20000410000 */
[----:B------:R-:W-:Y:S01]  /*1b90*/  @P3 FMUL.FTZ R126, R132, R65 ;  /* 0x00000041847e3220 */ /* 0x000fe20000410000 */
[----:B------:R-:W-:Y:S01]  /*1ba0*/  @P1 FMUL.FTZ R129, R66, R67 ;  /* 0x0000004342811220 */ /* 0x000fe20000410000 */
[----:B------:R-:W-:-:S02]  /*1bb0*/  F2FP.F16.F32.PACK_AB R54, R55, R54 ;  /* 0x000000363736723e */ /* 0x000fc400000000ff */
[----:B------:R-:W-:Y:S02]  /*1bc0*/  F2FP.F16.F32.PACK_AB R53, R53, R64 ;  /* 0x000000403535723e */ /* 0x000fe400000000ff */
[----:B------:R-:W-:Y:S02]  /*1bd0*/  F2FP.F16.F32.PACK_AB R52, R58, R59 ;  /* 0x0000003b3a34723e */ /* 0x000fe400000000ff */
[----:B------:R-:W-:Y:S01]  /*1be0*/  F2FP.F16.F32.PACK_AB R55, R133, R62 ;  /* 0x0000003e8537723e */ /* 0x000fe200000000ff */
[----:B------:R-:W-:Y:S06]  /*1bf0*/  BRA `(.L_x_1227) ;  /* 0x00000004009c7947 */ /* 0x000fec0003800000 */
.L_x_1226:
[--C-:B------:R-:W-:Y:S01]  /*1c00*/  FFMA.FTZ R67, R67, UR11, R124.reuse ;  /* 0x0000000b43437c23 */ /* 0x100fe2000801007c */
[C---:B-----5:R-:W-:Y:S01]  /*1c10*/  LOP3.LUT P1, RZ, R62.reuse, 0xff, RZ, 0xc0, !PT ;  /* 0x000000ff3eff7812 */ /* 0x060fe2000782c0ff */
[--C-:B------:R-:W-:Y:S01]  /*1c20*/  FFMA.FTZ R139, R139, UR11, R124.reuse ;  /* 0x0000000b8b8b7c23 */ /* 0x100fe2000801007c */
[----:B------:R-:W-:Y:S01]  /*1c30*/  LOP3.LUT P3, RZ, R62, 0xff00, RZ, 0xc0, !PT ;  /* 0x0000ff003eff7812 */ /* 0x000fe2000786c0ff */
[----:B------:R-:W-:Y:S01]  /*1c40*/  FADD.FTZ R48, R142, -R67 ;  /* 0x800000438e307221 */ /* 0x000fe20000010000 */
[----:B------:R-:W-:Y:S01]  /*1c50*/  UMOV UR4, UR8 ;  /* 0x0000000800047c82 */ /* 0x000fe20008000000 */
[--C-:B------:R-:W-:Y:S01]  /*1c60*/  FFMA.FTZ R141, R141, UR11, R124.reuse ;  /* 0x0000000b8d8d7c23 */ /* 0x100fe2000801007c */
[----:B------:R-:W-:Y:S01]  /*1c70*/  LOP3.LUT P4, RZ, R62, 0xff0000, RZ, 0xc0, !PT ;  /* 0x00ff00003eff7812 */ /* 0x000fe2000788c0ff */
[----:B------:R-:W-:Y:S01]  /*1c80*/  FMUL.FTZ R48, R48, UR10 ;  /* 0x0000000a30307c20 */ /* 0x000fe20008410000 */
[----:B------:R-:W-:Y:S01]  /*1c90*/  CS2R R120, SRZ ;  /* 0x0000000000787805 */ /* 0x000fe2000001ff00 */
[----:B------:R-:W-:Y:S01]  /*1ca0*/  FADD.FTZ R51, R140, -R141 ;  /* 0x8000008d8c337221 */ /* 0x000fe20000010000 */
[----:B------:R-:W-:Y:S01]  /*1cb0*/  FFMA.FTZ R137, R137, UR11, R124 ;  /* 0x0000000b89897c23 */ /* 0x000fe2000801007c */
[----:B------:R-:W-:Y:S01]  /*1cc0*/  FMUL.FTZ R49, R48, UR5 ;  /* 0x0000000530317c20 */ /* 0x000fe20008410000 */
[----:B------:R-:W-:-:S02]  /*1cd0*/  HFMA2 R122, -RZ, RZ, 0, 0 ;  /* 0x00000000ff7a7431 */ /* 0x000fc400000001ff */
[--C-:B------:R-:W-:Y:S02]  /*1ce0*/  @P1 HADD2.F32 R50, -RZ, R52.reuse.H0_H0 ;  /* 0x20000034ff321230 */ /* 0x100fe40000004100 */
[----:B------:R-:W-:Y:S01]  /*1cf0*/  FMUL.FTZ R51, R51, UR10 ;  /* 0x0000000a33337c20 */ /* 0x000fe20008410000 */
[----:B------:R-:W-:Y:S01]  /*1d00*/  FMUL.FTZ R65, R49, UR4 ;  /* 0x0000000431417c20 */ /* 0x000fe20008410000 */
[----:B------:R-:W-:Y:S01]  /*1d10*/  FADD.FTZ R49, R138, -R139 ;  /* 0x8000008b8a317221 */ /* 0x000fe20000010000 */
[----:B------:R-:W-:Y:S02]  /*1d20*/  @P3 HADD2.F32 R67, -RZ, R52.H1_H1 ;  /* 0x30000034ff433230 */ /* 0x000fe40000004100 */
[----:B------:R-:W-:Y:S01]  /*1d30*/  FADD.FTZ R137, R136, -R137 ;  /* 0x8000008988897221 */ /* 0x000fe20000010000 */
[----:B------:R-:W-:Y:S01]  /*1d40*/  @P1 FMUL.FTZ R120, R65, R50 ;  /* 0x0000003241781220 */ /* 0x000fe20000410000 */
[----:B------:R-:W-:Y:S01]  /*1d50*/  FMUL.FTZ R49, R49, UR10 ;  /* 0x0000000a31317c20 */ /* 0x000fe20008410000 */
[----:B------:R-:W-:-:S02]  /*1d60*/  @P1 HADD2.F32 R126, -RZ, R32.H0_H0 ;  /* 0x20000020ff7e1230 */ /* 0x000fc40000004100 */
[----:B------:R-:W-:Y:S01]  /*1d70*/  FMUL.FTZ R50, R51, UR5 ;  /* 0x0000000533327c20 */ /* 0x000fe20008410000 */
[----:B------:R-:W-:Y:S02]  /*1d80*/  @P4 HADD2.F32 R125, -RZ, R53.H0_H0 ;  /* 0x20000035ff7d4230 */ /* 0x000fe40000004100 */
[----:B------:R-:W-:Y:S01]  /*1d90*/  FMUL.FTZ R52, R49, UR5 ;  /* 0x0000000531347c20 */ /* 0x000fe20008410000 */
[----:B------:R-:W-:Y:S01]  /*1da0*/  @P4 HADD2.F32 R127, -RZ, R33.H0_H0 ;  /* 0x20000021ff7f4230 */ /* 0x000fe20000004100 */
[----:B------:R-:W-:Y:S01]  /*1db0*/  CS2R R58, SRZ ;  /* 0x00000000003a7805 */ /* 0x000fe2000001ff00 */
[--C-:B------:R-:W-:Y:S01]  /*1dc0*/  FFMA.FTZ R135, R135, UR11, R124.reuse ;  /* 0x0000000b87877c23 */ /* 0x100fe2000801007c */
[----:B------:R-:W-:Y:S01]  /*1dd0*/  FMUL.FTZ R52, R52, UR4 ;  /* 0x0000000434347c20 */ /* 0x000fe20008410000 */
[----:B------:R-:W-:Y:S02]  /*1de0*/  @P3 HADD2.F32 R123, -RZ, R32.H1_H1 ;  /* 0x30000020ff7b3230 */ /* 0x000fe40000004100 */
[----:B------:R-:W-:Y:S01]  /*1df0*/  FMUL.FTZ R50, R50, UR4 ;  /* 0x0000000432327c20 */ /* 0x000fe20008410000 */
[----:B------:R-:W-:Y:S01]  /*1e00*/  @P1 FMUL.FTZ R59, R65, R126 ;  /* 0x0000007e413b1220 */ /* 0x000fe20000410000 */
[----:B------:R-:W-:Y:S01]  /*1e10*/  LOP3.LUT P5, RZ, R63, 0xff, RZ, 0xc0, !PT ;  /* 0x000000ff3fff7812 */ /* 0x000fe200078ac0ff */
[----:B------:R-:W-:Y:S01]  /*1e20*/  FMUL.FTZ R128, R137, UR10 ;  /* 0x0000000a89807c20 */ /* 0x000fe20008410000 */
[----:B------:R-:W-:Y:S01]  /*1e30*/  MOV R64, RZ ;  /* 0x000000ff00407202 */ /* 0x000fe20000000f00 */
[----:B------:R-:W-:Y:S01]  /*1e40*/  @P4 FMUL.FTZ R122, R52, R125 ;  /* 0x0000007d347a4220 */ /* 0x000fe20000410000 */
[----:B------:R-:W-:Y:S01]  /*1e50*/  ISETP.GE.U32.AND P1, PT, R62, RZ, PT ;  /* 0x000000ff3e00720c */ /* 0x000fe20003f26070 */
[----:B------:R-:W-:Y:S01]  /*1e60*/  @P4 FMUL.FTZ R64, R52, R127 ;  /* 0x0000007f34404220 */ /* 0x000fe20000410000 */
[----:B------:R-:W-:Y:S01]  /*1e70*/  FADD.FTZ R135, R134, -R135 ;  /* 0x8000008786877221 */ /* 0x000fe20000010000 */
[--C-:B------:R-:W-:Y:S01]  /*1e80*/  FFMA.FTZ R133, R133, UR11, R124.reuse ;  /* 0x0000000b85857c23 */ /* 0x100fe2000801007c */
[----:B------:R-:W-:Y:S01]  /*1e90*/  LOP3.LUT P4, RZ, R63, 0xff00, RZ, 0xc0, !PT ;  /* 0x0000ff003fff7812 */ /* 0x000fe2000788c0ff */
[C---:B------:R-:W-:Y:S01]  /*1ea0*/  @P3 FMUL.FTZ R121, R50.reuse, R67 ;  /* 0x0000004332793220 */ /* 0x040fe20000410000 */
[----:B------:R-:W-:Y:S01]  /*1eb0*/  @P3 FMUL.FTZ R58, R50, R123 ;  /* 0x0000007b323a3220 */ /* 0x000fe20000410000 */
[----:B------:R-:W-:Y:S01]  /*1ec0*/  LOP3.LUT P6, RZ, R62, 0xff000000, RZ, 0xc0, !PT ;  /* 0xff0000003eff7812 */ /* 0x000fe200078cc0ff */
[--C-:B------:R-:W-:Y:S01]  /*1ed0*/  FFMA.FTZ R131, R131, UR11, R124.reuse ;  /* 0x0000000b83837c23 */ /* 0x100fe2000801007c */
[----:B------:R-:W-:Y:S01]  /*1ee0*/  LOP3.LUT P3, RZ, R63, 0xff0000, RZ, 0xc0, !PT ;  /* 0x00ff00003fff7812 */ /* 0x000fe2000786c0ff */
[----:B------:R-:W-:Y:S01]  /*1ef0*/  FFMA.FTZ R129, R129, UR11, R124 ;  /* 0x0000000b81817c23 */ /* 0x000fe2000801007c */
[----:B------:R-:W-:Y:S01]  /*1f00*/  ISETP.GE.U32.AND.EX P1, PT, R63, 0x1000000, PT, P1 ;  /* 0x010000003f00780c */ /* 0x000fe20003f26110 */
[----:B------:R-:W-:Y:S01]  /*1f10*/  FMUL.FTZ R50, R128, UR5 ;  /* 0x0000000580327c20 */ /* 0x000fe20008410000 */
[----:B------:R-:W-:Y:S01]  /*1f20*/  FADD.FTZ R133, R132, -R133 ;  /* 0x8000008584857221 */ /* 0x000fe20000010000 */
[----:B------:R-:W-:Y:S01]  /*1f30*/  FMUL.FTZ R135, R135, UR10 ;  /* 0x0000000a87877c20 */ /* 0x000fe20008410000 */
[----:B------:R-:W-:Y:S01]  /*1f40*/  FADD.FTZ R131, R130, -R131 ;  /* 0x8000008382837221 */ /* 0x000fe20000010000 */
[----:B------:R-:W-:Y:S01]  /*1f50*/  FADD.FTZ R130, R66, -R129 ;  /* 0x8000008142827221 */ /* 0x000fe20000010000 */
[----:B------:R-:W-:Y:S01]  /*1f60*/  FMUL.FTZ R62, R50, UR4 ;  /* 0x00000004323e7c20 */ /* 0x000fe20008410000 */
[----:B------:R-:W-:Y:S01]  /*1f70*/  FMUL.FTZ R66, R133, UR10 ;  /* 0x0000000a85427c20 */ /* 0x000fe20008410000 */
[----:B------:R-:W-:Y:S01]  /*1f80*/  FMUL.FTZ R50, R135, UR5 ;  /* 0x0000000587327c20 */ /* 0x000fe20008410000 */
[----:B------:R-:W-:-:S02]  /*1f90*/  HFMA2 R125, -RZ, RZ, 0, 0 ;  /* 0x00000000ff7d7431 */ /* 0x000fc400000001ff */
[----:B------:R-:W-:Y:S02]  /*1fa0*/  @P5 HADD2.F32 R63, -RZ, R54.H0_H0 ;  /* 0x20000036ff3f5230 */ /* 0x000fe40000004100 */
[----:B------:R-:W-:Y:S01]  /*1fb0*/  FMUL.FTZ R52, R66, UR5 ;  /* 0x0000000542347c20 */ /* 0x000fe20008410000 */
[----:B------:R-:W-:Y:S02]  /*1fc0*/  @P5 HADD2.F32 R67, -RZ, R34.H0_H0 ;  /* 0x20000022ff435230 */ /* 0x000fe40000004100 */
[----:B------:R-:W-:Y:S01]  /*1fd0*/  FMUL.FTZ R50, R50, UR4 ;  /* 0x0000000432327c20 */ /* 0x000fe20008410000 */
[----:B------:R-:W-:Y:S01]  /*1fe0*/  FMUL.FTZ R131, R131, UR10 ;  /* 0x0000000a83837c20 */ /* 0x000fe20008410000 */
[----:B------:R-:W-:Y:S01]  /*1ff0*/  FMUL.FTZ R132, R130, UR10 ;  /* 0x0000000a82847c20 */ /* 0x000fe20008410000 */
[----:B------:R-:W-:Y:S02]  /*2000*/  HFMA2 R123, -RZ, RZ, 0, 0 ;  /* 0x00000000ff7b7431 */ /* 0x000fe400000001ff */
[----:B------:R-:W-:Y:S01]  /*2010*/  @P4 HADD2.F32 R126, -RZ, R54.H1_H1 ;  /* 0x30000036ff7e4230 */ /* 0x000fe20000004100 */
[----:B------:R-:W-:Y:S01]  /*2020*/  MOV R54, RZ ;  /* 0x000000ff00367202 */ /* 0x000fe20000000f00 */
[----:B------:R-:W-:-:S02]  /*2030*/  @P6 HADD2.F32 R53, -RZ, R53.H1_H1 ;  /* 0x30000035ff356230 */ /* 0x000fc40000004100 */
[----:B------:R-:W-:Y:S02]  /*2040*/  HFMA2 R127, -RZ, RZ, 0, 0 ;  /* 0x00000000ff7f7431 */ /* 0x000fe400000001ff */
[--C-:B------:R-:W-:Y:S02]  /*2050*/  @P3 HADD2.F32 R137, -RZ, R55.reuse.H0_H0 ;  /* 0x20000037ff893230 */ /* 0x100fe40000004100 */
[----:B------:R-:W-:Y:S01]  /*2060*/  FMUL.FTZ R65, R52, UR4 ;  /* 0x0000000434417c20 */ /* 0x000fe20008410000 */
[----:B------:R-:W-:Y:S02]  /*2070*/  @P1 HADD2.F32 R139, -RZ, R55.H1_H1 ;  /* 0x30000037ff8b1230 */ /* 0x000fe40000004100 */
[C---:B------:R-:W-:Y:S01]  /*2080*/  @P5 FMUL.FTZ R125, R50.reuse, R63 ;  /* 0x0000003f327d5220 */ /* 0x040fe20000410000 */
[----:B------:R-:W-:Y:S01]  /*2090*/  @P5 FMUL.FTZ R54, R50, R67 ;  /* 0x0000004332365220 */ /* 0x000fe20000410000 */
[----:B------:R-:W-:Y:S02]  /*20a0*/  @P6 HADD2.F32 R55, -RZ, R33.H1_H1 ;  /* 0x30000021ff376230 */ /* 0x000fe40000004100 */
[----:B------:R-:W-:Y:S01]  /*20b0*/  FMUL.FTZ R50, R131, UR5 ;  /* 0x0000000583327c20 */ /* 0x000fe20008410000 */
[----:B------:R-:W-:Y:S01]  /*20c0*/  FMUL.FTZ R52, R132, UR5 ;  /* 0x0000000584347c20 */ /* 0x000fe20008410000 */
[----:B------:R-:W-:-:S02]  /*20d0*/  @P4 HADD2.F32 R130, -RZ, R34.H1_H1 ;  /* 0x30000022ff824230 */ /* 0x000fc40000004100 */
[----:B------:R-:W-:Y:S01]  /*20e0*/  @P6 FMUL.FTZ R123, R62, R53 ;  /* 0x000000353e7b6220 */ /* 0x000fe20000410000 */
[--C-:B------:R-:W-:Y:S01]  /*20f0*/  @P3 HADD2.F32 R67, -RZ, R35.reuse.H0_H0 ;  /* 0x20000023ff433230 */ /* 0x100fe20000004100 */
[----:B------:R-:W-:Y:S01]  /*2100*/  MOV R53, RZ ;  /* 0x000000ff00357202 */ /* 0x000fe20000000f00 */
[----:B------:R-:W-:Y:S02]  /*2110*/  @P1 HADD2.F32 R133, -RZ, R35.H1_H1 ;  /* 0x30000023ff851230 */ /* 0x000fe40000004100 */
[----:B------:R-:W-:Y:S01]  /*2120*/  FMUL.FTZ R50, R50, UR4 ;  /* 0x0000000432327c20 */ /* 0x000fe20008410000 */
[----:B------:R-:W-:Y:S01]  /*2130*/  FMUL.FTZ R52, R52, UR4 ;  /* 0x0000000434347c20 */ /* 0x000fe20008410000 */
[----:B------:R-:W-:Y:S01]  /*2140*/  @P6 FMUL.FTZ R53, R62, R55 ;  /* 0x000000373e356220 */ /* 0x000fe20000410000 */
[C---:B------:R-:W-:Y:S01]  /*2150*/  @P4 FMUL.FTZ R127, R65.reuse, R126 ;  /* 0x0000007e417f4220 */ /* 0x040fe20000410000 */
[----:B------:R-:W-:Y:S01]  /*2160*/  MOV R55, RZ ;  /* 0x000000ff00377202 */ /* 0x000fe20000000f00 */
[----:B------:R-:W-:Y:S01]  /*2170*/  HFMA2 R126, -RZ, RZ, 0, 0 ;  /* 0x00000000ff7e7431 */ /* 0x000fe200000001ff */
[----:B------:R-:W-:Y:S01]  /*2180*/  CS2R R62, SRZ ;  /* 0x00000000003e7805 */ /* 0x000fe2000001ff00 */
[----:B------:R-:W-:Y:S01]  /*2190*/  @P4 FMUL.FTZ R55, R65, R130 ;  /* 0x0000008241374220 */ /* 0x000fe20000410000 */
[----:B------:R-:W-:Y:S01]  /*21a0*/  @P3 FMUL.FTZ R62, R50, R67 ;  /* 0x00000043323e3220 */ /* 0x000fe20000410000 */
[----:B------:R-:W-:Y:S01]  /*21b0*/  @P1 FMUL.FTZ R63, R52, R133 ;  /* 0x00000085343f1220 */ /* 0x000fe20000410000 */
[----:B------:R-:W-:Y:S01]  /*21c0*/  MOV R129, RZ ;  /* 0x000000ff00817202 */ /* 0x000fe20000000f00 */
[----:B------:R-:W-:Y:S01]  /*21d0*/  @P3 FMUL.FTZ R126, R50, R137 ;  /* 0x00000089327e3220 */ /* 0x000fe20000410000 */
[----:B------:R-:W-:Y:S01]  /*21e0*/  @P1 FMUL.FTZ R129, R52, R139 ;  /* 0x0000008b34811220 */ /* 0x000fe20000410000 */
        /* <DEDUP_REMOVED lines=8> */
.L_x_1227:
        /* <DEDUP_REMOVED lines=9> */
[--C-:B0-----:R-:W-:Y:S01]  /*2300*/  FFMA.FTZ R49, R106, UR11, R124.reuse ;  /* 0x0000000b6a317c23 */ /* 0x101fe2000801007c */
[C---:B------:R-:W-:Y:S01]  /*2310*/  LOP3.LUT P1, RZ, R60.reuse, 0xff, RZ, 0xc0, !PT ;  /* 0x000000ff3cff7812 */ /* 0x040fe2000782c0ff */
[--C-:B------:R-:W-:Y:S01]  /*2320*/  FFMA.FTZ R50, R107, UR11, R124.reuse ;  /* 0x0000000b6b327c23 */ /* 0x100fe2000801007c */
[----:B------:R-:W-:Y:S01]  /*2330*/  LOP3.LUT P4, RZ, R60, 0xff00, RZ, 0xc0, !PT ;  /* 0x0000ff003cff7812 */ /* 0x000fe2000788c0ff */
[----:B------:R-:W-:Y:S01]  /*2340*/  FADD.FTZ R48, R104, -R49 ;  /* 0x8000003168307221 */ /* 0x000fe20000010000 */
[----:B------:R-:W-:Y:S01]  /*2350*/  FFMA.FTZ R49, R110, UR11, R124 ;  /* 0x0000000b6e317c23 */ /* 0x000fe2000801007c */
[----:B------:R-:W-:Y:S01]  /*2360*/  FADD.FTZ R51, R105, -R50 ;  /* 0x8000003269337221 */ /* 0x000fe20000010000 */
[----:B------:R-:W-:Y:S02]  /*2370*/  HFMA2 R52, -RZ, RZ, 0, 0 ;  /* 0x00000000ff347431 */ /* 0x000fe400000001ff */
[----:B------:R-:W-:Y:S01]  /*2380*/  FMUL.FTZ R48, R48, UR10 ;  /* 0x0000000a30307c20 */ /* 0x000fe20008410000 */
[----:B------:R-:W-:Y:S01]  /*2390*/  FADD.FTZ R108, R108, -R49 ;  /* 0x800000316c6c7221 */ /* 0x000fe20000010000 */
[----:B------:R-:W-:Y:S01]  /*23a0*/  FMUL.FTZ R51, R51, UR10 ;  /* 0x0000000a33337c20 */ /* 0x000fe20008410000 */
[----:B------:R-:W-:Y:S01]  /*23b0*/  CS2R R64, SRZ ;  /* 0x0000000000407805 */ /* 0x000fe2000001ff00 */
[----:B------:R-:W-:Y:S01]  /*23c0*/  FMUL.FTZ R49, R48, UR5 ;  /* 0x0000000530317c20 */ /* 0x000fe20008410000 */
[----:B------:R-:W-:Y:S01]  /*23d0*/  LOP3.LUT P3, RZ, R60, 0xff0000, RZ, 0xc0, !PT ;  /* 0x00ff00003cff7812 */ /* 0x000fe2000786c0ff */
[----:B-----5:R-:W-:-:S02]  /*23e0*/  @P1 HADD2.F32 R50, -RZ, R56.H0_H0 ;  /* 0x20000038ff321230 */ /* 0x020fc40000004100 */
[----:B------:R-:W-:Y:S01]  /*23f0*/  FFMA.FTZ R54, R111, UR11, R124 ;  /* 0x0000000b6f367c23 */ /* 0x000fe2000801007c */
[----:B------:R-:W-:Y:S02]  /*2400*/  @P1 HADD2.F32 R53, -RZ, R36.H0_H0 ;  /* 0x20000024ff351230 */ /* 0x000fe40000004100 */
[----:B------:R-:W-:Y:S01]  /*2410*/  FMUL.FTZ R49, R49, UR4 ;  /* 0x0000000431317c20 */ /* 0x000fe20008410000 */
[----:B------:R-:W-:Y:S01]  /*2420*/  LOP3.LUT P6, RZ, R60, 0xff000000, RZ, 0xc0, !PT ;  /* 0xff0000003cff7812 */ /* 0x000fe200078cc0ff */
[----:B------:R-:W-:Y:S01]  /*2430*/  FADD.FTZ R54, R109, -R54 ;  /* 0x800000366d367221 */ /* 0x000fe20000010000 */
[----:B------:R-:W-:Y:S01]  /*2440*/  FMUL.FTZ R109, R108, UR10 ;  /* 0x0000000a6c6d7c20 */ /* 0x000fe20008410000 */
[C---:B------:R-:W-:Y:S01]  /*2450*/  @P1 FMUL.FTZ R64, R49.reuse, R50 ;  /* 0x0000003231401220 */ /* 0x040fe20000410000 */
[----:B------:R-:W-:Y:S01]  /*2460*/  @P1 FMUL.FTZ R52, R49, R53 ;  /* 0x0000003531341220 */ /* 0x000fe20000410000 */
[----:B------:R-:W-:Y:S01]  /*2470*/  FMUL.FTZ R49, R51, UR5 ;  /* 0x0000000533317c20 */ /* 0x000fe20008410000 */
[----:B------:R-:W-:Y:S01]  /*2480*/  FMUL.FTZ R50, R109, UR5 ;  /* 0x000000056d327c20 */ /* 0x000fe20008410000 */
[----:B------:R-:W-:Y:S01]  /*2490*/  @P4 HADD2.F32 R56, -RZ, R56.H1_H1 ;  /* 0x30000038ff384230 */ /* 0x000fe20000004100 */
[----:B------:R-:W-:Y:S01]  /*24a0*/  MOV R55, RZ ;  /* 0x000000ff00377202 */ /* 0x000fe20000000f00 */
[----:B------:R-:W-:Y:S01]  /*24b0*/  FMUL.FTZ R105, R49, UR4 ;  /* 0x0000000431697c20 */ /* 0x000fe20008410000 */
[----:B------:R-:W-:-:S02]  /*24c0*/  @P4 HADD2.F32 R49, -RZ, R36.H1_H1 ;  /* 0x30000024ff314230 */ /* 0x000fc40000004100 */
[----:B------:R-:W-:Y:S02]  /*24d0*/  HFMA2 R66, -RZ, RZ, 0, 0 ;  /* 0x00000000ff427431 */ /* 0x000fe400000001ff */
[----:B------:R-:W-:Y:S02]  /*24e0*/  @P3 HADD2.F32 R53, -RZ, R57.H0_H0 ;  /* 0x20000039ff353230 */ /* 0x000fe40000004100 */
[----:B------:R-:W-:Y:S01]  /*24f0*/  FMUL.FTZ R50, R50, UR4 ;  /* 0x0000000432327c20 */ /* 0x000fe20008410000 */
[--C-:B------:R-:W-:Y:S01]  /*2500*/  FFMA.FTZ R67, R114, UR11, R124.reuse ;  /* 0x0000000b72437c23 */ /* 0x100fe2000801007c */
[C---:B------:R-:W-:Y:S01]  /*2510*/  @P4 FMUL.FTZ R55, R105.reuse, R49 ;  /* 0x0000003169374220 */ /* 0x040fe20000410000 */
[----:B------:R-:W-:Y:S01]  /*2520*/  @P3 HADD2.F32 R49, -RZ, R37.H0_H0 ;  /* 0x20000025ff313230 */ /* 0x000fe20000004100 */
[----:B------:R-:W-:Y:S01]  /*2530*/  ISETP.GE.U32.AND P1, PT, R60, RZ, PT ;  /* 0x000000ff3c00720c */ /* 0x000fe20003f26070 */
[----:B------:R-:W-:Y:S01]  /*2540*/  @P4 FMUL.FTZ R65, R105, R56 ;  /* 0x0000003869414220 */ /* 0x000fe20000410000 */
[----:B------:R-:W-:Y:S01]  /*2550*/  FMUL.FTZ R110, R54, UR10 ;  /* 0x0000000a366e7c20 */ /* 0x000fe20008410000 */
[----:B------:R-:W-:Y:S01]  /*2560*/  MOV R56, RZ ;  /* 0x000000ff00387202 */ /* 0x000fe20000000f00 */
[C---:B------:R-:W-:Y:S01]  /*2570*/  @P3 FMUL.FTZ R66, R50.reuse, R53 ;  /* 0x0000003532423220 */ /* 0x040fe20000410000 */
[C---:B------:R-:W-:Y:S01]  /*2580*/  LOP3.LUT P5, RZ, R61.reuse, 0xff, RZ, 0xc0, !PT ;  /* 0x000000ff3dff7812 */ /* 0x040fe200078ac0ff */
[----:B------:R-:W-:Y:S01]  /*2590*/  @P3 FMUL.FTZ R56, R50, R49 ;  /* 0x0000003132383220 */ /* 0x000fe20000410000 */
[C---:B------:R-:W-:Y:S01]  /*25a0*/  LOP3.LUT P4, RZ, R61.reuse, 0xff00, RZ, 0xc0, !PT ;  /* 0x0000ff003dff7812 */ /* 0x040fe2000788c0ff */
[----:B------:R-:W-:Y:S01]  /*25b0*/  FADD.FTZ R67, R112, -R67 ;  /* 0x8000004370437221 */ /* 0x000fe20000010000 */
[----:B------:R-:W-:Y:S01]  /*25c0*/  LOP3.LUT P3, RZ, R61, 0xff0000, RZ, 0xc0, !PT ;  /* 0x00ff00003dff7812 */ /* 0x000fe2000786c0ff */
[--C-:B------:R-:W-:Y:S01]  /*25d0*/  FFMA.FTZ R104, R115, UR11, R124.reuse ;  /* 0x0000000b73687c23 */ /* 0x100fe2000801007c */
[----:B------:R-:W-:Y:S01]  /*25e0*/  ISETP.GE.U32.AND.EX P1, PT, R61, 0x1000000, PT, P1 ;  /* 0x010000003d00780c */ /* 0x000fe20003f26110 */
[--C-:B------:R-:W-:Y:S01]  /*25f0*/  FFMA.FTZ R103, R118, UR11, R124.reuse ;  /* 0x0000000b76677c23 */ /* 0x100fe2000801007c */
[----:B------:R-:W-:Y:S01]  /*2600*/  FMUL.FTZ R49, R110, UR5 ;  /* 0x000000056e317c20 */ /* 0x000fe20008410000 */
[----:B------:R-:W-:Y:S01]  /*2610*/  FFMA.FTZ R124, R119, UR11, R124 ;  /* 0x0000000b777c7c23 */ /* 0x000fe2000801007c */
[----:B------:R-:W-:-:S02]  /*2620*/  HFMA2 R61, -RZ, RZ, 0, 0 ;  /* 0x00000000ff3d7431 */ /* 0x000fc400000001ff */
[----:B------:R-:W-:Y:S02]  /*2630*/  @P6 HADD2.F32 R57, -RZ, R57.H1_H1 ;  /* 0x30000039ff396230 */ /* 0x000fe40000004100 */
[----:B------:R-:W-:Y:S01]  /*2640*/  FMUL.FTZ R111, R67, UR10 ;  /* 0x0000000a436f7c20 */ /* 0x000fe20008410000 */
[----:B------:R-:W-:Y:S01]  /*2650*/  FADD.FTZ R104, R113, -R104 ;  /* 0x8000006871687221 */ /* 0x000fe20000010000 */
[----:B------:R-:W-:Y:S01]  /*2660*/  FADD.FTZ R116, R116, -R103 ;  /* 0x8000006774747221 */ /* 0x000fe20000010000 */
[----:B------:R-:W-:Y:S01]  /*2670*/  FMUL.FTZ R106, R49, UR4 ;  /* 0x00000004316a7c20 */ /* 0x000fe20008410000 */
[----:B------:R-:W-:Y:S01]  /*2680*/  FADD.FTZ R124, R117, -R124 ;  /* 0x8000007c757c7221 */ /* 0x000fe20000010000 */
[----:B------:R-:W-:Y:S01]  /*2690*/  FMUL.FTZ R50, R111, UR5 ;  /* 0x000000056f327c20 */ /* 0x000fe20008410000 */
[----:B------:R-:W-:Y:S01]  /*26a0*/  FMUL.FTZ R112, R104, UR10 ;  /* 0x0000000a68707c20 */ /* 0x000fe20008410000 */
[----:B------:R-:W-:Y:S01]  /*26b0*/  @P6 FMUL.FTZ R61, R106, R57 ;  /* 0x000000396a3d6220 */ /* 0x000fe20000410000 */
[----:B------:R-:W-:-:S02]  /*26c0*/  @P6 HADD2.F32 R49, -RZ, R37.H1_H1 ;  /* 0x30000025ff316230 */ /* 0x000fc40000004100 */
[----:B------:R-:W-:Y:S01]  /*26d0*/  FMUL.FTZ R116, R116, UR10 ;  /* 0x0000000a74747c20 */ /* 0x000fe20008410000 */
[----:B------:R-:W-:Y:S02]  /*26e0*/  HFMA2 R57, -RZ, RZ, 0, 0 ;  /* 0x00000000ff397431 */ /* 0x000fe400000001ff */
[----:B------:R-:W-:Y:S02]  /*26f0*/  @P5 HADD2.F32 R54, -RZ, R58.H0_H0 ;  /* 0x2000003aff365230 */ /* 0x000fe40000004100 */
[----:B------:R-:W-:Y:S01]  /*2700*/  FMUL.FTZ R115, R124, UR10 ;  /* 0x0000000a7c737c20 */ /* 0x000fe20008410000 */
[----:B------:R-:W-:Y:S02]  /*2710*/  @P5 HADD2.F32 R60, -RZ, R38.H0_H0 ;  /* 0x20000026ff3c5230 */ /* 0x000fe40000004100 */
[----:B------:R-:W-:Y:S01]  /*2720*/  FMUL.FTZ R113, R50, UR4 ;  /* 0x0000000432717c20 */ /* 0x000fe20008410000 */
[----:B------:R-:W-:Y:S01]  /*2730*/  @P4 HADD2.F32 R103, -RZ, R58.H1_H1 ;  /* 0x3000003aff674230 */ /* 0x000fe20000004100 */
[----:B------:R-:W-:Y:S01]  /*2740*/  MOV R53, RZ ;  /* 0x000000ff00357202 */ /* 0x000fe20000000f00 */
[----:B------:R-:W-:-:S02]  /*2750*/  @P3 HADD2.F32 R105, -RZ, R59.H0_H0 ;  /* 0x2000003bff693230 */ /* 0x000fc40000004100 */
[----:B------:R-:W-:Y:S01]  /*2760*/  FMUL.FTZ R67, R112, UR5 ;  /* 0x0000000570437c20 */ /* 0x000fe20008410000 */
[----:B------:R-:W-:Y:S02]  /*2770*/  @P1 HADD2.F32 R107, -RZ, R59.H1_H1 ;  /* 0x3000003bff6b1230 */ /* 0x000fe40000004100 */
[----:B------:R-:W-:Y:S01]  /*2780*/  FMUL.FTZ R50, R116, UR5 ;  /* 0x0000000574327c20 */ /* 0x000fe20008410000 */
[----:B------:R-:W-:Y:S01]  /*2790*/  CS2R R58, SRZ ;  /* 0x00000000003a7805 */ /* 0x000fe2000001ff00 */
[----:B------:R-:W-:Y:S01]  /*27a0*/  @P6 FMUL.FTZ R53, R106, R49 ;  /* 0x000000316a356220 */ /* 0x000fe20000410000 */
[----:B------:R-:W-:Y:S01]  /*27b0*/  FMUL.FTZ R106, R115, UR5 ;  /* 0x00000005736a7c20 */ /* 0x000fe20008410000 */
[C---:B------:R-:W-:Y:S01]  /*27c0*/  @P5 FMUL.FTZ R58, R113.reuse, R54 ;  /* 0x00000036713a5220 */ /* 0x040fe20000410000 */
[----:B------:R-:W-:Y:S01]  /*27d0*/  @P5 FMUL.FTZ R57, R113, R60 ;  /* 0x0000003c71395220 */ /* 0x000fe20000410000 */
[----:B------:R-:W-:Y:S01]  /*27e0*/  FMUL.FTZ R114, R67, UR4 ;  /* 0x0000000443727c20 */ /* 0x000fe20008410000 */
[----:B------:R-:W-:Y:S01]  /*27f0*/  FMUL.FTZ R113, R50, UR4 ;  /* 0x0000000432717c20 */ /* 0x000fe20008410000 */
[----:B------:R-:W-:-:S02]  /*2800*/  @P4 HADD2.F32 R49, -RZ, R38.H1_H1 ;  /* 0x30000026ff314230 */ /* 0x000fc40000004100 */
[----:B------:R-:W-:Y:S01]  /*2810*/  FMUL.FTZ R106, R106, UR4 ;  /* 0x000000046a6a7c20 */ /* 0x000fe20008410000 */
[--C-:B------:R-:W-:Y:S02]  /*2820*/  @P3 HADD2.F32 R104, -RZ, R39.reuse.H0_H0 ;  /* 0x20000027ff683230 */ /* 0x100fe40000004100 */
[C---:B------:R-:W-:Y:S01]  /*2830*/  @P4 FMUL.FTZ R59, R114.reuse, R103 ;  /* 0x00000067723b4220 */ /* 0x040fe20000410000 */
[----:B------:R-:W-:Y:S01]  /*2840*/  @P1 HADD2.F32 R50, -RZ, R39.H1_H1 ;  /* 0x30000027ff321230 */ /* 0x000fe20000004100 */
[----:B------:R-:W-:Y:S01]  /*2850*/  MOV R54, RZ ;  /* 0x000000ff00367202 */ /* 0x000fe20000000f00 */
[----:B------:R-:W-:Y:S01]  /*2860*/  HFMA2 R60, -RZ, RZ, 0, 0 ;  /* 0x00000000ff3c7431 */ /* 0x000fe200000001ff */
[----:B------:R-:W-:Y:S01]  /*2870*/  MOV R103, RZ ;  /* 0x000000ff00677202 */ /* 0x000fe20000000f00 */
[----:B------:R-:W-:Y:S01]  /*2880*/  HFMA2 R67, -RZ, RZ, 0, 0 ;  /* 0x00000000ff437431 */ /* 0x000fe200000001ff */
[----:B------:R-:W-:Y:S01]  /*2890*/  MOV R108, RZ ;  /* 0x000000ff006c7202 */ /* 0x000fe20000000f00 */
[----:B------:R-:W-:Y:S01]  /*28a0*/  @P4 FMUL.FTZ R54, R114, R49 ;  /* 0x0000003172364220 */ /* 0x000fe20000410000 */
[----:B------:R-:W-:Y:S01]  /*28b0*/  @P3 FMUL.FTZ R103, R113, R104 ;  /* 0x0000006871673220 */ /* 0x000fe20000410000 */
[C---:B------:R-:W-:Y:S01]  /*28c0*/  @P1 FMUL.FTZ R108, R106.reuse, R50 ;  /* 0x000000326a6c1220 */ /* 0x040fe20000410000 */
[----:B------:R-:W-:Y:S01]  /*28d0*/  F2FP.F16.F32.PACK_AB R48, R51, R48 ;  /* 0x000000303330723e */ /* 0x000fe200000000ff */
[----:B------:R-:W-:Y:S01]  /*28e0*/  @P3 FMUL.FTZ R60, R113, R105 ;  /* 0x00000069713c3220 */ /* 0x000fe20000410000 */
[----:B------:R-:W-:Y:S01]  /*28f0*/  F2FP.F16.F32.PACK_AB R52, R55, R52 ;  /* 0x000000343734723e */ /* 0x000fe200000000ff */
[----:B------:R-:W-:Y:S01]  /*2900*/  @P1 FMUL.FTZ R67, R106, R107 ;  /* 0x0000006b6a431220 */ /* 0x000fe20000410000 */
[----:B------:R-:W-:-:S02]  /*2910*/  F2FP.F16.F32.PACK_AB R50, R112, R111 ;  /* 0x0000006f7032723e */ /* 0x000fc400000000ff */
[----:B------:R-:W-:Y:S02]  /*2920*/  F2FP.F16.F32.PACK_AB R49, R110, R109 ;  /* 0x0000006d6e31723e */ /* 0x000fe400000000ff */
[----:B------:R-:W-:Y:S02]  /*2930*/  F2FP.F16.F32.PACK_AB R51, R115, R116 ;  /* 0x000000747333723e */ /* 0x000fe400000000ff */
[----:B------:R-:W-:Y:S02]  /*2940*/  F2FP.F16.F32.PACK_AB R54, R54, R57 ;  /* 0x000000393636723e */ /* 0x000fe400000000ff */
[----:B------:R-:W-:Y:S02]  /*2950*/  F2FP.F16.F32.PACK_AB R53, R53, R56 ;  /* 0x000000383535723e */ /* 0x000fe400000000ff */
[----:B------:R-:W-:Y:S01]  /*2960*/  F2FP.F16.F32.PACK_AB R55, R108, R103 ;  /* 0x000000676c37723e */ /* 0x000fe200000000ff */
[----:B------:R-:W-:Y:S06]  /*2970*/  BRA `(.L_x_1229) ;  /* 0x0000000400887947 */ /* 0x000fec0003800000 */
.L_x_1228:
        /* <DEDUP_REMOVED lines=9> */
[----:B------:R-:W-:Y:S01]  /*2a10*/  LOP3.LUT P3, RZ, R60, 0xff0000, RZ, 0xc0, !PT ;  /* 0x00ff00003cff7812 */ /* 0x000fe2000786c0ff */
[----:B------:R-:W-:Y:S01]  /*2a20*/  FMUL.FTZ R105, R105, UR10 ;  /* 0x0000000a69697c20 */ /* 0x000fe20008410000 */
[----:B------:R-:W-:Y:S01]  /*2a30*/  CS2R R64, SRZ ;  /* 0x0000000000407805 */ /* 0x000fe2000001ff00 */
[----:B------:R-:W-:Y:S01]  /*2a40*/  FMUL.FTZ R53, R53, UR5 ;  /* 0x0000000535357c20 */ /* 0x000fe20008410000 */
[----:B------:R-:W-:Y:S01]  /*2a50*/  FADD.FTZ R55, R108, -R55 ;  /* 0x800000376c377221 */ /* 0x000fe20000010000 */
[----:B-----5:R-:W-:-:S02]  /*2a60*/  @P1 HADD2.F32 R54, -RZ, R56.H0_H0 ;  /* 0x20000038ff361230 */ /* 0x020fc40000004100 */
[----:B------:R-:W-:Y:S01]  /*2a70*/  FFMA.FTZ R104, R111, UR11, R124 ;  /* 0x0000000b6f687c23 */ /* 0x000fe2000801007c */
[----:B------:R-:W-:Y:S02]  /*2a80*/  @P1 HADD2.F32 R66, -RZ, R36.H0_H0 ;  /* 0x20000024ff421230 */ /* 0x000fe40000004100 */
[----:B------:R-:W-:Y:S01]  /*2a90*/  FMUL.FTZ R53, R53, UR4 ;  /* 0x0000000435357c20 */ /* 0x000fe20008410000 */
[----:B------:R-:W-:Y:S02]  /*2aa0*/  @P4 HADD2.F32 R67, -RZ, R56.H1_H1 ;  /* 0x30000038ff434230 */ /* 0x000fe40000004100 */
[----:B------:R-:W-:Y:S01]  /*2ab0*/  FMUL.FTZ R56, R55, UR10 ;  /* 0x0000000a37387c20 */ /* 0x000fe20008410000 */
[----:B------:R-:W-:Y:S02]  /*2ac0*/  @P4 HADD2.F32 R103, -RZ, R36.H1_H1 ;  /* 0x30000024ff674230 */ /* 0x000fe40000004100 */
[-C--:B------:R-:W-:Y:S01]  /*2ad0*/  @P1 FMUL.FTZ R64, R54, R53.reuse ;  /* 0x0000003536401220 */ /* 0x080fe20000410000 */
[----:B------:R-:W-:Y:S01]  /*2ae0*/  @P1 FMUL.FTZ R52, R66, R53 ;  /* 0x0000003542341220 */ /* 0x000fe20000410000 */
[----:B------:R-:W-:Y:S01]  /*2af0*/  FMUL.FTZ R53, R105, UR5 ;  /* 0x0000000569357c20 */ /* 0x000fe20008410000 */
[----:B------:R-:W-:Y:S01]  /*2b00*/  FADD.FTZ R104, R109, -R104 ;  /* 0x800000686d687221 */ /* 0x000fe20000010000 */
[----:B------:R-:W-:Y:S01]  /*2b10*/  MOV R55, RZ ;  /* 0x000000ff00377202 */ /* 0x000fe20000000f00 */
[----:B------:R-:W-:-:S02]  /*2b20*/  HFMA2 R66, -RZ, RZ, 0, 0 ;  /* 0x00000000ff427431 */ /* 0x000fc400000001ff */
[----:B------:R-:W-:Y:S01]  /*2b30*/  FMUL.FTZ R54, R53, UR4 ;  /* 0x0000000435367c20 */ /* 0x000fe20008410000 */
[----:B------:R-:W-:Y:S01]  /*2b40*/  FMUL.FTZ R53, R56, UR5 ;  /* 0x0000000538357c20 */ /* 0x000fe20008410000 */
[----:B------:R-:W-:Y:S01]  /*2b50*/  LOP3.LUT P6, RZ, R60, 0xff000000, RZ, 0xc0, !PT ;  /* 0xff0000003cff7812 */ /* 0x000fe200078cc0ff */
[--C-:B------:R-:W-:Y:S01]  /*2b60*/  FFMA.FTZ R107, R114, UR11, R124.reuse ;  /* 0x0000000b726b7c23 */ /* 0x100fe2000801007c */
[-C--:B------:R-:W-:Y:S01]  /*2b70*/  @P4 FMUL.FTZ R65, R67, R54.reuse ;  /* 0x0000003643414220 */ /* 0x080fe20000410000 */
[----:B------:R-:W-:Y:S01]  /*2b80*/  @P4 FMUL.FTZ R55, R103, R54 ;  /* 0x0000003667374220 */ /* 0x000fe20000410000 */
[----:B------:R-:W-:Y:S02]  /*2b90*/  @P3 HADD2.F32 R67, -RZ, R57.H0_H0 ;  /* 0x20000039ff433230 */ /* 0x000fe40000004100 */
[----:B------:R-:W-:Y:S01]  /*2ba0*/  FMUL.FTZ R56, R53, UR4 ;  /* 0x0000000435387c20 */ /* 0x000fe20008410000 */
[----:B------:R-:W-:Y:S02]  /*2bb0*/  @P3 HADD2.F32 R103, -RZ, R37.H0_H0 ;  /* 0x20000025ff673230 */ /* 0x000fe40000004100 */
[----:B------:R-:W-:Y:S01]  /*2bc0*/  FMUL.FTZ R54, R104, UR10 ;  /* 0x0000000a68367c20 */ /* 0x000fe20008410000 */
[----:B------:R-:W-:Y:S01]  /*2bd0*/  ISETP.GE.U32.AND P1, PT, R60, RZ, PT ;  /* 0x000000ff3c00720c */ /* 0x000fe20003f26070 */
[-C--:B------:R-:W-:Y:S01]  /*2be0*/  @P3 FMUL.FTZ R66, R67, R56.reuse ;  /* 0x0000003843423220 */ /* 0x080fe20000410000 */
[----:B------:R-:W-:Y:S01]  /*2bf0*/  MOV R53, RZ ;  /* 0x000000ff00357202 */ /* 0x000fe20000000f00 */
[----:B------:R-:W-:Y:S01]  /*2c00*/  @P3 FMUL.FTZ R53, R103, R56 ;  /* 0x0000003867353220 */ /* 0x000fe20000410000 */
[C---:B------:R-:W-:Y:S01]  /*2c10*/  LOP3.LUT P5, RZ, R61.reuse, 0xff, RZ, 0xc0, !PT ;  /* 0x000000ff3dff7812 */ /* 0x040fe200078ac0ff */
[----:B------:R-:W-:Y:S01]  /*2c20*/  FMUL.FTZ R54, R54, UR5 ;  /* 0x0000000536367c20 */ /* 0x000fe20008410000 */
[C---:B------:R-:W-:Y:S01]  /*2c30*/  LOP3.LUT P4, RZ, R61.reuse, 0xff00, RZ, 0xc0, !PT ;  /* 0x0000ff003dff7812 */ /* 0x040fe2000788c0ff */
[----:B------:R-:W-:Y:S01]  /*2c40*/  FADD.FTZ R107, R112, -R107 ;  /* 0x8000006b706b7221 */ /* 0x000fe20000010000 */
[----:B------:R-:W-:Y:S01]  /*2c50*/  LOP3.LUT P3, RZ, R61, 0xff0000, RZ, 0xc0, !PT ;  /* 0x00ff00003dff7812 */ /* 0x000fe2000786c0ff */
[----:B------:R-:W-:Y:S01]  /*2c60*/  FFMA.FTZ R106, R115, UR11, R124 ;  /* 0x0000000b736a7c23 */ /* 0x000fe2000801007c */
[----:B------:R-:W-:Y:S01]  /*2c70*/  ISETP.GE.U32.AND.EX P1, PT, R61, 0x1000000, PT, P1 ;  /* 0x010000003d00780c */ /* 0x000fe20003f26110 */
[----:B------:R-:W-:Y:S01]  /*2c80*/  FMUL.FTZ R67, R54, UR4 ;  /* 0x0000000436437c20 */ /* 0x000fe20008410000 */
[----:B------:R-:W-:Y:S01]  /*2c90*/  FMUL.FTZ R54, R107, UR10 ;  /* 0x0000000a6b367c20 */ /* 0x000fe20008410000 */
[----:B------:R-:W-:Y:S01]  /*2ca0*/  FADD.FTZ R106, R113, -R106 ;  /* 0x8000006a716a7221 */ /* 0x000fe20000010000 */
[----:B------:R-:W-:-:S02]  /*2cb0*/  HFMA2 R61, -RZ, RZ, 0, 0 ;  /* 0x00000000ff3d7431 */ /* 0x000fc400000001ff */
[--C-:B------:R-:W-:Y:S01]  /*2cc0*/  FFMA.FTZ R111, R118, UR11, R124.reuse ;  /* 0x0000000b766f7c23 */ /* 0x100fe2000801007c */
[----:B------:R-:W-:Y:S02]  /*2cd0*/  @P6 HADD2.F32 R56, -RZ, R57.H1_H1 ;  /* 0x30000039ff386230 */ /* 0x000fe40000004100 */
[----:B------:R-:W-:Y:S01]  /*2ce0*/  FMUL.FTZ R54, R54, UR5 ;  /* 0x0000000536367c20 */ /* 0x000fe20008410000 */
[----:B------:R-:W-:Y:S01]  /*2cf0*/  FFMA.FTZ R124, R119, UR11, R124 ;  /* 0x0000000b777c7c23 */ /* 0x000fe2000801007c */
[----:B------:R-:W-:Y:S02]  /*2d00*/  @P5 HADD2.F32 R103, -RZ, R58.H0_H0 ;  /* 0x2000003aff675230 */ /* 0x000fe40000004100 */
[----:B------:R-:W-:Y:S01]  /*2d10*/  FMUL.FTZ R60, R106, UR10 ;  /* 0x0000000a6a3c7c20 */ /* 0x000fe20008410000 */
[----:B------:R-:W-:Y:S02]  /*2d20*/  @P5 HADD2.F32 R105, -RZ, R38.H0_H0 ;  /* 0x20000026ff695230 */ /* 0x000fe40000004100 */
[----:B------:R-:W-:Y:S01]  /*2d30*/  FMUL.FTZ R54, R54, UR4 ;  /* 0x0000000436367c20 */ /* 0x000fe20008410000 */
[----:B------:R-:W-:Y:S01]  /*2d40*/  FADD.FTZ R111, R116, -R111 ;  /* 0x8000006f746f7221 */ /* 0x000fe20000010000 */
[----:B------:R-:W-:Y:S01]  /*2d50*/  FADD.FTZ R124, R117, -R124 ;  /* 0x8000007c757c7221 */ /* 0x000fe20000010000 */
[----:B------:R-:W-:-:S02]  /*2d60*/  @P4 HADD2.F32 R109, -RZ, R58.H1_H1 ;  /* 0x3000003aff6d4230 */ /* 0x000fc40000004100 */
[----:B------:R-:W-:Y:S01]  /*2d70*/  @P6 FMUL.FTZ R61, R56, R67 ;  /* 0x00000043383d6220 */ /* 0x000fe20000410000 */
[--C-:B------:R-:W-:Y:S01]  /*2d80*/  @P3 HADD2.F32 R108, -RZ, R59.reuse.H0_H0 ;  /* 0x2000003bff6c3230 */ /* 0x100fe20000004100 */
[----:B------:R-:W-:Y:S01]  /*2d90*/  CS2R R56, SRZ ;  /* 0x0000000000387805 */ /* 0x000fe2000001ff00 */
[----:B------:R-:W-:Y:S01]  /*2da0*/  @P1 HADD2.F32 R112, -RZ, R59.H1_H1 ;  /* 0x3000003bff701230 */ /* 0x000fe20000004100 */
[----:B------:R-:W-:Y:S01]  /*2db0*/  CS2R R58, SRZ ;  /* 0x00000000003a7805 */ /* 0x000fe2000001ff00 */
[----:B------:R-:W-:Y:S01]  /*2dc0*/  FMUL.FTZ R60, R60, UR5 ;  /* 0x000000053c3c7c20 */ /* 0x000fe20008410000 */
[-C--:B------:R-:W-:Y:S01]  /*2dd0*/  @P5 FMUL.FTZ R58, R103, R54.reuse ;  /* 0x00000036673a5220 */ /* 0x080fe20000410000 */
[----:B------:R-:W-:Y:S01]  /*2de0*/  @P5 FMUL.FTZ R57, R105, R54 ;  /* 0x0000003669395220 */ /* 0x000fe20000410000 */
[----:B------:R-:W-:Y:S01]  /*2df0*/  FMUL.FTZ R103, R111, UR10 ;  /* 0x0000000a6f677c20 */ /* 0x000fe20008410000 */
[----:B------:R-:W-:Y:S01]  /*2e00*/  FMUL.FTZ R105, R124, UR10 ;  /* 0x0000000a7c697c20 */ /* 0x000fe20008410000 */
[----:B------:R-:W-:Y:S01]  /*2e10*/  FMUL.FTZ R106, R60, UR4 ;  /* 0x000000043c6a7c20 */ /* 0x000fe20008410000 */
[----:B------:R-:W-:-:S02]  /*2e20*/  @P6 HADD2.F32 R104, -RZ, R37.H1_H1 ;  /* 0x30000025ff686230 */ /* 0x000fc40000004100 */
[----:B------:R-:W-:Y:S01]  /*2e30*/  FMUL.FTZ R103, R103, UR5 ;  /* 0x0000000567677c20 */ /* 0x000fe20008410000 */
[----:B------:R-:W-:Y:S01]  /*2e40*/  FMUL.FTZ R105, R105, UR5 ;  /* 0x0000000569697c20 */ /* 0x000fe20008410000 */
[-C--:B------:R-:W-:Y:S01]  /*2e50*/  @P4 FMUL.FTZ R59, R109, R106.reuse ;  /* 0x0000006a6d3b4220 */ /* 0x080fe20000410000 */
        /* <DEDUP_REMOVED lines=9> */
[----:B------:R-:W-:Y:S01]  /*2ef0*/  HFMA2 R67, -RZ, RZ, 0, 0 ;  /* 0x00000000ff437431 */ /* 0x000fe200000001ff */
[----:B------:R-:W-:Y:S01]  /*2f00*/  MOV R107, RZ ;  /* 0x000000ff006b7202 */ /* 0x000fe20000000f00 */
[----:B------:R-:W-:Y:S01]  /*2f10*/  @P4 FMUL.FTZ R54, R109, R106 ;  /* 0x0000006a6d364220 */ /* 0x000fe20000410000 */
[----:B------:R-:W-:Y:S01]  /*2f20*/  @P3 FMUL.FTZ R104, R110, R103 ;  /* 0x000000676e683220 */ /* 0x000fe20000410000 */
[----:B------:R-:W-:Y:S01]  /*2f30*/  @P1 FMUL.FTZ R107, R114, R105 ;  /* 0x00000069726b1220 */ /* 0x000fe20000410000 */
[----:B------:R-:W-:Y:S01]  /*2f40*/  F2FP.F16.F32.PACK_AB R52, R55, R52 ;  /* 0x000000343734723e */ /* 0x000fe200000000ff */
[----:B------:R-:W-:Y:S01]  /*2f50*/  @P3 FMUL.FTZ R60, R108, R103 ;  /* 0x000000676c3c3220 */ /* 0x000fe20000410000 */
[----:B------:R-:W-:Y:S01]  /*2f60*/  @P1 FMUL.FTZ R67, R112, R105 ;  /* 0x0000006970431220 */ /* 0x000fe20000410000 */
[----:B------:R-:W-:-:S02]  /*2f70*/  F2FP.F16.F32.PACK_AB R54, R54, R57 ;  /* 0x000000393636723e */ /* 0x000fc400000000ff */
[----:B------:R-:W-:Y:S02]  /*2f80*/  F2FP.F16.F32.PACK_AB R53, R56, R53 ;  /* 0x000000353835723e */ /* 0x000fe400000000ff */
[----:B------:R-:W-:-:S07]  /*2f90*/  F2FP.F16.F32.PACK_AB R55, R107, R104 ;  /* 0x000000686b37723e */ /* 0x000fce00000000ff */
.L_x_1229:
[----:B------:R-:W0:Y:S01]  /*2fa0*/  @P0 LDC.64 R56, c[0x0][0x478] ;  /* 0x00011e00ff380b82 */ /* 0x000e220000000a00 */
[----:B------:R-:W-:-:S04]  /*2fb0*/  IMAD.WIDE.U32 R62, R101, 0x10, R62 ;  /* 0x00000010653e7825 */ /* 0x000fc800078e003e */
[----:B0-----:R-:W-:-:S05]  /*2fc0*/  @P0 IMAD.WIDE.U32 R56, R101, 0x10, R56 ;  /* 0x0000001065380825 */ /* 0x001fca00078e0038 */
[----:B------:R1:W-:Y:S04]  /*2fd0*/  @P0 STG.E.128 desc[UR16][R56.64], R48 ;  /* 0x0000003038000986 */ /* 0x0003e8000c101d10 */
[----:B------:R1:W-:Y:S01]  /*2fe0*/  STG.E.128 desc[UR16][R62.64], R52 ;  /* 0x000000343e007986 */ /* 0x0003e2000c101d10 */
[----:B------:R-:W-:Y:S05]  /*2ff0*/  BRA `(.L_x_1230) ;  /* 0x0000001c00187947 */ /* 0x000fea0003800000 */
.L_x_1225:
        /* <DEDUP_REMOVED lines=8> */
[C---:B-----5:R-:W-:Y:S01]  /*3080*/  LOP3.LUT P0, RZ, R62.reuse, 0xff, RZ, 0xc0, !PT ;  /* 0x000000ff3eff7812 */ /* 0x060fe2000780c0ff */
[--C-:B------:R-:W-:Y:S01]  /*3090*/  HADD2.F32 R58, -RZ, R40.reuse.H0_H0 ;  /* 0x20000028ff3a7230 */ /* 0x100fe20000004100 */
[----:B------:R-:W-:Y:S01]  /*30a0*/  LOP3.LUT P1, RZ, R62, 0xff00, RZ, 0xc0, !PT ;  /* 0x0000ff003eff7812 */ /* 0x000fe2000782c0ff */
[----:B------:R-:W-:Y:S01]  /*30b0*/  FADD.FTZ R67, R142, -R67 ;  /* 0x800000438e437221 */ /* 0x000fe20000010000 */
[----:B------:R-:W-:Y:S02]  /*30c0*/  HADD2.F32 R59, -RZ, R40.H1_H1 ;  /* 0x30000028ff3b7230 */ /* 0x000fe40000004100 */
[----:B------:R-:W-:Y:S01]  /*30d0*/  FADD.FTZ R140, R140, -R141 ;  /* 0x8000008d8c8c7221 */ /* 0x000fe20000010000 */
[----:B------:R-:W-:Y:S01]  /*30e0*/  UMOV UR4, UR8 ;  /* 0x0000000800047c82 */ /* 0x000fe20008000000 */
[----:B------:R-:W-:Y:S01]  /*30f0*/  FFMA.FTZ R64, R67, UR10, R58 ;  /* 0x0000000a43407c23 */ /* 0x000fe2000801003a */
[----:B------:R-:W-:Y:S01]  /*3100*/  CS2R R120, SRZ ;  /* 0x0000000000787805 */ /* 0x000fe2000001ff00 */
[----:B------:R-:W-:Y:S01]  /*3110*/  FFMA.FTZ R67, R140, UR10, R59 ;  /* 0x0000000a8c437c23 */ /* 0x000fe2000801003b */
[----:B------:R-:W-:Y:S01]  /*3120*/  CS2R R58, SRZ ;  /* 0x00000000003a7805 */ /* 0x000fe2000001ff00 */
[----:B------:R-:W-:Y:S01]  /*3130*/  FMUL.FTZ R64, R64, UR5 ;  /* 0x0000000540407c20 */ /* 0x000fe20008410000 */
[----:B------:R-:W-:Y:S01]  /*3140*/  FFMA.FTZ R139, R139, UR11, R124 ;  /* 0x0000000b8b8b7c23 */ /* 0x000fe2000801007c */
[----:B------:R-:W-:Y:S01]  /*3150*/  FMUL.FTZ R67, R67, UR5 ;  /* 0x0000000543437c20 */ /* 0x000fe20008410000 */
[----:B------:R-:W-:-:S02]  /*3160*/  @P0 HADD2.F32 R65, -RZ, R52.H0_H0 ;  /* 0x20000034ff410230 */ /* 0x000fc40000004100 */
[----:B------:R-:W-:Y:S01]  /*3170*/  FMUL.FTZ R64, R64, UR4 ;  /* 0x0000000440407c20 */ /* 0x000fe20008410000 */
[----:B------:R-:W-:Y:S02]  /*3180*/  @P0 HADD2.F32 R123, -RZ, R32.H0_H0 ;  /* 0x20000020ff7b0230 */ /* 0x000fe40000004100 */
[----:B------:R-:W-:Y:S01]  /*3190*/  FMUL.FTZ R67, R67, UR4 ;  /* 0x0000000443437c20 */ /* 0x000fe20008410000 */
[----:B------:R-:W-:Y:S02]  /*31a0*/  @P1 HADD2.F32 R52, -RZ, R52.H1_H1 ;  /* 0x30000034ff341230 */ /* 0x000fe40000004100 */
[--C-:B------:R-:W-:Y:S01]  /*31b0*/  FFMA.FTZ R137, R137, UR11, R124.reuse ;  /* 0x0000000b89897c23 */ /* 0x100fe2000801007c */
[----:B------:R-:W-:Y:S02]  /*31c0*/  @P1 HADD2.F32 R122, -RZ, R32.H1_H1 ;  /* 0x30000020ff7a1230 */ /* 0x000fe40000004100 */
[----:B------:R-:W-:Y:S01]  /*31d0*/  @P0 FMUL.FTZ R120, R64, R65 ;  /* 0x0000004140780220 */ /* 0x000fe20000410000 */
[----:B------:R-:W-:Y:S01]  /*31e0*/  @P0 FMUL.FTZ R58, R123, R64 ;  /* 0x000000407b3a0220 */ /* 0x000fe20000410000 */
[C---:B------:R-:W-:Y:S01]  /*31f0*/  LOP3.LUT P6, RZ, R62.reuse, 0xff0000, RZ, 0xc0, !PT ;  /* 0x00ff00003eff7812 */ /* 0x040fe200078cc0ff */
[----:B------:R-:W-:Y:S01]  /*3200*/  @P1 FMUL.FTZ R121, R67, R52 ;  /* 0x0000003443791220 */ /* 0x000fe20000410000 */
[----:B------:R-:W-:Y:S01]  /*3210*/  LOP3.LUT P4, RZ, R63, 0xff, RZ, 0xc0, !PT ;  /* 0x000000ff3fff7812 */ /* 0x000fe2000788c0ff */
[----:B------:R-:W-:Y:S01]  /*3220*/  FFMA.FTZ R129, R129, UR11, R124 ;  /* 0x0000000b81817c23 */ /* 0x000fe2000801007c */
[----:B------:R-:W-:Y:S01]  /*3230*/  LOP3.LUT P3, RZ, R63, 0xff00, RZ, 0xc0, !PT ;  /* 0x0000ff003fff7812 */ /* 0x000fe2000786c0ff */
[--C-:B------:R-:W-:Y:S01]  /*3240*/  HADD2.F32 R52, -RZ, R41.reuse.H0_H0 ;  /* 0x20000029ff347230 */ /* 0x100fe20000004100 */
[----:B------:R-:W-:Y:S01]  /*3250*/  LOP3.LUT P5, RZ, R62, 0xff000000, RZ, 0xc0, !PT ;  /* 0xff0000003eff7812 */ /* 0x000fe200078ac0ff */
[----:B------:R-:W-:Y:S01]  /*3260*/  FADD.FTZ R139, R138, -R139 ;  /* 0x8000008b8a8b7221 */ /* 0x000fe20000010000 */
[----:B------:R-:W-:Y:S01]  /*3270*/  ISETP.GE.U32.AND P0, PT, R62, RZ, PT ;  /* 0x000000ff3e00720c */ /* 0x000fe20003f06070 */
[----:B------:R-:W-:-:S02]  /*3280*/  HADD2.F32 R62, -RZ, R41.H1_H1 ;  /* 0x30000029ff3e7230 */ /* 0x000fc40000004100 */
[----:B------:R-:W-:Y:S01]  /*3290*/  FADD.FTZ R137, R136, -R137 ;  /* 0x8000008988897221 */ /* 0x000fe20000010000 */
[--C-:B------:R-:W-:Y:S01]  /*32a0*/  FFMA.FTZ R131, R131, UR11, R124.reuse ;  /* 0x0000000b83837c23 */ /* 0x100fe2000801007c */
[--C-:B------:R-:W-:Y:S01]  /*32b0*/  FFMA.FTZ R135, R135, UR11, R124.reuse ;  /* 0x0000000b87877c23 */ /* 0x100fe2000801007c */
[----:B------:R-:W-:Y:S01]  /*32c0*/  FFMA.FTZ R133, R133, UR11, R124 ;  /* 0x0000000b85857c23 */ /* 0x000fe2000801007c */
[----:B------:R-:W-:Y:S01]  /*32d0*/  @P1 FMUL.FTZ R59, R122, R67 ;  /* 0x000000437a3b1220 */ /* 0x000fe20000410000 */
[C---:B------:R-:W-:Y:S01]  /*32e0*/  LOP3.LUT P1, RZ, R63.reuse, 0xff0000, RZ, 0xc0, !PT ;  /* 0x00ff00003fff7812 */ /* 0x040fe2000782c0ff */
[----:B------:R-:W-:Y:S01]  /*32f0*/  FADD.FTZ R126, R66, -R129 ;  /* 0x80000081427e7221 */ /* 0x000fe20000010000 */
[----:B------:R-:W-:Y:S01]  /*3300*/  ISETP.GE.U32.AND.EX P0, PT, R63, 0x1000000, PT, P0 ;  /* 0x010000003f00780c */ /* 0x000fe20003f06100 */
[----:B------:R-:W-:Y:S02]  /*3310*/  HADD2.F32 R122, -RZ, R43.H0_H0 ;  /* 0x2000002bff7a7230 */ /* 0x000fe40000004100 */
[----:B------:R-:W-:Y:S01]  /*3320*/  FADD.FTZ R131, R130, -R131 ;  /* 0x8000008382837221 */ /* 0x000fe20000010000 */
[----:B------:R-:W-:Y:S01]  /*3330*/  FFMA.FTZ R52, R139, UR10, R52 ;  /* 0x0000000a8b347c23 */ /* 0x000fe20008010034 */
[----:B------:R-:W-:-:S02]  /*3340*/  HADD2.F32 R63, -RZ, R42.H0_H0 ;  /* 0x2000002aff3f7230 */ /* 0x000fc40000004100 */
[----:B------:R-:W-:Y:S01]  /*3350*/  FFMA.FTZ R64, R137, UR10, R62 ;  /* 0x0000000a89407c23 */ /* 0x000fe2000801003e */
[----:B------:R-:W-:Y:S02]  /*3360*/  HADD2.F32 R66, -RZ, R42.H1_H1 ;  /* 0x3000002aff427230 */ /* 0x000fe40000004100 */
[----:B------:R-:W-:Y:S01]  /*3370*/  FADD.FTZ R134, R134, -R135 ;  /* 0x8000008786867221 */ /* 0x000fe20000010000 */
[----:B------:R-:W-:Y:S02]  /*3380*/  HADD2.F32 R123, -RZ, R43.H1_H1 ;  /* 0x3000002bff7b7230 */ /* 0x000fe40000004100 */
[----:B------:R-:W-:Y:S01]  /*3390*/  FADD.FTZ R67, R132, -R133 ;  /* 0x8000008584437221 */ /* 0x000fe20000010000 */
[----:B------:R-:W-:Y:S01]  /*33a0*/  FFMA.FTZ R128, R131, UR10, R122 ;  /* 0x0000000a83807c23 */ /* 0x000fe2000801007a */
[----:B------:R-:W-:Y:S01]  /*33b0*/  FMUL.FTZ R52, R52, UR5 ;  /* 0x0000000534347c20 */ /* 0x000fe20008410000 */
[----:B------:R-:W-:Y:S01]  /*33c0*/  FMUL.FTZ R64, R64, UR5 ;  /* 0x0000000540407c20 */ /* 0x000fe20008410000 */
[----:B------:R-:W-:Y:S01]  /*33d0*/  FFMA.FTZ R65, R134, UR10, R63 ;  /* 0x0000000a86417c23 */ /* 0x000fe2000801003f */
[----:B------:R-:W-:Y:S01]  /*33e0*/  FFMA.FTZ R67, R67, UR10, R66 ;  /* 0x0000000a43437c23 */ /* 0x000fe20008010042 */
[----:B------:R-:W-:Y:S01]  /*33f0*/  FFMA.FTZ R131, R126, UR10, R123 ;  /* 0x0000000a7e837c23 */ /* 0x000fe2000801007b */
[----:B------:R-:W-:-:S02]  /*3400*/  HFMA2 R63, -RZ, RZ, 0, 0 ;  /* 0x00000000ff3f7431 */ /* 0x000fc400000001ff */
[--C-:B------:R-:W-:Y:S02]  /*3410*/  @P6 HADD2.F32 R62, -RZ, R53.reuse.H0_H0 ;  /* 0x20000035ff3e6230 */ /* 0x100fe40000004100 */
[----:B------:R-:W-:Y:S01]  /*3420*/  FMUL.FTZ R125, R52, UR4 ;  /* 0x00000004347d7c20 */ /* 0x000fe20008410000 */
[--C-:B------:R-:W-:Y:S02]  /*3430*/  @P4 HADD2.F32 R66, -RZ, R54.reuse.H0_H0 ;  /* 0x20000036ff424230 */ /* 0x100fe40000004100 */
[----:B------:R-:W-:Y:S01]  /*3440*/  FMUL.FTZ R132, R64, UR4 ;  /* 0x0000000440847c20 */ /* 0x000fe20008410000 */
[----:B------:R-:W-:Y:S01]  /*3450*/  @P3 HADD2.F32 R126, -RZ, R54.H1_H1 ;  /* 0x30000036ff7e3230 */ /* 0x000fe20000004100 */
[----:B------:R-:W-:Y:S01]  /*3460*/  CS2R R122, SRZ ;  /* 0x00000000007a7805 */ /* 0x000fe2000001ff00 */
[----:B------:R-:W-:Y:S02]  /*3470*/  @P5 HADD2.F32 R53, -RZ, R53.H1_H1 ;  /* 0x30000035ff355230 */ /* 0x000fe40000004100 */
[----:B------:R-:W-:Y:S01]  /*3480*/  FMUL.FTZ R65, R65, UR5 ;  /* 0x0000000541417c20 */ /* 0x000fe20008410000 */
[----:B------:R-:W-:-:S02]  /*3490*/  @P6 HADD2.F32 R54, -RZ, R33.H0_H0 ;  /* 0x20000021ff366230 */ /* 0x000fc40000004100 */
[----:B------:R-:W-:Y:S01]  /*34a0*/  @P6 FMUL.FTZ R122, R125, R62 ;  /* 0x0000003e7d7a6220 */ /* 0x000fe20000410000 */
[----:B------:R-:W-:Y:S02]  /*34b0*/  @P4 HADD2.F32 R62, -RZ, R34.H0_H0 ;  /* 0x20000022ff3e4230 */ /* 0x000fe40000004100 */
[----:B------:R-:W-:Y:S01]  /*34c0*/  @P5 FMUL.FTZ R123, R132, R53 ;  /* 0x00000035847b5220 */ /* 0x000fe20000410000 */
[----:B------:R-:W-:Y:S02]  /*34d0*/  @P5 HADD2.F32 R53, -RZ, R33.H1_H1 ;  /* 0x30000021ff355230 */ /* 0x000fe40000004100 */
[----:B------:R-:W-:Y:S01]  /*34e0*/  @P6 FMUL.FTZ R63, R54, R125 ;  /* 0x0000007d363f6220 */ /* 0x000fe20000410000 */
[----:B------:R-:W-:Y:S02]  /*34f0*/  HFMA2 R125, -RZ, RZ, 0, 0 ;  /* 0x00000000ff7d7431 */ /* 0x000fe400000001ff */
[----:B------:R-:W-:Y:S01]  /*3500*/  FMUL.FTZ R65, R65, UR4 ;  /* 0x0000000441417c20 */ /* 0x000fe20008410000 */
[--C-:B------:R-:W-:Y:S01]  /*3510*/  @P1 HADD2.F32 R130, -RZ, R55.reuse.H0_H0 ;  /* 0x20000037ff821230 */ /* 0x100fe20000004100 */
[----:B------:R-:W-:Y:S01]  /*3520*/  MOV R52, RZ ;  /* 0x000000ff00347202 */ /* 0x000fe20000000f00 */
[----:B------:R-:W-:-:S02]  /*3530*/  @P0 HADD2.F32 R64, -RZ, R55.H1_H1 ;  /* 0x30000037ff400230 */ /* 0x000fc40000004100 */
[----:B------:R-:W-:Y:S01]  /*3540*/  FMUL.FTZ R67, R67, UR5 ;  /* 0x0000000543437c20 */ /* 0x000fe20008410000 */
[----:B------:R-:W-:Y:S01]  /*3550*/  FMUL.FTZ R128, R128, UR5 ;  /* 0x0000000580807c20 */ /* 0x000fe20008410000 */
[----:B------:R-:W-:Y:S01]  /*3560*/  CS2R R54, SRZ ;  /* 0x0000000000367805 */ /* 0x000fe2000001ff00 */
[----:B------:R-:W-:Y:S01]  /*3570*/  @P5 FMUL.FTZ R52, R53, R132 ;  /* 0x0000008435345220 */ /* 0x000fe20000410000 */
[----:B------:R-:W-:Y:S01]  /*3580*/  @P4 FMUL.FTZ R125, R65, R66 ;  /* 0x00000042417d4220 */ /* 0x000fe20000410000 */
[----:B------:R-:W-:Y:S02]  /*3590*/  HFMA2 R53, -RZ, RZ, 0, 0 ;  /* 0x00000000ff357431 */ /* 0x000fe400000001ff */
[----:B------:R-:W-:Y:S01]  /*35a0*/  FMUL.FTZ R131, R131, UR5 ;  /* 0x0000000583837c20 */ /* 0x000fe20008410000 */
[----:B------:R-:W-:Y:S01]  /*35b0*/  @P4 FMUL.FTZ R54, R62, R65 ;  /* 0x000000413e364220 */ /* 0x000fe20000410000 */
[----:B------:R-:W-:Y:S02]  /*35c0*/  @P3 HADD2.F32 R66, -RZ, R34.H1_H1 ;  /* 0x30000022ff423230 */ /* 0x000fe40000004100 */
[----:B------:R-:W-:Y:S01]  /*35d0*/  FMUL.FTZ R67, R67, UR4 ;  /* 0x0000000443437c20 */ /* 0x000fe20008410000 */
[----:B------:R-:W-:Y:S01]  /*35e0*/  FMUL.FTZ R65, R128, UR4 ;  /* 0x0000000480417c20 */ /* 0x000fe20008410000 */
[----:B------:R-:W-:-:S02]  /*35f0*/  @P1 HADD2.F32 R132, -RZ, R35.H0_H0 ;  /* 0x20000023ff841230 */ /* 0x000fc40000004100 */
[----:B------:R-:W-:Y:S01]  /*3600*/  FMUL.FTZ R131, R131, UR4 ;  /* 0x0000000483837c20 */ /* 0x000fe20008410000 */
[----:B------:R-:W-:Y:S02]  /*3610*/  @P0 HADD2.F32 R128, -RZ, R35.H1_H1 ;  /* 0x30000023ff800230 */ /* 0x000fe40000004100 */
[----:B------:R-:W-:Y:S01]  /*3620*/  @P3 FMUL.FTZ R53, R66, R67 ;  /* 0x0000004342353220 */ /* 0x000fe20000410000 */
[----:B------:R-:W-:Y:S01]  /*3630*/  HFMA2 R129, -RZ, RZ, 0, 0 ;  /* 0x00000000ff817431 */ /* 0x000fe200000001ff */
[----:B------:R-:W-:Y:S01]  /*3640*/  MOV R62, RZ ;  /* 0x000000ff003e7202 */ /* 0x000fe20000000f00 */
[----:B------:R-:W-:Y:S01]  /*3650*/  @P1 FMUL.FTZ R55, R132, R65 ;  /* 0x0000004184371220 */ /* 0x000fe20000410000 */
[----:B------:R-:W-:Y:S01]  /*3660*/  @P0 FMUL.FTZ R62, R128, R131 ;  /* 0x00000083803e0220 */ /* 0x000fe20000410000 */
[----:B------:R-:W-:Y:S01]  /*3670*/  MOV R127, RZ ;  /* 0x000000ff007f7202 */ /* 0x000fe20000000f00 */
[----:B------:R-:W-:Y:S01]  /*3680*/  @P3 FMUL.FTZ R127, R67, R126 ;  /* 0x0000007e437f3220 */ /* 0x000fe20000410000 */
[----:B------:R-:W-:Y:S01]  /*3690*/  F2FP.F16.F32.PACK_AB R54, R53, R54 ;  /* 0x000000363536723e */ /* 0x000fe200000000ff */
[----:B------:R-:W-:Y:S01]  /*36a0*/  @P0 FMUL.FTZ R129, R131, R64 ;  /* 0x0000004083810220 */ /* 0x000fe20000410000 */
[----:B------:R-:W-:Y:S01]  /*36b0*/  MOV R126, RZ ;  /* 0x000000ff007e7202 */ /* 0x000fe20000000f00 */
[----:B------:R-:W-:Y:S01]  /*36c0*/  @P1 FMUL.FTZ R126, R65, R130 ;  /* 0x00000082417e1220 */ /* 0x000fe20000410000 */
[----:B------:R-:W-:-:S02]  /*36d0*/  F2FP.F16.F32.PACK_AB R53, R52, R63 ;  /* 0x0000003f3435723e */ /* 0x000fc400000000ff */
[----:B------:R-:W-:Y:S02]  /*36e0*/  F2FP.F16.F32.PACK_AB R52, R59, R58 ;  /* 0x0000003a3b34723e */ /* 0x000fe400000000ff */
[----:B------:R-:W-:Y:S01]  /*36f0*/  F2FP.F16.F32.PACK_AB R55, R62, R55 ;  /* 0x000000373e37723e */ /* 0x000fe200000000ff */
[----:B------:R-:W-:Y:S06]  /*3700*/  BRA `(.L_x_1232) ;  /* 0x0000000400b87947 */ /* 0x000fec0003800000 */
.L_x_1231:
[--C-:B------:R-:W-:Y:S01]  /*3710*/  FFMA.FTZ R141, R141, UR11, R124.reuse ;  /* 0x0000000b8d8d7c23 */ /* 0x100fe2000801007c */
[----:B------:R-:W-:Y:S01]  /*3720*/  FFMA.FTZ R67, R67, UR11, R124 ;  /* 0x0000000b43437c23 */ /* 0x000fe2000801007c */
[C---:B-----5:R-:W-:Y:S01]  /*3730*/  LOP3.LUT P0, RZ, R62.reuse, 0xff, RZ, 0xc0, !PT ;  /* 0x000000ff3eff7812 */ /* 0x060fe2000780c0ff */
[--C-:B------:R-:W-:Y:S01]  /*3740*/  HADD2.F32 R50, -RZ, R40.reuse.H1_H1 ;  /* 0x30000028ff327230 */ /* 0x100fe20000004100 */
[----:B------:R-:W-:Y:S01]  /*3750*/  LOP3.LUT P1, RZ, R62, 0xff00, RZ, 0xc0, !PT ;  /* 0x0000ff003eff7812 */ /* 0x000fe2000782c0ff */
[----:B------:R-:W-:Y:S02]  /*3760*/  HADD2.F32 R49, -RZ, R40.H0_H0 ;  /* 0x20000028ff317230 */ /* 0x000fe40000004100 */
[----:B------:R-:W-:Y:S01]  /*3770*/  FADD.FTZ R51, R140, -R141 ;  /* 0x8000008d8c337221 */ /* 0x000fe20000010000 */
[----:B------:R-:W-:Y:S01]  /*3780*/  FADD.FTZ R48, R142, -R67 ;  /* 0x800000438e307221 */ /* 0x000fe20000010000 */
[----:B------:R-:W-:Y:S01]  /*3790*/  UMOV UR4, UR8 ;  /* 0x0000000800047c82 */ /* 0x000fe20008000000 */
[----:B------:R-:W-:Y:S01]  /*37a0*/  CS2R R120, SRZ ;  /* 0x0000000000787805 */ /* 0x000fe2000001ff00 */
[----:B------:R-:W-:Y:S01]  /*37b0*/  FFMA.FTZ R51, R51, UR10, R50 ;  /* 0x0000000a33337c23 */ /* 0x000fe20008010032 */
[----:B------:R-:W-:Y:S01]  /*37c0*/  FFMA.FTZ R48, R48, UR10, R49 ;  /* 0x0000000a30307c23 */ /* 0x000fe20008010031 */
[----:B------:R-:W-:Y:S01]  /*37d0*/  CS2R R58, SRZ ;  /* 0x00000000003a7805 */ /* 0x000fe2000001ff00 */
[----:B------:R-:W-:Y:S01]  /*37e0*/  FFMA.FTZ R139, R139, UR11, R124 ;  /* 0x0000000b8b8b7c23 */ /* 0x000fe2000801007c */
[----:B------:R-:W-:Y:S01]  /*37f0*/  FMUL.FTZ R50, R51, UR5 ;  /* 0x0000000533327c20 */ /* 0x000fe20008410000 */
[----:B------:R-:W-:Y:S01]  /*3800*/  FMUL.FTZ R49, R48, UR5 ;  /* 0x0000000530317c20 */ /* 0x000fe20008410000 */
[--C-:B------:R-:W-:Y:S01]  /*3810*/  @P0 HADD2.F32 R64, -RZ, R52.reuse.H0_H0 ;  /* 0x20000034ff400230 */ /* 0x100fe20000004100 */
[----:B------:R-:W-:Y:S01]  /*3820*/  LOP3.LUT P6, RZ, R62, 0xff0000, RZ, 0xc0, !PT ;  /* 0x00ff00003eff7812 */ /* 0x000fe200078cc0ff */
[----:B------:R-:W-:-:S02]  /*3830*/  @P1 HADD2.F32 R65, -RZ, R52.H1_H1 ;  /* 0x30000034ff411230 */ /* 0x000fc40000004100 */
[----:B------:R-:W-:Y:S01]  /*3840*/  FMUL.FTZ R50, R50, UR4 ;  /* 0x0000000432327c20 */ /* 0x000fe20008410000 */
[--C-:B------:R-:W-:Y:S02]  /*3850*/  @P1 HADD2.F32 R67, -RZ, R32.reuse.H1_H1 ;  /* 0x30000020ff431230 */ /* 0x100fe40000004100 */
[----:B------:R-:W-:Y:S01]  /*3860*/  FMUL.FTZ R49, R49, UR4 ;  /* 0x0000000431317c20 */ /* 0x000fe20008410000 */
[----:B------:R-:W-:Y:S02]  /*3870*/  @P0 HADD2.F32 R52, -RZ, R32.H0_H0 ;  /* 0x20000020ff340230 */ /* 0x000fe40000004100 */
[-C--:B------:R-:W-:Y:S01]  /*3880*/  @P1 FMUL.FTZ R121, R65, R50.reuse ;  /* 0x0000003241791220 */ /* 0x080fe20000410000 */
[----:B------:R-:W-:Y:S01]  /*3890*/  FFMA.FTZ R137, R137, UR11, R124 ;  /* 0x0000000b89897c23 */ /* 0x000fe2000801007c */
[----:B------:R-:W-:Y:S01]  /*38a0*/  @P1 FMUL.FTZ R59, R67, R50 ;  /* 0x00000032433b1220 */ /* 0x000fe20000410000 */
[-C--:B------:R-:W-:Y:S01]  /*38b0*/  @P0 FMUL.FTZ R120, R64, R49.reuse ;  /* 0x0000003140780220 */ /* 0x080fe20000410000 */
[----:B------:R-:W-:Y:S01]  /*38c0*/  @P0 FMUL.FTZ R58, R52, R49 ;  /* 0x00000031343a0220 */ /* 0x000fe20000410000 */
[----:B------:R-:W-:-:S02]  /*38d0*/  HADD2.F32 R50, -RZ, R41.H0_H0 ;  /* 0x20000029ff327230 */ /* 0x000fc40000004100 */
[----:B------:R-:W-:Y:S01]  /*38e0*/  FADD.FTZ R49, R138, -R139 ;  /* 0x8000008b8a317221 */ /* 0x000fe20000010000 */
[--C-:B------:R-:W-:Y:S01]  /*38f0*/  FFMA.FTZ R135, R135, UR11, R124.reuse ;  /* 0x0000000b87877c23 */ /* 0x100fe2000801007c */
[C---:B------:R-:W-:Y:S01]  /*3900*/  ISETP.GE.U32.AND P0, PT, R62.reuse, RZ, PT ;  /* 0x000000ff3e00720c */ /* 0x040fe20003f06070 */
[----:B------:R-:W-:Y:S01]  /*3910*/  FFMA.FTZ R129, R129, UR11, R124 ;  /* 0x0000000b81817c23 */ /* 0x000fe2000801007c */
[----:B------:R-:W-:Y:S01]  /*3920*/  FFMA.FTZ R49, R49, UR10, R50 ;  /* 0x0000000a31317c23 */ /* 0x000fe20008010032 */
[----:B------:R-:W-:Y:S01]  /*3930*/  HADD2.F32 R50, -RZ, R41.H1_H1 ;  /* 0x30000029ff327230 */ /* 0x000fe20000004100 */
[----:B------:R-:W-:Y:S01]  /*3940*/  LOP3.LUT P5, RZ, R62, 0xff000000, RZ, 0xc0, !PT ;  /* 0xff0000003eff7812 */ /* 0x000fe200078ac0ff */
[----:B------:R-:W-:Y:S01]  /*3950*/  FADD.FTZ R137, R136, -R137 ;  /* 0x8000008988897221 */ /* 0x000fe20000010000 */
[----:B------:R-:W-:Y:S02]  /*3960*/  HADD2.F32 R52, -RZ, R42.H0_H0 ;  /* 0x2000002aff347230 */ /* 0x000fe40000004100 */
[----:B------:R-:W-:Y:S01]  /*3970*/  FADD.FTZ R135, R134, -R135 ;  /* 0x8000008786877221 */ /* 0x000fe20000010000 */
[C---:B------:R-:W-:Y:S01]  /*3980*/  LOP3.LUT P1, RZ, R63.reuse, 0xff0000, RZ, 0xc0, !PT ;  /* 0x00ff00003fff7812 */ /* 0x040fe2000782c0ff */
[----:B------:R-:W-:Y:S01]  /*3990*/  FADD.FTZ R129, R66, -R129 ;  /* 0x8000008142817221 */ /* 0x000fe20000010000 */
[----:B------:R-:W-:Y:S01]  /*39a0*/  ISETP.GE.U32.AND.EX P0, PT, R63, 0x1000000, PT, P0 ;  /* 0x010000003f00780c */ /* 0x000fe20003f06100 */
[----:B------:R-:W-:Y:S01]  /*39b0*/  FFMA.FTZ R66, R137, UR10, R50 ;  /* 0x0000000a89427c23 */ /* 0x000fe20008010032 */
[----:B------:R-:W-:Y:S01]  /*39c0*/  LOP3.LUT P4, RZ, R63, 0xff, RZ, 0xc0, !PT ;  /* 0x000000ff3fff7812 */ /* 0x000fe2000788c0ff */
[----:B------:R-:W-:Y:S01]  /*39d0*/  FFMA.FTZ R133, R133, UR11, R124 ;  /* 0x0000000b85857c23 */ /* 0x000fe2000801007c */
[----:B------:R-:W-:-:S02]  /*39e0*/  HADD2.F32 R122, -RZ, R43.H1_H1 ;  /* 0x3000002bff7a7230 */ /* 0x000fc40000004100 */
[----:B------:R-:W-:Y:S01]  /*39f0*/  FMUL.FTZ R50, R49, UR5 ;  /* 0x0000000531327c20 */ /* 0x000fe20008410000 */
[----:B------:R-:W-:Y:S01]  /*3a00*/  FFMA.FTZ R135, R135, UR10, R52 ;  /* 0x0000000a87877c23 */ /* 0x000fe20008010034 */
[----:B------:R-:W-:Y:S01]  /*3a10*/  LOP3.LUT P3, RZ, R63, 0xff00, RZ, 0xc0, !PT ;  /* 0x0000ff003fff7812 */ /* 0x000fe2000786c0ff */
[----:B------:R-:W-:Y:S02]  /*3a20*/  HFMA2 R52, -RZ, RZ, 0, 0 ;  /* 0x00000000ff347431 */ /* 0x000fe400000001ff */
[----:B------:R-:W-:Y:S02]  /*3a30*/  HADD2.F32 R62, -RZ, R42.H1_H1 ;  /* 0x3000002aff3e7230 */ /* 0x000fe40000004100 */
[----:B------:R-:W-:Y:S01]  /*3a40*/  FADD.FTZ R133, R132, -R133 ;  /* 0x8000008584857221 */ /* 0x000fe20000010000 */
[----:B------:R-:W-:Y:S02]  /*3a50*/  @P6 HADD2.F32 R63, -RZ, R53.H0_H0 ;  /* 0x20000035ff3f6230 */ /* 0x000fe40000004100 */
[----:B------:R-:W-:Y:S01]  /*3a60*/  FMUL.FTZ R50, R50, UR4 ;  /* 0x0000000432327c20 */ /* 0x000fe20008410000 */
[----:B------:R-:W-:-:S02]  /*3a70*/  @P6 HADD2.F32 R65, -RZ, R33.H0_H0 ;  /* 0x20000021ff416230 */ /* 0x000fc40000004100 */
[----:B------:R-:W-:Y:S01]  /*3a80*/  FFMA.FTZ R137, R129, UR10, R122 ;  /* 0x0000000a81897c23 */ /* 0x000fe2000801007a */
[----:B------:R-:W-:Y:S01]  /*3a90*/  FFMA.FTZ R131, R131, UR11, R124 ;  /* 0x0000000b83837c23 */ /* 0x000fe2000801007c */
[----:B------:R-:W-:Y:S01]  /*3aa0*/  CS2R R122, SRZ ;  /* 0x00000000007a7805 */ /* 0x000fe2000001ff00 */
[----:B------:R-:W-:Y:S01]  /*3ab0*/  FFMA.FTZ R128, R133, UR10, R62 ;  /* 0x0000000a85807c23 */ /* 0x000fe2000801003e */
[----:B------:R-:W-:Y:S02]  /*3ac0*/  @P5 HADD2.F32 R67, -RZ, R53.H1_H1 ;  /* 0x30000035ff435230 */ /* 0x000fe40000004100 */
[-C--:B------:R-:W-:Y:S01]  /*3ad0*/  @P6 FMUL.FTZ R122, R63, R50.reuse ;  /* 0x000000323f7a6220 */ /* 0x080fe20000410000 */
[----:B------:R-:W-:Y:S01]  /*3ae0*/  @P6 FMUL.FTZ R52, R65, R50 ;  /* 0x0000003241346220 */ /* 0x000fe20000410000 */
[----:B------:R-:W-:Y:S02]  /*3af0*/  HADD2.F32 R64, -RZ, R43.H0_H0 ;  /* 0x2000002bff407230 */ /* 0x000fe40000004100 */
[----:B------:R-:W-:Y:S01]  /*3b00*/  FMUL.FTZ R53, R66, UR5 ;  /* 0x0000000542357c20 */ /* 0x000fe20008410000 */
[----:B------:R-:W-:Y:S01]  /*3b10*/  FMUL.FTZ R50, R135, UR5 ;  /* 0x0000000587327c20 */ /* 0x000fe20008410000 */
[----:B------:R-:W-:Y:S01]  /*3b20*/  FADD.FTZ R131, R130, -R131 ;  /* 0x8000008382837221 */ /* 0x000fe20000010000 */
[----:B------:R-:W-:-:S02]  /*3b30*/  @P1 HADD2.F32 R133, -RZ, R55.H0_H0 ;  /* 0x20000037ff851230 */ /* 0x000fc40000004100 */
[----:B------:R-:W-:Y:S02]  /*3b40*/  HFMA2 R125, -RZ, RZ, 0, 0 ;  /* 0x00000000ff7d7431 */ /* 0x000fe400000001ff */
[----:B------:R-:W-:Y:S02]  /*3b50*/  @P0 HADD2.F32 R132, -RZ, R55.H1_H1 ;  /* 0x30000037ff840230 */ /* 0x000fe40000004100 */
[----:B------:R-:W-:Y:S01]  /*3b60*/  FMUL.FTZ R55, R128, UR5 ;  /* 0x0000000580377c20 */ /* 0x000fe20008410000 */
[----:B------:R-:W-:Y:S02]  /*3b70*/  @P4 HADD2.F32 R129, -RZ, R54.H0_H0 ;  /* 0x20000036ff814230 */ /* 0x000fe40000004100 */
[----:B------:R-:W-:Y:S01]  /*3b80*/  FMUL.FTZ R62, R53, UR4 ;  /* 0x00000004353e7c20 */ /* 0x000fe20008410000 */
[----:B------:R-:W-:Y:S02]  /*3b90*/  @P5 HADD2.F32 R63, -RZ, R33.H1_H1 ;  /* 0x30000021ff3f5230 */ /* 0x000fe40000004100 */
[----:B------:R-:W-:Y:S01]  /*3ba0*/  FMUL.FTZ R50, R50, UR4 ;  /* 0x0000000432327c20 */ /* 0x000fe20008410000 */
[----:B------:R-:W-:-:S02]  /*3bb0*/  @P4 HADD2.F32 R65, -RZ, R34.H0_H0 ;  /* 0x20000022ff414230 */ /* 0x000fc40000004100 */
[----:B------:R-:W-:Y:S01]  /*3bc0*/  FFMA.FTZ R130, R131, UR10, R64 ;  /* 0x0000000a83827c23 */ /* 0x000fe20008010040 */
[----:B------:R-:W-:Y:S01]  /*3bd0*/  @P3 HADD2.F32 R131, -RZ, R54.H1_H1 ;  /* 0x30000036ff833230 */ /* 0x000fe20000004100 */
[----:B------:R-:W-:Y:S01]  /*3be0*/  MOV R53, RZ ;  /* 0x000000ff00357202 */ /* 0x000fe20000000f00 */
[----:B------:R-:W-:Y:S01]  /*3bf0*/  FMUL.FTZ R64, R55, UR4 ;  /* 0x0000000437407c20 */ /* 0x000fe20008410000 */
[----:B------:R-:W-:Y:S01]  /*3c00*/  MOV R54, RZ ;  /* 0x000000ff00367202 */ /* 0x000fe20000000f00 */
[----:B------:R-:W-:Y:S01]  /*3c10*/  @P5 FMUL.FTZ R53, R63, R62 ;  /* 0x0000003e3f355220 */ /* 0x000fe20000410000 */
[-C--:B------:R-:W-:Y:S01]  /*3c20*/  @P4 FMUL.FTZ R125, R129, R50.reuse ;  /* 0x00000032817d4220 */ /* 0x080fe20000410000 */
[----:B------:R-:W-:Y:S01]  /*3c30*/  @P4 FMUL.FTZ R54, R65, R50 ;  /* 0x0000003241364220 */ /* 0x000fe20000410000 */
[----:B------:R-:W-:Y:S01]  /*3c40*/  CS2R R126, SRZ ;  /* 0x00000000007e7805 */ /* 0x000fe2000001ff00 */
[----:B------:R-:W-:Y:S01]  /*3c50*/  FMUL.FTZ R50, R130, UR5 ;  /* 0x0000000582327c20 */ /* 0x000fe20008410000 */
[----:B------:R-:W-:Y:S01]  /*3c60*/  FMUL.FTZ R63, R137, UR5 ;  /* 0x00000005893f7c20 */ /* 0x000fe20008410000 */
[----:B------:R-:W-:Y:S01]  /*3c70*/  @P5 FMUL.FTZ R123, R67, R62 ;  /* 0x0000003e437b5220 */ /* 0x000fe20000410000 */
[----:B------:R-:W-:-:S02]  /*3c80*/  HFMA2 R55, -RZ, RZ, 0, 0 ;  /* 0x00000000ff377431 */ /* 0x000fc400000001ff */
[-C--:B------:R-:W-:Y:S01]  /*3c90*/  @P3 FMUL.FTZ R127, R131, R64.reuse ;  /* 0x00000040837f3220 */ /* 0x080fe20000410000 */
[----:B------:R-:W-:Y:S02]  /*3ca0*/  @P3 HADD2.F32 R67, -RZ, R34.H1_H1 ;  /* 0x30000022ff433230 */ /* 0x000fe40000004100 */
[----:B------:R-:W-:Y:S01]  /*3cb0*/  FMUL.FTZ R50, R50, UR4 ;  /* 0x0000000432327c20 */ /* 0x000fe20008410000 */
[--C-:B------:R-:W-:Y:S02]  /*3cc0*/  @P1 HADD2.F32 R131, -RZ, R35.reuse.H0_H0 ;  /* 0x20000023ff831230 */ /* 0x100fe40000004100 */
[----:B------:R-:W-:Y:S01]  /*3cd0*/  FMUL.FTZ R63, R63, UR4 ;  /* 0x000000043f3f7c20 */ /* 0x000fe20008410000 */
[----:B------:R-:W-:Y:S01]  /*3ce0*/  @P0 HADD2.F32 R134, -RZ, R35.H1_H1 ;  /* 0x30000023ff860230 */ /* 0x000fe20000004100 */
[----:B------:R-:W-:Y:S01]  /*3cf0*/  MOV R62, RZ ;  /* 0x000000ff003e7202 */ /* 0x000fe20000000f00 */
[----:B------:R-:W-:Y:S01]  /*3d00*/  HFMA2 R129, -RZ, RZ, 0, 0 ;  /* 0x00000000ff817431 */ /* 0x000fe200000001ff */
[----:B------:R-:W-:Y:S01]  /*3d10*/  MOV R65, RZ ;  /* 0x000000ff00417202 */ /* 0x000fe20000000f00 */
[----:B------:R-:W-:Y:S01]  /*3d20*/  @P3 FMUL.FTZ R55, R67, R64 ;  /* 0x0000004043373220 */ /* 0x000fe20000410000 */
[-C--:B------:R-:W-:Y:S01]  /*3d30*/  @P1 FMUL.FTZ R62, R131, R50.reuse ;  /* 0x00000032833e1220 */ /* 0x080fe20000410000 */
[-C--:B------:R-:W-:Y:S01]  /*3d40*/  @P0 FMUL.FTZ R65, R134, R63.reuse ;  /* 0x0000003f86410220 */ /* 0x080fe20000410000 */
        /* <DEDUP_REMOVED lines=8> */
[----:B------:R-:W-:Y:S02]  /*3dd0*/  F2FP.F16.F32.PACK_AB R52, R59, R58 ;  /* 0x0000003a3b34723e */ /* 0x000fe400000000ff */
[----:B------:R-:W-:-:S07]  /*3de0*/  F2FP.F16.F32.PACK_AB R55, R65, R62 ;  /* 0x0000003e4137723e */ /* 0x000fce00000000ff */
.L_x_1232:
        /* <DEDUP_REMOVED lines=11> */
[--C-:B0-----:R-:W-:Y:S01]  /*3ea0*/  FFMA.FTZ R49, R106, UR11, R124.reuse ;  /* 0x0000000b6a317c23 */ /* 0x101fe2000801007c */
[----:B------:R-:W-:Y:S01]  /*3eb0*/  LOP3.LUT P1, RZ, R60, 0xff, RZ, 0xc0, !PT ;  /* 0x000000ff3cff7812 */ /* 0x000fe2000782c0ff */
[--C-:B------:R-:W-:Y:S02]  /*3ec0*/  HADD2.F32 R48, -RZ, R44.reuse.H0_H0 ;  /* 0x2000002cff307230 */ /* 0x100fe40000004100 */
[--C-:B------:R-:W-:Y:S01]  /*3ed0*/  FFMA.FTZ R51, R110, UR11, R124.reuse ;  /* 0x0000000b6e337c23 */ /* 0x100fe2000801007c */
[----:B------:R-:W-:Y:S01]  /*3ee0*/  FADD.FTZ R49, R104, -R49 ;  /* 0x8000003168317221 */ /* 0x000fe20000010000 */
[----:B------:R-:W-:Y:S01]  /*3ef0*/  FFMA.FTZ R50, R107, UR11, R124 ;  /* 0x0000000b6b327c23 */ /* 0x000fe2000801007c */
[----:B------:R-:W-:Y:S01]  /*3f00*/  LOP3.LUT P4, RZ, R60, 0xff0000, RZ, 0xc0, !PT ;  /* 0x00ff00003cff7812 */ /* 0x000fe2000788c0ff */
[----:B------:R-:W-:Y:S01]  /*3f10*/  FADD.FTZ R53, R108, -R51 ;  /* 0x800000336c357221 */ /* 0x000fe20000010000 */
[----:B------:R-:W-:Y:S01]  /*3f20*/  FFMA.FTZ R48, R49, UR10, R48 ;  /* 0x0000000a31307c23 */ /* 0x000fe20008010030 */
[----:B------:R-:W-:-:S02]  /*3f30*/  HADD2.F32 R51, -RZ, R44.H1_H1 ;  /* 0x3000002cff337230 */ /* 0x000fc40000004100 */
[----:B------:R-:W-:Y:S01]  /*3f40*/  FADD.FTZ R54, R105, -R50 ;  /* 0x8000003269367221 */ /* 0x000fe20000010000 */
[----:B------:R-:W-:Y:S01]  /*3f50*/  LOP3.LUT P3, RZ, R60, 0xff00, RZ, 0xc0, !PT ;  /* 0x0000ff003cff7812 */ /* 0x000fe2000786c0ff */
[----:B------:R-:W-:Y:S01]  /*3f60*/  FMUL.FTZ R49, R48, UR5 ;  /* 0x0000000530317c20 */ /* 0x000fe20008410000 */
[----:B------:R-:W-:Y:S02]  /*3f70*/  HADD2.F32 R52, -RZ, R45.H0_H0 ;  /* 0x2000002dff347230 */ /* 0x000fe40000004100 */
[----:B------:R-:W-:Y:S01]  /*3f80*/  FFMA.FTZ R51, R54, UR10, R51 ;  /* 0x0000000a36337c23 */ /* 0x000fe20008010033 */
[----:B-----5:R-:W-:Y:S02]  /*3f90*/  @P1 HADD2.F32 R50, -RZ, R56.H0_H0 ;  /* 0x20000038ff321230 */ /* 0x020fe40000004100 */
[----:B------:R-:W-:Y:S01]  /*3fa0*/  FMUL.FTZ R103, R49, UR4 ;  /* 0x0000000431677c20 */ /* 0x000fe20008410000 */
[----:B------:R-:W-:Y:S01]  /*3fb0*/  CS2R R64, SRZ ;  /* 0x0000000000407805 */ /* 0x000fe2000001ff00 */
[----:B------:R-:W-:Y:S01]  /*3fc0*/  FFMA.FTZ R49, R53, UR10, R52 ;  /* 0x0000000a35317c23 */ /* 0x000fe20008010034 */
[----:B------:R-:W-:-:S02]  /*3fd0*/  HFMA2 R55, -RZ, RZ, 0, 0 ;  /* 0x00000000ff377431 */ /* 0x000fc400000001ff */
[----:B------:R-:W-:Y:S01]  /*3fe0*/  @P1 FMUL.FTZ R64, R103, R50 ;  /* 0x0000003267401220 */ /* 0x000fe20000410000 */
[----:B------:R-:W-:Y:S01]  /*3ff0*/  FMUL.FTZ R50, R51, UR5 ;  /* 0x0000000533327c20 */ /* 0x000fe20008410000 */
[----:B------:R-:W-:Y:S02]  /*4000*/  @P1 HADD2.F32 R104, -RZ, R36.H0_H0 ;  /* 0x20000024ff681230 */ /* 0x000fe40000004100 */
[----:B------:R-:W-:Y:S01]  /*4010*/  FMUL.FTZ R54, R49, UR5 ;  /* 0x0000000531367c20 */ /* 0x000fe20008410000 */
[----:B------:R-:W-:Y:S01]  /*4020*/  FFMA.FTZ R110, R111, UR11, R124 ;  /* 0x0000000b6f6e7c23 */ /* 0x000fe2000801007c */
[----:B------:R-:W-:Y:S02]  /*4030*/  @P4 HADD2.F32 R67, -RZ, R57.H0_H0 ;  /* 0x20000039ff434230 */ /* 0x000fe40000004100 */
[----:B------:R-:W-:Y:S01]  /*4040*/  FMUL.FTZ R105, R50, UR4 ;  /* 0x0000000432697c20 */ /* 0x000fe20008410000 */
[----:B------:R-:W-:Y:S02]  /*4050*/  @P4 HADD2.F32 R107, -RZ, R37.H0_H0 ;  /* 0x20000025ff6b4230 */ /* 0x000fe40000004100 */
[----:B------:R-:W-:Y:S01]  /*4060*/  FMUL.FTZ R54, R54, UR4 ;  /* 0x0000000436367c20 */ /* 0x000fe20008410000 */
[----:B------:R-:W-:-:S02]  /*4070*/  @P3 HADD2.F32 R56, -RZ, R56.H1_H1 ;  /* 0x30000038ff383230 */ /* 0x000fc40000004100 */
[----:B------:R-:W-:Y:S01]  /*4080*/  FFMA.FTZ R111, R114, UR11, R124 ;  /* 0x0000000b726f7c23 */ /* 0x000fe2000801007c */
[----:B------:R-:W-:Y:S02]  /*4090*/  @P3 HADD2.F32 R106, -RZ, R36.H1_H1 ;  /* 0x30000024ff6a3230 */ /* 0x000fe40000004100 */
[----:B------:R-:W-:Y:S01]  /*40a0*/  @P1 FMUL.FTZ R55, R104, R103 ;  /* 0x0000006768371220 */ /* 0x000fe20000410000 */
[----:B------:R-:W-:Y:S01]  /*40b0*/  HADD2.F32 R50, -RZ, R45.H1_H1 ;  /* 0x3000002dff327230 */ /* 0x000fe20000004100 */
[C---:B------:R-:W-:Y:S01]  /*40c0*/  LOP3.LUT P6, RZ, R60.reuse, 0xff000000, RZ, 0xc0, !PT ;  /* 0xff0000003cff7812 */ /* 0x040fe200078cc0ff */
[----:B------:R-:W-:Y:S01]  /*40d0*/  FADD.FTZ R109, R109, -R110 ;  /* 0x8000006e6d6d7221 */ /* 0x000fe20000010000 */
[--C-:B------:R-:W-:Y:S01]  /*40e0*/  FFMA.FTZ R114, R115, UR11, R124.reuse ;  /* 0x0000000b73727c23 */ /* 0x100fe2000801007c */
[----:B------:R-:W-:Y:S02]  /*40f0*/  CS2R R52, SRZ ;  /* 0x0000000000347805 */ /* 0x000fe4000001ff00 */
[----:B------:R-:W-:Y:S01]  /*4100*/  ISETP.GE.U32.AND P1, PT, R60, RZ, PT ;  /* 0x000000ff3c00720c */ /* 0x000fe20003f26070 */
[--C-:B------:R-:W-:Y:S01]  /*4110*/  FFMA.FTZ R115, R118, UR11, R124.reuse ;  /* 0x0000000b76737c23 */ /* 0x100fe2000801007c */
[----:B------:R-:W-:Y:S01]  /*4120*/  MOV R66, RZ ;  /* 0x000000ff00427202 */ /* 0x000fe20000000f00 */
[----:B------:R-:W-:Y:S01]  /*4130*/  FFMA.FTZ R124, R119, UR11, R124 ;  /* 0x0000000b777c7c23 */ /* 0x000fe2000801007c */
[----:B------:R-:W-:Y:S01]  /*4140*/  @P4 FMUL.FTZ R66, R54, R67 ;  /* 0x0000004336424220 */ /* 0x000fe20000410000 */
[----:B------:R-:W-:Y:S01]  /*4150*/  @P4 FMUL.FTZ R53, R107, R54 ;  /* 0x000000366b354220 */ /* 0x000fe20000410000 */
[----:B------:R-:W-:Y:S01]  /*4160*/  LOP3.LUT P5, RZ, R61, 0xff, RZ, 0xc0, !PT ;  /* 0x000000ff3dff7812 */ /* 0x000fe200078ac0ff */
[----:B------:R-:W-:Y:S01]  /*4170*/  @P3 FMUL.FTZ R65, R105, R56 ;  /* 0x0000003869413220 */ /* 0x000fe20000410000 */
[----:B------:R-:W-:Y:S01]  /*4180*/  @P3 FMUL.FTZ R52, R106, R105 ;  /* 0x000000696a343220 */ /* 0x000fe20000410000 */
[----:B------:R-:W-:-:S02]  /*4190*/  HADD2.F32 R54, -RZ, R46.H0_H0 ;  /* 0x2000002eff367230 */ /* 0x000fc40000004100 */
[----:B------:R-:W-:Y:S01]  /*41a0*/  FFMA.FTZ R108, R109, UR10, R50 ;  /* 0x0000000a6d6c7c23 */ /* 0x000fe20008010032 */
[C---:B------:R-:W-:Y:S01]  /*41b0*/  LOP3.LUT P4, RZ, R61.reuse, 0xff00, RZ, 0xc0, !PT ;  /* 0x0000ff003dff7812 */ /* 0x040fe2000788c0ff */
[----:B------:R-:W-:Y:S01]  /*41c0*/  FADD.FTZ R111, R112, -R111 ;  /* 0x8000006f706f7221 */ /* 0x000fe20000010000 */
[----:B------:R-:W-:Y:S01]  /*41d0*/  LOP3.LUT P3, RZ, R61, 0xff0000, RZ, 0xc0, !PT ;  /* 0x00ff00003dff7812 */ /* 0x000fe2000786c0ff */
[----:B------:R-:W-:Y:S01]  /*41e0*/  FADD.FTZ R113, R113, -R114 ;  /* 0x8000007271717221 */ /* 0x000fe20000010000 */
[----:B------:R-:W-:Y:S01]  /*41f0*/  ISETP.GE.U32.AND.EX P1, PT, R61, 0x1000000, PT, P1 ;  /* 0x010000003d00780c */ /* 0x000fe20003f26110 */
[----:B------:R-:W-:Y:S02]  /*4200*/  HADD2.F32 R61, -RZ, R47.H1_H1 ;  /* 0x3000002fff3d7230 */ /* 0x000fe40000004100 */
[----:B------:R-:W-:Y:S01]  /*4210*/  FADD.FTZ R114, R117, -R124 ;  /* 0x8000007c75727221 */ /* 0x000fe20000010000 */
[----:B------:R-:W-:Y:S01]  /*4220*/  FMUL.FTZ R50, R108, UR5 ;  /* 0x000000056c327c20 */ /* 0x000fe20008410000 */
[----:B------:R-:W-:Y:S01]  /*4230*/  FFMA.FTZ R109, R111, UR10, R54 ;  /* 0x0000000a6f6d7c23 */ /* 0x000fe20008010036 */
[----:B------:R-:W-:-:S02]  /*4240*/  HADD2.F32 R56, -RZ, R46.H1_H1 ;  /* 0x3000002eff387230 */ /* 0x000fc40000004100 */
[----:B------:R-:W-:Y:S01]  /*4250*/  FFMA.FTZ R114, R114, UR10, R61 ;  /* 0x0000000a72727c23 */ /* 0x000fe2000801003d */
[----:B------:R-:W-:Y:S02]  /*4260*/  HFMA2 R61, -RZ, RZ, 0, 0 ;  /* 0x00000000ff3d7431 */ /* 0x000fe400000001ff */
[----:B------:R-:W-:Y:S01]  /*4270*/  FMUL.FTZ R104, R50, UR4 ;  /* 0x0000000432687c20 */ /* 0x000fe20008410000 */
[----:B------:R-:W-:Y:S02]  /*4280*/  HADD2.F32 R60, -RZ, R47.H0_H0 ;  /* 0x2000002fff3c7230 */ /* 0x000fe40000004100 */
[----:B------:R-:W-:Y:S01]  /*4290*/  FMUL.FTZ R50, R109, UR5 ;  /* 0x000000056d327c20 */ /* 0x000fe20008410000 */
[----:B------:R-:W-:Y:S02]  /*42a0*/  @P6 HADD2.F32 R57, -RZ, R57.H1_H1 ;  /* 0x30000039ff396230 */ /* 0x000fe40000004100 */
[----:B------:R-:W-:Y:S01]  /*42b0*/  FADD.FTZ R115, R116, -R115 ;  /* 0x8000007374737221 */ /* 0x000fe20000010000 */
[----:B------:R-:W-:Y:S01]  /*42c0*/  FFMA.FTZ R110, R113, UR10, R56 ;  /* 0x0000000a716e7c23 */ /* 0x000fe20008010038 */
[----:B------:R-:W-:-:S02]  /*42d0*/  @P5 HADD2.F32 R54, -RZ, R58.H0_H0 ;  /* 0x2000003aff365230 */ /* 0x000fc40000004100 */
[----:B------:R-:W-:Y:S01]  /*42e0*/  FMUL.FTZ R105, R50, UR4 ;  /* 0x0000000432697c20 */ /* 0x000fe20008410000 */
[----:B------:R-:W-:Y:S02]  /*42f0*/  @P5 HADD2.F32 R116, -RZ, R38.H0_H0 ;  /* 0x20000026ff745230 */ /* 0x000fe40000004100 */
[----:B------:R-:W-:Y:S01]  /*4300*/  FFMA.FTZ R111, R115, UR10, R60 ;  /* 0x0000000a736f7c23 */ /* 0x000fe2000801003c */
[----:B------:R-:W-:Y:S02]  /*4310*/  @P4 HADD2.F32 R67, -RZ, R58.H1_H1 ;  /* 0x3000003aff434230 */ /* 0x000fe40000004100 */
[----:B------:R-:W-:Y:S01]  /*4320*/  @P6 FMUL.FTZ R61, R104, R57 ;  /* 0x00000039683d6220 */ /* 0x000fe20000410000 */
[--C-:B------:R-:W-:Y:S01]  /*4330*/  @P3 HADD2.F32 R103, -RZ, R59.reuse.H0_H0 ;  /* 0x2000003bff673230 */ /* 0x100fe20000004100 */
[----:B------:R-:W-:Y:S01]  /*4340*/  CS2R R56, SRZ ;  /* 0x0000000000387805 */ /* 0x000fe2000001ff00 */
[----:B------:R-:W-:Y:S01]  /*4350*/  @P1 HADD2.F32 R106, -RZ, R59.H1_H1 ;  /* 0x3000003bff6a1230 */ /* 0x000fe20000004100 */
[----:B------:R-:W-:Y:S01]  /*4360*/  CS2R R58, SRZ ;  /* 0x00000000003a7805 */ /* 0x000fe2000001ff00 */
[----:B------:R-:W-:Y:S01]  /*4370*/  FMUL.FTZ R60, R110, UR5 ;  /* 0x000000056e3c7c20 */ /* 0x000fe20008410000 */
[----:B------:R-:W-:Y:S01]  /*4380*/  @P5 FMUL.FTZ R58, R105, R54 ;  /* 0x00000036693a5220 */ /* 0x000fe20000410000 */
[----:B------:R-:W-:Y:S01]  /*4390*/  @P5 FMUL.FTZ R57, R116, R105 ;  /* 0x0000006974395220 */ /* 0x000fe20000410000 */
[----:B------:R-:W-:Y:S01]  /*43a0*/  FMUL.FTZ R50, R111, UR5 ;  /* 0x000000056f327c20 */ /* 0x000fe20008410000 */
[----:B------:R-:W-:Y:S01]  /*43b0*/  FMUL.FTZ R105, R114, UR5 ;  /* 0x0000000572697c20 */ /* 0x000fe20008410000 */
[----:B------:R-:W-:-:S02]  /*43c0*/  @P6 HADD2.F32 R107, -RZ, R37.H1_H1 ;  /* 0x30000025ff6b6230 */ /* 0x000fc40000004100 */
[----:B------:R-:W-:Y:S01]  /*43d0*/  FMUL.FTZ R112, R60, UR4 ;  /* 0x000000043c707c20 */ /* 0x000fe20008410000 */
[----:B------:R-:W-:Y:S02]  /*43e0*/  @P4 HADD2.F32 R113, -RZ, R38.H1_H1 ;  /* 0x30000026ff714230 */ /* 0x000fe40000004100 */
[----:B------:R-:W-:Y:S01]  /*43f0*/  FMUL.FTZ R50, R50, UR4 ;  /* 0x0000000432327c20 */ /* 0x000fe20008410000 */
[--C-:B------:R-:W-:Y:S02]  /*4400*/  @P3 HADD2.F32 R115, -RZ, R39.reuse.H0_H0 ;  /* 0x20000027ff733230 */ /* 0x100fe40000004100 */
[----:B------:R-:W-:Y:S01]  /*4410*/  FMUL.FTZ R105, R105, UR4 ;  /* 0x0000000469697c20 */ /* 0x000fe20008410000 */
[----:B------:R-:W-:Y:S02]  /*4420*/  @P1 HADD2.F32 R116, -RZ, R39.H1_H1 ;  /* 0x30000027ff741230 */ /* 0x000fe40000004100 */
[----:B------:R-:W-:Y:S01]  /*4430*/  @P6 FMUL.FTZ R56, R107, R104 ;  /* 0x000000686b386220 */ /* 0x000fe20000410000 */
[----:B------:R-:W-:Y:S01]  /*4440*/  @P4 FMUL.FTZ R59, R112, R67 ;  /* 0x00000043703b4220 */ /* 0x000fe20000410000 */
[----:B------:R-:W-:Y:S01]  /*4450*/  HFMA2 R60, -RZ, RZ, 0, 0 ;  /* 0x00000000ff3c7431 */ /* 0x000fe200000001ff */
[----:B------:R-:W-:Y:S01]  /*4460*/  MOV R54, RZ ;  /* 0x000000ff00367202 */ /* 0x000fe20000000f00 */
[----:B------:R-:W-:Y:S01]  /*4470*/  HFMA2 R67, -RZ, RZ, 0, 0 ;  /* 0x00000000ff437431 */ /* 0x000fe200000001ff */
[----:B------:R-:W-:Y:S01]  /*4480*/  MOV R104, RZ ;  /* 0x000000ff00687202 */ /* 0x000fe20000000f00 */
[----:B------:R-:W-:Y:S01]  /*4490*/  @P4 FMUL.FTZ R54, R113, R112 ;  /* 0x0000007071364220 */ /* 0x000fe20000410000 */
[----:B------:R-:W-:Y:S01]  /*44a0*/  MOV R107, RZ ;  /* 0x000000ff006b7202 */ /* 0x000fe20000000f00 */
[----:B------:R-:W-:Y:S01]  /*44b0*/  @P3 FMUL.FTZ R104, R115, R50 ;  /* 0x0000003273683220 */ /* 0x000fe20000410000 */
[----:B------:R-:W-:Y:S01]  /*44c0*/  @P1 FMUL.FTZ R107, R116, R105 ;  /* 0x00000069746b1220 */ /* 0x000fe20000410000 */
        /* <DEDUP_REMOVED lines=9> */
[----:B------:R-:W-:Y:S01]  /*4560*/  F2FP.F16.F32.PACK_AB R55, R107, R104 ;  /* 0x000000686b37723e */ /* 0x000fe200000000ff */
[----:B------:R-:W-:Y:S06]  /*4570*/  BRA `(.L_x_1234) ;  /* 0x0000000400a47947 */ /* 0x000fec0003800000 */
.L_x_1233:
[--C-:B0-----:R-:W-:Y:S01]  /*4580*/  FFMA.FTZ R53, R106, UR11, R124.reuse ;  /* 0x0000000b6a357c23 */ /* 0x101fe2000801007c */
[C---:B------:R-:W-:Y:S01]  /*4590*/  LOP3.LUT P1, RZ, R60.reuse, 0xff, RZ, 0xc0, !PT ;  /* 0x000000ff3cff7812 */ /* 0x040fe2000782c0ff */
[--C-:B------:R-:W-:Y:S01]  /*45a0*/  HADD2.F32 R52, -RZ, R44.reuse.H0_H0 ;  /* 0x2000002cff347230 */ /* 0x100fe20000004100 */
[----:B------:R-:W-:Y:S01]  /*45b0*/  LOP3.LUT P3, RZ, R60, 0xff00, RZ, 0xc0, !PT ;  /* 0x0000ff003cff7812 */ /* 0x000fe2000786c0ff */
[----:B------:R-:W-:Y:S01]  /*45c0*/  FADD.FTZ R53, R104, -R53 ;  /* 0x8000003568357221 */ /* 0x000fe20000010000 */
[--C-:B------:R-:W-:Y:S01]  /*45d0*/  FFMA.FTZ R54, R107, UR11, R124.reuse ;  /* 0x0000000b6b367c23 */ /* 0x100fe2000801007c */
[----:B------:R-:W-:Y:S01]  /*45e0*/  FFMA.FTZ R55, R110, UR11, R124 ;  /* 0x0000000b6e377c23 */ /* 0x000fe2000801007c */
[----:B------:R-:W-:Y:S01]  /*45f0*/  LOP3.LUT P4, RZ, R60, 0xff0000, RZ, 0xc0, !PT ;  /* 0x00ff00003cff7812 */ /* 0x000fe2000788c0ff */
[----:B------:R-:W-:Y:S01]  /*4600*/  FFMA.FTZ R52, R53, UR10, R52 ;  /* 0x0000000a35347c23 */ /* 0x000fe20008010034 */
[----:B------:R-:W-:Y:S02]  /*4610*/  HADD2.F32 R66, -RZ, R44.H1_H1 ;  /* 0x3000002cff427230 */ /* 0x000fe40000004100 */
[----:B------:R-:W-:Y:S01]  /*4620*/  FADD.FTZ R105, R105, -R54 ;  /* 0x8000003669697221 */ /* 0x000fe20000010000 */
[----:B------:R-:W-:-:S02]  /*4630*/  HADD2.F32 R104, -RZ, R45.H0_H0 ;  /* 0x2000002dff687230 */ /* 0x000fc40000004100 */
[----:B------:R-:W-:Y:S01]  /*4640*/  FMUL.FTZ R52, R52, UR5 ;  /* 0x0000000534347c20 */ /* 0x000fe20008410000 */
[----:B------:R-:W-:Y:S01]  /*4650*/  FADD.FTZ R55, R108, -R55 ;  /* 0x800000376c377221 */ /* 0x000fe20000010000 */
[--C-:B-----5:R-:W-:Y:S02]  /*4660*/  @P1 HADD2.F32 R54, -RZ, R56.reuse.H0_H0 ;  /* 0x20000038ff361230 */ /* 0x120fe40000004100 */
[----:B------:R-:W-:Y:S01]  /*4670*/  FFMA.FTZ R105, R105, UR10, R66 ;  /* 0x0000000a69697c23 */ /* 0x000fe20008010042 */
[----:B------:R-:W-:Y:S01]  /*4680*/  FMUL.FTZ R67, R52, UR4 ;  /* 0x0000000434437c20 */ /* 0x000fe20008410000 */
[----:B------:R-:W-:Y:S01]  /*4690*/  FFMA.FTZ R106, R55, UR10, R104 ;  /* 0x0000000a376a7c23 */ /* 0x000fe20008010068 */
[----:B------:R-:W-:Y:S01]  /*46a0*/  CS2R R64, SRZ ;  /* 0x0000000000407805 */ /* 0x000fe2000001ff00 */
[----:B------:R-:W-:Y:S02]  /*46b0*/  @P3 HADD2.F32 R103, -RZ, R56.H1_H1 ;  /* 0x30000038ff673230 */ /* 0x000fe40000004100 */
[----:B------:R-:W-:Y:S01]  /*46c0*/  @P1 FMUL.FTZ R64, R54, R67 ;  /* 0x0000004336401220 */ /* 0x000fe20000410000 */
[----:B------:R-:W-:-:S02]  /*46d0*/  @P1 HADD2.F32 R104, -RZ, R36.H0_H0 ;  /* 0x20000024ff681230 */ /* 0x000fc40000004100 */
[----:B------:R-:W-:Y:S01]  /*46e0*/  FMUL.FTZ R54, R105, UR5 ;  /* 0x0000000569367c20 */ /* 0x000fe20008410000 */
[----:B------:R-:W-:Y:S01]  /*46f0*/  FMUL.FTZ R56, R106, UR5 ;  /* 0x000000056a387c20 */ /* 0x000fe20008410000 */
[----:B------:R-:W-:Y:S01]  /*4700*/  FFMA.FTZ R110, R111, UR11, R124 ;  /* 0x0000000b6f6e7c23 */ /* 0x000fe2000801007c */
[----:B------:R-:W-:Y:S01]  /*4710*/  CS2R R52, SRZ ;  /* 0x0000000000347805 */ /* 0x000fe2000001ff00 */
[----:B------:R-:W-:Y:S02]  /*4720*/  HFMA2 R55, -RZ, RZ, 0, 0 ;  /* 0x00000000ff377431 */ /* 0x000fe400000001ff */
[----:B------:R-:W-:Y:S02]  /*4730*/  @P3 HADD2.F32 R105, -RZ, R36.H1_H1 ;  /* 0x30000024ff693230 */ /* 0x000fe40000004100 */
[----:B------:R-:W-:Y:S01]  /*4740*/  FMUL.FTZ R54, R54, UR4 ;  /* 0x0000000436367c20 */ /* 0x000fe20008410000 */
[----:B------:R-:W-:Y:S02]  /*4750*/  @P4 HADD2.F32 R107, -RZ, R57.H0_H0 ;  /* 0x20000039ff6b4230 */ /* 0x000fe40000004100 */
[----:B------:R-:W-:Y:S01]  /*4760*/  FMUL.FTZ R56, R56, UR4 ;  /* 0x0000000438387c20 */ /* 0x000fe20008410000 */
[----:B------:R-:W-:-:S02]  /*4770*/  @P4 HADD2.F32 R111, -RZ, R37.H0_H0 ;  /* 0x20000025ff6f4230 */ /* 0x000fc40000004100 */
[----:B------:R-:W-:Y:S01]  /*4780*/  @P1 FMUL.FTZ R52, R104, R67 ;  /* 0x0000004368341220 */ /* 0x000fe20000410000 */
[----:B------:R-:W-:Y:S01]  /*4790*/  ISETP.GE.U32.AND P1, PT, R60, RZ, PT ;  /* 0x000000ff3c00720c */ /* 0x000fe20003f26070 */
[-C--:B------:R-:W-:Y:S01]  /*47a0*/  @P3 FMUL.FTZ R65, R103, R54.reuse ;  /* 0x0000003667413220 */ /* 0x080fe20000410000 */
[----:B------:R-:W-:Y:S01]  /*47b0*/  MOV R66, RZ ;  /* 0x000000ff00427202 */ /* 0x000fe20000000f00 */
[----:B------:R-:W-:Y:S01]  /*47c0*/  @P3 FMUL.FTZ R55, R105, R54 ;  /* 0x0000003669373220 */ /* 0x000fe20000410000 */
[-C--:B------:R-:W-:Y:S01]  /*47d0*/  @P4 FMUL.FTZ R66, R107, R56.reuse ;  /* 0x000000386b424220 */ /* 0x080fe20000410000 */
[----:B------:R-:W-:Y:S01]  /*47e0*/  @P4 FMUL.FTZ R53, R111, R56 ;  /* 0x000000386f354220 */ /* 0x000fe20000410000 */
[----:B------:R-:W-:Y:S01]  /*47f0*/  LOP3.LUT P5, RZ, R61, 0xff, RZ, 0xc0, !PT ;  /* 0x000000ff3dff7812 */ /* 0x000fe200078ac0ff */
[----:B------:R-:W-:Y:S01]  /*4800*/  FADD.FTZ R110, R109, -R110 ;  /* 0x8000006e6d6e7221 */ /* 0x000fe20000010000 */
[C---:B------:R-:W-:Y:S01]  /*4810*/  LOP3.LUT P4, RZ, R61.reuse, 0xff00, RZ, 0xc0, !PT ;  /* 0x0000ff003dff7812 */ /* 0x040fe2000788c0ff */
[--C-:B------:R-:W-:Y:S01]  /*4820*/  FFMA.FTZ R131, R114, UR11, R124.reuse ;  /* 0x0000000b72837c23 */ /* 0x100fe2000801007c */
[----:B------:R-:W-:Y:S01]  /*4830*/  LOP3.LUT P3, RZ, R61, 0xff0000, RZ, 0xc0, !PT ;  /* 0x00ff00003dff7812 */ /* 0x000fe2000786c0ff */
[----:B------:R-:W-:Y:S01]  /*4840*/  FFMA.FTZ R114, R115, UR11, R124 ;  /* 0x0000000b73727c23 */ /* 0x000fe2000801007c */
[----:B------:R-:W-:Y:S01]  /*4850*/  ISETP.GE.U32.AND.EX P1, PT, R61, 0x1000000, PT, P1 ;  /* 0x010000003d00780c */ /* 0x000fe20003f26110 */
[----:B------:R-:W-:Y:S01]  /*4860*/  HADD2.F32 R61, -RZ, R45.H1_H1 ;  /* 0x3000002dff3d7230 */ /* 0x000fe20000004100 */
[----:B------:R-:W-:Y:S01]  /*4870*/  LOP3.LUT P6, RZ, R60, 0xff000000, RZ, 0xc0, !PT ;  /* 0xff0000003cff7812 */ /* 0x000fe200078cc0ff */
[----:B------:R-:W-:-:S02]  /*4880*/  HADD2.F32 R56, -RZ, R46.H0_H0 ;  /* 0x2000002eff387230 */ /* 0x000fc40000004100 */
[----:B------:R-:W-:Y:S01]  /*4890*/  FADD.FTZ R131, R112, -R131 ;  /* 0x8000008370837221 */ /* 0x000fe20000010000 */
[--C-:B------:R-:W-:Y:S01]  /*48a0*/  FFMA.FTZ R115, R118, UR11, R124.reuse ;  /* 0x0000000b76737c23 */ /* 0x100fe2000801007c */
[----:B------:R-:W-:Y:S01]  /*48b0*/  FFMA.FTZ R54, R110, UR10, R61 ;  /* 0x0000000a6e367c23 */ /* 0x000fe2000801003d */
[----:B------:R-:W-:Y:S02]  /*48c0*/  HADD2.F32 R67, -RZ, R46.H1_H1 ;  /* 0x3000002eff437230 */ /* 0x000fe40000004100 */
[----:B------:R-:W-:Y:S01]  /*48d0*/  FFMA.FTZ R124, R119, UR11, R124 ;  /* 0x0000000b777c7c23 */ /* 0x000fe2000801007c */
[----:B------:R-:W-:Y:S01]  /*48e0*/  FADD.FTZ R114, R113, -R114 ;  /* 0x8000007271727221 */ /* 0x000fe20000010000 */
[----:B------:R-:W-:Y:S01]  /*48f0*/  FMUL.FTZ R54, R54, UR5 ;  /* 0x0000000536367c20 */ /* 0x000fe20008410000 */
[----:B------:R-:W-:Y:S01]  /*4900*/  FFMA.FTZ R131, R131, UR10, R56 ;  /* 0x0000000a83837c23 */ /* 0x000fe20008010038 */
[----:B------:R-:W-:Y:S02]  /*4910*/  HADD2.F32 R103, -RZ, R47.H1_H1 ;  /* 0x3000002fff677230 */ /* 0x000fe40000004100 */
[----:B------:R-:W-:Y:S01]  /*4920*/  FADD.FTZ R124, R117, -R124 ;  /* 0x8000007c757c7221 */ /* 0x000fe20000010000 */
[----:B------:R-:W-:Y:S01]  /*4930*/  FFMA.FTZ R60, R114, UR10, R67 ;  /* 0x0000000a723c7c23 */ /* 0x000fe20008010043 */
[----:B------:R-:W-:-:S02]  /*4940*/  HFMA2 R61, -RZ, RZ, 0, 0 ;  /* 0x00000000ff3d7431 */ /* 0x000fc400000001ff */
[----:B------:R-:W-:Y:S01]  /*4950*/  FMUL.FTZ R67, R54, UR4 ;  /* 0x0000000436437c20 */ /* 0x000fe20008410000 */
[----:B------:R-:W-:Y:S02]  /*4960*/  HADD2.F32 R104, -RZ, R47.H0_H0 ;  /* 0x2000002fff687230 */ /* 0x000fe40000004100 */
[----:B------:R-:W-:Y:S01]  /*4970*/  FMUL.FTZ R54, R131, UR5 ;  /* 0x0000000583367c20 */ /* 0x000fe20008410000 */
[----:B------:R-:W-:Y:S02]  /*4980*/  @P6 HADD2.F32 R56, -RZ, R57.H1_H1 ;  /* 0x30000039ff386230 */ /* 0x000fe40000004100 */
[----:B------:R-:W-:Y:S01]  /*4990*/  FADD.FTZ R115, R116, -R115 ;  /* 0x8000007374737221 */ /* 0x000fe20000010000 */
[----:B------:R-:W-:Y:S01]  /*49a0*/  FFMA.FTZ R124, R124, UR10, R103 ;  /* 0x0000000a7c7c7c23 */ /* 0x000fe20008010067 */
[----:B------:R-:W-:Y:S02]  /*49b0*/  @P5 HADD2.F32 R103, -RZ, R58.H0_H0 ;  /* 0x2000003aff675230 */ /* 0x000fe40000004100 */
[----:B------:R-:W-:Y:S01]  /*49c0*/  FMUL.FTZ R54, R54, UR4 ;  /* 0x0000000436367c20 */ /* 0x000fe20008410000 */
[----:B------:R-:W-:-:S02]  /*49d0*/  @P5 HADD2.F32 R105, -RZ, R38.H0_H0 ;  /* 0x20000026ff695230 */ /* 0x000fc40000004100 */
        /* <DEDUP_REMOVED lines=20> */
[-C--:B------:R-:W-:Y:S01]  /*4b20*/  @P4 FMUL.FTZ R59, R107, R106.reuse ;  /* 0x0000006a6b3b4220 */ /* 0x080fe20000410000 */
        /* <DEDUP_REMOVED lines=14> */
.L_x_1234:
[----:B------:R-:W0:Y:S01]  /*4c10*/  @P0 LDC.64 R56, c[0x0][0x478] ;  /* 0x00011e00ff380b82 */ /* 0x000e220000000a00 */
[----:B------:R-:W-:-:S04]  /*4c20*/  IMAD.WIDE.U32 R62, R101, 0x10, R62 ;  /* 0x00000010653e7825 */ /* 0x000fc800078e003e */
[----:B0-----:R-:W-:-:S05]  /*4c30*/  @P0 IMAD.WIDE.U32 R56, R101, 0x10, R56 ;  /* 0x0000001065380825 */ /* 0x001fca00078e0038 */
[----:B------:R0:W-:Y:S04]  /*4c40*/  @P0 STG.E.128 desc[UR16][R56.64], R48 ;  /* 0x0000003038000986 */ /* 0x0001e8000c101d10 */
[----:B------:R0:W-:Y:S02]  /*4c50*/  STG.E.128 desc[UR16][R62.64], R52 ;  /* 0x000000343e007986 */ /* 0x0001e4000c101d10 */
.L_x_1230:
        /* <DEDUP_REMOVED lines=19> */
[----:B------:R-:W-:Y:S07]  /*4d90*/  BRA.U !UP1, `(.L_x_1235) ;  /* 0xffffffb9090c7547 */ /* 0x000fee000b83ffff */
[----:B------:R-:W-:Y:S02]  /*4da0*/  MOV R60, R17 ;  /* 0x00000011003c7202 */ /* 0x000fe40000000f00 */
[----:B------:R-:W-:Y:S02]  /*4db0*/  MOV R61, R16 ;  /* 0x00000010003d7202 */ /* 0x000fe40000000f00 */
[----:B01----:R-:W-:Y:S02]  /*4dc0*/  MOV R54, R19 ;  /* 0x0000001300367202 */ /* 0x003fe40000000f00 */
        /* <DEDUP_REMOVED lines=45> */
.L_x_1224:
        /* <DEDUP_REMOVED lines=22> */
.L_x_1236:
        /* <DEDUP_REMOVED lines=16> */
.L_x_8001:


//--------------------- .text._ZN10layer_norm22ln_bwd_finalize_kernelINS_22Kernel_traits_finalizeILj2048E6__halfS2_S2_S2_fjLb1ELj1024ELj4ENS_18Kernel_traits_baseILj2048ES2_S2_S2_S2_fjLj1024EEEEELb1ELb0EEEvNS_9BwdParamsE --------------------------
	.section	.text._ZN10layer_norm22ln_bwd_finalize_kernelINS_22Kernel_traits_finalizeILj2048E6__halfS2_S2_S2_fjLb1ELj1024ELj4ENS_18Kernel_traits_baseILj2048ES2_S2_S2_S2_fjLj1024EEEEELb1ELb0EEEvNS_9BwdParamsE,"ax",@progbits
	.align	128
        .global         _ZN10layer_norm22ln_bwd_finalize_kernelINS_22Kernel_traits_finalizeILj2048E6__halfS2_S2_S2_fjLb1ELj1024ELj4ENS_18Kernel_traits_baseILj2048ES2_S2_S2_S2_fjLj1024EEEEELb1ELb0EEEvNS_9BwdParamsE
        .type           _ZN10layer_norm22ln_bwd_finalize_kernelINS_22Kernel_traits_finalizeILj2048E6__halfS2_S2_S2_fjLb1ELj1024ELj4ENS_18Kernel_traits_baseILj2048ES2_S2_S2_S2_fjLj1024EEEEELb1ELb0EEEvNS_9BwdParamsE,@function
        .size           _ZN10layer_norm22ln_bwd_finalize_kernelINS_22Kernel_traits_finalizeILj2048E6__halfS2_S2_S2_fjLb1ELj1024ELj4ENS_18Kernel_traits_baseILj2048ES2_S2_S2_S2_fjLj1024EEEEELb1ELb0EEEvNS_9BwdParamsE,(.L_x_8002 - _ZN10layer_norm22ln_bwd_finalize_kernelINS_22Kernel_traits_finalizeILj2048E6__halfS2_S2_S2_fjLb1ELj1024ELj4ENS_18Kernel_traits_baseILj2048ES2_S2_S2_S2_fjLj1024EEEEELb1ELb0EEEvNS_9BwdParamsE)
        .other          _ZN10layer_norm22ln_bwd_finalize_kernelINS_22Kernel_traits_finalizeILj2048E6__halfS2_S2_S2_fjLb1ELj1024ELj4ENS_18Kernel_traits_baseILj2048ES2_S2_S2_S2_fjLj1024EEEEELb1ELb0EEEvNS_9BwdParamsE,@"STO_CUDA_ENTRY STV_DEFAULT"
_ZN10layer_norm22ln_bwd_finalize_kernelINS_22Kernel_traits_finalizeILj2048E6__halfS2_S2_S2_fjLb1ELj1024ELj4ENS_18Kernel_traits_baseILj2048ES2_S2_S2_S2_fjLj1024EEEEELb1ELb0EEEvNS_9BwdParamsE:
.text._ZN10layer_norm22ln_bwd_finalize_kernelINS_22Kernel_traits_finalizeILj2048E6__halfS2_S2_S2_fjLb1ELj1024ELj4ENS_18Kernel_traits_baseILj2048ES2_S2_S2_S2_fjLj1024EEEEELb1ELb0EEEvNS_9BwdParamsE:
        /* <DEDUP_REMOVED lines=57> */
.L_x_1241:
        /* <DEDUP_REMOVED lines=87> */
.L_x_1240:
[----:B------:R-:W-:Y:S05]  /*0900*/  BSYNC.RECONVERGENT B1 ;  /* 0x0000000000017941 */ /* 0x000fea0003800200 */
.L_x_1239:
        /* <DEDUP_REMOVED lines=50> */
.L_x_1243:
[----:B------:R-:W-:Y:S05]  /*0c30*/  BSYNC.RECONVERGENT B1 ;  /* 0x0000000000017941 */ /* 0x000fea0003800200 */
.L_x_1242:
        /* <DEDUP_REMOVED lines=29> */
.L_x_1245:
[----:B------:R-:W-:Y:S05]  /*0e10*/  BSYNC.RECONVERGENT B1 ;  /* 0x0000000000017941 */ /* 0x000fea0003800200 */
.L_x_1244:
        /* <DEDUP_REMOVED lines=14> */
.L_x_1238:
[----:B------:R-:W-:Y:S05]  /*0f00*/  BSYNC.RECONVERGENT B0 ;  /* 0x0000000000007941 */ /* 0x000fea0003800200 */
.L_x_1237:
        /* <DEDUP_REMOVED lines=71> */
[----:B0-----:R-:W-:Y:S02]  /*1380*/  F2FP.F16.F32.PACK_AB R11, R11, R10 ;  /* 0x0000000a0b0b723e */ /* 0x001fe400000000ff */
[----:B--2---:R-:W-:-:S03]  /*1390*/  F2FP.F16.F32.PACK_AB R13, R13, R12 ;  /* 0x0000000c0d0d723e */ /* 0x004fc600000000ff */
[----:B------:R-:W-:Y:S01]  /*13a0*/  STG.E desc[UR6][R2.64], R11 ;  /* 0x0000000b02007986 */ /* 0x000fe2000c101906 */
[----:B----4-:R-:W-:-:S03]  /*13b0*/  F2FP.F16.F32.PACK_AB R15, R15, R14 ;  /* 0x0000000e0f0f723e */ /* 0x010fc600000000ff */
[----:B------:R-:W-:Y:S04]  /*13c0*/  STG.E desc[UR6][R4.64], R13 ;  /* 0x0000000d04007986 */ /* 0x000fe8000c101906 */
[----:B------:R-:W-:Y:S01]  /*13d0*/  STG.E desc[UR6][R6.64], R15 ;  /* 0x0000000f06007986 */ /* 0x000fe2000c101906 */
[----:B------:R-:W-:Y:S05]  /*13e0*/  EXIT ;  /* 0x000000000000794d */ /* 0x000fea0003800000 */
.L_x_1246:
        /* <DEDUP_REMOVED lines=9> */
.L_x_8002:


//--------------------- .text._ZN10layer_norm13ln_bwd_kernelINS_13Kernel_traitsI6__halfS2_S2_S2_fjLj2048ELj1ELj1ELj4ELj16ENS_18Kernel_traits_baseILj2048ES2_S2_S2_S2_fjLj128EEEEELb1ELb1ELb1ELb0EEEvNS_9BwdParamsE --------------------------
	.section	.text._ZN10layer_norm13ln_bwd_kernelINS_13Kernel_traitsI6__halfS2_S2_S2_fjLj2048ELj1ELj1ELj4ELj16ENS_18Kernel_traits_baseILj2048ES2_S2_S2_S2_fjLj128EEEEELb1ELb1ELb1ELb0EEEvNS_9BwdParamsE,"ax",@progbits
	.align	128
        .global         _ZN10layer_norm13ln_bwd_kernelINS_13Kernel_traitsI6__halfS2_S2_S2_fjLj2048ELj1ELj1ELj4ELj16ENS_18Kernel_traits_baseILj2048ES2_S2_S2_S2_fjLj128EEEEELb1ELb1ELb1ELb0EEEvNS_9BwdParamsE
        .type           _ZN10layer_norm13ln_bwd_kernelINS_13Kernel_traitsI6__halfS2_S2_S2_fjLj2048ELj1ELj1ELj4ELj16ENS_18Kernel_traits_baseILj2048ES2_S2_S2_S2_fjLj128EEEEELb1ELb1ELb1ELb0EEEvNS_9BwdParamsE,@function
        .size           _ZN10layer_norm13ln_bwd_kernelINS_13Kernel_traitsI6__halfS2_S2_S2_fjLj2048ELj1ELj1ELj4ELj16ENS_18Kernel_traits_baseILj2048ES2_S2_S2_S2_fjLj128EEEEELb1ELb1ELb1ELb0EEEvNS_9BwdParamsE,(.L_x_8003 - _ZN10layer_norm13ln_bwd_kernelINS_13Kernel_traitsI6__halfS2_S2_S2_fjLj2048ELj1ELj1ELj4ELj16ENS_18Kernel_traits_baseILj2048ES2_S2_S2_S2_fjLj128EEEEELb1ELb1ELb1ELb0EEEvNS_9BwdParamsE)
        .other          _ZN10layer_norm13ln_bwd_kernelINS_13Kernel_traitsI6__halfS2_S2_S2_fjLj2048ELj1ELj1ELj4ELj16ENS_18Kernel_traits_baseILj2048ES2_S2_S2_S2_fjLj128EEEEELb1ELb1ELb1ELb0EEEvNS_9BwdParamsE,@"STO_CUDA_ENTRY STV_DEFAULT"
_ZN10layer_norm13ln_bwd_kernelINS_13Kernel_traitsI6__halfS2_S2_S2_fjLj2048ELj1ELj1ELj4ELj16ENS_18Kernel_traits_baseILj2048ES2_S2_S2_S2_fjLj128EEEEELb1ELb1ELb1ELb0EEEvNS_9BwdParamsE:
.text._ZN10layer_norm13ln_bwd_kernelINS_13Kernel_traitsI6__halfS2_S2_S2_fjLj2048ELj1ELj1ELj4ELj16ENS_18Kernel_traits_baseILj2048ES2_S2_S2_S2_fjLj128EEEEELb1ELb1ELb1ELb0EEEvNS_9BwdParamsE:
        /* <DEDUP_REMOVED lines=9> */
[----:B0-----:R-:W-:-:S04]  /*0090*/  LOP3.LUT R4, R0, 0x7f, RZ, 0x3c, !PT ;  /* 0x0000007f00047812 */ /* 0x001fc800078e3cff */
[----:B------:R-:W-:Y:S02]  /*00a0*/  LEA.HI.SX32 R4, R3, R4, 0x1d ;  /* 0x0000000403047211 */ /* 0x000fe400078feaff */
[----:B------:R-:W-:Y:S02]  /*00b0*/  MOV R3, R0 ;  /* 0x0000000000037202 */ /* 0x000fe40000000f00 */
        /* <DEDUP_REMOVED lines=41> */
[----:B------:R-:W-:Y:S02]  /*0350*/  PLOP3.LUT P3, PT, PT, PT, PT, 0x8, 0x80 ;  /* 0x000000000080781c */ /* 0x000fe40003f6e170 */
[----:B------:R-:W-:Y:S02]  /*0360*/  CS2R R36, SRZ ;  /* 0x0000000000247805 */ /* 0x000fe4000001ff00 */
[----:B------:R-:W-:Y:S02]  /*0370*/  SHF.R.U32.HI R5, RZ, 0x5, R0 ;  /* 0x00000005ff057819 */ /* 0x000fe40000011600 */
[----:B------:R-:W-:Y:S02]  /*0380*/  CS2R R38, SRZ ;  /* 0x0000000000267805 */ /* 0x000fe4000001ff00 */
[----:B------:R-:W-:Y:S02]  /*0390*/  MOV R7, UR8 ;  /* 0x0000000800077c02 */ /* 0x000fe40008000f00 */
        /* <DEDUP_REMOVED lines=22> */
[----:B------:R-:W0:Y:S01]  /*0500*/  LDCU.U8 UR9, c[0x0][0x410] ;  /* 0x00008200ff0977ac */ /* 0x000e220008000000 */
[----:B------:R-:W1:Y:S01]  /*0510*/  LDCU UR12, c[0x0][0x400] ;  /* 0x00008000ff0c77ac */ /* 0x000e620008000800 */
[----:B------:R-:W2:Y:S01]  /*0520*/  LDCU.64 UR14, c[0x0][0x408] ;  /* 0x00008100ff0e77ac */ /* 0x000ea20008000a00 */
[----:B------:R-:W3:Y:S01]  /*0530*/  LDCU.64 UR10, c[0x0][0x438] ;  /* 0x00008700ff0a77ac */ /* 0x000ee20008000a00 */
[----:B------:R-:W4:Y:S02]  /*0540*/  LDCU.64 UR4, c[0x0][0x478] ;  /* 0x00008f00ff0477ac */ /* 0x000f240008000a00 */
.L_x_1326:
[----:B0-----:R-:W0:Y:S08]  /*0550*/  LDC.64 R104, c[0x0][0x3f8] ;  /* 0x0000fe00ff687b82 */ /* 0x001e300000000a00 */
[----:B------:R-:W1:Y:S08]  /*0560*/  LDC.64 R8, c[0x0][0x3c8] ;  /* 0x0000f200ff087b82 */ /* 0x000e700000000a00 */
[----:B------:R-:W2:Y:S01]  /*0570*/  LDC.64 R106, c[0x0][0x3f0] ;  /* 0x0000fc00ff6a7b82 */ /* 0x000ea20000000a00 */
[----:B0-----:R-:W-:-:S07]  /*0580*/  IMAD.WIDE R108, R7, 0x4, R104 ;  /* 0x00000004076c7825 */ /* 0x001fce00078e0268 */
[----:B------:R-:W0:Y:S01]  /*0590*/  LDC.64 R104, c[0x0][0x3c0] ;  /* 0x0000f000ff687b82 */ /* 0x000e220000000a00 */
[----:B------:R-:W3:Y:S01]  /*05a0*/  LDG.E R6, desc[UR6][R108.64] ;  /* 0x000000066c067981 */ /* 0x000ee2000c1e1900 */
[----:B-1----:R-:W-:-:S06]  /*05b0*/  IMAD.WIDE R8, R7, 0x4, R8 ;  /* 0x0000000407087825 */ /* 0x002fcc00078e0208 */
[----:B-----5:R1:W5:Y:S01]  /*05c0*/  LDG.E R8, desc[UR6][R8.64] ;  /* 0x0000000608087981 */ /* 0x020362000c1e1900 */
[----:B--2---:R-:W-:-:S05]  /*05d0*/  IMAD.WIDE R106, R7, 0x4, R106 ;  /* 0x00000004076a7825 */ /* 0x004fca00078e026a */
[----:B------:R1:W5:Y:S01]  /*05e0*/  LDG.E R10, desc[UR6][R106.64] ;  /* 0x000000066a0a7981 */ /* 0x000362000c1e1900 */
[----:B------:R-:W-:Y:S01]  /*05f0*/  BSSY.RECONVERGENT B0, `(.L_x_1248) ;  /* 0x0000113000007945 */ /* 0x000fe20003800200 */
[----:B---3--:R-:W-:-:S13]  /*0600*/  ISETP.GE.AND P5, PT, R6, 0x1, PT ;  /* 0x000000010600780c */ /* 0x008fda0003fa6270 */
[----:B01----:R-:W-:Y:S05]  /*0610*/  @!P5 BRA `(.L_x_1249) ;  /* 0x0000000c0078d947 */ /* 0x003fea0003800000 */
[----:B------:R-:W-:Y:S01]  /*0620*/  IMAD.WIDE R104, R7, 0x4, R104 ;  /* 0x0000000407687825 */ /* 0x000fe200078e0268 */
[----:B------:R-:W0:Y:S05]  /*0630*/  LDC R2, c[0x0][0x388] ;  /* 0x0000e200ff027b82 */ /* 0x000e2a0000000800 */
        /* <DEDUP_REMOVED lines=10> */
[----:B------:R-:W-:-:S05]  /*06e0*/  @P4 IADD3 R9, PT, PT, R10, -0x1, RZ ;  /* 0xffffffff0a094810 */ /* 0x000fca0007ffe0ff */
[-C--:B0-----:R-:W-:Y:S02]  /*06f0*/  @P4 IMAD R106, R9, R2.reuse, RZ ;  /* 0x00000002096a4224 */ /* 0x081fe400078e02ff */
[-C--:B------:R-:W-:Y:S02]  /*0700*/  IMAD R9, R7, R2.reuse, RZ ;  /* 0x0000000207097224 */ /* 0x080fe400078e02ff */
[----:B------:R-:W-:Y:S01]  /*0710*/  IMAD R107, R107, R2, RZ ;  /* 0x000000026b6b7224 */ /* 0x000fe200078e02ff */
[----:B------:R-:W-:-:S04]  /*0720*/  @P4 SHF.R.S32.HI R109, RZ, 0x1f, R106 ;  /* 0x0000001fff6d4819 */ /* 0x000fc8000001146a */
[----:B------:R-:W-:Y:S02]  /*0730*/  @P4 LEA.HI R109, R109, R106, RZ, 0x3 ;  /* 0x0000006a6d6d4211 */ /* 0x000fe400078f18ff */
[----:B------:R-:W-:Y:S02]  /*0740*/  SHF.R.S32.HI R106, RZ, 0x1f, R9 ;  /* 0x0000001fff6a7819 */ /* 0x000fe40000011409 */
[----:B-1----:R-:W-:Y:S02]  /*0750*/  SHF.R.S32.HI R104, RZ, 0x1f, R107 ;  /* 0x0000001fff687819 */ /* 0x002fe4000001146b */
[----:B------:R-:W-:Y:S02]  /*0760*/  LEA.HI R9, R106, R9, RZ, 0x3 ;  /* 0x000000096a097211 */ /* 0x000fe400078f18ff */
[----:B------:R-:W-:Y:S02]  /*0770*/  LEA.HI R107, R104, R107, RZ, 0x3 ;  /* 0x0000006b686b7211 */ /* 0x000fe400078f18ff */
[----:B------:R-:W-:-:S02]  /*0780*/  LEA.HI.SX32 R9, R9, R0, 0x1d ;  /* 0x0000000009097211 */ /* 0x000fc400078feaff */
[-C--:B------:R-:W-:Y:S02]  /*0790*/  @P4 LEA.HI.SX32 R137, R109, R0.reuse, 0x1d ;  /* 0x000000006d894211 */ /* 0x080fe400078feaff */
[----:B------:R-:W-:Y:S02]  /*07a0*/  LEA.HI.SX32 R108, R107, R0, 0x1d ;  /* 0x000000006b6c7211 */ /* 0x000fe400078feaff */
        /* <DEDUP_REMOVED lines=21> */
[--C-:B---3--:R-:W-:Y:S02]  /*0900*/  HADD2.F32 R3, -RZ, R12.reuse.H0_H0 ;  /* 0x2000000cff037230 */ /* 0x108fe40000004100 */
[----:B------:R-:W-:Y:S02]  /*0910*/  HADD2.F32 R111, -RZ, R12.H1_H1 ;  /* 0x3000000cff6f7230 */ /* 0x000fe40000004100 */
[----:B------:R-:W-:-:S02]  /*0920*/  HADD2.F32 R113, -RZ, R13.H0_H0 ;  /* 0x2000000dff717230 */ /* 0x000fc40000004100 */
[----:B------:R-:W-:Y:S01]  /*0930*/  FADD.FTZ R3, -R136, R3 ;  /* 0x0000000388037221 */ /* 0x000fe20000010100 */
[----:B------:R-:W-:Y:S02]  /*0940*/  HADD2.F32 R115, -RZ, R13.H1_H1 ;  /* 0x3000000dff737230 */ /* 0x000fe40000004100 */
[----:B------:R-:W-:Y:S02]  /*0950*/  HADD2.F32 R12, -RZ, R28.H0_H0 ;  /* 0x2000001cff0c7230 */ /* 0x000fe40000004100 */
[----:B------:R-:W-:Y:S01]  /*0960*/  FMUL.FTZ R3, R8, R3 ;  /* 0x0000000308037220 */ /* 0x000fe20000410000 */
[--C-:B----4-:R-:W-:Y:S02]  /*0970*/  HADD2.F32 R11, -RZ, R16.reuse.H0_H0 ;  /* 0x20000010ff0b7230 */ /* 0x110fe40000004100 */
[----:B------:R-:W-:Y:S01]  /*0980*/  FADD.FTZ R111, -R136, R111 ;  /* 0x0000006f886f7221 */ /* 0x000fe20000010100 */
[----:B------:R-:W-:Y:S02]  /*0990*/  HADD2.F32 R16, -RZ, R16.H1_H1 ;  /* 0x30000010ff107230 */ /* 0x000fe40000004100 */
[----:B------:R-:W-:-:S02]  /*09a0*/  HADD2.F32 R13, -RZ, R28.H1_H1 ;  /* 0x3000001cff0d7230 */ /* 0x000fc40000004100 */
[----:B------:R-:W-:Y:S01]  /*09b0*/  FADD.FTZ R113, -R136, R113 ;  /* 0x0000007188717221 */ /* 0x000fe20000010100 */
[--C-:B------:R-:W-:Y:S02]  /*09c0*/  HADD2.F32 R141, -RZ, R14.reuse.H0_H0 ;  /* 0x2000000eff8d7230 */ /* 0x100fe40000004100 */
[-C--:B------:R-:W-:Y:S01]  /*09d0*/  FMUL.FTZ R12, R12, R11.reuse ;  /* 0x0000000b0c0c7220 */ /* 0x080fe20000410000 */
[----:B------:R-:W-:Y:S02]  /*09e0*/  HADD2.F32 R145, -RZ, R14.H1_H1 ;  /* 0x3000000eff917230 */ /* 0x000fe40000004100 */
[----:B------:R-:W-:Y:S01]  /*09f0*/  FADD.FTZ R52, R52, R11 ;  /* 0x0000000b34347221 */ /* 0x000fe20000010000 */
[--C-:B------:R-:W-:Y:S02]  /*0a00*/  HADD2.F32 R109, -RZ, R15.reuse.H0_H0 ;  /* 0x2000000fff6d7230 */ /* 0x100fe40000004100 */
[----:B------:R-:W-:Y:S01]  /*0a10*/  FFMA.FTZ R36, R3, R11, R36 ;  /* 0x0000000b03247223 */ /* 0x000fe20000010024 */
[----:B------:R-:W-:-:S02]  /*0a20*/  HADD2.F32 R105, -RZ, R15.H1_H1 ;  /* 0x3000000fff697230 */ /* 0x000fc40000004100 */
[----:B------:R-:W-:Y:S01]  /*0a30*/  FADD.FTZ R115, -R136, R115 ;  /* 0x0000007388737221 */ /* 0x000fe20000010100 */
[----:B0-----:R-:W-:Y:S02]  /*0a40*/  HADD2.F32 R106, -RZ, R17.H0_H0 ;  /* 0x20000011ff6a7230 */ /* 0x001fe40000004100 */
[C---:B------:R-:W-:Y:S01]  /*0a50*/  FMUL.FTZ R14, R8.reuse, R111 ;  /* 0x0000006f080e7220 */ /* 0x040fe20000410000 */
[----:B------:R-:W-:Y:S02]  /*0a60*/  HADD2.F32 R15, -RZ, R29.H0_H0 ;  /* 0x2000001dff0f7230 */ /* 0x000fe40000004100 */
[----:B------:R-:W-:Y:S01]  /*0a70*/  FMUL.FTZ R11, R13, R16 ;  /* 0x000000100d0b7220 */ /* 0x000fe20000410000 */
[----:B------:R-:W-:Y:S02]  /*0a80*/  HADD2.F32 R110, -RZ, R17.H1_H1 ;  /* 0x30000011ff6e7230 */ /* 0x000fe40000004100 */
[----:B------:R-:W-:Y:S01]  /*0a90*/  FMUL.FTZ R13, R8, R113 ;  /* 0x00000071080d7220 */ /* 0x000fe20000410000 */
[----:B------:R-:W-:-:S02]  /*0aa0*/  HADD2.F32 R143, -RZ, R18.H0_H0 ;  /* 0x20000012ff8f7230 */ /* 0x000fc40000004100 */
[----:B------:R-:W-:Y:S02]  /*0ab0*/  HADD2.F32 R116, -RZ, R18.H1_H1 ;  /* 0x30000012ff747230 */ /* 0x000fe40000004100 */
[----:B------:R-:W-:Y:S01]  /*0ac0*/  FMUL.FTZ R18, R8, R115 ;  /* 0x0000007308127220 */ /* 0x000fe20000410000 */
[----:B------:R-:W-:Y:S02]  /*0ad0*/  HADD2.F32 R17, -RZ, R29.H1_H1 ;  /* 0x3000001dff117230 */ /* 0x000fe40000004100 */
        /* <DEDUP_REMOVED lines=12> */
[----:B------:R-:W-:Y:S02]  /*0ba0*/  HADD2.F32 R110, -RZ, R31.H0_H0 ;  /* 0x2000001fff6e7230 */ /* 0x000fe40000004100 */
[----:B------:R-:W-:Y:S01]  /*0bb0*/  FADD.FTZ R109, R106, R11 ;  /* 0x0000000b6a6d7221 */ /* 0x000fe20000010000 */
[----:B------:R-:W-:Y:S01]  /*0bc0*/  FFMA.FTZ R106, R14, R11, R111 ;  /* 0x0000000b0e6a7223 */ /* 0x000fe2000001006f */
[----:B------:R-:W-:Y:S01]  /*0bd0*/  FMUL.FTZ R115, R8, R115 ;  /* 0x0000007308737220 */ /* 0x000fe20000410000 */
[----:B------:R-:W-:Y:S01]  /*0be0*/  FMUL.FTZ R113, R110, R107 ;  /* 0x0000006b6e717220 */ /* 0x000fe20000410000 */
[----:B------:R-:W-:Y:S01]  /*0bf0*/  FADD.FTZ R110, R109, R16 ;  /* 0x000000106d6e7221 */ /* 0x000fe20000010000 */
[----:B------:R-:W-:Y:S01]  /*0c00*/  FADD.FTZ R141, -R136, R141 ;  /* 0x0000008d888d7221 */ /* 0x000fe20000010100 */
[----:B------:R-:W-:Y:S01]  /*0c10*/  FFMA.FTZ R109, R13, R16, R106 ;  /* 0x000000100d6d7223 */ /* 0x000fe2000001006a */
[----:B------:R-:W-:-:S02]  /*0c20*/  HADD2.F32 R104, -RZ, R19.H1_H1 ;  /* 0x30000013ff687230 */ /* 0x000fc40000004100 */
[----:B------:R-:W-:Y:S01]  /*0c30*/  FADD.FTZ R58, R58, R107 ;  /* 0x0000006b3a3a7221 */ /* 0x000fe20000010000 */
[----:B------:R-:W-:Y:S02]  /*0c40*/  HADD2.F32 R19, -RZ, R30.H1_H1 ;  /* 0x3000001eff137230 */ /* 0x000fe40000004100 */
[----:B------:R-:W-:Y:S01]  /*0c50*/  FFMA.FTZ R42, R115, R107, R42 ;  /* 0x0000006b732a7223 */ /* 0x000fe2000001002a */
[----:B------:R-:W-:Y:S01]  /*0c60*/  FADD.FTZ R145, -R136, R145 ;  /* 0x0000009188917221 */ /* 0x000fe20000010100 */
[----:B------:R-:W-:Y:S01]  /*0c70*/  FMUL.FTZ R17, R8, R141 ;  /* 0x0000008d08117220 */ /* 0x000fe20000410000 */
[----:B------:R-:W-:Y:S01]  /*0c80*/  FMUL.FTZ R112, R112, R143 ;  /* 0x0000008f70707220 */ /* 0x000fe20000410000 */
[----:B------:R-:W-:Y:S01]  /*0c90*/  FADD.FTZ R107, R110, R15 ;  /* 0x0000000f6e6b7221 */ /* 0x000fe20000010000 */
[----:B------:R-:W-:Y:S01]  /*0ca0*/  FFMA.FTZ R106, R18, R15, R109 ;  /* 0x0000000f126a7223 */ /* 0x000fe2000001006d */
[----:B------:R-:W-:Y:S01]  /*0cb0*/  FADD.FTZ R109, -R136, R105 ;  /* 0x00000069886d7221 */ /* 0x000fe20000010100 */
[----:B------:R-:W-:Y:S01]  /*0cc0*/  FMUL.FTZ R114, R8, R145 ;  /* 0x0000009108727220 */ /* 0x000fe20000410000 */
[----:B------:R-:W-:Y:S01]  /*0cd0*/  FMUL.FTZ R19, R19, R116 ;  /* 0x0000007413137220 */ /* 0x000fe20000410000 */
[----:B------:R-:W-:Y:S01]  /*0ce0*/  FADD.FTZ R110, R107, R112 ;  /* 0x000000706b6e7221 */ /* 0x000fe20000010000 */
[----:B------:R-:W-:Y:S01]  /*0cf0*/  FFMA.FTZ R105, R17, R112, R106 ;  /* 0x0000007011697223 */ /* 0x000fe2000001006a */
[----:B------:R-:W-:-:S02]  /*0d00*/  HADD2.F32 R141, -RZ, R31.H1_H1 ;  /* 0x3000001fff8d7230 */ /* 0x000fc40000004100 */
[----:B------:R-:W-:Y:S01]  /*0d10*/  FADD.FTZ R110, R110, R19 ;  /* 0x000000136e6e7221 */ /* 0x000fe20000010000 */
[C---:B------:R-:W-:Y:S01]  /*0d20*/  FFMA.FTZ R106, R114.reuse, R19, R105 ;  /* 0x00000013726a7223 */ /* 0x040fe20000010069 */
[----:B------:R-:W-:Y:S01]  /*0d30*/  FADD.FTZ R57, R57, R116 ;  /* 0x0000007439397221 */ /* 0x000fe20000010000 */
        /* <DEDUP_REMOVED lines=11> */
.L_x_1251:
[----:B----4-:R-:W-:Y:S05]  /*0df0*/  BSYNC.RECONVERGENT B1 ;  /* 0x0000000000017941 */ /* 0x010fea0003800200 */
.L_x_1250:
        /* <DEDUP_REMOVED lines=15> */
[----:B------:R0:W5:Y:S02]  /*0ef0*/  @P0 LDG.E.128 R88, desc[UR6][R120.64] ;  /* 0x0000000678580981 */ /* 0x000164000c1e1d00 */
[----:B0-----:R-:W-:Y:S02]  /*0f00*/  HADD2.F32 R120, -RZ, R20.H0_H0 ;  /* 0x20000014ff787230 */ /* 0x001fe40000004100 */
[----:B------:R-:W-:Y:S02]  /*0f10*/  HADD2.F32 R132, -RZ, R22.H0_H0 ;  /* 0x20000016ff847230 */ /* 0x000fe40000004100 */
[--C-:B---3--:R-:W-:Y:S02]  /*0f20*/  HADD2.F32 R123, -RZ, R105.reuse.H0_H0 ;  /* 0x20000069ff7b7230 */ /* 0x108fe40000004100 */
[----:B------:R-:W-:Y:S02]  /*0f30*/  HADD2.F32 R105, -RZ, R105.H1_H1 ;  /* 0x30000069ff697230 */ /* 0x000fe40000004100 */
[----:B------:R-:W-:-:S02]  /*0f40*/  HADD2.F32 R135, -RZ, R107.H0_H0 ;  /* 0x2000006bff877230 */ /* 0x000fc40000004100 */
[----:B------:R-:W-:Y:S02]  /*0f50*/  HADD2.F32 R107, -RZ, R107.H1_H1 ;  /* 0x3000006bff6b7230 */ /* 0x000fe40000004100 */
[--C-:B------:R-:W-:Y:S02]  /*0f60*/  HADD2.F32 R119, -RZ, R104.reuse.H1_H1 ;  /* 0x30000068ff777230 */ /* 0x100fe40000004100 */
[C---:B------:R-:W-:Y:S01]  /*0f70*/  FADD.FTZ R129, -R136.reuse, R105 ;  /* 0x0000006988817221 */ /* 0x040fe20000010100 */
[----:B------:R-:W-:Y:S02]  /*0f80*/  HADD2.F32 R117, -RZ, R104.H0_H0 ;  /* 0x20000068ff757230 */ /* 0x000fe40000004100 */
[C---:B------:R-:W-:Y:S01]  /*0f90*/  FADD.FTZ R105, -R136.reuse, R107 ;  /* 0x0000006b88697221 */ /* 0x040fe20000010100 */
[--C-:B------:R-:W-:Y:S02]  /*0fa0*/  HADD2.F32 R131, -RZ, R106.reuse.H0_H0 ;  /* 0x2000006aff837230 */ /* 0x100fe40000004100 */
[----:B------:R-:W-:Y:S01]  /*0fb0*/  FADD.FTZ R119, -R136, R119 ;  /* 0x0000007788777221 */ /* 0x000fe20000010100 */
[----:B------:R-:W-:-:S02]  /*0fc0*/  HADD2.F32 R133, -RZ, R106.H1_H1 ;  /* 0x3000006aff857230 */ /* 0x000fc40000004100 */
[--C-:B----4-:R-:W-:Y:S02]  /*0fd0*/  HADD2.F32 R107, -RZ, R108.reuse.H0_H0 ;  /* 0x2000006cff6b7230 */ /* 0x110fe40000004100 */
[----:B------:R-:W-:Y:S02]  /*0fe0*/  HADD2.F32 R108, -RZ, R108.H1_H1 ;  /* 0x3000006cff6c7230 */ /* 0x000fe40000004100 */
[----:B------:R-:W-:Y:S02]  /*0ff0*/  HADD2.F32 R106, -RZ, R20.H1_H1 ;  /* 0x30000014ff6a7230 */ /* 0x000fe40000004100 */
[C---:B------:R-:W-:Y:S01]  /*1000*/  FADD.FTZ R121, -R136.reuse, R123 ;  /* 0x0000007b88797221 */ /* 0x040fe20000010100 */
[----:B------:R-:W-:Y:S01]  /*1010*/  FADD.FTZ R117, -R136, R117 ;  /* 0x0000007588757221 */ /* 0x000fe20000010100 */
[----:B------:R-:W-:Y:S01]  /*1020*/  FMUL.FTZ R122, R8, R119 ;  /* 0x00000077087a7220 */ /* 0x000fe20000410000 */
[--C-:B------:R-:W-:Y:S02]  /*1030*/  HADD2.F32 R123, -RZ, R109.reuse.H0_H0 ;  /* 0x2000006dff7b7230 */ /* 0x100fe40000004100 */
[----:B------:R-:W-:Y:S01]  /*1040*/  FMUL.FTZ R119, R106, R108 ;  /* 0x0000006c6a777220 */ /* 0x000fe20000410000 */
[----:B------:R-:W-:-:S02]  /*1050*/  HADD2.F32 R109, -RZ, R109.H1_H1 ;  /* 0x3000006dff6d7230 */ /* 0x000fc40000004100 */
[C---:B------:R-:W-:Y:S01]  /*1060*/  FMUL.FTZ R121, R8.reuse, R121 ;  /* 0x0000007908797220 */ /* 0x040fe20000410000 */
[----:B------:R-:W-:Y:S02]  /*1070*/  HADD2.F32 R106, -RZ, R21.H1_H1 ;  /* 0x30000015ff6a7230 */ /* 0x000fe40000004100 */
[----:B------:R-:W-:Y:S01]  /*1080*/  FMUL.FTZ R117, R8, R117 ;  /* 0x0000007508757220 */ /* 0x000fe20000410000 */
[----:B------:R-:W-:Y:S01]  /*1090*/  FMUL.FTZ R120, R120, R107 ;  /* 0x0000006b78787220 */ /* 0x000fe20000410000 */
[-C--:B------:R-:W-:Y:S01]  /*10a0*/  FMUL.FTZ R128, R128, R123.reuse ;  /* 0x0000007b80807220 */ /* 0x080fe20000410000 */
        /* <DEDUP_REMOVED lines=12> */
[C---:B------:R-:W-:Y:S01]  /*1170*/  FADD.FTZ R131, -R136.reuse, R131 ;  /* 0x0000008388837221 */ /* 0x040fe20000010100 */
[----:B------:R-:W-:Y:S01]  /*1180*/  FADD.FTZ R137, -R136, R133 ;  /* 0x0000008588897221 */ /* 0x000fe20000010100 */
[----:B------:R-:W-:-:S02]  /*1190*/  HADD2.F32 R133, -RZ, R110.H0_H0 ;  /* 0x2000006eff857230 */ /* 0x000fc40000004100 */
[----:B------:R-:W-:Y:S01]  /*11a0*/  FADD.FTZ R61, R61, R108 ;  /* 0x0000006c3d3d7221 */ /* 0x000fe20000010000 */
[----:B------:R-:W-:Y:S01]  /*11b0*/  FFMA.FTZ R45, R122, R108, R45 ;  /* 0x0000006c7a2d7223 */ /* 0x000fe2000001002d */
[----:B------:R-:W-:Y:S01]  /*11c0*/  FADD.FTZ R108, R109, R128 ;  /* 0x000000806d6c7221 */ /* 0x000fe20000010000 */
[----:B------:R-:W-:Y:S01]  /*11d0*/  FFMA.FTZ R107, R121, R128, R106 ;  /* 0x00000080796b7223 */ /* 0x000fe2000001006a */
[----:B------:R-:W-:Y:S01]  /*11e0*/  FMUL.FTZ R129, R8, R131 ;  /* 0x0000008308817220 */ /* 0x000fe20000410000 */
[----:B------:R-:W-:Y:S02]  /*11f0*/  HADD2.F32 R110, -RZ, R110.H1_H1 ;  /* 0x3000006eff6e7230 */ /* 0x000fe40000004100 */
[----:B------:R-:W-:Y:S01]  /*1200*/  FMUL.FTZ R132, R132, R133 ;  /* 0x0000008584847220 */ /* 0x000fe20000410000 */
[----:B------:R-:W-:Y:S02]  /*1210*/  HADD2.F32 R131, -RZ, R22.H1_H1 ;  /* 0x30000016ff837230 */ /* 0x000fe40000004100 */
[----:B------:R-:W-:Y:S01]  /*1220*/  FADD.FTZ R109, R108, R123 ;  /* 0x0000007b6c6d7221 */ /* 0x000fe20000010000 */
[----:B------:R-:W-:Y:S01]  /*1230*/  FFMA.FTZ R106, R130, R123, R107 ;  /* 0x0000007b826a7223 */ /* 0x000fe2000001006b */
[----:B------:R-:W-:Y:S01]  /*1240*/  FADD.FTZ R135, -R136, R135 ;  /* 0x0000008788877221 */ /* 0x000fe20000010100 */
[----:B------:R-:W-:Y:S01]  /*1250*/  FADD.FTZ R64, R64, R133 ;  /* 0x0000008540407221 */ /* 0x000fe20000010000 */
[----:B------:R-:W-:Y:S01]  /*1260*/  FFMA.FTZ R48, R129, R133, R48 ;  /* 0x0000008581307223 */ /* 0x000fe20000010030 */
[----:B------:R-:W-:-:S02]  /*1270*/  HADD2.F32 R136, -RZ, R111.H0_H0 ;  /* 0x2000006fff887230 */ /* 0x000fc40000004100 */
[----:B------:R-:W-:Y:S01]  /*1280*/  FMUL.FTZ R131, R131, R110 ;  /* 0x0000006e83837220 */ /* 0x000fe20000410000 */
[----:B------:R-:W-:Y:S02]  /*1290*/  HADD2.F32 R133, -RZ, R23.H0_H0 ;  /* 0x20000017ff857230 */ /* 0x000fe40000004100 */
[C---:B------:R-:W-:Y:S01]  /*12a0*/  FMUL.FTZ R134, R8.reuse, R137 ;  /* 0x0000008908867220 */ /* 0x040fe20000410000 */
[----:B------:R-:W-:Y:S01]  /*12b0*/  FADD.FTZ R108, R109, R132 ;  /* 0x000000846d6c7221 */ /* 0x000fe20000010000 */
[----:B------:R-:W-:Y:S01]  /*12c0*/  FFMA.FTZ R107, R129, R132, R106 ;  /* 0x00000084816b7223 */ /* 0x000fe2000001006a */
[----:B------:R-:W-:Y:S02]  /*12d0*/  HADD2.F32 R104, -RZ, R111.H1_H1 ;  /* 0x3000006fff687230 */ /* 0x000fe40000004100 */
[----:B------:R-:W-:Y:S01]  /*12e0*/  FMUL.FTZ R133, R133, R136 ;  /* 0x0000008885857220 */ /* 0x000fe20000410000 */
[----:B------:R-:W-:Y:S02]  /*12f0*/  HADD2.F32 R111, -RZ, R23.H1_H1 ;  /* 0x30000017ff6f7230 */ /* 0x000fe40000004100 */
        /* <DEDUP_REMOVED lines=16> */
.L_x_1249:
        /* <DEDUP_REMOVED lines=24> */
.L_x_1255:
[----:B----4-:R-:W-:Y:S05]  /*1580*/  BSYNC.RECONVERGENT B1 ;  /* 0x0000000000017941 */ /* 0x010fea0003800200 */
.L_x_1254:
[----:B------:R-:W-:Y:S01]  /*1590*/  HFMA2 R141, -RZ, RZ, 0, 0 ;  /* 0x00000000ff8d7431 */ /* 0x000fe200000001ff */
[----:B------:R-:W-:Y:S01]  /*15a0*/  MOV R142, RZ ;  /* 0x000000ff008e7202 */ /* 0x000fe20000000f00 */
[----:B------:R-:W-:Y:S06]  /*15b0*/  @!P1 BRA `(.L_x_1252) ;  /* 0x0000000000589947 */ /* 0x000fec0003800000 */
[----:B0-----:R-:W0:Y:S02]  /*15c0*/  LDC.64 R104, c[0x0][0x3b0] ;  /* 0x0000ec00ff687b82 */ /* 0x001e240000000a00 */
[----:B0-----:R-:W-:-:S05]  /*15d0*/  IMAD.WIDE.U32 R104, R139, 0x8, R104 ;  /* 0x000000088b687825 */ /* 0x001fca00078e0068 */
[----:B------:R1:W5:Y:S01]  /*15e0*/  LDG.E.64 R124, desc[UR6][R104.64] ;  /* 0x00000006687c7981 */ /* 0x000362000c1e1b00 */
[----:B------:R-:W-:Y:S05]  /*15f0*/  BRA `(.L_x_1252) ;  /* 0x0000000000487947 */ /* 0x000fea0003800000 */
.L_x_1253:
        /* <DEDUP_REMOVED lines=18> */
.L_x_1252:
[----:B----4-:R-:W-:Y:S05]  /*1720*/  BSYNC.RECONVERGENT B0 ;  /* 0x0000000000007941 */ /* 0x010fea0003800200 */
.L_x_1248:
[----:B01----:R-:W0:Y:S01]  /*1730*/  SHFL.DOWN PT, R104, R141, 0x10, 0x1f ;  /* 0x0a001f008d687f89 */ /* 0x003e2200000e0000 */
[----:B------:R-:W-:Y:S01]  /*1740*/  LOP3.LUT P6, RZ, R0, 0x1f, RZ, 0xc0, !PT ;  /* 0x0000001f00ff7812 */ /* 0x000fe200078cc0ff */
[----:B------:R-:W-:Y:S01]  /*1750*/  BSSY.RECONVERGENT B0, `(.L_x_1256) ;  /* 0x0000280000007945 */ /* 0x000fe20003800200 */
[----:B------:R-:W-:Y:S01]  /*1760*/  PLOP3.LUT P0, PT, PT, PT, PT, 0x80, 0x8 ;  /* 0x000000000008781c */ /* 0x000fe20003f0f070 */
[----:B------:R-:W1:Y:S01]  /*1770*/  SHFL.DOWN PT, R105, R142, 0x10, 0x1f ;  /* 0x0a001f008e697f89 */ /* 0x000e6200000e0000 */
[----:B------:R-:W-:Y:S01]  /*1780*/  @P4 IADD3 R143, PT, PT, R10, -0x1, RZ ;  /* 0xffffffff0a8f4810 */ /* 0x000fe20007ffe0ff */
[----:B------:R-:W2:Y:S04]  /*1790*/  S2R R139, SR_CgaCtaId ;  /* 0x00000000008b7919 */ /* 0x000ea80000008800 */
[----:B------:R-:W-:-:S04]  /*17a0*/  @P4 IMAD R143, R143, R2, RZ ;  /* 0x000000028f8f4224 */ /* 0x000fc800078e02ff */
        /* <DEDUP_REMOVED lines=30> */
[----:B------:R-:W-:Y:S06]  /*1990*/  BAR.SYNC.DEFER_BLOCKING 0x0 ;  /* 0x0000000000007b1d */ /* 0x000fec0000010000 */
[----:B------:R-:W0:Y:S04]  /*19a0*/  LDS.128 R104, [R105] ;  /* 0x0000000069687984 */ /* 0x000e280000000c00 */
[----:B------:R-:W1:Y:S01]  /*19b0*/  LDS.128 R108, [R108] ;  /* 0x000000006c6c7984 */ /* 0x000e620000000c00 */
[----:B0-----:R-:W-:Y:S01]  /*19c0*/  FADD.FTZ R139, RZ, R104 ;  /* 0x00000068ff8b7221 */ /* 0x001fe20000010000 */
[----:B------:R-:W-:Y:S01]  /*19d0*/  FADD.FTZ R10, RZ, R105 ;  /* 0x00000069ff0a7221 */ /* 0x000fe20000010000 */
[----:B------:R-:W-:-:S02]  /*19e0*/  @P4 SHF.R.S32.HI R104, RZ, 0x1f, R143 ;  /* 0x0000001fff684819 */ /* 0x000fc4000001148f */
[----:B------:R-:W-:Y:S01]  /*19f0*/  FADD.FTZ R139, R106, R139 ;  /* 0x0000008b6a8b7221 */ /* 0x000fe20000010000 */
[----:B------:R-:W-:Y:S01]  /*1a00*/  FADD.FTZ R10, R107, R10 ;  /* 0x0000000a6b0a7221 */ /* 0x000fe20000010000 */
[----:B------:R-:W-:Y:S02]  /*1a10*/  @P4 LEA.HI R143, R104, R143, RZ, 0x3 ;  /* 0x0000008f688f4211 */ /* 0x000fe400078f18ff */
[----:B-1----:R-:W-:Y:S01]  /*1a20*/  FADD.FTZ R139, R139, R108 ;  /* 0x0000006c8b8b7221 */ /* 0x002fe20000010000 */
[----:B------:R-:W-:Y:S01]  /*1a30*/  FADD.FTZ R10, R10, R109 ;  /* 0x0000006d0a0a7221 */ /* 0x000fe20000010000 */
[----:B------:R-:W-:Y:S02]  /*1a40*/  HFMA2 R109, -RZ, RZ, 0, 0 ;  /* 0x00000000ff6d7431 */ /* 0x000fe400000001ff */
[----:B------:R-:W-:Y:S01]  /*1a50*/  FADD.FTZ R104, R110, R139 ;  /* 0x0000008b6e687221 */ /* 0x000fe20000010000 */
[----:B------:R-:W-:Y:S01]  /*1a60*/  FADD.FTZ R10, R111, R10 ;  /* 0x0000000a6f0a7221 */ /* 0x000fe20000010000 */
[----:B------:R-:W-:-:S02]  /*1a70*/  MOV R111, R9 ;  /* 0x00000009006f7202 */ /* 0x000fc40000000f00 */
[----:B------:R-:W-:Y:S01]  /*1a80*/  FMUL.FTZ R104, R104, UR12 ;  /* 0x0000000c68687c20 */ /* 0x000fe20008410000 */
[----:B------:R-:W-:Y:S01]  /*1a90*/  FMUL.FTZ R9, R10, UR12 ;  /* 0x0000000c0a097c20 */ /* 0x000fe20008410000 */
[----:B------:R-:W-:-:S03]  /*1aa0*/  @P4 LEA.HI.SX32 R109, R143, R0, 0x1d ;  /* 0x000000008f6d4211 */ /* 0x000fc600078feaff */
[----:B------:R-:W-:Y:S01]  /*1ab0*/  FSEL R10, R104, RZ, !P0 ;  /* 0x000000ff680a7208 */ /* 0x000fe20004000000 */
[----:B------:R-:W-:Y:S06]  /*1ac0*/  @!P2 BRA `(.L_x_1257) ;  /* 0x000000240020a947 */ /* 0x000fec0003800000 */
[----:B------:R-:W-:-:S04]  /*1ad0*/  UISETP.NE.U32.AND UP0, UPT, UR10, URZ, UPT ;  /* 0x000000ff0a00728c */ /* 0x000fc8000bf05070 */
[----:B------:R-:W-:Y:S01]  /*1ae0*/  UISETP.NE.AND.EX UP0, UPT, UR11, URZ, UPT, UP0 ;  /* 0x000000ff0b00728c */ /* 0x000fe2000bf05300 */
[----:B------:R-:W-:Y:S10]  /*1af0*/  @!P4 BRA `(.L_x_1258) ;  /* 0x00000000000cc947 */ /* 0x000ff40003800000 */
[----:B------:R-:W0:Y:S02]  /*1b00*/  LDC.64 R92, c[0x0][0x390] ;  /* 0x0000e400ff5c7b82 */ /* 0x000e240000000a00 */
[----:B0-----:R-:W-:-:S06]  /*1b10*/  IMAD.WIDE.U32 R92, R109, 0x10, R92 ;  /* 0x000000106d5c7825 */ /* 0x001fcc00078e005c */
[----:B------:R-:W5:Y:S02]  /*1b20*/  LDG.E.128 R92, desc[UR6][R92.64] ;  /* 0x000000065c5c7981 */ /* 0x000f64000c1e1d00 */
.L_x_1258:
[----:B------:R-:W-:Y:S05]  /*1b30*/  BRA.U UP0, `(.L_x_1259) ;  /* 0x00000011006c7547 */ /* 0x000fea000b800000 */
[----:B------:R-:W-:-:S04]  /*1b40*/  UISETP.NE.U32.AND UP0, UPT, UR4, URZ, UPT ;  /* 0x000000ff0400728c */ /* 0x000fc8000bf05070 */
[----:B------:R-:W-:-:S09]  /*1b50*/  UISETP.NE.AND.EX UP0, UPT, UR5, URZ, UPT, UP0 ;  /* 0x000000ff0500728c */ /* 0x000fd2000bf05300 */
[----:B------:R-:W-:Y:S05]  /*1b60*/  BRA.U UP0, `(.L_x_1260) ;  /* 0x0000000900387547 */ /* 0x000fea000b800000 */
[----:B------:R-:W-:Y:S05]  /*1b70*/  @!P4 BRA `(.L_x_1261) ;  /* 0x000000000040c947 */ /* 0x000fea0003800000 */
[----:B------:R-:W-:Y:S01]  /*1b80*/  FFMA.FTZ R105, R3, R9, R10 ;  /* 0x0000000903697223 */ /* 0x000fe2000001000a */
[----:B-----5:R-:W-:Y:S02]  /*1b90*/  LOP3.LUT P5, RZ, R126, 0xff, RZ, 0xc0, !PT ;  /* 0x000000ff7eff7812 */ /* 0x020fe400078ac0ff */
[----:B------:R-:W-:Y:S02]  /*1ba0*/  CS2R R106, SRZ ;  /* 0x00000000006a7805 */ /* 0x000fe4000001ff00 */
[----:B------:R-:W-:Y:S01]  /*1bb0*/  ISETP.GT.AND P0, PT, R6, RZ, PT ;  /* 0x000000ff0600720c */ /* 0x000fe20003f04270 */
[----:B------:R-:W-:-:S04]  /*1bc0*/  FADD.FTZ R105, R12, -R105 ;  /* 0x800000690c697221 */ /* 0x000fc80000010000 */
[----:B------:R-:W-:-:S05]  /*1bd0*/  FMUL.FTZ R105, R8, R105 ;  /* 0x0000006908697220 */ /* 0x000fca0000410000 */
[----:B------:R-:W-:Y:S01]  /*1be0*/  FSEL R105, R105, RZ, P0 ;  /* 0x000000ff69697208 */ /* 0x000fe20000000000 */
[----:B------:R-:W-:Y:S02]  /*1bf0*/  @P5 HADD2.F32 R108, -RZ, R32.H0_H0 ;  /* 0x20000020ff6c5230 */ /* 0x000fe40000004100 */
[----:B------:R-:W-:Y:S02]  /*1c00*/  @P5 HADD2.F32 R104, -RZ, R92.H0_H0 ;  /* 0x2000005cff685230 */ /* 0x000fe40000004100 */
[----:B------:R-:W-:-:S04]  /*1c10*/  FMUL.FTZ R105, R105, UR15 ;  /* 0x0000000f69697c20 */ /* 0x000fc80008410000 */
[----:B------:R-:W-:-:S04]  /*1c20*/  FMUL.FTZ R105, R105, UR14 ;  /* 0x0000000e69697c20 */ /* 0x000fc80008410000 */
[C---:B------:R-:W-:Y:S01]  /*1c30*/  @P5 FMUL.FTZ R106, R105.reuse, R108 ;  /* 0x0000006c696a5220 */ /* 0x040fe20000410000 */
[----:B------:R-:W-:-:S04]  /*1c40*/  @P5 FMUL.FTZ R107, R105, R104 ;  /* 0x00000068696b5220 */ /* 0x000fc80000410000 */
[----:B------:R-:W-:Y:S01]  /*1c50*/  F2FP.F16.F32.PACK_AB R106, RZ, R106 ;  /* 0x0000006aff6a723e */ /* 0x000fe200000000ff */
[----:B------:R-:W-:-:S03]  /*1c60*/  FADD.FTZ R68, R68, R107 ;  /* 0x0000006b44447221 */ /* 0x000fc60000010000 */
[----:B------:R-:W-:-:S07]  /*1c70*/  PRMT R96, R106, 0x7610, R96 ;  /* 0x000076106a607816 */ /* 0x000fce0000000060 */
.L_x_1261:
[----:B------:R-:W-:Y:S05]  /*1c80*/  @!P4 BRA `(.L_x_1262) ;  /* 0x000000000044c947 */ /* 0x000fea0003800000 */
[----:B------:R-:W-:Y:S01]  /*1c90*/  FFMA.FTZ R104, R14, R9, R10 ;  /* 0x000000090e687223 */ /* 0x000fe2000001000a */
[----:B-----5:R-:W-:Y:S02]  /*1ca0*/  LOP3.LUT P0, RZ, R126, 0xff00, RZ, 0xc0, !PT ;  /* 0x0000ff007eff7812 */ /* 0x020fe4000780c0ff */
[----:B------:R-:W-:Y:S01]  /*1cb0*/  ISETP.GT.AND P5, PT, R6, RZ, PT ;  /* 0x000000ff0600720c */ /* 0x000fe20003fa4270 */
[----:B------:R-:W-:Y:S01]  /*1cc0*/  FADD.FTZ R105, R11, -R104 ;  /* 0x800000680b697221 */ /* 0x000fe20000010000 */
[----:B------:R-:W-:Y:S01]  /*1cd0*/  HFMA2 R104, -RZ, RZ, 0, 0 ;  /* 0x00000000ff687431 */ /* 0x000fe200000001ff */
[----:B------:R-:W-:Y:S02]  /*1ce0*/  MOV R106, RZ ;  /* 0x000000ff006a7202 */ /* 0x000fe40000000f00 */
[----:B------:R-:W-:-:S05]  /*1cf0*/  FMUL.FTZ R105, R8, R105 ;  /* 0x0000006908697220 */ /* 0x000fca0000410000 */
[----:B------:R-:W-:Y:S01]  /*1d00*/  FSEL R105, R105, RZ, P5 ;  /* 0x000000ff69697208 */ /* 0x000fe20002800000 */
[----:B------:R-:W-:-:S04]  /*1d10*/  @P0 HADD2.F32 R107, -RZ, R32.H1_H1 ;  /* 0x30000020ff6b0230 */ /* 0x000fc80000004100 */
[----:B------:R-:W-:-:S04]  /*1d20*/  FMUL.FTZ R105, R105, UR15 ;  /* 0x0000000f69697c20 */ /* 0x000fc80008410000 */
[----:B------:R-:W-:Y:S01]  /*1d30*/  FMUL.FTZ R108, R105, UR14 ;  /* 0x0000000e696c7c20 */ /* 0x000fe20008410000 */
[----:B------:R-:W-:-:S03]  /*1d40*/  @P0 HADD2.F32 R105, -RZ, R92.H1_H1 ;  /* 0x3000005cff690230 */ /* 0x000fc60000004100 */
[C---:B------:R-:W-:Y:S02]  /*1d50*/  @P0 FMUL.FTZ R106, R108.reuse, R107 ;  /* 0x0000006b6c6a0220 */ /* 0x040fe40000410000 */
[----:B------:R-:W-:-:S03]  /*1d60*/  @P0 FMUL.FTZ R104, R108, R105 ;  /* 0x000000696c680220 */ /* 0x000fc60000410000 */
[----:B------:R-:W-:Y:S01]  /*1d70*/  F2FP.F16.F32.PACK_AB R106, RZ, R106 ;  /* 0x0000006aff6a723e */ /* 0x000fe200000000ff */
[----:B------:R-:W-:-:S03]  /*1d80*/  FADD.FTZ R69, R69, R104 ;  /* 0x0000006845457221 */ /* 0x000fc60000010000 */
[----:B------:R-:W-:-:S07]  /*1d90*/  PRMT R96, R96, 0x5410, R106 ;  /* 0x0000541060607816 */ /* 0x000fce000000006a */
.L_x_1262:
        /* <DEDUP_REMOVED lines=17> */
.L_x_1263:
        /* <DEDUP_REMOVED lines=18> */
.L_x_1264:
        /* <DEDUP_REMOVED lines=17> */
.L_x_1265:
        /* <DEDUP_REMOVED lines=18> */
.L_x_1266:
        /* <DEDUP_REMOVED lines=17> */
.L_x_1267:
[----:B------:R-:W-:Y:S05]  /*2310*/  @!P4 BRA `(.L_x_1268) ;  /* 0x0000001800e4c947 */ /* 0x000fea0003800000 */
[----:B------:R-:W-:Y:S01]  /*2320*/  FFMA.FTZ R105, R118, R9, R10 ;  /* 0x0000000976697223 */ /* 0x000fe2000001000a */
[----:B-----5:R-:W-:Y:S01]  /*2330*/  ISETP.GE.U32.AND P0, PT, R126, RZ, PT ;  /* 0x000000ff7e00720c */ /* 0x020fe20003f06070 */
[----:B------:R-:W-:Y:S01]  /*2340*/  HFMA2 R106, -RZ, RZ, 0, 0 ;  /* 0x00000000ff6a7431 */ /* 0x000fe200000001ff */
[----:B------:R-:W-:Y:S01]  /*2350*/  ISETP.GT.AND P5, PT, R6, RZ, PT ;  /* 0x000000ff0600720c */ /* 0x000fe20003fa4270 */
[----:B------:R-:W-:Y:S01]  /*2360*/  FADD.FTZ R105, R116, -R105 ;  /* 0x8000006974697221 */ /* 0x000fe20000010000 */
[----:B------:R-:W-:Y:S02]  /*2370*/  ISETP.GE.U32.AND.EX P0, PT, R127, 0x1000000, PT, P0 ;  /* 0x010000007f00780c */ /* 0x000fe40003f06100 */
[----:B------:R-:W-:Y:S01]  /*2380*/  MOV R104, RZ ;  /* 0x000000ff00687202 */ /* 0x000fe20000000f00 */
[----:B------:R-:W-:-:S05]  /*2390*/  FMUL.FTZ R105, R8, R105 ;  /* 0x0000006908697220 */ /* 0x000fca0000410000 */
[----:B------:R-:W-:-:S05]  /*23a0*/  FSEL R105, R105, RZ, P5 ;  /* 0x000000ff69697208 */ /* 0x000fca0002800000 */
[----:B------:R-:W-:Y:S01]  /*23b0*/  FMUL.FTZ R105, R105, UR15 ;  /* 0x0000000f69697c20 */ /* 0x000fe20008410000 */
[----:B------:R-:W-:-:S03]  /*23c0*/  @P0 HADD2.F32 R107, -RZ, R35.H1_H1 ;  /* 0x30000023ff6b0230 */ /* 0x000fc60000004100 */
[----:B------:R-:W-:Y:S01]  /*23d0*/  FMUL.FTZ R108, R105, UR14 ;  /* 0x0000000e696c7c20 */ /* 0x000fe20008410000 */
[----:B------:R-:W-:-:S03]  /*23e0*/  @P0 HADD2.F32 R105, -RZ, R95.H1_H1 ;  /* 0x3000005fff690230 */ /* 0x000fc60000004100 */
[C---:B------:R-:W-:Y:S02]  /*23f0*/  @P0 FMUL.FTZ R106, R108.reuse, R107 ;  /* 0x0000006b6c6a0220 */ /* 0x040fe40000410000 */
[----:B------:R-:W-:-:S03]  /*2400*/  @P0 FMUL.FTZ R104, R108, R105 ;  /* 0x000000696c680220 */ /* 0x000fc60000410000 */
[----:B------:R-:W-:Y:S01]  /*2410*/  F2FP.F16.F32.PACK_AB R106, RZ, R106 ;  /* 0x0000006aff6a723e */ /* 0x000fe200000000ff */
[----:B------:R-:W-:-:S03]  /*2420*/  FADD.FTZ R75, R75, R104 ;  /* 0x000000684b4b7221 */ /* 0x000fc60000010000 */
[----:B------:R-:W-:Y:S01]  /*2430*/  PRMT R99, R99, 0x5410, R106 ;  /* 0x0000541063637816 */ /* 0x000fe2000000006a */
[----:B------:R-:W-:Y:S06]  /*2440*/  BRA `(.L_x_1268) ;  /* 0x0000001800987947 */ /* 0x000fec0003800000 */
.L_x_1260:
        /* <DEDUP_REMOVED lines=12> */
[----:B-----5:R-:W-:Y:S01]  /*2510*/  LOP3.LUT P5, RZ, R126, 0xff, RZ, 0xc0, !PT ;  /* 0x000000ff7eff7812 */ /* 0x020fe200078ac0ff */
[----:B------:R-:W-:Y:S01]  /*2520*/  FMUL.FTZ R101, R101, UR15 ;  /* 0x0000000f65657c20 */ /* 0x000fe20008410000 */
[----:B------:R-:W-:-:S03]  /*2530*/  CS2R R102, SRZ ;  /* 0x0000000000667805 */ /* 0x000fc6000001ff00 */
[----:B------:R-:W-:-:S08]  /*2540*/  FMUL.FTZ R101, R101, UR14 ;  /* 0x0000000e65657c20 */ /* 0x000fd00008410000 */
[----:B------:R-:W-:Y:S02]  /*2550*/  @P5 HADD2.F32 R108, -RZ, R32.H0_H0 ;  /* 0x20000020ff6c5230 */ /* 0x000fe40000004100 */
[----:B------:R-:W-:-:S03]  /*2560*/  @P5 HADD2.F32 R106, -RZ, R92.H0_H0 ;  /* 0x2000005cff6a5230 */ /* 0x000fc60000004100 */
[-C--:B------:R-:W-:Y:S02]  /*2570*/  @P5 FMUL.FTZ R102, R108, R101.reuse ;  /* 0x000000656c665220 */ /* 0x080fe40000410000 */
[----:B------:R-:W-:-:S03]  /*2580*/  @P5 FMUL.FTZ R103, R106, R101 ;  /* 0x000000656a675220 */ /* 0x000fc60000410000 */
[----:B------:R-:W-:Y:S01]  /*2590*/  F2FP.F16.F32.PACK_AB R102, RZ, R102 ;  /* 0x00000066ff66723e */ /* 0x000fe200000000ff */
[----:B------:R-:W-:-:S03]  /*25a0*/  FADD.FTZ R68, R68, R103 ;  /* 0x0000006744447221 */ /* 0x000fc60000010000 */
[----:B------:R-:W-:-:S07]  /*25b0*/  PRMT R96, R102, 0x7610, R96 ;  /* 0x0000761066607816 */ /* 0x000fce0000000060 */
.L_x_1269:
[----:B------:R-:W-:Y:S05]  /*25c0*/  @!P4 BRA `(.L_x_1270) ;  /* 0x00000000002cc947 */ /* 0x000fea0003800000 */
[----:B-----5:R-:W-:Y:S01]  /*25d0*/  LOP3.LUT P5, RZ, R126, 0xff00, RZ, 0xc0, !PT ;  /* 0x0000ff007eff7812 */ /* 0x020fe200078ac0ff */
[----:B------:R-:W-:Y:S01]  /*25e0*/  FMUL.FTZ R101, R104, UR15 ;  /* 0x0000000f68657c20 */ /* 0x000fe20008410000 */
[----:B------:R-:W-:-:S03]  /*25f0*/  CS2R R102, SRZ ;  /* 0x0000000000667805 */ /* 0x000fc6000001ff00 */
[----:B------:R-:W-:-:S08]  /*2600*/  FMUL.FTZ R101, R101, UR14 ;  /* 0x0000000e65657c20 */ /* 0x000fd00008410000 */
[----:B------:R-:W-:Y:S02]  /*2610*/  @P5 HADD2.F32 R106, -RZ, R32.H1_H1 ;  /* 0x30000020ff6a5230 */ /* 0x000fe40000004100 */
[----:B------:R-:W-:-:S03]  /*2620*/  @P5 HADD2.F32 R104, -RZ, R92.H1_H1 ;  /* 0x3000005cff685230 */ /* 0x000fc60000004100 */
[-C--:B------:R-:W-:Y:S02]  /*2630*/  @P5 FMUL.FTZ R103, R106, R101.reuse ;  /* 0x000000656a675220 */ /* 0x080fe40000410000 */
[----:B------:R-:W-:-:S03]  /*2640*/  @P5 FMUL.FTZ R102, R104, R101 ;  /* 0x0000006568665220 */ /* 0x000fc60000410000 */
[----:B------:R-:W-:Y:S01]  /*2650*/  F2FP.F16.F32.PACK_AB R103, RZ, R103 ;  /* 0x00000067ff67723e */ /* 0x000fe200000000ff */
[----:B------:R-:W-:-:S03]  /*2660*/  FADD.FTZ R69, R69, R102 ;  /* 0x0000006645457221 */ /* 0x000fc60000010000 */
[----:B------:R-:W-:-:S07]  /*2670*/  PRMT R96, R96, 0x5410, R103 ;  /* 0x0000541060607816 */ /* 0x000fce0000000067 */
.L_x_1270:
[-CC-:B------:R-:W-:Y:S01]  /*2680*/  FFMA.FTZ R102, R18, R9.reuse, R10.reuse ;  /* 0x0000000912667223 */ /* 0x180fe2000001000a */
[-CC-:B------:R-:W-:Y:S01]  /*2690*/  FFMA.FTZ R107, R17, R9.reuse, R10.reuse ;  /* 0x00000009116b7223 */ /* 0x180fe2000001000a */
[----:B------:R-:W-:Y:S01]  /*26a0*/  FADD.FTZ R101, R16, -R105 ;  /* 0x8000006910657221 */ /* 0x000fe20000010000 */
[-C--:B------:R-:W-:Y:S01]  /*26b0*/  FFMA.FTZ R104, R114, R9.reuse, R10 ;  /* 0x0000000972687223 */ /* 0x080fe2000001000a */
[----:B------:R-:W-:Y:S01]  /*26c0*/  FADD.FTZ R103, R15, -R102 ;  /* 0x800000660f677221 */ /* 0x000fe20000010000 */
        /* <DEDUP_REMOVED lines=8> */
[C---:B------:R-:W-:Y:S01]  /*2750*/  FMUL.FTZ R105, R8.reuse, R105 ;  /* 0x0000006908697220 */ /* 0x040fe20000410000 */
[C---:B------:R-:W-:Y:S01]  /*2760*/  FMUL.FTZ R107, R8.reuse, R107 ;  /* 0x0000006b086b7220 */ /* 0x040fe20000410000 */
[C---:B------:R-:W-:Y:S01]  /*2770*/  FMUL.FTZ R137, R8.reuse, R137 ;  /* 0x0000008908897220 */ /* 0x040fe20000410000 */
[----:B------:R-:W-:Y:S01]  /*2780*/  FMUL.FTZ R139, R8, R139 ;  /* 0x0000008b088b7220 */ /* 0x000fe20000410000 */
[----:B------:R-:W-:-:S02]  /*2790*/  FSEL R141, R103, RZ, P0 ;  /* 0x000000ff678d7208 */ /* 0x000fc40000000000 */
[----:B------:R-:W-:Y:S01]  /*27a0*/  FSEL R104, R101, RZ, P0 ;  /* 0x000000ff65687208 */ /* 0x000fe20000000000 */
        /* <DEDUP_REMOVED lines=12> */
.L_x_1271:
        /* <DEDUP_REMOVED lines=12> */
.L_x_1272:
[----:B------:R-:W-:Y:S02]  /*2930*/  F2FP.F16.F32.PACK_AB R101, R141, R104 ;  /* 0x000000688d65723e */ /* 0x000fe400000000ff */
[----:B------:R-:W-:Y:S02]  /*2940*/  FSEL R106, R107, RZ, P0 ;  /* 0x000000ff6b6a7208 */ /* 0x000fe40000000000 */
[----:B------:R-:W-:Y:S02]  /*2950*/  FSEL R137, R137, RZ, P0 ;  /* 0x000000ff89897208 */ /* 0x000fe40000000000 */
[----:B------:R-:W-:Y:S02]  /*2960*/  FSEL R108, R139, RZ, P0 ;  /* 0x000000ff8b6c7208 */ /* 0x000fe40000000000 */
[----:B------:R-:W-:Y:S01]  /*2970*/  FSEL R105, R105, RZ, P0 ;  /* 0x000000ff69697208 */ /* 0x000fe20000000000 */
[----:B------:R-:W-:Y:S06]  /*2980*/  @!P4 BRA `(.L_x_1273) ;  /* 0x000000000030c947 */ /* 0x000fec0003800000 */
[----:B-----5:R-:W-:Y:S01]  /*2990*/  LOP3.LUT P0, RZ, R127, 0xff, RZ, 0xc0, !PT ;  /* 0x000000ff7fff7812 */ /* 0x020fe2000780c0ff */
[----:B------:R-:W-:Y:S01]  /*29a0*/  FMUL.FTZ R102, R105, UR15 ;  /* 0x0000000f69667c20 */ /* 0x000fe20008410000 */
[----:B------:R-:W-:Y:S01]  /*29b0*/  HFMA2 R103, -RZ, RZ, 0, 0 ;  /* 0x00000000ff677431 */ /* 0x000fe200000001ff */
[----:B------:R-:W-:Y:S02]  /*29c0*/  MOV R104, RZ ;  /* 0x000000ff00687202 */ /* 0x000fe40000000f00 */
        /* <DEDUP_REMOVED lines=8> */
.L_x_1273:
[----:B------:R-:W-:Y:S05]  /*2a50*/  @!P4 BRA `(.L_x_1274) ;  /* 0x000000000030c947 */ /* 0x000fea0003800000 */
[----:B-----5:R-:W-:Y:S01]  /*2a60*/  LOP3.LUT P0, RZ, R127, 0xff00, RZ, 0xc0, !PT ;  /* 0x0000ff007fff7812 */ /* 0x020fe2000780c0ff */
[----:B------:R-:W-:Y:S01]  /*2a70*/  FMUL.FTZ R102, R106, UR15 ;  /* 0x0000000f6a667c20 */ /* 0x000fe20008410000 */
[----:B------:R-:W-:Y:S01]  /*2a80*/  HFMA2 R104, -RZ, RZ, 0, 0 ;  /* 0x00000000ff687431 */ /* 0x000fe200000001ff */
[----:B------:R-:W-:Y:S02]  /*2a90*/  MOV R103, RZ ;  /* 0x000000ff00677202 */ /* 0x000fe40000000f00 */
        /* <DEDUP_REMOVED lines=8> */
.L_x_1274:
[----:B------:R-:W-:Y:S05]  /*2b20*/  @!P4 BRA `(.L_x_1275) ;  /* 0x000000000030c947 */ /* 0x000fea0003800000 */
        /* <DEDUP_REMOVED lines=12> */
.L_x_1275:
[----:B------:R-:W-:Y:S02]  /*2bf0*/  F2FP.F16.F32.PACK_AB R102, R106, R105 ;  /* 0x000000696a66723e */ /* 0x000fe400000000ff */
[----:B------:R-:W-:Y:S01]  /*2c00*/  F2FP.F16.F32.PACK_AB R103, R108, R137 ;  /* 0x000000896c67723e */ /* 0x000fe200000000ff */
[----:B------:R-:W-:Y:S06]  /*2c10*/  @!P4 BRA `(.L_x_1268) ;  /* 0x0000001000a4c947 */ /* 0x000fec0003800000 */
[----:B-----5:R-:W-:Y:S01]  /*2c20*/  ISETP.GE.U32.AND P0, PT, R126, RZ, PT ;  /* 0x000000ff7e00720c */ /* 0x020fe20003f06070 */
[----:B------:R-:W-:-:S03]  /*2c30*/  FMUL.FTZ R104, R108, UR15 ;  /* 0x0000000f6c687c20 */ /* 0x000fc60008410000 */
[----:B------:R-:W-:Y:S01]  /*2c40*/  ISETP.GE.U32.AND.EX P0, PT, R127, 0x1000000, PT, P0 ;  /* 0x010000007f00780c */ /* 0x000fe20003f06100 */
[----:B------:R-:W-:Y:S01]  /*2c50*/  FMUL.FTZ R106, R104, UR14 ;  /* 0x0000000e686a7c20 */ /* 0x000fe20008410000 */
[----:B------:R-:W-:-:S11]  /*2c60*/  CS2R R104, SRZ ;  /* 0x0000000000687805 */ /* 0x000fd6000001ff00 */
[----:B------:R-:W-:Y:S02]  /*2c70*/  @P0 HADD2.F32 R137, -RZ, R35.H1_H1 ;  /* 0x30000023ff890230 */ /* 0x000fe40000004100 */
[----:B------:R-:W-:-:S03]  /*2c80*/  @P0 HADD2.F32 R107, -RZ, R95.H1_H1 ;  /* 0x3000005fff6b0230 */ /* 0x000fc60000004100 */
[-C--:B------:R-:W-:Y:S02]  /*2c90*/  @P0 FMUL.FTZ R105, R137, R106.reuse ;  /* 0x0000006a89690220 */ /* 0x080fe40000410000 */
[----:B------:R-:W-:-:S03]  /*2ca0*/  @P0 FMUL.FTZ R104, R107, R106 ;  /* 0x0000006a6b680220 */ /* 0x000fc60000410000 */
[----:B------:R-:W-:Y:S01]  /*2cb0*/  F2FP.F16.F32.PACK_AB R105, RZ, R105 ;  /* 0x00000069ff69723e */ /* 0x000fe200000000ff */
[----:B------:R-:W-:-:S03]  /*2cc0*/  FADD.FTZ R75, R75, R104 ;  /* 0x000000684b4b7221 */ /* 0x000fc60000010000 */
[----:B------:R-:W-:Y:S01]  /*2cd0*/  PRMT R99, R99, 0x5410, R105 ;  /* 0x0000541063637816 */ /* 0x000fe20000000069 */
[----:B------:R-:W-:Y:S06]  /*2ce0*/  BRA `(.L_x_1268) ;  /* 0x0000001000707947 */ /* 0x000fec0003800000 */
.L_x_1259:
[----:B------:R-:W-:-:S04]  /*2cf0*/  UISETP.NE.U32.AND UP0, UPT, UR4, URZ, UPT ;  /* 0x000000ff0400728c */ /* 0x000fc8000bf05070 */
[----:B------:R-:W-:-:S09]  /*2d00*/  UISETP.NE.AND.EX UP0, UPT, UR5, URZ, UPT, UP0 ;  /* 0x000000ff0500728c */ /* 0x000fd2000bf05300 */
[----:B------:R-:W-:Y:S05]  /*2d10*/  BRA.U UP0, `(.L_x_1276) ;  /* 0x00000009002c7547 */ /* 0x000fea000b800000 */
[----:B------:R-:W-:Y:S01]  /*2d20*/  ISETP.GT.AND P5, PT, R6, RZ, PT ;  /* 0x000000ff0600720c */ /* 0x000fe20003fa4270 */
[----:B------:R-:W-:-:S12]  /*2d30*/  @!P4 BRA `(.L_x_1277) ;  /* 0x000000000040c947 */ /* 0x000fd80003800000 */
[----:B------:R-:W-:Y:S01]  /*2d40*/  @P5 FFMA.FTZ R107, R3, R9, R10 ;  /* 0x00000009036b5223 */ /* 0x000fe2000001000a */
[----:B-----5:R-:W-:Y:S01]  /*2d50*/  LOP3.LUT P0, RZ, R126, 0xff, RZ, 0xc0, !PT ;  /* 0x000000ff7eff7812 */ /* 0x020fe2000780c0ff */
[----:B------:R-:W-:Y:S01]  /*2d60*/  HADD2.F32 R105, -RZ, R84.H0_H0 ;  /* 0x20000054ff697230 */ /* 0x000fe20000004100 */
[----:B------:R-:W-:Y:S01]  /*2d70*/  MOV R104, RZ ;  /* 0x000000ff00687202 */ /* 0x000fe20000000f00 */
[----:B------:R-:W-:-:S04]  /*2d80*/  @P5 FADD.FTZ R107, R12, -R107 ;  /* 0x8000006b0c6b5221 */ /* 0x000fc80000010000 */
[----:B------:R-:W-:Y:S01]  /*2d90*/  @P5 FFMA.FTZ R105, R8, R107, R105 ;  /* 0x0000006b08695223 */ /* 0x000fe20000010069 */
[----:B------:R-:W-:-:S03]  /*2da0*/  HFMA2 R107, -RZ, RZ, 0, 0 ;  /* 0x00000000ff6b7431 */ /* 0x000fc600000001ff */
[----:B------:R-:W-:Y:S02]  /*2db0*/  FMUL.FTZ R105, R105, UR15 ;  /* 0x0000000f69697c20 */ /* 0x000fe40008410000 */
[----:B------:R-:W-:Y:S02]  /*2dc0*/  @P0 HADD2.F32 R108, -RZ, R32.H0_H0 ;  /* 0x20000020ff6c0230 */ /* 0x000fe40000004100 */
[----:B------:R-:W-:Y:S01]  /*2dd0*/  FMUL.FTZ R105, R105, UR14 ;  /* 0x0000000e69697c20 */ /* 0x000fe20008410000 */
[----:B------:R-:W-:-:S03]  /*2de0*/  @P0 HADD2.F32 R106, -RZ, R92.H0_H0 ;  /* 0x2000005cff6a0230 */ /* 0x000fc60000004100 */
[-C--:B------:R-:W-:Y:S02]  /*2df0*/  @P0 FMUL.FTZ R104, R108, R105.reuse ;  /* 0x000000696c680220 */ /* 0x080fe40000410000 */
[----:B------:R-:W-:-:S03]  /*2e00*/  @P0 FMUL.FTZ R107, R106, R105 ;  /* 0x000000696a6b0220 */ /* 0x000fc60000410000 */
[----:B------:R-:W-:Y:S01]  /*2e10*/  F2FP.F16.F32.PACK_AB R104, RZ, R104 ;  /* 0x00000068ff68723e */ /* 0x000fe200000000ff */
[----:B------:R-:W-:-:S03]  /*2e20*/  FADD.FTZ R68, R68, R107 ;  /* 0x0000006b44447221 */ /* 0x000fc60000010000 */
[----:B------:R-:W-:-:S07]  /*2e30*/  PRMT R96, R104, 0x7610, R96 ;  /* 0x0000761068607816 */ /* 0x000fce0000000060 */
.L_x_1277:
[----:B------:R-:W-:Y:S05]  /*2e40*/  @!P4 BRA `(.L_x_1278) ;  /* 0x000000000040c947 */ /* 0x000fea0003800000 */
[----:B------:R-:W-:Y:S01]  /*2e50*/  @P5 FFMA.FTZ R104, R14, R9, R10 ;  /* 0x000000090e685223 */ /* 0x000fe2000001000a */
[----:B-----5:R-:W-:Y:S01]  /*2e60*/  LOP3.LUT P0, RZ, R126, 0xff00, RZ, 0xc0, !PT ;  /* 0x0000ff007eff7812 */ /* 0x020fe2000780c0ff */
[----:B------:R-:W-:Y:S01]  /*2e70*/  HADD2.F32 R105, -RZ, R84.H1_H1 ;  /* 0x30000054ff697230 */ /* 0x000fe20000004100 */
[----:B------:R-:W-:Y:S01]  /*2e80*/  MOV R106, RZ ;  /* 0x000000ff006a7202 */ /* 0x000fe20000000f00 */
[----:B------:R-:W-:-:S04]  /*2e90*/  @P5 FADD.FTZ R104, R11, -R104 ;  /* 0x800000680b685221 */ /* 0x000fc80000010000 */
[----:B------:R-:W-:Y:S01]  /*2ea0*/  @P5 FFMA.FTZ R105, R8, R104, R105 ;  /* 0x0000006808695223 */ /* 0x000fe20000010069 */
[----:B------:R-:W-:-:S03]  /*2eb0*/  HFMA2 R104, -RZ, RZ, 0, 0 ;  /* 0x00000000ff687431 */ /* 0x000fc600000001ff */
[----:B------:R-:W-:Y:S02]  /*2ec0*/  FMUL.FTZ R105, R105, UR15 ;  /* 0x0000000f69697c20 */ /* 0x000fe40008410000 */
[----:B------:R-:W-:Y:S02]  /*2ed0*/  @P0 HADD2.F32 R110, -RZ, R32.H1_H1 ;  /* 0x30000020ff6e0230 */ /* 0x000fe40000004100 */
[----:B------:R-:W-:Y:S01]  /*2ee0*/  FMUL.FTZ R105, R105, UR14 ;  /* 0x0000000e69697c20 */ /* 0x000fe20008410000 */
[----:B------:R-:W-:-:S03]  /*2ef0*/  @P0 HADD2.F32 R108, -RZ, R92.H1_H1 ;  /* 0x3000005cff6c0230 */ /* 0x000fc60000004100 */
[-C--:B------:R-:W-:Y:S02]  /*2f00*/  @P0 FMUL.FTZ R106, R110, R105.reuse ;  /* 0x000000696e6a0220 */ /* 0x080fe40000410000 */
[----:B------:R-:W-:-:S03]  /*2f10*/  @P0 FMUL.FTZ R104, R108, R105 ;  /* 0x000000696c680220 */ /* 0x000fc60000410000 */
[----:B------:R-:W-:Y:S01]  /*2f20*/  F2FP.F16.F32.PACK_AB R106, RZ, R106 ;  /* 0x0000006aff6a723e */ /* 0x000fe200000000ff */
[----:B------:R-:W-:-:S03]  /*2f30*/  FADD.FTZ R69, R69, R104 ;  /* 0x0000006845457221 */ /* 0x000fc60000010000 */
[----:B------:R-:W-:-:S07]  /*2f40*/  PRMT R96, R96, 0x5410, R106 ;  /* 0x0000541060607816 */ /* 0x000fce000000006a */
.L_x_1278:
[----:B------:R-:W-:Y:S05]  /*2f50*/  @!P4 BRA `(.L_x_1279) ;  /* 0x000000000040c947 */ /* 0x000fea0003800000 */
        /* <DEDUP_REMOVED lines=16> */
.L_x_1279:
        /* <DEDUP_REMOVED lines=17> */
.L_x_1280:
        /* <DEDUP_REMOVED lines=17> */
.L_x_1281:
        /* <DEDUP_REMOVED lines=17> */
.L_x_1282:
[----:B------:R-:W-:Y:S05]  /*3390*/  @!P4 BRA `(.L_x_1283) ;  /* 0x000000000040c947 */ /* 0x000fea0003800000 */
[----:B------:R-:W-:Y:S01]  /*33a0*/  @P5 FFMA.FTZ R104, R115, R9, R10 ;  /* 0x0000000973685223 */ /* 0x000fe2000001000a */
[----:B-----5:R-:W-:Y:S01]  /*33b0*/  LOP3.LUT P0, RZ, R127, 0xff0000, RZ, 0xc0, !PT ;  /* 0x00ff00007fff7812 */ /* 0x020fe2000780c0ff */
[----:B------:R-:W-:Y:S02]  /*33c0*/  HADD2.F32 R105, -RZ, R87.H0_H0 ;  /* 0x20000057ff697230 */ /* 0x000fe40000004100 */
[----:B------:R-:W-:Y:S02]  /*33d0*/  HFMA2 R107, -RZ, RZ, 0, 0 ;  /* 0x00000000ff6b7431 */ /* 0x000fe400000001ff */
[----:B------:R-:W-:-:S04]  /*33e0*/  @P5 FADD.FTZ R104, R113, -R104 ;  /* 0x8000006871685221 */ /* 0x000fc80000010000 */
[----:B------:R-:W-:Y:S01]  /*33f0*/  @P5 FFMA.FTZ R105, R8, R104, R105 ;  /* 0x0000006808695223 */ /* 0x000fe20000010069 */
[----:B------:R-:W-:-:S03]  /*3400*/  MOV R104, RZ ;  /* 0x000000ff00687202 */ /* 0x000fc60000000f00 */
[----:B------:R-:W-:Y:S01]  /*3410*/  FMUL.FTZ R105, R105, UR15 ;  /* 0x0000000f69697c20 */ /* 0x000fe20008410000 */
[----:B------:R-:W-:-:S03]  /*3420*/  @P0 HADD2.F32 R108, -RZ, R35.H0_H0 ;  /* 0x20000023ff6c0230 */ /* 0x000fc60000004100 */
[----:B------:R-:W-:Y:S01]  /*3430*/  FMUL.FTZ R105, R105, UR14 ;  /* 0x0000000e69697c20 */ /* 0x000fe20008410000 */
[----:B------:R-:W-:-:S03]  /*3440*/  @P0 HADD2.F32 R106, -RZ, R95.H0_H0 ;  /* 0x2000005fff6a0230 */ /* 0x000fc60000004100 */
[-C--:B------:R-:W-:Y:S02]  /*3450*/  @P0 FMUL.FTZ R104, R108, R105.reuse ;  /* 0x000000696c680220 */ /* 0x080fe40000410000 */
[----:B------:R-:W-:-:S03]  /*3460*/  @P0 FMUL.FTZ R107, R106, R105 ;  /* 0x000000696a6b0220 */ /* 0x000fc60000410000 */
[----:B------:R-:W-:Y:S01]  /*3470*/  F2FP.F16.F32.PACK_AB R104, RZ, R104 ;  /* 0x00000068ff68723e */ /* 0x000fe200000000ff */
[----:B------:R-:W-:-:S03]  /*3480*/  FADD.FTZ R74, R74, R107 ;  /* 0x0000006b4a4a7221 */ /* 0x000fc60000010000 */
[----:B------:R-:W-:-:S07]  /*3490*/  PRMT R99, R104, 0x7610, R99 ;  /* 0x0000761068637816 */ /* 0x000fce0000000063 */
.L_x_1283:
[----:B------:R-:W-:Y:S05]  /*34a0*/  @!P4 BRA `(.L_x_1268) ;  /* 0x000000080080c947 */ /* 0x000fea0003800000 */
[----:B-----5:R-:W-:Y:S01]  /*34b0*/  ISETP.GE.U32.AND P0, PT, R126, RZ, PT ;  /* 0x000000ff7e00720c */ /* 0x020fe20003f06070 */
[----:B------:R-:W-:Y:S01]  /*34c0*/  @P5 FFMA.FTZ R107, R118, R9, R10 ;  /* 0x00000009766b5223 */ /* 0x000fe2000001000a */
[----:B------:R-:W-:Y:S02]  /*34d0*/  HADD2.F32 R105, -RZ, R87.H1_H1 ;  /* 0x30000057ff697230 */ /* 0x000fe40000004100 */
[----:B------:R-:W-:Y:S01]  /*34e0*/  HFMA2 R106, -RZ, RZ, 0, 0 ;  /* 0x00000000ff6a7431 */ /* 0x000fe200000001ff */
[----:B------:R-:W-:Y:S01]  /*34f0*/  ISETP.GE.U32.AND.EX P0, PT, R127, 0x1000000, PT, P0 ;  /* 0x010000007f00780c */ /* 0x000fe20003f06100 */
[----:B------:R-:W-:Y:S01]  /*3500*/  @P5 FADD.FTZ R107, R116, -R107 ;  /* 0x8000006b746b5221 */ /* 0x000fe20000010000 */
[----:B------:R-:W-:-:S03]  /*3510*/  MOV R104, RZ ;  /* 0x000000ff00687202 */ /* 0x000fc60000000f00 */
[----:B------:R-:W-:-:S04]  /*3520*/  @P5 FFMA.FTZ R105, R8, R107, R105 ;  /* 0x0000006b08695223 */ /* 0x000fc80000010069 */
[----:B------:R-:W-:-:S04]  /*3530*/  FMUL.FTZ R105, R105, UR15 ;  /* 0x0000000f69697c20 */ /* 0x000fc80008410000 */
[----:B------:R-:W-:Y:S02]  /*3540*/  @P0 HADD2.F32 R110, -RZ, R35.H1_H1 ;  /* 0x30000023ff6e0230 */ /* 0x000fe40000004100 */
[----:B------:R-:W-:Y:S01]  /*3550*/  FMUL.FTZ R105, R105, UR14 ;  /* 0x0000000e69697c20 */ /* 0x000fe20008410000 */
[----:B------:R-:W-:-:S03]  /*3560*/  @P0 HADD2.F32 R108, -RZ, R95.H1_H1 ;  /* 0x3000005fff6c0230 */ /* 0x000fc60000004100 */
[-C--:B------:R-:W-:Y:S02]  /*3570*/  @P0 FMUL.FTZ R106, R110, R105.reuse ;  /* 0x000000696e6a0220 */ /* 0x080fe40000410000 */
[----:B------:R-:W-:-:S03]  /*3580*/  @P0 FMUL.FTZ R104, R108, R105 ;  /* 0x000000696c680220 */ /* 0x000fc60000410000 */
[----:B------:R-:W-:Y:S01]  /*3590*/  F2FP.F16.F32.PACK_AB R106, RZ, R106 ;  /* 0x0000006aff6a723e */ /* 0x000fe200000000ff */
[----:B------:R-:W-:-:S03]  /*35a0*/  FADD.FTZ R75, R75, R104 ;  /* 0x000000684b4b7221 */ /* 0x000fc60000010000 */
[----:B------:R-:W-:Y:S01]  /*35b0*/  PRMT R99, R99, 0x5410, R106 ;  /* 0x0000541063637816 */ /* 0x000fe2000000006a */
[----:B------:R-:W-:Y:S06]  /*35c0*/  BRA `(.L_x_1268) ;  /* 0x0000000800387947 */ /* 0x000fec0003800000 */
.L_x_1276:
[----:B------:R-:W-:Y:S01]  /*35d0*/  ISETP.GT.AND P0, PT, R6, RZ, PT ;  /* 0x000000ff0600720c */ /* 0x000fe20003f04270 */
[----:B------:R-:W-:Y:S01]  /*35e0*/  @P5 FFMA.FTZ R101, R3, R9, R10 ;  /* 0x0000000903655223 */ /* 0x000fe2000001000a */
[--C-:B-----5:R-:W-:Y:S02]  /*35f0*/  HADD2.F32 R139, -RZ, R84.reuse.H0_H0 ;  /* 0x20000054ff8b7230 */ /* 0x120fe40000004100 */
[--C-:B------:R-:W-:Y:S02]  /*3600*/  HADD2.F32 R104, -RZ, R85.reuse.H0_H0 ;  /* 0x20000055ff687230 */ /* 0x100fe40000004100 */
[----:B------:R-:W-:Y:S01]  /*3610*/  @P5 FADD.FTZ R101, R12, -R101 ;  /* 0x800000650c655221 */ /* 0x000fe20000010000 */
[----:B------:R-:W-:Y:S02]  /*3620*/  HADD2.F32 R108, -RZ, R84.H1_H1 ;  /* 0x30000054ff6c7230 */ /* 0x000fe40000004100 */
[----:B------:R-:W-:Y:S02]  /*3630*/  HADD2.F32 R137, -RZ, R85.H1_H1 ;  /* 0x30000055ff897230 */ /* 0x000fe40000004100 */
[----:B------:R-:W-:Y:S01]  /*3640*/  @P5 FFMA.FTZ R139, R8, R101, R139 ;  /* 0x00000065088b5223 */ /* 0x000fe2000001008b */
[----:B------:R-:W-:-:S02]  /*3650*/  HADD2.F32 R107, -RZ, R86.H0_H0 ;  /* 0x20000056ff6b7230 */ /* 0x000fc40000004100 */
[-CC-:B------:R-:W-:Y:S01]  /*3660*/  @P0 FFMA.FTZ R100, R14, R9.reuse, R10.reuse ;  /* 0x000000090e640223 */ /* 0x180fe2000001000a */
[-CC-:B------:R-:W-:Y:S01]  /*3670*/  @P0 FFMA.FTZ R105, R13, R9.reuse, R10.reuse ;  /* 0x000000090d690223 */ /* 0x180fe2000001000a */
[-CC-:B------:R-:W-:Y:S01]  /*3680*/  @P0 FFMA.FTZ R102, R18, R9.reuse, R10.reuse ;  /* 0x0000000912660223 */ /* 0x180fe2000001000a */
[-C--:B------:R-:W-:Y:S01]  /*3690*/  @P0 FFMA.FTZ R101, R17, R9.reuse, R10 ;  /* 0x0000000911650223 */ /* 0x080fe2000001000a */
[----:B------:R-:W-:Y:S01]  /*36a0*/  @P0 FADD.FTZ R103, R11, -R100 ;  /* 0x800000640b670221 */ /* 0x000fe20000010000 */
[----:B------:R-:W-:Y:S01]  /*36b0*/  @P0 FADD.FTZ R105, R16, -R105 ;  /* 0x8000006910690221 */ /* 0x000fe20000010000 */
[----:B------:R-:W-:Y:S01]  /*36c0*/  @P0 FADD.FTZ R102, R15, -R102 ;  /* 0x800000660f660221 */ /* 0x000fe20000010000 */
[-CC-:B------:R-:W-:Y:S01]  /*36d0*/  @P0 FFMA.FTZ R100, R114, R9.reuse, R10.reuse ;  /* 0x0000000972640223 */ /* 0x180fe2000001000a */
[-CC-:B------:R-:W-:Y:S01]  /*36e0*/  @P0 FFMA.FTZ R143, R118, R9.reuse, R10.reuse ;  /* 0x00000009768f0223 */ /* 0x180fe2000001000a */
[----:B------:R-:W-:Y:S01]  /*36f0*/  @P0 FFMA.FTZ R106, R115, R9, R10 ;  /* 0x00000009736a0223 */ /* 0x000fe2000001000a */
[C---:B------:R-:W-:Y:S01]  /*3700*/  @P0 FFMA.FTZ R104, R8.reuse, R105, R104 ;  /* 0x0000006908680223 */ /* 0x040fe20000010068 */
[C---:B------:R-:W-:Y:S01]  /*3710*/  @P0 FFMA.FTZ R108, R8.reuse, R103, R108 ;  /* 0x00000067086c0223 */ /* 0x040fe2000001006c */
[----:B------:R-:W-:Y:S01]  /*3720*/  @P0 FFMA.FTZ R137, R8, R102, R137 ;  /* 0x0000006608890223 */ /* 0x000fe20000010089 */
[----:B------:R-:W-:-:S02]  /*3730*/  HADD2.F32 R105, -RZ, R87.H1_H1 ;  /* 0x30000057ff697230 */ /* 0x000fc40000004100 */
        /* <DEDUP_REMOVED lines=13> */
[----:B------:R-:W-:Y:S01]  /*3810*/  LOP3.LUT P0, RZ, R126, 0xff, RZ, 0xc0, !PT ;  /* 0x000000ff7eff7812 */ /* 0x000fe2000780c0ff */
        /* <DEDUP_REMOVED lines=11> */
.L_x_1284:
[----:B------:R-:W-:Y:S05]  /*38d0*/  @!P4 BRA `(.L_x_1285) ;  /* 0x000000000030c947 */ /* 0x000fea0003800000 */
[----:B------:R-:W-:Y:S01]  /*38e0*/  LOP3.LUT P0, RZ, R126, 0xff00, RZ, 0xc0, !PT ;  /* 0x0000ff007eff7812 */ /* 0x000fe2000780c0ff */
        /* <DEDUP_REMOVED lines=11> */
.L_x_1285:
[----:B------:R-:W-:Y:S05]  /*39a0*/  @!P4 BRA `(.L_x_1286) ;  /* 0x000000000030c947 */ /* 0x000fea0003800000 */
        /* <DEDUP_REMOVED lines=12> */
.L_x_1286:
        /* <DEDUP_REMOVED lines=13> */
.L_x_1287:
        /* <DEDUP_REMOVED lines=13> */
.L_x_1288:
        /* <DEDUP_REMOVED lines=13> */
.L_x_1289:
        /* <DEDUP_REMOVED lines=13> */
.L_x_1290:
[----:B------:R-:W-:Y:S02]  /*3db0*/  F2FP.F16.F32.PACK_AB R102, R102, R107 ;  /* 0x0000006b6666723e */ /* 0x000fe400000000ff */
[----:B------:R-:W-:Y:S01]  /*3dc0*/  F2FP.F16.F32.PACK_AB R103, R105, R103 ;  /* 0x000000676967723e */ /* 0x000fe200000000ff */
[----:B------:R-:W-:Y:S06]  /*3dd0*/  @!P4 BRA `(.L_x_1268) ;  /* 0x000000000034c947 */ /* 0x000fec0003800000 */
[----:B------:R-:W-:Y:S01]  /*3de0*/  ISETP.GE.U32.AND P0, PT, R126, RZ, PT ;  /* 0x000000ff7e00720c */ /* 0x000fe20003f06070 */
[----:B------:R-:W-:Y:S01]  /*3df0*/  FMUL.FTZ R105, R105, UR15 ;  /* 0x0000000f69697c20 */ /* 0x000fe20008410000 */
[----:B------:R-:W-:Y:S01]  /*3e00*/  HFMA2 R104, -RZ, RZ, 0, 0 ;  /* 0x00000000ff687431 */ /* 0x000fe200000001ff */
[----:B------:R-:W-:Y:S02]  /*3e10*/  MOV R106, RZ ;  /* 0x000000ff006a7202 */ /* 0x000fe40000000f00 */
[----:B------:R-:W-:Y:S01]  /*3e20*/  ISETP.GE.U32.AND.EX P0, PT, R127, 0x1000000, PT, P0 ;  /* 0x010000007f00780c */ /* 0x000fe20003f06100 */
[----:B------:R-:W-:-:S12]  /*3e30*/  FMUL.FTZ R105, R105, UR14 ;  /* 0x0000000e69697c20 */ /* 0x000fd80008410000 */
[----:B------:R-:W-:Y:S02]  /*3e40*/  @P0 HADD2.F32 R110, -RZ, R35.H1_H1 ;  /* 0x30000023ff6e0230 */ /* 0x000fe40000004100 */
[----:B------:R-:W-:-:S03]  /*3e50*/  @P0 HADD2.F32 R108, -RZ, R95.H1_H1 ;  /* 0x3000005fff6c0230 */ /* 0x000fc60000004100 */
[-C--:B------:R-:W-:Y:S02]  /*3e60*/  @P0 FMUL.FTZ R106, R110, R105.reuse ;  /* 0x000000696e6a0220 */ /* 0x080fe40000410000 */
[----:B------:R-:W-:-:S03]  /*3e70*/  @P0 FMUL.FTZ R104, R108, R105 ;  /* 0x000000696c680220 */ /* 0x000fc60000410000 */
[----:B------:R-:W-:Y:S01]  /*3e80*/  F2FP.F16.F32.PACK_AB R106, RZ, R106 ;  /* 0x0000006aff6a723e */ /* 0x000fe200000000ff */
[----:B------:R-:W-:-:S03]  /*3e90*/  FADD.FTZ R75, R75, R104 ;  /* 0x000000684b4b7221 */ /* 0x000fc60000010000 */
[----:B------:R-:W-:-:S07]  /*3ea0*/  PRMT R99, R99, 0x5410, R106 ;  /* 0x0000541063637816 */ /* 0x000fce000000006a */
.L_x_1268:
        /* <DEDUP_REMOVED lines=10> */
.L_x_1257:
[----:B------:R-:W-:Y:S05]  /*3f50*/  BSYNC.RECONVERGENT B0 ;  /* 0x0000000000007941 */ /* 0x000fea0003800200 */
.L_x_1256:
[----:B------:R-:W-:Y:S04]  /*3f60*/  BSSY.RECONVERGENT B0, `(.L_x_1291) ;  /* 0x000024b000007945 */ /* 0x000fe80003800200 */
[----:B------:R-:W-:Y:S05]  /*3f70*/  @!P1 BRA `(.L_x_1292) ;  /* 0x0000002400249947 */ /* 0x000fea0003800000 */
[----:B------:R-:W-:-:S04]  /*3f80*/  UISETP.NE.U32.AND UP0, UPT, UR10, URZ, UPT ;  /* 0x000000ff0a00728c */ /* 0x000fc8000bf05070 */
[----:B------:R-:W-:Y:S01]  /*3f90*/  UISETP.NE.AND.EX UP0, UPT, UR11, URZ, UPT, UP0 ;  /* 0x000000ff0b00728c */ /* 0x000fe2000bf05300 */
[----:B------:R-:W-:Y:S10]  /*3fa0*/  @!P4 BRA `(.L_x_1293) ;  /* 0x00000000000cc947 */ /* 0x000ff40003800000 */
[----:B-----5:R-:W1:Y:S02]  /*3fb0*/  LDC.64 R92, c[0x0][0x390] ;  /* 0x0000e400ff5c7b82 */ /* 0x020e640000000a00 */
[----:B-1----:R-:W-:-:S06]  /*3fc0*/  IMAD.WIDE.U32 R92, R109, 0x10, R92 ;  /* 0x000000106d5c7825 */ /* 0x002fcc00078e005c */
[----:B------:R-:W5:Y:S02]  /*3fd0*/  LDG.E.128 R92, desc[UR6][R92.64] ;  /* 0x000000065c5c7981 */ /* 0x000f64000c1e1d00 */
.L_x_1293:
[----:B------:R-:W-:Y:S05]  /*3fe0*/  BRA.U !UP0, `(.L_x_1294) ;  /* 0x0000001108787547 */ /* 0x000fea000b800000 */
[----:B------:R-:W-:-:S04]  /*3ff0*/  UISETP.NE.U32.AND UP0, UPT, UR4, URZ, UPT ;  /* 0x000000ff0400728c */ /* 0x000fc8000bf05070 */
[----:B------:R-:W-:-:S06]  /*4000*/  UISETP.NE.AND.EX UP0, UPT, UR5, URZ, UPT, UP0 ;  /* 0x000000ff0500728c */ /* 0x000fcc000bf05300 */
[----:B------:R-:W-:-:S13]  /*4010*/  PLOP3.LUT P0, PT, PT, PT, UP0, 0x80, 0x8 ;  /* 0x000000000008781c */ /* 0x000fda0003f0f008 */
[----:B------:R-:W-:Y:S05]  /*4020*/  @!P0 BRA `(.L_x_1295) ;  /* 0x00000008003c8947 */ /* 0x000fea0003800000 */
[----:B------:R-:W-:Y:S01]  /*4030*/  ISETP.GT.AND P5, PT, R6, RZ, PT ;  /* 0x000000ff0600720c */ /* 0x000fe20003fa4270 */
[----:B-----5:R-:W-:Y:S02]  /*4040*/  HADD2.F32 R137, -RZ, R88.H0_H0 ;  /* 0x20000058ff897230 */ /* 0x020fe40000004100 */
[--C-:B0-----:R-:W-:Y:S02]  /*4050*/  HADD2.F32 R106, -RZ, R89.reuse.H0_H0 ;  /* 0x20000059ff6a7230 */ /* 0x101fe40000004100 */
[----:B------:R-:W-:Y:S02]  /*4060*/  HADD2.F32 R107, -RZ, R89.H1_H1 ;  /* 0x30000059ff6b7230 */ /* 0x000fe40000004100 */
[--C-:B------:R-:W-:Y:S02]  /*4070*/  HADD2.F32 R102, -RZ, R90.reuse.H1_H1 ;  /* 0x3000005aff667230 */ /* 0x100fe40000004100 */
[----:B------:R-:W-:-:S04]  /*4080*/  HADD2.F32 R105, -RZ, R90.H0_H0 ;  /* 0x2000005aff697230 */ /* 0x000fc80000004100 */
        /* <DEDUP_REMOVED lines=37> */
[----:B------:R-:W-:Y:S02]  /*42e0*/  @P5 FMUL.FTZ R6, R137, R8 ;  /* 0x0000000889065220 */ /* 0x000fe40000410000 */
[----:B------:R-:W-:-:S03]  /*42f0*/  @P5 FMUL.FTZ R139, R104, R137 ;  /* 0x00000089688b5220 */ /* 0x000fc60000410000 */
[----:B------:R-:W-:Y:S01]  /*4300*/  F2FP.F16.F32.PACK_AB R6, RZ, R6 ;  /* 0x00000006ff06723e */ /* 0x000fe200000000ff */
[----:B------:R-:W-:-:S03]  /*4310*/  FADD.FTZ R76, R76, R139 ;  /* 0x0000008b4c4c7221 */ /* 0x000fc60000010000 */
[----:B------:R-:W-:-:S07]  /*4320*/  PRMT R96, R6, 0x7610, R96 ;  /* 0x0000761006607816 */ /* 0x000fce0000000060 */
.L_x_1296:
        /* <DEDUP_REMOVED lines=8> */
[----:B------:R-:W-:Y:S02]  /*43b0*/  @P5 FMUL.FTZ R8, R137, R104 ;  /* 0x0000006889085220 */ /* 0x000fe40000410000 */
[----:B------:R-:W-:-:S03]  /*43c0*/  @P5 FMUL.FTZ R6, R10, R137 ;  /* 0x000000890a065220 */ /* 0x000fc60000410000 */
[----:B------:R-:W-:Y:S01]  /*43d0*/  F2FP.F16.F32.PACK_AB R8, RZ, R8 ;  /* 0x00000008ff08723e */ /* 0x000fe200000000ff */
[----:B------:R-:W-:-:S03]  /*43e0*/  FADD.FTZ R77, R77, R6 ;  /* 0x000000064d4d7221 */ /* 0x000fc60000010000 */
[----:B------:R-:W-:-:S07]  /*43f0*/  PRMT R96, R96, 0x5410, R8 ;  /* 0x0000541060607816 */ /* 0x000fce0000000008 */
.L_x_1297:
        /* <DEDUP_REMOVED lines=13> */
.L_x_1298:
        /* <DEDUP_REMOVED lines=13> */
.L_x_1299:
        /* <DEDUP_REMOVED lines=13> */
.L_x_1300:
        /* <DEDUP_REMOVED lines=13> */
.L_x_1301:
        /* <DEDUP_REMOVED lines=13> */
.L_x_1302:
        /* <DEDUP_REMOVED lines=11> */
[----:B------:R-:W-:Y:S02]  /*48c0*/  @P5 FMUL.FTZ R8, R9, R10 ;  /* 0x0000000a09085220 */ /* 0x000fe40000410000 */
[----:B------:R-:W-:-:S03]  /*48d0*/  @P5 FMUL.FTZ R6, R104, R9 ;  /* 0x0000000968065220 */ /* 0x000fc60000410000 */
[----:B------:R-:W-:Y:S01]  /*48e0*/  F2FP.F16.F32.PACK_AB R8, RZ, R8 ;  /* 0x00000008ff08723e */ /* 0x000fe200000000ff */
[----:B------:R-:W-:-:S03]  /*48f0*/  FADD.FTZ R83, R83, R6 ;  /* 0x0000000653537221 */ /* 0x000fc60000010000 */
[----:B------:R-:W-:Y:S01]  /*4900*/  PRMT R99, R99, 0x5410, R8 ;  /* 0x0000541063637816 */ /* 0x000fe20000000008 */
[----:B------:R-:W-:Y:S06]  /*4910*/  BRA `(.L_x_1303) ;  /* 0x0000001800a47947 */ /* 0x000fec0003800000 */
.L_x_1295:
[----:B------:R-:W-:Y:S01]  /*4920*/  ISETP.GT.AND P6, PT, R6, RZ, PT ;  /* 0x000000ff0600720c */ /* 0x000fe20003fc4270 */
[----:B------:R-:W-:-:S12]  /*4930*/  @!P4 BRA `(.L_x_1304) ;  /* 0x000000000040c947 */ /* 0x000fd80003800000 */
[----:B0-----:R-:W-:Y:S01]  /*4940*/  @P6 FFMA.FTZ R107, R117, R9, R10 ;  /* 0x00000009756b6223 */ /* 0x001fe2000001000a */
        /* <DEDUP_REMOVED lines=15> */
.L_x_1304:
[----:B------:R-:W-:Y:S05]  /*4a40*/  @!P4 BRA `(.L_x_1305) ;  /* 0x000000000040c947 */ /* 0x000fea0003800000 */
[----:B------:R-:W-:Y:S01]  /*4a50*/  @P6 FFMA.FTZ R6, R122, R9, R10 ;  /* 0x000000097a066223 */ /* 0x000fe2000001000a */
[----:B-----5:R-:W-:Y:S01]  /*4a60*/  LOP3.LUT P5, RZ, R124, 0xff00, RZ, 0xc0, !PT ;  /* 0x0000ff007cff7812 */ /* 0x020fe200078ac0ff */
[----:B0-----:R-:W-:Y:S01]  /*4a70*/  HADD2.F32 R105, -RZ, R88.H1_H1 ;  /* 0x30000058ff697230 */ /* 0x001fe20000004100 */
        /* <DEDUP_REMOVED lines=13> */
.L_x_1305:
[----:B------:R-:W-:Y:S05]  /*4b50*/  @!P4 BRA `(.L_x_1306) ;  /* 0x000000000040c947 */ /* 0x000fea0003800000 */
        /* <DEDUP_REMOVED lines=16> */
.L_x_1306:
        /* <DEDUP_REMOVED lines=17> */
.L_x_1307:
        /* <DEDUP_REMOVED lines=17> */
.L_x_1308:
        /* <DEDUP_REMOVED lines=17> */
.L_x_1309:
[----:B------:R-:W-:Y:S05]  /*4f90*/  @!P4 BRA `(.L_x_1310) ;  /* 0x000000000040c947 */ /* 0x000fea0003800000 */
[----:B------:R-:W-:Y:S01]  /*4fa0*/  @P6 FFMA.FTZ R6, R135, R9, R10 ;  /* 0x0000000987066223 */ /* 0x000fe2000001000a */
[----:B-----5:R-:W-:Y:S01]  /*4fb0*/  LOP3.LUT P5, RZ, R125, 0xff0000, RZ, 0xc0, !PT ;  /* 0x00ff00007dff7812 */ /* 0x020fe200078ac0ff */
[----:B0-----:R-:W-:Y:S02]  /*4fc0*/  HADD2.F32 R105, -RZ, R91.H0_H0 ;  /* 0x2000005bff697230 */ /* 0x001fe40000004100 */
        /* <DEDUP_REMOVED lines=13> */
.L_x_1310:
[----:B------:R-:W-:Y:S05]  /*50a0*/  @!P4 BRA `(.L_x_1303) ;  /* 0x0000001000c0c947 */ /* 0x000fea0003800000 */
[----:B-----5:R-:W-:Y:S01]  /*50b0*/  ISETP.GE.U32.AND P5, PT, R124, RZ, PT ;  /* 0x000000ff7c00720c */ /* 0x020fe20003fa6070 */
[----:B0-----:R-:W-:Y:S01]  /*50c0*/  @P6 FFMA.FTZ R105, R140, R9, R10 ;  /* 0x000000098c696223 */ /* 0x001fe2000001000a */
[----:B------:R-:W-:Y:S01]  /*50d0*/  HADD2.F32 R9, -RZ, R91.H1_H1 ;  /* 0x3000005bff097230 */ /* 0x000fe20000004100 */
[----:B------:R-:W-:Y:S02]  /*50e0*/  MOV R6, RZ ;  /* 0x000000ff00067202 */ /* 0x000fe40000000f00 */
[----:B------:R-:W-:Y:S01]  /*50f0*/  ISETP.GE.U32.AND.EX P5, PT, R125, 0x1000000, PT, P5 ;  /* 0x010000007d00780c */ /* 0x000fe20003fa6150 */
[----:B------:R-:W-:-:S04]  /*5100*/  @P6 FADD.FTZ R105, R138, -R105 ;  /* 0x800000698a696221 */ /* 0x000fc80000010000 */
[----:B------:R-:W-:Y:S01]  /*5110*/  @P6 FFMA.FTZ R9, R8, R105, R9 ;  /* 0x0000006908096223 */ /* 0x000fe20000010009 */
[----:B------:R-:W-:-:S03]  /*5120*/  HFMA2 R8, -RZ, RZ, 0, 0 ;  /* 0x00000000ff087431 */ /* 0x000fc600000001ff */
        /* <DEDUP_REMOVED lines=10> */
.L_x_1294:
        /* <DEDUP_REMOVED lines=44> */
.L_x_1312:
        /* <DEDUP_REMOVED lines=13> */
.L_x_1313:
[----:B------:R-:W-:Y:S02]  /*5560*/  F2FP.F16.F32.PACK_AB R100, R106, R105 ;  /* 0x000000696a64723e */ /* 0x000fe400000000ff */
[----:B------:R-:W-:Y:S02]  /*5570*/  FSEL R105, R104, RZ, P5 ;  /* 0x000000ff68697208 */ /* 0x000fe40002800000 */
        /* <DEDUP_REMOVED lines=13> */
.L_x_1314:
        /* <DEDUP_REMOVED lines=12> */
.L_x_1315:
        /* <DEDUP_REMOVED lines=17> */
.L_x_1316:
        /* <DEDUP_REMOVED lines=12> */
.L_x_1317:
[----:B------:R-:W-:Y:S05]  /*58e0*/  @!P4 BRA `(.L_x_1318) ;  /* 0x00000000002cc947 */ /* 0x000fea0003800000 */
        /* <DEDUP_REMOVED lines=11> */
.L_x_1318:
[----:B------:R-:W-:Y:S02]  /*59a0*/  F2FP.F16.F32.PACK_AB R102, R103, R102 ;  /* 0x000000666766723e */ /* 0x000fe400000000ff */
[----:B------:R-:W-:Y:S01]  /*59b0*/  F2FP.F16.F32.PACK_AB R103, R105, R10 ;  /* 0x0000000a6967723e */ /* 0x000fe200000000ff */
[----:B------:R-:W-:Y:S06]  /*59c0*/  @!P4 BRA `(.L_x_1303) ;  /* 0x000000080078c947 */ /* 0x000fec0003800000 */
[----:B-----5:R-:W-:Y:S01]  /*59d0*/  ISETP.GE.U32.AND P5, PT, R124, RZ, PT ;  /* 0x000000ff7c00720c */ /* 0x020fe20003fa6070 */
[----:B------:R-:W-:Y:S01]  /*59e0*/  FMUL.FTZ R6, R105, UR15 ;  /* 0x0000000f69067c20 */ /* 0x000fe20008410000 */
[----:B------:R-:W-:Y:S02]  /*59f0*/  HFMA2 R8, -RZ, RZ, 0, 0 ;  /* 0x00000000ff087431 */ /* 0x000fe400000001ff */
[----:B------:R-:W-:Y:S01]  /*5a00*/  ISETP.GE.U32.AND.EX P5, PT, R125, 0x1000000, PT, P5 ;  /* 0x010000007d00780c */ /* 0x000fe20003fa6150 */
[----:B------:R-:W-:Y:S01]  /*5a10*/  FMUL.FTZ R9, R6, UR14 ;  /* 0x0000000e06097c20 */ /* 0x000fe20008410000 */
[----:B------:R-:W-:-:S11]  /*5a20*/  MOV R6, RZ ;  /* 0x000000ff00067202 */ /* 0x000fd60000000f00 */
        /* <DEDUP_REMOVED lines=8> */
.L_x_1311:
[----:B------:R-:W-:Y:S05]  /*5ab0*/  @!P4 BRA `(.L_x_1319) ;  /* 0x000000000044c947 */ /* 0x000fea0003800000 */
[----:B------:R-:W-:Y:S01]  /*5ac0*/  FFMA.FTZ R105, R117, R9, R10 ;  /* 0x0000000975697223 */ /* 0x000fe2000001000a */
[----:B-----5:R-:W-:Y:S01]  /*5ad0*/  LOP3.LUT P6, RZ, R124, 0xff, RZ, 0xc0, !PT ;  /* 0x000000ff7cff7812 */ /* 0x020fe200078cc0ff */
[----:B------:R-:W-:Y:S01]  /*5ae0*/  HFMA2 R107, -RZ, RZ, 0, 0 ;  /* 0x00000000ff6b7431 */ /* 0x000fe200000001ff */
[----:B------:R-:W-:Y:S01]  /*5af0*/  ISETP.GT.AND P5, PT, R6, RZ, PT ;  /* 0x000000ff0600720c */ /* 0x000fe20003fa4270 */
[----:B------:R-:W-:Y:S01]  /*5b00*/  FADD.FTZ R105, R120, -R105 ;  /* 0x8000006978697221 */ /* 0x000fe20000010000 */
[----:B------:R-:W-:-:S03]  /*5b10*/  MOV R104, RZ ;  /* 0x000000ff00687202 */ /* 0x000fc60000000f00 */
[----:B------:R-:W-:-:S05]  /*5b20*/  FMUL.FTZ R105, R8, R105 ;  /* 0x0000006908697220 */ /* 0x000fca0000410000 */
[----:B------:R-:W-:Y:S01]  /*5b30*/  FSEL R105, R105, RZ, P5 ;  /* 0x000000ff69697208 */ /* 0x000fe20002800000 */
[----:B------:R-:W-:Y:S02]  /*5b40*/  @P6 HADD2.F32 R108, -RZ, R24.H0_H0 ;  /* 0x20000018ff6c6230 */ /* 0x000fe40000004100 */
[----:B------:R-:W-:Y:S02]  /*5b50*/  @P6 HADD2.F32 R106, -RZ, R92.H0_H0 ;  /* 0x2000005cff6a6230 */ /* 0x000fe40000004100 */
[----:B------:R-:W-:-:S04]  /*5b60*/  FMUL.FTZ R105, R105, UR15 ;  /* 0x0000000f69697c20 */ /* 0x000fc80008410000 */
[----:B------:R-:W-:-:S04]  /*5b70*/  FMUL.FTZ R105, R105, UR14 ;  /* 0x0000000e69697c20 */ /* 0x000fc80008410000 */
[-C--:B------:R-:W-:Y:S01]  /*5b80*/  @P6 FMUL.FTZ R104, R108, R105.reuse ;  /* 0x000000696c686220 */ /* 0x080fe20000410000 */
[----:B------:R-:W-:-:S04]  /*5b90*/  @P6 FMUL.FTZ R107, R106, R105 ;  /* 0x000000696a6b6220 */ /* 0x000fc80000410000 */
[----:B------:R-:W-:Y:S01]  /*5ba0*/  F2FP.F16.F32.PACK_AB R104, RZ, R104 ;  /* 0x00000068ff68723e */ /* 0x000fe200000000ff */
[----:B------:R-:W-:-:S03]  /*5bb0*/  FADD.FTZ R76, R76, R107 ;  /* 0x0000006b4c4c7221 */ /* 0x000fc60000010000 */
[----:B------:R-:W-:-:S07]  /*5bc0*/  PRMT R96, R104, 0x7610, R96 ;  /* 0x0000761068607816 */ /* 0x000fce0000000060 */
.L_x_1319:
        /* <DEDUP_REMOVED lines=9> */
[----:B------:R-:W-:Y:S02]  /*5c60*/  @P6 HADD2.F32 R110, -RZ, R24.H1_H1 ;  /* 0x30000018ff6e6230 */ /* 0x000fe40000004100 */
[----:B------:R-:W-:Y:S02]  /*5c70*/  @P6 HADD2.F32 R108, -RZ, R92.H1_H1 ;  /* 0x3000005cff6c6230 */ /* 0x000fe40000004100 */
[----:B------:R-:W-:-:S04]  /*5c80*/  FMUL.FTZ R105, R105, UR15 ;  /* 0x0000000f69697c20 */ /* 0x000fc80008410000 */
[----:B------:R-:W-:-:S04]  /*5c90*/  FMUL.FTZ R105, R105, UR14 ;  /* 0x0000000e69697c20 */ /* 0x000fc80008410000 */
[-C--:B------:R-:W-:Y:S01]  /*5ca0*/  @P6 FMUL.FTZ R106, R110, R105.reuse ;  /* 0x000000696e6a6220 */ /* 0x080fe20000410000 */
[----:B------:R-:W-:-:S04]  /*5cb0*/  @P6 FMUL.FTZ R104, R108, R105 ;  /* 0x000000696c686220 */ /* 0x000fc80000410000 */
[----:B------:R-:W-:Y:S01]  /*5cc0*/  F2FP.F16.F32.PACK_AB R106, RZ, R106 ;  /* 0x0000006aff6a723e */ /* 0x000fe200000000ff */
[----:B------:R-:W-:-:S03]  /*5cd0*/  FADD.FTZ R77, R77, R104 ;  /* 0x000000684d4d7221 */ /* 0x000fc60000010000 */
[----:B------:R-:W-:-:S07]  /*5ce0*/  PRMT R96, R96, 0x5410, R106 ;  /* 0x0000541060607816 */ /* 0x000fce000000006a */
.L_x_1320:
        /* <DEDUP_REMOVED lines=18> */
.L_x_1321:
        /* <DEDUP_REMOVED lines=18> */
.L_x_1322:
        /* <DEDUP_REMOVED lines=18> */
.L_x_1323:
        /* <DEDUP_REMOVED lines=18> */
.L_x_1324:
        /* <DEDUP_REMOVED lines=18> */
.L_x_1325:
[----:B------:R-:W-:Y:S05]  /*6290*/  @!P4 BRA `(.L_x_1303) ;  /* 0x000000000044c947 */ /* 0x000fea0003800000 */
[----:B------:R-:W-:Y:S01]  /*62a0*/  FFMA.FTZ R9, R140, R9, R10 ;  /* 0x000000098c097223 */ /* 0x000fe2000001000a */
[----:B-----5:R-:W-:Y:S02]  /*62b0*/  ISETP.GE.U32.AND P5, PT, R124, RZ, PT ;  /* 0x000000ff7c00720c */ /* 0x020fe40003fa6070 */
[----:B------:R-:W-:Y:S01]  /*62c0*/  ISETP.GT.AND P6, PT, R6, RZ, PT ;  /* 0x000000ff0600720c */ /* 0x000fe20003fc4270 */
[----:B------:R-:W-:Y:S01]  /*62d0*/  FADD.FTZ R9, R138, -R9 ;  /* 0x800000098a097221 */ /* 0x000fe20000010000 */
[----:B------:R-:W-:-:S03]  /*62e0*/  ISETP.GE.U32.AND.EX P5, PT, R125, 0x1000000, PT, P5 ;  /* 0x010000007d00780c */ /* 0x000fc60003fa6150 */
[----:B------:R-:W-:-:S05]  /*62f0*/  FMUL.FTZ R9, R8, R9 ;  /* 0x0000000908097220 */ /* 0x000fca0000410000 */
[----:B------:R-:W-:Y:S02]  /*6300*/  FSEL R6, R9, RZ, P6 ;  /* 0x000000ff09067208 */ /* 0x000fe40003000000 */
[----:B------:R-:W-:-:S03]  /*6310*/  CS2R R8, SRZ ;  /* 0x0000000000087805 */ /* 0x000fc6000001ff00 */
[----:B------:R-:W-:Y:S01]  /*6320*/  FMUL.FTZ R6, R6, UR15 ;  /* 0x0000000f06067c20 */ /* 0x000fe20008410000 */
[----:B------:R-:W-:Y:S02]  /*6330*/  @P5 HADD2.F32 R107, -RZ, R27.H1_H1 ;  /* 0x3000001bff6b5230 */ /* 0x000fe40000004100 */
[----:B------:R-:W-:Y:S02]  /*6340*/  @P5 HADD2.F32 R105, -RZ, R95.H1_H1 ;  /* 0x3000005fff695230 */ /* 0x000fe40000004100 */
[----:B------:R-:W-:-:S04]  /*6350*/  FMUL.FTZ R6, R6, UR14 ;  /* 0x0000000e06067c20 */ /* 0x000fc80008410000 */
[-C--:B------:R-:W-:Y:S01]  /*6360*/  @P5 FMUL.FTZ R9, R107, R6.reuse ;  /* 0x000000066b095220 */ /* 0x080fe20000410000 */
[----:B------:R-:W-:-:S04]  /*6370*/  @P5 FMUL.FTZ R8, R105, R6 ;  /* 0x0000000669085220 */ /* 0x000fc80000410000 */
[----:B------:R-:W-:Y:S01]  /*6380*/  F2FP.F16.F32.PACK_AB R9, RZ, R9 ;  /* 0x00000009ff09723e */ /* 0x000fe200000000ff */
[----:B------:R-:W-:-:S03]  /*6390*/  FADD.FTZ R83, R83, R8 ;  /* 0x0000000853537221 */ /* 0x000fc60000010000 */
[----:B------:R-:W-:-:S07]  /*63a0*/  PRMT R99, R99, 0x5410, R9 ;  /* 0x0000541063637816 */ /* 0x000fce0000000009 */
.L_x_1303:
[----:B0-----:R-:W0:Y:S08]  /*63b0*/  @P0 LDC.64 R104, c[0x0][0x478] ;  /* 0x00011e00ff680b82 */ /* 0x001e300000000a00 */
[----:B------:R-:W1:Y:S01]  /*63c0*/  @P4 LDC.64 R8, c[0x0][0x468] ;  /* 0x00011a00ff084b82 */ /* 0x000e620000000a00 */
[----:B0-----:R-:W-:-:S05]  /*63d0*/  @P0 IMAD.WIDE.U32 R104, R111, 0x10, R104 ;  /* 0x000000106f680825 */ /* 0x001fca00078e0068 */
[----:B------:R2:W-:Y:S01]  /*63e0*/  @P0 STG.E.128 desc[UR6][R104.64], R100 ;  /* 0x0000006468000986 */ /* 0x0005e2000c101d06 */
[----:B-1----:R-:W-:-:S05]  /*63f0*/  @P4 IMAD.WIDE.U32 R8, R109, 0x10, R8 ;  /* 0x000000106d084825 */ /* 0x002fca00078e0008 */
[----:B------:R2:W-:Y:S02]  /*6400*/  @P4 STG.E.128 desc[UR6][R8.64], R96 ;  /* 0x0000006008004986 */ /* 0x0005e4000c101d06 */
.L_x_1292:
[----:B------:R-:W-:Y:S05]  /*6410*/  BSYNC.RECONVERGENT B0 ;  /* 0x0000000000007941 */ /* 0x000fea0003800200 */
.L_x_1291:
[----:B--2---:R-:W1:Y:S01]  /*6420*/  LDC.64 R8, c[0x0][0x380] ;  /* 0x0000e000ff087b82 */ /* 0x004e620000000a00 */
[----:B------:R-:W-:Y:S02]  /*6430*/  PLOP3.LUT P3, PT, P3, PT, PT, 0x8, 0x80 ;  /* 0x000000000080781c */ /* 0x000fe40001f6e170 */
[----:B-1----:R-:W-:-:S04]  /*6440*/  IADD3 R7, PT, PT, R7, R8, RZ ;  /* 0x0000000807077210 */ /* 0x002fc80007ffe0ff */
[----:B------:R-:W-:-:S13]  /*6450*/  ISETP.GE.AND P0, PT, R7, R9, PT ;  /* 0x000000090700720c */ /* 0x000fda0003f06270 */
[----:B------:R-:W-:Y:S05]  /*6460*/  @!P0 BRA `(.L_x_1326) ;  /* 0xffffffa000388947 */ /* 0x000fea000383ffff */
.L_x_1247:
[----:B------:R-:W-:Y:S01]  /*6470*/  IMAD R3, R2, UR8, RZ ;  /* 0x0000000802037c24 */ /* 0x000fe2000f8e02ff */
[----:B------:R-:W-:Y:S04]  /*6480*/  BSSY.RECONVERGENT B0, `(.L_x_1327) ;  /* 0x0000010000007945 */ /* 0x000fe80003800200 */
[----:B------:R-:W-:Y:S01]  /*6490*/  LEA.HI R9, R3, R0, RZ, 0x1d ;  /* 0x0000000003097211 */ /* 0x000fe200078fe8ff */
[----:B------:R-:W-:Y:S06]  /*64a0*/  @!P2 BRA `(.L_x_1328) ;  /* 0x000000000034a947 */ /* 0x000fec0003800000 */
[----:B------:R-:W1:Y:S08]  /*64b0*/  LDC.64 R2, c[0x0][0x440] ;  /* 0x00011000ff027b82 */ /* 0x000e700000000a00 */
[----:B------:R-:W2:Y:S08]  /*64c0*/  LDC.64 R4, c[0x0][0x448] ;  /* 0x00011200ff047b82 */ /* 0x000eb00000000a00 */
[----:B------:R-:W3:Y:S01]  /*64d0*/  LDC.64 R6, c[0x0][0x460] ;  /* 0x00011800ff067b82 */ /* 0x000ee20000000a00 */
[----:B-1----:R-:W-:-:S05]  /*64e0*/  IMAD.WIDE.U32 R2, R9, 0x20, R2 ;  /* 0x0000002009027825 */ /* 0x002fca00078e0002 */
[----:B------:R1:W-:Y:S01]  /*64f0*/  STG.E.128 desc[UR6][R2.64], R52 ;  /* 0x0000003402007986 */ /* 0x0003e2000c101d06 */
[----:B--2---:R-:W-:-:S03]  /*6500*/  IMAD.WIDE.U32 R4, R9, 0x20, R4 ;  /* 0x0000002009047825 */ /* 0x004fc600078e0004 */
[----:B------:R1:W-:Y:S04]  /*6510*/  STG.E.128 desc[UR6][R2.64+0x10], R56 ;  /* 0x0000103802007986 */ /* 0x0003e8000c101d06 */
[----:B------:R1:W-:Y:S01]  /*6520*/  STG.E.128 desc[UR6][R4.64], R36 ;  /* 0x0000002404007986 */ /* 0x0003e2000c101d06 */
[----:B---3--:R-:W-:-:S03]  /*6530*/  IMAD.WIDE.U32 R6, R9, 0x20, R6 ;  /* 0x0000002009067825 */ /* 0x008fc600078e0006 */
[----:B------:R1:W-:Y:S01]  /*6540*/  STG.E.128 desc[UR6][R4.64+0x10], R40 ;  /* 0x0000102804007986 */ /* 0x0003e2000c101d06 */
[----:B------:R-:W-:-:S03]  /*6550*/  IADD3 R9, PT, PT, R9, 0x80, RZ ;  /* 0x0000008009097810 */ /* 0x000fc60007ffe0ff */
[----:B------:R1:W-:Y:S04]  /*6560*/  STG.E.128 desc[UR6][R6.64], R68 ;  /* 0x0000004406007986 */ /* 0x0003e8000c101d06 */
[----:B------:R1:W-:Y:S02]  /*6570*/  STG.E.128 desc[UR6][R6.64+0x10], R72 ;  /* 0x0000104806007986 */ /* 0x0003e4000c101d06 */
.L_x_1328:
[----:B------:R-:W-:Y:S05]  /*6580*/  BSYNC.RECONVERGENT B0 ;  /* 0x0000000000007941 */ /* 0x000fea0003800200 */
.L_x_1327:
[----:B------:R-:W-:Y:S05]  /*6590*/  @!P1 EXIT ;  /* 0x000000000000994d */ /* 0x000fea0003800000 */
[----:B-1----:R-:W1:Y:S08]  /*65a0*/  LDC.64 R2, c[0x0][0x440] ;  /* 0x00011000ff027b82 */ /* 0x002e700000000a00 */
[----:B------:R-:W2:Y:S08]  /*65b0*/  LDC.64 R4, c[0x0][0x448] ;  /* 0x00011200ff047b82 */ /* 0x000eb00000000a00 */
[----:B------:R-:W3:Y:S01]  /*65c0*/  LDC.64 R6, c[0x0][0x460] ;  /* 0x00011800ff067b82 */ /* 0x000ee20000000a00 */
[----:B-1----:R-:W-:-:S05]  /*65d0*/  IMAD.WIDE.U32 R2, R9, 0x20, R2 ;  /* 0x0000002009027825 */ /* 0x002fca00078e0002 */
[----:B------:R-:W-:Y:S01]  /*65e0*/  STG.E.128 desc[UR6][R2.64], R60 ;  /* 0x0000003c02007986 */ /* 0x000fe2000c101d06 */
[----:B--2---:R-:W-:-:S03]  /*65f0*/  IMAD.WIDE.U32 R4, R9, 0x20, R4 ;  /* 0x0000002009047825 */ /* 0x004fc600078e0004 */
[----:B------:R-:W-:Y:S04]  /*6600*/  STG.E.128 desc[UR6][R2.64+0x10], R64 ;  /* 0x0000104002007986 */ /* 0x000fe8000c101d06 */
[----:B------:R-:W-:Y:S01]  /*6610*/  STG.E.128 desc[UR6][R4.64], R44 ;  /* 0x0000002c04007986 */ /* 0x000fe2000c101d06 */
[----:B---3--:R-:W-:-:S03]  /*6620*/  IMAD.WIDE.U32 R6, R9, 0x20, R6 ;  /* 0x0000002009067825 */ /* 0x008fc600078e0006 */
[----:B------:R-:W-:Y:S04]  /*6630*/  STG.E.128 desc[UR6][R4.64+0x10], R48 ;  /* 0x0000103004007986 */ /* 0x000fe8000c101d06 */
[----:B------:R-:W-:Y:S04]  /*6640*/  STG.E.128 desc[UR6][R6.64], R76 ;  /* 0x0000004c06007986 */ /* 0x000fe8000c101d06 */
[----:B------:R-:W-:Y:S01]  /*6650*/  STG.E.128 desc[UR6][R6.64+0x10], R80 ;  /* 0x0000105006007986 */ /* 0x000fe2000c101d06 */
[----:B------:R-:W-:Y:S05]  /*6660*/  EXIT ;  /* 0x000000000000794d */ /* 0x000fea0003800000 */
.L_x_1329:
        /* <DEDUP_REMOVED lines=9> */
.L_x_8003:


//--------------------- .text._ZN10layer_norm22ln_bwd_finalize_kernelINS_22Kernel_traits_finalizeILj2048E6__halfS2_S2_S2_fjLb1ELj1024ELj4ENS_18Kernel_traits_baseILj2048ES2_S2_S2_S2_fjLj1024EEEEELb1ELb1EEEvNS_9BwdParamsE --------------------------
	.section	.text._ZN10layer_norm22ln_bwd_finalize_kernelINS_22Kernel_traits_finalizeILj2048E6__halfS2_S2_S2_fjLb1ELj1024ELj4ENS_18Kernel_traits_baseILj2048ES2_S2_S2_S2_fjLj1024EEEEELb1ELb1EEEvNS_9BwdParamsE,"ax",@progbits
	.align	128
        .global         _ZN10layer_norm22ln_bwd_finalize_kernelINS_22Kernel_traits_finalizeILj2048E6__halfS2_S2_S2_fjLb1ELj1024ELj4ENS_18Kernel_traits_baseILj2048ES2_S2_S2_S2_fjLj1024EEEEELb1ELb1EEEvNS_9BwdParamsE
        .type           _ZN10layer_norm22ln_bwd_finalize_kernelINS_22Kernel_traits_finalizeILj2048E6__halfS2_S2_S2_fjLb1ELj1024ELj4ENS_18Kernel_traits_baseILj2048ES2_S2_S2_S2_fjLj1024EEEEELb1ELb1EEEvNS_9BwdParamsE,@function
        .size           _ZN10layer_norm22ln_bwd_finalize_kernelINS_22Kernel_traits_finalizeILj2048E6__halfS2_S2_S2_fjLb1ELj1024ELj4ENS_18Kernel_traits_baseILj2048ES2_S2_S2_S2_fjLj1024EEEEELb1ELb1EEEvNS_9BwdParamsE,(.L_x_8004 - _ZN10layer_norm22ln_bwd_finalize_kernelINS_22Kernel_traits_finalizeILj2048E6__halfS2_S2_S2_fjLb1ELj1024ELj4ENS_18Kernel_traits_baseILj2048ES2_S2_S2_S2_fjLj1024EEEEELb1ELb1EEEvNS_9BwdParamsE)
        .other          _ZN10layer_norm22ln_bwd_finalize_kernelINS_22Kernel_traits_finalizeILj2048E6__halfS2_S2_S2_fjLb1ELj1024ELj4ENS_18Kernel_traits_baseILj2048ES2_S2_S2_S2_fjLj1024EEEEELb1ELb1EEEvNS_9BwdParamsE,@"STO_CUDA_ENTRY STV_DEFAULT"
_ZN10layer_norm22ln_bwd_finalize_kernelINS_22Kernel_traits_finalizeILj2048E6__halfS2_S2_S2_fjLb1ELj1024ELj4ENS_18Kernel_traits_baseILj2048ES2_S2_S2_S2_fjLj1024EEEEELb1ELb1EEEvNS_9BwdParamsE:
.text._ZN10layer_norm22ln_bwd_finalize_kernelINS_22Kernel_traits_finalizeILj2048E6__halfS2_S2_S2_fjLb1ELj1024ELj4ENS_18Kernel_traits_baseILj2048ES2_S2_S2_S2_fjLj1024EEEEELb1ELb1EEEvNS_9BwdParamsE:
        /* <DEDUP_REMOVED lines=56> */
.L_x_1334:
        /* <DEDUP_REMOVED lines=87> */
.L_x_1333:
[----:B------:R-:W-:Y:S05]  /*08f0*/  BSYNC.RECONVERGENT B1 ;  /* 0x0000000000017941 */ /* 0x000fea0003800200 */
.L_x_1332:
        /* <DEDUP_REMOVED lines=51> */
.L_x_1336:
[----:B------:R-:W-:Y:S05]  /*0c30*/  BSYNC.RECONVERGENT B1 ;  /* 0x0000000000017941 */ /* 0x000fea0003800200 */
.L_x_1335:
        /* <DEDUP_REMOVED lines=30> */
.L_x_1338:
[----:B------:R-:W-:Y:S05]  /*0e20*/  BSYNC.RECONVERGENT B1 ;  /* 0x0000000000017941 */ /* 0x000fea0003800200 */
.L_x_1337:
        /* <DEDUP_REMOVED lines=15> */
.L_x_1331:
[----:B------:R-:W-:Y:S05]  /*0f20*/  BSYNC.RECONVERGENT B0 ;  /* 0x0000000000007941 */ /* 0x000fea0003800200 */
.L_x_1330:
        /* <DEDUP_REMOVED lines=68> */
[----:B-1----:R-:W-:Y:S02]  /*1370*/  F2FP.F16.F32.PACK_AB R13, R13, R12 ;  /* 0x0000000c0d0d723e */ /* 0x002fe400000000ff */
[----:B--2---:R-:W-:-:S03]  /*1380*/  F2FP.F16.F32.PACK_AB R15, R15, R14 ;  /* 0x0000000e0f0f723e */ /* 0x004fc600000000ff */
[----:B------:R-:W-:Y:S01]  /*1390*/  STG.E desc[UR6][R4.64], R13 ;  /* 0x0000000d04007986 */ /* 0x000fe2000c101906 */
[----:B----4-:R-:W-:-:S03]  /*13a0*/  F2FP.F16.F32.PACK_AB R17, R17, R16 ;  /* 0x000000101111723e */ /* 0x010fc600000000ff */
[----:B------:R-:W-:Y:S04]  /*13b0*/  STG.E desc[UR6][R6.64], R15 ;  /* 0x0000000f06007986 */ /* 0x000fe8000c101906 */
[----:B------:R-:W-:Y:S01]  /*13c0*/  STG.E desc[UR6][R2.64], R17 ;  /* 0x0000001102007986 */ /* 0x000fe2000c101906 */
[----:B------:R-:W-:Y:S05]  /*13d0*/  EXIT ;  /* 0x000000000000794d */ /* 0x000fea0003800000 */
.L_x_1339:
        /* <DEDUP_REMOVED lines=10> */
.L_x_8004:


//--------------------- .text._ZN10layer_norm13ln_bwd_kernelINS_13Kernel_traitsI6__halfS2_S2_S2_fjLj2048ELj1ELj1ELj4ELj16ENS_18Kernel_traits_baseILj2048ES2_S2_S2_S2_fjLj128EEEEELb1ELb1ELb1ELb1EEEvNS_9BwdParamsE --------------------------
	.section	.text._ZN10layer_norm13ln_bwd_kernelINS_13Kernel_traitsI6__halfS2_S2_S2_fjLj2048ELj1ELj1ELj4ELj16ENS_18Kernel_traits_baseILj2048ES2_S2_S2_S2_fjLj128EEEEELb1ELb1ELb1ELb1EEEvNS_9BwdParamsE,"ax",@progbits
	.align	128
        .global         _ZN10layer_norm13ln_bwd_kernelINS_13Kernel_traitsI6__halfS2_S2_S2_fjLj2048ELj1ELj1ELj4ELj16ENS_18Kernel_traits_baseILj2048ES2_S2_S2_S2_fjLj128EEEEELb1ELb1ELb1ELb1EEEvNS_9BwdParamsE
        .type           _ZN10layer_norm13ln_bwd_kernelINS_13Kernel_traitsI6__halfS2_S2_S2_fjLj2048ELj1ELj1ELj4ELj16ENS_18Kernel_traits_baseILj2048ES2_S2_S2_S2_fjLj128EEEEELb1ELb1ELb1ELb1EEEvNS_9BwdParamsE,@function
        .size           _ZN10layer_norm13ln_bwd_kernelINS_13Kernel_traitsI6__halfS2_S2_S2_fjLj2048ELj1ELj1ELj4ELj16ENS_18Kernel_traits_baseILj2048ES2_S2_S2_S2_fjLj128EEEEELb1ELb1ELb1ELb1EEEvNS_9BwdParamsE,(.L_x_8005 - _ZN10layer_norm13ln_bwd_kernelINS_13Kernel_traitsI6__halfS2_S2_S2_fjLj2048ELj1ELj1ELj4ELj16ENS_18Kernel_traits_baseILj2048ES2_S2_S2_S2_fjLj128EEEEELb1ELb1ELb1ELb1EEEvNS_9BwdParamsE)
        .other          _ZN10layer_norm13ln_bwd_kernelINS_13Kernel_traitsI6__halfS2_S2_S2_fjLj2048ELj1ELj1ELj4ELj16ENS_18Kernel_traits_baseILj2048ES2_S2_S2_S2_fjLj128EEEEELb1ELb1ELb1ELb1EEEvNS_9BwdParamsE,@"STO_CUDA_ENTRY STV_DEFAULT"
_ZN10layer_norm13ln_bwd_kernelINS_13Kernel_traitsI6__halfS2_S2_S2_fjLj2048ELj1ELj1ELj4ELj16ENS_18Kernel_traits_baseILj2048ES2_S2_S2_S2_fjLj128EEEEELb1ELb1ELb1ELb1EEEvNS_9BwdParamsE:
.text._ZN10layer_norm13ln_bwd_kernelINS_13Kernel_traitsI6__halfS2_S2_S2_fjLj2048ELj1ELj1ELj4ELj16ENS_18Kernel_traits_baseILj2048ES2_S2_S2_S2_fjLj128EEEEELb1ELb1ELb1ELb1EEEvNS_9BwdParamsE:
        /* <DEDUP_REMOVED lines=35> */
[----:B------:R-:W0:Y:S01]  /*0230*/  LDCU.64 UR16, c[0x0][0x408] ;  /* 0x00008100ff1077ac */ /* 0x000e220008000a00 */
        /* <DEDUP_REMOVED lines=12> */
.L_x_1408:
[----:B-1----:R-:W1:Y:S08]  /*0300*/  LDC.64 R88, c[0x0][0x3f8] ;  /* 0x0000fe00ff587b82 */ /* 0x002e700000000a00 */
[----:B------:R-:W2:Y:S08]  /*0310*/  LDC.64 R84, c[0x0][0x3f0] ;  /* 0x0000fc00ff547b82 */ /* 0x000eb00000000a00 */
[----:B------:R-:W3:Y:S01]  /*0320*/  LDC.64 R86, c[0x0][0x3c8] ;  /* 0x0000f200ff567b82 */ /* 0x000ee20000000a00 */
[----:B-1----:R-:W-:-:S05]  /*0330*/  IMAD.WIDE R88, R104, 0x4, R88 ;  /* 0x0000000468587825 */ /* 0x002fca00078e0258 */
[----:B0-----:R-:W4:Y:S01]  /*0340*/  LDG.E R2, desc[UR12][R88.64] ;  /* 0x0000000c58027981 */ /* 0x001f22000c1e1900 */
[C---:B--2---:R-:W-:Y:S02]  /*0350*/  IMAD.WIDE R96, R104.reuse, 0x4, R84 ;  /* 0x0000000468607825 */ /* 0x044fe400078e0254 */
[----:B------:R-:W0:Y:S04]  /*0360*/  LDC.64 R84, c[0x0][0x3c0] ;  /* 0x0000f000ff547b82 */ /* 0x000e280000000a00 */
        /* <DEDUP_REMOVED lines=9> */
[-C--:B0-----:R-:W-:Y:S02]  /*0400*/  IMAD R3, R104, R94.reuse, RZ ;  /* 0x0000005e68037224 */ /* 0x081fe400078e02ff */
[----:B------:R-:W-:-:S03]  /*0410*/  IMAD R89, R89, R94, RZ ;  /* 0x0000005e59597224 */ /* 0x000fc600078e02ff */
[----:B------:R-:W-:-:S04]  /*0420*/  SHF.R.S32.HI R88, RZ, 0x1f, R3 ;  /* 0x0000001fff587819 */ /* 0x000fc80000011403 */
[----:B------:R-:W-:Y:S02]  /*0430*/  LEA.HI R3, R88, R3, RZ, 0x3 ;  /* 0x0000000358037211 */ /* 0x000fe400078f18ff */
[----:B------:R-:W-:Y:S02]  /*0440*/  SHF.R.S32.HI R88, RZ, 0x1f, R89 ;  /* 0x0000001fff587819 */ /* 0x000fe40000011459 */
[-C--:B------:R-:W-:Y:S02]  /*0450*/  LEA.HI.SX32 R97, R3, R106.reuse, 0x1d ;  /* 0x0000006a03617211 */ /* 0x080fe400078feaff */
[----:B------:R-:W-:Y:S02]  /*0460*/  LEA.HI R89, R88, R89, RZ, 0x3 ;  /* 0x0000005958597211 */ /* 0x000fe400078f18ff */
[C---:B------:R-:W-:Y:S01]  /*0470*/  IADD3 R107, PT, PT, R97.reuse, 0x80, RZ ;  /* 0x00000080616b7810 */ /* 0x040fe20007ffe0ff */
[----:B-1----:R-:W-:Y:S01]  /*0480*/  IMAD.WIDE.U32 R112, R97, 0x10, R108 ;  /* 0x0000001061707825 */ /* 0x002fe200078e006c */
[----:B------:R-:W-:-:S03]  /*0490*/  LEA.HI.SX32 R3, R89, R106, 0x1d ;  /* 0x0000006a59037211 */ /* 0x000fc600078feaff */
[----:B------:R-:W-:Y:S01]  /*04a0*/  IMAD.WIDE R92, R104, 0x4, R84 ;  /* 0x00000004685c7825 */ /* 0x000fe200078e0254 */
[C---:B------:R-:W-:Y:S01]  /*04b0*/  IADD3 R85, PT, PT, R3.reuse, 0x80, RZ ;  /* 0x0000008003557810 */ /* 0x040fe20007ffe0ff */
[----:B------:R-:W3:Y:S02]  /*04c0*/  LDG.E.128 R112, desc[UR12][R112.64] ;  /* 0x0000000c70707981 */ /* 0x000ee4000c1e1d00 */
[----:B--2---:R-:W-:Y:S02]  /*04d0*/  IMAD.WIDE.U32 R88, R3, 0x10, R86 ;  /* 0x0000001003587825 */ /* 0x004fe400078e0056 */
[----:B------:R0:W2:Y:S02]  /*04e0*/  LDG.E R121, desc[UR12][R92.64] ;  /* 0x0000000c5c797981 */ /* 0x0000a4000c1e1900 */
[----:B------:R-:W-:Y:S02]  /*04f0*/  IMAD.WIDE.U32 R108, R107, 0x10, R108 ;  /* 0x000000106b6c7825 */ /* 0x000fe400078e006c */
[----:B------:R-:W4:Y:S02]  /*0500*/  LDG.E.128 R88, desc[UR12][R88.64] ;  /* 0x0000000c58587981 */ /* 0x000f24000c1e1d00 */
[----:B------:R-:W-:-:S02]  /*0510*/  IMAD.WIDE.U32 R84, R85, 0x10, R86 ;  /* 0x0000001055547825 */ /* 0x000fc400078e0056 */
[----:B------:R-:W4:Y:S01]  /*0520*/  LDG.E.128 R108, desc[UR12][R108.64] ;  /* 0x0000000c6c6c7981 */ /* 0x000f22000c1e1d00 */
[C---:B-----5:R-:W-:Y:S01]  /*0530*/  ISETP.GE.AND P2, PT, R96.reuse, 0x1, PT ;  /* 0x000000016000780c */ /* 0x060fe20003f46270 */
[----:B0-----:R-:W0:Y:S02]  /*0540*/  LDC.64 R92, c[0x0][0x3b0] ;  /* 0x0000ec00ff5c7b82 */ /* 0x001e240000000a00 */
[----:B------:R-:W4:Y:S10]  /*0550*/  LDG.E.128 R84, desc[UR12][R84.64] ;  /* 0x0000000c54547981 */ /* 0x000f34000c1e1d00 */
[----:B------:R-:W-:-:S05]  /*0560*/  @P2 IADD3 R3, PT, PT, R96, -0x1, RZ ;  /* 0xffffffff60032810 */ /* 0x000fca0007ffe0ff */
[----:B------:R-:W-:Y:S02]  /*0570*/  @P2 IMAD R3, R3, R94, RZ ;  /* 0x0000005e03032224 */ /* 0x000fe400078e02ff */
[----:B------:R-:W-:-:S03]  /*0580*/  HFMA2 R95, -RZ, RZ, 0, 0 ;  /* 0x00000000ff5f7431 */ /* 0x000fc600000001ff */
[----:B------:R-:W-:-:S04]  /*0590*/  @P2 SHF.R.S32.HI R94, RZ, 0x1f, R3 ;  /* 0x0000001fff5e2819 */ /* 0x000fc80000011403 */
[----:B------:R-:W-:-:S04]  /*05a0*/  @P2 LEA.HI R3, R94, R3, RZ, 0x3 ;  /* 0x000000035e032211 */ /* 0x000fc800078f18ff */
[----:B------:R-:W-:-:S04]  /*05b0*/  @P2 LEA.HI.SX32 R95, R3, R106, 0x1d ;  /* 0x0000006a035f2211 */ /* 0x000fc800078feaff */
[C---:B------:R-:W-:Y:S01]  /*05c0*/  IADD3 R3, PT, PT, R95.reuse, 0x80, RZ ;  /* 0x000000805f037810 */ /* 0x040fe20007ffe0ff */
[----:B0-----:R-:W-:-:S04]  /*05d0*/  IMAD.WIDE.U32 R94, R95, 0x8, R92 ;  /* 0x000000085f5e7825 */ /* 0x001fc800078e005c */
[----:B------:R-:W-:Y:S02]  /*05e0*/  IMAD.WIDE.U32 R92, R3, 0x8, R92 ;  /* 0x00000008035c7825 */ /* 0x000fe400078e005c */
[----:B------:R-:W5:Y:S04]  /*05f0*/  LDG.E.64 R94, desc[UR12][R94.64] ;  /* 0x0000000c5e5e7981 */ /* 0x000f68000c1e1b00 */
[----:B------:R-:W5:Y:S01]  /*0600*/  LDG.E.64 R92, desc[UR12][R92.64] ;  /* 0x0000000c5c5c7981 */ /* 0x000f62000c1e1b00 */
[----:B------:R-:W-:Y:S01]  /*0610*/  UMOV UR4, UR8 ;  /* 0x0000000800047c82 */ /* 0x000fe20008000000 */
[----:B------:R-:W-:Y:S02]  /*0620*/  MOV R137, UR9 ;  /* 0x0000000900897c02 */ /* 0x000fe40008000f00 */
[----:B------:R-:W-:-:S04]  /*0630*/  ISETP.NE.U32.AND P0, PT, RZ, UR4, PT ;  /* 0x00000004ff007c0c */ /* 0x000fc8000bf05070 */
[----:B------:R-:W-:-:S13]  /*0640*/  ISETP.NE.AND.EX P0, PT, R137, RZ, PT, P0 ;  /* 0x000000ff8900720c */ /* 0x000fda0003f05300 */
[----:B------:R-:W0:Y:S08]  /*0650*/  @P0 LDC.64 R98, c[0x0][0x438] ;  /* 0x00010e00ff620b82 */ /* 0x000e300000000a00 */
[----:B------:R-:W1:Y:S01]  /*0660*/  @P0 LDC.64 R116, c[0x0][0x438] ;  /* 0x00010e00ff740b82 */ /* 0x000e620000000a00 */
[----:B0-----:R-:W-:-:S05]  /*0670*/  @P0 IMAD.WIDE.U32 R98, R97, 0x10, R98 ;  /* 0x0000001061620825 */ /* 0x001fca00078e0062 */
[----:B------:R0:W5:Y:S01]  /*0680*/  @P0 LDG.E.128 R64, desc[UR12][R98.64] ;  /* 0x0000000c62400981 */ /* 0x000162000c1e1d00 */
[----:B-1----:R-:W-:-:S05]  /*0690*/  @P0 IMAD.WIDE.U32 R116, R107, 0x10, R116 ;  /* 0x000000106b740825 */ /* 0x002fca00078e0074 */
[----:B------:R1:W5:Y:S01]  /*06a0*/  @P0 LDG.E.128 R68, desc[UR12][R116.64] ;  /* 0x0000000c74440981 */ /* 0x000362000c1e1d00 */
[----:B------:R-:W-:Y:S01]  /*06b0*/  ISETP.NE.AND P0, PT, RZ, UR14, PT ;  /* 0x0000000eff007c0c */ /* 0x000fe2000bf05270 */
[----:B------:R-:W-:Y:S02]  /*06c0*/  HADD2.F32 R132, -RZ, R102.H0_H0 ;  /* 0x20000066ff847230 */ /* 0x000fe40000004100 */
[--C-:B---3--:R-:W-:Y:S02]  /*06d0*/  HADD2.F32 R120, -RZ, R114.reuse.H0_H0 ;  /* 0x20000072ff787230 */ /* 0x108fe40000004100 */
[----:B------:R-:W-:Y:S02]  /*06e0*/  HADD2.F32 R122, -RZ, R114.H1_H1 ;  /* 0x30000072ff7a7230 */ /* 0x000fe40000004100 */
[----:B------:R-:W-:Y:S01]  /*06f0*/  HADD2.F32 R3, -RZ, R112.H0_H0 ;  /* 0x20000070ff037230 */ /* 0x000fe20000004100 */
[----:B--2---:R-:W-:Y:S01]  /*0700*/  FSEL R124, R121, RZ, !P0 ;  /* 0x000000ff797c7208 */ /* 0x004fe20004000000 */
[----:B------:R-:W-:-:S02]  /*0710*/  HADD2.F32 R123, -RZ, R115.H0_H0 ;  /* 0x20000073ff7b7230 */ /* 0x000fc40000004100 */
[----:B0-----:R-:W-:Y:S02]  /*0720*/  HADD2.F32 R99, -RZ, R115.H1_H1 ;  /* 0x30000073ff637230 */ /* 0x001fe40000004100 */
[--C-:B----4-:R-:W-:Y:S02]  /*0730*/  HADD2.F32 R107, -RZ, R88.reuse.H0_H0 ;  /* 0x20000058ff6b7230 */ /* 0x110fe40000004100 */
[----:B------:R-:W-:Y:S02]  /*0740*/  HADD2.F32 R114, -RZ, R88.H1_H1 ;  /* 0x30000058ff727230 */ /* 0x000fe40000004100 */
[----:B------:R-:W-:Y:S02]  /*0750*/  HADD2.F32 R112, -RZ, R112.H1_H1 ;  /* 0x30000070ff707230 */ /* 0x000fe40000004100 */
[--C-:B------:R-:W-:Y:S02]  /*0760*/  HADD2.F32 R97, -RZ, R113.reuse.H0_H0 ;  /* 0x20000071ff617230 */ /* 0x100fe40000004100 */
[----:B------:R-:W-:-:S02]  /*0770*/  HADD2.F32 R118, -RZ, R113.H1_H1 ;  /* 0x30000071ff767230 */ /* 0x000fc40000004100 */
[--C-:B------:R-:W-:Y:S02]  /*0780*/  HADD2.F32 R115, -RZ, R90.reuse.H0_H0 ;  /* 0x2000005aff737230 */ /* 0x100fe40000004100 */
[----:B------:R-:W-:Y:S02]  /*0790*/  HADD2.F32 R98, -RZ, R90.H1_H1 ;  /* 0x3000005aff627230 */ /* 0x000fe40000004100 */
[----:B------:R-:W-:Y:S02]  /*07a0*/  HADD2.F32 R88, -RZ, R108.H0_H0 ;  /* 0x2000006cff587230 */ /* 0x000fe40000004100 */
[--C-:B------:R-:W-:Y:S02]  /*07b0*/  HADD2.F32 R113, -RZ, R89.reuse.H0_H0 ;  /* 0x20000059ff717230 */ /* 0x100fe40000004100 */
[----:B-1----:R-:W-:Y:S02]  /*07c0*/  HADD2.F32 R116, -RZ, R89.H1_H1 ;  /* 0x30000059ff747230 */ /* 0x002fe40000004100 */
[----:B------:R-:W-:-:S02]  /*07d0*/  HADD2.F32 R119, -RZ, R91.H0_H0 ;  /* 0x2000005bff777230 */ /* 0x000fc40000004100 */
[----:B------:R-:W-:Y:S02]  /*07e0*/  HADD2.F32 R90, -RZ, R91.H1_H1 ;  /* 0x3000005bff5a7230 */ /* 0x000fe40000004100 */
[----:B------:R-:W-:Y:S02]  /*07f0*/  HADD2.F32 R108, -RZ, R108.H1_H1 ;  /* 0x3000006cff6c7230 */ /* 0x000fe40000004100 */
[----:B------:R-:W-:Y:S02]  /*0800*/  HADD2.F32 R89, -RZ, R109.H1_H1 ;  /* 0x3000006dff597230 */ /* 0x000fe40000004100 */
[--C-:B------:R-:W-:Y:S02]  /*0810*/  HADD2.F32 R131, -RZ, R110.reuse.H0_H0 ;  /* 0x2000006eff837230 */ /* 0x100fe40000004100 */
[----:B------:R-:W-:Y:S02]  /*0820*/  HADD2.F32 R91, -RZ, R110.H1_H1 ;  /* 0x3000006eff5b7230 */ /* 0x000fe40000004100 */
[----:B------:R-:W-:Y:S01]  /*0830*/  FADD.FTZ R3, -R124, R3 ;  /* 0x000000037c037221 */ /* 0x000fe20000010100 */
[----:B------:R-:W-:-:S02]  /*0840*/  HADD2.F32 R110, -RZ, R111.H1_H1 ;  /* 0x3000006fff6e7230 */ /* 0x000fc40000004100 */
[C---:B------:R-:W-:Y:S01]  /*0850*/  FADD.FTZ R133, -R124.reuse, R123 ;  /* 0x0000007b7c857221 */ /* 0x040fe20000010100 */
[----:B------:R-:W-:Y:S02]  /*0860*/  HADD2.F32 R127, -RZ, R109.H0_H0 ;  /* 0x2000006dff7f7230 */ /* 0x000fe40000004100 */
[C---:B------:R-:W-:Y:S01]  /*0870*/  FADD.FTZ R109, -R124.reuse, R112 ;  /* 0x000000707c6d7221 */ /* 0x040fe20000010100 */
[----:B------:R-:W-:Y:S02]  /*0880*/  HADD2.F32 R135, -RZ, R111.H0_H0 ;  /* 0x2000006fff877230 */ /* 0x000fe40000004100 */
[C---:B------:R-:W-:Y:S01]  /*0890*/  FADD.FTZ R141, -R124.reuse, R88 ;  /* 0x000000587c8d7221 */ /* 0x040fe20000010100 */
[C---:B------:R-:W-:Y:S01]  /*08a0*/  FADD.FTZ R111, -R124.reuse, R97 ;  /* 0x000000617c6f7221 */ /* 0x040fe20000010100 */
[C---:B------:R-:W-:Y:S01]  /*08b0*/  FADD.FTZ R139, -R124.reuse, R99 ;  /* 0x000000637c8b7221 */ /* 0x040fe20000010100 */
[----:B------:R-:W-:Y:S01]  /*08c0*/  FADD.FTZ R123, -R124, R108 ;  /* 0x0000006c7c7b7221 */ /* 0x000fe20000010100 */
[----:B------:R-:W-:-:S02]  /*08d0*/  HADD2.F32 R143, -RZ, R84.H0_H0 ;  /* 0x20000054ff8f7230 */ /* 0x000fc40000004100 */
[C---:B------:R-:W-:Y:S01]  /*08e0*/  FADD.FTZ R99, -R124.reuse, R89 ;  /* 0x000000597c637221 */ /* 0x040fe20000010100 */
[----:B------:R-:W-:Y:S02]  /*08f0*/  HADD2.F32 R128, -RZ, R84.H1_H1 ;  /* 0x30000054ff807230 */ /* 0x000fe40000004100 */
[--C-:B------:R-:W-:Y:S02]  /*0900*/  HADD2.F32 R129, -RZ, R85.reuse.H0_H0 ;  /* 0x20000055ff817230 */ /* 0x100fe40000004100 */
[----:B------:R-:W-:Y:S02]  /*0910*/  HADD2.F32 R88, -RZ, R85.H1_H1 ;  /* 0x30000055ff587230 */ /* 0x000fe40000004100 */
[----:B------:R-:W-:Y:S01]  /*0920*/  FADD.FTZ R89, -R124, R110 ;  /* 0x0000006e7c597221 */ /* 0x000fe20000010100 */
[----:B------:R-:W-:Y:S02]  /*0930*/  HADD2.F32 R108, -RZ, R52.H0_H0 ;  /* 0x20000034ff6c7230 */ /* 0x000fe40000004100 */
[----:B------:R-:W-:Y:S01]  /*0940*/  FMUL.FTZ R3, R0, R3 ;  /* 0x0000000300037220 */ /* 0x000fe20000410000 */
[----:B------:R-:W-:-:S02]  /*0950*/  HADD2.F32 R85, -RZ, R87.H0_H0 ;  /* 0x20000057ff557230 */ /* 0x000fc40000004100 */
[----:B------:R-:W-:Y:S02]  /*0960*/  HADD2.F32 R84, -RZ, R87.H1_H1 ;  /* 0x30000057ff547230 */ /* 0x000fe40000004100 */
[----:B------:R-:W-:Y:S01]  /*0970*/  FMUL.FTZ R110, R0, R109 ;  /* 0x0000006d006e7220 */ /* 0x000fe20000410000 */
[----:B------:R-:W-:Y:S02]  /*0980*/  HADD2.F32 R87, -RZ, R52.H1_H1 ;  /* 0x30000034ff577230 */ /* 0x000fe40000004100 */
[----:B------:R-:W-:Y:S01]  /*0990*/  FADD.FTZ R117, -R124, R118 ;  /* 0x000000767c757221 */ /* 0x000fe20000010100 */
[--C-:B------:R-:W-:Y:S02]  /*09a0*/  HADD2.F32 R112, -RZ, R53.reuse.H0_H0 ;  /* 0x20000035ff707230 */ /* 0x100fe40000004100 */
[----:B------:R-:W-:Y:S01]  /*09b0*/  FMUL.FTZ R109, R0, R111 ;  /* 0x0000006f006d7220 */ /* 0x000fe20000410000 */
[----:B------:R-:W-:Y:S01]  /*09c0*/  FADD.FTZ R121, -R124, R120 ;  /* 0x000000787c797221 */ /* 0x000fe20000010100 */
[-C--:B------:R-:W-:Y:S01]  /*09d0*/  FMUL.FTZ R108, R108, R107.reuse ;  /* 0x0000006b6c6c7220 */ /* 0x080fe20000410000 */
[----:B------:R-:W-:Y:S01]  /*09e0*/  FADD.FTZ R4, R4, R107 ;  /* 0x0000006b04047221 */ /* 0x000fe20000010000 */
[----:B------:R-:W-:Y:S01]  /*09f0*/  FFMA.FTZ R48, R3, R107, R48 ;  /* 0x0000006b03307223 */ /* 0x000fe20000010030 */
[-C--:B------:R-:W-:Y:S01]  /*0a00*/  FMUL.FTZ R107, R87, R114.reuse ;  /* 0x00000072576b7220 */ /* 0x080fe20000410000 */
[----:B------:R-:W-:Y:S01]  /*0a10*/  FADD.FTZ R5, R5, R114 ;  /* 0x0000007205057221 */ /* 0x000fe20000010000 */
[----:B------:R-:W-:Y:S01]  /*0a20*/  FFMA.FTZ R49, R110, R114, R49 ;  /* 0x000000726e317223 */ /* 0x000fe20000010031 */
[----:B------:R-:W-:-:S02]  /*0a30*/  HADD2.F32 R111, -RZ, R53.H1_H1 ;  /* 0x30000035ff6f7230 */ /* 0x000fc40000004100 */
[-C--:B------:R-:W-:Y:S01]  /*0a40*/  FMUL.FTZ R112, R112, R113.reuse ;  /* 0x0000007170707220 */ /* 0x080fe20000410000 */
[----:B------:R-:W-:Y:S01]  /*0a50*/  FADD.FTZ R6, R6, R113 ;  /* 0x0000007106067221 */ /* 0x000fe20000010000 */
[----:B------:R-:W-:Y:S01]  /*0a60*/  FFMA.FTZ R50, R109, R113, R50 ;  /* 0x000000716d327223 */ /* 0x000fe20000010032 */
[C---:B------:R-:W-:Y:S01]  /*0a70*/  FMUL.FTZ R114, R0.reuse, R117 ;  /* 0x0000007500727220 */ /* 0x040fe20000410000 */
        /* <DEDUP_REMOVED lines=9> */
[----:B------:R-:W-:-:S02]  /*0b10*/  HADD2.F32 R120, -RZ, R55.H0_H0 ;  /* 0x20000037ff787230 */ /* 0x000fc40000004100 */
[----:B------:R-:W-:Y:S01]  /*0b20*/  FMUL.FTZ R115, R87, R98 ;  /* 0x0000006257737220 */ /* 0x000fe20000410000 */
[----:B------:R-:W-:Y:S01]  /*0b30*/  FMUL.FTZ R117, R0, R133 ;  /* 0x0000008500757220 */ /* 0x000fe20000410000 */
[----:B------:R-:W-:Y:S02]  /*0b40*/  HADD2.F32 R87, -RZ, R55.H1_H1 ;  /* 0x30000037ff577230 */ /* 0x000fe40000004100 */
[----:B------:R-:W-:Y:S01]  /*0b50*/  FADD.FTZ R10, R10, R119 ;  /* 0x000000770a0a7221 */ /* 0x000fe20000010000 */
[-C--:B------:R-:W-:Y:S01]  /*0b60*/  FMUL.FTZ R120, R120, R119.reuse ;  /* 0x0000007778787220 */ /* 0x080fe20000410000 */
[----:B------:R-:W-:Y:S01]  /*0b70*/  FFMA.FTZ R46, R117, R119, R46 ;  /* 0x00000077752e7223 */ /* 0x000fe2000001002e */
[----:B------:R-:W-:Y:S01]  /*0b80*/  FADD.FTZ R125, -R124, R122 ;  /* 0x0000007a7c7d7221 */ /* 0x000fe20000010100 */
[----:B------:R-:W-:Y:S01]  /*0b90*/  FMUL.FTZ R119, R87, R90 ;  /* 0x0000005a57777220 */ /* 0x000fe20000410000 */
[----:B------:R-:W-:Y:S01]  /*0ba0*/  FMUL.FTZ R122, R0, R139 ;  /* 0x0000008b007a7220 */ /* 0x000fe20000410000 */
[----:B------:R-:W-:-:S02]  /*0bb0*/  HADD2.F32 R87, -RZ, R100.H1_H1 ;  /* 0x30000064ff577230 */ /* 0x000fc40000004100 */
[----:B------:R-:W-:Y:S01]  /*0bc0*/  FMUL.FTZ R118, R0, R125 ;  /* 0x0000007d00767220 */ /* 0x000fe20000410000 */
[----:B------:R-:W-:Y:S01]  /*0bd0*/  FADD.FTZ R11, R11, R90 ;  /* 0x0000005a0b0b7221 */ /* 0x000fe20000010000 */
[----:B------:R-:W-:Y:S01]  /*0be0*/  FFMA.FTZ R47, R122, R90, R47 ;  /* 0x0000005a7a2f7223 */ /* 0x000fe2000001002f */
[----:B------:R-:W-:Y:S01]  /*0bf0*/  FMUL.FTZ R126, R0, R123 ;  /* 0x0000007b007e7220 */ /* 0x000fe20000410000 */
[----:B------:R-:W-:Y:S01]  /*0c00*/  FADD.FTZ R90, RZ, R108 ;  /* 0x0000006cff5a7221 */ /* 0x000fe20000010000 */
[----:B------:R-:W-:Y:S01]  /*0c10*/  FMUL.FTZ R123, R87, R128 ;  /* 0x00000080577b7220 */ /* 0x000fe20000410000 */
[----:B------:R-:W-:Y:S01]  /*0c20*/  FFMA.FTZ R87, R3, R108, RZ ;  /* 0x0000006c03577223 */ /* 0x000fe200000100ff */
[----:B------:R-:W-:Y:S01]  /*0c30*/  FADD.FTZ R9, R9, R98 ;  /* 0x0000006209097221 */ /* 0x000fe20000010000 */
[----:B------:R-:W-:Y:S01]  /*0c40*/  FFMA.FTZ R45, R118, R98, R45 ;  /* 0x00000062762d7223 */ /* 0x000fe2000001002d */
[--C-:B------:R-:W-:Y:S02]  /*0c50*/  HADD2.F32 R98, -RZ, R101.reuse.H0_H0 ;  /* 0x20000065ff627230 */ /* 0x100fe40000004100 */
        /* <DEDUP_REMOVED lines=11> */
[----:B------:R-:W-:-:S02]  /*0d10*/  HADD2.F32 R139, -RZ, R101.H1_H1 ;  /* 0x30000065ff8b7230 */ /* 0x000fc40000004100 */
[----:B------:R-:W-:Y:S01]  /*0d20*/  FADD.FTZ R98, R129, R116 ;  /* 0x0000007481627221 */ /* 0x000fe20000010000 */
[----:B------:R-:W-:Y:S01]  /*0d30*/  FFMA.FTZ R87, R113, R116, R90 ;  /* 0x0000007471577223 */ /* 0x000fe2000001005a */
[----:B------:R-:W-:Y:S02]  /*0d40*/  FMUL.FTZ R130, R0, R99 ;  /* 0x0000006300827220 */ /* 0x000fe40000410000 */
[----:B------:R-:W-:Y:S01]  /*0d50*/  FADD.FTZ R99, R98, R115 ;  /* 0x0000007362637221 */ /* 0x000fe20000010000 */
[----:B------:R-:W-:Y:S01]  /*0d60*/  FFMA.FTZ R90, R118, R115, R87 ;  /* 0x00000073765a7223 */ /* 0x000fe20000010057 */
[C---:B------:R-:W-:Y:S01]  /*0d70*/  FADD.FTZ R131, -R124.reuse, R131 ;  /* 0x000000837c837221 */ /* 0x040fe20000010100 */
[C---:B------:R-:W-:Y:S01]  /*0d80*/  FADD.FTZ R91, -R124.reuse, R91 ;  /* 0x0000005b7c5b7221 */ /* 0x040fe20000010100 */
[----:B------:R-:W-:Y:S01]  /*0d90*/  FADD.FTZ R135, -R124, R135 ;  /* 0x000000877c877221 */ /* 0x000fe20000010100 */
[----:B------:R-:W-:Y:S01]  /*0da0*/  FADD.FTZ R13, R13, R128 ;  /* 0x000000800d0d7221 */ /* 0x000fe20000010000 */
[----:B------:R-:W-:Y:S01]  /*0db0*/  FFMA.FTZ R41, R126, R128, R41 ;  /* 0x000000807e297223 */ /* 0x000fe20000010029 */
[----:B------:R-:W-:-:S02]  /*0dc0*/  HADD2.F32 R124, -RZ, R100.H0_H0 ;  /* 0x20000064ff7c7230 */ /* 0x000fc40000004100 */
        /* <DEDUP_REMOVED lines=11> */
[--C-:B------:R-:W-:Y:S02]  /*0e80*/  HADD2.F32 R97, -RZ, R86.reuse.H0_H0 ;  /* 0x20000056ff617230 */ /* 0x100fe40000004100 */
[----:B------:R-:W-:Y:S01]  /*0e90*/  FADD.FTZ R88, R88, R123 ;  /* 0x0000007b58587221 */ /* 0x000fe20000010000 */
[----:B------:R-:W-:Y:S01]  /*0ea0*/  FFMA.FTZ R90, R126, R123, R87 ;  /* 0x0000007b7e5a7223 */ /* 0x000fe20000010057 */
[----:B------:R-:W-:Y:S02]  /*0eb0*/  HADD2.F32 R86, -RZ, R86.H1_H1 ;  /* 0x30000056ff567230 */ /* 0x000fe40000004100 */
[----:B------:R-:W-:Y:S01]  /*0ec0*/  FMUL.FTZ R134, R0, R91 ;  /* 0x0000005b00867220 */ /* 0x000fe20000410000 */
[----:B------:R-:W-:Y:S02]  /*0ed0*/  HADD2.F32 R133, -RZ, R102.H1_H1 ;  /* 0x30000066ff857230 */ /* 0x000fe40000004100 */
[----:B------:R-:W-:Y:S01]  /*0ee0*/  FADD.FTZ R87, R88, R125 ;  /* 0x0000007d58577221 */ /* 0x000fe20000010000 */
[----:B------:R-:W-:Y:S01]  /*0ef0*/  FFMA.FTZ R91, R127, R125, R90 ;  /* 0x0000007d7f5b7223 */ /* 0x000fe2000001005a */
[----:B------:R-:W-:Y:S01]  /*0f00*/  FMUL.FTZ R129, R132, R97 ;  /* 0x0000006184817220 */ /* 0x000fe20000410000 */
[----:B------:R-:W-:Y:S01]  /*0f10*/  FADD.FTZ R17, R17, R86 ;  /* 0x0000005611117221 */ /* 0x000fe20000010000 */
[-C--:B------:R-:W-:Y:S01]  /*0f20*/  FMUL.FTZ R132, R133, R86.reuse ;  /* 0x0000005685847220 */ /* 0x080fe20000410000 */
[----:B------:R-:W-:Y:S01]  /*0f30*/  FFMA.FTZ R37, R134, R86, R37 ;  /* 0x0000005686257223 */ /* 0x000fe20000010025 */
[----:B------:R-:W-:Y:S01]  /*0f40*/  FMUL.FTZ R131, R0, R131 ;  /* 0x0000008300837220 */ /* 0x000fe20000410000 */
[----:B------:R-:W-:Y:S01]  /*0f50*/  FADD.FTZ R86, R87, R128 ;  /* 0x0000008057567221 */ /* 0x000fe20000010000 */
[----:B------:R-:W-:Y:S01]  /*0f60*/  FFMA.FTZ R88, R130, R128, R91 ;  /* 0x0000008082587223 */ /* 0x000fe2000001005b */
[----:B------:R-:W-:-:S02]  /*0f70*/  HADD2.F32 R98, -RZ, R103.H0_H0 ;  /* 0x20000067ff627230 */ /* 0x000fc40000004100 */
[----:B------:R-:W-:Y:S01]  /*0f80*/  FADD.FTZ R87, R86, R129 ;  /* 0x0000008156577221 */ /* 0x000fe20000010000 */
[C---:B------:R-:W-:Y:S01]  /*0f90*/  FFMA.FTZ R91, R131.reuse, R129, R88 ;  /* 0x00000081835b7223 */ /* 0x040fe20000010058 */
[----:B------:R-:W-:Y:S01]  /*0fa0*/  FADD.FTZ R16, R16, R97 ;  /* 0x0000006110107221 */ /* 0x000fe20000010000 */
[----:B------:R-:W-:Y:S01]  /*0fb0*/  FFMA.FTZ R36, R131, R97, R36 ;  /* 0x0000006183247223 */ /* 0x000fe20000010024 */
[----:B------:R-:W-:Y:S02]  /*0fc0*/  HADD2.F32 R97, -RZ, R103.H1_H1 ;  /* 0x30000067ff617230 */ /* 0x000fe40000004100 */
[----:B------:R-:W-:Y:S01]  /*0fd0*/  FMUL.FTZ R135, R0, R135 ;  /* 0x0000008700877220 */ /* 0x000fe20000410000 */
[-C--:B------:R-:W-:Y:S01]  /*0fe0*/  FMUL.FTZ R133, R98, R85.reuse ;  /* 0x0000005562857220 */ /* 0x080fe20000410000 */
[----:B------:R-:W-:Y:S01]  /*0ff0*/  FADD.FTZ R86, R87, R132 ;  /* 0x0000008457567221 */ /* 0x000fe20000010000 */
[----:B------:R-:W-:Y:S01]  /*1000*/  FFMA.FTZ R88, R134, R132, R91 ;  /* 0x0000008486587223 */ /* 0x000fe2000001005b */
        /* <DEDUP_REMOVED lines=13> */
.L_x_1341:
[----:B-----5:R-:W-:Y:S01]  /*10e0*/  ISETP.GE.AND P2, PT, R96, 0x1, PT ;  /* 0x000000016000780c */ /* 0x020fe20003f46270 */
[----:B------:R-:W-:Y:S01]  /*10f0*/  UMOV UR4, UR8 ;  /* 0x0000000800047c82 */ /* 0x000fe20008000000 */
[----:B------:R-:W-:Y:S01]  /*1100*/  MOV R137, UR9 ;  /* 0x0000000900897c02 */ /* 0x000fe20008000f00 */
[----:B------:R-:W0:Y:S01]  /*1110*/  LDC.64 R90, c[0x0][0x3b0] ;  /* 0x0000ec00ff5a7b82 */ /* 0x000e220000000a00 */
[----:B------:R-:W-:Y:S01]  /*1120*/  ISETP.NE.U32.AND P0, PT, RZ, UR4, PT ;  /* 0x00000004ff007c0c */ /* 0x000fe2000bf05070 */
[----:B------:R-:W-:-:S03]  /*1130*/  HFMA2 R89, -RZ, RZ, 0, 0 ;  /* 0x00000000ff597431 */ /* 0x000fc600000001ff */
[----:B------:R-:W-:-:S05]  /*1140*/  ISETP.NE.AND.EX P0, PT, R137, RZ, PT, P0 ;  /* 0x000000ff8900720c */ /* 0x000fca0003f05300 */
[----:B------:R-:W1:Y:S01]  /*1150*/  @P2 LDC R85, c[0x0][0x388] ;  /* 0x0000e200ff552b82 */ /* 0x000e620000000800 */
[----:B------:R-:W-:-:S07]  /*1160*/  @P2 IADD3 R84, PT, PT, R96, -0x1, RZ ;  /* 0xffffffff60542810 */ /* 0x000fce0007ffe0ff */
[----:B------:R-:W2:Y:S01]  /*1170*/  @P0 LDC R93, c[0x0][0x388] ;  /* 0x0000e200ff5d0b82 */ /* 0x000ea20000000800 */
[----:B-1----:R-:W-:-:S05]  /*1180*/  @P2 IMAD R84, R84, R85, RZ ;  /* 0x0000005554542224 */ /* 0x002fca00078e02ff */
[----:B------:R-:W-:Y:S01]  /*1190*/  @P2 SHF.R.S32.HI R85, RZ, 0x1f, R84 ;  /* 0x0000001fff552819 */ /* 0x000fe20000011454 */
[----:B--2---:R-:W-:-:S03]  /*11a0*/  @P0 IMAD R93, R104, R93, RZ ;  /* 0x0000005d685d0224 */ /* 0x004fc600078e02ff */
[----:B------:R-:W-:Y:S02]  /*11b0*/  @P2 LEA.HI R87, R85, R84, RZ, 0x3 ;  /* 0x0000005455572211 */ /* 0x000fe400078f18ff */
[----:B------:R-:W1:Y:S02]  /*11c0*/  @P0 LDC.64 R84, c[0x0][0x438] ;  /* 0x00010e00ff540b82 */ /* 0x000e640000000a00 */
        /* <DEDUP_REMOVED lines=9> */
[----:B------:R2:W5:Y:S01]  /*1260*/  LDG.E.64 R92, desc[UR12][R90.64] ;  /* 0x0000000c5a5c7981 */ /* 0x000562000c1e1b00 */
[----:B-1----:R-:W-:-:S04]  /*1270*/  @P0 IMAD.WIDE.U32 R86, R87, 0x10, R84 ;  /* 0x0000001057560825 */ /* 0x002fc800078e0054 */
[----:B------:R-:W-:Y:S01]  /*1280*/  @P0 IMAD.WIDE.U32 R84, R97, 0x10, R84 ;  /* 0x0000001061540825 */ /* 0x000fe200078e0054 */
[----:B------:R2:W5:Y:S04]  /*1290*/  @P0 LDG.E.128 R64, desc[UR12][R86.64] ;  /* 0x0000000c56400981 */ /* 0x000568000c1e1d00 */
[----:B------:R2:W5:Y:S01]  /*12a0*/  @P0 LDG.E.128 R68, desc[UR12][R84.64] ;  /* 0x0000000c54440981 */ /* 0x000562000c1e1d00 */
[----:B0-----:R-:W-:Y:S01]  /*12b0*/  HFMA2 R89, -RZ, RZ, 0, 0 ;  /* 0x00000000ff597431 */ /* 0x001fe200000001ff */
[----:B------:R-:W-:-:S07]  /*12c0*/  MOV R88, RZ ;  /* 0x000000ff00587202 */ /* 0x000fce0000000f00 */
.L_x_1342:
[----:B--2---:R-:W0:Y:S01]  /*12d0*/  SHFL.DOWN PT, R85, R88, 0x10, 0x1f ;  /* 0x0a001f0058557f89 */ /* 0x004e2200000e0000 */
[----:B------:R-:W1:Y:S01]  /*12e0*/  LDC R141, c[0x0][0x388] ;  /* 0x0000e200ff8d7b82 */ /* 0x000e620000000800 */
[----:B------:R-:W-:Y:S02]  /*12f0*/  LOP3.LUT P4, RZ, R106, 0x1f, RZ, 0xc0, !PT ;  /* 0x0000001f6aff7812 */ /* 0x000fe4000788c0ff */
[----:B------:R-:W2:Y:S01]  /*1300*/  SHFL.DOWN PT, R84, R89, 0x10, 0x1f ;  /* 0x0a001f0059547f89 */ /* 0x000ea200000e0000 */
[----:B------:R-:W-:Y:S02]  /*1310*/  @P2 IADD3 R96, PT, PT, R96, -0x1, RZ ;  /* 0xffffffff60602810 */ /* 0x000fe40007ffe0ff */
[----:B------:R-:W-:Y:S01]  /*1320*/  PLOP3.LUT P0, PT, PT, PT, PT, 0x80, 0x8 ;  /* 0x000000000008781c */ /* 0x000fe20003f0f070 */
[----:B------:R-:W3:Y:S01]  /*1330*/  S2R R98, SR_CgaCtaId ;  /* 0x0000000000627919 */ /* 0x000ee20000008800 */
[----:B------:R-:W-:Y:S02]  /*1340*/  MOV R97, 0x400 ;  /* 0x0000040000617802 */ /* 0x000fe40000000f00 */
[----:B------:R-:W-:-:S04]  /*1350*/  MOV R139, RZ ;  /* 0x000000ff008b7202 */ /* 0x000fc80000000f00 */
[----:B------:R-:W-:Y:S01]  /*1360*/  @!P4 PLOP3.LUT P0, PT, P1, PT, PT, 0x80, 0x8 ;  /* 0x000000000008c81c */ /* 0x000fe20000f0f070 */
[----:B0-----:R-:W-:Y:S01]  /*1370*/  FADD.FTZ R85, R85, R88 ;  /* 0x0000005855557221 */ /* 0x001fe20000010000 */
[----:B-1----:R-:W-:Y:S02]  /*1380*/  @P2 IMAD R96, R96, R141, RZ ;  /* 0x0000008d60602224 */ /* 0x002fe400078e02ff */
[----:B--2---:R-:W-:Y:S02]  /*1390*/  FADD.FTZ R84, R84, R89 ;  /* 0x0000005954547221 */ /* 0x004fe40000010000 */
[----:B------:R-:W0:Y:S04]  /*13a0*/  SHFL.DOWN PT, R86, R85, 0x8, 0x1f ;  /* 0x09001f0055567f89 */ /* 0x000e2800000e0000 */
[----:B------:R-:W1:Y:S01]  /*13b0*/  SHFL.DOWN PT, R87, R84, 0x8, 0x1f ;  /* 0x09001f0054577f89 */ /* 0x000e6200000e0000 */
[----:B0-----:R-:W-:Y:S01]  /*13c0*/  FADD.FTZ R86, R85, R86 ;  /* 0x0000005655567221 */ /* 0x001fe20000010000 */
[----:B-1----:R-:W-:-:S04]  /*13d0*/  FADD.FTZ R87, R84, R87 ;  /* 0x0000005754577221 */ /* 0x002fc80000010000 */
[----:B------:R-:W0:Y:S01]  /*13e0*/  SHFL.DOWN PT, R91, R86, 0x4, 0x1f ;  /* 0x08801f00565b7f89 */ /* 0x000e2200000e0000 */
[----:B------:R-:W1:Y:S03]  /*13f0*/  @P2 LDC.64 R84, c[0x0][0x390] ;  /* 0x0000e400ff542b82 */ /* 0x000e660000000a00 */
[----:B------:R-:W2:Y:S01]  /*1400*/  SHFL.DOWN PT, R90, R87, 0x4, 0x1f ;  /* 0x08801f00575a7f89 */ /* 0x000ea200000e0000 */
[----:B0-----:R-:W-:Y:S01]  /*1410*/  FADD.FTZ R91, R86, R91 ;  /* 0x0000005b565b7221 */ /* 0x001fe20000010000 */
[----:B--2---:R-:W-:-:S04]  /*1420*/  FADD.FTZ R90, R87, R90 ;  /* 0x0000005a575a7221 */ /* 0x004fc80000010000 */
[----:B------:R-:W0:Y:S04]  /*1430*/  SHFL.DOWN PT, R88, R91, 0x2, 0x1f ;  /* 0x08401f005b587f89 */ /* 0x000e2800000e0000 */
[----:B------:R-:W2:Y:S01]  /*1440*/  SHFL.DOWN PT, R89, R90, 0x2, 0x1f ;  /* 0x08401f005a597f89 */ /* 0x000ea200000e0000 */
[----:B0-----:R-:W-:Y:S01]  /*1450*/  FADD.FTZ R88, R91, R88 ;  /* 0x000000585b587221 */ /* 0x001fe20000010000 */
[----:B--2---:R-:W-:-:S04]  /*1460*/  FADD.FTZ R89, R90, R89 ;  /* 0x000000595a597221 */ /* 0x004fc80000010000 */
[----:B------:R-:W0:Y:S01]  /*1470*/  SHFL.DOWN PT, R87, R88, 0x1, 0x1f ;  /* 0x08201f0058577f89 */ /* 0x000e2200000e0000 */
[----:B---3--:R-:W-:Y:S02]  /*1480*/  LEA R90, R98, R97, 0x18 ;  /* 0x00000061625a7211 */ /* 0x008fe400078ec0ff */
[----:B------:R-:W-:Y:S01]  /*1490*/  @P2 SHF.R.S32.HI R97, RZ, 0x1f, R96 ;  /* 0x0000001fff612819 */ /* 0x000fe20000011460 */
[----:B------:R-:W2:Y:S01]  /*14a0*/  SHFL.DOWN PT, R86, R89, 0x1, 0x1f ;  /* 0x08201f0059567f89 */ /* 0x000ea200000e0000 */
[C---:B------:R-:W-:Y:S02]  /*14b0*/  IADD3 R142, PT, PT, R90.reuse, 0x2020, RZ ;  /* 0x000020205a8e7810 */ /* 0x040fe40007ffe0ff */
[----:B------:R-:W-:Y:S02]  /*14c0*/  @P2 LEA.HI R97, R97, R96, RZ, 0x3 ;  /* 0x0000006061612211 */ /* 0x000fe400078f18ff */
[----:B------:R-:W-:Y:S02]  /*14d0*/  @!P4 MOV R91, R142 ;  /* 0x0000008e005bc202 */ /* 0x000fe40000000f00 */
[----:B------:R-:W-:-:S02]  /*14e0*/  @!P0 IADD3 R91, PT, PT, R90, 0x2000, RZ ;  /* 0x000020005a5b8810 */ /* 0x000fc40007ffe0ff */
[----:B------:R-:W-:Y:S02]  /*14f0*/  @P2 LEA.HI.SX32 R139, R97, R106, 0x1d ;  /* 0x0000006a618b2211 */ /* 0x000fe400078feaff */
[----:B------:R-:W-:Y:S01]  /*1500*/  @!P4 LEA R140, R105, R91, 0x3 ;  /* 0x0000005b698cc211 */ /* 0x000fe200078e18ff */
[----:B0-----:R-:W-:Y:S01]  /*1510*/  FADD.FTZ R96, R88, R87 ;  /* 0x0000005758607221 */ /* 0x001fe20000010000 */
[----:B------:R-:W-:Y:S01]  /*1520*/  @!P1 IADD3 R142, PT, PT, R90, 0x2000, RZ ;  /* 0x000020005a8e9810 */ /* 0x000fe20007ffe0ff */
[----:B-1----:R-:W-:-:S04]  /*1530*/  @P2 IMAD.WIDE.U32 R98, R139, 0x10, R84 ;  /* 0x000000108b622825 */ /* 0x002fc800078e0054 */
[----:B--2---:R-:W-:-:S05]  /*1540*/  FADD.FTZ R97, R89, R86 ;  /* 0x0000005659617221 */ /* 0x004fca0000010000 */
[----:B------:R-:W-:Y:S01]  /*1550*/  @!P4 STS.64 [R140], R96 ;  /* 0x000000608c00c388 */ /* 0x000fe20000000a00 */
[----:B------:R-:W-:Y:S01]  /*1560*/  BAR.SYNC.DEFER_BLOCKING 0x0 ;  /* 0x0000000000007b1d */ /* 0x000fe20000010000 */
[C---:B------:R-:W-:Y:S02]  /*1570*/  IADD3 R88, PT, PT, R90.reuse, 0x2030, RZ ;  /* 0x000020305a587810 */ /* 0x040fe40007ffe0ff */
[----:B------:R-:W-:-:S03]  /*1580*/  @!P1 IADD3 R88, PT, PT, R90, 0x2010, RZ ;  /* 0x000020105a589810 */ /* 0x000fc60007ffe0ff */
[----:B------:R-:W0:Y:S04]  /*1590*/  LDS.128 R84, [R142] ;  /* 0x000000008e547984 */ /* 0x000e280000000c00 */
[----:B------:R-:W1:Y:S01]  /*15a0*/  LDS.128 R88, [R88] ;  /* 0x0000000058587984 */ /* 0x000e620000000c00 */
[----:B------:R-:W-:Y:S01]  /*15b0*/  ISETP.NE.U32.AND P0, PT, RZ, UR4, PT ;  /* 0x00000004ff007c0c */ /* 0x000fe2000bf05070 */
[----:B------:R-:W-:Y:S01]  /*15c0*/  IMAD R141, R104, R141, RZ ;  /* 0x0000008d688d7224 */ /* 0x000fe200078e02ff */
[----:B------:R-:W-:Y:S01]  /*15d0*/  ISETP.NE.AND P4, PT, RZ, UR14, PT ;  /* 0x0000000eff007c0c */ /* 0x000fe2000bf85270 */
[----:B------:R2:W5:Y:S01]  /*15e0*/  @P2 LDG.E.128 R72, desc[UR12][R98.64] ;  /* 0x0000000c62482981 */ /* 0x000562000c1e1d00 */
[----:B------:R-:W-:Y:S01]  /*15f0*/  ISETP.NE.AND.EX P0, PT, R137, RZ, PT, P0 ;  /* 0x000000ff8900720c */ /* 0x000fe20003f05300 */
[----:B0-----:R-:W-:Y:S01]  /*1600*/  FADD.FTZ R143, RZ, R84 ;  /* 0x00000054ff8f7221 */ /* 0x001fe20000010000 */
[----:B------:R-:W-:-:S03]  /*1610*/  FADD.FTZ R84, RZ, R85 ;  /* 0x00000055ff547221 */ /* 0x000fc60000010000 */
[----:B------:R-:W-:Y:S01]  /*1620*/  FADD.FTZ R143, R86, R143 ;  /* 0x0000008f568f7221 */ /* 0x000fe20000010000 */
[----:B------:R-:W-:Y:S01]  /*1630*/  FADD.FTZ R84, R87, R84 ;  /* 0x0000005457547221 */ /* 0x000fe20000010000 */
[----:B------:R-:W-:Y:S02]  /*1640*/  SHF.R.S32.HI R86, RZ, 0x1f, R141 ;  /* 0x0000001fff567819 */ /* 0x000fe4000001148d */
[----:B-1----:R-:W-:Y:S01]  /*1650*/  FADD.FTZ R143, R143, R88 ;  /* 0x000000588f8f7221 */ /* 0x002fe20000010000 */
        /* <DEDUP_REMOVED lines=8> */
[----:B--2---:R-:W-:Y:S06]  /*16e0*/  @P0 BRA `(.L_x_1343) ;  /* 0x0000001000740947 */ /* 0x004fec0003800000 */
[----:B------:R-:W-:Y:S01]  /*16f0*/  UMOV UR5, UR10 ;  /* 0x0000000a00057c82 */ /* 0x000fe20008000000 */
[----:B------:R-:W-:Y:S01]  /*1700*/  UMOV UR6, UR11 ;  /* 0x0000000b00067c82 */ /* 0x000fe20008000000 */
        /* <DEDUP_REMOVED lines=20> */
.L_x_1345:
        /* <DEDUP_REMOVED lines=18> */
.L_x_1346:
        /* <DEDUP_REMOVED lines=17> */
.L_x_1347:
        /* <DEDUP_REMOVED lines=18> */
.L_x_1348:
        /* <DEDUP_REMOVED lines=17> */
.L_x_1349:
        /* <DEDUP_REMOVED lines=18> */
.L_x_1350:
        /* <DEDUP_REMOVED lines=17> */
.L_x_1351:
        /* <DEDUP_REMOVED lines=20> */
.L_x_1344:
        /* <DEDUP_REMOVED lines=23> */
.L_x_1353:
        /* <DEDUP_REMOVED lines=12> */
.L_x_1354:
[-CC-:B------:R-:W-:Y:S01]  /*2250*/  FFMA.FTZ R82, R114, R88.reuse, R91.reuse ;  /* 0x0000005872527223 */ /* 0x180fe2000001005b */
[-C--:B------:R-:W-:Y:S01]  /*2260*/  FFMA.FTZ R87, R113, R88.reuse, R91 ;  /* 0x0000005871577223 */ /* 0x080fe2000001005b */
[----:B------:R-:W-:Y:S01]  /*2270*/  FADD.FTZ R81, R112, -R85 ;  /* 0x8000005570517221 */ /* 0x000fe20000010000 */
[-CC-:B------:R-:W-:Y:S01]  /*2280*/  FFMA.FTZ R84, R118, R88.reuse, R91.reuse ;  /* 0x0000005876547223 */ /* 0x180fe2000001005b */
        /* <DEDUP_REMOVED lines=27> */
.L_x_1355:
        /* <DEDUP_REMOVED lines=12> */
.L_x_1356:
        /* <DEDUP_REMOVED lines=18> */
.L_x_1357:
        /* <DEDUP_REMOVED lines=13> */
.L_x_1358:
        /* <DEDUP_REMOVED lines=13> */
.L_x_1359:
        /* <DEDUP_REMOVED lines=16> */
.L_x_1343:
        /* <DEDUP_REMOVED lines=23> */
.L_x_1361:
        /* <DEDUP_REMOVED lines=17> */
.L_x_1362:
        /* <DEDUP_REMOVED lines=17> */
.L_x_1363:
        /* <DEDUP_REMOVED lines=17> */
.L_x_1364:
        /* <DEDUP_REMOVED lines=17> */
.L_x_1365:
        /* <DEDUP_REMOVED lines=17> */
.L_x_1366:
        /* <DEDUP_REMOVED lines=17> */
.L_x_1367:
[----:B------:R-:W-:Y:S05]  /*3090*/  @!P2 BRA `(.L_x_1352) ;  /* 0x000000080080a947 */ /* 0x000fea0003800000 */
[----:B-----5:R-:W-:Y:S01]  /*30a0*/  ISETP.GE.U32.AND P0, PT, R94, RZ, PT ;  /* 0x000000ff5e00720c */ /* 0x020fe20003f06070 */
[----:B------:R-:W-:Y:S01]  /*30b0*/  @P3 FFMA.FTZ R84, R122, R88, R91 ;  /* 0x000000587a543223 */ /* 0x000fe2000001005b */
[----:B------:R-:W-:Y:S02]  /*30c0*/  HADD2.F32 R85, -RZ, R67.H1_H1 ;  /* 0x30000043ff557230 */ /* 0x000fe40000004100 */
[----:B------:R-:W-:Y:S01]  /*30d0*/  HFMA2 R86, -RZ, RZ, 0, 0 ;  /* 0x00000000ff567431 */ /* 0x000fe200000001ff */
[----:B------:R-:W-:Y:S01]  /*30e0*/  ISETP.GE.U32.AND.EX P0, PT, R95, 0x1000000, PT, P0 ;  /* 0x010000005f00780c */ /* 0x000fe20003f06100 */
[----:B------:R-:W-:-:S04]  /*30f0*/  @P3 FADD.FTZ R84, R119, -R84 ;  /* 0x8000005477543221 */ /* 0x000fc80000010000 */
[----:B------:R-:W-:Y:S01]  /*3100*/  @P3 FFMA.FTZ R85, R0, R84, R85 ;  /* 0x0000005400553223 */ /* 0x000fe20000010055 */
[----:B------:R-:W-:-:S03]  /*3110*/  MOV R84, RZ ;  /* 0x000000ff00547202 */ /* 0x000fc60000000f00 */
        /* <DEDUP_REMOVED lines=10> */
.L_x_1360:
        /* <DEDUP_REMOVED lines=22> */
[----:B------:R-:W-:-:S02]  /*3320*/  HADD2.F32 R83, -RZ, R67.H0_H0 ;  /* 0x20000043ff537230 */ /* 0x000fc40000004100 */
[----:B------:R-:W-:Y:S01]  /*3330*/  @P0 FADD.FTZ R141, R115, -R80 ;  /* 0x80000050738d0221 */ /* 0x000fe20000010000 */
[----:B------:R-:W-:Y:S02]  /*3340*/  HADD2.F32 R82, -RZ, R66.H1_H1 ;  /* 0x30000042ff527230 */ /* 0x000fe40000004100 */
[----:B------:R-:W-:Y:S01]  /*3350*/  @P0 FADD.FTZ R81, R116, -R81 ;  /* 0x8000005174510221 */ /* 0x000fe20000010000 */
[----:B------:R-:W-:Y:S02]  /*3360*/  HADD2.F32 R85, -RZ, R67.H1_H1 ;  /* 0x30000043ff557230 */ /* 0x000fe40000004100 */
        /* <DEDUP_REMOVED lines=21> */
.L_x_1368:
        /* <DEDUP_REMOVED lines=13> */
.L_x_1369:
        /* <DEDUP_REMOVED lines=13> */
.L_x_1370:
        /* <DEDUP_REMOVED lines=13> */
.L_x_1371:
        /* <DEDUP_REMOVED lines=13> */
.L_x_1372:
        /* <DEDUP_REMOVED lines=13> */
.L_x_1373:
        /* <DEDUP_REMOVED lines=13> */
.L_x_1374:
        /* <DEDUP_REMOVED lines=16> */
.L_x_1352:
[----:B------:R-:W-:Y:S01]  /*3aa0*/  ISETP.NE.U32.AND P0, PT, RZ, UR5, PT ;  /* 0x00000005ff007c0c */ /* 0x000fe2000bf05070 */
[----:B------:R-:W0:Y:S01]  /*3ab0*/  @P2 LDC.64 R84, c[0x0][0x468] ;  /* 0x00011a00ff542b82 */ /* 0x000e220000000a00 */
[----:B------:R-:W-:Y:S02]  /*3ac0*/  ISETP.NE.U32.AND P3, PT, RZ, UR4, PT ;  /* 0x00000004ff007c0c */ /* 0x000fe4000bf65070 */
[----:B------:R-:W-:Y:S02]  /*3ad0*/  ISETP.NE.AND.EX P0, PT, RZ, UR6, PT, P0 ;  /* 0x00000006ff007c0c */ /* 0x000fe4000bf05300 */
[----:B------:R-:W-:-:S11]  /*3ae0*/  ISETP.NE.AND.EX P3, PT, R137, RZ, PT, P3 ;  /* 0x000000ff8900720c */ /* 0x000fd60003f65330 */
        /* <DEDUP_REMOVED lines=10> */
.L_x_1375:
[----:B------:R-:W-:Y:S05]  /*3b90*/  @!P3 BRA `(.L_x_1376) ;  /* 0x00000010006cb947 */ /* 0x000fea0003800000 */
[----:B------:R-:W-:Y:S05]  /*3ba0*/  @!P0 BRA `(.L_x_1377) ;  /* 0x00000008003c8947 */ /* 0x000fea0003800000 */
[----:B------:R-:W-:Y:S01]  /*3bb0*/  ISETP.GT.AND P3, PT, R2, RZ, PT ;  /* 0x000000ff0200720c */ /* 0x000fe20003f64270 */
[--C-:B0----5:R-:W-:Y:S02]  /*3bc0*/  HADD2.F32 R86, -RZ, R69.reuse.H0_H0 ;  /* 0x20000045ff567230 */ /* 0x121fe40000004100 */
[--C-:B------:R-:W-:Y:S02]  /*3bd0*/  HADD2.F32 R82, -RZ, R68.reuse.H1_H1 ;  /* 0x30000044ff527230 */ /* 0x100fe40000004100 */
[----:B------:R-:W-:Y:S02]  /*3be0*/  HADD2.F32 R97, -RZ, R68.H0_H0 ;  /* 0x20000044ff617230 */ /* 0x000fe40000004100 */
[----:B------:R-:W-:-:S06]  /*3bf0*/  HADD2.F32 R95, -RZ, R69.H1_H1 ;  /* 0x30000045ff5f7230 */ /* 0x000fcc0000004100 */
[-CC-:B------:R-:W-:Y:S01]  /*3c00*/  @P3 FFMA.FTZ R80, R127, R88.reuse, R91.reuse ;  /* 0x000000587f503223 */ /* 0x180fe2000001005b */
[-CC-:B------:R-:W-:Y:S01]  /*3c10*/  @P3 FFMA.FTZ R2, R126, R88.reuse, R91.reuse ;  /* 0x000000587e023223 */ /* 0x180fe2000001005b */
[-CC-:B------:R-:W-:Y:S01]  /*3c20*/  @P3 FFMA.FTZ R81, R121, R88.reuse, R91.reuse ;  /* 0x0000005879513223 */ /* 0x180fe2000001005b */
[-CC-:B------:R-:W-:Y:S01]  /*3c30*/  @P3 FFMA.FTZ R87, R130, R88.reuse, R91.reuse ;  /* 0x0000005882573223 */ /* 0x180fe2000001005b */
[----:B------:R-:W-:Y:S01]  /*3c40*/  @P3 FADD.FTZ R85, R125, -R80 ;  /* 0x800000507d553221 */ /* 0x000fe20000010000 */
[----:B------:R-:W-:Y:S01]  /*3c50*/  @P3 FADD.FTZ R83, R123, -R2 ;  /* 0x800000027b533221 */ /* 0x000fe20000010000 */
[-C--:B------:R-:W-:Y:S01]  /*3c60*/  @P3 FFMA.FTZ R137, R138, R88.reuse, R91 ;  /* 0x000000588a893223 */ /* 0x080fe2000001005b */
[----:B------:R-:W-:Y:S01]  /*3c70*/  @P3 FADD.FTZ R81, R124, -R81 ;  /* 0x800000517c513221 */ /* 0x000fe20000010000 */
[----:B------:R-:W-:Y:S01]  /*3c80*/  @P3 FADD.FTZ R2, R128, -R87 ;  /* 0x8000005780023221 */ /* 0x000fe20000010000 */
[-CC-:B------:R-:W-:Y:S01]  /*3c90*/  @P3 FFMA.FTZ R84, R131, R88.reuse, R91.reuse ;  /* 0x0000005883543223 */ /* 0x180fe2000001005b */
[-CC-:B------:R-:W-:Y:S01]  /*3ca0*/  @P3 FFMA.FTZ R99, R134, R88.reuse, R91.reuse ;  /* 0x0000005886633223 */ /* 0x180fe2000001005b */
[----:B------:R-:W-:Y:S01]  /*3cb0*/  @P3 FFMA.FTZ R90, R135, R88, R91 ;  /* 0x00000058875a3223 */ /* 0x000fe2000001005b */
[C---:B------:R-:W-:Y:S01]  /*3cc0*/  @P3 FFMA.FTZ R86, R0.reuse, R85, R86 ;  /* 0x0000005500563223 */ /* 0x040fe20000010056 */
[----:B------:R-:W-:Y:S01]  /*3cd0*/  @P3 FFMA.FTZ R82, R0, R83, R82 ;  /* 0x0000005300523223 */ /* 0x000fe20000010052 */
[----:B------:R-:W-:-:S02]  /*3ce0*/  HADD2.F32 R85, -RZ, R71.H1_H1 ;  /* 0x30000047ff557230 */ /* 0x000fc40000004100 */
[C---:B------:R-:W-:Y:S01]  /*3cf0*/  @P3 FFMA.FTZ R97, R0.reuse, R81, R97 ;  /* 0x0000005100613223 */ /* 0x040fe20000010061 */
        /* <DEDUP_REMOVED lines=27> */
.L_x_1378:
        /* <DEDUP_REMOVED lines=13> */
.L_x_1379:
        /* <DEDUP_REMOVED lines=13> */
.L_x_1380:
        /* <DEDUP_REMOVED lines=13> */
.L_x_1381:
        /* <DEDUP_REMOVED lines=13> */
.L_x_1382:
        /* <DEDUP_REMOVED lines=13> */
.L_x_1383:
        /* <DEDUP_REMOVED lines=13> */
.L_x_1384:
        /* <DEDUP_REMOVED lines=17> */
.L_x_1377:
        /* <DEDUP_REMOVED lines=18> */
.L_x_1386:
        /* <DEDUP_REMOVED lines=17> */
.L_x_1387:
        /* <DEDUP_REMOVED lines=17> */
.L_x_1388:
[----:B------:R-:W-:Y:S05]  /*47e0*/  @!P2 BRA `(.L_x_1389) ;  /* 0x000000000040a947 */ /* 0x000fea0003800000 */
[----:B0-----:R-:W-:Y:S01]  /*47f0*/  @P4 FFMA.FTZ R87, R130, R88, R91 ;  /* 0x0000005882574223 */ /* 0x001fe2000001005b */
[----:B-----5:R-:W-:Y:S01]  /*4800*/  LOP3.LUT P3, RZ, R92, 0xff000000, RZ, 0xc0, !PT ;  /* 0xff0000005cff7812 */ /* 0x020fe2000786c0ff */
[----:B------:R-:W-:Y:S02]  /*4810*/  HADD2.F32 R85, -RZ, R69.H1_H1 ;  /* 0x30000045ff557230 */ /* 0x000fe40000004100 */
[----:B------:R-:W-:Y:S02]  /*4820*/  HFMA2 R2, -RZ, RZ, 0, 0 ;  /* 0x00000000ff027431 */ /* 0x000fe400000001ff */
[----:B------:R-:W-:Y:S01]  /*4830*/  @P4 FADD.FTZ R87, R128, -R87 ;  /* 0x8000005780574221 */ /* 0x000fe20000010000 */
[----:B------:R-:W-:-:S03]  /*4840*/  MOV R84, RZ ;  /* 0x000000ff00547202 */ /* 0x000fc60000000f00 */
[----:B------:R-:W-:-:S04]  /*4850*/  @P4 FFMA.FTZ R85, R0, R87, R85 ;  /* 0x0000005700554223 */ /* 0x000fc80000010055 */
[----:B------:R-:W-:Y:S01]  /*4860*/  FMUL.FTZ R85, R85, UR17 ;  /* 0x0000001155557c20 */ /* 0x000fe20008410000 */
[----:B------:R-:W-:-:S03]  /*4870*/  @P3 HADD2.F32 R90, -RZ, R57.H1_H1 ;  /* 0x30000039ff5a3230 */ /* 0x000fc60000004100 */
[----:B------:R-:W-:Y:S01]  /*4880*/  FMUL.FTZ R85, R85, UR16 ;  /* 0x0000001055557c20 */ /* 0x000fe20008410000 */
[----:B------:R-:W-:-:S03]  /*4890*/  @P3 HADD2.F32 R86, -RZ, R73.H1_H1 ;  /* 0x30000049ff563230 */ /* 0x000fc60000004100 */
[-C--:B------:R-:W-:Y:S02]  /*48a0*/  @P3 FMUL.FTZ R84, R90, R85.reuse ;  /* 0x000000555a543220 */ /* 0x080fe40000410000 */
[----:B------:R-:W-:-:S03]  /*48b0*/  @P3 FMUL.FTZ R2, R86, R85 ;  /* 0x0000005556023220 */ /* 0x000fc60000410000 */
[----:B------:R-:W-:Y:S01]  /*48c0*/  F2FP.F16.F32.PACK_AB R84, RZ, R84 ;  /* 0x00000054ff54723e */ /* 0x000fe200000000ff */
[----:B------:R-:W-:-:S03]  /*48d0*/  FADD.FTZ R31, R31, R2 ;  /* 0x000000021f1f7221 */ /* 0x000fc60000010000 */
[----:B------:R-:W-:-:S07]  /*48e0*/  PRMT R77, R77, 0x5410, R84 ;  /* 0x000054104d4d7816 */ /* 0x000fce0000000054 */
.L_x_1389:
        /* <DEDUP_REMOVED lines=17> */
.L_x_1390:
        /* <DEDUP_REMOVED lines=17> */
.L_x_1391:
        /* <DEDUP_REMOVED lines=17> */
.L_x_1392:
[----:B------:R-:W-:Y:S05]  /*4c20*/  @!P2 BRA `(.L_x_1385) ;  /* 0x0000001000c4a947 */ /* 0x000fea0003800000 */
[----:B-----5:R-:W-:Y:S01]  /*4c30*/  ISETP.GE.U32.AND P3, PT, R92, RZ, PT ;  /* 0x000000ff5c00720c */ /* 0x020fe20003f66070 */
[----:B------:R-:W-:Y:S01]  /*4c40*/  @P4 FFMA.FTZ R91, R138, R88, R91 ;  /* 0x000000588a5b4223 */ /* 0x000fe2000001005b */
[----:B0-----:R-:W-:Y:S02]  /*4c50*/  HADD2.F32 R85, -RZ, R71.H1_H1 ;  /* 0x30000047ff557230 */ /* 0x001fe40000004100 */
        /* <DEDUP_REMOVED lines=15> */
.L_x_1376:
        /* <DEDUP_REMOVED lines=29> */
[----:B------:R-:W-:Y:S01]  /*4f20*/  LOP3.LUT P4, RZ, R92, 0xff, RZ, 0xc0, !PT ;  /* 0x000000ff5cff7812 */ /* 0x000fe2000788c0ff */
        /* <DEDUP_REMOVED lines=10> */
.L_x_1394:
[----:B------:R-:W-:Y:S05]  /*4fd0*/  @!P2 BRA `(.L_x_1395) ;  /* 0x00000000002ca947 */ /* 0x000fea0003800000 */
[----:B------:R-:W-:Y:S01]  /*4fe0*/  LOP3.LUT P4, RZ, R92, 0xff00, RZ, 0xc0, !PT ;  /* 0x0000ff005cff7812 */ /* 0x000fe2000788c0ff */
        /* <DEDUP_REMOVED lines=10> */
.L_x_1395:
[----:B------:R-:W-:Y:S02]  /*5090*/  F2FP.F16.F32.PACK_AB R80, R88, R87 ;  /* 0x000000575850723e */ /* 0x000fe400000000ff */
        /* <DEDUP_REMOVED lines=15> */
.L_x_1396:
        /* <DEDUP_REMOVED lines=13> */
.L_x_1397:
[----:B------:R-:W-:Y:S02]  /*5260*/  FSEL R87, R84, RZ, P3 ;  /* 0x000000ff54577208 */ /* 0x000fe40001800000 */
[----:B------:R-:W-:Y:S02]  /*5270*/  F2FP.F16.F32.PACK_AB R81, R88, R83 ;  /* 0x000000535851723e */ /* 0x000fe400000000ff */
[----:B------:R-:W-:Y:S02]  /*5280*/  FSEL R85, R85, RZ, P3 ;  /* 0x000000ff55557208 */ /* 0x000fe40001800000 */
        /* <DEDUP_REMOVED lines=15> */
.L_x_1398:
        /* <DEDUP_REMOVED lines=13> */
.L_x_1399:
        /* <DEDUP_REMOVED lines=13> */
.L_x_1400:
[----:B------:R-:W-:Y:S02]  /*5520*/  F2FP.F16.F32.PACK_AB R82, R87, R84 ;  /* 0x000000545752723e */ /* 0x000fe400000000ff */
[----:B------:R-:W-:Y:S01]  /*5530*/  F2FP.F16.F32.PACK_AB R83, R86, R85 ;  /* 0x000000555653723e */ /* 0x000fe200000000ff */
[----:B------:R-:W-:Y:S06]  /*5540*/  @!P2 BRA `(.L_x_1385) ;  /* 0x00000008007ca947 */ /* 0x000fec0003800000 */
[----:B------:R-:W-:Y:S01]  /*5550*/  ISETP.GE.U32.AND P3, PT, R92, RZ, PT ;  /* 0x000000ff5c00720c */ /* 0x000fe20003f66070 */
        /* <DEDUP_REMOVED lines=13> */
.L_x_1393:
[----:B------:R-:W-:Y:S05]  /*5630*/  @!P2 BRA `(.L_x_1401) ;  /* 0x000000000044a947 */ /* 0x000fea0003800000 */
[----:B0-----:R-:W-:Y:S01]  /*5640*/  FFMA.FTZ R85, R121, R88, R91 ;  /* 0x0000005879557223 */ /* 0x001fe2000001005b */
        /* <DEDUP_REMOVED lines=16> */
.L_x_1401:
[----:B------:R-:W-:Y:S05]  /*5750*/  @!P2 BRA `(.L_x_1402) ;  /* 0x000000000044a947 */ /* 0x000fea0003800000 */
[----:B0-----:R-:W-:Y:S01]  /*5760*/  FFMA.FTZ R84, R126, R88, R91 ;  /* 0x000000587e547223 */ /* 0x001fe2000001005b */
        /* <DEDUP_REMOVED lines=16> */
.L_x_1402:
        /* <DEDUP_REMOVED lines=18> */
.L_x_1403:
        /* <DEDUP_REMOVED lines=18> */
.L_x_1404:
        /* <DEDUP_REMOVED lines=18> */
.L_x_1405:
        /* <DEDUP_REMOVED lines=18> */
.L_x_1406:
        /* <DEDUP_REMOVED lines=18> */
.L_x_1407:
[----:B------:R-:W-:Y:S05]  /*5e10*/  @!P2 BRA `(.L_x_1385) ;  /* 0x000000000048a947 */ /* 0x000fea0003800000 */
[----:B------:R-:W-:Y:S01]  /*5e20*/  FFMA.FTZ R91, R138, R88, R91 ;  /* 0x000000588a5b7223 */ /* 0x000fe2000001005b */
[----:B-----5:R-:W-:Y:S02]  /*5e30*/  ISETP.GE.U32.AND P3, PT, R92, RZ, PT ;  /* 0x000000ff5c00720c */ /* 0x020fe40003f66070 */
[----:B------:R-:W-:Y:S01]  /*5e40*/  ISETP.GT.AND P4, PT, R2, RZ, PT ;  /* 0x000000ff0200720c */ /* 0x000fe20003f84270 */
[----:B------:R-:W-:Y:S01]  /*5e50*/  FADD.FTZ R91, R136, -R91 ;  /* 0x8000005b885b7221 */ /* 0x000fe20000010000 */
[----:B------:R-:W-:Y:S01]  /*5e60*/  ISETP.GE.U32.AND.EX P3, PT, R93, 0x1000000, PT, P3 ;  /* 0x010000005d00780c */ /* 0x000fe20003f66130 */
[----:B------:R-:W-:Y:S01]  /*5e70*/  HFMA2 R2, -RZ, RZ, 0, 0 ;  /* 0x00000000ff027431 */ /* 0x000fe200000001ff */
[----:B0-----:R-:W-:Y:S01]  /*5e80*/  MOV R84, RZ ;  /* 0x000000ff00547202 */ /* 0x001fe20000000f00 */
[----:B------:R-:W-:-:S05]  /*5e90*/  FMUL.FTZ R0, R0, R91 ;  /* 0x0000005b00007220 */ /* 0x000fca0000410000 */
[----:B------:R-:W-:-:S05]  /*5ea0*/  FSEL R0, R0, RZ, P4 ;  /* 0x000000ff00007208 */ /* 0x000fca0002000000 */
        /* <DEDUP_REMOVED lines=9> */
.L_x_1385:
        /* <DEDUP_REMOVED lines=12> */
.L_x_1340:
        /* <DEDUP_REMOVED lines=22> */
.L_x_1409:
        /* <DEDUP_REMOVED lines=10> */
.L_x_8005:


//--------------------- .text._ZN10layer_norm13ln_bwd_kernelINS_13Kernel_traitsIf13__nv_bfloat16S2_S2_fjLj2048ELj1ELj1ELj4ELj16ENS_18Kernel_traits_baseILj2048EfS2_S2_S2_fjLj128EEEEELb0ELb0ELb0ELb0EEEvNS_9BwdParamsE --------------------------
	.section	.text._ZN10layer_norm13ln_bwd_kernelINS_13Kernel_traitsIf13__nv_bfloat16S2_S2_fjLj2048ELj1ELj1ELj4ELj16ENS_18Kernel_traits_baseILj2048EfS2_S2_S2_fjLj128EEEEELb0ELb0ELb0ELb0EEEvNS_9BwdParamsE,"ax",@progbits
	.align	128
        .global         _ZN10layer_norm13ln_bwd_kernelINS_13Kernel_traitsIf13__nv_bfloat16S2_S2_fjLj2048ELj1ELj1ELj4ELj16ENS_18Kernel_traits_baseILj2048EfS2_S2_S2_fjLj128EEEEELb0ELb0ELb0ELb0EEEvNS_9BwdParamsE
        .type           _ZN10layer_norm13ln_bwd_kernelINS_13Kernel_traitsIf13__nv_bfloat16S2_S2_fjLj2048ELj1ELj1ELj4ELj16ENS_18Kernel_traits_baseILj2048EfS2_S2_S2_fjLj128EEEEELb0ELb0ELb0ELb0EEEvNS_9BwdParamsE,@function
        .size           _ZN10layer_norm13ln_bwd_kernelINS_13Kernel_traitsIf13__nv_bfloat16S2_S2_fjLj2048ELj1ELj1ELj4ELj16ENS_18Kernel_traits_baseILj2048EfS2_S2_S2_fjLj128EEEEELb0ELb0ELb0ELb0EEEvNS_9BwdParamsE,(.L_x_8006 - _ZN10layer_norm13ln_bwd_kernelINS_13Kernel_traitsIf13__nv_bfloat16S2_S2_fjLj2048ELj1ELj1ELj4ELj16ENS_18Kernel_traits_baseILj2048EfS2_S2_S2_fjLj128EEEEELb0ELb0ELb0ELb0EEEvNS_9BwdParamsE)
        .other          _ZN10layer_norm13ln_bwd_kernelINS_13Kernel_traitsIf13__nv_bfloat16S2_S2_fjLj2048ELj1ELj1ELj4ELj16ENS_18Kernel_traits_baseILj2048EfS2_S2_S2_fjLj128EEEEELb0ELb0ELb0ELb0EEEvNS_9BwdParamsE,@"STO_CUDA_ENTRY STV_DEFAULT"
_ZN10layer_norm13ln_bwd_kernelINS_13Kernel_traitsIf13__nv_bfloat16S2_S2_fjLj2048ELj1ELj1ELj4ELj16ENS_18Kernel_traits_baseILj2048EfS2_S2_S2_fjLj128EEEEELb0ELb0ELb0ELb0EEEvNS_9BwdParamsE:
.text._ZN10layer_norm13ln_bwd_kernelINS_13Kernel_traitsIf13__nv_bfloat16S2_S2_fjLj2048ELj1ELj1ELj4ELj16ENS_18Kernel_traits_baseILj2048EfS2_S2_S2_fjLj128EEEEELb0ELb0ELb0ELb0EEEvNS_9BwdParamsE:
        /* <DEDUP_REMOVED lines=16> */
[----:B------:R-:W3:Y:S01]  /*0100*/  @P1 LDC.64 R4, c[0x0][0x3d0] ;  /* 0x0000f400ff041b82 */ /* 0x000ee20000000a00 */
[----:B-1----:R-:W-:-:S05]  /*0110*/  @P2 IMAD.WIDE.U32 R6, R3, 0x20, R6 ;  /* 0x0000002003062825 */ /* 0x002fca00078e0006 */
[----:B--2---:R1:W5:Y:S01]  /*0120*/  @P2 LDG.E.128 R16, desc[UR14][R6.64] ;  /* 0x0000000e06102981 */ /* 0x004362000c1e1d00 */
[----:B---3--:R-:W-:-:S03]  /*0130*/  @P1 IMAD.WIDE.U32 R4, R2, 0x20, R4 ;  /* 0x0000002002041825 */ /* 0x008fc600078e0004 */
[----:B------:R1:W5:Y:S04]  /*0140*/  @P2 LDG.E.128 R20, desc[UR14][R6.64+0x10] ;  /* 0x0000100e06142981 */ /* 0x000368000c1e1d00 */
[----:B------:R1:W5:Y:S04]  /*0150*/  @P1 LDG.E.128 R24, desc[UR14][R4.64] ;  /* 0x0000000e04181981 */ /* 0x000368000c1e1d00 */
[----:B------:R1:W5:Y:S01]  /*0160*/  @P1 LDG.E.128 R28, desc[UR14][R4.64+0x10] ;  /* 0x0000100e041c1981 */ /* 0x000362000c1e1d00 */
[----:B0-----:R-:W-:Y:S01]  /*0170*/  UISETP.GE.AND UP0, UPT, UR7, UR4, UPT ;  /* 0x000000040700728c */ /* 0x001fe2000bf06270 */
        /* <DEDUP_REMOVED lines=34> */
[----:B------:R-:W-:Y:S02]  /*03a0*/  UPLOP3.LUT UP2, UPT, UPT, UPT, UPT, 0x40, 0x4 ;  /* 0x000000000004789c */ /* 0x000fe40003f4e870 */
[----:B0-----:R-:W-:Y:S01]  /*03b0*/  UISETP.NE.U32.AND UP0, UPT, UR4, URZ, UPT ;  /* 0x000000ff0400728c */ /* 0x001fe2000bf05070 */
[----:B------:R-:W0:Y:S03]  /*03c0*/  LDCU UR6, c[0x0][0x388] ;  /* 0x00007100ff0677ac */ /* 0x000e260008000800 */
[----:B------:R-:W-:Y:S01]  /*03d0*/  UISETP.NE.AND.EX UP0, UPT, UR5, URZ, UPT, UP0 ;  /* 0x000000ff0500728c */ /* 0x000fe2000bf05300 */
[----:B------:R-:W1:Y:S01]  /*03e0*/  LDCU.U8 UR16, c[0x0][0x410] ;  /* 0x00008200ff1077ac */ /* 0x000e620008000000 */
[----:B------:R-:W2:Y:S01]  /*03f0*/  LDCU UR17, c[0x0][0x400] ;  /* 0x00008000ff1177ac */ /* 0x000ea20008000800 */
[----:B------:R-:W3:Y:S01]  /*0400*/  LDCU.64 UR18, c[0x0][0x438] ;  /* 0x00008700ff1277ac */ /* 0x000ee20008000a00 */
[----:B------:R-:W4:Y:S01]  /*0410*/  LDCU.64 UR20, c[0x0][0x478] ;  /* 0x00008f00ff1477ac */ /* 0x000f220008000a00 */
[----:B------:R-:W0:Y:S01]  /*0420*/  LDCU.128 UR8, c[0x0][0x3c0] ;  /* 0x00007800ff0877ac */ /* 0x000e220008000c00 */
[----:B------:R-:W0:Y:S05]  /*0430*/  LDCU.64 UR22, c[0x0][0x380] ;  /* 0x00007000ff1677ac */ /* 0x000e2a0008000a00 */
.L_x_1431:
[----:B-1----:R-:W1:Y:S01]  /*0440*/  @UP0 LDCU.64 UR4, c[0x0][0x3e0] ;  /* 0x00007c00ff0407ac */ /* 0x002e620008000a00 */
[----:B------:R-:W-:Y:S01]  /*0450*/  PLOP3.LUT P0, PT, PT, PT, UP0, 0x80, 0x8 ;  /* 0x000000000008781c */ /* 0x000fe20003f0f008 */
[----:B0-----:R-:W-:-:S06]  /*0460*/  UIMAD.WIDE UR12, UR7, 0x4, UR10 ;  /* 0x00000004070c78a5 */ /* 0x001fcc000f8e020a */
[----:B--23--:R-:W-:Y:S02]  /*0470*/  MOV R78, UR12 ;  /* 0x0000000c004e7c02 */ /* 0x00cfe40008000f00 */
[----:B------:R-:W-:-:S05]  /*0480*/  MOV R79, UR13 ;  /* 0x0000000d004f7c02 */ /* 0x000fca0008000f00 */
[----:B------:R0:W2:Y:S01]  /*0490*/  LDG.E R78, desc[UR14][R78.64] ;  /* 0x0000000e4e4e7981 */ /* 0x0000a2000c1e1900 */
[----:B-1----:R-:W-:-:S06]  /*04a0*/  @UP0 UIMAD.WIDE UR4, UR7, 0x2, UR4 ;  /* 0x00000002070408a5 */ /* 0x002fcc000f8e0204 */
[----:B------:R-:W-:Y:S02]  /*04b0*/  MOV R76, UR4 ;  /* 0x00000004004c7c02 */ /* 0x000fe40008000f00 */
[----:B------:R-:W-:Y:S01]  /*04c0*/  MOV R77, UR5 ;  /* 0x00000005004d7c02 */ /* 0x000fe20008000f00 */
[----:B------:R-:W-:-:S04]  /*04d0*/  UIMAD.WIDE UR4, UR7, 0x4, UR8 ;  /* 0x00000004070478a5 */ /* 0x000fc8000f8e0208 */
[----:B------:R-:W3:Y:S02]  /*04e0*/  @P0 LDG.E.U16 R76, desc[UR14][R76.64] ;  /* 0x0000000e4c4c0981 */ /* 0x000ee4000c1e1500 */
[----:B------:R-:W-:Y:S02]  /*04f0*/  MOV R80, UR4 ;  /* 0x0000000400507c02 */ /* 0x000fe40008000f00 */
[----:B------:R-:W-:-:S05]  /*0500*/  MOV R81, UR5 ;  /* 0x0000000500517c02 */ /* 0x000fca0008000f00 */
[----:B------:R-:W4:Y:S01]  /*0510*/  LDG.E R80, desc[UR14][R80.64] ;  /* 0x0000000e50507981 */ /* 0x000f22000c1e1900 */
[----:B------:R-:W-:Y:S01]  /*0520*/  UIMAD UR4, UR7, UR6, URZ ;  /* 0x00000006070472a4 */ /* 0x000fe2000f8e02ff */
[----:B------:R-:W-:-:S03]  /*0530*/  ISETP.GE.U32.AND P1, PT, R0, 0x80, PT ;  /* 0x000000800000780c */ /* 0x000fc60003f26070 */
[----:B------:R-:W-:-:S04]  /*0540*/  USHF.R.S32.HI UR5, URZ, 0x1f, UR4 ;  /* 0x0000001fff057899 */ /* 0x000fc80008011404 */
[----:B------:R-:W-:Y:S01]  /*0550*/  ULEA.HI UR5, UR5, UR4, URZ, 0x3 ;  /* 0x0000000405057291 */ /* 0x000fe2000f8f18ff */
[----:B------:R-:W-:Y:S01]  /*0560*/  ISETP.NE.AND P3, PT, RZ, UR16, PT ;  /* 0x00000010ff007c0c */ /* 0x000fe2000bf65270 */
[----:B------:R-:W-:-:S04]  /*0570*/  UMOV UR12, 0x3f800000 ;  /* 0x3f800000000c7882 */ /* 0x000fc80000000000 */
[----:B0-----:R-:W-:Y:S01]  /*0580*/  MOV R79, UR5 ;  /* 0x00000005004f7c02 */ /* 0x001fe20008000f00 */
[----:B------:R-:W-:Y:S03]  /*0590*/  BSSY.RECONVERGENT B0, `(.L_x_1411) ;  /* 0x0000066000007945 */ /* 0x000fe60003800200 */
[----:B------:R-:W-:Y:S02]  /*05a0*/  LEA.HI.SX32 R102, R79, R2, 0x1d ;  /* 0x000000024f667211 */ /* 0x000fe400078feaff */
[----:B------:R-:W-:Y:S02]  /*05b0*/  ISETP.GE.U32.AND P2, PT, R0, 0x100, PT ;  /* 0x000001000000780c */ /* 0x000fe40003f46070 */
[----:B------:R-:W-:Y:S02]  /*05c0*/  MOV R79, R102 ;  /* 0x00000066004f7202 */ /* 0x000fe40000000f00 */
[----:B--2---:R-:W-:-:S02]  /*05d0*/  R2UR UR24, R78 ;  /* 0x000000004e1872ca */ /* 0x004fc400000e0000 */
[----:B---3--:R-:W-:Y:S02]  /*05e0*/  @P0 R2UR UR13, R76 ;  /* 0x000000004c0d02ca */ /* 0x008fe400000e0000 */
[----:B------:R-:W-:Y:S02]  /*05f0*/  CS2R R76, SRZ ;  /* 0x00000000004c7805 */ /* 0x000fe4000001ff00 */
[----:B----4-:R-:W-:-:S09]  /*0600*/  FSEL R104, R80, RZ, !P3 ;  /* 0x000000ff50687208 */ /* 0x010fd20005800000 */
        /* <DEDUP_REMOVED lines=13> */
[----:B--2---:R-:W-:Y:S02]  /*06e0*/  PRMT R87, R76, 0x7632, R87 ;  /* 0x000076324c577816 */ /* 0x004fe40000000057 */
[----:B------:R-:W-:Y:S02]  /*06f0*/  SHF.L.U32 R93, R78, 0x10, RZ ;  /* 0x000000104e5d7819 */ /* 0x000fe400000006ff */
[----:B------:R-:W-:Y:S02]  /*0700*/  SHF.L.U32 R91, R76, 0x10, RZ ;  /* 0x000000104c5b7819 */ /* 0x000fe400000006ff */
[C---:B------:R-:W-:Y:S02]  /*0710*/  PRMT R94, R79.reuse, 0x7632, R94 ;  /* 0x000076324f5e7816 */ /* 0x040fe4000000005e */
[----:B------:R-:W-:Y:S01]  /*0720*/  SHF.L.U32 R95, R79, 0x10, RZ ;  /* 0x000000104f5f7819 */ /* 0x000fe200000006ff */
[C---:B------:R-:W-:Y:S01]  /*0730*/  FADD.FTZ R91, -R104.reuse, R91 ;  /* 0x0000005b685b7221 */ /* 0x040fe20000010100 */
[----:B------:R-:W-:Y:S01]  /*0740*/  SHF.L.U32 R79, R87, 0x10, RZ ;  /* 0x00000010574f7819 */ /* 0x000fe200000006ff */
[C---:B------:R-:W-:Y:S01]  /*0750*/  FADD.FTZ R87, -R104.reuse, R93 ;  /* 0x0000005d68577221 */ /* 0x040fe20000010100 */
[----:B------:R-:W-:Y:S01]  /*0760*/  PRMT R90, R77, 0x7632, R90 ;  /* 0x000076324d5a7816 */ /* 0x000fe2000000005a */
[----:B------:R-:W-:Y:S01]  /*0770*/  FADD.FTZ R95, -R104, R95 ;  /* 0x0000005f685f7221 */ /* 0x000fe20000010100 */
[----:B---3--:R-:W-:Y:S01]  /*0780*/  SHF.L.U32 R89, R82, 0x10, RZ ;  /* 0x0000001052597819 */ /* 0x008fe200000006ff */
[----:B------:R-:W-:Y:S01]  /*0790*/  FMUL.FTZ R87, R87, UR24 ;  /* 0x0000001857577c20 */ /* 0x000fe20008410000 */
[C---:B------:R-:W-:Y:S01]  /*07a0*/  PRMT R76, R80.reuse, 0x7632, R76 ;  /* 0x00007632504c7816 */ /* 0x040fe2000000004c */
[----:B------:R-:W-:Y:S01]  /*07b0*/  FMUL.FTZ R103, R91, UR24 ;  /* 0x000000185b677c20 */ /* 0x000fe20008410000 */
[----:B------:R-:W-:Y:S01]  /*07c0*/  SHF.L.U32 R101, R80, 0x10, RZ ;  /* 0x0000001050657819 */ /* 0x000fe200000006ff */
[----:B------:R-:W-:Y:S01]  /*07d0*/  FADD.FTZ R79, -R104, R79 ;  /* 0x0000004f684f7221 */ /* 0x000fe20000010100 */
[----:B------:R-:W-:Y:S01]  /*07e0*/  SHF.L.U32 R77, R77, 0x10, RZ ;  /* 0x000000104d4d7819 */ /* 0x000fe200000006ff */
[----:B------:R-:W-:Y:S01]  /*07f0*/  FADD.FTZ R52, R52, R89 ;  /* 0x0000005934347221 */ /* 0x000fe20000010000 */
[----:B------:R-:W-:Y:S01]  /*0800*/  PRMT R80, R82, 0x7632, R80 ;  /* 0x0000763252507816 */ /* 0x000fe20000000050 */
[-C--:B------:R-:W-:Y:S01]  /*0810*/  FFMA.FTZ R36, R87, R89.reuse, R36 ;  /* 0x0000005957247223 */ /* 0x080fe20000010024 */
[C---:B------:R-:W-:Y:S01]  /*0820*/  PRMT R82, R83.reuse, 0x7632, R82 ;  /* 0x0000763253527816 */ /* 0x040fe20000000052 */
[----:B------:R-:W-:Y:S01]  /*0830*/  FADD.FTZ R97, -R104, R77 ;  /* 0x0000004d68617221 */ /* 0x000fe20000010100 */
[----:B------:R-:W-:Y:S01]  /*0840*/  SHF.L.U32 R99, R83, 0x10, RZ ;  /* 0x0000001053637819 */ /* 0x000fe200000006ff */
[----:B------:R-:W-:Y:S01]  /*0850*/  FADD.FTZ R48, R48, R101 ;  /* 0x0000006530307221 */ /* 0x000fe20000010000 */
[----:B------:R-:W-:Y:S01]  /*0860*/  SHF.L.U32 R83, R90, 0x10, RZ ;  /* 0x000000105a537819 */ /* 0x000fe200000006ff */
[----:B-----5:R-:W-:Y:S01]  /*0870*/  FMUL.FTZ R90, R28, R89 ;  /* 0x000000591c5a7220 */ /* 0x020fe20000410000 */
[----:B------:R-:W-:Y:S01]  /*0880*/  PRMT R92, R78, 0x7632, R92 ;  /* 0x000076324e5c7816 */ /* 0x000fe2000000005c */
[----:B------:R-:W-:Y:S01]  /*0890*/  FMUL.FTZ R89, R95, UR24 ;  /* 0x000000185f597c20 */ /* 0x000fe20008410000 */
[----:B------:R-:W-:Y:S01]  /*08a0*/  SHF.L.U32 R76, R76, 0x10, RZ ;  /* 0x000000104c4c7819 */ /* 0x000fe200000006ff */
[-C--:B------:R-:W-:Y:S01]  /*08b0*/  FFMA.FTZ R32, R103, R101.reuse, R32 ;  /* 0x0000006567207223 */ /* 0x080fe20000010020 */
[----:B------:R-:W-:Y:S01]  /*08c0*/  FMUL.FTZ R100, R79, UR24 ;  /* 0x000000184f647c20 */ /* 0x000fe20008410000 */
[----:B------:R-:W-:Y:S01]  /*08d0*/  FMUL.FTZ R101, R24, R101 ;  /* 0x0000006518657220 */ /* 0x000fe20000410000 */
[----:B------:R-:W-:Y:S01]  /*08e0*/  PRMT R78, R81, 0x7632, R78 ;  /* 0x00007632514e7816 */ /* 0x000fe2000000004e */
[----:B------:R-:W-:Y:S01]  /*08f0*/  FADD.FTZ R54, R54, R99 ;  /* 0x0000006336367221 */ /* 0x000fe20000010000 */
[----:B------:R-:W-:Y:S01]  /*0900*/  SHF.L.U32 R93, R92, 0x10, RZ ;  /* 0x000000105c5d7819 */ /* 0x000fe200000006ff */
[-C--:B------:R-:W-:Y:S01]  /*0910*/  FFMA.FTZ R38, R89, R99.reuse, R38 ;  /* 0x0000006359267223 */ /* 0x080fe20000010026 */
[----:B------:R-:W-:Y:S01]  /*0920*/  SHF.L.U32 R81, R81, 0x10, RZ ;  /* 0x0000001051517819 */ /* 0x000fe200000006ff */
[----:B------:R-:W-:Y:S01]  /*0930*/  FMUL.FTZ R92, R30, R99 ;  /* 0x000000631e5c7220 */ /* 0x000fe20000410000 */
[----:B------:R-:W-:Y:S01]  /*0940*/  FMUL.FTZ R97, R97, UR24 ;  /* 0x0000001861617c20 */ /* 0x000fe20008410000 */
[----:B------:R-:W-:Y:S01]  /*0950*/  FADD.FTZ R49, R49, R76 ;  /* 0x0000004c31317221 */ /* 0x000fe20000010000 */
[-C--:B------:R-:W-:Y:S01]  /*0960*/  FFMA.FTZ R33, R100, R76.reuse, R33 ;  /* 0x0000004c64217223 */ /* 0x080fe20000010021 */
[----:B------:R-:W-:Y:S01]  /*0970*/  FMUL.FTZ R99, R25, R76 ;  /* 0x0000004c19637220 */ /* 0x000fe20000410000 */
[----:B------:R-:W-:Y:S01]  /*0980*/  FADD.FTZ R83, -R104, R83 ;  /* 0x0000005368537221 */ /* 0x000fe20000010100 */
[----:B------:R-:W-:Y:S01]  /*0990*/  FADD.FTZ R76, RZ, R101 ;  /* 0x00000065ff4c7221 */ /* 0x000fe20000010000 */
[----:B------:R-:W-:Y:S01]  /*09a0*/  FFMA.FTZ R79, R103, R101, RZ ;  /* 0x00000065674f7223 */ /* 0x000fe200000100ff */
[----:B------:R-:W-:Y:S01]  /*09b0*/  SHF.L.U32 R77, R94, 0x10, RZ ;  /* 0x000000105e4d7819 */ /* 0x000fe200000006ff */
[----:B------:R-:W-:Y:S01]  /*09c0*/  FADD.FTZ R50, R50, R81 ;  /* 0x0000005132327221 */ /* 0x000fe20000010000 */
[----:B------:R-:W-:Y:S01]  /*09d0*/  SHF.L.U32 R78, R78, 0x10, RZ ;  /* 0x000000104e4e7819 */ /* 0x000fe200000006ff */
[-C--:B------:R-:W-:Y:S01]  /*09e0*/  FFMA.FTZ R34, R97, R81.reuse, R34 ;  /* 0x0000005161227223 */ /* 0x080fe20000010022 */
[----:B------:R-:W-:Y:S01]  /*09f0*/  FMUL.FTZ R88, R26, R81 ;  /* 0x000000511a587220 */ /* 0x000fe20000410000 */
[----:B------:R-:W-:Y:S01]  /*0a00*/  FMUL.FTZ R94, R83, UR24 ;  /* 0x00000018535e7c20 */ /* 0x000fe20008410000 */
[----:B------:R-:W-:Y:S01]  /*0a10*/  FADD.FTZ R81, R76, R99 ;  /* 0x000000634c517221 */ /* 0x000fe20000010000 */
[----:B------:R-:W-:Y:S01]  /*0a20*/  FFMA.FTZ R76, R100, R99, R79 ;  /* 0x00000063644c7223 */ /* 0x000fe2000001004f */
[----:B------:R-:W-:Y:S01]  /*0a30*/  FADD.FTZ R51, R51, R78 ;  /* 0x0000004e33337221 */ /* 0x000fe20000010000 */
[-C--:B------:R-:W-:Y:S01]  /*0a40*/  FFMA.FTZ R35, R94, R78.reuse, R35 ;  /* 0x0000004e5e237223 */ /* 0x080fe20000010023 */
[----:B------:R-:W-:Y:S01]  /*0a50*/  FMUL.FTZ R91, R27, R78 ;  /* 0x0000004e1b5b7220 */ /* 0x000fe20000410000 */
        /* <DEDUP_REMOVED lines=11> */
[----:B------:R-:W-:Y:S01]  /*0b10*/  FADD.FTZ R98, -R104, R77 ;  /* 0x0000004d68627221 */ /* 0x000fe20000010100 */
        /* <DEDUP_REMOVED lines=10> */
[----:B------:R-:W-:Y:S01]  /*0bc0*/  IADD3 R79, PT, PT, R102, 0x80, RZ ;  /* 0x00000080664f7810 */ /* 0x000fe20007ffe0ff */
[----:B------:R-:W-:Y:S01]  /*0bd0*/  FADD.FTZ R77, R78, R95 ;  /* 0x0000005f4e4d7221 */ /* 0x000fe20000010000 */
[----:B------:R-:W-:-:S07]  /*0be0*/  FFMA.FTZ R76, R98, R95, R76 ;  /* 0x0000005f624c7223 */ /* 0x000fce000001004c */
.L_x_1412:
[----:B------:R-:W-:Y:S05]  /*0bf0*/  BSYNC.RECONVERGENT B0 ;  /* 0x0000000000007941 */ /* 0x000fea0003800200 */
.L_x_1411:
        /* <DEDUP_REMOVED lines=13> */
[C---:B--2---:R-:W-:Y:S02]  /*0cd0*/  PRMT R14, R9.reuse, 0x7632, R14 ;  /* 0x00007632090e7816 */ /* 0x044fe4000000000e */
[----:B------:R-:W-:Y:S02]  /*0ce0*/  SHF.L.U32 R9, R9, 0x10, RZ ;  /* 0x0000001009097819 */ /* 0x000fe400000006ff */
[C---:B------:R-:W-:Y:S02]  /*0cf0*/  PRMT R3, R8.reuse, 0x7632, R3 ;  /* 0x0000763208037816 */ /* 0x040fe40000000003 */
[----:B------:R-:W-:Y:S02]  /*0d00*/  SHF.L.U32 R15, R8, 0x10, RZ ;  /* 0x00000010080f7819 */ /* 0x000fe400000006ff */
[C---:B------:R-:W-:Y:S02]  /*0d10*/  PRMT R8, R10.reuse, 0x7632, R8 ;  /* 0x000076320a087816 */ /* 0x040fe40000000008 */
[----:B------:R-:W-:Y:S01]  /*0d20*/  SHF.L.U32 R79, R10, 0x10, RZ ;  /* 0x000000100a4f7819 */ /* 0x000fe200000006ff */
[----:B------:R-:W-:Y:S01]  /*0d30*/  FADD.FTZ R15, -R104, R15 ;  /* 0x0000000f680f7221 */ /* 0x000fe20000010100 */
[----:B------:R-:W-:-:S02]  /*0d40*/  PRMT R10, R11, 0x7632, R10 ;  /* 0x000076320b0a7816 */ /* 0x000fc4000000000a */
[----:B------:R-:W-:Y:S01]  /*0d50*/  SHF.L.U32 R81, R11, 0x10, RZ ;  /* 0x000000100b517819 */ /* 0x000fe200000006ff */
[----:B------:R-:W-:Y:S01]  /*0d60*/  FADD.FTZ R11, -R104, R9 ;  /* 0x00000009680b7221 */ /* 0x000fe20000010100 */
[----:B------:R-:W-:Y:S01]  /*0d70*/  SHF.L.U32 R9, R14, 0x10, RZ ;  /* 0x000000100e097819 */ /* 0x000fe200000006ff */
[----:B------:R-:W-:Y:S01]  /*0d80*/  FADD.FTZ R14, -R104, R79 ;  /* 0x0000004f680e7221 */ /* 0x000fe20000010100 */
[----:B0-----:R-:W-:Y:S01]  /*0d90*/  SHF.L.U32 R13, R8, 0x10, RZ ;  /* 0x00000010080d7819 */ /* 0x001fe200000006ff */
[C---:B------:R-:W-:Y:S01]  /*0da0*/  FADD.FTZ R85, -R104.reuse, R81 ;  /* 0x0000005168557221 */ /* 0x040fe20000010100 */
[----:B------:R-:W-:Y:S01]  /*0db0*/  SHF.L.U32 R3, R3, 0x10, RZ ;  /* 0x0000001003037819 */ /* 0x000fe200000006ff */
[----:B------:R-:W-:Y:S01]  /*0dc0*/  FADD.FTZ R78, -R104, R9 ;  /* 0x00000009684e7221 */ /* 0x000fe20000010100 */
[----:B---3--:R-:W-:Y:S01]  /*0dd0*/  PRMT R8, R4, 0x7632, R8 ;  /* 0x0000763204087816 */ /* 0x008fe20000000008 */
[----:B------:R-:W-:Y:S01]  /*0de0*/  FADD.FTZ R82, -R104, R13 ;  /* 0x0000000d68527221 */ /* 0x000fe20000010100 */
[----:B------:R-:W-:-:S02]  /*0df0*/  SHF.L.U32 R9, R4, 0x10, RZ ;  /* 0x0000001004097819 */ /* 0x000fc400000006ff */
[----:B------:R-:W-:Y:S01]  /*0e00*/  SHF.L.U32 R79, R10, 0x10, RZ ;  /* 0x000000100a4f7819 */ /* 0x000fe200000006ff */
[----:B------:R-:W-:Y:S01]  /*0e10*/  FADD.FTZ R10, -R104, R3 ;  /* 0x00000003680a7221 */ /* 0x000fe20000010100 */
[----:B------:R-:W-:Y:S01]  /*0e20*/  SHF.L.U32 R12, R8, 0x10, RZ ;  /* 0x00000010080c7819 */ /* 0x000fe200000006ff */
[----:B-----5:R-:W-:Y:S01]  /*0e30*/  FMUL.FTZ R4, R16, R9 ;  /* 0x0000000910047220 */ /* 0x020fe20000410000 */
[----:B------:R-:W-:Y:S01]  /*0e40*/  PRMT R13, R5, 0x7632, R13 ;  /* 0x00007632050d7816 */ /* 0x000fe2000000000d */
[----:B------:R-:W-:Y:S01]  /*0e50*/  FADD.FTZ R86, -R104, R79 ;  /* 0x0000004f68567221 */ /* 0x000fe20000010100 */
[----:B------:R-:W-:Y:S01]  /*0e60*/  FMUL.FTZ R3, R15, UR24 ;  /* 0x000000180f037c20 */ /* 0x000fe20008410000 */
[----:B------:R-:W-:Y:S01]  /*0e70*/  SHF.L.U32 R79, R5, 0x10, RZ ;  /* 0x00000010054f7819 */ /* 0x000fe200000006ff */
[----:B------:R-:W-:Y:S01]  /*0e80*/  FMUL.FTZ R5, R11, UR24 ;  /* 0x000000180b057c20 */ /* 0x000fe20008410000 */
[----:B------:R-:W-:Y:S01]  /*0e90*/  PRMT R104, R7, 0x7632, R104 ;  /* 0x0000763207687816 */ /* 0x000fe20000000068 */
[----:B------:R-:W-:Y:S01]  /*0ea0*/  FMUL.FTZ R11, R17, R12 ;  /* 0x0000000c110b7220 */ /* 0x000fe20000410000 */
[----:B------:R-:W-:Y:S01]  /*0eb0*/  SHF.L.U32 R105, R7, 0x10, RZ ;  /* 0x0000001007697819 */ /* 0x000fe200000006ff */
[----:B------:R-:W-:Y:S01]  /*0ec0*/  FMUL.FTZ R7, R14, UR24 ;  /* 0x000000180e077c20 */ /* 0x000fe20008410000 */
[----:B------:R-:W-:Y:S01]  /*0ed0*/  SHF.L.U32 R80, R13, 0x10, RZ ;  /* 0x000000100d507819 */ /* 0x000fe200000006ff */
[----:B------:R-:W-:Y:S01]  /*0ee0*/  FADD.FTZ R14, R77, R4 ;  /* 0x000000044d0e7221 */ /* 0x000fe20000010000 */
[----:B------:R-:W-:Y:S01]  /*0ef0*/  FMUL.FTZ R10, R10, UR24 ;  /* 0x000000180a0a7c20 */ /* 0x000fe20008410000 */
        /* <DEDUP_REMOVED lines=8> */
[----:B------:R-:W-:Y:S01]  /*0f80*/  FMUL.FTZ R13, R19, R80 ;  /* 0x00000050130d7220 */ /* 0x000fe20000410000 */
[----:B------:R-:W-:Y:S01]  /*0f90*/  FADD.FTZ R76, R15, R6 ;  /* 0x000000060f4c7221 */ /* 0x000fe20000010000 */
[----:B------:R-:W-:Y:S01]  /*0fa0*/  FMUL.FTZ R12, R78, UR24 ;  /* 0x000000184e0c7c20 */ /* 0x000fe20008410000 */
[----:B------:R-:W-:Y:S01]  /*0fb0*/  FFMA.FTZ R15, R5, R6, R14 ;  /* 0x00000006050f7223 */ /* 0x000fe2000001000e */
[----:B------:R-:W-:Y:S01]  /*0fc0*/  SHF.L.U32 R84, R81, 0x10, RZ ;  /* 0x0000001051547819 */ /* 0x000fe200000006ff */
[----:B------:R-:W-:Y:S01]  /*0fd0*/  FMUL.FTZ R8, R20, R83 ;  /* 0x0000005314087220 */ /* 0x000fe20000410000 */
        /* <DEDUP_REMOVED lines=31> */
.L_x_1414:
[----:B------:R-:W-:Y:S05]  /*11d0*/  BSYNC.RECONVERGENT B0 ;  /* 0x0000000000007941 */ /* 0x000fea0003800200 */
.L_x_1413:
        /* <DEDUP_REMOVED lines=32> */
.L_x_1416:
[----:B------:R-:W-:Y:S05]  /*13e0*/  BSYNC.RECONVERGENT B0 ;  /* 0x0000000000007941 */ /* 0x000fea0003800200 */
.L_x_1415:
        /* <DEDUP_REMOVED lines=68> */
.L_x_1421:
        /* <DEDUP_REMOVED lines=39> */
[----:B------:R-:W-:-:S07]  /*1aa0*/  F2FP.BF16.F32.PACK_AB R76, R81, R76 ;  /* 0x0000004c514c723e */ /* 0x000fce00000010ff */
.L_x_1422:
[----:B------:R-:W0:Y:S08]  /*1ab0*/  @P0 LDC.64 R82, c[0x0][0x478] ;  /* 0x00011e00ff520b82 */ /* 0x000e300000000a00 */
[----:B------:R-:W1:Y:S01]  /*1ac0*/  LDC.64 R80, c[0x0][0x468] ;  /* 0x00011a00ff507b82 */ /* 0x000e620000000a00 */
[----:B0-----:R-:W-:-:S05]  /*1ad0*/  @P0 IMAD.WIDE.U32 R82, R102, 0x10, R82 ;  /* 0x0000001066520825 */ /* 0x001fca00078e0052 */
[----:B------:R0:W-:Y:S01]  /*1ae0*/  @P0 STG.E.128 desc[UR14][R82.64], R72 ;  /* 0x0000004852000986 */ /* 0x0001e2000c101d0e */
[C---:B-1----:R-:W-:Y:S01]  /*1af0*/  IMAD.WIDE.U32 R80, R102.reuse, 0x10, R80 ;  /* 0x0000001066507825 */ /* 0x042fe200078e0050 */
[----:B------:R-:W-:-:S04]  /*1b00*/  IADD3 R102, PT, PT, R102, 0x80, RZ ;  /* 0x0000008066667810 */ /* 0x000fc80007ffe0ff */
[----:B------:R0:W-:Y:S03]  /*1b10*/  STG.E.128 desc[UR14][R80.64], R76 ;  /* 0x0000004c50007986 */ /* 0x0001e6000c101d0e */
.L_x_1420:
[----:B------:R-:W-:Y:S05]  /*1b20*/  BSYNC.RECONVERGENT B1 ;  /* 0x0000000000017941 */ /* 0x000fea0003800200 */
.L_x_1419:
        /* <DEDUP_REMOVED lines=45> */
.L_x_1424:
        /* <DEDUP_REMOVED lines=36> */
.L_x_1425:
[----:B------:R-:W0:Y:S08]  /*2040*/  @P0 LDC.64 R82, c[0x0][0x478] ;  /* 0x00011e00ff520b82 */ /* 0x000e300000000a00 */
[----:B------:R-:W1:Y:S01]  /*2050*/  LDC.64 R80, c[0x0][0x468] ;  /* 0x00011a00ff507b82 */ /* 0x000e620000000a00 */
[----:B0-----:R-:W-:-:S05]  /*2060*/  @P0 IMAD.WIDE.U32 R82, R102, 0x10, R82 ;  /* 0x0000001066520825 */ /* 0x001fca00078e0052 */
[----:B------:R3:W-:Y:S01]  /*2070*/  @P0 STG.E.128 desc[UR14][R82.64], R72 ;  /* 0x0000004852000986 */ /* 0x0007e2000c101d0e */
[----:B-1----:R-:W-:-:S05]  /*2080*/  IMAD.WIDE.U32 R80, R102, 0x10, R80 ;  /* 0x0000001066507825 */ /* 0x002fca00078e0050 */
[----:B------:R3:W-:Y:S01]  /*2090*/  STG.E.128 desc[UR14][R80.64], R76 ;  /* 0x0000004c50007986 */ /* 0x0007e2000c101d0e */
[----:B------:R-:W-:Y:S05]  /*20a0*/  BRA `(.L_x_1423) ;  /* 0x0000000c00a47947 */ /* 0x000fea0003800000 */
.L_x_1418:
        /* <DEDUP_REMOVED lines=8> */
[----:B------:R-:W-:Y:S01]  /*2130*/  PRMT R78, R67, 0x7632, R78 ;  /* 0x00007632434e7816 */ /* 0x000fe2000000004e */
[----:B------:R-:W-:Y:S01]  /*2140*/  FFMA.FTZ R81, R87, UR4, R104 ;  /* 0x0000000457517c23 */ /* 0x000fe20008010068 */
[----:B------:R-:W-:Y:S01]  /*2150*/  FADD.FTZ R108, R92, -R83 ;  /* 0x800000535c6c7221 */ /* 0x000fe20000010000 */
[----:B------:R-:W-:Y:S01]  /*2160*/  FADD.FTZ R83, R95, -R80 ;  /* 0x800000505f537221 */ /* 0x000fe20000010000 */
[----:B------:R-:W-:Y:S01]  /*2170*/  FFMA.FTZ R106, R96, UR4, R104 ;  /* 0x00000004606a7c23 */ /* 0x000fe20008010068 */
[----:B------:R-:W-:Y:S01]  /*2180*/  SHF.L.U32 R80, R78, 0x10, RZ ;  /* 0x000000104e507819 */ /* 0x000fe200000006ff */
[----:B------:R-:W-:Y:S01]  /*2190*/  FADD.FTZ R82, R90, -R81 ;  /* 0x800000515a527221 */ /* 0x000fe20000010000 */
[----:B------:R-:W-:Y:S01]  /*21a0*/  SHF.L.U32 R79, R67, 0x10, RZ ;  /* 0x00000010434f7819 */ /* 0x000fe200000006ff */
[----:B------:R-:W-:Y:S01]  /*21b0*/  FADD.FTZ R105, R93, -R106 ;  /* 0x8000006a5d697221 */ /* 0x000fe20000010000 */
[C---:B------:R-:W-:Y:S01]  /*21c0*/  SHF.L.U32 R77, R66.reuse, 0x10, RZ ;  /* 0x00000010424d7819 */ /* 0x040fe200000006ff */
[----:B------:R-:W-:Y:S01]  /*21d0*/  FFMA.FTZ R106, R83, UR24, R80 ;  /* 0x00000018536a7c23 */ /* 0x000fe20008010050 */
[----:B------:R-:W-:Y:S01]  /*21e0*/  PRMT R76, R66, 0x7632, R76 ;  /* 0x00007632424c7816 */ /* 0x000fe2000000004c */
[----:B------:R-:W0:Y:S01]  /*21f0*/  LDC.64 R80, c[0x0][0x468] ;  /* 0x00011a00ff507b82 */ /* 0x000e220000000a00 */
[--C-:B------:R-:W-:Y:S01]  /*2200*/  FFMA.FTZ R107, R97, UR4, R104.reuse ;  /* 0x00000004616b7c23 */ /* 0x100fe20008010068 */
[----:B------:R-:W-:Y:S01]  /*2210*/  FFMA.FTZ R83, R82, UR24, R77 ;  /* 0x0000001852537c23 */ /* 0x000fe2000801004d */
[----:B------:R-:W-:Y:S01]  /*2220*/  SHF.L.U32 R78, R76, 0x10, RZ ;  /* 0x000000104c4e7819 */ /* 0x000fe200000006ff */
[--C-:B------:R-:W-:Y:S01]  /*2230*/  FFMA.FTZ R76, R108, UR24, R79.reuse ;  /* 0x000000186c4c7c23 */ /* 0x100fe2000801004f */
[----:B------:R-:W-:Y:S01]  /*2240*/  PRMT R79, R65, 0x7632, R79 ;  /* 0x00007632414f7816 */ /* 0x000fe2000000004f */
[--C-:B------:R-:W-:Y:S01]  /*2250*/  FFMA.FTZ R112, R94, UR4, R104.reuse ;  /* 0x000000045e707c23 */ /* 0x100fe20008010068 */
[----:B------:R-:W-:Y:S01]  /*2260*/  PRMT R77, R64, 0x7632, R77 ;  /* 0x00007632404d7816 */ /* 0x000fe2000000004d */
[--C-:B------:R-:W-:Y:S01]  /*2270*/  FFMA.FTZ R108, R103, UR4, R104.reuse ;  /* 0x00000004676c7c23 */ /* 0x100fe20008010068 */
[----:B------:R-:W-:Y:S01]  /*2280*/  FFMA.FTZ R110, R100, UR4, R104 ;  /* 0x00000004646e7c23 */ /* 0x000fe20008010068 */
        /* <DEDUP_REMOVED lines=28> */
.L_x_1428:
[----:B------:R-:W-:Y:S05]  /*2450*/  BSYNC.RECONVERGENT B1 ;  /* 0x0000000000017941 */ /* 0x000fea0003800200 */
.L_x_1427:
[----:B------:R-:W-:Y:S05]  /*2460*/  @!P2 BRA `(.L_x_1423) ;  /* 0x0000000800b4a947 */ /* 0x000fea0003800000 */
[----:B0-----:R-:W-:Y:S01]  /*2470*/  PRMT R76, R70, 0x7632, R76 ;  /* 0x00007632464c7816 */ /* 0x001fe2000000004c */
        /* <DEDUP_REMOVED lines=51> */
.L_x_1426:
[----:B------:R-:W-:Y:S04]  /*27b0*/  BSSY.RECONVERGENT B1, `(.L_x_1429) ;  /* 0x000003d000017945 */ /* 0x000fe80003800200 */
[----:B------:R-:W-:Y:S05]  /*27c0*/  @!P1 BRA `(.L_x_1430) ;  /* 0x0000000000ec9947 */ /* 0x000fea0003800000 */
[--C-:B------:R-:W-:Y:S01]  /*27d0*/  FFMA.FTZ R72, R103, UR4, R104.reuse ;  /* 0x0000000467487c23 */ /* 0x100fe20008010068 */
[----:B------:R-:W-:Y:S01]  /*27e0*/  FFMA.FTZ R80, R94, UR4, R104 ;  /* 0x000000045e507c23 */ /* 0x000fe20008010068 */
[----:B------:R-:W-:Y:S01]  /*27f0*/  PRMT R76, R65, 0x7632, R76 ;  /* 0x00007632414c7816 */ /* 0x000fe2000000004c */
[----:B------:R-:W-:Y:S01]  /*2800*/  FFMA.FTZ R74, R100, UR4, R104 ;  /* 0x00000004644a7c23 */ /* 0x000fe20008010068 */
[C---:B------:R-:W-:Y:S01]  /*2810*/  SHF.L.U32 R75, R64.reuse, 0x10, RZ ;  /* 0x00000010404b7819 */ /* 0x040fe200000006ff */
[----:B------:R-:W-:Y:S01]  /*2820*/  FADD.FTZ R72, R101, -R72 ;  /* 0x8000004865487221 */ /* 0x000fe20000010000 */
[----:B------:R-:W-:Y:S01]  /*2830*/  PRMT R73, R64, 0x7632, R73 ;  /* 0x0000763240497816 */ /* 0x000fe20000000049 */
[----:B------:R-:W-:Y:S01]  /*2840*/  FADD.FTZ R80, R91, -R80 ;  /* 0x800000505b507221 */ /* 0x000fe20000010000 */
[----:B------:R-:W-:Y:S01]  /*2850*/  SHF.L.U32 R79, R76, 0x10, RZ ;  /* 0x000000104c4f7819 */ /* 0x000fe200000006ff */
        /* <DEDUP_REMOVED lines=8> */
[----:B------:R-:W-:Y:S01]  /*28e0*/  FFMA.FTZ R73, R74, UR24, R73 ;  /* 0x000000184a497c23 */ /* 0x000fe20008010049 */
[----:B------:R-:W-:Y:S01]  /*28f0*/  PRMT R74, R66, 0x7632, R74 ;  /* 0x00007632424a7816 */ /* 0x000fe2000000004a */
[----:B------:R-:W-:Y:S01]  /*2900*/  FFMA.FTZ R106, R96, UR4, R104 ;  /* 0x00000004606a7c23 */ /* 0x000fe20008010068 */
[----:B------:R-:W-:Y:S01]  /*2910*/  FFMA.FTZ R78, R77, UR24, R78 ;  /* 0x000000184d4e7c23 */ /* 0x000fe2000801004e */
[--C-:B------:R-:W-:Y:S01]  /*2920*/  FFMA.FTZ R77, R87, UR4, R104.reuse ;  /* 0x00000004574d7c23 */ /* 0x100fe20008010068 */
        /* <DEDUP_REMOVED lines=17> */
[C---:B------:R-:W-:Y:S01]  /*2a40*/  F2FP.BF16.F32.PACK_AB R72, R73.reuse, R72 ;  /* 0x000000484948723e */ /* 0x040fe200000010ff */
[----:B------:R-:W-:Y:S01]  /*2a50*/  FMUL.FTZ R77, R73, UR12 ;  /* 0x0000000c494d7c20 */ /* 0x000fe20008410000 */
        /* <DEDUP_REMOVED lines=18> */
.L_x_1430:
[----:B------:R-:W-:Y:S05]  /*2b80*/  BSYNC.RECONVERGENT B1 ;  /* 0x0000000000017941 */ /* 0x000fea0003800200 */
.L_x_1429:
[----:B------:R-:W-:Y:S05]  /*2b90*/  @!P2 BRA `(.L_x_1423) ;  /* 0x0000000000e8a947 */ /* 0x000fea0003800000 */
[----:B0-----:R-:W0:Y:S01]  /*2ba0*/  LDC.64 R80, c[0x0][0x478] ;  /* 0x00011e00ff507b82 */ /* 0x001e220000000a00 */
[----:B------:R-:W-:Y:S01]  /*2bb0*/  FFMA.FTZ R73, R3, UR4, R104 ;  /* 0x0000000403497c23 */ /* 0x000fe20008010068 */
[----:B------:R-:W-:Y:S01]  /*2bc0*/  PRMT R74, R68, 0x7632, R74 ;  /* 0x00007632444a7816 */ /* 0x000fe2000000004a */
        /* <DEDUP_REMOVED lines=55> */
.L_x_1423:
[----:B------:R-:W-:Y:S05]  /*2f40*/  BSYNC.RECONVERGENT B0 ;  /* 0x0000000000007941 */ /* 0x000fea0003800200 */
.L_x_1417:
[----:B------:R-:W-:Y:S02]  /*2f50*/  UIADD3 UR7, UPT, UPT, UR7, UR22, URZ ;  /* 0x0000001607077290 */ /* 0x000fe4000fffe0ff */
[----:B------:R-:W-:Y:S02]  /*2f60*/  UPLOP3.LUT UP2, UPT, UPT, UPT, UP2, 0x40, 0x4 ;  /* 0x000000000004789c */ /* 0x000fe40003f4e820 */
[----:B------:R-:W-:-:S09]  /*2f70*/  UISETP.GE.AND UP1, UPT, UR7, UR23, UPT ;  /* 0x000000170700728c */ /* 0x000fd2000bf26270 */
[----:B------:R-:W-:Y:S05]  /*2f80*/  BRA.U !UP1, `(.L_x_1431) ;  /* 0xffffffd5092c7547 */ /* 0x000fea000b83ffff */
.L_x_1410:
        /* <DEDUP_REMOVED lines=23> */
.L_x_1432:
        /* <DEDUP_REMOVED lines=16> */
.L_x_8006:


//--------------------- .text._ZN10layer_norm13ln_bwd_kernelINS_13Kernel_traitsIf13__nv_bfloat16S2_S2_fjLj2048ELj1ELj1ELj4ELj16ENS_18Kernel_traits_baseILj2048EfS2_S2_S2_fjLj128EEEEELb0ELb0ELb0ELb1EEEvNS_9BwdParamsE --------------------------
	.section	.text._ZN10layer_norm13ln_bwd_kernelINS_13Kernel_traitsIf13__nv_bfloat16S2_S2_fjLj2048ELj1ELj1ELj4ELj16ENS_18Kernel_traits_baseILj2048EfS2_S2_S2_fjLj128EEEEELb0ELb0ELb0ELb1EEEvNS_9BwdParamsE,"ax",@progbits
	.align	128
        .global         _ZN10layer_norm13ln_bwd_kernelINS_13Kernel_traitsIf13__nv_bfloat16S2_S2_fjLj2048ELj1ELj1ELj4ELj16ENS_18Kernel_traits_baseILj2048EfS2_S2_S2_fjLj128EEEEELb0ELb0ELb0ELb1EEEvNS_9BwdParamsE
        .type           _ZN10layer_norm13ln_bwd_kernelINS_13Kernel_traitsIf13__nv_bfloat16S2_S2_fjLj2048ELj1ELj1ELj4ELj16ENS_18Kernel_traits_baseILj2048EfS2_S2_S2_fjLj128EEEEELb0ELb0ELb0ELb1EEEvNS_9BwdParamsE,@function
        .size           _ZN10layer_norm13ln_bwd_kernelINS_13Kernel_traitsIf13__nv_bfloat16S2_S2_fjLj2048ELj1ELj1ELj4ELj16ENS_18Kernel_traits_baseILj2048EfS2_S2_S2_fjLj128EEEEELb0ELb0ELb0ELb1EEEvNS_9BwdParamsE,(.L_x_8007 - _ZN10layer_norm13ln_bwd_kernelINS_13Kernel_traitsIf13__nv_bfloat16S2_S2_fjLj2048ELj1ELj1ELj4ELj16ENS_18Kernel_traits_baseILj2048EfS2_S2_S2_fjLj128EEEEELb0ELb0ELb0ELb1EEEvNS_9BwdParamsE)
        .other          _ZN10layer_norm13ln_bwd_kernelINS_13Kernel_traitsIf13__nv_bfloat16S2_S2_fjLj2048ELj1ELj1ELj4ELj16ENS_18Kernel_traits_baseILj2048EfS2_S2_S2_fjLj128EEEEELb0ELb0ELb0ELb1EEEvNS_9BwdParamsE,@"STO_CUDA_ENTRY STV_DEFAULT"
_ZN10layer_norm13ln_bwd_kernelINS_13Kernel_traitsIf13__nv_bfloat16S2_S2_fjLj2048ELj1ELj1ELj4ELj16ENS_18Kernel_traits_baseILj2048EfS2_S2_S2_fjLj128EEEEELb0ELb0ELb0ELb1EEEvNS_9BwdParamsE:
.text._ZN10layer_norm13ln_bwd_kernelINS_13Kernel_traitsIf13__nv_bfloat16S2_S2_fjLj2048ELj1ELj1ELj4ELj16ENS_18Kernel_traits_baseILj2048EfS2_S2_S2_fjLj128EEEEELb0ELb0ELb0ELb1EEEvNS_9BwdParamsE:
        /* <DEDUP_REMOVED lines=41> */
[----:B------:R-:W-:Y:S01]  /*0290*/  UPLOP3.LUT UP2, UPT, UPT, UPT, UPT, 0x40, 0x4 ;  /* 0x000000000004789c */ /* 0x000fe20003f4e870 */
[----:B------:R-:W4:Y:S01]  /*02a0*/  LDCU UR17, c[0x0][0x388] ;  /* 0x00007100ff1177ac */ /* 0x000f220008000800 */
[----:B0-----:R-:W-:Y:S01]  /*02b0*/  IMAD.WIDE.U32 R6, R0, 0x20, R6 ;  /* 0x0000002000067825 */ /* 0x001fe200078e0006 */
[----:B-1----:R-:W-:-:S04]  /*02c0*/  UISETP.NE.U32.AND UP0, UPT, UR4, URZ, UPT ;  /* 0x000000ff0400728c */ /* 0x002fc8000bf05070 */
[----:B--2---:R-:W5:Y:S01]  /*02d0*/  LDG.E.128 R24, desc[UR14][R6.64] ;  /* 0x0000000e06187981 */ /* 0x004f62000c1e1d00 */
[----:B------:R-:W0:Y:S03]  /*02e0*/  LDCU UR20, c[0x0][0x400] ;  /* 0x00008000ff1477ac */ /* 0x000e260008000800 */
[----:B------:R-:W5:Y:S01]  /*02f0*/  LDG.E.128 R28, desc[UR14][R6.64+0x10] ;  /* 0x0000100e061c7981 */ /* 0x000f62000c1e1d00 */
[----:B------:R-:W1:Y:S03]  /*0300*/  LDCU.64 UR22, c[0x0][0x478] ;  /* 0x00008f00ff1677ac */ /* 0x000e660008000a00 */
[----:B------:R-:W5:Y:S01]  /*0310*/  LDG.E.128 R32, desc[UR14][R6.64+0x1000] ;  /* 0x0010000e06207981 */ /* 0x000f62000c1e1d00 */
[----:B------:R-:W2:Y:S03]  /*0320*/  LDCU.128 UR8, c[0x0][0x3c0] ;  /* 0x00007800ff0877ac */ /* 0x000ea60008000c00 */
[----:B------:R3:W5:Y:S01]  /*0330*/  LDG.E.128 R36, desc[UR14][R6.64+0x1010] ;  /* 0x0010100e06247981 */ /* 0x000762000c1e1d00 */
[----:B------:R-:W-:Y:S01]  /*0340*/  UISETP.NE.AND.EX UP0, UPT, UR5, URZ, UPT, UP0 ;  /* 0x000000ff0500728c */ /* 0x000fe2000bf05300 */
[----:B------:R-:W0:Y:S01]  /*0350*/  LDCU.64 UR18, c[0x0][0x438] ;  /* 0x00008700ff1277ac */ /* 0x000e220008000a00 */
[----:B------:R-:W0:Y:S01]  /*0360*/  LDCU.64 UR24, c[0x0][0x380] ;  /* 0x00007000ff1877ac */ /* 0x000e220008000a00 */
[----:B---3--:R-:W-:Y:S01]  /*0370*/  CS2R R6, SRZ ;  /* 0x0000000000067805 */ /* 0x008fe2000001ff00 */
[----:B-1--4-:R-:W-:-:S07]  /*0380*/  UMOV UR6, UR7 ;  /* 0x0000000700067c82 */ /* 0x012fce0008000000 */
.L_x_1440:
[----:B------:R-:W-:Y:S01]  /*0390*/  UIMAD UR4, UR6, UR17, URZ ;  /* 0x00000011060472a4 */ /* 0x000fe2000f8e02ff */
[----:B0123--:R-:W1:Y:S03]  /*03a0*/  LDC.64 R56, c[0x0][0x3a8] ;  /* 0x0000ea00ff387b82 */ /* 0x00fe660000000a00 */
[----:B------:R-:W-:-:S04]  /*03b0*/  USHF.R.S32.HI UR5, URZ, 0x1f, UR4 ;  /* 0x0000001fff057899 */ /* 0x000fc80008011404 */
[----:B------:R-:W-:Y:S01]  /*03c0*/  ULEA.HI UR5, UR5, UR4, URZ, 0x3 ;  /* 0x0000000405057291 */ /* 0x000fe2000f8f18ff */
[----:B------:R-:W3:Y:S05]  /*03d0*/  LDC.64 R60, c[0x0][0x428] ;  /* 0x00010a00ff3c7b82 */ /* 0x000eea0000000a00 */
[----:B------:R-:W-:Y:S01]  /*03e0*/  MOV R49, UR5 ;  /* 0x0000000500317c02 */ /* 0x000fe20008000f00 */
[----:B--2---:R-:W-:-:S03]  /*03f0*/  UIMAD.WIDE UR4, UR6, 0x4, UR10 ;  /* 0x00000004060478a5 */ /* 0x004fc6000f8e020a */
[----:B------:R-:W-:-:S03]  /*0400*/  LEA.HI.SX32 R74, R49, R0, 0x1d ;  /* 0x00000000314a7211 */ /* 0x000fc600078feaff */
[----:B------:R-:W-:Y:S02]  /*0410*/  MOV R62, UR4 ;  /* 0x00000004003e7c02 */ /* 0x000fe40008000f00 */
[----:B------:R-:W-:Y:S01]  /*0420*/  MOV R63, UR5 ;  /* 0x00000005003f7c02 */ /* 0x000fe20008000f00 */
[----:B------:R-:W-:Y:S01]  /*0430*/  UIMAD.WIDE UR4, UR6, 0x4, UR8 ;  /* 0x00000004060478a5 */ /* 0x000fe2000f8e0208 */
[C---:B-1----:R-:W-:Y:S01]  /*0440*/  IMAD.WIDE.U32 R48, R74.reuse, 0x10, R56 ;  /* 0x000000104a307825 */ /* 0x042fe200078e0038 */
[C---:B------:R-:W-:Y:S02]  /*0450*/  IADD3 R75, PT, PT, R74.reuse, 0x80, RZ ;  /* 0x000000804a4b7810 */ /* 0x040fe40007ffe0ff */
[----:B------:R-:W2:Y:S02]  /*0460*/  LDG.E R82, desc[UR14][R62.64] ;  /* 0x0000000e3e527981 */ /* 0x000ea4000c1e1900 */
[----:B------:R-:W-:Y:S02]  /*0470*/  MOV R78, UR4 ;  /* 0x00000004004e7c02 */ /* 0x000fe40008000f00 */
[----:B------:R-:W-:Y:S01]  /*0480*/  MOV R79, UR5 ;  /* 0x00000005004f7c02 */ /* 0x000fe20008000f00 */
[----:B---3--:R-:W-:Y:S01]  /*0490*/  IMAD.WIDE.U32 R52, R74, 0x10, R60 ;  /* 0x000000104a347825 */ /* 0x008fe200078e003c */
[----:B------:R-:W3:Y:S01]  /*04a0*/  LDG.E.128 R48, desc[UR14][R48.64] ;  /* 0x0000000e30307981 */ /* 0x000ee2000c1e1d00 */
[----:B------:R-:W1:Y:S02]  /*04b0*/  @UP0 LDCU.64 UR4, c[0x0][0x3e0] ;  /* 0x00007c00ff0407ac */ /* 0x000e640008000a00 */
[C---:B------:R-:W-:Y:S01]  /*04c0*/  IMAD.WIDE.U32 R56, R75.reuse, 0x10, R56 ;  /* 0x000000104b387825 */ /* 0x040fe200078e0038 */
[----:B------:R4:W3:Y:S04]  /*04d0*/  LDG.E R84, desc[UR14][R78.64] ;  /* 0x0000000e4e547981 */ /* 0x0008e8000c1e1900 */
[----:B------:R-:W3:Y:S01]  /*04e0*/  LDG.E.128 R52, desc[UR14][R52.64] ;  /* 0x0000000e34347981 */ /* 0x000ee2000c1e1d00 */
[----:B------:R-:W-:-:S03]  /*04f0*/  IMAD.WIDE.U32 R60, R75, 0x10, R60 ;  /* 0x000000104b3c7825 */ /* 0x000fc600078e003c */
[----:B------:R-:W3:Y:S04]  /*0500*/  LDG.E.128 R56, desc[UR14][R56.64] ;  /* 0x0000000e38387981 */ /* 0x000ee8000c1e1d00 */
[----:B------:R-:W3:Y:S01]  /*0510*/  LDG.E.128 R60, desc[UR14][R60.64] ;  /* 0x0000000e3c3c7981 */ /* 0x000ee2000c1e1d00 */
[----:B------:R-:W-:Y:S01]  /*0520*/  PLOP3.LUT P1, PT, PT, PT, UP0, 0x80, 0x8 ;  /* 0x000000000008781c */ /* 0x000fe20003f2f008 */
[----:B-1----:R-:W-:-:S06]  /*0530*/  @UP0 UIMAD.WIDE UR4, UR6, 0x2, UR4 ;  /* 0x00000002060408a5 */ /* 0x002fcc000f8e0204 */
[----:B----4-:R-:W-:Y:S02]  /*0540*/  MOV R78, UR4 ;  /* 0x00000004004e7c02 */ /* 0x010fe40008000f00 */
[----:B------:R-:W-:-:S05]  /*0550*/  MOV R79, UR5 ;  /* 0x00000005004f7c02 */ /* 0x000fca0008000f00 */
[----:B------:R-:W4:Y:S01]  /*0560*/  @P1 LDG.E.U16 R78, desc[UR14][R78.64] ;  /* 0x0000000e4e4e1981 */ /* 0x000f22000c1e1500 */
[----:B0-----:R-:W-:-:S04]  /*0570*/  ISETP.NE.U32.AND P0, PT, RZ, UR18, PT ;  /* 0x00000012ff007c0c */ /* 0x001fc8000bf05070 */
[----:B------:R-:W-:-:S13]  /*0580*/  ISETP.NE.AND.EX P0, PT, RZ, UR19, PT, P0 ;  /* 0x00000013ff007c0c */ /* 0x000fda000bf05300 */
[----:B------:R-:W0:Y:S08]  /*0590*/  @P0 LDC.64 R76, c[0x0][0x438] ;  /* 0x00010e00ff4c0b82 */ /* 0x000e300000000a00 */
[----:B------:R-:W1:Y:S01]  /*05a0*/  @P0 LDC.64 R80, c[0x0][0x438] ;  /* 0x00010e00ff500b82 */ /* 0x000e620000000a00 */
[----:B0-----:R-:W-:-:S05]  /*05b0*/  @P0 IMAD.WIDE.U32 R76, R74, 0x10, R76 ;  /* 0x000000104a4c0825 */ /* 0x001fca00078e004c */
[----:B-----5:R0:W5:Y:S01]  /*05c0*/  @P0 LDG.E.128 R40, desc[UR14][R76.64] ;  /* 0x0000000e4c280981 */ /* 0x020162000c1e1d00 */
[----:B-1----:R-:W-:-:S05]  /*05d0*/  @P0 IMAD.WIDE.U32 R80, R75, 0x10, R80 ;  /* 0x000000104b500825 */ /* 0x002fca00078e0050 */
[----:B------:R1:W5:Y:S01]  /*05e0*/  @P0 LDG.E.128 R44, desc[UR14][R80.64] ;  /* 0x0000000e502c0981 */ /* 0x000362000c1e1d00 */
[----:B------:R-:W-:Y:S02]  /*05f0*/  ISETP.NE.AND P0, PT, RZ, UR16, PT ;  /* 0x00000010ff007c0c */ /* 0x000fe4000bf05270 */
[----:B--2---:R-:W-:Y:S02]  /*0600*/  R2UR UR21, R82 ;  /* 0x00000000521572ca */ /* 0x004fe400000e0000 */
[C---:B---3--:R-:W-:Y:S02]  /*0610*/  PRMT R83, R49.reuse, 0x7632, R83 ;  /* 0x0000763231537816 */ /* 0x048fe40000000053 */
[C---:B------:R-:W-:Y:S02]  /*0620*/  PRMT R82, R48.reuse, 0x7632, R82 ;  /* 0x0000763230527816 */ /* 0x040fe40000000052 */
[----:B------:R-:W-:Y:S02]  /*0630*/  SHF.L.U32 R88, R49, 0x10, RZ ;  /* 0x0000001031587819 */ /* 0x000fe400000006ff */
[----:B------:R-:W-:-:S02]  /*0640*/  SHF.L.U32 R48, R48, 0x10, RZ ;  /* 0x0000001030307819 */ /* 0x000fc400000006ff */
[C---:B------:R-:W-:Y:S02]  /*0650*/  PRMT R49, R50.reuse, 0x7632, R49 ;  /* 0x0000763232317816 */ /* 0x040fe40000000031 */
[----:B------:R-:W-:Y:S02]  /*0660*/  SHF.L.U32 R95, R50, 0x10, RZ ;  /* 0x00000010325f7819 */ /* 0x000fe400000006ff */
[----:B------:R-:W-:Y:S02]  /*0670*/  FSEL R84, R84, RZ, !P0 ;  /* 0x000000ff54547208 */ /* 0x000fe40004000000 */
[----:B------:R-:W-:Y:S02]  /*0680*/  PRMT R50, R51, 0x7632, R50 ;  /* 0x0000763233327816 */ /* 0x000fe40000000032 */
[C---:B------:R-:W-:Y:S02]  /*0690*/  PRMT R94, R53.reuse, 0x7632, R94 ;  /* 0x00007632355e7816 */ /* 0x040fe4000000005e */
[----:B0-----:R-:W-:-:S02]  /*06a0*/  SHF.L.U32 R76, R53, 0x10, RZ ;  /* 0x00000010354c7819 */ /* 0x001fc400000006ff */
[----:B------:R-:W-:Y:S02]  /*06b0*/  SHF.L.U32 R83, R83, 0x10, RZ ;  /* 0x0000001053537819 */ /* 0x000fe400000006ff */
[----:B------:R-:W-:Y:S02]  /*06c0*/  SHF.L.U32 R93, R51, 0x10, RZ ;  /* 0x00000010335d7819 */ /* 0x000fe400000006ff */
[C---:B------:R-:W-:Y:S02]  /*06d0*/  PRMT R96, R52.reuse, 0x7632, R96 ;  /* 0x0000763234607816 */ /* 0x040fe40000000060 */
[----:B------:R-:W-:Y:S02]  /*06e0*/  SHF.L.U32 R77, R52, 0x10, RZ ;  /* 0x00000010344d7819 */ /* 0x000fe400000006ff */
[----:B------:R-:W-:Y:S02]  /*06f0*/  PRMT R53, R57, 0x7632, R53 ;  /* 0x0000763239357816 */ /* 0x000fe40000000035 */
[----:B------:R-:W-:-:S02]  /*0700*/  PRMT R51, R56, 0x7632, R51 ;  /* 0x0000763238337816 */ /* 0x000fc40000000033 */
[----:B------:R-:W-:Y:S01]  /*0710*/  SHF.L.U32 R115, R56, 0x10, RZ ;  /* 0x0000001038737819 */ /* 0x000fe200000006ff */
[----:B------:R-:W-:Y:S01]  /*0720*/  FADD.FTZ R56, -R84, R48 ;  /* 0x0000003054387221 */ /* 0x000fe20000010100 */
[----:B------:R-:W-:Y:S02]  /*0730*/  SHF.L.U32 R82, R82, 0x10, RZ ;  /* 0x0000001052527819 */ /* 0x000fe400000006ff */
[----:B------:R-:W-:Y:S01]  /*0740*/  SHF.L.U32 R50, R50, 0x10, RZ ;  /* 0x0000001032327819 */ /* 0x000fe200000006ff */
[----:B------:R-:W-:Y:S01]  /*0750*/  FADD.FTZ R91, -R84, R83 ;  /* 0x00000053545b7221 */ /* 0x000fe20000010100 */
[C---:B------:R-:W-:Y:S02]  /*0760*/  PRMT R92, R54.reuse, 0x7632, R92 ;  /* 0x00007632365c7816 */ /* 0x040fe4000000005c */
[----:B------:R-:W-:Y:S01]  /*0770*/  SHF.L.U32 R79, R54, 0x10, RZ ;  /* 0x00000010364f7819 */ /* 0x000fe200000006ff */
[----:B------:R-:W-:Y:S01]  /*0780*/  FMUL.FTZ R83, R24, R77 ;  /* 0x0000004d18537220 */ /* 0x000fe20000410000 */
[----:B------:R-:W-:-:S02]  /*0790*/  PRMT R54, R58, 0x7632, R54 ;  /* 0x000076323a367816 */ /* 0x000fc40000000036 */
[----:B------:R-:W-:Y:S02]  /*07a0*/  SHF.L.U32 R53, R53, 0x10, RZ ;  /* 0x0000001035357819 */ /* 0x000fe400000006ff */
[----:B------:R-:W-:Y:S01]  /*07b0*/  SHF.L.U32 R96, R96, 0x10, RZ ;  /* 0x0000001060607819 */ /* 0x000fe200000006ff */
[----:B------:R-:W-:Y:S01]  /*07c0*/  FADD.FTZ R82, -R84, R82 ;  /* 0x0000005254527221 */ /* 0x000fe20000010100 */
[C---:B------:R-:W-:Y:S01]  /*07d0*/  PRMT R90, R55.reuse, 0x7632, R90 ;  /* 0x00007632375a7816 */ /* 0x040fe2000000005a */
[----:B------:R-:W-:Y:S01]  /*07e0*/  FMUL.FTZ R56, R56, UR21 ;  /* 0x0000001538387c20 */ /* 0x000fe20008410000 */
[----:B-1----:R-:W-:Y:S01]  /*07f0*/  SHF.L.U32 R81, R55, 0x10, RZ ;  /* 0x0000001037517819 */ /* 0x002fe200000006ff */
[C---:B------:R-:W-:Y:S01]  /*0800*/  FADD.FTZ R108, -R84.reuse, R50 ;  /* 0x00000032546c7221 */ /* 0x040fe20000010100 */
[----:B------:R-:W-:Y:S01]  /*0810*/  PRMT R55, R59, 0x7632, R55 ;  /* 0x000076323b377816 */ /* 0x000fe20000000037 */
[----:B------:R-:W-:Y:S01]  /*0820*/  FADD.FTZ R106, -R84, R53 ;  /* 0x00000035546a7221 */ /* 0x000fe20000010100 */
[----:B------:R-:W-:Y:S01]  /*0830*/  SHF.L.U32 R50, R54, 0x10, RZ ;  /* 0x0000001036327819 */ /* 0x000fe200000006ff */
[----:B------:R-:W-:Y:S01]  /*0840*/  FADD.FTZ R54, RZ, R83 ;  /* 0x00000053ff367221 */ /* 0x000fe20000010000 */
[----:B------:R-:W-:-:S02]  /*0850*/  PRMT R98, R61, 0x7632, R98 ;  /* 0x000076323d627816 */ /* 0x000fc40000000062 */
[----:B------:R-:W-:Y:S01]  /*0860*/  SHF.L.U32 R87, R61, 0x10, RZ ;  /* 0x000000103d577819 */ /* 0x000fe200000006ff */
[----:B------:R-:W-:Y:S01]  /*0870*/  FMUL.FTZ R61, R25, R96 ;  /* 0x00000060193d7220 */ /* 0x000fe20000410000 */
[----:B------:R-:W-:Y:S01]  /*0880*/  SHF.L.U32 R49, R49, 0x10, RZ ;  /* 0x0000001031317819 */ /* 0x000fe200000006ff */
[----:B------:R-:W-:Y:S01]  /*0890*/  FADD.FTZ R88, -R84, R88 ;  /* 0x0000005854587221 */ /* 0x000fe20000010100 */
[----:B------:R-:W-:Y:S01]  /*08a0*/  SHF.L.U32 R113, R57, 0x10, RZ ;  /* 0x0000001039717819 */ /* 0x000fe200000006ff */
[----:B------:R-:W-:Y:S01]  /*08b0*/  FMUL.FTZ R86, R82, UR21 ;  /* 0x0000001552567c20 */ /* 0x000fe20008410000 */
[----:B------:R-:W-:Y:S01]  /*08c0*/  SHF.L.U32 R58, R58, 0x10, RZ ;  /* 0x000000103a3a7819 */ /* 0x000fe200000006ff */
[----:B------:R-:W-:Y:S01]  /*08d0*/  FFMA.FTZ R53, R56, R83, RZ ;  /* 0x0000005338357223 */ /* 0x000fe200000100ff */
[----:B------:R-:W-:Y:S02]  /*08e0*/  SHF.L.U32 R59, R59, 0x10, RZ ;  /* 0x000000103b3b7819 */ /* 0x000fe400000006ff */
[----:B------:R-:W-:-:S02]  /*08f0*/  SHF.L.U32 R52, R51, 0x10, RZ ;  /* 0x0000001033347819 */ /* 0x000fc400000006ff */
[----:B------:R-:W-:Y:S01]  /*0900*/  SHF.L.U32 R48, R55, 0x10, RZ ;  /* 0x0000001037307819 */ /* 0x000fe200000006ff */
[----:B------:R-:W-:Y:S01]  /*0910*/  FMUL.FTZ R80, R26, R76 ;  /* 0x0000004c1a507220 */ /* 0x000fe20000410000 */
[----:B------:R-:W-:Y:S01]  /*0920*/  SHF.L.U32 R94, R94, 0x10, RZ ;  /* 0x000000105e5e7819 */ /* 0x000fe200000006ff */
[----:B------:R-:W-:Y:S01]  /*0930*/  FADD.FTZ R55, R61, R54 ;  /* 0x000000363d377221 */ /* 0x000fe20000010000 */
[----:B------:R-:W-:Y:S01]  /*0940*/  FADD.FTZ R100, -R84, R49 ;  /* 0x0000003154647221 */ /* 0x000fe20000010100 */
[----:B------:R-:W-:Y:S01]  /*0950*/  FMUL.FTZ R88, R88, UR21 ;  /* 0x0000001558587c20 */ /* 0x000fe20008410000 */
[----:B------:R-:W-:Y:S01]  /*0960*/  FFMA.FTZ R53, R86, R61, R53 ;  /* 0x0000003d56357223 */ /* 0x000fe20000010035 */
        /* <DEDUP_REMOVED lines=22> */
[----:B------:R-:W-:Y:S01]  /*0ad0*/  FADD.FTZ R82, R63, R82 ;  /* 0x000000523f527221 */ /* 0x000fe20000010000 */
[----:B------:R-:W-:Y:S01]  /*0ae0*/  FMUL.FTZ R100, R100, UR21 ;  /* 0x0000001564647c20 */ /* 0x000fe20008410000 */
[----:B------:R-:W-:Y:S01]  /*0af0*/  FMUL.FTZ R59, R29, R92 ;  /* 0x0000005c1d3b7220 */ /* 0x000fe20000410000 */
[----:B------:R-:W-:Y:S01]  /*0b00*/  FFMA.FTZ R53, R95, R63, R54 ;  /* 0x0000003f5f357223 */ /* 0x000fe20000010036 */
[----:B------:R-:W-:-:S02]  /*0b10*/  PRMT R102, R62, 0x7632, R102 ;  /* 0x000076323e667816 */ /* 0x000fc40000000066 */
[----:B------:R-:W-:Y:S01]  /*0b20*/  SHF.L.U32 R89, R62, 0x10, RZ ;  /* 0x000000103e597819 */ /* 0x000fe200000006ff */
[----:B------:R-:W-:Y:S01]  /*0b30*/  FMUL.FTZ R62, R30, R81 ;  /* 0x000000511e3e7220 */ /* 0x000fe20000410000 */
[----:B------:R-:W-:Y:S01]  /*0b40*/  SHF.L.U32 R90, R90, 0x10, RZ ;  /* 0x000000105a5a7819 */ /* 0x000fe200000006ff */
[----:B------:R-:W-:Y:S01]  /*0b50*/  FADD.FTZ R55, R59, R82 ;  /* 0x000000523b377221 */ /* 0x000fe20000010000 */
[----:B------:R-:W-:Y:S01]  /*0b60*/  FMUL.FTZ R93, R93, UR21 ;  /* 0x000000155d5d7c20 */ /* 0x000fe20008410000 */
[----:B------:R-:W-:Y:S01]  /*0b70*/  FFMA.FTZ R54, R100, R59, R53 ;  /* 0x0000003b64367223 */ /* 0x000fe20000010035 */
[----:B------:R-:W-:Y:S01]  /*0b80*/  FMUL.FTZ R108, R108, UR21 ;  /* 0x000000156c6c7c20 */ /* 0x000fe20008410000 */
[----:B------:R-:W-:Y:S01]  /*0b90*/  FMUL.FTZ R58, R31, R90 ;  /* 0x0000005a1f3a7220 */ /* 0x000fe20000410000 */
[----:B------:R-:W-:Y:S01]  /*0ba0*/  FADD.FTZ R55, R62, R55 ;  /* 0x000000373e377221 */ /* 0x000fe20000010000 */
        /* <DEDUP_REMOVED lines=53> */
[----:B----4-:R-:W-:Y:S02]  /*0f00*/  @P1 R2UR UR4, R78 ;  /* 0x000000004e0412ca */ /* 0x010fe400000e0000 */
        /* <DEDUP_REMOVED lines=20> */
.L_x_1435:
[----:B------:R-:W-:Y:S05]  /*1050*/  BSYNC.RECONVERGENT B0 ;  /* 0x0000000000007941 */ /* 0x000fea0003800200 */
.L_x_1434:
[----:B------:R-:W1:Y:S08]  /*1060*/  S2UR UR5, SR_CgaCtaId ;  /* 0x00000000000579c3 */ /* 0x000e700000008800 */
[----:B------:R-:W-:Y:S01]  /*1070*/  BAR.SYNC.DEFER_BLOCKING 0x0 ;  /* 0x0000000000007b1d */ /* 0x000fe20000010000 */
[----:B------:R-:W-:Y:S01]  /*1080*/  FADD.FTZ R67, R76, R67 ;  /* 0x000000434c437221 */ /* 0x000fe20000010000 */
[----:B------:R-:W-:Y:S01]  /*1090*/  FFMA.FTZ R69, R88, R76, R69 ;  /* 0x0000004c58457223 */ /* 0x000fe20000010045 */
[----:B------:R-:W-:Y:S01]  /*10a0*/  UISETP.NE.U32.AND UP1, UPT, UR18, URZ, UPT ;  /* 0x000000ff1200728c */ /* 0x000fe2000bf25070 */
[----:B------:R-:W-:Y:S01]  /*10b0*/  FADD.FTZ R72, R77, R72 ;  /* 0x000000484d487221 */ /* 0x000fe20000010000 */
[----:B------:R-:W-:Y:S01]  /*10c0*/  FFMA.FTZ R73, R56, R77, R73 ;  /* 0x0000004d38497223 */ /* 0x000fe20000010049 */
[----:B------:R-:W-:Y:S01]  /*10d0*/  UMOV UR4, 0x400 ;  /* 0x0000040000047882 */ /* 0x000fe20000000000 */
[----:B------:R-:W-:Y:S01]  /*10e0*/  UISETP.NE.AND.EX UP1, UPT, UR19, URZ, UPT, UP1 ;  /* 0x000000ff1300728c */ /* 0x000fe2000bf25310 */
        /* <DEDUP_REMOVED lines=54> */
[----:B------:R-:W-:Y:S01]  /*1450*/  FFMA.FTZ R93, R93, UR4, R53 ;  /* 0x000000045d5d7c23 */ /* 0x000fe20008010035 */
[----:B------:R-:W-:Y:S01]  /*1460*/  FADD.FTZ R80, R80, -R49 ;  /* 0x8000003150507221 */ /* 0x000fe20000010000 */
[----:B------:R-:W-:Y:S01]  /*1470*/  FADD.FTZ R63, R63, -R48 ;  /* 0x800000303f3f7221 */ /* 0x000fe20000010000 */
[--C-:B------:R-:W-:Y:S01]  /*1480*/  FFMA.FTZ R51, R108, UR4, R53.reuse ;  /* 0x000000046c337c23 */ /* 0x100fe20008010035 */
[----:B------:R-:W0:Y:S01]  /*1490*/  LDC.64 R48, c[0x0][0x468] ;  /* 0x00011a00ff307b82 */ /* 0x000e220000000a00 */
[----:B------:R-:W-:Y:S01]  /*14a0*/  FFMA.FTZ R52, R113, UR4, R53 ;  /* 0x0000000471347c23 */ /* 0x000fe20008010035 */
[----:B------:R-:W-:Y:S01]  /*14b0*/  FADD.FTZ R100, R59, -R100 ;  /* 0x800000643b647221 */ /* 0x000fe20000010000 */
[----:B------:R-:W-:Y:S01]  /*14c0*/  FADD.FTZ R93, R62, -R93 ;  /* 0x8000005d3e5d7221 */ /* 0x000fe20000010000 */
[----:B------:R-:W-:Y:S01]  /*14d0*/  FADD.FTZ R51, R58, -R51 ;  /* 0x800000333a337221 */ /* 0x000fe20000010000 */
        /* <DEDUP_REMOVED lines=45> */
[----:B------:R-:W-:-:S04]  /*17b0*/  IMAD.WIDE.U32 R58, R75, 0x10, R48 ;  /* 0x000000104b3a7825 */ /* 0x000fc800078e0030 */
        /* <DEDUP_REMOVED lines=20> */
.L_x_1437:
        /* <DEDUP_REMOVED lines=9> */
[----:B------:R-:W-:Y:S01]  /*1990*/  FFMA.FTZ R93, R93, UR4, R53 ;  /* 0x000000045d5d7c23 */ /* 0x000fe20008010035 */
[----:B------:R-:W-:Y:S01]  /*19a0*/  FADD.FTZ R55, R80, -R55 ;  /* 0x8000003750377221 */ /* 0x000fe20000010000 */
[----:B------:R-:W-:Y:S01]  /*19b0*/  FADD.FTZ R91, R60, -R91 ;  /* 0x8000005b3c5b7221 */ /* 0x000fe20000010000 */
[--C-:B------:R-:W-:Y:S01]  /*19c0*/  FFMA.FTZ R56, R56, UR4, R53.reuse ;  /* 0x0000000438387c23 */ /* 0x100fe20008010035 */
[----:B------:R-:W-:Y:S01]  /*19d0*/  FFMA.FTZ R100, R100, UR4, R53 ;  /* 0x0000000464647c23 */ /* 0x000fe20008010035 */
[----:B------:R-:W-:Y:S01]  /*19e0*/  FADD.FTZ R52, R63, -R52 ;  /* 0x800000343f347221 */ /* 0x000fe20000010000 */
[----:B------:R-:W-:Y:S01]  /*19f0*/  FADD.FTZ R58, R58, -R77 ;  /* 0x8000004d3a3a7221 */ /* 0x000fe20000010000 */
[----:B------:R-:W-:Y:S01]  /*1a00*/  FADD.FTZ R82, R82, -R79 ;  /* 0x8000004f52527221 */ /* 0x000fe20000010000 */
[----:B------:R-:W-:Y:S01]  /*1a10*/  FADD.FTZ R99, R99, -R76 ;  /* 0x8000004c63637221 */ /* 0x000fe20000010000 */
[----:B------:R-:W-:Y:S01]  /*1a20*/  FADD.FTZ R103, R103, -R78 ;  /* 0x8000004e67677221 */ /* 0x000fe20000010000 */
[----:B------:R-:W-:Y:S01]  /*1a30*/  FFMA.FTZ R54, R115, UR4, R53 ;  /* 0x0000000473367c23 */ /* 0x000fe20008010035 */
[----:B------:R-:W-:Y:S01]  /*1a40*/  FADD.FTZ R93, R62, -R93 ;  /* 0x8000005d3e5d7221 */ /* 0x000fe20000010000 */
[----:B------:R-:W-:Y:S01]  /*1a50*/  FADD.FTZ R83, R83, -R56 ;  /* 0x8000003853537221 */ /* 0x000fe20000010000 */
[----:B------:R-:W-:Y:S01]  /*1a60*/  FADD.FTZ R100, R59, -R100 ;  /* 0x800000643b647221 */ /* 0x000fe20000010000 */
[----:B------:R-:W-:Y:S01]  /*1a70*/  FADD.FTZ R56, R57, -R54 ;  /* 0x8000003639387221 */ /* 0x000fe20000010000 */
[----:B0-----:R-:W-:-:S04]  /*1a80*/  IMAD.WIDE.U32 R76, R74, 0x10, R48 ;  /* 0x000000104a4c7825 */ /* 0x001fc800078e0030 */
[----:B------:R-:W-:Y:S01]  /*1a90*/  FMUL.FTZ R93, R93, UR21 ;  /* 0x000000155d5d7c20 */ /* 0x000fe20008410000 */
[--C-:B------:R-:W-:Y:S01]  /*1aa0*/  FFMA.FTZ R86, R86, UR4, R53.reuse ;  /* 0x0000000456567c23 */ /* 0x100fe20008010035 */
[----:B------:R-:W-:Y:S01]  /*1ab0*/  FFMA.FTZ R112, R112, UR4, R53 ;  /* 0x0000000470707c23 */ /* 0x000fe20008010035 */
[----:B------:R-:W-:-:S04]  /*1ac0*/  IMAD.WIDE.U32 R78, R75, 0x10, R48 ;  /* 0x000000104b4e7825 */ /* 0x000fc800078e0030 */
[----:B------:R-:W-:Y:S01]  /*1ad0*/  FMUL.FTZ R49, R55, UR21 ;  /* 0x0000001537317c20 */ /* 0x000fe20008410000 */
[----:B------:R-:W-:Y:S01]  /*1ae0*/  FMUL.FTZ R48, R91, UR21 ;  /* 0x000000155b307c20 */ /* 0x000fe20008410000 */
[----:B------:R-:W-:Y:S01]  /*1af0*/  FFMA.FTZ R84, R117, UR4, R53 ;  /* 0x0000000475547c23 */ /* 0x000fe20008010035 */
[----:B-1----:R-:W-:-:S04]  /*1b00*/  IMAD.WIDE.U32 R80, R74, 0x10, R50 ;  /* 0x000000104a507825 */ /* 0x002fc800078e0032 */
[----:B------:R-:W-:Y:S01]  /*1b10*/  FMUL.FTZ R57, R49, UR12 ;  /* 0x0000000c31397c20 */ /* 0x000fe20008410000 */
[----:B------:R-:W-:Y:S01]  /*1b20*/  FFMA.FTZ R114, R114, UR4, R53 ;  /* 0x0000000472727c23 */ /* 0x000fe20008010035 */
        /* <DEDUP_REMOVED lines=15> */
[----:B------:R-:W-:Y:S01]  /*1c20*/  F2FP.BF16.F32.PACK_AB R57, R48, R57 ;  /* 0x000000393039723e */ /* 0x000fe200000010ff */
[----:B------:R-:W-:Y:S01]  /*1c30*/  FADD.FTZ R106, R101, -R106 ;  /* 0x8000006a656a7221 */ /* 0x000fe20000010000 */
[----:B------:R-:W-:Y:S01]  /*1c40*/  F2FP.BF16.F32.PACK_AB R59, R54, R59 ;  /* 0x0000003b363b723e */ /* 0x000fe200000010ff */
[----:B------:R-:W-:Y:S01]  /*1c50*/  FMUL.FTZ R48, R83, UR21 ;  /* 0x0000001553307c20 */ /* 0x000fe20008410000 */
[----:B------:R-:W-:Y:S01]  /*1c60*/  FMUL.FTZ R61, R61, UR21 ;  /* 0x000000153d3d7c20 */ /* 0x000fe20008410000 */
        /* <DEDUP_REMOVED lines=24> */
[----:B------:R-:W-:Y:S01]  /*1df0*/  F2FP.BF16.F32.PACK_AB R56, R61, R56 ;  /* 0x000000383d38723e */ /* 0x000fe200000010ff */
[----:B------:R2:W-:Y:S01]  /*1e00*/  STG.E.128 desc[UR14][R76.64], R48 ;  /* 0x000000304c007986 */ /* 0x0005e2000c101d0e */
[----:B------:R-:W-:-:S02]  /*1e10*/  F2FP.BF16.F32.PACK_AB R53, R106, R53 ;  /* 0x000000356a35723e */ /* 0x000fc400000010ff */
[----:B------:R-:W-:Y:S01]  /*1e20*/  F2FP.BF16.F32.PACK_AB R52, R63, R52 ;  /* 0x000000343f34723e */ /* 0x000fe200000010ff */
[----:B------:R2:W-:Y:S01]  /*1e30*/  STG.E.128 desc[UR14][R80.64], R56 ;  /* 0x0000003850007986 */ /* 0x0005e2000c101d0e */
[----:B------:R-:W-:Y:S02]  /*1e40*/  F2FP.BF16.F32.PACK_AB R63, R89, R86 ;  /* 0x00000056593f723e */ /* 0x000fe400000010ff */
[----:B------:R-:W-:Y:S01]  /*1e50*/  F2FP.BF16.F32.PACK_AB R62, R87, R62 ;  /* 0x0000003e573e723e */ /* 0x000fe200000010ff */
[----:B------:R2:W-:Y:S01]  /*1e60*/  STG.E.128 desc[UR14][R78.64], R52 ;  /* 0x000000344e007986 */ /* 0x0005e2000c101d0e */
[----:B------:R-:W-:Y:S02]  /*1e70*/  F2FP.BF16.F32.PACK_AB R61, R85, R82 ;  /* 0x00000052553d723e */ /* 0x000fe400000010ff */
[----:B------:R-:W-:-:S05]  /*1e80*/  F2FP.BF16.F32.PACK_AB R60, R83, R60 ;  /* 0x0000003c533c723e */ /* 0x000fca00000010ff */
[----:B------:R2:W-:Y:S01]  /*1e90*/  STG.E.128 desc[UR14][R74.64], R60 ;  /* 0x0000003c4a007986 */ /* 0x0005e2000c101d0e */
[----:B------:R-:W-:Y:S05]  /*1ea0*/  BRA `(.L_x_1438) ;  /* 0x0000000c006c7947 */ /* 0x000fea0003800000 */
.L_x_1436:
[----:B------:R-:W-:-:S04]  /*1eb0*/  UISETP.NE.U32.AND UP1, UPT, UR22, URZ, UPT ;  /* 0x000000ff1600728c */ /* 0x000fc8000bf25070 */
[----:B------:R-:W-:-:S09]  /*1ec0*/  UISETP.NE.AND.EX UP1, UPT, UR23, URZ, UPT, UP1 ;  /* 0x000000ff1700728c */ /* 0x000fd2000bf25310 */
[----:B------:R-:W-:Y:S05]  /*1ed0*/  BRA.U UP1, `(.L_x_1439) ;  /* 0x0000000501987547 */ /* 0x000fea000b800000 */
[--C-:B------:R-:W-:Y:S01]  /*1ee0*/  FFMA.FTZ R48, R95, UR4, R53.reuse ;  /* 0x000000045f307c23 */ /* 0x100fe20008010035 */
[--C-:B------:R-:W-:Y:S01]  /*1ef0*/  FFMA.FTZ R49, R88, UR4, R53.reuse ;  /* 0x0000000458317c23 */ /* 0x100fe20008010035 */
[--C-:B------:R-:W-:Y:S01]  /*1f00*/  FFMA.FTZ R93, R93, UR4, R53.reuse ;  /* 0x000000045d5d7c23 */ /* 0x100fe20008010035 */
[--C-:B------:R-:W-:Y:S01]  /*1f10*/  FFMA.FTZ R50, R115, UR4, R53.reuse ;  /* 0x0000000473327c23 */ /* 0x100fe20008010035 */
[----:B------:R-:W-:Y:S01]  /*1f20*/  FFMA.FTZ R52, R113, UR4, R53 ;  /* 0x0000000471347c23 */ /* 0x000fe20008010035 */
[--C-:B------:R-:W-:Y:S01]  /*1f30*/  FADD.FTZ R54, R63, -R48.reuse ;  /* 0x800000303f367221 */ /* 0x100fe20000010000 */
[----:B------:R-:W-:Y:S01]  /*1f40*/  FADD.FTZ R77, R80, -R49 ;  /* 0x80000031504d7221 */ /* 0x000fe20000010000 */
[----:B-----5:R-:W-:Y:S01]  /*1f50*/  PRMT R48, R43, 0x7632, R48 ;  /* 0x000076322b307816 */ /* 0x020fe20000000030 */
[----:B------:R-:W-:Y:S01]  /*1f60*/  FFMA.FTZ R51, R108, UR4, R53 ;  /* 0x000000046c337c23 */ /* 0x000fe20008010035 */
[----:B------:R-:W-:Y:S01]  /*1f70*/  PRMT R49, R42, 0x7632, R49 ;  /* 0x000076322a317816 */ /* 0x000fe20000000031 */
        /* <DEDUP_REMOVED lines=19> */
[----:B------:R-:W-:Y:S01]  /*20b0*/  PRMT R48, R41, 0x7632, R48 ;  /* 0x0000763229307816 */ /* 0x000fe20000000030 */
[----:B------:R-:W-:Y:S01]  /*20c0*/  FADD.FTZ R63, R82, -R55 ;  /* 0x80000037523f7221 */ /* 0x000fe20000010000 */
[----:B------:R-:W-:Y:S01]  /*20d0*/  FFMA.FTZ R56, R93, UR21, R50 ;  /* 0x000000155d387c23 */ /* 0x000fe20008010032 */
[----:B------:R-:W-:Y:S01]  /*20e0*/  SHF.L.U32 R51, R42, 0x10, RZ ;  /* 0x000000102a337819 */ /* 0x000fe200000006ff */
[----:B------:R-:W-:Y:S01]  /*20f0*/  FFMA.FTZ R57, R53, UR21, R52 ;  /* 0x0000001535397c23 */ /* 0x000fe20008010034 */
[----:B------:R-:W-:Y:S01]  /*2100*/  SHF.L.U32 R50, R41, 0x10, RZ ;  /* 0x0000001029327819 */ /* 0x000fe200000006ff */
[----:B------:R-:W-:Y:S01]  /*2110*/  FFMA.FTZ R55, R100, UR21, R49 ;  /* 0x0000001564377c23 */ /* 0x000fe20008010031 */
[----:B------:R-:W-:Y:S01]  /*2120*/  SHF.L.U32 R52, R48, 0x10, RZ ;  /* 0x0000001030347819 */ /* 0x000fe200000006ff */
[----:B------:R-:W-:Y:S01]  /*2130*/  FADD.FTZ R91, R60, -R91 ;  /* 0x8000005b3c5b7221 */ /* 0x000fe20000010000 */
[----:B------:R-:W-:Y:S01]  /*2140*/  SHF.L.U32 R49, R40, 0x10, RZ ;  /* 0x0000001028317819 */ /* 0x000fe200000006ff */
[----:B------:R-:W-:Y:S01]  /*2150*/  FFMA.FTZ R53, R54, UR21, R51 ;  /* 0x0000001536357c23 */ /* 0x000fe20008010033 */
[----:B------:R-:W-:Y:S01]  /*2160*/  PRMT R48, R40, 0x7632, R48 ;  /* 0x0000763228307816 */ /* 0x000fe20000000030 */
[----:B------:R-:W-:Y:S01]  /*2170*/  FFMA.FTZ R51, R77, UR21, R50 ;  /* 0x000000154d337c23 */ /* 0x000fe20008010032 */
[----:B------:R-:W-:Y:S01]  /*2180*/  FFMA.FTZ R54, R91, UR21, R52 ;  /* 0x000000155b367c23 */ /* 0x000fe20008010034 */
[----:B------:R-:W-:Y:S01]  /*2190*/  FFMA.FTZ R52, R76, UR21, R49 ;  /* 0x000000154c347c23 */ /* 0x000fe20008010031 */
[----:B------:R-:W-:Y:S01]  /*21a0*/  SHF.L.U32 R50, R48, 0x10, RZ ;  /* 0x0000001030327819 */ /* 0x000fe200000006ff */
[----:B------:R-:W-:Y:S01]  /*21b0*/  FADD.FTZ R61, R61, -R86 ;  /* 0x800000563d3d7221 */ /* 0x000fe20000010000 */
[----:B------:R-:W0:Y:S01]  /*21c0*/  LDC.64 R48, c[0x0][0x468] ;  /* 0x00011a00ff307b82 */ /* 0x000e220000000a00 */
[----:B------:R-:W-:Y:S01]  /*21d0*/  PRMT R58, R44, 0x7632, R58 ;  /* 0x000076322c3a7816 */ /* 0x000fe2000000003a */
[----:B------:R-:W-:Y:S01]  /*21e0*/  FADD.FTZ R101, R101, -R106 ;  /* 0x8000006a65657221 */ /* 0x000fe20000010000 */
[----:B------:R-:W-:Y:S01]  /*21f0*/  SHF.L.U32 R60, R45, 0x10, RZ ;  /* 0x000000102d3c7819 */ /* 0x000fe200000006ff */
[----:B------:R-:W-:Y:S01]  /*2200*/  FFMA.FTZ R61, R61, UR21, R50 ;  /* 0x000000153d3d7c23 */ /* 0x000fe20008010032 */
[----:B------:R-:W-:Y:S01]  /*2210*/  SHF.L.U32 R58, R58, 0x10, RZ ;  /* 0x000000103a3a7819 */ /* 0x000fe200000006ff */
[----:B------:R-:W-:Y:S01]  /*2220*/  FADD.FTZ R84, R105, -R84 ;  /* 0x8000005469547221 */ /* 0x000fe20000010000 */
[----:B------:R-:W-:Y:S01]  /*2230*/  PRMT R50, R45, 0x7632, R50 ;  /* 0x000076322d327816 */ /* 0x000fe20000000032 */
[----:B------:R-:W-:Y:S01]  /*2240*/  FFMA.FTZ R77, R99, UR21, R60 ;  /* 0x00000015634d7c23 */ /* 0x000fe2000801003c */
[----:B------:R-:W-:Y:S01]  /*2250*/  SHF.L.U32 R59, R44, 0x10, RZ ;  /* 0x000000102c3b7819 */ /* 0x000fe200000006ff */
[----:B------:R-:W-:Y:S01]  /*2260*/  FFMA.FTZ R76, R63, UR21, R58 ;  /* 0x000000153f4c7c23 */ /* 0x000fe2000801003a */
[----:B------:R-:W-:Y:S01]  /*2270*/  PRMT R60, R47, 0x7632, R60 ;  /* 0x000076322f3c7816 */ /* 0x000fe2000000003c */
[----:B------:R-:W-:Y:S01]  /*2280*/  FADD.FTZ R109, R109, -R114 ;  /* 0x800000726d6d7221 */ /* 0x000fe20000010000 */
[----:B------:R-:W-:Y:S01]  /*2290*/  PRMT R58, R46, 0x7632, R58 ;  /* 0x000076322e3a7816 */ /* 0x000fe2000000003a */
[----:B------:R-:W-:Y:S01]  /*22a0*/  FFMA.FTZ R62, R62, UR21, R59 ;  /* 0x000000153e3e7c23 */ /* 0x000fe2000801003b */
        /* <DEDUP_REMOVED lines=41> */
.L_x_1439:
[--C-:B------:R-:W-:Y:S01]  /*2540*/  FFMA.FTZ R49, R88, UR4, R53.reuse ;  /* 0x0000000458317c23 */ /* 0x100fe20008010035 */
[--C-:B------:R-:W-:Y:S01]  /*2550*/  FFMA.FTZ R56, R56, UR4, R53.reuse ;  /* 0x0000000438387c23 */ /* 0x100fe20008010035 */
[--C-:B------:R-:W-:Y:S01]  /*2560*/  FFMA.FTZ R48, R95, UR4, R53.reuse ;  /* 0x000000045f307c23 */ /* 0x100fe20008010035 */
[----:B------:R-:W-:Y:S01]  /*2570*/  FFMA.FTZ R54, R113, UR4, R53 ;  /* 0x0000000471367c23 */ /* 0x000fe20008010035 */
[----:B------:R-:W-:Y:S01]  /*2580*/  FADD.FTZ R80, R80, -R49 ;  /* 0x8000003150507221 */ /* 0x000fe20000010000 */
[----:B-----5:R-:W-:Y:S01]  /*2590*/  SHF.L.U32 R49, R40, 0x10, RZ ;  /* 0x0000001028317819 */ /* 0x020fe200000006ff */
[----:B------:R-:W-:Y:S01]  /*25a0*/  FADD.FTZ R52, R83, -R56 ;  /* 0x8000003853347221 */ /* 0x000fe20000010000 */
[----:B------:R-:W-:Y:S01]  /*25b0*/  FFMA.FTZ R50, R115, UR4, R53 ;  /* 0x0000000473327c23 */ /* 0x000fe20008010035 */
[----:B------:R-:W-:Y:S01]  /*25c0*/  FADD.FTZ R63, R63, -R48 ;  /* 0x800000303f3f7221 */ /* 0x000fe20000010000 */
[----:B------:R-:W-:Y:S01]  /*25d0*/  FADD.FTZ R99, R99, -R54 ;  /* 0x8000003663637221 */ /* 0x000fe20000010000 */
[--C-:B------:R-:W-:Y:S01]  /*25e0*/  FFMA.FTZ R52, R52, UR21, R49.reuse ;  /* 0x0000001534347c23 */ /* 0x100fe20008010031 */
[----:B------:R-:W-:Y:S01]  /*25f0*/  PRMT R49, R41, 0x7632, R49 ;  /* 0x0000763229317816 */ /* 0x000fe20000000031 */
[--C-:B------:R-:W-:Y:S01]  /*2600*/  FFMA.FTZ R86, R86, UR4, R53.reuse ;  /* 0x0000000456567c23 */ /* 0x100fe20008010035 */
[----:B------:R-:W-:Y:S01]  /*2610*/  PRMT R48, R40, 0x7632, R48 ;  /* 0x0000763228307816 */ /* 0x000fe20000000030 */
[--C-:B------:R-:W-:Y:S01]  /*2620*/  FFMA.FTZ R100, R100, UR4, R53.reuse ;  /* 0x0000000464647c23 */ /* 0x100fe20008010035 */
[----:B------:R-:W-:Y:S01]  /*2630*/  PRMT R54, R42, 0x7632, R54 ;  /* 0x000076322a367816 */ /* 0x000fe20000000036 */
[----:B------:R-:W-:Y:S01]  /*2640*/  FADD.FTZ R57, R57, -R50 ;  /* 0x8000003239397221 */ /* 0x000fe20000010000 */
[--C-:B------:R-:W-:Y:S01]  /*2650*/  FFMA.FTZ R78, R117, UR4, R53.reuse ;  /* 0x00000004754e7c23 */ /* 0x100fe20008010035 */
[----:B------:R-:W-:Y:S01]  /*2660*/  SHF.L.U32 R50, R49, 0x10, RZ ;  /* 0x0000001031327819 */ /* 0x000fe200000006ff */
        /* <DEDUP_REMOVED lines=14> */
[----:B------:R-:W0:Y:S01]  /*2750*/  LDC.64 R78, c[0x0][0x478] ;  /* 0x00011e00ff4e7b82 */ /* 0x000e220000000a00 */
[----:B------:R-:W-:Y:S01]  /*2760*/  FFMA.FTZ R100, R100, UR21, R49 ;  /* 0x0000001564647c23 */ /* 0x000fe20008010031 */
[----:B------:R-:W-:Y:S01]  /*2770*/  SHF.L.U32 R56, R42, 0x10, RZ ;  /* 0x000000102a387819 */ /* 0x000fe200000006ff */
[----:B------:R-:W-:Y:S01]  /*2780*/  FADD.FTZ R91, R60, -R91 ;  /* 0x8000005b3c5b7221 */ /* 0x000fe20000010000 */
[----:B------:R-:W-:Y:S01]  /*2790*/  PRMT R54, R43, 0x7632, R54 ;  /* 0x000076322b367816 */ /* 0x000fe20000000036 */
[----:B------:R-:W-:Y:S01]  /*27a0*/  FADD.FTZ R93, R62, -R93 ;  /* 0x8000005d3e5d7221 */ /* 0x000fe20000010000 */
[----:B------:R-:W-:Y:S01]  /*27b0*/  PRMT R59, R44, 0x7632, R59 ;  /* 0x000076322c3b7816 */ /* 0x000fe2000000003b */
[----:B------:R-:W-:Y:S01]  /*27c0*/  FFMA.FTZ R63, R63, UR21, R56 ;  /* 0x000000153f3f7c23 */ /* 0x000fe20008010038 */
[----:B------:R-:W1:Y:S01]  /*27d0*/  LDC.64 R48, c[0x0][0x468] ;  /* 0x00011a00ff307b82 */ /* 0x000e620000000a00 */
        /* <DEDUP_REMOVED lines=21> */
[----:B------:R-:W-:Y:S01]  /*2930*/  FFMA.FTZ R99, R99, UR21, R76 ;  /* 0x0000001563637c23 */ /* 0x000fe2000801004c */
[----:B------:R-:W-:Y:S01]  /*2940*/  SHF.L.U32 R57, R57, 0x10, RZ ;  /* 0x0000001039397819 */ /* 0x000fe200000006ff */
[----:B------:R-:W-:Y:S01]  /*2950*/  FFMA.FTZ R105, R105, UR21, R60 ;  /* 0x0000001569697c23 */ /* 0x000fe2000801003c */
[----:B------:R-:W-:Y:S01]  /*2960*/  SHF.L.U32 R55, R55, 0x10, RZ ;  /* 0x0000001037377819 */ /* 0x000fe200000006ff */
[----:B------:R-:W-:Y:S01]  /*2970*/  FFMA.FTZ R114, R114, UR21, R59 ;  /* 0x0000001572727c23 */ /* 0x000fe2000801003b */
[----:B------:R-:W-:Y:S01]  /*2980*/  SHF.L.U32 R58, R46, 0x10, RZ ;  /* 0x000000102e3a7819 */ /* 0x000fe200000006ff */
[----:B------:R-:W-:Y:S01]  /*2990*/  FADD.FTZ R106, R101, -R106 ;  /* 0x8000006a656a7221 */ /* 0x000fe20000010000 */
[----:B0-----:R-:W-:-:S04]  /*29a0*/  IMAD.WIDE.U32 R76, R74, 0x10, R78 ;  /* 0x000000104a4c7825 */ /* 0x001fc800078e004e */
[----:B------:R-:W-:Y:S01]  /*29b0*/  FMUL.FTZ R59, R93, UR12 ;  /* 0x0000000c5d3b7c20 */ /* 0x000fe20008410000 */
[----:B------:R-:W-:Y:S01]  /*29c0*/  FMUL.FTZ R60, R54, UR12 ;  /* 0x0000000c363c7c20 */ /* 0x000fe20008410000 */
[----:B------:R-:W-:Y:S01]  /*29d0*/  FFMA.FTZ R112, R112, UR21, R57 ;  /* 0x0000001570707c23 */ /* 0x000fe20008010039 */
[----:B------:R-:W-:-:S04]  /*29e0*/  IMAD.WIDE.U32 R78, R75, 0x10, R78 ;  /* 0x000000104b4e7825 */ /* 0x000fc800078e004e */
[----:B------:R-:W-:Y:S01]  /*29f0*/  FMUL.FTZ R57, R51, UR12 ;  /* 0x0000000c33397c20 */ /* 0x000fe20008410000 */
[----:B------:R-:W-:Y:S01]  /*2a00*/  FFMA.FTZ R61, R61, UR21, R62 ;  /* 0x000000153d3d7c23 */ /* 0x000fe2000801003e */
[----:B------:R-:W-:Y:S01]  /*2a10*/  FFMA.FTZ R106, R106, UR21, R55 ;  /* 0x000000156a6a7c23 */ /* 0x000fe20008010037 */
[----:B-1----:R-:W-:-:S04]  /*2a20*/  IMAD.WIDE.U32 R80, R74, 0x10, R48 ;  /* 0x000000104a507825 */ /* 0x002fc800078e0030 */
[----:B------:R-:W-:Y:S01]  /*2a30*/  FFMA.FTZ R103, R103, UR21, R58 ;  /* 0x0000001567677c23 */ /* 0x000fe2000801003a */
[----:B------:R-:W-:Y:S01]  /*2a40*/  FMUL.FTZ R58, R63, UR12 ;  /* 0x0000000c3f3a7c20 */ /* 0x000fe20008410000 */
[----:B------:R-:W-:Y:S01]  /*2a50*/  F2FP.BF16.F32.PACK_AB R59, R60, R59 ;  /* 0x0000003b3c3b723e */ /* 0x000fe200000010ff */
[----:B------:R-:W-:-:S04]  /*2a60*/  IMAD.WIDE.U32 R74, R75, 0x10, R48 ;  /* 0x000000104b4a7825 */ /* 0x000fc800078e0030 */
[C---:B------:R-:W-:Y:S01]  /*2a70*/  FMUL.FTZ R48, R50.reuse, UR12 ;  /* 0x0000000c32307c20 */ /* 0x040fe20008410000 */
[----:B------:R-:W-:Y:S01]  /*2a80*/  F2FP.BF16.F32.PACK_AB R49, R50, R51 ;  /* 0x000000333231723e */ /* 0x000fe200000010ff */
[C---:B------:R-:W-:Y:S01]  /*2a90*/  FMUL.FTZ R55, R100.reuse, UR12 ;  /* 0x0000000c64377c20 */ /* 0x040fe20008410000 */
        /* <DEDUP_REMOVED lines=18> */
[----:B------:R-:W-:Y:S02]  /*2bc0*/  F2FP.BF16.F32.PACK_AB R53, R106, R99 ;  /* 0x000000636a35723e */ /* 0x000fe400000010ff */
[----:B------:R-:W-:Y:S01]  /*2bd0*/  F2FP.BF16.F32.PACK_AB R54, R112, R103 ;  /* 0x000000677036723e */ /* 0x000fe200000010ff */
[----:B------:R1:W-:Y:S01]  /*2be0*/  STG.E.128 desc[UR14][R80.64], R56 ;  /* 0x0000003850007986 */ /* 0x0003e2000c101d0e */
[----:B------:R-:W-:-:S02]  /*2bf0*/  F2FP.BF16.F32.PACK_AB R55, R114, R105 ;  /* 0x000000697237723e */ /* 0x000fc400000010ff */
[----:B------:R-:W-:Y:S02]  /*2c00*/  F2FP.BF16.F32.PACK_AB R63, R89, R86 ;  /* 0x00000056593f723e */ /* 0x000fe400000010ff */
[----:B------:R-:W-:Y:S01]  /*2c10*/  F2FP.BF16.F32.PACK_AB R62, R87, R62 ;  /* 0x0000003e573e723e */ /* 0x000fe200000010ff */
[----:B------:R1:W-:Y:S01]  /*2c20*/  STG.E.128 desc[UR14][R78.64], R52 ;  /* 0x000000344e007986 */ /* 0x0003e2000c101d0e */
[----:B------:R-:W-:Y:S02]  /*2c30*/  F2FP.BF16.F32.PACK_AB R61, R85, R84 ;  /* 0x00000054553d723e */ /* 0x000fe400000010ff */
[----:B------:R-:W-:-:S05]  /*2c40*/  F2FP.BF16.F32.PACK_AB R60, R83, R82 ;  /* 0x00000052533c723e */ /* 0x000fca00000010ff */
[----:B------:R1:W-:Y:S02]  /*2c50*/  STG.E.128 desc[UR14][R74.64], R60 ;  /* 0x0000003c4a007986 */ /* 0x0003e4000c101d0e */
.L_x_1438:
[----:B------:R-:W-:Y:S02]  /*2c60*/  UIADD3 UR6, UPT, UPT, UR6, UR24, URZ ;  /* 0x0000001806067290 */ /* 0x000fe4000fffe0ff */
[----:B------:R-:W-:Y:S02]  /*2c70*/  UPLOP3.LUT UP2, UPT, UPT, UPT, UP2, 0x40, 0x4 ;  /* 0x000000000004789c */ /* 0x000fe40003f4e820 */
[----:B------:R-:W-:-:S09]  /*2c80*/  UISETP.GE.AND UP1, UPT, UR6, UR25, UPT ;  /* 0x000000190600728c */ /* 0x000fd2000bf26270 */
[----:B------:R-:W-:Y:S05]  /*2c90*/  BRA.U !UP1, `(.L_x_1440) ;  /* 0xffffffd509bc7547 */ /* 0x000fea000b83ffff */
[----:B------:R-:W-:Y:S02]  /*2ca0*/  MOV R31, R14 ;  /* 0x0000000e001f7202 */ /* 0x000fe40000000f00 */
[----:B------:R-:W-:Y:S02]  /*2cb0*/  MOV R36, R13 ;  /* 0x0000000d00247202 */ /* 0x000fe40000000f00 */
[----:B------:R-:W-:Y:S02]  /*2cc0*/  MOV R37, R12 ;  /* 0x0000000c00257202 */ /* 0x000fe40000000f00 */
[----:B------:R-:W-:Y:S02]  /*2cd0*/  MOV R38, R11 ;  /* 0x0000000b00267202 */ /* 0x000fe40000000f00 */
[----:B------:R-:W-:Y:S02]  /*2ce0*/  MOV R39, R10 ;  /* 0x0000000a00277202 */ /* 0x000fe40000000f00 */
[----:B-----5:R-:W-:-:S02]  /*2cf0*/  MOV R44, R9 ;  /* 0x00000009002c7202 */ /* 0x020fc40000000f00 */
        /* <DEDUP_REMOVED lines=25> */
.L_x_1433:
[----:B------:R-:W4:Y:S08]  /*2e90*/  LDC R7, c[0x0][0x388] ;  /* 0x0000e200ff077b82 */ /* 0x000f300000000800 */
[----:B------:R-:W5:Y:S08]  /*2ea0*/  LDC.64 R2, c[0x0][0x440] ;  /* 0x00011000ff027b82 */ /* 0x000f700000000a00 */
[----:B------:R-:W0:Y:S01]  /*2eb0*/  LDC.64 R4, c[0x0][0x448] ;  /* 0x00011200ff047b82 */ /* 0x000e220000000a00 */
[----:B----4-:R-:W-:-:S05]  /*2ec0*/  IMAD R7, R7, UR7, RZ ;  /* 0x0000000707077c24 */ /* 0x010fca000f8e02ff */
[----:B------:R-:W-:-:S05]  /*2ed0*/  LEA.HI R7, R7, R0, RZ, 0x1d ;  /* 0x0000000007077211 */ /* 0x000fca00078fe8ff */
[----:B-----5:R-:W-:-:S05]  /*2ee0*/  IMAD.WIDE.U32 R2, R7, 0x20, R2 ;  /* 0x0000002007027825 */ /* 0x020fca00078e0002 */
[----:B--2---:R-:W-:Y:S01]  /*2ef0*/  STG.E.128 desc[UR14][R2.64], R28 ;  /* 0x0000001c02007986 */ /* 0x004fe2000c101d0e */
[----:B0-----:R-:W-:-:S03]  /*2f00*/  IMAD.WIDE.U32 R4, R7, 0x20, R4 ;  /* 0x0000002007047825 */ /* 0x001fc600078e0004 */
        /* <DEDUP_REMOVED lines=8> */
.L_x_1441:
        /* <DEDUP_REMOVED lines=15> */
.L_x_8007:


//--------------------- .text._ZN10layer_norm13ln_bwd_kernelINS_13Kernel_traitsIf13__nv_bfloat16S2_S2_fjLj2048ELj1ELj1ELj4ELj16ENS_18Kernel_traits_baseILj2048EfS2_S2_S2_fjLj128EEEEELb0ELb0ELb1ELb0EEEvNS_9BwdParamsE --------------------------
	.section	.text._ZN10layer_norm13ln_bwd_kernelINS_13Kernel_traitsIf13__nv_bfloat16S2_S2_fjLj2048ELj1ELj1ELj4ELj16ENS_18Kernel_traits_baseILj2048EfS2_S2_S2_fjLj128EEEEELb0ELb0ELb1ELb0EEEvNS_9BwdParamsE,"ax",@progbits
	.align	128
        .global         _ZN10layer_norm13ln_bwd_kernelINS_13Kernel_traitsIf13__nv_bfloat16S2_S2_fjLj2048ELj1ELj1ELj4ELj16ENS_18Kernel_traits_baseILj2048EfS2_S2_S2_fjLj128EEEEELb0ELb0ELb1ELb0EEEvNS_9BwdParamsE
        .type           _ZN10layer_norm13ln_bwd_kernelINS_13Kernel_traitsIf13__nv_bfloat16S2_S2_fjLj2048ELj1ELj1ELj4ELj16ENS_18Kernel_traits_baseILj2048EfS2_S2_S2_fjLj128EEEEELb0ELb0ELb1ELb0EEEvNS_9BwdParamsE,@function
        .size           _ZN10layer_norm13ln_bwd_kernelINS_13Kernel_traitsIf13__nv_bfloat16S2_S2_fjLj2048ELj1ELj1ELj4ELj16ENS_18Kernel_traits_baseILj2048EfS2_S2_S2_fjLj128EEEEELb0ELb0ELb1ELb0EEEvNS_9BwdParamsE,(.L_x_8008 - _ZN10layer_norm13ln_bwd_kernelINS_13Kernel_traitsIf13__nv_bfloat16S2_S2_fjLj2048ELj1ELj1ELj4ELj16ENS_18Kernel_traits_baseILj2048EfS2_S2_S2_fjLj128EEEEELb0ELb0ELb1ELb0EEEvNS_9BwdParamsE)
        .other          _ZN10layer_norm13ln_bwd_kernelINS_13Kernel_traitsIf13__nv_bfloat16S2_S2_fjLj2048ELj1ELj1ELj4ELj16ENS_18Kernel_traits_baseILj2048EfS2_S2_S2_fjLj128EEEEELb0ELb0ELb1ELb0EEEvNS_9BwdParamsE,@"STO_CUDA_ENTRY STV_DEFAULT"
_ZN10layer_norm13ln_bwd_kernelINS_13Kernel_traitsIf13__nv_bfloat16S2_S2_fjLj2048ELj1ELj1ELj4ELj16ENS_18Kernel_traits_baseILj2048EfS2_S2_S2_fjLj128EEEEELb0ELb0ELb1ELb0EEEvNS_9BwdParamsE:
.text._ZN10layer_norm13ln_bwd_kernelINS_13Kernel_traitsIf13__nv_bfloat16S2_S2_fjLj2048ELj1ELj1ELj4ELj16ENS_18Kernel_traits_baseILj2048EfS2_S2_S2_fjLj128EEEEELb0ELb0ELb1ELb0EEEvNS_9BwdParamsE:
        /* <DEDUP_REMOVED lines=18> */
[----:B--2---:R-:W5:Y:S01]  /*0120*/  @P1 LDG.E.128 R16, desc[UR10][R2.64] ;  /* 0x0000000a02101981 */ /* 0x004f62000c1e1d00 */
[----:B-1----:R-:W-:-:S03]  /*0130*/  @P3 IMAD.WIDE.U32 R8, R5, 0x20, R8 ;  /* 0x0000002005083825 */ /* 0x002fc600078e0008 */
[----:B------:R0:W5:Y:S04]  /*0140*/  @P1 LDG.E.128 R20, desc[UR10][R2.64+0x10] ;  /* 0x0000100a02141981 */ /* 0x000168000c1e1d00 */
[----:B------:R1:W5:Y:S04]  /*0150*/  @P3 LDG.E.128 R24, desc[UR10][R8.64] ;  /* 0x0000000a08183981 */ /* 0x000368000c1e1d00 */
        /* <DEDUP_REMOVED lines=42> */
.L_x_1476:
[----:B------:R-:W0:Y:S08]  /*0400*/  LDC.64 R82, c[0x0][0x3f8] ;  /* 0x0000fe00ff527b82 */ /* 0x000e300000000a00 */
[----:B------:R-:W1:Y:S08]  /*0410*/  LDC.64 R80, c[0x0][0x3c8] ;  /* 0x0000f200ff507b82 */ /* 0x000e700000000a00 */
[----:B------:R-:W2:Y:S01]  /*0420*/  LDC.64 R6, c[0x0][0x3f0] ;  /* 0x0000fc00ff067b82 */ /* 0x000ea20000000a00 */
[----:B0-----:R-:W-:-:S05]  /*0430*/  IMAD.WIDE R82, R3, 0x4, R82 ;  /* 0x0000000403527825 */ /* 0x001fca00078e0252 */
[----:B------:R-:W3:Y:S01]  /*0440*/  LDG.E R2, desc[UR10][R82.64] ;  /* 0x0000000a52027981 */ /* 0x000ee2000c1e1900 */
[----:B-1----:R-:W-:-:S05]  /*0450*/  IMAD.WIDE R80, R3, 0x4, R80 ;  /* 0x0000000403507825 */ /* 0x002fca00078e0250 */
[----:B-----5:R0:W5:Y:S01]  /*0460*/  LDG.E R0, desc[UR10][R80.64] ;  /* 0x0000000a50007981 */ /* 0x020162000c1e1900 */
        /* <DEDUP_REMOVED lines=42> */
[----:B------:R-:W-:Y:S02]  /*0710*/  IADD3 R87, PT, PT, R87, 0x80, RZ ;  /* 0x0000008057577810 */ /* 0x000fe40007ffe0ff */
[----:B------:R-:W-:Y:S02]  /*0720*/  IADD3 R115, PT, PT, R115, 0x80, RZ ;  /* 0x0000008073737810 */ /* 0x000fe40007ffe0ff */
[C---:B--2---:R-:W-:Y:S02]  /*0730*/  PRMT R84, R9.reuse, 0x7632, R84 ;  /* 0x0000763209547816 */ /* 0x044fe40000000054 */
[----:B------:R-:W-:Y:S02]  /*0740*/  SHF.L.U32 R9, R9, 0x10, RZ ;  /* 0x0000001009097819 */ /* 0x000fe400000006ff */
[C---:B------:R-:W-:Y:S02]  /*0750*/  PRMT R82, R8.reuse, 0x7632, R82 ;  /* 0x0000763208527816 */ /* 0x040fe40000000052 */
[----:B------:R-:W-:Y:S01]  /*0760*/  SHF.L.U32 R83, R8, 0x10, RZ ;  /* 0x0000001008537819 */ /* 0x000fe200000006ff */
[----:B------:R-:W-:Y:S01]  /*0770*/  FADD.FTZ R9, -R112, R9 ;  /* 0x0000000970097221 */ /* 0x000fe20000010100 */
[----:B------:R-:W-:-:S02]  /*0780*/  SHF.L.U32 R93, R11, 0x10, RZ ;  /* 0x000000100b5d7819 */ /* 0x000fc400000006ff */
[----:B------:R-:W-:Y:S01]  /*0790*/  PRMT R86, R10, 0x7632, R86 ;  /* 0x000076320a567816 */ /* 0x000fe20000000056 */
[----:B------:R-:W-:Y:S01]  /*07a0*/  FADD.FTZ R83, -R112, R83 ;  /* 0x0000005370537221 */ /* 0x000fe20000010100 */
[----:B------:R-:W-:Y:S01]  /*07b0*/  SHF.L.U32 R89, R10, 0x10, RZ ;  /* 0x000000100a597819 */ /* 0x000fe200000006ff */
[----:B-----5:R-:W-:Y:S01]  /*07c0*/  FMUL.FTZ R9, R0, R9 ;  /* 0x0000000900097220 */ /* 0x020fe20000410000 */
[----:B0-----:R-:W-:Y:S01]  /*07d0*/  SHF.L.U32 R81, R82, 0x10, RZ ;  /* 0x0000001052517819 */ /* 0x001fe200000006ff */
[----:B------:R-:W-:Y:S01]  /*07e0*/  FADD.FTZ R93, -R112, R93 ;  /* 0x0000005d705d7221 */ /* 0x000fe20000010100 */
[C---:B---3--:R-:W-:Y:S01]  /*07f0*/  PRMT R10, R13.reuse, 0x7632, R10 ;  /* 0x000076320d0a7816 */ /* 0x048fe2000000000a */
[----:B------:R-:W-:Y:S01]  /*0800*/  FMUL.FTZ R111, R0, R83 ;  /* 0x00000053006f7220 */ /* 0x000fe20000410000 */
[----:B------:R-:W-:Y:S01]  /*0810*/  PRMT R8, R12, 0x7632, R8 ;  /* 0x000076320c087816 */ /* 0x000fe20000000008 */
[----:B------:R-:W-:Y:S01]  /*0820*/  FADD.FTZ R81, -R112, R81 ;  /* 0x0000005170517221 */ /* 0x000fe20000010100 */
[----:B------:R-:W-:-:S02]  /*0830*/  SHF.L.U32 R13, R13, 0x10, RZ ;  /* 0x000000100d0d7819 */ /* 0x000fc400000006ff */
[----:B------:R-:W-:Y:S02]  /*0840*/  SHF.L.U32 R109, R12, 0x10, RZ ;  /* 0x000000100c6d7819 */ /* 0x000fe400000006ff */
[----:B------:R-:W-:Y:S01]  /*0850*/  SHF.L.U32 R85, R84, 0x10, RZ ;  /* 0x0000001054557819 */ /* 0x000fe200000006ff */
[----:B------:R-:W-:Y:S01]  /*0860*/  FADD.FTZ R50, R50, R13 ;  /* 0x0000000d32327221 */ /* 0x000fe20000010000 */
[----:B------:R-:W-:Y:S01]  /*0870*/  PRMT R80, R15, 0x7632, R80 ;  /* 0x000076320f507816 */ /* 0x000fe20000000050 */
[-C--:B------:R-:W-:Y:S01]  /*0880*/  FFMA.FTZ R34, R9, R13.reuse, R34 ;  /* 0x0000000d09227223 */ /* 0x080fe20000010022 */
[----:B------:R-:W-:Y:S01]  /*0890*/  SHF.L.U32 R84, R8, 0x10, RZ ;  /* 0x0000001008547819 */ /* 0x000fe200000006ff */
[----:B------:R-:W-:Y:S01]  /*08a0*/  FMUL.FTZ R8, R18, R13 ;  /* 0x0000000d12087220 */ /* 0x000fe20000410000 */
[----:B------:R-:W-:Y:S01]  /*08b0*/  PRMT R12, R14, 0x7632, R12 ;  /* 0x000076320e0c7816 */ /* 0x000fe2000000000c */
[----:B------:R-:W-:Y:S01]  /*08c0*/  FMUL.FTZ R13, R0, R93 ;  /* 0x0000005d000d7220 */ /* 0x000fe20000410000 */
[----:B------:R-:W-:Y:S01]  /*08d0*/  SHF.L.U32 R15, R15, 0x10, RZ ;  /* 0x000000100f0f7819 */ /* 0x000fe200000006ff */
[----:B------:R-:W-:Y:S01]  /*08e0*/  FADD.FTZ R48, R48, R109 ;  /* 0x0000006d30307221 */ /* 0x000fe20000010000 */
[----:B------:R-:W-:Y:S01]  /*08f0*/  PRMT R88, R11, 0x7632, R88 ;  /* 0x000076320b587816 */ /* 0x000fe20000000058 */
[----:B------:R-:W-:Y:S01]  /*0900*/  FFMA.FTZ R32, R111, R109, R32 ;  /* 0x0000006d6f207223 */ /* 0x000fe20000010020 */
[----:B------:R-:W-:Y:S01]  /*0910*/  SHF.L.U32 R91, R14, 0x10, RZ ;  /* 0x000000100e5b7819 */ /* 0x000fe200000006ff */
[----:B------:R-:W-:Y:S01]  /*0920*/  FMUL.FTZ R14, R0, R81 ;  /* 0x00000051000e7220 */ /* 0x000fe20000410000 */
[----:B------:R-:W-:Y:S01]  /*0930*/  FMUL.FTZ R109, R16, R109 ;  /* 0x0000006d106d7220 */ /* 0x000fe20000410000 */
[----:B------:R-:W-:Y:S01]  /*0940*/  FADD.FTZ R11, -R112, R89 ;  /* 0x00000059700b7221 */ /* 0x000fe20000010100 */
[----:B------:R-:W-:Y:S01]  /*0950*/  SHF.L.U32 R82, R12, 0x10, RZ ;  /* 0x000000100c527819 */ /* 0x000fe200000006ff */
[----:B------:R-:W-:Y:S01]  /*0960*/  FADD.FTZ R54, R54, R15 ;  /* 0x0000000f36367221 */ /* 0x000fe20000010000 */
[----:B------:R-:W-:Y:S01]  /*0970*/  SHF.L.U32 R83, R88, 0x10, RZ ;  /* 0x0000001058537819 */ /* 0x000fe200000006ff */
[-C--:B------:R-:W-:Y:S01]  /*0980*/  FFMA.FTZ R38, R13, R15.reuse, R38 ;  /* 0x0000000f0d267223 */ /* 0x080fe20000010026 */
[----:B------:R-:W-:Y:S01]  /*0990*/  FMUL.FTZ R12, R22, R15 ;  /* 0x0000000f160c7220 */ /* 0x000fe20000410000 */
[----:B------:R-:W-:Y:S01]  /*09a0*/  FADD.FTZ R85, -R112, R85 ;  /* 0x0000005570557221 */ /* 0x000fe20000010100 */
[----:B------:R-:W-:Y:S01]  /*09b0*/  FADD.FTZ R49, R49, R84 ;  /* 0x0000005431317221 */ /* 0x000fe20000010000 */
[-C--:B------:R-:W-:Y:S01]  /*09c0*/  FFMA.FTZ R33, R14, R84.reuse, R33 ;  /* 0x000000540e217223 */ /* 0x080fe20000010021 */
[----:B------:R-:W-:Y:S01]  /*09d0*/  FMUL.FTZ R15, R17, R84 ;  /* 0x00000054110f7220 */ /* 0x000fe20000410000 */
[----:B------:R-:W-:Y:S01]  /*09e0*/  FADD.FTZ R84, RZ, R109 ;  /* 0x0000006dff547221 */ /* 0x000fe20000010000 */
[----:B------:R-:W-:Y:S01]  /*09f0*/  SHF.L.U32 R89, R86, 0x10, RZ ;  /* 0x0000001056597819 */ /* 0x000fe200000006ff */
[----:B------:R-:W-:Y:S01]  /*0a00*/  FMUL.FTZ R11, R0, R11 ;  /* 0x0000000b000b7220 */ /* 0x000fe20000410000 */
[----:B------:R-:W-:Y:S01]  /*0a10*/  FFMA.FTZ R81, R111, R109, RZ ;  /* 0x0000006d6f517223 */ /* 0x000fe200000100ff */
[----:B------:R-:W-:Y:S01]  /*0a20*/  SHF.L.U32 R86, R10, 0x10, RZ ;  /* 0x000000100a567819 */ /* 0x000fe200000006ff */
[----:B------:R-:W-:Y:S01]  /*0a30*/  FADD.FTZ R93, -R112, R83 ;  /* 0x00000053705d7221 */ /* 0x000fe20000010100 */
[----:B------:R-:W-:Y:S01]  /*0a40*/  FMUL.FTZ R88, R0, R85 ;  /* 0x0000005500587220 */ /* 0x000fe20000410000 */
[----:B------:R-:W-:Y:S01]  /*0a50*/  FADD.FTZ R83, R84, R15 ;  /* 0x0000000f54537221 */ /* 0x000fe20000010000 */
[----:B------:R-:W-:Y:S01]  /*0a60*/  FADD.FTZ R52, R52, R91 ;  /* 0x0000005b34347221 */ /* 0x000fe20000010000 */
[-C--:B------:R-:W-:Y:S01]  /*0a70*/  FFMA.FTZ R36, R11, R91.reuse, R36 ;  /* 0x0000005b0b247223 */ /* 0x080fe20000010024 */
[----:B------:R-:W-:Y:S01]  /*0a80*/  FMUL.FTZ R10, R20, R91 ;  /* 0x0000005b140a7220 */ /* 0x000fe20000410000 */
[----:B------:R-:W-:Y:S01]  /*0a90*/  FFMA.FTZ R84, R14, R15, R81 ;  /* 0x0000000f0e547223 */ /* 0x000fe20000010051 */
[----:B------:R-:W-:Y:S01]  /*0aa0*/  FADD.FTZ R91, -R112, R89 ;  /* 0x00000059705b7221 */ /* 0x000fe20000010100 */
[----:B------:R-:W-:Y:S01]  /*0ab0*/  FADD.FTZ R51, R51, R86 ;  /* 0x0000005633337221 */ /* 0x000fe20000010000 */
[-C--:B------:R-:W-:Y:S01]  /*0ac0*/  FFMA.FTZ R35, R88, R86.reuse, R35 ;  /* 0x0000005658237223 */ /* 0x080fe20000010023 */
[----:B------:R-:W-:Y:S01]  /*0ad0*/  FMUL.FTZ R89, R19, R86 ;  /* 0x0000005613597220 */ /* 0x000fe20000410000 */
[----:B------:R-:W-:Y:S01]  /*0ae0*/  FADD.FTZ R86, R83, R8 ;  /* 0x0000000853567221 */ /* 0x000fe20000010000 */
[----:B------:R-:W-:Y:S01]  /*0af0*/  FFMA.FTZ R81, R9, R8, R84 ;  /* 0x0000000809517223 */ /* 0x000fe20000010054 */
[----:B------:R-:W-:Y:S01]  /*0b00*/  FMUL.FTZ R90, R0, R91 ;  /* 0x0000005b005a7220 */ /* 0x000fe20000410000 */
[----:B------:R-:W-:Y:S01]  /*0b10*/  FADD.FTZ R53, R53, R82 ;  /* 0x0000005235357221 */ /* 0x000fe20000010000 */
[----:B------:R-:W-:Y:S01]  /*0b20*/  FADD.FTZ R83, R86, R89 ;  /* 0x0000005956537221 */ /* 0x000fe20000010000 */
[----:B------:R-:W-:Y:S01]  /*0b30*/  FFMA.FTZ R84, R88, R89, R81 ;  /* 0x0000005958547223 */ /* 0x000fe20000010051 */
[-C--:B------:R-:W-:Y:S01]  /*0b40*/  FFMA.FTZ R37, R90, R82.reuse, R37 ;  /* 0x000000525a257223 */ /* 0x080fe20000010025 */
[----:B------:R-:W-:Y:S01]  /*0b50*/  FMUL.FTZ R91, R21, R82 ;  /* 0x00000052155b7220 */ /* 0x000fe20000410000 */
[----:B------:R-:W-:Y:S01]  /*0b60*/  FADD.FTZ R82, R83, R10 ;  /* 0x0000000a53527221 */ /* 0x000fe20000010000 */
[----:B------:R-:W-:Y:S01]  /*0b70*/  FFMA.FTZ R81, R11, R10, R84 ;  /* 0x0000000a0b517223 */ /* 0x000fe20000010054 */
[----:B------:R-:W-:Y:S01]  /*0b80*/  SHF.L.U32 R80, R80, 0x10, RZ ;  /* 0x0000001050507819 */ /* 0x000fe200000006ff */
[----:B------:R-:W-:Y:S01]  /*0b90*/  FMUL.FTZ R92, R0, R93 ;  /* 0x0000005d005c7220 */ /* 0x000fe20000410000 */
[----:B------:R-:W-:Y:S01]  /*0ba0*/  FADD.FTZ R83, R82, R91 ;  /* 0x0000005b52537221 */ /* 0x000fe20000010000 */
[----:B------:R-:W-:-:S02]  /*0bb0*/  FFMA.FTZ R82, R90, R91, R81 ;  /* 0x0000005b5a527223 */ /* 0x000fc40000010051 */
[----:B------:R-:W-:Y:S01]  /*0bc0*/  FADD.FTZ R55, R55, R80 ;  /* 0x0000005037377221 */ /* 0x000fe20000010000 */
[-C--:B------:R-:W-:Y:S01]  /*0bd0*/  FFMA.FTZ R39, R92, R80.reuse, R39 ;  /* 0x000000505c277223 */ /* 0x080fe20000010027 */
[----:B------:R-:W-:Y:S01]  /*0be0*/  FMUL.FTZ R93, R23, R80 ;  /* 0x00000050175d7220 */ /* 0x000fe20000410000 */
[----:B------:R-:W-:Y:S01]  /*0bf0*/  FADD.FTZ R80, R83, R12 ;  /* 0x0000000c53507221 */ /* 0x000fe20000010000 */
[----:B------:R-:W-:-:S03]  /*0c00*/  FFMA.FTZ R81, R13, R12, R82 ;  /* 0x0000000c0d517223 */ /* 0x000fc60000010052 */
[----:B------:R-:W-:Y:S01]  /*0c10*/  FADD.FTZ R113, R80, R93 ;  /* 0x0000005d50717221 */ /* 0x000fe20000010000 */
[----:B------:R-:W-:-:S07]  /*0c20*/  FFMA.FTZ R114, R92, R93, R81 ;  /* 0x0000005d5c727223 */ /* 0x000fce0000010051 */
.L_x_1446:
[----:B----4-:R-:W-:Y:S05]  /*0c30*/  BSYNC.RECONVERGENT B1 ;  /* 0x0000000000017941 */ /* 0x010fea0003800200 */
.L_x_1445:
        /* <DEDUP_REMOVED lines=15> */
[----:B------:R-:W-:Y:S01]  /*0d30*/  SHF.L.U32 R101, R82, 0x10, RZ ;  /* 0x0000001052657819 */ /* 0x000fe200000006ff */
[C---:B------:R-:W-:Y:S01]  /*0d40*/  FADD.FTZ R97, -R112.reuse, R97 ;  /* 0x0000006170617221 */ /* 0x040fe20000010100 */
[----:B------:R-:W-:Y:S02]  /*0d50*/  SHF.L.U32 R99, R81, 0x10, RZ ;  /* 0x0000001051637819 */ /* 0x000fe400000006ff */
[----:B------:R-:W-:Y:S01]  /*0d60*/  PRMT R82, R83, 0x7632, R82 ;  /* 0x0000763253527816 */ /* 0x000fe20000000052 */
[C---:B------:R-:W-:Y:S01]  /*0d70*/  FADD.FTZ R107, -R112.reuse, R101 ;  /* 0x00000065706b7221 */ /* 0x040fe20000010100 */
[----:B------:R-:W-:Y:S01]  /*0d80*/  PRMT R98, R81, 0x7632, R98 ;  /* 0x0000763251627816 */ /* 0x000fe20000000062 */
[----:B------:R-:W-:Y:S01]  /*0d90*/  FADD.FTZ R103, -R112, R99 ;  /* 0x0000006370677221 */ /* 0x000fe20000010100 */
[----:B------:R-:W-:-:S02]  /*0da0*/  SHF.L.U32 R81, R96, 0x10, RZ ;  /* 0x0000001060517819 */ /* 0x000fc400000006ff */
[----:B------:R-:W-:Y:S02]  /*0db0*/  SHF.L.U32 R115, R83, 0x10, RZ ;  /* 0x0000001053737819 */ /* 0x000fe400000006ff */
[----:B0-----:R-:W-:Y:S01]  /*0dc0*/  SHF.L.U32 R95, R82, 0x10, RZ ;  /* 0x00000010525f7819 */ /* 0x001fe200000006ff */
        /* <DEDUP_REMOVED lines=8> */
[----:B------:R-:W-:Y:S01]  /*0e50*/  FMUL.FTZ R97, R0, R103 ;  /* 0x0000006700617220 */ /* 0x000fe20000410000 */
[----:B------:R-:W-:Y:S01]  /*0e60*/  SHF.L.U32 R85, R85, 0x10, RZ ;  /* 0x0000001055557819 */ /* 0x000fe200000006ff */
[----:B------:R-:W-:Y:S01]  /*0e70*/  FMUL.FTZ R94, R24, R99 ;  /* 0x00000063185e7220 */ /* 0x000fe20000410000 */
[----:B------:R-:W-:Y:S01]  /*0e80*/  SHF.L.U32 R84, R80, 0x10, RZ ;  /* 0x0000001050547819 */ /* 0x000fe200000006ff */
[----:B------:R-:W-:Y:S01]  /*0e90*/  FADD.FTZ R56, R56, R99 ;  /* 0x0000006338387221 */ /* 0x000fe20000010000 */
[----:B------:R-:W-:Y:S01]  /*0ea0*/  PRMT R100, R87, 0x7632, R100 ;  /* 0x0000763257647816 */ /* 0x000fe20000000064 */
[----:B------:R-:W-:Y:S01]  /*0eb0*/  FADD.FTZ R58, R58, R85 ;  /* 0x000000553a3a7221 */ /* 0x000fe20000010000 */
[----:B------:R-:W-:Y:S01]  /*0ec0*/  SHF.L.U32 R105, R98, 0x10, RZ ;  /* 0x0000001062697819 */ /* 0x000fe200000006ff */
[-C--:B------:R-:W-:Y:S01]  /*0ed0*/  FFMA.FTZ R42, R97, R85.reuse, R42 ;  /* 0x00000055612a7223 */ /* 0x080fe2000001002a */
[----:B------:R-:W-:Y:S01]  /*0ee0*/  PRMT R98, R86, 0x7632, R98 ;  /* 0x0000763256627816 */ /* 0x000fe20000000062 */
[----:B------:R-:W-:Y:S01]  /*0ef0*/  FMUL.FTZ R96, R26, R85 ;  /* 0x000000551a607220 */ /* 0x000fe20000410000 */
[----:B------:R-:W-:Y:S01]  /*0f00*/  SHF.L.U32 R115, R86, 0x10, RZ ;  /* 0x0000001056737819 */ /* 0x000fe200000006ff */
[----:B------:R-:W-:Y:S01]  /*0f10*/  FMUL.FTZ R103, R25, R84 ;  /* 0x0000005419677220 */ /* 0x000fe20000410000 */
[----:B------:R-:W-:Y:S01]  /*0f20*/  SHF.L.U32 R86, R82, 0x10, RZ ;  /* 0x0000001052567819 */ /* 0x000fe200000006ff */
[----:B------:R-:W-:Y:S01]  /*0f30*/  FADD.FTZ R82, R113, R94 ;  /* 0x0000005e71527221 */ /* 0x000fe20000010000 */
[----:B------:R-:W-:Y:S01]  /*0f40*/  SHF.L.U32 R80, R100, 0x10, RZ ;  /* 0x0000001064507819 */ /* 0x000fe200000006ff */
[----:B------:R-:W-:Y:S01]  /*0f50*/  FMUL.FTZ R100, R0, R101 ;  /* 0x0000006500647220 */ /* 0x000fe20000410000 */
[C---:B------:R-:W-:Y:S01]  /*0f60*/  FFMA.FTZ R85, R95.reuse, R94, R114 ;  /* 0x0000005e5f557223 */ /* 0x040fe20000010072 */
[----:B------:R-:W-:Y:S01]  /*0f70*/  FFMA.FTZ R40, R95, R99, R40 ;  /* 0x000000635f287223 */ /* 0x000fe20000010028 */
[----:B------:R-:W-:Y:S01]  /*0f80*/  FADD.FTZ R105, -R112, R105 ;  /* 0x0000006970697221 */ /* 0x000fe20000010100 */
[----:B------:R-:W-:Y:S01]  /*0f90*/  FMUL.FTZ R99, R0, R107 ;  /* 0x0000006b00637220 */ /* 0x000fe20000410000 */
[----:B------:R-:W-:Y:S01]  /*0fa0*/  FADD.FTZ R107, R82, R103 ;  /* 0x00000067526b7221 */ /* 0x000fe20000010000 */
[----:B------:R-:W-:Y:S01]  /*0fb0*/  FFMA.FTZ R82, R100, R103, R85 ;  /* 0x0000006764527223 */ /* 0x000fe20000010055 */
[----:B------:R-:W-:Y:S01]  /*0fc0*/  FADD.FTZ R83, -R112, R83 ;  /* 0x0000005370537221 */ /* 0x000fe20000010100 */
[----:B------:R-:W-:Y:S01]  /*0fd0*/  FADD.FTZ R57, R57, R84 ;  /* 0x0000005439397221 */ /* 0x000fe20000010000 */
[----:B------:R-:W-:Y:S01]  /*0fe0*/  FFMA.FTZ R41, R100, R84, R41 ;  /* 0x0000005464297223 */ /* 0x000fe20000010029 */
[----:B------:R-:W-:Y:S01]  /*0ff0*/  FMUL.FTZ R102, R0, R105 ;  /* 0x0000006900667220 */ /* 0x000fe20000410000 */
[----:B------:R-:W-:Y:S01]  /*1000*/  FMUL.FTZ R105, R27, R86 ;  /* 0x000000561b697220 */ /* 0x000fe20000410000 */
        /* <DEDUP_REMOVED lines=28> */
[C---:B------:R-:W-:Y:S01]  /*11d0*/  FFMA.FTZ R47, R110.reuse, R80, R47 ;  /* 0x000000506e2f7223 */ /* 0x040fe2000001002f */
[----:B------:R-:W-:Y:S01]  /*11e0*/  FADD.FTZ R113, R85, R108 ;  /* 0x0000006c55717221 */ /* 0x000fe20000010000 */
[----:B------:R-:W-:Y:S01]  /*11f0*/  FFMA.FTZ R114, R110, R108, R81 ;  /* 0x0000006c6e727223 */ /* 0x000fe20000010051 */
[----:B------:R-:W-:Y:S06]  /*1200*/  BRA `(.L_x_1447) ;  /* 0x0000000000487947 */ /* 0x000fec0003800000 */
.L_x_1444:
        /* <DEDUP_REMOVED lines=18> */
.L_x_1447:
[----:B----4-:R-:W-:Y:S05]  /*1330*/  BSYNC.RECONVERGENT B0 ;  /* 0x0000000000007941 */ /* 0x010fea0003800200 */
.L_x_1443:
        /* <DEDUP_REMOVED lines=32> */
.L_x_1449:
[----:B------:R-:W-:Y:S05]  /*1540*/  BSYNC.RECONVERGENT B0 ;  /* 0x0000000000007941 */ /* 0x000fea0003800200 */
.L_x_1448:
        /* <DEDUP_REMOVED lines=24> */
[----:B------:R-:W-:Y:S02]  /*16d0*/  @P2 LEA.HI R113, R82, R113, RZ, 0x3 ;  /* 0x0000007152712211 */ /* 0x000fe400078f18ff */
[----:B------:R-:W-:Y:S01]  /*16e0*/  FADD.FTZ R85, R86, R5 ;  /* 0x0000000556557221 */ /* 0x000fe20000010000 */
[----:B------:R-:W-:Y:S02]  /*16f0*/  HFMA2 R5, -RZ, RZ, 0, 0 ;  /* 0x00000000ff057431 */ /* 0x000fe400000001ff */
[----:B------:R-:W-:Y:S01]  /*1700*/  FADD.FTZ R80, R87, R80 ;  /* 0x0000005057507221 */ /* 0x000fe20000010000 */
[----:B------:R-:W-:-:S03]  /*1710*/  FMUL.FTZ R85, R85, UR14 ;  /* 0x0000000e55557c20 */ /* 0x000fc60008410000 */
[----:B------:R-:W-:Y:S01]  /*1720*/  FMUL.FTZ R84, R80, UR14 ;  /* 0x0000000e50547c20 */ /* 0x000fe20008410000 */
[----:B------:R-:W-:Y:S02]  /*1730*/  @P2 LEA.HI.SX32 R5, R113, R112, 0x1d ;  /* 0x0000007071052211 */ /* 0x000fe400078feaff */
        /* <DEDUP_REMOVED lines=19> */
.L_x_1454:
        /* <DEDUP_REMOVED lines=9> */
.L_x_1455:
        /* <DEDUP_REMOVED lines=9> */
.L_x_1456:
        /* <DEDUP_REMOVED lines=9> */
.L_x_1457:
        /* <DEDUP_REMOVED lines=9> */
.L_x_1458:
        /* <DEDUP_REMOVED lines=9> */
.L_x_1459:
        /* <DEDUP_REMOVED lines=9> */
.L_x_1460:
        /* <DEDUP_REMOVED lines=10> */
.L_x_1453:
        /* <DEDUP_REMOVED lines=11> */
[----:B------:R-:W-:Y:S01]  /*1d20*/  FMUL.FTZ R79, R0, R79 ;  /* 0x0000004f004f7220 */ /* 0x000fe20000410000 */
[----:B------:R-:W-:Y:S01]  /*1d30*/  ISETP.GT.AND P0, PT, R2, RZ, PT ;  /* 0x000000ff0200720c */ /* 0x000fe20003f04270 */
[C---:B------:R-:W-:Y:S01]  /*1d40*/  FMUL.FTZ R77, R0.reuse, R83 ;  /* 0x00000053004d7220 */ /* 0x040fe20000410000 */
[----:B------:R-:W-:Y:S01]  /*1d50*/  FMUL.FTZ R78, R0, R87 ;  /* 0x00000057004e7220 */ /* 0x000fe20000410000 */
[-CC-:B------:R-:W-:Y:S01]  /*1d60*/  FFMA.FTZ R115, R11, R84.reuse, R85.reuse ;  /* 0x000000540b737223 */ /* 0x180fe20000010055 */
[----:B------:R-:W2:Y:S01]  /*1d70*/  @P2 LDC R86, c[0x0][0x40c] ;  /* 0x00010300ff562b82 */ /* 0x000ea20000000800 */
[----:B------:R-:W-:Y:S01]  /*1d80*/  FSEL R79, R79, RZ, P0 ;  /* 0x000000ff4f4f7208 */ /* 0x000fe20000000000 */
[----:B------:R-:W-:Y:S01]  /*1d90*/  FFMA.FTZ R114, R90, R84, R85 ;  /* 0x000000545a727223 */ /* 0x000fe20000010055 */
[----:B------:R-:W-:Y:S01]  /*1da0*/  FSEL R76, R76, RZ, P0 ;  /* 0x000000ff4c4c7208 */ /* 0x000fe20000000000 */
[----:B------:R-:W-:Y:S01]  /*1db0*/  FADD.FTZ R115, R10, -R115 ;  /* 0x800000730a737221 */ /* 0x000fe20000010000 */
[----:B------:R-:W-:Y:S01]  /*1dc0*/  FSEL R77, R77, RZ, P0 ;  /* 0x000000ff4d4d7208 */ /* 0x000fe20000000000 */
[----:B------:R-:W-:Y:S01]  /*1dd0*/  FADD.FTZ R117, R91, -R114 ;  /* 0x800000725b757221 */ /* 0x000fe20000010000 */
[----:B------:R-:W-:Y:S01]  /*1de0*/  FSEL R78, R78, RZ, P0 ;  /* 0x000000ff4e4e7208 */ /* 0x000fe20000000000 */
[----:B------:R-:W3:Y:S01]  /*1df0*/  @P2 LDC R81, c[0x0][0x40c] ;  /* 0x00010300ff512b82 */ /* 0x000ee20000000800 */
[----:B0-----:R-:W-:Y:S01]  /*1e00*/  @P2 FMUL.FTZ R82, R79, R82 ;  /* 0x000000524f522220 */ /* 0x001fe20000410000 */
[-CC-:B------:R-:W-:Y:S01]  /*1e10*/  FFMA.FTZ R119, R13, R84.reuse, R85.reuse ;  /* 0x000000540d777223 */ /* 0x180fe20000010055 */
[C---:B------:R-:W-:Y:S01]  /*1e20*/  FMUL.FTZ R114, R0.reuse, R115 ;  /* 0x0000007300727220 */ /* 0x040fe20000410000 */
[----:B------:R-:W-:Y:S01]  /*1e30*/  FMUL.FTZ R115, R0, R117 ;  /* 0x0000007500737220 */ /* 0x000fe20000410000 */
[----:B------:R-:W-:Y:S01]  /*1e40*/  FFMA.FTZ R118, R92, R84, R85 ;  /* 0x000000545c767223 */ /* 0x000fe20000010055 */
[----:B------:R-:W-:-:S02]  /*1e50*/  FADD.FTZ R117, R12, -R119 ;  /* 0x800000770c757221 */ /* 0x000fc40000010000 */
[----:B------:R-:W0:Y:S01]  /*1e60*/  @P2 LDC R87, c[0x0][0x40c] ;  /* 0x00010300ff572b82 */ /* 0x000e220000000800 */
[----:B-1----:R-:W-:Y:S01]  /*1e70*/  @P2 FMUL.FTZ R80, R76, R113 ;  /* 0x000000714c502220 */ /* 0x002fe20000410000 */
[----:B------:R-:W-:Y:S01]  /*1e80*/  FSEL R114, R114, RZ, P0 ;  /* 0x000000ff72727208 */ /* 0x000fe20000000000 */
[----:B------:R-:W-:Y:S01]  /*1e90*/  FMUL.FTZ R117, R0, R117 ;  /* 0x0000007500757220 */ /* 0x000fe20000410000 */
[----:B------:R-:W-:Y:S02]  /*1ea0*/  FSEL R115, R115, RZ, P0 ;  /* 0x000000ff73737208 */ /* 0x000fe40000000000 */
[----:B------:R-:W-:Y:S01]  /*1eb0*/  @P2 F2FP.BF16.F32.PACK_AB R80, RZ, R80 ;  /* 0x00000050ff50223e */ /* 0x000fe200000010ff */
[----:B--2---:R-:W-:Y:S01]  /*1ec0*/  @P2 FMUL.FTZ R83, R77, R86 ;  /* 0x000000564d532220 */ /* 0x004fe20000410000 */
[----:B------:R-:W-:Y:S01]  /*1ed0*/  F2FP.BF16.F32.PACK_AB R76, R79, R76 ;  /* 0x0000004c4f4c723e */ /* 0x000fe200000010ff */
[----:B------:R-:W1:Y:S01]  /*1ee0*/  @P2 LDC R86, c[0x0][0x40c] ;  /* 0x00010300ff562b82 */ /* 0x000e620000000800 */
[----:B------:R-:W-:-:S02]  /*1ef0*/  @P2 PRMT R72, R80, 0x7610, R72 ;  /* 0x0000761050482816 */ /* 0x000fc40000000048 */
[C---:B------:R-:W-:Y:S01]  /*1f00*/  F2FP.BF16.F32.PACK_AB R77, R78.reuse, R77 ;  /* 0x0000004d4e4d723e */ /* 0x040fe200000010ff */
[----:B---3--:R-:W-:Y:S01]  /*1f10*/  @P2 FMUL.FTZ R113, R78, R81 ;  /* 0x000000514e712220 */ /* 0x008fe20000410000 */
[----:B------:R-:W-:Y:S02]  /*1f20*/  @P2 F2FP.BF16.F32.PACK_AB R81, RZ, R82 ;  /* 0x00000052ff51223e */ /* 0x000fe400000010ff */
[----:B------:R-:W-:Y:S02]  /*1f30*/  @P2 F2FP.BF16.F32.PACK_AB R82, RZ, R83 ;  /* 0x00000053ff52223e */ /* 0x000fe400000010ff */
[----:B------:R-:W-:Y:S02]  /*1f40*/  @P2 F2FP.BF16.F32.PACK_AB R83, RZ, R113 ;  /* 0x00000071ff53223e */ /* 0x000fe400000010ff */
[----:B------:R-:W2:Y:S01]  /*1f50*/  @P2 LDC R113, c[0x0][0x40c] ;  /* 0x00010300ff712b82 */ /* 0x000ea20000000800 */
[----:B0-----:R-:W-:Y:S01]  /*1f60*/  @P2 FMUL.FTZ R116, R114, R87 ;  /* 0x0000005772742220 */ /* 0x001fe20000410000 */
[----:B------:R-:W-:-:S02]  /*1f70*/  @P2 PRMT R73, R82, 0x7610, R73 ;  /* 0x0000761052492816 */ /* 0x000fc40000000049 */
[C---:B------:R-:W-:Y:S02]  /*1f80*/  F2FP.BF16.F32.PACK_AB R78, R115.reuse, R114 ;  /* 0x00000072734e723e */ /* 0x040fe400000010ff */
[----:B------:R-:W-:Y:S02]  /*1f90*/  @P2 F2FP.BF16.F32.PACK_AB R116, RZ, R116 ;  /* 0x00000074ff74223e */ /* 0x000fe400000010ff */
[----:B------:R-:W-:Y:S02]  /*1fa0*/  @P2 PRMT R72, R72, 0x5410, R81 ;  /* 0x0000541048482816 */ /* 0x000fe40000000051 */
[----:B------:R-:W-:Y:S01]  /*1fb0*/  @P2 PRMT R74, R116, 0x7610, R74 ;  /* 0x00007610744a2816 */ /* 0x000fe2000000004a */
[----:B-1----:R-:W-:Y:S01]  /*1fc0*/  @P2 FMUL.FTZ R87, R115, R86 ;  /* 0x0000005673572220 */ /* 0x002fe20000410000 */
[----:B------:R-:W-:Y:S01]  /*1fd0*/  FSEL R86, R117, RZ, P0 ;  /* 0x000000ff75567208 */ /* 0x000fe20000000000 */
[----:B------:R-:W-:Y:S01]  /*1fe0*/  FADD.FTZ R117, R93, -R118 ;  /* 0x800000765d757221 */ /* 0x000fe20000010000 */
[----:B------:R-:W-:-:S02]  /*1ff0*/  @P2 PRMT R73, R73, 0x5410, R83 ;  /* 0x0000541049492816 */ /* 0x000fc40000000053 */
[----:B------:R-:W-:Y:S01]  /*2000*/  @P2 F2FP.BF16.F32.PACK_AB R87, RZ, R87 ;  /* 0x00000057ff57223e */ /* 0x000fe200000010ff */
[----:B------:R-:W-:-:S03]  /*2010*/  FMUL.FTZ R117, R0, R117 ;  /* 0x0000007500757220 */ /* 0x000fc60000410000 */
[----:B------:R-:W-:Y:S02]  /*2020*/  @P2 PRMT R74, R74, 0x5410, R87 ;  /* 0x000054104a4a2816 */ /* 0x000fe40000000057 */
[----:B------:R-:W-:Y:S01]  /*2030*/  FSEL R117, R117, RZ, P0 ;  /* 0x000000ff75757208 */ /* 0x000fe20000000000 */
[----:B--2---:R-:W-:-:S03]  /*2040*/  @P2 FMUL.FTZ R113, R86, R113 ;  /* 0x0000007156712220 */ /* 0x004fc60000410000 */
[----:B------:R-:W-:Y:S02]  /*2050*/  F2FP.BF16.F32.PACK_AB R79, R117, R86 ;  /* 0x00000056754f723e */ /* 0x000fe400000010ff */
[----:B------:R-:W-:-:S04]  /*2060*/  @P2 F2FP.BF16.F32.PACK_AB R113, RZ, R113 ;  /* 0x00000071ff71223e */ /* 0x000fc800000010ff */
[----:B------:R-:W-:Y:S01]  /*2070*/  @P2 PRMT R75, R113, 0x7610, R75 ;  /* 0x00007610714b2816 */ /* 0x000fe2000000004b */
[----:B------:R-:W-:Y:S06]  /*2080*/  @!P2 BRA `(.L_x_1461) ;  /* 0x000000080060a947 */ /* 0x000fec0003800000 */
[----:B------:R-:W-:-:S05]  /*2090*/  FMUL.FTZ R80, R117, UR15 ;  /* 0x0000000f75507c20 */ /* 0x000fca0008410000 */
[----:B------:R-:W-:-:S04]  /*20a0*/  F2FP.BF16.F32.PACK_AB R80, RZ, R80 ;  /* 0x00000050ff50723e */ /* 0x000fc800000010ff */
[----:B------:R-:W-:Y:S01]  /*20b0*/  PRMT R75, R75, 0x5410, R80 ;  /* 0x000054104b4b7816 */ /* 0x000fe20000000050 */
[----:B------:R-:W-:Y:S06]  /*20c0*/  BRA `(.L_x_1461) ;  /* 0x0000000800507947 */ /* 0x000fec0003800000 */
.L_x_1452:
        /* <DEDUP_REMOVED lines=9> */
[C---:B------:R-:W-:Y:S02]  /*2160*/  SHF.L.U32 R83, R65.reuse, 0x10, RZ ;  /* 0x0000001041537819 */ /* 0x040fe400000006ff */
[----:B------:R-:W-:-:S04]  /*2170*/  PRMT R81, R65, 0x7632, R81 ;  /* 0x0000763241517816 */ /* 0x000fc80000000051 */
        /* <DEDUP_REMOVED lines=11> */
[----:B------:R-:W1:Y:S01]  /*2230*/  @P2 LDC R82, c[0x0][0x40c] ;  /* 0x00010300ff522b82 */ /* 0x000e620000000800 */
[----:B------:R-:W-:Y:S01]  /*2240*/  @P0 FFMA.FTZ R83, R0, R113, R83 ;  /* 0x0000007100530223 */ /* 0x000fe20000010053 */
[----:B------:R-:W-:Y:S01]  /*2250*/  PRMT R113, R66, 0x7632, R113 ;  /* 0x0000763242717816 */ /* 0x000fe20000000071 */
[----:B------:R-:W-:Y:S01]  /*2260*/  @P0 FADD.FTZ R86, R89, -R86 ;  /* 0x8000005659560221 */ /* 0x000fe20000010000 */
[----:B------:R-:W-:Y:S01]  /*2270*/  @P0 FFMA.FTZ R117, R11, R84, R85 ;  /* 0x000000540b750223 */ /* 0x000fe20000010055 */
[----:B------:R-:W-:Y:S01]  /*2280*/  @P0 FADD.FTZ R114, R91, -R114 ;  /* 0x800000725b720221 */ /* 0x000fe20000010000 */
[----:B------:R-:W-:Y:S01]  /*2290*/  SHF.L.U32 R113, R113, 0x10, RZ ;  /* 0x0000001071717819 */ /* 0x000fe200000006ff */
[----:B------:R-:W-:Y:S01]  /*22a0*/  @P0 FFMA.FTZ R81, R0, R86, R81 ;  /* 0x0000005600510223 */ /* 0x000fe20000010051 */
[----:B------:R-:W2:Y:S01]  /*22b0*/  @P2 LDC R80, c[0x0][0x40c] ;  /* 0x00010300ff502b82 */ /* 0x000ea20000000800 */
[----:B------:R-:W-:Y:S01]  /*22c0*/  @P0 FADD.FTZ R86, R10, -R117 ;  /* 0x800000750a560221 */ /* 0x000fe20000010000 */
[----:B------:R-:W-:Y:S01]  /*22d0*/  SHF.L.U32 R117, R66, 0x10, RZ ;  /* 0x0000001042757819 */ /* 0x000fe200000006ff */
[----:B------:R-:W-:Y:S01]  /*22e0*/  @P0 FFMA.FTZ R113, R0, R114, R113 ;  /* 0x0000007200710223 */ /* 0x000fe20000010071 */
[----:B------:R-:W-:-:S03]  /*22f0*/  @P0 FFMA.FTZ R119, R13, R84, R85 ;  /* 0x000000540d770223 */ /* 0x000fc60000010055 */
[----:B------:R-:W-:Y:S01]  /*2300*/  @P0 FFMA.FTZ R117, R0, R86, R117 ;  /* 0x0000005600750223 */ /* 0x000fe20000010075 */
[----:B------:R-:W3:Y:S01]  /*2310*/  @P2 LDC R114, c[0x0][0x40c] ;  /* 0x00010300ff722b82 */ /* 0x000ee20000000800 */
[----:B------:R-:W-:Y:S01]  /*2320*/  @P0 FADD.FTZ R118, R12, -R119 ;  /* 0x800000770c760221 */ /* 0x000fe20000010000 */
[----:B------:R-:W-:Y:S01]  /*2330*/  SHF.L.U32 R119, R67, 0x10, RZ ;  /* 0x0000001043777819 */ /* 0x000fe200000006ff */
[----:B0-----:R-:W-:-:S04]  /*2340*/  @P2 FMUL.FTZ R113, R113, R116 ;  /* 0x0000007471712220 */ /* 0x001fc80000410000 */
[----:B------:R-:W-:Y:S01]  /*2350*/  @P0 FFMA.FTZ R119, R0, R118, R119 ;  /* 0x0000007600770223 */ /* 0x000fe20000010077 */
[----:B-1----:R-:W-:Y:S01]  /*2360*/  @P2 FMUL.FTZ R115, R115, R82 ;  /* 0x0000005273732220 */ /* 0x002fe20000410000 */
[----:B------:R-:W0:Y:S01]  /*2370*/  @P2 LDC R86, c[0x0][0x40c] ;  /* 0x00010300ff562b82 */ /* 0x000e220000000800 */
[----:B------:R-:W-:-:S03]  /*2380*/  @P2 F2FP.BF16.F32.PACK_AB R113, RZ, R113 ;  /* 0x00000071ff71223e */ /* 0x000fc600000010ff */
[----:B------:R-:W-:Y:S01]  /*2390*/  @P2 F2FP.BF16.F32.PACK_AB R115, RZ, R115 ;  /* 0x00000073ff73223e */ /* 0x000fe200000010ff */
[----:B--2---:R-:W-:-:S03]  /*23a0*/  @P2 FMUL.FTZ R87, R87, R80 ;  /* 0x0000005057572220 */ /* 0x004fc60000410000 */
[----:B------:R-:W1:Y:S02]  /*23b0*/  @P2 LDC R82, c[0x0][0x40c] ;  /* 0x00010300ff522b82 */ /* 0x000e640000000800 */
[----:B------:R-:W-:Y:S01]  /*23c0*/  @P2 F2FP.BF16.F32.PACK_AB R87, RZ, R87 ;  /* 0x00000057ff57223e */ /* 0x000fe200000010ff */
[----:B---3--:R-:W-:-:S05]  /*23d0*/  @P2 FMUL.FTZ R117, R117, R114 ;  /* 0x0000007275752220 */ /* 0x008fca0000410000 */
[----:B------:R-:W2:Y:S01]  /*23e0*/  @P2 LDC R80, c[0x0][0x40c] ;  /* 0x00010300ff502b82 */ /* 0x000ea20000000800 */
[----:B------:R-:W-:Y:S02]  /*23f0*/  @P2 PRMT R72, R87, 0x7610, R72 ;  /* 0x0000761057482816 */ /* 0x000fe40000000048 */
[----:B------:R-:W-:Y:S02]  /*2400*/  @P2 F2FP.BF16.F32.PACK_AB R117, RZ, R117 ;  /* 0x00000075ff75223e */ /* 0x000fe400000010ff */
[----:B------:R-:W-:Y:S01]  /*2410*/  @P2 PRMT R72, R72, 0x5410, R115 ;  /* 0x0000541048482816 */ /* 0x000fe20000000073 */
[----:B0-----:R-:W-:Y:S01]  /*2420*/  @P2 FMUL.FTZ R81, R81, R86 ;  /* 0x0000005651512220 */ /* 0x001fe20000410000 */
[----:B------:R-:W-:-:S04]  /*2430*/  @P2 PRMT R74, R117, 0x7610, R74 ;  /* 0x00007610754a2816 */ /* 0x000fc8000000004a */
[----:B------:R-:W-:Y:S02]  /*2440*/  @P2 F2FP.BF16.F32.PACK_AB R81, RZ, R81 ;  /* 0x00000051ff51223e */ /* 0x000fe400000010ff */
[----:B------:R-:W-:Y:S01]  /*2450*/  @P2 PRMT R74, R74, 0x5410, R113 ;  /* 0x000054104a4a2816 */ /* 0x000fe20000000071 */
[----:B-1----:R-:W-:-:S05]  /*2460*/  @P2 FMUL.FTZ R83, R83, R82 ;  /* 0x0000005253532220 */ /* 0x002fca0000410000 */
[----:B------:R-:W-:Y:S01]  /*2470*/  @P2 F2FP.BF16.F32.PACK_AB R83, RZ, R83 ;  /* 0x00000053ff53223e */ /* 0x000fe200000010ff */
[----:B--2---:R-:W-:-:S03]  /*2480*/  @P2 FMUL.FTZ R80, R119, R80 ;  /* 0x0000005077502220 */ /* 0x004fc60000410000 */
[----:B------:R-:W-:Y:S02]  /*2490*/  @P2 PRMT R73, R83, 0x7610, R73 ;  /* 0x0000761053492816 */ /* 0x000fe40000000049 */
[----:B------:R-:W-:Y:S02]  /*24a0*/  @P2 F2FP.BF16.F32.PACK_AB R80, RZ, R80 ;  /* 0x00000050ff50223e */ /* 0x000fe400000010ff */
[----:B------:R-:W-:Y:S02]  /*24b0*/  @P2 PRMT R73, R73, 0x5410, R81 ;  /* 0x0000541049492816 */ /* 0x000fe40000000051 */
        /* <DEDUP_REMOVED lines=11> */
.L_x_1462:
[----:B------:R-:W-:Y:S01]  /*2570*/  ISETP.GT.AND P0, PT, R2, RZ, PT ;  /* 0x000000ff0200720c */ /* 0x000fe20003f04270 */
[----:B------:R-:W-:Y:S01]  /*2580*/  @P3 FFMA.FTZ R76, R111, R84, R85 ;  /* 0x000000546f4c3223 */ /* 0x000fe20000010055 */
[----:B------:R-:W-:Y:S01]  /*2590*/  SHF.L.U32 R117, R64, 0x10, RZ ;  /* 0x0000001040757819 */ /* 0x000fe200000006ff */
[----:B------:R-:W0:Y:S01]  /*25a0*/  @P2 LDC R118, c[0x0][0x40c] ;  /* 0x00010300ff762b82 */ /* 0x000e220000000800 */
[----:B------:R-:W-:Y:S01]  /*25b0*/  SHF.L.U32 R113, R65, 0x10, RZ ;  /* 0x0000001041717819 */ /* 0x000fe200000006ff */
[----:B------:R-:W-:Y:S01]  /*25c0*/  @P3 FADD.FTZ R76, R109, -R76 ;  /* 0x8000004c6d4c3221 */ /* 0x000fe20000010000 */
[----:B------:R-:W-:Y:S02]  /*25d0*/  SHF.L.U32 R115, R115, 0x10, RZ ;  /* 0x0000001073737819 */ /* 0x000fe400000006ff */
[----:B------:R-:W-:Y:S01]  /*25e0*/  PRMT R83, R66, 0x7632, R83 ;  /* 0x0000763242537816 */ /* 0x000fe20000000053 */
[----:B------:R-:W-:Y:S02]  /*25f0*/  @P3 FFMA.FTZ R117, R0, R76, R117 ;  /* 0x0000004c00753223 */ /* 0x000fe40000010075 */
[----:B------:R-:W1:Y:S01]  /*2600*/  @P2 LDC R87, c[0x0][0x40c] ;  /* 0x00010300ff572b82 */ /* 0x000e620000000800 */
[----:B------:R-:W-:Y:S01]  /*2610*/  SHF.L.U32 R83, R83, 0x10, RZ ;  /* 0x0000001053537819 */ /* 0x000fe200000006ff */
[-CC-:B------:R-:W-:Y:S01]  /*2620*/  @P0 FFMA.FTZ R77, R9, R84.reuse, R85.reuse ;  /* 0x00000054094d0223 */ /* 0x180fe20000010055 */
[-CC-:B------:R-:W-:Y:S01]  /*2630*/  @P0 FFMA.FTZ R76, R88, R84.reuse, R85.reuse ;  /* 0x00000054584c0223 */ /* 0x180fe20000010055 */
[-CC-:B------:R-:W-:Y:S01]  /*2640*/  @P0 FFMA.FTZ R78, R14, R84.reuse, R85.reuse ;  /* 0x000000540e4e0223 */ /* 0x180fe20000010055 */
[----:B------:R-:W-:Y:S01]  /*2650*/  @P0 FFMA.FTZ R79, R11, R84, R85 ;  /* 0x000000540b4f0223 */ /* 0x000fe20000010055 */
[--C-:B------:R-:W-:Y:S01]  /*2660*/  @P0 FADD.FTZ R80, R8, -R77.reuse ;  /* 0x8000004d08500221 */ /* 0x100fe20000010000 */
[----:B------:R-:W-:Y:S01]  /*2670*/  PRMT R77, R65, 0x7632, R77 ;  /* 0x00007632414d7816 */ /* 0x000fe2000000004d */
[----:B------:R-:W-:Y:S01]  /*2680*/  @P0 FADD.FTZ R76, R89, -R76 ;  /* 0x8000004c594c0221 */ /* 0x000fe20000010000 */
[----:B------:R-:W2:Y:S01]  /*2690*/  @P2 LDC R114, c[0x0][0x40c] ;  /* 0x00010300ff722b82 */ /* 0x000ea20000000800 */
[----:B------:R-:W-:Y:S01]  /*26a0*/  @P0 FADD.FTZ R78, R15, -R78 ;  /* 0x8000004e0f4e0221 */ /* 0x000fe20000010000 */
[----:B------:R-:W-:Y:S01]  /*26b0*/  SHF.L.U32 R77, R77, 0x10, RZ ;  /* 0x000000104d4d7819 */ /* 0x000fe200000006ff */
[----:B------:R-:W-:Y:S01]  /*26c0*/  @P0 FFMA.FTZ R113, R0, R80, R113 ;  /* 0x0000005000710223 */ /* 0x000fe20000010071 */
[----:B------:R-:W-:Y:S01]  /*26d0*/  @P0 FFMA.FTZ R80, R90, R84, R85 ;  /* 0x000000545a500223 */ /* 0x000fe20000010055 */
[----:B------:R-:W-:Y:S01]  /*26e0*/  @P0 FFMA.FTZ R115, R0, R78, R115 ;  /* 0x0000004e00730223 */ /* 0x000fe20000010073 */
[----:B------:R-:W-:Y:S01]  /*26f0*/  SHF.L.U32 R78, R66, 0x10, RZ ;  /* 0x00000010424e7819 */ /* 0x000fe200000006ff */
[----:B------:R-:W-:Y:S01]  /*2700*/  @P0 FFMA.FTZ R77, R0, R76, R77 ;  /* 0x0000004c004d0223 */ /* 0x000fe2000001004d */
[----:B------:R-:W3:Y:S01]  /*2710*/  @P2 LDC R120, c[0x0][0x40c] ;  /* 0x00010300ff782b82 */ /* 0x000ee20000000800 */
[----:B------:R-:W-:Y:S01]  /*2720*/  @P0 FADD.FTZ R80, R91, -R80 ;  /* 0x800000505b500221 */ /* 0x000fe20000010000 */
[----:B------:R-:W-:Y:S01]  /*2730*/  @P0 FADD.FTZ R79, R10, -R79 ;  /* 0x8000004f0a4f0221 */ /* 0x000fe20000010000 */
[-CC-:B------:R-:W-:Y:S01]  /*2740*/  @P0 FFMA.FTZ R81, R13, R84.reuse, R85.reuse ;  /* 0x000000540d510223 */ /* 0x180fe20000010055 */
[----:B------:R-:W-:Y:S01]  /*2750*/  @P0 FFMA.FTZ R122, R92, R84, R85 ;  /* 0x000000545c7a0223 */ /* 0x000fe20000010055 */
[C---:B------:R-:W-:Y:S01]  /*2760*/  @P0 FFMA.FTZ R83, R0.reuse, R80, R83 ;  /* 0x0000005000530223 */ /* 0x040fe20000010053 */
[----:B------:R-:W-:Y:S01]  /*2770*/  @P0 FFMA.FTZ R78, R0, R79, R78 ;  /* 0x0000004f004e0223 */ /* 0x000fe2000001004e */
[----:B------:R-:W-:Y:S01]  /*2780*/  @P0 FADD.FTZ R80, R12, -R81 ;  /* 0x800000510c500221 */ /* 0x000fe20000010000 */
[----:B------:R-:W4:Y:S01]  /*2790*/  @P2 LDC R76, c[0x0][0x40c] ;  /* 0x00010300ff4c2b82 */ /* 0x000f220000000800 */
[----:B------:R-:W-:Y:S01]  /*27a0*/  PRMT R79, R67, 0x7632, R79 ;  /* 0x00007632434f7816 */ /* 0x000fe2000000004f */
[----:B------:R-:W-:Y:S01]  /*27b0*/  @P0 FADD.FTZ R122, R93, -R122 ;  /* 0x8000007a5d7a0221 */ /* 0x000fe20000010000 */
[----:B------:R-:W-:Y:S01]  /*27c0*/  SHF.L.U32 R81, R67, 0x10, RZ ;  /* 0x0000001043517819 */ /* 0x000fe200000006ff */
[----:B-1----:R-:W-:Y:S01]  /*27d0*/  @P2 FMUL.FTZ R87, R78, R87 ;  /* 0x000000574e572220 */ /* 0x002fe20000410000 */
[----:B------:R-:W-:-:S02]  /*27e0*/  SHF.L.U32 R79, R79, 0x10, RZ ;  /* 0x000000104f4f7819 */ /* 0x000fc400000006ff */
[----:B------:R-:W-:Y:S01]  /*27f0*/  F2FP.BF16.F32.PACK_AB R78, R83, R78 ;  /* 0x0000004e534e723e */ /* 0x000fe200000010ff */
[----:B------:R-:W1:Y:S01]  /*2800*/  @P2 LDC R116, c[0x0][0x40c] ;  /* 0x00010300ff742b82 */ /* 0x000e620000000800 */
[C---:B------:R-:W-:Y:S01]  /*2810*/  @P0 FFMA.FTZ R81, R0.reuse, R80, R81 ;  /* 0x0000005000510223 */ /* 0x040fe20000010051 */
[----:B------:R-:W-:Y:S01]  /*2820*/  @P0 FFMA.FTZ R79, R0, R122, R79 ;  /* 0x0000007a004f0223 */ /* 0x000fe2000001004f */
[----:B------:R-:W-:Y:S02]  /*2830*/  F2FP.BF16.F32.PACK_AB R80, RZ, R115 ;  /* 0x00000073ff50723e */ /* 0x000fe400000010ff */
[----:B--2---:R-:W-:Y:S01]  /*2840*/  @P2 FMUL.FTZ R114, R81, R114 ;  /* 0x0000007251722220 */ /* 0x004fe20000410000 */
[----:B------:R-:W-:Y:S02]  /*2850*/  @P2 F2FP.BF16.F32.PACK_AB R87, RZ, R87 ;  /* 0x00000057ff57223e */ /* 0x000fe400000010ff */
[----:B------:R-:W2:Y:S01]  /*2860*/  @P2 LDC R82, c[0x0][0x40c] ;  /* 0x00010300ff522b82 */ /* 0x000ea20000000800 */
[----:B---3--:R-:W-:Y:S01]  /*2870*/  @P2 FMUL.FTZ R120, R115, R120 ;  /* 0x0000007873782220 */ /* 0x008fe20000410000 */
[----:B------:R-:W-:-:S02]  /*2880*/  @P2 F2FP.BF16.F32.PACK_AB R114, RZ, R114 ;  /* 0x00000072ff72223e */ /* 0x000fc400000010ff */
[----:B------:R-:W-:Y:S02]  /*2890*/  @P2 PRMT R74, R87, 0x7610, R74 ;  /* 0x00007610574a2816 */ /* 0x000fe4000000004a */
[----:B------:R-:W-:Y:S02]  /*28a0*/  @P2 PRMT R75, R114, 0x7610, R75 ;  /* 0x00007610724b2816 */ /* 0x000fe4000000004b */
[----:B------:R-:W3:Y:S01]  /*28b0*/  @P2 LDC R86, c[0x0][0x40c] ;  /* 0x00010300ff562b82 */ /* 0x000ee20000000800 */
[----:B----4-:R-:W-:Y:S01]  /*28c0*/  @P2 FMUL.FTZ R119, R117, R76 ;  /* 0x0000004c75772220 */ /* 0x010fe20000410000 */
[----:B------:R-:W-:Y:S01]  /*28d0*/  F2FP.BF16.F32.PACK_AB R76, RZ, R117 ;  /* 0x00000075ff4c723e */ /* 0x000fe200000010ff */
[----:B0-----:R-:W-:-:S03]  /*28e0*/  @P2 FMUL.FTZ R117, R113, R118 ;  /* 0x0000007671752220 */ /* 0x001fc60000410000 */
[----:B------:R-:W-:Y:S01]  /*28f0*/  @P2 F2FP.BF16.F32.PACK_AB R115, RZ, R119 ;  /* 0x00000077ff73223e */ /* 0x000fe200000010ff */
[----:B-1----:R-:W-:Y:S01]  /*2900*/  @P2 FMUL.FTZ R118, R77, R116 ;  /* 0x000000744d762220 */ /* 0x002fe20000410000 */
[----:B------:R-:W-:Y:S02]  /*2910*/  @P2 F2FP.BF16.F32.PACK_AB R117, RZ, R117 ;  /* 0x00000075ff75223e */ /* 0x000fe400000010ff */
[----:B------:R-:W-:Y:S02]  /*2920*/  @P2 F2FP.BF16.F32.PACK_AB R116, RZ, R120 ;  /* 0x00000078ff74223e */ /* 0x000fe400000010ff */
[----:B------:R-:W-:Y:S02]  /*2930*/  @P2 F2FP.BF16.F32.PACK_AB R118, RZ, R118 ;  /* 0x00000076ff76223e */ /* 0x000fe400000010ff */
[----:B------:R-:W-:Y:S01]  /*2940*/  @P2 PRMT R72, R115, 0x7610, R72 ;  /* 0x0000761073482816 */ /* 0x000fe20000000048 */
[----:B--2---:R-:W-:Y:S01]  /*2950*/  @P2 FMUL.FTZ R82, R83, R82 ;  /* 0x0000005253522220 */ /* 0x004fe20000410000 */
[----:B------:R-:W-:-:S02]  /*2960*/  @P2 PRMT R73, R117, 0x7610, R73 ;  /* 0x0000761075492816 */ /* 0x000fc40000000049 */
[----:B------:R-:W-:Y:S02]  /*2970*/  F2FP.BF16.F32.PACK_AB R77, R77, R113 ;  /* 0x000000714d4d723e */ /* 0x000fe400000010ff */
[----:B------:R-:W-:Y:S02]  /*2980*/  @P2 F2FP.BF16.F32.PACK_AB R82, RZ, R82 ;  /* 0x00000052ff52223e */ /* 0x000fe400000010ff */
[----:B------:R-:W-:Y:S01]  /*2990*/  @P2 PRMT R72, R72, 0x5410, R116 ;  /* 0x0000541048482816 */ /* 0x000fe20000000074 */
[C---:B---3--:R-:W-:Y:S01]  /*29a0*/  @P2 FMUL.FTZ R86, R79.reuse, R86 ;  /* 0x000000564f562220 */ /* 0x048fe20000410000 */
[----:B------:R-:W-:Y:S02]  /*29b0*/  F2FP.BF16.F32.PACK_AB R79, R79, R81 ;  /* 0x000000514f4f723e */ /* 0x000fe400000010ff */
[----:B------:R-:W-:Y:S02]  /*29c0*/  @P2 PRMT R73, R73, 0x5410, R118 ;  /* 0x0000541049492816 */ /* 0x000fe40000000076 */
[----:B------:R-:W-:-:S02]  /*29d0*/  @P2 F2FP.BF16.F32.PACK_AB R86, RZ, R86 ;  /* 0x00000056ff56223e */ /* 0x000fc400000010ff */
[----:B------:R-:W-:Y:S02]  /*29e0*/  @P2 PRMT R74, R74, 0x5410, R82 ;  /* 0x000054104a4a2816 */ /* 0x000fe40000000052 */
[----:B------:R-:W-:Y:S02]  /*29f0*/  @P2 PRMT R75, R75, 0x5410, R86 ;  /* 0x000054104b4b2816 */ /* 0x000fe40000000056 */
[----:B------:R-:W-:-:S07]  /*2a00*/  PRMT R76, R76, 0x5410, R80 ;  /* 0x000054104c4c7816 */ /* 0x000fce0000000050 */
.L_x_1461:
        /* <DEDUP_REMOVED lines=10> */
.L_x_1451:
[----:B------:R-:W-:Y:S05]  /*2ab0*/  BSYNC.RECONVERGENT B0 ;  /* 0x0000000000007941 */ /* 0x000fea0003800200 */
.L_x_1450:
        /* <DEDUP_REMOVED lines=12> */
[----:B------:R-:W-:Y:S02]  /*2b80*/  SHF.L.U32 R77, R68, 0x10, RZ ;  /* 0x00000010444d7819 */ /* 0x000fe400000006ff */
[----:B------:R-:W-:Y:S02]  /*2b90*/  PRMT R78, R70, 0x7632, R78 ;  /* 0x00007632464e7816 */ /* 0x000fe4000000004e */
[----:B------:R-:W-:Y:S02]  /*2ba0*/  PRMT R76, R68, 0x7632, R76 ;  /* 0x00007632444c7816 */ /* 0x000fe4000000004c */
[----:B------:R-:W-:Y:S01]  /*2bb0*/  SHF.L.U32 R78, R78, 0x10, RZ ;  /* 0x000000104e4e7819 */ /* 0x000fe200000006ff */
[----:B------:R-:W1:Y:S01]  /*2bc0*/  @P2 LDC R114, c[0x0][0x40c] ;  /* 0x00010300ff722b82 */ /* 0x000e620000000800 */
[----:B------:R-:W-:-:S03]  /*2bd0*/  SHF.L.U32 R76, R76, 0x10, RZ ;  /* 0x000000104c4c7819 */ /* 0x000fc600000006ff */
[-CC-:B------:R-:W-:Y:S01]  /*2be0*/  @P4 FFMA.FTZ R79, R95, R84.reuse, R85.reuse ;  /* 0x000000545f4f4223 */ /* 0x180fe20000010055 */
[-CC-:B------:R-:W-:Y:S01]  /*2bf0*/  @P4 FFMA.FTZ R82, R102, R84.reuse, R85.reuse ;  /* 0x0000005466524223 */ /* 0x180fe20000010055 */
[-CC-:B------:R-:W-:Y:S01]  /*2c00*/  @P4 FFMA.FTZ R117, R99, R84.reuse, R85.reuse ;  /* 0x0000005463754223 */ /* 0x180fe20000010055 */
[-C--:B------:R-:W-:Y:S01]  /*2c10*/  @P4 FFMA.FTZ R86, R104, R84.reuse, R85 ;  /* 0x0000005468564223 */ /* 0x080fe20000010055 */
[----:B------:R-:W-:Y:S01]  /*2c20*/  @P4 FADD.FTZ R79, R94, -R79 ;  /* 0x8000004f5e4f4221 */ /* 0x000fe20000010000 */
[-CC-:B------:R-:W-:Y:S01]  /*2c30*/  @P4 FFMA.FTZ R2, R100, R84.reuse, R85.reuse ;  /* 0x0000005464024223 */ /* 0x180fe20000010055 */
[-CC-:B------:R-:W-:Y:S01]  /*2c40*/  @P4 FFMA.FTZ R83, R97, R84.reuse, R85.reuse ;  /* 0x0000005461534223 */ /* 0x180fe20000010055 */
[-CC-:B------:R-:W-:Y:S01]  /*2c50*/  @P4 FFMA.FTZ R87, R101, R84.reuse, R85.reuse ;  /* 0x0000005465574223 */ /* 0x180fe20000010055 */
[----:B------:R-:W-:Y:S01]  /*2c60*/  @P4 FFMA.FTZ R113, R110, R84, R85 ;  /* 0x000000546e714223 */ /* 0x000fe20000010055 */
[----:B------:R-:W-:Y:S01]  /*2c70*/  @P4 FADD.FTZ R85, R105, -R82 ;  /* 0x8000005269554221 */ /* 0x000fe20000010000 */
[----:B------:R-:W-:Y:S01]  /*2c80*/  @P4 FFMA.FTZ R77, R0, R79, R77 ;  /* 0x0000004f004d4223 */ /* 0x000fe2000001004d */
[----:B------:R-:W-:Y:S01]  /*2c90*/  @P4 FADD.FTZ R82, R98, -R117 ;  /* 0x8000007562524221 */ /* 0x000fe20000010000 */
[----:B------:R-:W-:Y:S01]  /*2ca0*/  SHF.L.U32 R79, R70, 0x10, RZ ;  /* 0x00000010464f7819 */ /* 0x000fe200000006ff */
[----:B------:R-:W-:Y:S01]  /*2cb0*/  @P4 FADD.FTZ R117, R107, -R86 ;  /* 0x800000566b754221 */ /* 0x000fe20000010000 */
[--C-:B------:R-:W-:Y:S01]  /*2cc0*/  @P4 FADD.FTZ R81, R103, -R2.reuse ;  /* 0x8000000267514221 */ /* 0x100fe20000010000 */
[----:B------:R-:W2:Y:S01]  /*2cd0*/  @P2 LDC R86, c[0x0][0x40c] ;  /* 0x00010300ff562b82 */ /* 0x000ea20000000800 */
[C---:B------:R-:W-:Y:S01]  /*2ce0*/  PRMT R2, R69.reuse, 0x7632, R2 ;  /* 0x0000763245027816 */ /* 0x040fe20000000002 */
[C---:B------:R-:W-:Y:S01]  /*2cf0*/  @P4 FFMA.FTZ R79, R0.reuse, R82, R79 ;  /* 0x00000052004f4223 */ /* 0x040fe2000001004f */
[C---:B------:R-:W-:Y:S01]  /*2d00*/  @P4 FFMA.FTZ R78, R0.reuse, R117, R78 ;  /* 0x00000075004e4223 */ /* 0x040fe2000001004e */
[----:B------:R-:W-:Y:S01]  /*2d10*/  @P4 FFMA.FTZ R76, R0, R81, R76 ;  /* 0x00000051004c4223 */ /* 0x000fe2000001004c */
[----:B------:R-:W-:Y:S01]  /*2d20*/  SHF.L.U32 R81, R69, 0x10, RZ ;  /* 0x0000001045517819 */ /* 0x000fe200000006ff */
[----:B------:R-:W-:Y:S01]  /*2d30*/  @P4 FADD.FTZ R83, R96, -R83 ;  /* 0x8000005360534221 */ /* 0x000fe20000010000 */
[----:B------:R-:W-:Y:S01]  /*2d40*/  SHF.L.U32 R2, R2, 0x10, RZ ;  /* 0x0000001002027819 */ /* 0x000fe200000006ff */
[----:B------:R-:W3:Y:S01]  /*2d50*/  @P2 LDC R115, c[0x0][0x40c] ;  /* 0x00010300ff732b82 */ /* 0x000ee20000000800 */
[----:B------:R-:W-:Y:S01]  /*2d60*/  @P4 FADD.FTZ R87, R106, -R87 ;  /* 0x800000576a574221 */ /* 0x000fe20000010000 */
[C---:B------:R-:W-:Y:S01]  /*2d70*/  @P4 FFMA.FTZ R81, R0.reuse, R83, R81 ;  /* 0x0000005300514223 */ /* 0x040fe20000010051 */
[C---:B------:R-:W-:Y:S01]  /*2d80*/  PRMT R83, R71.reuse, 0x7632, R83 ;  /* 0x0000763247537816 */ /* 0x040fe20000000053 */
[----:B------:R-:W-:Y:S01]  /*2d90*/  @P4 FFMA.FTZ R2, R0, R85, R2 ;  /* 0x0000005500024223 */ /* 0x000fe20000010002 */
[----:B------:R-:W-:Y:S01]  /*2da0*/  SHF.L.U32 R85, R71, 0x10, RZ ;  /* 0x0000001047557819 */ /* 0x000fe200000006ff */
[----:B------:R-:W-:Y:S01]  /*2db0*/  @P4 FADD.FTZ R84, R108, -R113 ;  /* 0x800000716c544221 */ /* 0x000fe20000010000 */
[----:B------:R-:W-:Y:S01]  /*2dc0*/  SHF.L.U32 R83, R83, 0x10, RZ ;  /* 0x0000001053537819 */ /* 0x000fe200000006ff */
[----:B------:R-:W4:Y:S02]  /*2dd0*/  @P2 LDC R119, c[0x0][0x40c] ;  /* 0x00010300ff772b82 */ /* 0x000f240000000800 */
[C---:B------:R-:W-:Y:S01]  /*2de0*/  @P4 FFMA.FTZ R85, R0.reuse, R87, R85 ;  /* 0x0000005700554223 */ /* 0x040fe20000010055 */
[----:B-1----:R-:W-:Y:S01]  /*2df0*/  @P2 FMUL.FTZ R87, R79, R114 ;  /* 0x000000724f572220 */ /* 0x002fe20000410000 */
[----:B------:R-:W-:Y:S01]  /*2e00*/  @P4 FFMA.FTZ R83, R0, R84, R83 ;  /* 0x0000005400534223 */ /* 0x000fe20000010053 */
[----:B0-----:R-:W-:-:S03]  /*2e10*/  @P2 FMUL.FTZ R0, R77, R80 ;  /* 0x000000504d002220 */ /* 0x001fc60000410000 */
[----:B------:R-:W0:Y:S01]  /*2e20*/  @P2 LDC R117, c[0x0][0x40c] ;  /* 0x00010300ff752b82 */ /* 0x000e220000000800 */
[----:B--2---:R-:W-:Y:S01]  /*2e30*/  @P2 FMUL.FTZ R84, R81, R86 ;  /* 0x0000005651542220 */ /* 0x004fe20000410000 */
[----:B------:R-:W-:Y:S02]  /*2e40*/  @P2 F2FP.BF16.F32.PACK_AB R0, RZ, R0 ;  /* 0x00000000ff00223e */ /* 0x000fe400000010ff */
[----:B------:R-:W-:Y:S02]  /*2e50*/  @P2 F2FP.BF16.F32.PACK_AB R87, RZ, R87 ;  /* 0x00000057ff57223e */ /* 0x000fe400000010ff */
[----:B------:R-:W-:Y:S02]  /*2e60*/  @P2 F2FP.BF16.F32.PACK_AB R84, RZ, R84 ;  /* 0x00000054ff54223e */ /* 0x000fe400000010ff */
[----:B------:R-:W1:Y:S01]  /*2e70*/  @P2 LDC R82, c[0x0][0x40c] ;  /* 0x00010300ff522b82 */ /* 0x000e620000000800 */
[----:B---3--:R-:W-:Y:S01]  /*2e80*/  @P2 FMUL.FTZ R80, R76, R115 ;  /* 0x000000734c502220 */ /* 0x008fe20000410000 */
[----:B------:R-:W-:-:S02]  /*2e90*/  @P2 PRMT R72, R0, 0x7610, R72 ;  /* 0x0000761000482816 */ /* 0x000fc40000000048 */
[----:B------:R-:W-:Y:S02]  /*2ea0*/  @P2 PRMT R73, R84, 0x7610, R73 ;  /* 0x0000761054492816 */ /* 0x000fe40000000049 */
[----:B------:R-:W-:Y:S01]  /*2eb0*/  @P2 F2FP.BF16.F32.PACK_AB R80, RZ, R80 ;  /* 0x00000050ff50223e */ /* 0x000fe200000010ff */
[----:B----4-:R-:W-:Y:S01]  /*2ec0*/  @P2 FMUL.FTZ R86, R2, R119 ;  /* 0x0000007702562220 */ /* 0x010fe20000410000 */
[----:B------:R-:W-:Y:S02]  /*2ed0*/  @P2 PRMT R74, R87, 0x7610, R74 ;  /* 0x00007610574a2816 */ /* 0x000fe4000000004a */
[----:B------:R-:W-:Y:S02]  /*2ee0*/  F2FP.BF16.F32.PACK_AB R76, R76, R77 ;  /* 0x0000004d4c4c723e */ /* 0x000fe400000010ff */
[----:B------:R-:W-:Y:S02]  /*2ef0*/  @P2 F2FP.BF16.F32.PACK_AB R86, RZ, R86 ;  /* 0x00000056ff56223e */ /* 0x000fe400000010ff */
[----:B------:R-:W-:Y:S01]  /*2f00*/  F2FP.BF16.F32.PACK_AB R77, R2, R81 ;  /* 0x00000051024d723e */ /* 0x000fe200000010ff */
[C---:B0-----:R-:W-:Y:S01]  /*2f10*/  @P2 FMUL.FTZ R117, R78.reuse, R117 ;  /* 0x000000754e752220 */ /* 0x041fe20000410000 */
[----:B------:R-:W-:-:S02]  /*2f20*/  F2FP.BF16.F32.PACK_AB R78, R78, R79 ;  /* 0x0000004f4e4e723e */ /* 0x000fc400000010ff */
[----:B------:R-:W-:Y:S02]  /*2f30*/  @P2 PRMT R72, R72, 0x5410, R80 ;  /* 0x0000541048482816 */ /* 0x000fe40000000050 */
[----:B------:R-:W-:Y:S02]  /*2f40*/  @P2 F2FP.BF16.F32.PACK_AB R117, RZ, R117 ;  /* 0x00000075ff75223e */ /* 0x000fe400000010ff */
        /* <DEDUP_REMOVED lines=11> */
.L_x_1466:
[----:B------:R-:W-:Y:S01]  /*3000*/  ISETP.GT.AND P4, PT, R2, RZ, PT ;  /* 0x000000ff0200720c */ /* 0x000fe20003f84270 */
[----:B------:R-:W1:Y:S01]  /*3010*/  @P2 LDC R116, c[0x0][0x40c] ;  /* 0x00010300ff742b82 */ /* 0x000e620000000800 */
[C---:B------:R-:W-:Y:S02]  /*3020*/  PRMT R115, R68.reuse, 0x7632, R115 ;  /* 0x0000763244737816 */ /* 0x040fe40000000073 */
[----:B------:R-:W-:Y:S02]  /*3030*/  SHF.L.U32 R87, R68, 0x10, RZ ;  /* 0x0000001044577819 */ /* 0x000fe400000006ff */
[----:B------:R-:W-:Y:S02]  /*3040*/  SHF.L.U32 R115, R115, 0x10, RZ ;  /* 0x0000001073737819 */ /* 0x000fe400000006ff */
[----:B0-----:R-:W-:-:S04]  /*3050*/  PRMT R83, R69, 0x7632, R83 ;  /* 0x0000763245537816 */ /* 0x001fc80000000053 */
[----:B------:R-:W-:Y:S01]  /*3060*/  SHF.L.U32 R83, R83, 0x10, RZ ;  /* 0x0000001053537819 */ /* 0x000fe200000006ff */
[-CC-:B------:R-:W-:Y:S01]  /*3070*/  @P4 FFMA.FTZ R2, R100, R84.reuse, R85.reuse ;  /* 0x0000005464024223 */ /* 0x180fe20000010055 */
[-CC-:B------:R-:W-:Y:S01]  /*3080*/  @P4 FFMA.FTZ R81, R95, R84.reuse, R85.reuse ;  /* 0x000000545f514223 */ /* 0x180fe20000010055 */
[-CC-:B------:R-:W-:Y:S01]  /*3090*/  @P4 FFMA.FTZ R82, R102, R84.reuse, R85.reuse ;  /* 0x0000005466524223 */ /* 0x180fe20000010055 */
[----:B------:R-:W-:Y:S01]  /*30a0*/  @P4 FFMA.FTZ R113, R97, R84, R85 ;  /* 0x0000005461714223 */ /* 0x000fe20000010055 */
[----:B------:R-:W-:Y:S01]  /*30b0*/  @P4 FADD.FTZ R80, R103, -R2 ;  /* 0x8000000267504221 */ /* 0x000fe20000010000 */
[----:B------:R-:W-:Y:S01]  /*30c0*/  @P4 FADD.FTZ R81, R94, -R81 ;  /* 0x800000515e514221 */ /* 0x000fe20000010000 */
[----:B------:R-:W0:Y:S01]  /*30d0*/  @P2 LDC R2, c[0x0][0x40c] ;  /* 0x00010300ff022b82 */ /* 0x000e220000000800 */
[----:B------:R-:W-:Y:S01]  /*30e0*/  @P4 FADD.FTZ R82, R105, -R82 ;  /* 0x8000005269524221 */ /* 0x000fe20000010000 */
[C---:B------:R-:W-:Y:S01]  /*30f0*/  @P4 FFMA.FTZ R115, R0.reuse, R80, R115 ;  /* 0x0000005000734223 */ /* 0x040fe20000010073 */
[----:B------:R-:W-:Y:S01]  /*3100*/  @P4 FFMA.FTZ R87, R0, R81, R87 ;  /* 0x0000005100574223 */ /* 0x000fe20000010057 */
[----:B------:R-:W-:Y:S01]  /*3110*/  SHF.L.U32 R81, R69, 0x10, RZ ;  /* 0x0000001045517819 */ /* 0x000fe200000006ff */
[----:B------:R-:W-:Y:S01]  /*3120*/  @P4 FADD.FTZ R113, R96, -R113 ;  /* 0x8000007160714221 */ /* 0x000fe20000010000 */
[----:B------:R-:W-:Y:S01]  /*3130*/  @P4 FFMA.FTZ R117, R99, R84, R85 ;  /* 0x0000005463754223 */ /* 0x000fe20000010055 */
[C---:B------:R-:W-:Y:S01]  /*3140*/  @P4 FFMA.FTZ R83, R0.reuse, R82, R83 ;  /* 0x0000005200534223 */ /* 0x040fe20000010053 */
[----:B------:R-:W2:Y:S01]  /*3150*/  @P2 LDC R80, c[0x0][0x40c] ;  /* 0x00010300ff502b82 */ /* 0x000ea20000000800 */
[----:B------:R-:W-:Y:S01]  /*3160*/  @P4 FFMA.FTZ R81, R0, R113, R81 ;  /* 0x0000007100514223 */ /* 0x000fe20000010051 */
[----:B------:R-:W-:Y:S01]  /*3170*/  @P4 FADD.FTZ R82, R98, -R117 ;  /* 0x8000007562524221 */ /* 0x000fe20000010000 */
[----:B------:R-:W-:Y:S01]  /*3180*/  PRMT R113, R70, 0x7632, R113 ;  /* 0x0000763246717816 */ /* 0x000fe20000000071 */
[-CC-:B------:R-:W-:Y:S01]  /*3190*/  @P4 FFMA.FTZ R86, R104, R84.reuse, R85.reuse ;  /* 0x0000005468564223 */ /* 0x180fe20000010055 */
[----:B------:R-:W-:Y:S01]  /*31a0*/  SHF.L.U32 R117, R70, 0x10, RZ ;  /* 0x0000001046757819 */ /* 0x000fe200000006ff */
[----:B------:R-:W-:Y:S01]  /*31b0*/  @P4 FFMA.FTZ R119, R101, R84, R85 ;  /* 0x0000005465774223 */ /* 0x000fe20000010055 */
[----:B------:R-:W-:Y:S01]  /*31c0*/  SHF.L.U32 R113, R113, 0x10, RZ ;  /* 0x0000001071717819 */ /* 0x000fe200000006ff */
[----:B------:R-:W-:-:S02]  /*31d0*/  @P4 FADD.FTZ R86, R107, -R86 ;  /* 0x800000566b564221 */ /* 0x000fc40000010000 */
[----:B------:R-:W-:Y:S01]  /*31e0*/  @P4 FFMA.FTZ R117, R0, R82, R117 ;  /* 0x0000005200754223 */ /* 0x000fe20000010075 */
[----:B------:R-:W-:Y:S01]  /*31f0*/  @P4 FADD.FTZ R114, R106, -R119 ;  /* 0x800000776a724221 */ /* 0x000fe20000010000 */
[----:B------:R-:W3:Y:S01]  /*3200*/  @P2 LDC R82, c[0x0][0x40c] ;  /* 0x00010300ff522b82 */ /* 0x000ee20000000800 */
[----:B------:R-:W-:Y:S01]  /*3210*/  @P4 FFMA.FTZ R113, R0, R86, R113 ;  /* 0x0000005600714223 */ /* 0x000fe20000010071 */
[----:B------:R-:W-:Y:S01]  /*3220*/  SHF.L.U32 R119, R71, 0x10, RZ ;  /* 0x0000001047777819 */ /* 0x000fe200000006ff */
[----:B0-----:R-:W-:-:S04]  /*3230*/  @P2 FMUL.FTZ R87, R87, R2 ;  /* 0x0000000257572220 */ /* 0x001fc80000410000 */
[----:B------:R-:W-:Y:S01]  /*3240*/  @P4 FFMA.FTZ R119, R0, R114, R119 ;  /* 0x0000007200774223 */ /* 0x000fe20000010077 */
[----:B------:R-:W0:Y:S01]  /*3250*/  @P2 LDC R2, c[0x0][0x40c] ;  /* 0x00010300ff022b82 */ /* 0x000e220000000800 */
[----:B------:R-:W-:Y:S02]  /*3260*/  @P2 F2FP.BF16.F32.PACK_AB R87, RZ, R87 ;  /* 0x00000057ff57223e */ /* 0x000fe400000010ff */
[----:B-1----:R-:W-:Y:S01]  /*3270*/  @P2 FMUL.FTZ R119, R119, R116 ;  /* 0x0000007477772220 */ /* 0x002fe20000410000 */
[----:B--2---:R-:W-:Y:S01]  /*3280*/  @P2 FMUL.FTZ R115, R115, R80 ;  /* 0x0000005073732220 */ /* 0x004fe20000410000 */
[----:B------:R-:W-:-:S03]  /*3290*/  @P2 PRMT R72, R87, 0x7610, R72 ;  /* 0x0000761057482816 */ /* 0x000fc60000000048 */
[----:B------:R-:W1:Y:S01]  /*32a0*/  @P2 LDC R80, c[0x0][0x40c] ;  /* 0x00010300ff502b82 */ /* 0x000e620000000800 */
[----:B------:R-:W-:Y:S02]  /*32b0*/  @P2 F2FP.BF16.F32.PACK_AB R115, RZ, R115 ;  /* 0x00000073ff73223e */ /* 0x000fe400000010ff */
[----:B------:R-:W-:Y:S02]  /*32c0*/  @P2 F2FP.BF16.F32.PACK_AB R119, RZ, R119 ;  /* 0x00000077ff77223e */ /* 0x000fe400000010ff */
[----:B------:R-:W-:Y:S02]  /*32d0*/  @P2 PRMT R72, R72, 0x5410, R115 ;  /* 0x0000541048482816 */ /* 0x000fe40000000073 */
[----:B------:R-:W-:Y:S01]  /*32e0*/  @P2 PRMT R75, R119, 0x7610, R75 ;  /* 0x00007610774b2816 */ /* 0x000fe2000000004b */
[----:B------:R-:W2:Y:S01]  /*32f0*/  @P2 LDC R86, c[0x0][0x40c] ;  /* 0x00010300ff562b82 */ /* 0x000ea20000000800 */
[----:B---3--:R-:W-:-:S05]  /*3300*/  @P2 FMUL.FTZ R117, R117, R82 ;  /* 0x0000005275752220 */ /* 0x008fca0000410000 */
        /* <DEDUP_REMOVED lines=21> */
.L_x_1465:
[----:B0-----:R-:W0:Y:S02]  /*3460*/  LDC.64 R80, c[0x0][0x478] ;  /* 0x00011e00ff507b82 */ /* 0x001e240000000a00 */
[----:B0-----:R-:W-:-:S04]  /*3470*/  ISETP.NE.U32.AND P0, PT, R80, RZ, PT ;  /* 0x000000ff5000720c */ /* 0x001fc80003f05070 */
[----:B------:R-:W-:-:S13]  /*3480*/  ISETP.NE.AND.EX P0, PT, R81, RZ, PT, P0 ;  /* 0x000000ff5100720c */ /* 0x000fda0003f05300 */
[----:B------:R-:W-:Y:S05]  /*3490*/  @!P0 BRA `(.L_x_1468) ;  /* 0x0000000400188947 */ /* 0x000fea0003800000 */
[----:B------:R-:W0:Y:S01]  /*34a0*/  @P2 LDC R86, c[0x0][0x40c] ;  /* 0x00010300ff562b82 */ /* 0x000e220000000800 */
[----:B------:R-:W-:Y:S01]  /*34b0*/  ISETP.GT.AND P4, PT, R2, RZ, PT ;  /* 0x000000ff0200720c */ /* 0x000fe20003f84270 */
[-CC-:B------:R-:W-:Y:S01]  /*34c0*/  FFMA.FTZ R77, R95, R84.reuse, R85.reuse ;  /* 0x000000545f4d7223 */ /* 0x180fe20000010055 */
[-CC-:B------:R-:W-:Y:S01]  /*34d0*/  FFMA.FTZ R2, R100, R84.reuse, R85.reuse ;  /* 0x0000005464027223 */ /* 0x180fe20000010055 */
[-CC-:B------:R-:W-:Y:S01]  /*34e0*/  FFMA.FTZ R76, R102, R84.reuse, R85.reuse ;  /* 0x00000054664c7223 */ /* 0x180fe20000010055 */
[-C--:B------:R-:W-:Y:S01]  /*34f0*/  FFMA.FTZ R83, R97, R84.reuse, R85 ;  /* 0x0000005461537223 */ /* 0x080fe20000010055 */
[----:B------:R-:W-:Y:S01]  /*3500*/  FADD.FTZ R77, R94, -R77 ;  /* 0x8000004d5e4d7221 */ /* 0x000fe20000010000 */
[----:B------:R-:W-:Y:S01]  /*3510*/  FADD.FTZ R81, R103, -R2 ;  /* 0x8000000267517221 */ /* 0x000fe20000010000 */
[----:B------:R-:W1:Y:S01]  /*3520*/  @P2 LDC R79, c[0x0][0x40c] ;  /* 0x00010300ff4f2b82 */ /* 0x000e620000000800 */
[-CC-:B------:R-:W-:Y:S01]  /*3530*/  FFMA.FTZ R87, R99, R84.reuse, R85.reuse ;  /* 0x0000005463577223 */ /* 0x180fe20000010055 */
[-CC-:B------:R-:W-:Y:S01]  /*3540*/  FFMA.FTZ R116, R104, R84.reuse, R85.reuse ;  /* 0x0000005468747223 */ /* 0x180fe20000010055 */
[-CC-:B------:R-:W-:Y:S01]  /*3550*/  FFMA.FTZ R115, R101, R84.reuse, R85.reuse ;  /* 0x0000005465737223 */ /* 0x180fe20000010055 */
[----:B------:R-:W-:Y:S01]  /*3560*/  FFMA.FTZ R117, R110, R84, R85 ;  /* 0x000000546e757223 */ /* 0x000fe20000010055 */
[----:B------:R-:W-:Y:S01]  /*3570*/  FADD.FTZ R85, R105, -R76 ;  /* 0x8000004c69557221 */ /* 0x000fe20000010000 */
[C---:B------:R-:W-:Y:S01]  /*3580*/  FMUL.FTZ R76, R0.reuse, R77 ;  /* 0x0000004d004c7220 */ /* 0x040fe20000410000 */
[----:B------:R-:W-:Y:S01]  /*3590*/  FMUL.FTZ R77, R0, R81 ;  /* 0x00000051004d7220 */ /* 0x000fe20000410000 */
[----:B------:R-:W2:Y:S01]  /*35a0*/  @P2 LDC R114, c[0x0][0x40c] ;  /* 0x00010300ff722b82 */ /* 0x000ea20000000800 */
[----:B------:R-:W-:Y:S01]  /*35b0*/  FADD.FTZ R83, R96, -R83 ;  /* 0x8000005360537221 */ /* 0x000fe20000010000 */
[----:B------:R-:W-:Y:S01]  /*35c0*/  FADD.FTZ R87, R98, -R87 ;  /* 0x8000005762577221 */ /* 0x000fe20000010000 */
[----:B------:R-:W-:Y:S01]  /*35d0*/  FMUL.FTZ R84, R0, R85 ;  /* 0x0000005500547220 */ /* 0x000fe20000410000 */
[----:B------:R-:W-:Y:S01]  /*35e0*/  FSEL R77, R77, RZ, P4 ;  /* 0x000000ff4d4d7208 */ /* 0x000fe20002000000 */
[----:B------:R-:W-:Y:S01]  /*35f0*/  FADD.FTZ R113, R107, -R116 ;  /* 0x800000746b717221 */ /* 0x000fe20000010000 */
[----:B------:R-:W-:Y:S01]  /*3600*/  FADD.FTZ R115, R106, -R115 ;  /* 0x800000736a737221 */ /* 0x000fe20000010000 */
[C---:B------:R-:W-:Y:S01]  /*3610*/  FMUL.FTZ R83, R0.reuse, R83 ;  /* 0x0000005300537220 */ /* 0x040fe20000410000 */
[----:B------:R-:W3:Y:S01]  /*3620*/  @P2 LDC R80, c[0x0][0x40c] ;  /* 0x00010300ff502b82 */ /* 0x000ee20000000800 */
[C---:B------:R-:W-:Y:S01]  /*3630*/  FMUL.FTZ R85, R0.reuse, R87 ;  /* 0x0000005700557220 */ /* 0x040fe20000410000 */
[----:B0-----:R-:W-:Y:S01]  /*3640*/  @P2 FMUL.FTZ R81, R77, R86 ;  /* 0x000000564d512220 */ /* 0x001fe20000410000 */
[C---:B------:R-:W-:Y:S01]  /*3650*/  FMUL.FTZ R86, R0.reuse, R113 ;  /* 0x0000007100567220 */ /* 0x040fe20000410000 */
[----:B------:R-:W-:Y:S01]  /*3660*/  FMUL.FTZ R87, R0, R115 ;  /* 0x0000007300577220 */ /* 0x000fe20000410000 */
        /* <DEDUP_REMOVED lines=8> */
[----:B------:R-:W-:-:S02]  /*36f0*/  FSEL R86, R86, RZ, P4 ;  /* 0x000000ff56567208 */ /* 0x000fc40002000000 */
[----:B------:R-:W-:Y:S01]  /*3700*/  FSEL R87, R87, RZ, P4 ;  /* 0x000000ff57577208 */ /* 0x000fe20002000000 */
[----:B------:R-:W1:Y:S01]  /*3710*/  @P2 LDC R78, c[0x0][0x40c] ;  /* 0x00010300ff4e2b82 */ /* 0x000e620000000800 */
[----:B--2---:R-:W-:Y:S01]  /*3720*/  @P2 FMUL.FTZ R114, R83, R114 ;  /* 0x0000007253722220 */ /* 0x004fe20000410000 */
[----:B------:R-:W-:Y:S02]  /*3730*/  @P2 F2FP.BF16.F32.PACK_AB R79, RZ, R79 ;  /* 0x0000004fff4f223e */ /* 0x000fe400000010ff */
[----:B------:R-:W-:Y:S02]  /*3740*/  @P2 F2FP.BF16.F32.PACK_AB R81, RZ, R81 ;  /* 0x00000051ff51223e */ /* 0x000fe400000010ff */
[----:B------:R-:W-:Y:S02]  /*3750*/  @P2 F2FP.BF16.F32.PACK_AB R114, RZ, R114 ;  /* 0x00000072ff72223e */ /* 0x000fe400000010ff */
[----:B------:R-:W2:Y:S01]  /*3760*/  @P2 LDC R2, c[0x0][0x40c] ;  /* 0x00010300ff022b82 */ /* 0x000ea20000000800 */
[----:B---3--:R-:W-:Y:S01]  /*3770*/  @P2 FMUL.FTZ R80, R85, R80 ;  /* 0x0000005055502220 */ /* 0x008fe20000410000 */
[----:B------:R-:W-:-:S02]  /*3780*/  @P2 PRMT R72, R79, 0x7610, R72 ;  /* 0x000076104f482816 */ /* 0x000fc40000000048 */
[----:B------:R-:W-:Y:S02]  /*3790*/  FSEL R0, R0, RZ, P4 ;  /* 0x000000ff00007208 */ /* 0x000fe40002000000 */
[----:B------:R-:W-:Y:S01]  /*37a0*/  @P2 F2FP.BF16.F32.PACK_AB R80, RZ, R80 ;  /* 0x00000050ff50223e */ /* 0x000fe200000010ff */
[----:B0-----:R-:W-:Y:S01]  /*37b0*/  @P2 FMUL.FTZ R82, R84, R82 ;  /* 0x0000005254522220 */ /* 0x001fe20000410000 */
[----:B------:R-:W-:Y:S02]  /*37c0*/  @P2 PRMT R73, R114, 0x7610, R73 ;  /* 0x0000761072492816 */ /* 0x000fe40000000049 */
[----:B------:R-:W-:Y:S02]  /*37d0*/  @P2 PRMT R74, R80, 0x7610, R74 ;  /* 0x00007610504a2816 */ /* 0x000fe4000000004a */
[----:B------:R-:W-:Y:S02]  /*37e0*/  @P2 F2FP.BF16.F32.PACK_AB R82, RZ, R82 ;  /* 0x00000052ff52223e */ /* 0x000fe400000010ff */
[----:B------:R-:W-:Y:S01]  /*37f0*/  F2FP.BF16.F32.PACK_AB R76, R77, R76 ;  /* 0x0000004c4d4c723e */ /* 0x000fe200000010ff */
[----:B-1----:R-:W-:Y:S01]  /*3800*/  @P2 FMUL.FTZ R78, R86, R78 ;  /* 0x0000004e564e2220 */ /* 0x002fe20000410000 */
[----:B------:R-:W-:-:S02]  /*3810*/  F2FP.BF16.F32.PACK_AB R77, R84, R83 ;  /* 0x00000053544d723e */ /* 0x000fc400000010ff */
[----:B------:R-:W-:Y:S02]  /*3820*/  @P2 PRMT R72, R72, 0x5410, R81 ;  /* 0x0000541048482816 */ /* 0x000fe40000000051 */
[----:B------:R-:W-:Y:S02]  /*3830*/  @P2 PRMT R73, R73, 0x5410, R82 ;  /* 0x0000541049492816 */ /* 0x000fe40000000052 */
[----:B------:R-:W-:Y:S01]  /*3840*/  F2FP.BF16.F32.PACK_AB R79, R0, R87 ;  /* 0x00000057004f723e */ /* 0x000fe200000010ff */
[----:B--2---:R-:W-:Y:S01]  /*3850*/  @P2 FMUL.FTZ R113, R87, R2 ;  /* 0x0000000257712220 */ /* 0x004fe20000410000 */
[----:B------:R-:W-:Y:S02]  /*3860*/  @P2 F2FP.BF16.F32.PACK_AB R2, RZ, R78 ;  /* 0x0000004eff02223e */ /* 0x000fe400000010ff */
[----:B------:R-:W-:Y:S02]  /*3870*/  F2FP.BF16.F32.PACK_AB R78, R86, R85 ;  /* 0x00000055564e723e */ /* 0x000fe400000010ff */
[----:B------:R-:W-:-:S02]  /*3880*/  @P2 F2FP.BF16.F32.PACK_AB R113, RZ, R113 ;  /* 0x00000071ff71223e */ /* 0x000fc400000010ff */
[----:B------:R-:W-:Y:S02]  /*3890*/  @P2 PRMT R74, R74, 0x5410, R2 ;  /* 0x000054104a4a2816 */ /* 0x000fe40000000002 */
[----:B------:R-:W-:Y:S01]  /*38a0*/  @P2 PRMT R75, R113, 0x7610, R75 ;  /* 0x00007610714b2816 */ /* 0x000fe2000000004b */
[----:B------:R-:W-:Y:S06]  /*38b0*/  @!P2 BRA `(.L_x_1467) ;  /* 0x000000040030a947 */ /* 0x000fec0003800000 */
[----:B------:R-:W-:-:S05]  /*38c0*/  FMUL.FTZ R0, R0, UR15 ;  /* 0x0000000f00007c20 */ /* 0x000fca0008410000 */
[----:B------:R-:W-:-:S04]  /*38d0*/  F2FP.BF16.F32.PACK_AB R0, RZ, R0 ;  /* 0x00000000ff00723e */ /* 0x000fc800000010ff */
[----:B------:R-:W-:Y:S01]  /*38e0*/  PRMT R75, R75, 0x5410, R0 ;  /* 0x000054104b4b7816 */ /* 0x000fe20000000000 */
[----:B------:R-:W-:Y:S06]  /*38f0*/  BRA `(.L_x_1467) ;  /* 0x0000000400207947 */ /* 0x000fec0003800000 */
.L_x_1468:
        /* <DEDUP_REMOVED lines=16> */
.L_x_1469:
        /* <DEDUP_REMOVED lines=9> */
.L_x_1470:
        /* <DEDUP_REMOVED lines=9> */
.L_x_1471:
        /* <DEDUP_REMOVED lines=9> */
.L_x_1472:
        /* <DEDUP_REMOVED lines=9> */
.L_x_1473:
        /* <DEDUP_REMOVED lines=9> */
.L_x_1474:
        /* <DEDUP_REMOVED lines=9> */
.L_x_1475:
[----:B------:R-:W-:-:S04]  /*3d60*/  @P2 F2FP.BF16.F32.PACK_AB R80, RZ, R80 ;  /* 0x00000050ff50223e */ /* 0x000fc800000010ff */
[----:B------:R-:W-:-:S07]  /*3d70*/  @P2 PRMT R75, R75, 0x5410, R80 ;  /* 0x000054104b4b2816 */ /* 0x000fce0000000050 */
.L_x_1467:
[----:B------:R-:W0:Y:S08]  /*3d80*/  @P0 LDC.64 R82, c[0x0][0x478] ;  /* 0x00011e00ff520b82 */ /* 0x000e300000000a00 */
[----:B------:R-:W1:Y:S01]  /*3d90*/  @P2 LDC.64 R80, c[0x0][0x468] ;  /* 0x00011a00ff502b82 */ /* 0x000e620000000a00 */
[----:B0-----:R-:W-:-:S05]  /*3da0*/  @P0 IMAD.WIDE.U32 R82, R7, 0x10, R82 ;  /* 0x0000001007520825 */ /* 0x001fca00078e0052 */
[----:B------:R2:W-:Y:S01]  /*3db0*/  @P0 STG.E.128 desc[UR10][R82.64], R76 ;  /* 0x0000004c52000986 */ /* 0x0005e2000c101d0a */
[----:B-1----:R-:W-:-:S05]  /*3dc0*/  @P2 IMAD.WIDE.U32 R80, R5, 0x10, R80 ;  /* 0x0000001005502825 */ /* 0x002fca00078e0050 */
[----:B------:R2:W-:Y:S02]  /*3dd0*/  @P2 STG.E.128 desc[UR10][R80.64], R72 ;  /* 0x0000004850002986 */ /* 0x0005e4000c101d0a */
.L_x_1464:
[----:B------:R-:W-:Y:S05]  /*3de0*/  BSYNC.RECONVERGENT B0 ;  /* 0x0000000000007941 */ /* 0x000fea0003800200 */
.L_x_1463:
[----:B0-2---:R-:W0:Y:S01]  /*3df0*/  LDC.64 R80, c[0x0][0x380] ;  /* 0x0000e000ff507b82 */ /* 0x005e220000000a00 */
[----:B------:R-:W-:Y:S01]  /*3e00*/  UPLOP3.LUT UP1, UPT, UPT, UPT, UP1, 0x40, 0x4 ;  /* 0x000000000004789c */ /* 0x000fe20003f2e810 */
[----:B0-----:R-:W-:-:S04]  /*3e10*/  IADD3 R3, PT, PT, R3, R80, RZ ;  /* 0x0000005003037210 */ /* 0x001fc80007ffe0ff */
[----:B------:R-:W-:-:S13]  /*3e20*/  ISETP.GE.AND P0, PT, R3, R81, PT ;  /* 0x000000510300720c */ /* 0x000fda0003f06270 */
[----:B------:R-:W-:Y:S05]  /*3e30*/  @!P0 BRA `(.L_x_1476) ;  /* 0xffffffc400708947 */ /* 0x000fea000383ffff */
.L_x_1442:
        /* <DEDUP_REMOVED lines=22> */
.L_x_1477:
        /* <DEDUP_REMOVED lines=14> */
.L_x_8008:


//--------------------- .text._ZN10layer_norm13ln_bwd_kernelINS_13Kernel_traitsIf13__nv_bfloat16S2_S2_fjLj2048ELj1ELj1ELj4ELj16ENS_18Kernel_traits_baseILj2048EfS2_S2_S2_fjLj128EEEEELb0ELb0ELb1ELb1EEEvNS_9BwdParamsE --------------------------
	.section	.text._ZN10layer_norm13ln_bwd_kernelINS_13Kernel_traitsIf13__nv_bfloat16S2_S2_fjLj2048ELj1ELj1ELj4ELj16ENS_18Kernel_traits_baseILj2048EfS2_S2_S2_fjLj128EEEEELb0ELb0ELb1ELb1EEEvNS_9BwdParamsE,"ax",@progbits
	.align	128
        .global         _ZN10layer_norm13ln_bwd_kernelINS_13Kernel_traitsIf13__nv_bfloat16S2_S2_fjLj2048ELj1ELj1ELj4ELj16ENS_18Kernel_traits_baseILj2048EfS2_S2_S2_fjLj128EEEEELb0ELb0ELb1ELb1EEEvNS_9BwdParamsE
        .type           _ZN10layer_norm13ln_bwd_kernelINS_13Kernel_traitsIf13__nv_bfloat16S2_S2_fjLj2048ELj1ELj1ELj4ELj16ENS_18Kernel_traits_baseILj2048EfS2_S2_S2_fjLj128EEEEELb0ELb0ELb1ELb1EEEvNS_9BwdParamsE,@function
        .size           _ZN10layer_norm13ln_bwd_kernelINS_13Kernel_traitsIf13__nv_bfloat16S2_S2_fjLj2048ELj1ELj1ELj4ELj16ENS_18Kernel_traits_baseILj2048EfS2_S2_S2_fjLj128EEEEELb0ELb0ELb1ELb1EEEvNS_9BwdParamsE,(.L_x_8009 - _ZN10layer_norm13ln_bwd_kernelINS_13Kernel_traitsIf13__nv_bfloat16S2_S2_fjLj2048ELj1ELj1ELj4ELj16ENS_18Kernel_traits_baseILj2048EfS2_S2_S2_fjLj128EEEEELb0ELb0ELb1ELb1EEEvNS_9BwdParamsE)
        .other          _ZN10layer_norm13ln_bwd_kernelINS_13Kernel_traitsIf13__nv_bfloat16S2_S2_fjLj2048ELj1ELj1ELj4ELj16ENS_18Kernel_traits_baseILj2048EfS2_S2_S2_fjLj128EEEEELb0ELb0ELb1ELb1EEEvNS_9BwdParamsE,@"STO_CUDA_ENTRY STV_DEFAULT"
_ZN10layer_norm13ln_bwd_kernelINS_13Kernel_traitsIf13__nv_bfloat16S2_S2_fjLj2048ELj1ELj1ELj4ELj16ENS_18Kernel_traits_baseILj2048EfS2_S2_S2_fjLj128EEEEELb0ELb0ELb1ELb1EEEvNS_9BwdParamsE:
.text._ZN10layer_norm13ln_bwd_kernelINS_13Kernel_traitsIf13__nv_bfloat16S2_S2_fjLj2048ELj1ELj1ELj4ELj16ENS_18Kernel_traits_baseILj2048EfS2_S2_S2_fjLj128EEEEELb0ELb0ELb1ELb1EEEvNS_9BwdParamsE:
        /* <DEDUP_REMOVED lines=31> */
[----:B--2---:R0:W5:Y:S04]  /*01f0*/  LDG.E.128 R36, desc[UR12][R4.64] ;  /* 0x0000000c04247981 */ /* 0x004168000c1e1d00 */
[----:B------:R0:W5:Y:S04]  /*0200*/  LDG.E.128 R32, desc[UR12][R4.64+0x10] ;  /* 0x0000100c04207981 */ /* 0x000168000c1e1d00 */
[----:B------:R0:W5:Y:S04]  /*0210*/  LDG.E.128 R28, desc[UR12][R4.64+0x1000] ;  /* 0x0010000c041c7981 */ /* 0x000168000c1e1d00 */
[----:B------:R0:W5:Y:S01]  /*0220*/  LDG.E.128 R24, desc[UR12][R4.64+0x1010] ;  /* 0x0010100c04187981 */ /* 0x000162000c1e1d00 */
[----:B------:R-:W-:Y:S01]  /*0230*/  HFMA2 R68, -RZ, RZ, 0, 0 ;  /* 0x00000000ff447431 */ /* 0x000fe200000001ff */
[----:B------:R-:W-:Y:S01]  /*0240*/  MOV R2, UR4 ;  /* 0x0000000400027c02 */ /* 0x000fe20008000f00 */
[----:B-1-34-:R-:W-:-:S11]  /*0250*/  UPLOP3.LUT UP1, UPT, UPT, UPT, UPT, 0x40, 0x4 ;  /* 0x000000000004789c */ /* 0x01afd60003f2e870 */
.L_x_1505:
[----:B------:R-:W1:Y:S08]  /*0260*/  LDC.64 R80, c[0x0][0x3f8] ;  /* 0x0000fe00ff507b82 */ /* 0x000e700000000a00 */
[----:B------:R-:W2:Y:S08]  /*0270*/  LDC.64 R82, c[0x0][0x3c8] ;  /* 0x0000f200ff527b82 */ /* 0x000eb00000000a00 */
[----:B------:R-:W3:Y:S01]  /*0280*/  LDC.64 R84, c[0x0][0x3f0] ;  /* 0x0000fc00ff547b82 */ /* 0x000ee20000000a00 */
[----:B-1----:R-:W-:-:S05]  /*0290*/  IMAD.WIDE R80, R2, 0x4, R80 ;  /* 0x0000000402507825 */ /* 0x002fca00078e0250 */
[----:B------:R-:W4:Y:S01]  /*02a0*/  LDG.E R107, desc[UR12][R80.64] ;  /* 0x0000000c506b7981 */ /* 0x000f22000c1e1900 */
[----:B--2---:R-:W-:-:S05]  /*02b0*/  IMAD.WIDE R82, R2, 0x4, R82 ;  /* 0x0000000402527825 */ /* 0x004fca00078e0252 */
[----:B-----5:R1:W5:Y:S01]  /*02c0*/  LDG.E R108, desc[UR12][R82.64] ;  /* 0x0000000c526c7981 */ /* 0x020362000c1e1900 */
[----:B---3--:R-:W-:-:S05]  /*02d0*/  IMAD.WIDE R84, R2, 0x4, R84 ;  /* 0x0000000402547825 */ /* 0x008fca00078e0254 */
[----:B------:R1:W5:Y:S01]  /*02e0*/  LDG.E R109, desc[UR12][R84.64] ;  /* 0x0000000c546d7981 */ /* 0x000362000c1e1900 */
[----:B------:R-:W-:Y:S02]  /*02f0*/  CS2R R86, SRZ ;  /* 0x0000000000567805 */ /* 0x000fe4000001ff00 */
        /* <DEDUP_REMOVED lines=11> */
[----:B0-----:R-:W0:Y:S01]  /*03b0*/  LDC.64 R4, c[0x0][0x428] ;  /* 0x00010a00ff047b82 */ /* 0x001e220000000a00 */
[----:B------:R-:W-:-:S02]  /*03c0*/  LEA.HI R7, R6, R7, RZ, 0x3 ;  /* 0x0000000706077211 */ /* 0x000fc400078f18ff */
[----:B------:R-:W-:Y:S02]  /*03d0*/  IADD3 R93, PT, PT, R91, 0x80, RZ ;  /* 0x000000805b5d7810 */ /* 0x000fe40007ffe0ff */
[----:B------:R-:W-:Y:S02]  /*03e0*/  LEA.HI.SX32 R7, R7, R0, 0x1d ;  /* 0x0000000007077211 */ /* 0x000fe400078feaff */
[----:B------:R-:W-:Y:S01]  /*03f0*/  SHF.R.S32.HI R0, RZ, 0x1f, R2 ;  /* 0x0000001fff007819 */ /* 0x000fe20000011402 */
[----:B-1----:R-:W-:Y:S01]  /*0400*/  IMAD.WIDE.U32 R80, R91, 0x10, R8 ;  /* 0x000000105b507825 */ /* 0x002fe200078e0008 */
[----:B------:R-:W-:-:S03]  /*0410*/  IADD3 R3, PT, PT, R7, 0x80, RZ ;  /* 0x0000008007037810 */ /* 0x000fc60007ffe0ff */
[----:B------:R-:W-:Y:S02]  /*0420*/  IMAD.WIDE.U32 R8, R93, 0x10, R8 ;  /* 0x000000105d087825 */ /* 0x000fe400078e0008 */
[----:B------:R-:W3:Y:S01]  /*0430*/  LDG.E.128 R80, desc[UR12][R80.64] ;  /* 0x0000000c50507981 */ /* 0x000ee2000c1e1d00 */
[----:B--2---:R-:W-:-:S03]  /*0440*/  LEA R84, P0, R2, R84, 0x2 ;  /* 0x0000005402547211 */ /* 0x004fc600078010ff */
[----:B------:R-:W2:Y:S01]  /*0450*/  LDG.E.128 R8, desc[UR12][R8.64] ;  /* 0x0000000c08087981 */ /* 0x000ea2000c1e1d00 */
[----:B------:R-:W-:Y:S01]  /*0460*/  LEA.HI.X R85, R2, R85, R0, 0x2, P0 ;  /* 0x0000005502557211 */ /* 0x000fe200000f1400 */
[----:B0-----:R-:W-:-:S04]  /*0470*/  IMAD.WIDE.U32 R12, R7, 0x10, R4 ;  /* 0x00000010070c7825 */ /* 0x001fc800078e0004 */
[----:B------:R0:W4:Y:S04]  /*0480*/  LDG.E R0, desc[UR12][R84.64] ;  /* 0x0000000c54007981 */ /* 0x000128000c1e1900 */
[----:B------:R-:W2:Y:S01]  /*0490*/  LDG.E.128 R12, desc[UR12][R12.64] ;  /* 0x0000000c0c0c7981 */ /* 0x000ea2000c1e1d00 */
[----:B------:R-:W-:-:S06]  /*04a0*/  IMAD.WIDE.U32 R4, R3, 0x10, R4 ;  /* 0x0000001003047825 */ /* 0x000fcc00078e0004 */
[----:B------:R-:W2:Y:S01]  /*04b0*/  LDG.E.128 R4, desc[UR12][R4.64] ;  /* 0x0000000c04047981 */ /* 0x000ea2000c1e1d00 */
        /* <DEDUP_REMOVED lines=10> */
[C---:B---3--:R-:W-:Y:S02]  /*0560*/  PRMT R90, R80.reuse, 0x7632, R90 ;  /* 0x00007632505a7816 */ /* 0x048fe4000000005a */
[----:B------:R-:W-:Y:S02]  /*0570*/  SHF.L.U32 R3, R80, 0x10, RZ ;  /* 0x0000001050037819 */ /* 0x000fe400000006ff */
[----:B------:R-:W-:Y:S02]  /*0580*/  PRMT R80, R81, 0x7632, R80 ;  /* 0x0000763251507816 */ /* 0x000fe40000000050 */
[C---:B------:R-:W-:Y:S02]  /*0590*/  PRMT R92, R82.reuse, 0x7632, R92 ;  /* 0x00007632525c7816 */ /* 0x040fe4000000005c */
[----:B------:R-:W-:Y:S02]  /*05a0*/  SHF.L.U32 R121, R82, 0x10, RZ ;  /* 0x0000001052797819 */ /* 0x000fe400000006ff */
[----:B------:R-:W-:-:S02]  /*05b0*/  PRMT R82, R83, 0x7632, R82 ;  /* 0x0000763253527816 */ /* 0x000fc40000000052 */
[----:B------:R-:W-:Y:S02]  /*05c0*/  SHF.L.U32 R81, R81, 0x10, RZ ;  /* 0x0000001051517819 */ /* 0x000fe400000006ff */
[----:B----4-:R-:W-:Y:S02]  /*05d0*/  FSEL R84, R0, RZ, !P2 ;  /* 0x000000ff00547208 */ /* 0x010fe40005000000 */
[C---:B--2---:R-:W-:Y:S02]  /*05e0*/  PRMT R88, R12.reuse, 0x7632, R88 ;  /* 0x000076320c587816 */ /* 0x044fe40000000058 */
[----:B------:R-:W-:Y:S02]  /*05f0*/  SHF.L.U32 R93, R12, 0x10, RZ ;  /* 0x000000100c5d7819 */ /* 0x000fe400000006ff */
[C---:B------:R-:W-:Y:S02]  /*0600*/  PRMT R12, R14.reuse, 0x7632, R12 ;  /* 0x000076320e0c7816 */ /* 0x040fe4000000000c */
[----:B------:R-:W-:-:S02]  /*0610*/  SHF.L.U32 R89, R14, 0x10, RZ ;  /* 0x000000100e597819 */ /* 0x000fc400000006ff */
[----:B------:R-:W-:Y:S02]  /*0620*/  PRMT R14, R10, 0x7632, R14 ;  /* 0x000076320a0e7816 */ /* 0x000fe4000000000e */
[C---:B------:R-:W-:Y:S02]  /*0630*/  PRMT R0, R8.reuse, 0x7632, R0 ;  /* 0x0000763208007816 */ /* 0x040fe40000000000 */
[----:B------:R-:W-:Y:S02]  /*0640*/  SHF.L.U32 R113, R8, 0x10, RZ ;  /* 0x0000001008717819 */ /* 0x000fe400000006ff */
[----:B------:R-:W-:Y:S02]  /*0650*/  SHF.L.U32 R95, R10, 0x10, RZ ;  /* 0x000000100a5f7819 */ /* 0x000fe400000006ff */
[----:B------:R-:W-:Y:S02]  /*0660*/  SHF.L.U32 R80, R80, 0x10, RZ ;  /* 0x0000001050507819 */ /* 0x000fe400000006ff */
[----:B------:R-:W-:-:S02]  /*0670*/  PRMT R8, R9, 0x7632, R8 ;  /* 0x0000763209087816 */ /* 0x000fc40000000008 */
[----:B------:R-:W-:Y:S02]  /*0680*/  PRMT R10, R11, 0x7632, R10 ;  /* 0x000076320b0a7816 */ /* 0x000fe4000000000a */
[----:B------:R-:W-:Y:S02]  /*0690*/  SHF.L.U32 R82, R82, 0x10, RZ ;  /* 0x0000001052527819 */ /* 0x000fe400000006ff */
[----:B------:R-:W-:Y:S02]  /*06a0*/  SHF.L.U32 R83, R83, 0x10, RZ ;  /* 0x0000001053537819 */ /* 0x000fe400000006ff */
[----:B------:R-:W-:Y:S02]  /*06b0*/  SHF.L.U32 R97, R11, 0x10, RZ ;  /* 0x000000100b617819 */ /* 0x000fe400000006ff */
[----:B------:R-:W-:Y:S01]  /*06c0*/  SHF.L.U32 R111, R9, 0x10, RZ ;  /* 0x00000010096f7819 */ /* 0x000fe200000006ff */
[----:B------:R-:W-:Y:S01]  /*06d0*/  FADD.FTZ R9, -R84, R81 ;  /* 0x0000005154097221 */ /* 0x000fe20000010100 */
[----:B------:R-:W-:-:S02]  /*06e0*/  SHF.L.U32 R11, R90, 0x10, RZ ;  /* 0x000000105a0b7819 */ /* 0x000fc400000006ff */
[----:B------:R-:W-:Y:S02]  /*06f0*/  SHF.L.U32 R92, R92, 0x10, RZ ;  /* 0x000000105c5c7819 */ /* 0x000fe400000006ff */
[----:B------:R-:W-:Y:S01]  /*0700*/  SHF.L.U32 R14, R14, 0x10, RZ ;  /* 0x000000100e0e7819 */ /* 0x000fe200000006ff */
[C---:B------:R-:W-:Y:S01]  /*0710*/  FADD.FTZ R115, -R84.reuse, R80 ;  /* 0x0000005054737221 */ /* 0x040fe20000010100 */
[C---:B0-----:R-:W-:Y:S01]  /*0720*/  PRMT R86, R13.reuse, 0x7632, R86 ;  /* 0x000076320d567816 */ /* 0x041fe20000000056 */
[--C-:B------:R-:W-:Y:S01]  /*0730*/  FADD.FTZ R119, -R84, R82.reuse ;  /* 0x0000005254777221 */ /* 0x100fe20000010100 */
[----:B------:R-:W-:Y:S02]  /*0740*/  SHF.L.U32 R0, R0, 0x10, RZ ;  /* 0x0000001000007819 */ /* 0x000fe400000006ff */
[----:B------:R-:W-:Y:S02]  /*0750*/  SHF.L.U32 R8, R8, 0x10, RZ ;  /* 0x0000001008087819 */ /* 0x000fe400000006ff */
[----:B------:R-:W-:Y:S01]  /*0760*/  SHF.L.U32 R10, R10, 0x10, RZ ;  /* 0x000000100a0a7819 */ /* 0x000fe200000006ff */
[C---:B------:R-:W-:Y:S01]  /*0770*/  FADD.FTZ R3, -R84.reuse, R3 ;  /* 0x0000000354037221 */ /* 0x040fe20000010100 */
[----:B------:R-:W-:Y:S01]  /*0780*/  SHF.L.U32 R91, R13, 0x10, RZ ;  /* 0x000000100d5b7819 */ /* 0x000fe200000006ff */
[C---:B------:R-:W-:Y:S01]  /*0790*/  FADD.FTZ R123, -R84.reuse, R83 ;  /* 0x00000053547b7221 */ /* 0x040fe20000010100 */
[C---:B------:R-:W-:Y:S01]  /*07a0*/  PRMT R82, R5.reuse, 0x7632, R82 ;  /* 0x0000763205527816 */ /* 0x040fe20000000052 */
[C---:B------:R-:W-:Y:S01]  /*07b0*/  FADD.FTZ R11, -R84.reuse, R11 ;  /* 0x0000000b540b7221 */ /* 0x040fe20000010100 */
[----:B------:R-:W-:Y:S01]  /*07c0*/  SHF.L.U32 R103, R5, 0x10, RZ ;  /* 0x0000001005677819 */ /* 0x000fe200000006ff */
[C---:B------:R-:W-:Y:S01]  /*07d0*/  FADD.FTZ R117, -R84.reuse, R92 ;  /* 0x0000005c54757221 */ /* 0x040fe20000010100 */
[----:B------:R-:W-:Y:S01]  /*07e0*/  PRMT R13, R15, 0x7632, R13 ;  /* 0x000076320f0d7816 */ /* 0x000fe2000000000d */
[----:B------:R-:W-:Y:S01]  /*07f0*/  FADD.FTZ R83, -R84, R14 ;  /* 0x0000000e54537221 */ /* 0x000fe20000010100 */
[----:B-----5:R-:W-:Y:S01]  /*0800*/  FMUL.FTZ R5, R108, R9 ;  /* 0x000000096c057220 */ /* 0x020fe20000410000 */
[----:B------:R-:W-:Y:S01]  /*0810*/  SHF.L.U32 R86, R86, 0x10, RZ ;  /* 0x0000001056567819 */ /* 0x000fe200000006ff */
[----:B------:R-:W-:Y:S01]  /*0820*/  FADD.FTZ R113, -R84, R113 ;  /* 0x0000007154717221 */ /* 0x000fe20000010100 */
[----:B------:R-:W-:Y:S01]  /*0830*/  PRMT R80, R4, 0x7632, R80 ;  /* 0x0000763204507816 */ /* 0x000fe20000000050 */
[----:B------:R-:W-:Y:S01]  /*0840*/  FMUL.FTZ R14, R108, R115 ;  /* 0x000000736c0e7220 */ /* 0x000fe20000410000 */
[----:B------:R-:W-:Y:S01]  /*0850*/  SHF.L.U32 R105, R4, 0x10, RZ ;  /* 0x0000001004697819 */ /* 0x000fe200000006ff */
[----:B------:R-:W-:Y:S01]  /*0860*/  FADD.FTZ R121, -R84, R121 ;  /* 0x0000007954797221 */ /* 0x000fe20000010100 */
[----:B------:R-:W-:Y:S01]  /*0870*/  SHF.L.U32 R92, R88, 0x10, RZ ;  /* 0x00000010585c7819 */ /* 0x000fe200000006ff */
[C---:B------:R-:W-:Y:S01]  /*0880*/  FADD.FTZ R111, -R84.reuse, R111 ;  /* 0x0000006f546f7221 */ /* 0x040fe20000010100 */
[C---:B------:R-:W-:Y:S01]  /*0890*/  FADD.FTZ R95, -R84.reuse, R95 ;  /* 0x0000005f545f7221 */ /* 0x040fe20000010100 */
[C---:B------:R-:W-:Y:S01]  /*08a0*/  FADD.FTZ R97, -R84.reuse, R97 ;  /* 0x0000006154617221 */ /* 0x040fe20000010100 */
[C---:B------:R-:W-:Y:S01]  /*08b0*/  FADD.FTZ R99, -R84.reuse, R0 ;  /* 0x0000000054637221 */ /* 0x040fe20000010100 */
[C---:B------:R-:W-:Y:S01]  /*08c0*/  FADD.FTZ R85, -R84.reuse, R8 ;  /* 0x0000000854557221 */ /* 0x040fe20000010100 */
[----:B------:R-:W-:Y:S01]  /*08d0*/  FADD.FTZ R81, -R84, R10 ;  /* 0x0000000a54517221 */ /* 0x000fe20000010100 */
[----:B------:R-:W-:Y:S01]  /*08e0*/  FMUL.FTZ R4, R36, R93 ;  /* 0x0000005d24047220 */ /* 0x000fe20000410000 */
[----:B------:R-:W-:Y:S01]  /*08f0*/  PRMT R84, R6, 0x7632, R84 ;  /* 0x0000763206547816 */ /* 0x000fe20000000054 */
[----:B------:R-:W-:Y:S01]  /*0900*/  FMUL.FTZ R3, R108, R3 ;  /* 0x000000036c037220 */ /* 0x000fe20000410000 */
[----:B------:R-:W-:Y:S01]  /*0910*/  SHF.L.U32 R101, R6, 0x10, RZ ;  /* 0x0000001006657819 */ /* 0x000fe200000006ff */
[----:B------:R-:W-:Y:S01]  /*0920*/  FADD.FTZ R70, R70, R91 ;  /* 0x0000005b46467221 */ /* 0x000fe20000010000 */
[----:B------:R-:W-:Y:S01]  /*0930*/  SHF.L.U32 R94, R12, 0x10, RZ ;  /* 0x000000100c5e7819 */ /* 0x000fe200000006ff */
[-C--:B------:R-:W-:Y:S01]  /*0940*/  FFMA.FTZ R42, R5, R91.reuse, R42 ;  /* 0x0000005b052a7223 */ /* 0x080fe2000001002a */
[----:B------:R-:W-:Y:S01]  /*0950*/  FMUL.FTZ R6, R38, R91 ;  /* 0x0000005b26067220 */ /* 0x000fe20000410000 */
[----:B------:R-:W-:Y:S01]  /*0960*/  SHF.L.U32 R96, R13, 0x10, RZ ;  /* 0x000000100d607819 */ /* 0x000fe200000006ff */
[----:B------:R-:W-:Y:S01]  /*0970*/  FMUL.FTZ R12, R108, R11 ;  /* 0x0000000b6c0c7220 */ /* 0x000fe20000410000 */
[----:B------:R-:W-:Y:S01]  /*0980*/  FADD.FTZ R71, R71, R86 ;  /* 0x0000005647477221 */ /* 0x000fe20000010000 */
[-C--:B------:R-:W-:Y:S01]  /*0990*/  FFMA.FTZ R43, R14, R86.reuse, R43 ;  /* 0x000000560e2b7223 */ /* 0x080fe2000001002b */
[----:B------:R-:W-:Y:S01]  /*09a0*/  FMUL.FTZ R13, R39, R86 ;  /* 0x00000056270d7220 */ /* 0x000fe20000410000 */
[----:B------:R-:W-:Y:S01]  /*09b0*/  FMUL.FTZ R91, R108, R113 ;  /* 0x000000716c5b7220 */ /* 0x000fe20000410000 */
[----:B------:R-:W-:Y:S01]  /*09c0*/  FMUL.FTZ R11, R37, R92 ;  /* 0x0000005c250b7220 */ /* 0x000fe20000410000 */
[----:B------:R-:W-:Y:S01]  /*09d0*/  FADD.FTZ R86, RZ, R4 ;  /* 0x00000004ff567221 */ /* 0x000fe20000010000 */
[----:B------:R-:W-:Y:S01]  /*09e0*/  FFMA.FTZ R115, R3, R4, RZ ;  /* 0x0000000403737223 */ /* 0x000fe200000100ff */
[----:B------:R-:W-:Y:S01]  /*09f0*/  FADD.FTZ R69, R69, R92 ;  /* 0x0000005c45457221 */ /* 0x000fe20000010000 */
[----:B------:R-:W-:Y:S01]  /*0a00*/  FFMA.FTZ R41, R12, R92, R41 ;  /* 0x0000005c0c297223 */ /* 0x000fe20000010029 */
[----:B------:R-:W-:Y:S01]  /*0a10*/  FADD.FTZ R60, R60, R105 ;  /* 0x000000693c3c7221 */ /* 0x000fe20000010000 */
[-C--:B------:R-:W-:Y:S01]  /*0a20*/  FFMA.FTZ R48, R91, R105.reuse, R48 ;  /* 0x000000695b307223 */ /* 0x080fe20000010030 */
[----:B------:R-:W-:Y:S01]  /*0a30*/  FMUL.FTZ R92, R28, R105 ;  /* 0x000000691c5c7220 */ /* 0x000fe20000410000 */
[----:B------:R-:W-:Y:S01]  /*0a40*/  SHF.L.U32 R15, R15, 0x10, RZ ;  /* 0x000000100f0f7819 */ /* 0x000fe200000006ff */
[----:B------:R-:W-:Y:S01]  /*0a50*/  FADD.FTZ R105, R86, R11 ;  /* 0x0000000b56697221 */ /* 0x000fe20000010000 */
[----:B------:R-:W-:Y:S01]  /*0a60*/  SHF.L.U32 R100, R80, 0x10, RZ ;  /* 0x0000001050647819 */ /* 0x000fe200000006ff */
[----:B------:R-:W-:Y:S01]  /*0a70*/  FMUL.FTZ R9, R108, R123 ;  /* 0x0000007b6c097220 */ /* 0x000fe20000410000 */
[----:B------:R-:W-:Y:S01]  /*0a80*/  FFMA.FTZ R80, R12, R11, R115 ;  /* 0x0000000b0c507223 */ /* 0x000fe20000010073 */
[----:B------:R-:W-:Y:S01]  /*0a90*/  FADD.FTZ R68, R68, R93 ;  /* 0x0000005d44447221 */ /* 0x000fe20000010000 */
[----:B------:R-:W-:Y:S01]  /*0aa0*/  FFMA.FTZ R40, R3, R93, R40 ;  /* 0x0000005d03287223 */ /* 0x000fe20000010028 */
[C---:B------:R-:W-:Y:S01]  /*0ab0*/  FMUL.FTZ R88, R108.reuse, R117 ;  /* 0x000000756c587220 */ /* 0x040fe20000410000 */
[----:B------:R-:W-:Y:S01]  /*0ac0*/  FMUL.FTZ R93, R108, R111 ;  /* 0x0000006f6c5d7220 */ /* 0x000fe20000410000 */
[----:B------:R-:W-:Y:S01]  /*0ad0*/  SHF.L.U32 R86, R82, 0x10, RZ ;  /* 0x0000001052567819 */ /* 0x000fe200000006ff */
[----:B------:R-:W-:Y:S01]  /*0ae0*/  FADD.FTZ R82, R105, R6 ;  /* 0x0000000669527221 */ /* 0x000fe20000010000 */
[----:B------:R-:W-:Y:S01]  /*0af0*/  FADD.FTZ R66, R66, R15 ;  /* 0x0000000f42427221 */ /* 0x000fe20000010000 */
[-C--:B------:R-:W-:Y:S01]  /*0b00*/  FFMA.FTZ R46, R9, R15.reuse, R46 ;  /* 0x0000000f092e7223 */ /* 0x080fe2000001002e */
[----:B------:R-:W-:Y:S01]  /*0b10*/  FMUL.FTZ R10, R34, R15 ;  /* 0x0000000f220a7220 */ /* 0x000fe20000410000 */
[----:B------:R-:W-:Y:S01]  /*0b20*/  FFMA.FTZ R105, R5, R6, R80 ;  /* 0x0000000605697223 */ /* 0x000fe20000010050 */
[----:B------:R-:W-:Y:S01]  /*0b30*/  FADD.FTZ R65, R65, R94 ;  /* 0x0000005e41417221 */ /* 0x000fe20000010000 */
[-C--:B------:R-:W-:Y:S01]  /*0b40*/  FFMA.FTZ R45, R88, R94.reuse, R45 ;  /* 0x0000005e582d7223 */ /* 0x080fe2000001002d */
[----:B------:R-:W-:Y:S01]  /*0b50*/  FMUL.FTZ R15, R33, R94 ;  /* 0x0000005e210f7220 */ /* 0x000fe20000410000 */
[----:B------:R-:W-:Y:S01]  /*0b60*/  FADD.FTZ R62, R62, R103 ;  /* 0x000000673e3e7221 */ /* 0x000fe20000010000 */
[-C--:B------:R-:W-:Y:S01]  /*0b70*/  FFMA.FTZ R50, R93, R103.reuse, R50 ;  /* 0x000000675d327223 */ /* 0x080fe20000010032 */
[----:B------:R-:W-:Y:S01]  /*0b80*/  FMUL.FTZ R94, R30, R103 ;  /* 0x000000671e5e7220 */ /* 0x000fe20000410000 */
[C---:B------:R-:W-:Y:S01]  /*0b90*/  PRMT R0, R7.reuse, 0x7632, R0 ;  /* 0x0000763207007816 */ /* 0x040fe20000000000 */
[----:B------:R-:W-:Y:S01]  /*0ba0*/  FMUL.FTZ R8, R32, R89 ;  /* 0x0000005920087220 */ /* 0x000fe20000410000 */
[----:B------:R-:W-:Y:S01]  /*0bb0*/  SHF.L.U32 R87, R7, 0x10, RZ ;  /* 0x0000001007577819 */ /* 0x000fe200000006ff */
[----:B------:R-:W-:Y:S01]  /*0bc0*/  FADD.FTZ R103, R82, R13 ;  /* 0x0000000d52677221 */ /* 0x000fe20000010000 */
[----:B------:R-:W-:Y:S01]  /*0bd0*/  FMUL.FTZ R7, R108, R121 ;  /* 0x000000796c077220 */ /* 0x000fe20000410000 */
[----:B------:R-:W-:Y:S01]  /*0be0*/  FFMA.FTZ R80, R14, R13, R105 ;  /* 0x0000000d0e507223 */ /* 0x000fe20000010069 */
[C---:B------:R-:W-:Y:S01]  /*0bf0*/  FMUL.FTZ R90, R108.reuse, R119 ;  /* 0x000000776c5a7220 */ /* 0x040fe20000410000 */
[----:B------:R-:W-:Y:S01]  /*0c00*/  FMUL.FTZ R95, R108, R95 ;  /* 0x0000005f6c5f7220 */ /* 0x000fe20000410000 */
[----:B------:R-:W-:Y:S01]  /*0c10*/  FADD.FTZ R82, R103, R8 ;  /* 0x0000000867527221 */ /* 0x000fe20000010000 */
[----:B------:R-:W-:Y:S01]  /*0c20*/  FADD.FTZ R64, R64, R89 ;  /* 0x0000005940407221 */ /* 0x000fe20000010000 */
[C---:B------:R-:W-:Y:S01]  /*0c30*/  FFMA.FTZ R44, R7.reuse, R89, R44 ;  /* 0x00000059072c7223 */ /* 0x040fe2000001002c */
[----:B------:R-:W-:Y:S01]  /*0c40*/  FFMA.FTZ R103, R7, R8, R80 ;  /* 0x0000000807677223 */ /* 0x000fe20000010050 */
[----:B------:R-:W-:Y:S01]  /*0c50*/  FADD.FTZ R67, R67, R96 ;  /* 0x0000006043437221 */ /* 0x000fe20000010000 */
[-C--:B------:R-:W-:Y:S01]  /*0c60*/  FFMA.FTZ R47, R90, R96.reuse, R47 ;  /* 0x000000605a2f7223 */ /* 0x080fe2000001002f */
[----:B------:R-:W-:Y:S01]  /*0c70*/  FMUL.FTZ R89, R35, R96 ;  /* 0x0000006023597220 */ /* 0x000fe20000410000 */
[----:B------:R-:W-:Y:S01]  /*0c80*/  FADD.FTZ R56, R56, R101 ;  /* 0x0000006538387221 */ /* 0x000fe20000010000 */
[-C--:B------:R-:W-:Y:S01]  /*0c90*/  FFMA.FTZ R52, R95, R101.reuse, R52 ;  /* 0x000000655f347223 */ /* 0x080fe20000010034 */
[----:B------:R-:W-:Y:S01]  /*0ca0*/  FMUL.FTZ R96, R24, R101 ;  /* 0x0000006518607220 */ /* 0x000fe20000410000 */
[----:B------:R-:W-:Y:S01]  /*0cb0*/  FADD.FTZ R101, R82, R15 ;  /* 0x0000000f52657221 */ /* 0x000fe20000010000 */
[----:B------:R-:W-:-:S03]  /*0cc0*/  FFMA.FTZ R80, R88, R15, R103 ;  /* 0x0000000f58507223 */ /* 0x000fc60000010067 */
[----:B------:R-:W-:Y:S01]  /*0cd0*/  FADD.FTZ R82, R101, R10 ;  /* 0x0000000a65527221 */ /* 0x000fe20000010000 */
[----:B------:R-:W-:Y:S01]  /*0ce0*/  FFMA.FTZ R101, R9, R10, R80 ;  /* 0x0000000a09657223 */ /* 0x000fe20000010050 */
[----:B------:R-:W-:Y:S02]  /*0cf0*/  FMUL.FTZ R98, R108, R99 ;  /* 0x000000636c627220 */ /* 0x000fe40000410000 */
[----:B------:R-:W-:Y:S01]  /*0d00*/  FADD.FTZ R103, R82, R89 ;  /* 0x0000005952677221 */ /* 0x000fe20000010000 */
[----:B------:R-:W-:Y:S01]  /*0d10*/  FFMA.FTZ R82, R90, R89, R101 ;  /* 0x000000595a527223 */ /* 0x000fe20000010065 */
[----:B------:R-:W-:Y:S02]  /*0d20*/  FMUL.FTZ R99, R29, R100 ;  /* 0x000000641d637220 */ /* 0x000fe40000410000 */
[----:B------:R-:W-:Y:S01]  /*0d30*/  FADD.FTZ R80, R103, R92 ;  /* 0x0000005c67507221 */ /* 0x000fe20000010000 */
[----:B------:R-:W-:Y:S01]  /*0d40*/  FFMA.FTZ R101, R91, R92, R82 ;  /* 0x0000005c5b657223 */ /* 0x000fe20000010052 */
[----:B------:R-:W-:Y:S01]  /*0d50*/  FADD.FTZ R61, R61, R100 ;  /* 0x000000643d3d7221 */ /* 0x000fe20000010000 */
[----:B------:R-:W-:Y:S01]  /*0d60*/  FFMA.FTZ R49, R98, R100, R49 ;  /* 0x0000006462317223 */ /* 0x000fe20000010031 */
[----:B------:R-:W-:Y:S01]  /*0d70*/  FMUL.FTZ R100, R108, R85 ;  /* 0x000000556c647220 */ /* 0x000fe20000410000 */
[----:B------:R-:W-:Y:S01]  /*0d80*/  FADD.FTZ R85, R80, R99 ;  /* 0x0000006350557221 */ /* 0x000fe20000010000 */
[----:B------:R-:W-:Y:S01]  /*0d90*/  FFMA.FTZ R80, R98, R99, R101 ;  /* 0x0000006362507223 */ /* 0x000fe20000010065 */
[----:B------:R-:W-:-:S02]  /*0da0*/  FMUL.FTZ R101, R31, R86 ;  /* 0x000000561f657220 */ /* 0x000fc40000410000 */
[----:B------:R-:W-:Y:S01]  /*0db0*/  FADD.FTZ R82, R85, R94 ;  /* 0x0000005e55527221 */ /* 0x000fe20000010000 */
[----:B------:R-:W-:Y:S01]  /*0dc0*/  FFMA.FTZ R85, R93, R94, R80 ;  /* 0x0000005e5d557223 */ /* 0x000fe20000010050 */
[----:B------:R-:W-:Y:S01]  /*0dd0*/  FMUL.FTZ R102, R108, R83 ;  /* 0x000000536c667220 */ /* 0x000fe20000410000 */
[----:B------:R-:W-:Y:S01]  /*0de0*/  SHF.L.U32 R84, R84, 0x10, RZ ;  /* 0x0000001054547819 */ /* 0x000fe200000006ff */
[----:B------:R-:W-:Y:S01]  /*0df0*/  FADD.FTZ R83, R82, R101 ;  /* 0x0000006552537221 */ /* 0x000fe20000010000 */
[----:B------:R-:W-:-:S03]  /*0e00*/  FFMA.FTZ R80, R100, R101, R85 ;  /* 0x0000006564507223 */ /* 0x000fc60000010055 */
[----:B------:R-:W-:Y:S01]  /*0e10*/  FADD.FTZ R82, R83, R96 ;  /* 0x0000006053527221 */ /* 0x000fe20000010000 */
[----:B------:R-:W-:Y:S01]  /*0e20*/  FMUL.FTZ R103, R25, R84 ;  /* 0x0000005419677220 */ /* 0x000fe20000410000 */
[----:B------:R-:W-:Y:S01]  /*0e30*/  FFMA.FTZ R83, R95, R96, R80 ;  /* 0x000000605f537223 */ /* 0x000fe20000010050 */
[----:B------:R-:W-:Y:S01]  /*0e40*/  SHF.L.U32 R0, R0, 0x10, RZ ;  /* 0x0000001000007819 */ /* 0x000fe200000006ff */
        /* <DEDUP_REMOVED lines=19> */
.L_x_1479:
[----:B------:R-:W-:-:S04]  /*0f80*/  ISETP.NE.U32.AND P0, PT, RZ, UR6, PT ;  /* 0x00000006ff007c0c */ /* 0x000fc8000bf05070 */
[----:B------:R-:W-:-:S13]  /*0f90*/  ISETP.NE.AND.EX P0, PT, RZ, UR7, PT, P0 ;  /* 0x00000007ff007c0c */ /* 0x000fda000bf05300 */
[----:B------:R-:W-:Y:S05]  /*0fa0*/  @!P0 BRA `(.L_x_1480) ;  /* 0x0000000000288947 */ /* 0x000fea0003800000 */
[----:B------:R-:W1:Y:S01]  /*0fb0*/  LDC.64 R16, c[0x0][0x438] ;  /* 0x00010e00ff107b82 */ /* 0x000e620000000a00 */
[----:B------:R-:W-:-:S05]  /*0fc0*/  IMAD R18, R2, UR14, RZ ;  /* 0x0000000e02127c24 */ /* 0x000fca000f8e02ff */
[----:B------:R-:W-:-:S04]  /*0fd0*/  SHF.R.S32.HI R19, RZ, 0x1f, R18 ;  /* 0x0000001fff137819 */ /* 0x000fc80000011412 */
[----:B------:R-:W-:-:S04]  /*0fe0*/  LEA.HI R19, R19, R18, RZ, 0x3 ;  /* 0x0000001213137211 */ /* 0x000fc800078f18ff */
[----:B------:R-:W-:-:S04]  /*0ff0*/  LEA.HI.SX32 R21, R19, R0, 0x1d ;  /* 0x0000000013157211 */ /* 0x000fc800078feaff */
[C---:B------:R-:W-:Y:S01]  /*1000*/  IADD3 R19, PT, PT, R21.reuse, 0x80, RZ ;  /* 0x0000008015137810 */ /* 0x040fe20007ffe0ff */
[----:B-1----:R-:W-:-:S04]  /*1010*/  IMAD.WIDE.U32 R20, R21, 0x10, R16 ;  /* 0x0000001015147825 */ /* 0x002fc800078e0010 */
[----:B------:R-:W-:Y:S02]  /*1020*/  IMAD.WIDE.U32 R16, R19, 0x10, R16 ;  /* 0x0000001013107825 */ /* 0x000fe400078e0010 */
[----:B------:R-:W5:Y:S04]  /*1030*/  LDG.E.128 R20, desc[UR12][R20.64] ;  /* 0x0000000c14147981 */ /* 0x000f68000c1e1d00 */
[----:B------:R-:W5:Y:S02]  /*1040*/  LDG.E.128 R16, desc[UR12][R16.64] ;  /* 0x0000000c10107981 */ /* 0x000f64000c1e1d00 */
.L_x_1480:
[----:B------:R-:W1:Y:S01]  /*1050*/  SHFL.DOWN PT, R81, R86, 0x10, 0x1f ;  /* 0x0a001f0056517f89 */ /* 0x000e6200000e0000 */
[----:B------:R-:W-:Y:S03]  /*1060*/  BSSY.RECONVERGENT B0, `(.L_x_1481) ;  /* 0x000001f000007945 */ /* 0x000fe60003800200 */
        /* <DEDUP_REMOVED lines=13> */
[----:B------:R-:W3:Y:S01]  /*1140*/  S2R R0, SR_TID.X ;  /* 0x0000000000007919 */ /* 0x000ee20000002100 */
[----:B-1----:R-:W-:Y:S01]  /*1150*/  FADD.FTZ R86, R85, R86 ;  /* 0x0000005655567221 */ /* 0x002fe20000010000 */
[----:B--2---:R-:W-:-:S04]  /*1160*/  FADD.FTZ R87, R84, R87 ;  /* 0x0000005754577221 */ /* 0x004fc80000010000 */
[----:B------:R-:W1:Y:S04]  /*1170*/  SHFL.DOWN PT, R81, R86, 0x1, 0x1f ;  /* 0x08201f0056517f89 */ /* 0x000e6800000e0000 */
[----:B------:R-:W2:Y:S01]  /*1180*/  SHFL.DOWN PT, R110, R87, 0x1, 0x1f ;  /* 0x08201f00576e7f89 */ /* 0x000ea200000e0000 */
[----:B---3--:R-:W-:Y:S01]  /*1190*/  LOP3.LUT P2, RZ, R0, 0x1f, RZ, 0xc0, !PT ;  /* 0x0000001f00ff7812 */ /* 0x008fe2000784c0ff */
[----:B-1----:R-:W-:Y:S01]  /*11a0*/  FADD.FTZ R80, R86, R81 ;  /* 0x0000005156507221 */ /* 0x002fe20000010000 */
[----:B--2---:R-:W-:-:S11]  /*11b0*/  FADD.FTZ R81, R87, R110 ;  /* 0x0000006e57517221 */ /* 0x004fd60000010000 */
[----:B------:R-:W-:Y:S05]  /*11c0*/  @P2 BRA `(.L_x_1482) ;  /* 0x0000000000202947 */ /* 0x000fea0003800000 */
[----:B------:R-:W1:Y:S01]  /*11d0*/  S2UR UR5, SR_CgaCtaId ;  /* 0x00000000000579c3 */ /* 0x000e620000008800 */
[----:B------:R-:W-:Y:S01]  /*11e0*/  UMOV UR4, 0x400 ;  /* 0x0000040000047882 */ /* 0x000fe20000000000 */
[----:B------:R-:W-:-:S04]  /*11f0*/  SHF.R.U32.HI R82, RZ, 0x2, R0 ;  /* 0x00000002ff527819 */ /* 0x000fc80000011600 */
[----:B------:R-:W-:Y:S01]  /*1200*/  LOP3.LUT R82, R82, 0x18, RZ, 0xc0, !PT ;  /* 0x0000001852527812 */ /* 0x000fe200078ec0ff */
[----:B-1----:R-:W-:-:S04]  /*1210*/  ULEA UR4, UR5, UR4, 0x18 ;  /* 0x0000000405047291 */ /* 0x002fc8000f8ec0ff */
[----:B------:R-:W-:Y:S02]  /*1220*/  UIADD3 UR5, UPT, UPT, UR4, 0x2020, URZ ;  /* 0x0000202004057890 */ /* 0x000fe4000fffe0ff */
[----:B------:R-:W-:-:S09]  /*1230*/  @!UP1 UIADD3 UR5, UPT, UPT, UR4, 0x2000, URZ ;  /* 0x0000200004059890 */ /* 0x000fd2000fffe0ff */
[----:B------:R1:W-:Y:S03]  /*1240*/  STS.64 [R82+UR5], R80 ;  /* 0x0000005052007988 */ /* 0x0003e60008000a05 */
.L_x_1482:
[----:B------:R-:W-:Y:S05]  /*1250*/  BSYNC.RECONVERGENT B0 ;  /* 0x0000000000007941 */ /* 0x000fea0003800200 */
.L_x_1481:
[----:B------:R-:W2:Y:S08]  /*1260*/  S2UR UR5, SR_CgaCtaId ;  /* 0x00000000000579c3 */ /* 0x000eb00000008800 */
[----:B------:R-:W-:Y:S01]  /*1270*/  BAR.SYNC.DEFER_BLOCKING 0x0 ;  /* 0x0000000000007b1d */ /* 0x000fe20000010000 */
[----:B-----5:R-:W-:Y:S01]  /*1280*/  ISETP.GE.AND P2, PT, R109, 0x1, PT ;  /* 0x000000016d00780c */ /* 0x020fe20003f46270 */
[----:B------:R-:W-:Y:S01]  /*1290*/  UISETP.NE.U32.AND UP0, UPT, UR6, URZ, UPT ;  /* 0x000000ff0600728c */ /* 0x000fe2000bf05070 */
[----:B------:R-:W-:-:S02]  /*12a0*/  ISETP.NE.AND P3, PT, RZ, UR11, PT ;  /* 0x0000000bff007c0c */ /* 0x000fc4000bf65270 */
[----:B------:R-:W-:Y:S01]  /*12b0*/  PRMT R113, R20, 0x7632, R113 ;  /* 0x0000763214717816 */ /* 0x000fe20000000071 */
[----:B------:R-:W-:Y:S02]  /*12c0*/  UMOV UR4, 0x400 ;  /* 0x0000040000047882 */ /* 0x000fe40000000000 */
[----:B------:R-:W3:Y:S01]  /*12d0*/  LDC R110, c[0x0][0x388] ;  /* 0x0000e200ff6e7b82 */ /* 0x000ee20000000800 */
[----:B------:R-:W-:-:S05]  /*12e0*/  UISETP.NE.AND.EX UP0, UPT, UR7, URZ, UPT, UP0 ;  /* 0x000000ff0700728c */ /* 0x000fca000bf05300 */
[----:B------:R-:W-:Y:S01]  /*12f0*/  @P2 IADD3 R109, PT, PT, R109, -0x1, RZ ;  /* 0xffffffff6d6d2810 */ /* 0x000fe20007ffe0ff */
[----:B--2---:R-:W-:-:S04]  /*1300*/  ULEA UR4, UR5, UR4, 0x18 ;  /* 0x0000000405047291 */ /* 0x004fc8000f8ec0ff */
[----:B------:R-:W-:Y:S02]  /*1310*/  UIADD3 UR5, UPT, UPT, UR4, 0x2020, URZ ;  /* 0x0000202004057890 */ /* 0x000fe4000fffe0ff */
[----:B------:R-:W-:Y:S02]  /*1320*/  @!UP1 UIADD3 UR5, UPT, UPT, UR4, 0x2000, URZ ;  /* 0x0000200004059890 */ /* 0x000fe4000fffe0ff */
[----:B------:R-:W-:Y:S01]  /*1330*/  UIADD3 UR10, UPT, UPT, UR4, 0x2030, URZ ;  /* 0x00002030040a7890 */ /* 0x000fe2000fffe0ff */
[-C--:B---3--:R-:W-:Y:S01]  /*1340*/  @P2 IMAD R109, R109, R110.reuse, RZ ;  /* 0x0000006e6d6d2224 */ /* 0x088fe200078e02ff */
[----:B------:R-:W-:Y:S01]  /*1350*/  @!UP1 UIADD3 UR10, UPT, UPT, UR4, 0x2010, URZ ;  /* 0x00002010040a9890 */ /* 0x000fe2000fffe0ff */
[----:B------:R-:W-:-:S04]  /*1360*/  IMAD R110, R2, R110, RZ ;  /* 0x0000006e026e7224 */ /* 0x000fc800078e02ff */
[----:B-1----:R-:W1:Y:S04]  /*1370*/  LDS.128 R80, [UR5] ;  /* 0x00000005ff507984 */ /* 0x002e680008000c00 */
[----:B------:R-:W2:Y:S01]  /*1380*/  LDS.128 R84, [UR10] ;  /* 0x0000000aff547984 */ /* 0x000ea20008000c00 */
[----:B-1----:R-:W-:Y:S01]  /*1390*/  FADD.FTZ R111, RZ, R80 ;  /* 0x00000050ff6f7221 */ /* 0x002fe20000010000 */
[----:B------:R-:W-:-:S03]  /*13a0*/  FADD.FTZ R80, RZ, R81 ;  /* 0x00000051ff507221 */ /* 0x000fc60000010000 */
[----:B------:R-:W-:Y:S01]  /*13b0*/  FADD.FTZ R111, R82, R111 ;  /* 0x0000006f526f7221 */ /* 0x000fe20000010000 */
[----:B------:R-:W-:Y:S01]  /*13c0*/  FADD.FTZ R80, R83, R80 ;  /* 0x0000005053507221 */ /* 0x000fe20000010000 */
[----:B------:R-:W-:Y:S02]  /*13d0*/  @P2 SHF.R.S32.HI R82, RZ, 0x1f, R109 ;  /* 0x0000001fff522819 */ /* 0x000fe4000001146d */
[----:B--2---:R-:W-:Y:S01]  /*13e0*/  FADD.FTZ R111, R111, R84 ;  /* 0x000000546f6f7221 */ /* 0x004fe20000010000 */
        /* <DEDUP_REMOVED lines=27> */
.L_x_1485:
        /* <DEDUP_REMOVED lines=9> */
.L_x_1486:
        /* <DEDUP_REMOVED lines=9> */
.L_x_1487:
        /* <DEDUP_REMOVED lines=9> */
.L_x_1488:
        /* <DEDUP_REMOVED lines=9> */
.L_x_1489:
        /* <DEDUP_REMOVED lines=9> */
.L_x_1490:
        /* <DEDUP_REMOVED lines=9> */
.L_x_1491:
        /* <DEDUP_REMOVED lines=10> */
.L_x_1484:
[----:B------:R-:W1:Y:S01]  /*19a0*/  @P2 LDC R81, c[0x0][0x40c] ;  /* 0x00010300ff512b82 */ /* 0x000e620000000800 */
[-CC-:B------:R-:W-:Y:S01]  /*19b0*/  FFMA.FTZ R77, R3, R84.reuse, R85.reuse ;  /* 0x00000054034d7223 */ /* 0x180fe20000010055 */
[-CC-:B------:R-:W-:Y:S01]  /*19c0*/  FFMA.FTZ R76, R12, R84.reuse, R85.reuse ;  /* 0x000000540c4c7223 */ /* 0x180fe20000010055 */
[----:B------:R-:W-:Y:S01]  /*19d0*/  ISETP.GT.AND P1, PT, R107, RZ, PT ;  /* 0x000000ff6b00720c */ /* 0x000fe20003f24270 */
[-C--:B------:R-:W-:Y:S01]  /*19e0*/  FFMA.FTZ R86, R14, R84.reuse, R85 ;  /* 0x000000540e567223 */ /* 0x080fe20000010055 */
[----:B------:R-:W-:Y:S01]  /*19f0*/  FADD.FTZ R77, R4, -R77 ;  /* 0x8000004d044d7221 */ /* 0x000fe20000010000 */
[----:B------:R-:W-:Y:S01]  /*1a00*/  FADD.FTZ R79, R11, -R76 ;  /* 0x8000004c0b4f7221 */ /* 0x000fe20000010000 */
[-CC-:B------:R-:W-:Y:S01]  /*1a10*/  FFMA.FTZ R83, R5, R84.reuse, R85.reuse ;  /* 0x0000005405537223 */ /* 0x180fe20000010055 */
[----:B------:R-:W2:Y:S01]  /*1a20*/  @P2 LDC R111, c[0x0][0x40c] ;  /* 0x00010300ff6f2b82 */ /* 0x000ea20000000800 */
[C---:B------:R-:W-:Y:S01]  /*1a30*/  FMUL.FTZ R76, R108.reuse, R77 ;  /* 0x0000004d6c4c7220 */ /* 0x040fe20000410000 */
[----:B------:R-:W-:Y:S01]  /*1a40*/  FMUL.FTZ R77, R108, R79 ;  /* 0x0000004f6c4d7220 */ /* 0x000fe20000410000 */
[----:B------:R-:W-:Y:S01]  /*1a50*/  FADD.FTZ R113, R13, -R86 ;  /* 0x800000560d717221 */ /* 0x000fe20000010000 */
[-C--:B------:R-:W-:Y:S01]  /*1a60*/  FFMA.FTZ R115, R7, R84.reuse, R85 ;  /* 0x0000005407737223 */ /* 0x080fe20000010055 */
[----:B------:R-:W-:Y:S01]  /*1a70*/  FADD.FTZ R83, R6, -R83 ;  /* 0x8000005306537221 */ /* 0x000fe20000010000 */
[----:B------:R-:W-:Y:S01]  /*1a80*/  FSEL R76, R76, RZ, P1 ;  /* 0x000000ff4c4c7208 */ /* 0x000fe20000800000 */
[----:B------:R-:W-:Y:S01]  /*1a90*/  FMUL.FTZ R86, R108, R113 ;  /* 0x000000716c567220 */ /* 0x000fe20000410000 */
[----:B------:R-:W3:Y:S01]  /*1aa0*/  @P2 LDC R80, c[0x0][0x40c] ;  /* 0x00010300ff502b82 */ /* 0x000ee20000000800 */
[-CC-:B------:R-:W-:Y:S01]  /*1ab0*/  FFMA.FTZ R112, R88, R84.reuse, R85.reuse ;  /* 0x0000005458707223 */ /* 0x180fe20000010055 */
[-C--:B------:R-:W-:Y:S01]  /*1ac0*/  FFMA.FTZ R117, R9, R84.reuse, R85 ;  /* 0x0000005409757223 */ /* 0x080fe20000010055 */
[----:B------:R-:W-:Y:S01]  /*1ad0*/  FADD.FTZ R113, R8, -R115 ;  /* 0x8000007308717221 */ /* 0x000fe20000010000 */
[----:B------:R-:W-:Y:S01]  /*1ae0*/  FSEL R86, R86, RZ, P1 ;  /* 0x000000ff56567208 */ /* 0x000fe20000800000 */
[----:B------:R-:W-:Y:S01]  /*1af0*/  FMUL.FTZ R83, R108, R83 ;  /* 0x000000536c537220 */ /* 0x000fe20000410000 */
[----:B------:R-:W-:Y:S01]  /*1b00*/  FADD.FTZ R115, R15, -R112 ;  /* 0x800000700f737221 */ /* 0x000fe20000010000 */
[----:B------:R-:W-:Y:S01]  /*1b10*/  FADD.FTZ R117, R10, -R117 ;  /* 0x800000750a757221 */ /* 0x000fe20000010000 */
[----:B------:R-:W4:Y:S01]  /*1b20*/  @P2 LDC R110, c[0x0][0x40c] ;  /* 0x00010300ff6e2b82 */ /* 0x000f220000000800 */
[----:B-1----:R-:W-:Y:S01]  /*1b30*/  @P2 FMUL.FTZ R79, R76, R81 ;  /* 0x000000514c4f2220 */ /* 0x002fe20000410000 */
[C---:B------:R-:W-:Y:S01]  /*1b40*/  FMUL.FTZ R113, R108.reuse, R113 ;  /* 0x000000716c717220 */ /* 0x040fe20000410000 */
[----:B------:R-:W-:Y:S01]  /*1b50*/  FSEL R77, R77, RZ, P1 ;  /* 0x000000ff4d4d7208 */ /* 0x000fe20000800000 */
[C---:B------:R-:W-:Y:S01]  /*1b60*/  FMUL.FTZ R112, R108.reuse, R115 ;  /* 0x000000736c707220 */ /* 0x040fe20000410000 */
[----:B------:R-:W-:Y:S01]  /*1b70*/  FMUL.FTZ R117, R108, R117 ;  /* 0x000000756c757220 */ /* 0x000fe20000410000 */
[----:B------:R-:W-:Y:S01]  /*1b80*/  FSEL R83, R83, RZ, P1 ;  /* 0x000000ff53537208 */ /* 0x000fe20000800000 */
[----:B------:R-:W-:Y:S01]  /*1b90*/  FFMA.FTZ R116, R90, R84, R85 ;  /* 0x000000545a747223 */ /* 0x000fe20000010055 */
[----:B------:R-:W1:Y:S01]  /*1ba0*/  @P2 LDC R82, c[0x0][0x40c] ;  /* 0x00010300ff522b82 */ /* 0x000e620000000800 */
[----:B--2---:R-:W-:Y:S01]  /*1bb0*/  @P2 FMUL.FTZ R114, R86, R111 ;  /* 0x0000006f56722220 */ /* 0x004fe20000410000 */
[----:B------:R-:W-:-:S02]  /*1bc0*/  FSEL R111, R113, RZ, P1 ;  /* 0x000000ff716f7208 */ /* 0x000fc40000800000 */
[----:B------:R-:W-:Y:S02]  /*1bd0*/  FSEL R112, R112, RZ, P1 ;  /* 0x000000ff70707208 */ /* 0x000fe40000800000 */
[----:B------:R-:W-:Y:S01]  /*1be0*/  FSEL R113, R117, RZ, P1 ;  /* 0x000000ff75717208 */ /* 0x000fe20000800000 */
[----:B------:R-:W-:Y:S01]  /*1bf0*/  FADD.FTZ R117, R89, -R116 ;  /* 0x8000007459757221 */ /* 0x000fe20000010000 */
[----:B------:R-:W2:Y:S01]  /*1c00*/  @P2 LDC R81, c[0x0][0x40c] ;  /* 0x00010300ff512b82 */ /* 0x000ea20000000800 */
[----:B---3--:R-:W-:Y:S01]  /*1c10*/  @P2 FMUL.FTZ R80, R77, R80 ;  /* 0x000000504d502220 */ /* 0x008fe20000410000 */
[----:B------:R-:W-:Y:S01]  /*1c20*/  @P2 F2FP.BF16.F32.PACK_AB R79, RZ, R79 ;  /* 0x0000004fff4f223e */ /* 0x000fe200000010ff */
[----:B------:R-:W-:Y:S01]  /*1c30*/  FMUL.FTZ R117, R108, R117 ;  /* 0x000000756c757220 */ /* 0x000fe20000410000 */
[----:B------:R-:W-:Y:S02]  /*1c40*/  @P2 F2FP.BF16.F32.PACK_AB R114, RZ, R114 ;  /* 0x00000072ff72223e */ /* 0x000fe400000010ff */
[----:B------:R-:W-:-:S02]  /*1c50*/  @P2 F2FP.BF16.F32.PACK_AB R80, RZ, R80 ;  /* 0x00000050ff50223e */ /* 0x000fc400000010ff */
[----:B------:R-:W3:Y:S01]  /*1c60*/  @P2 LDC R78, c[0x0][0x40c] ;  /* 0x00010300ff4e2b82 */ /* 0x000ee20000000800 */
[----:B----4-:R-:W-:Y:S01]  /*1c70*/  @P2 FMUL.FTZ R110, R83, R110 ;  /* 0x0000006e536e2220 */ /* 0x010fe20000410000 */
[----:B------:R-:W-:Y:S02]  /*1c80*/  @P2 PRMT R72, R79, 0x7610, R72 ;  /* 0x000076104f482816 */ /* 0x000fe40000000048 */
[----:B------:R-:W-:Y:S02]  /*1c90*/  F2FP.BF16.F32.PACK_AB R76, R77, R76 ;  /* 0x0000004c4d4c723e */ /* 0x000fe400000010ff */
[----:B------:R-:W-:Y:S01]  /*1ca0*/  @P2 F2FP.BF16.F32.PACK_AB R110, RZ, R110 ;  /* 0x0000006eff6e223e */ /* 0x000fe200000010ff */
[----:B-1----:R-:W-:Y:S01]  /*1cb0*/  @P2 FMUL.FTZ R82, R111, R82 ;  /* 0x000000526f522220 */ /* 0x002fe20000410000 */
[----:B------:R-:W-:Y:S02]  /*1cc0*/  @P2 PRMT R72, R72, 0x5410, R80 ;  /* 0x0000541048482816 */ /* 0x000fe40000000050 */
[----:B------:R-:W-:-:S02]  /*1cd0*/  FSEL R80, R117, RZ, P1 ;  /* 0x000000ff75507208 */ /* 0x000fc40000800000 */
[----:B------:R-:W-:Y:S02]  /*1ce0*/  @P2 F2FP.BF16.F32.PACK_AB R82, RZ, R82 ;  /* 0x00000052ff52223e */ /* 0x000fe400000010ff */
[----:B------:R-:W-:Y:S01]  /*1cf0*/  @P2 PRMT R73, R110, 0x7610, R73 ;  /* 0x000076106e492816 */ /* 0x000fe20000000049 */
[----:B--2---:R-:W-:Y:S01]  /*1d00*/  @P2 FMUL.FTZ R81, R112, R81 ;  /* 0x0000005170512220 */ /* 0x004fe20000410000 */
[----:B------:R-:W-:Y:S02]  /*1d10*/  @P2 PRMT R74, R82, 0x7610, R74 ;  /* 0x00007610524a2816 */ /* 0x000fe4000000004a */
[----:B------:R-:W-:Y:S02]  /*1d20*/  F2FP.BF16.F32.PACK_AB R77, R86, R83 ;  /* 0x00000053564d723e */ /* 0x000fe400000010ff */
[----:B------:R-:W-:Y:S02]  /*1d30*/  @P2 F2FP.BF16.F32.PACK_AB R81, RZ, R81 ;  /* 0x00000051ff51223e */ /* 0x000fe400000010ff */
[----:B------:R-:W-:Y:S01]  /*1d40*/  @P2 PRMT R73, R73, 0x5410, R114 ;  /* 0x0000541049492816 */ /* 0x000fe20000000072 */
[----:B---3--:R-:W-:Y:S01]  /*1d50*/  @P2 FMUL.FTZ R78, R113, R78 ;  /* 0x0000004e714e2220 */ /* 0x008fe20000410000 */
        /* <DEDUP_REMOVED lines=10> */
.L_x_1483:
[----:B------:R-:W-:Y:S01]  /*1e00*/  UMOV UR4, UR8 ;  /* 0x0000000800047c82 */ /* 0x000fe20008000000 */
[----:B------:R-:W-:Y:S01]  /*1e10*/  UMOV UR5, UR9 ;  /* 0x0000000900057c82 */ /* 0x000fe20008000000 */
[----:B------:R-:W-:-:S04]  /*1e20*/  UISETP.NE.U32.AND UP0, UPT, UR4, URZ, UPT ;  /* 0x000000ff0400728c */ /* 0x000fc8000bf05070 */
[----:B------:R-:W-:-:S09]  /*1e30*/  UISETP.NE.AND.EX UP0, UPT, UR5, URZ, UPT, UP0 ;  /* 0x000000ff0500728c */ /* 0x000fd2000bf05300 */
[----:B------:R-:W-:Y:S05]  /*1e40*/  BRA.U UP0, `(.L_x_1493) ;  /* 0x0000000500147547 */ /* 0x000fea000b800000 */
[----:B------:R-:W-:Y:S01]  /*1e50*/  ISETP.GT.AND P1, PT, R107, RZ, PT ;  /* 0x000000ff6b00720c */ /* 0x000fe20003f24270 */
[----:B------:R-:W1:Y:S01]  /*1e60*/  @P2 LDC R80, c[0x0][0x40c] ;  /* 0x00010300ff502b82 */ /* 0x000e620000000800 */
[----:B------:R-:W-:Y:S02]  /*1e70*/  SHF.L.U32 R117, R113, 0x10, RZ ;  /* 0x0000001071757819 */ /* 0x000fe400000006ff */
[----:B------:R-:W-:Y:S02]  /*1e80*/  SHF.L.U32 R111, R20, 0x10, RZ ;  /* 0x00000010146f7819 */ /* 0x000fe400000006ff */
[----:B------:R-:W-:Y:S02]  /*1e90*/  PRMT R83, R21, 0x7632, R83 ;  /* 0x0000763215537816 */ /* 0x000fe40000000053 */
[----:B------:R-:W-:Y:S01]  /*1ea0*/  SHF.L.U32 R115, R22, 0x10, RZ ;  /* 0x0000001016737819 */ /* 0x000fe200000006ff */
[----:B------:R-:W2:Y:S01]  /*1eb0*/  @P2 LDC R86, c[0x0][0x40c] ;  /* 0x00010300ff562b82 */ /* 0x000ea20000000800 */
        /* <DEDUP_REMOVED lines=13> */
[----:B------:R-:W3:Y:S01]  /*1f90*/  @P2 LDC R114, c[0x0][0x40c] ;  /* 0x00010300ff722b82 */ /* 0x000ee20000000800 */
[----:B------:R-:W-:Y:S01]  /*1fa0*/  SHF.L.U32 R113, R113, 0x10, RZ ;  /* 0x0000001071717819 */ /* 0x000fe200000006ff */
[----:B------:R-:W-:Y:S01]  /*1fb0*/  @P1 FADD.FTZ R82, R15, -R82 ;  /* 0x800000520f521221 */ /* 0x000fe20000010000 */
[----:B-1----:R-:W-:Y:S01]  /*1fc0*/  @P2 FMUL.FTZ R111, R111, R80 ;  /* 0x000000506f6f2220 */ /* 0x002fe20000410000 */
[----:B------:R-:W-:Y:S01]  /*1fd0*/  @P1 FFMA.FTZ R81, R108, R110, R81 ;  /* 0x0000006e6c511223 */ /* 0x000fe20000010051 */
[----:B------:R-:W-:Y:S01]  /*1fe0*/  @P1 FFMA.FTZ R112, R14, R84, R85 ;  /* 0x000000540e701223 */ /* 0x000fe20000010055 */
[----:B------:R-:W-:Y:S01]  /*1ff0*/  @P1 FFMA.FTZ R113, R108, R82, R113 ;  /* 0x000000526c711223 */ /* 0x000fe20000010071 */
[----:B------:R-:W-:Y:S01]  /*2000*/  @P1 FADD.FTZ R119, R8, -R119 ;  /* 0x8000007708771221 */ /* 0x000fe20000010000 */
[----:B--2---:R-:W-:Y:S01]  /*2010*/  @P2 FMUL.FTZ R117, R117, R86 ;  /* 0x0000005675752220 */ /* 0x004fe20000410000 */
[----:B------:R-:W1:Y:S01]  /*2020*/  @P2 LDC R80, c[0x0][0x40c] ;  /* 0x00010300ff502b82 */ /* 0x000e620000000800 */
[----:B------:R-:W-:Y:S01]  /*2030*/  @P1 FADD.FTZ R112, R13, -R112 ;  /* 0x800000700d701221 */ /* 0x000fe20000010000 */
[C---:B------:R-:W-:Y:S01]  /*2040*/  @P1 FFMA.FTZ R115, R108.reuse, R119, R115 ;  /* 0x000000776c731223 */ /* 0x040fe20000010073 */
[----:B------:R-:W-:Y:S01]  /*2050*/  @P1 FFMA.FTZ R119, R9, R84, R85 ;  /* 0x0000005409771223 */ /* 0x000fe20000010055 */
[----:B------:R-:W-:Y:S01]  /*2060*/  @P2 F2FP.BF16.F32.PACK_AB R111, RZ, R111 ;  /* 0x0000006fff6f223e */ /* 0x000fe200000010ff */
[----:B------:R-:W-:Y:S01]  /*2070*/  @P1 FFMA.FTZ R83, R108, R112, R83 ;  /* 0x000000706c531223 */ /* 0x000fe20000010053 */
[----:B------:R-:W-:Y:S01]  /*2080*/  @P2 F2FP.BF16.F32.PACK_AB R117, RZ, R117 ;  /* 0x00000075ff75223e */ /* 0x000fe200000010ff */
[----:B------:R-:W-:Y:S01]  /*2090*/  @P1 FADD.FTZ R112, R10, -R119 ;  /* 0x800000770a701221 */ /* 0x000fe20000010000 */
[----:B------:R-:W2:Y:S01]  /*20a0*/  @P2 LDC R86, c[0x0][0x40c] ;  /* 0x00010300ff562b82 */ /* 0x000ea20000000800 */
[----:B------:R-:W-:-:S02]  /*20b0*/  SHF.L.U32 R119, R23, 0x10, RZ ;  /* 0x0000001017777819 */ /* 0x000fc400000006ff */
[----:B------:R-:W-:-:S03]  /*20c0*/  @P2 PRMT R72, R111, 0x7610, R72 ;  /* 0x000076106f482816 */ /* 0x000fc60000000048 */
[----:B------:R-:W-:Y:S01]  /*20d0*/  @P1 FFMA.FTZ R119, R108, R112, R119 ;  /* 0x000000706c771223 */ /* 0x000fe20000010077 */
[----:B------:R-:W-:Y:S01]  /*20e0*/  @P2 PRMT R72, R72, 0x5410, R117 ;  /* 0x0000541048482816 */ /* 0x000fe20000000075 */
[----:B------:R-:W4:Y:S02]  /*20f0*/  @P2 LDC R82, c[0x0][0x40c] ;  /* 0x00010300ff522b82 */ /* 0x000f240000000800 */
[----:B---3--:R-:W-:-:S05]  /*2100*/  @P2 FMUL.FTZ R119, R119, R114 ;  /* 0x0000007277772220 */ /* 0x008fca0000410000 */
[----:B------:R-:W-:Y:S01]  /*2110*/  @P2 F2FP.BF16.F32.PACK_AB R119, RZ, R119 ;  /* 0x00000077ff77223e */ /* 0x000fe200000010ff */
[----:B------:R-:W3:Y:S01]  /*2120*/  @P2 LDC R110, c[0x0][0x40c] ;  /* 0x00010300ff6e2b82 */ /* 0x000ee20000000800 */
[----:B-1----:R-:W-:Y:S02]  /*2130*/  @P2 FMUL.FTZ R81, R81, R80 ;  /* 0x0000005051512220 */ /* 0x002fe40000410000 */
[----:B------:R-:W-:-:S03]  /*2140*/  @P2 PRMT R75, R119, 0x7610, R75 ;  /* 0x00007610774b2816 */ /* 0x000fc6000000004b */
[----:B------:R-:W-:Y:S01]  /*2150*/  @P2 F2FP.BF16.F32.PACK_AB R81, RZ, R81 ;  /* 0x00000051ff51223e */ /* 0x000fe200000010ff */
[----:B--2---:R-:W-:-:S03]  /*2160*/  @P2 FMUL.FTZ R115, R115, R86 ;  /* 0x0000005673732220 */ /* 0x004fc60000410000 */
[----:B------:R-:W-:Y:S02]  /*2170*/  @P2 PRMT R73, R81, 0x7610, R73 ;  /* 0x0000761051492816 */ /* 0x000fe40000000049 */
[----:B------:R-:W-:Y:S01]  /*2180*/  @P2 F2FP.BF16.F32.PACK_AB R115, RZ, R115 ;  /* 0x00000073ff73223e */ /* 0x000fe200000010ff */
[----:B----4-:R-:W-:-:S03]  /*2190*/  @P2 FMUL.FTZ R83, R83, R82 ;  /* 0x0000005253532220 */ /* 0x010fc60000410000 */
[----:B------:R-:W-:Y:S02]  /*21a0*/  @P2 PRMT R74, R115, 0x7610, R74 ;  /* 0x00007610734a2816 */ /* 0x000fe4000000004a */
[----:B------:R-:W-:Y:S01]  /*21b0*/  @P2 F2FP.BF16.F32.PACK_AB R83, RZ, R83 ;  /* 0x00000053ff53223e */ /* 0x000fe200000010ff */
[----:B---3--:R-:W-:-:S03]  /*21c0*/  @P2 FMUL.FTZ R113, R113, R110 ;  /* 0x0000006e71712220 */ /* 0x008fc60000410000 */
        /* <DEDUP_REMOVED lines=13> */
.L_x_1493:
[----:B------:R-:W-:Y:S01]  /*22a0*/  ISETP.GT.AND P3, PT, R107, RZ, PT ;  /* 0x000000ff6b00720c */ /* 0x000fe20003f64270 */
[-C--:B------:R-:W-:Y:S01]  /*22b0*/  @P1 FFMA.FTZ R79, R3, R84.reuse, R85 ;  /* 0x00000054034f1223 */ /* 0x080fe20000010055 */
[----:B------:R-:W-:Y:S01]  /*22c0*/  SHF.L.U32 R113, R113, 0x10, RZ ;  /* 0x0000001071717819 */ /* 0x000fe200000006ff */
[----:B------:R-:W1:Y:S01]  /*22d0*/  @P2 LDC R110, c[0x0][0x40c] ;  /* 0x00010300ff6e2b82 */ /* 0x000e620000000800 */
[----:B------:R-:W-:Y:S01]  /*22e0*/  SHF.L.U32 R77, R21, 0x10, RZ ;  /* 0x00000010154d7819 */ /* 0x000fe200000006ff */
[----:B------:R-:W-:Y:S01]  /*22f0*/  @P1 FADD.FTZ R79, R4, -R79 ;  /* 0x8000004f044f1221 */ /* 0x000fe20000010000 */
[----:B------:R-:W-:Y:S02]  /*2300*/  PRMT R83, R22, 0x7632, R83 ;  /* 0x0000763216537816 */ /* 0x000fe40000000053 */
[----:B------:R-:W-:Y:S02]  /*2310*/  SHF.L.U32 R115, R20, 0x10, RZ ;  /* 0x0000001014737819 */ /* 0x000fe400000006ff */
[----:B------:R-:W-:Y:S01]  /*2320*/  SHF.L.U32 R83, R83, 0x10, RZ ;  /* 0x0000001053537819 */ /* 0x000fe200000006ff */
[----:B------:R-:W2:Y:S01]  /*2330*/  @P2 LDC R116, c[0x0][0x40c] ;  /* 0x00010300ff742b82 */ /* 0x000ea20000000800 */
        /* <DEDUP_REMOVED lines=8> */
[----:B------:R-:W3:Y:S01]  /*23c0*/  @P2 LDC R117, c[0x0][0x40c] ;  /* 0x00010300ff752b82 */ /* 0x000ee20000000800 */
[----:B------:R-:W-:Y:S01]  /*23d0*/  @P3 FFMA.FTZ R113, R108, R76, R113 ;  /* 0x0000004c6c713223 */ /* 0x000fe20000010071 */
[----:B------:R-:W-:Y:S01]  /*23e0*/  @P3 FFMA.FTZ R76, R88, R84, R85 ;  /* 0x00000054584c3223 */ /* 0x000fe20000010055 */
[C---:B------:R-:W-:Y:S01]  /*23f0*/  @P3 FFMA.FTZ R77, R108.reuse, R80, R77 ;  /* 0x000000506c4d3223 */ /* 0x040fe2000001004d */
[C---:B------:R-:W-:Y:S01]  /*2400*/  @P1 FFMA.FTZ R115, R108.reuse, R79, R115 ;  /* 0x0000004f6c731223 */ /* 0x040fe20000010073 */
[----:B------:R-:W-:Y:S01]  /*2410*/  @P3 FFMA.FTZ R79, R7, R84, R85 ;  /* 0x00000054074f3223 */ /* 0x000fe20000010055 */
[----:B------:R-:W-:Y:S01]  /*2420*/  @P3 FADD.FTZ R76, R15, -R76 ;  /* 0x8000004c0f4c3221 */ /* 0x000fe20000010000 */
[----:B------:R-:W-:Y:S01]  /*2430*/  @P3 FFMA.FTZ R78, R108, R81, R78 ;  /* 0x000000516c4e3223 */ /* 0x000fe2000001004e */
[----:B------:R-:W4:Y:S01]  /*2440*/  @P2 LDC R80, c[0x0][0x40c] ;  /* 0x00010300ff502b82 */ /* 0x000f220000000800 */
[----:B------:R-:W-:Y:S01]  /*2450*/  SHF.L.U32 R111, R22, 0x10, RZ ;  /* 0x00000010166f7819 */ /* 0x000fe200000006ff */
[----:B------:R-:W-:Y:S01]  /*2460*/  @P3 FFMA.FTZ R83, R108, R76, R83 ;  /* 0x0000004c6c533223 */ /* 0x000fe20000010053 */
[----:B------:R-:W-:Y:S01]  /*2470*/  @P3 FADD.FTZ R79, R8, -R79 ;  /* 0x8000004f084f3221 */ /* 0x000fe20000010000 */
[-CC-:B------:R-:W-:Y:S01]  /*2480*/  @P3 FFMA.FTZ R81, R9, R84.reuse, R85.reuse ;  /* 0x0000005409513223 */ /* 0x180fe20000010055 */
[----:B------:R-:W-:Y:S01]  /*2490*/  @P3 FFMA.FTZ R118, R90, R84, R85 ;  /* 0x000000545a763223 */ /* 0x000fe20000010055 */
[----:B-1----:R-:W-:Y:S01]  /*24a0*/  @P2 FMUL.FTZ R110, R115, R110 ;  /* 0x0000006e736e2220 */ /* 0x002fe20000410000 */
[----:B------:R-:W-:Y:S01]  /*24b0*/  @P3 FFMA.FTZ R111, R108, R79, R111 ;  /* 0x0000004f6c6f3223 */ /* 0x000fe2000001006f */
[----:B------:R-:W1:Y:S01]  /*24c0*/  @P2 LDC R82, c[0x0][0x40c] ;  /* 0x00010300ff522b82 */ /* 0x000e620000000800 */
[----:B------:R-:W-:Y:S01]  /*24d0*/  @P3 FADD.FTZ R112, R10, -R81 ;  /* 0x800000510a703221 */ /* 0x000fe20000010000 */
[----:B------:R-:W-:Y:S01]  /*24e0*/  PRMT R79, R23, 0x7632, R79 ;  /* 0x00007632174f7816 */ /* 0x000fe2000000004f */
[----:B------:R-:W-:Y:S01]  /*24f0*/  @P3 FADD.FTZ R118, R89, -R118 ;  /* 0x8000007659763221 */ /* 0x000fe20000010000 */
[----:B------:R-:W-:Y:S01]  /*2500*/  SHF.L.U32 R81, R23, 0x10, RZ ;  /* 0x0000001017517819 */ /* 0x000fe200000006ff */
[----:B--2---:R-:W-:Y:S01]  /*2510*/  @P2 FMUL.FTZ R116, R111, R116 ;  /* 0x000000746f742220 */ /* 0x004fe20000410000 */
[----:B------:R-:W-:-:S02]  /*2520*/  SHF.L.U32 R79, R79, 0x10, RZ ;  /* 0x000000104f4f7819 */ /* 0x000fc400000006ff */
[----:B------:R-:W2:Y:S01]  /*2530*/  @P2 LDC R86, c[0x0][0x40c] ;  /* 0x00010300ff562b82 */ /* 0x000ea20000000800 */
[----:B------:R-:W-:Y:S01]  /*2540*/  @P3 FFMA.FTZ R81, R108, R112, R81 ;  /* 0x000000706c513223 */ /* 0x000fe20000010051 */
[----:B---3--:R-:W-:Y:S01]  /*2550*/  @P2 FMUL.FTZ R117, R78, R117 ;  /* 0x000000754e752220 */ /* 0x008fe20000410000 */
[----:B------:R-:W-:Y:S01]  /*2560*/  @P3 FFMA.FTZ R79, R108, R118, R79 ;  /* 0x000000766c4f3223 */ /* 0x000fe2000001004f */
[----:B------:R-:W-:-:S04]  /*2570*/  @P2 F2FP.BF16.F32.PACK_AB R116, RZ, R116 ;  /* 0x00000074ff74223e */ /* 0x000fc800000010ff */
[----:B------:R-:W3:Y:S01]  /*2580*/  @P2 LDC R114, c[0x0][0x40c] ;  /* 0x00010300ff722b82 */ /* 0x000ee20000000800 */
[----:B----4-:R-:W-:Y:S01]  /*2590*/  @P2 FMUL.FTZ R112, R77, R80 ;  /* 0x000000504d702220 */ /* 0x010fe20000410000 */
[----:B------:R-:W-:Y:S02]  /*25a0*/  @P2 F2FP.BF16.F32.PACK_AB R80, RZ, R110 ;  /* 0x0000006eff50223e */ /* 0x000fe400000010ff */
[----:B------:R-:W-:Y:S02]  /*25b0*/  @P2 PRMT R74, R116, 0x7610, R74 ;  /* 0x00007610744a2816 */ /* 0x000fe4000000004a */
[----:B------:R-:W-:Y:S02]  /*25c0*/  @P2 F2FP.BF16.F32.PACK_AB R110, RZ, R112 ;  /* 0x00000070ff6e223e */ /* 0x000fe400000010ff */
[----:B------:R-:W4:Y:S01]  /*25d0*/  @P2 LDC R76, c[0x0][0x40c] ;  /* 0x00010300ff4c2b82 */ /* 0x000f220000000800 */
[----:B-1----:R-:W-:Y:S01]  /*25e0*/  @P2 FMUL.FTZ R82, R81, R82 ;  /* 0x0000005251522220 */ /* 0x002fe20000410000 */
[----:B------:R-:W-:-:S02]  /*25f0*/  @P2 F2FP.BF16.F32.PACK_AB R112, RZ, R117 ;  /* 0x00000075ff70223e */ /* 0x000fc400000010ff */
[----:B------:R-:W-:Y:S02]  /*2600*/  @P2 PRMT R72, R80, 0x7610, R72 ;  /* 0x0000761050482816 */ /* 0x000fe40000000048 */
[----:B------:R-:W-:Y:S01]  /*2610*/  @P2 F2FP.BF16.F32.PACK_AB R82, RZ, R82 ;  /* 0x00000052ff52223e */ /* 0x000fe200000010ff */
[----:B--2---:R-:W-:Y:S01]  /*2620*/  @P2 FMUL.FTZ R86, R113, R86 ;  /* 0x0000005671562220 */ /* 0x004fe20000410000 */
[----:B------:R-:W-:Y:S02]  /*2630*/  @P2 PRMT R73, R110, 0x7610, R73 ;  /* 0x000076106e492816 */ /* 0x000fe40000000049 */
[----:B------:R-:W-:Y:S02]  /*2640*/  @P2 PRMT R75, R82, 0x7610, R75 ;  /* 0x00007610524b2816 */ /* 0x000fe4000000004b */
[----:B------:R-:W-:Y:S02]  /*2650*/  @P2 F2FP.BF16.F32.PACK_AB R86, RZ, R86 ;  /* 0x00000056ff56223e */ /* 0x000fe400000010ff */
[----:B------:R-:W-:Y:S01]  /*2660*/  F2FP.BF16.F32.PACK_AB R77, R78, R77 ;  /* 0x0000004d4e4d723e */ /* 0x000fe200000010ff */
[C---:B---3--:R-:W-:Y:S01]  /*2670*/  @P2 FMUL.FTZ R114, R83.reuse, R114 ;  /* 0x0000007253722220 */ /* 0x048fe20000410000 */
[----:B------:R-:W-:-:S02]  /*2680*/  F2FP.BF16.F32.PACK_AB R78, R83, R111 ;  /* 0x0000006f534e723e */ /* 0x000fc400000010ff */
[----:B------:R-:W-:Y:S02]  /*2690*/  @P2 PRMT R72, R72, 0x5410, R86 ;  /* 0x0000541048482816 */ /* 0x000fe40000000056 */
[----:B------:R-:W-:Y:S02]  /*26a0*/  @P2 F2FP.BF16.F32.PACK_AB R114, RZ, R114 ;  /* 0x00000072ff72223e */ /* 0x000fe400000010ff */
[----:B------:R-:W-:Y:S01]  /*26b0*/  @P2 PRMT R73, R73, 0x5410, R112 ;  /* 0x0000541049492816 */ /* 0x000fe20000000070 */
[C---:B----4-:R-:W-:Y:S01]  /*26c0*/  @P2 FMUL.FTZ R76, R79.reuse, R76 ;  /* 0x0000004c4f4c2220 */ /* 0x050fe20000410000 */
[----:B------:R-:W-:Y:S02]  /*26d0*/  F2FP.BF16.F32.PACK_AB R79, R79, R81 ;  /* 0x000000514f4f723e */ /* 0x000fe400000010ff */
[----:B------:R-:W-:Y:S02]  /*26e0*/  @P2 PRMT R74, R74, 0x5410, R114 ;  /* 0x000054104a4a2816 */ /* 0x000fe40000000072 */
[----:B------:R-:W-:-:S02]  /*26f0*/  @P2 F2FP.BF16.F32.PACK_AB R117, RZ, R76 ;  /* 0x0000004cff75223e */ /* 0x000fc400000010ff */
[----:B------:R-:W-:Y:S02]  /*2700*/  F2FP.BF16.F32.PACK_AB R76, R113, R115 ;  /* 0x00000073714c723e */ /* 0x000fe400000010ff */
[----:B------:R-:W-:-:S07]  /*2710*/  @P2 PRMT R75, R75, 0x5410, R117 ;  /* 0x000054104b4b2816 */ /* 0x000fce0000000075 */
.L_x_1492:
[----:B------:R-:W-:Y:S01]  /*2720*/  ISETP.NE.U32.AND P1, PT, RZ, UR4, PT ;  /* 0x00000004ff007c0c */ /* 0x000fe2000bf25070 */
[----:B------:R-:W1:Y:S03]  /*2730*/  @P2 LDC.64 R80, c[0x0][0x468] ;  /* 0x00011a00ff502b82 */ /* 0x000e660000000a00 */
[----:B------:R-:W-:-:S13]  /*2740*/  ISETP.NE.AND.EX P1, PT, RZ, UR5, PT, P1 ;  /* 0x00000005ff007c0c */ /* 0x000fda000bf25310 */
[----:B------:R-:W2:Y:S01]  /*2750*/  @P1 LDC.64 R82, c[0x0][0x478] ;  /* 0x00011e00ff521b82 */ /* 0x000ea20000000a00 */
[----:B-1----:R-:W-:-:S04]  /*2760*/  @P2 IMAD.WIDE.U32 R80, R109, 0x10, R80 ;  /* 0x000000106d502825 */ /* 0x002fc800078e0050 */
[----:B--2---:R-:W-:-:S05]  /*2770*/  @P1 IMAD.WIDE.U32 R82, R87, 0x10, R82 ;  /* 0x0000001057521825 */ /* 0x004fca00078e0052 */
[----:B------:R1:W-:Y:S04]  /*2780*/  @P1 STG.E.128 desc[UR12][R82.64], R76 ;  /* 0x0000004c52001986 */ /* 0x0003e8000c101d0c */
[----:B------:R1:W-:Y:S01]  /*2790*/  @P2 STG.E.128 desc[UR12][R80.64], R72 ;  /* 0x0000004850002986 */ /* 0x0003e2000c101d0c */
[----:B------:R-:W-:Y:S05]  /*27a0*/  @!P0 BRA `(.L_x_1494) ;  /* 0x0000000800448947 */ /* 0x000fea0003800000 */
[----:B------:R-:W-:Y:S05]  /*27b0*/  @!P1 BRA `(.L_x_1495) ;  /* 0x0000000400289947 */ /* 0x000fea0003800000 */
[----:B------:R-:W-:Y:S01]  /*27c0*/  ISETP.GT.AND P0, PT, R107, RZ, PT ;  /* 0x000000ff6b00720c */ /* 0x000fe20003f04270 */
[----:B------:R-:W2:Y:S01]  /*27d0*/  @P2 LDC R116, c[0x0][0x40c] ;  /* 0x00010300ff742b82 */ /* 0x000ea20000000800 */
[C---:B-1----:R-:W-:Y:S02]  /*27e0*/  PRMT R76, R16.reuse, 0x7632, R76 ;  /* 0x00007632104c7816 */ /* 0x042fe4000000004c */
[----:B------:R-:W-:Y:S02]  /*27f0*/  SHF.L.U32 R77, R16, 0x10, RZ ;  /* 0x00000010104d7819 */ /* 0x000fe400000006ff */
[----:B------:R-:W-:-:S03]  /*2800*/  SHF.L.U32 R76, R76, 0x10, RZ ;  /* 0x000000104c4c7819 */ /* 0x000fc600000006ff */
[----:B------:R-:W1:Y:S04]  /*2810*/  @P2 LDC R112, c[0x0][0x40c] ;  /* 0x00010300ff702b82 */ /* 0x000e680000000800 */
[-CC-:B------:R-:W-:Y:S01]  /*2820*/  @P0 FFMA.FTZ R78, R98, R84.reuse, R85.reuse ;  /* 0x00000054624e0223 */ /* 0x180fe20000010055 */
[-CC-:B------:R-:W-:Y:S01]  /*2830*/  @P0 FFMA.FTZ R80, R100, R84.reuse, R85.reuse ;  /* 0x0000005464500223 */ /* 0x180fe20000010055 */
[-CC-:B------:R-:W-:Y:S01]  /*2840*/  @P0 FFMA.FTZ R79, R91, R84.reuse, R85.reuse ;  /* 0x000000545b4f0223 */ /* 0x180fe20000010055 */
[-C--:B------:R-:W-:Y:S01]  /*2850*/  @P0 FFMA.FTZ R113, R95, R84.reuse, R85 ;  /* 0x000000545f710223 */ /* 0x080fe20000010055 */
[--C-:B------:R-:W-:Y:S01]  /*2860*/  @P0 FADD.FTZ R81, R99, -R78.reuse ;  /* 0x8000004e63510221 */ /* 0x100fe20000010000 */
[----:B------:R-:W3:Y:S01]  /*2870*/  @P2 LDC R86, c[0x0][0x40c] ;  /* 0x00010300ff562b82 */ /* 0x000ee20000000800 */
[----:B------:R-:W-:Y:S01]  /*2880*/  PRMT R78, R17, 0x7632, R78 ;  /* 0x00007632114e7816 */ /* 0x000fe2000000004e */
[----:B------:R-:W-:Y:S01]  /*2890*/  @P0 FADD.FTZ R79, R92, -R79 ;  /* 0x8000004f5c4f0221 */ /* 0x000fe20000010000 */
[----:B------:R-:W-:Y:S01]  /*28a0*/  @P0 FFMA.FTZ R76, R108, R81, R76 ;  /* 0x000000516c4c0223 */ /* 0x000fe2000001004c */
[----:B------:R-:W-:Y:S01]  /*28b0*/  @P0 FADD.FTZ R81, R101, -R80 ;  /* 0x8000005065510221 */ /* 0x000fe20000010000 */
[----:B------:R-:W-:Y:S01]  /*28c0*/  SHF.L.U32 R78, R78, 0x10, RZ ;  /* 0x000000104e4e7819 */ /* 0x000fe200000006ff */
[-CC-:B------:R-:W-:Y:S01]  /*28d0*/  @P0 FFMA.FTZ R83, R93, R84.reuse, R85.reuse ;  /* 0x000000545d530223 */ /* 0x180fe20000010055 */
[-CC-:B------:R-:W-:Y:S01]  /*28e0*/  @P0 FFMA.FTZ R110, R102, R84.reuse, R85.reuse ;  /* 0x00000054666e0223 */ /* 0x180fe20000010055 */
[----:B------:R-:W4:Y:S01]  /*28f0*/  @P2 LDC R115, c[0x0][0x40c] ;  /* 0x00010300ff732b82 */ /* 0x000f220000000800 */
[-C--:B------:R-:W-:Y:S01]  /*2900*/  @P0 FFMA.FTZ R107, R97, R84.reuse, R85 ;  /* 0x00000054616b0223 */ /* 0x080fe20000010055 */
[----:B------:R-:W-:Y:S01]  /*2910*/  @P0 FFMA.FTZ R78, R108, R81, R78 ;  /* 0x000000516c4e0223 */ /* 0x000fe2000001004e */
[----:B------:R-:W-:Y:S01]  /*2920*/  SHF.L.U32 R81, R18, 0x10, RZ ;  /* 0x0000001012517819 */ /* 0x000fe200000006ff */
[----:B------:R-:W-:Y:S01]  /*2930*/  @P0 FADD.FTZ R113, R96, -R113 ;  /* 0x8000007160710221 */ /* 0x000fe20000010000 */
[----:B------:R-:W-:Y:S01]  /*2940*/  @P0 FFMA.FTZ R84, R106, R84, R85 ;  /* 0x000000546a540223 */ /* 0x000fe20000010055 */
[----:B------:R-:W-:Y:S01]  /*2950*/  @P0 FFMA.FTZ R77, R108, R79, R77 ;  /* 0x0000004f6c4d0223 */ /* 0x000fe2000001004d */
[----:B------:R-:W-:Y:S01]  /*2960*/  SHF.L.U32 R79, R17, 0x10, RZ ;  /* 0x00000010114f7819 */ /* 0x000fe200000006ff */
[----:B------:R-:W5:Y:S01]  /*2970*/  @P2 LDC R111, c[0x0][0x40c] ;  /* 0x00010300ff6f2b82 */ /* 0x000f620000000800 */
[----:B------:R-:W-:Y:S01]  /*2980*/  PRMT R85, R18, 0x7632, R85 ;  /* 0x0000763212557816 */ /* 0x000fe20000000055 */
[----:B------:R-:W-:Y:S01]  /*2990*/  @P0 FADD.FTZ R83, R94, -R83 ;  /* 0x800000535e530221 */ /* 0x000fe20000010000 */
[----:B------:R-:W-:Y:S01]  /*29a0*/  @P0 FFMA.FTZ R81, R108, R113, R81 ;  /* 0x000000716c510223 */ /* 0x000fe20000010051 */
[----:B------:R-:W-:Y:S01]  /*29b0*/  @P0 FADD.FTZ R113, R104, -R107 ;  /* 0x8000006b68710221 */ /* 0x000fe20000010000 */
[----:B------:R-:W-:Y:S01]  /*29c0*/  SHF.L.U32 R85, R85, 0x10, RZ ;  /* 0x0000001055557819 */ /* 0x000fe200000006ff */
[C---:B------:R-:W-:Y:S01]  /*29d0*/  @P0 FFMA.FTZ R79, R108.reuse, R83, R79 ;  /* 0x000000536c4f0223 */ /* 0x040fe2000001004f */
[----:B------:R-:W-:Y:S01]  /*29e0*/  SHF.L.U32 R107, R19, 0x10, RZ ;  /* 0x00000010136b7819 */ /* 0x000fe200000006ff */
[----:B------:R-:W0:Y:S01]  /*29f0*/  @P2 LDC R82, c[0x0][0x40c] ;  /* 0x00010300ff522b82 */ /* 0x000e220000000800 */
[----:B------:R-:W-:Y:S01]  /*2a00*/  @P0 FADD.FTZ R110, R103, -R110 ;  /* 0x8000006e676e0221 */ /* 0x000fe20000010000 */
[----:B------:R-:W-:Y:S01]  /*2a10*/  PRMT R83, R19, 0x7632, R83 ;  /* 0x0000763213537816 */ /* 0x000fe20000000053 */
[----:B------:R-:W-:Y:S01]  /*2a20*/  @P0 FADD.FTZ R114, R105, -R84 ;  /* 0x8000005469720221 */ /* 0x000fe20000010000 */
[----:B--2---:R-:W-:Y:S01]  /*2a30*/  @P2 FMUL.FTZ R84, R77, R116 ;  /* 0x000000744d542220 */ /* 0x004fe20000410000 */
[C---:B------:R-:W-:Y:S01]  /*2a40*/  @P0 FFMA.FTZ R85, R108.reuse, R110, R85 ;  /* 0x0000006e6c550223 */ /* 0x040fe20000010055 */
[----:B------:R-:W-:Y:S01]  /*2a50*/  @P0 FFMA.FTZ R107, R108, R113, R107 ;  /* 0x000000716c6b0223 */ /* 0x000fe2000001006b */
[----:B-1----:R-:W-:Y:S01]  /*2a60*/  @P2 FMUL.FTZ R112, R79, R112 ;  /* 0x000000704f702220 */ /* 0x002fe20000410000 */
[----:B------:R-:W1:Y:S01]  /*2a70*/  @P2 LDC R80, c[0x0][0x40c] ;  /* 0x00010300ff502b82 */ /* 0x000e620000000800 */
[----:B---3--:R-:W-:Y:S01]  /*2a80*/  @P2 FMUL.FTZ R86, R81, R86 ;  /* 0x0000005651562220 */ /* 0x008fe20000410000 */
[----:B------:R-:W-:Y:S01]  /*2a90*/  SHF.L.U32 R83, R83, 0x10, RZ ;  /* 0x0000001053537819 */ /* 0x000fe200000006ff */
[----:B----4-:R-:W-:Y:S01]  /*2aa0*/  @P2 FMUL.FTZ R110, R76, R115 ;  /* 0x000000734c6e2220 */ /* 0x010fe20000410000 */
[----:B------:R-:W-:-:S02]  /*2ab0*/  @P2 F2FP.BF16.F32.PACK_AB R84, RZ, R84 ;  /* 0x00000054ff54223e */ /* 0x000fc400000010ff */
[----:B------:R-:W-:Y:S01]  /*2ac0*/  @P2 F2FP.BF16.F32.PACK_AB R112, RZ, R112 ;  /* 0x00000070ff70223e */ /* 0x000fe200000010ff */
[----:B------:R-:W-:Y:S01]  /*2ad0*/  @P0 FFMA.FTZ R83, R108, R114, R83 ;  /* 0x000000726c530223 */ /* 0x000fe20000010053 */
[----:B-----5:R-:W-:Y:S01]  /*2ae0*/  @P2 FMUL.FTZ R111, R78, R111 ;  /* 0x0000006f4e6f2220 */ /* 0x020fe20000410000 */
[----:B------:R-:W-:Y:S02]  /*2af0*/  @P2 F2FP.BF16.F32.PACK_AB R86, RZ, R86 ;  /* 0x00000056ff56223e */ /* 0x000fe400000010ff */
[----:B------:R-:W-:Y:S02]  /*2b00*/  @P2 F2FP.BF16.F32.PACK_AB R110, RZ, R110 ;  /* 0x0000006eff6e223e */ /* 0x000fe400000010ff */
[----:B------:R-:W-:Y:S02]  /*2b10*/  @P2 F2FP.BF16.F32.PACK_AB R111, RZ, R111 ;  /* 0x0000006fff6f223e */ /* 0x000fe400000010ff */
[----:B------:R-:W-:Y:S01]  /*2b20*/  @P2 PRMT R72, R84, 0x7610, R72 ;  /* 0x0000761054482816 */ /* 0x000fe20000000048 */
[----:B0-----:R-:W-:Y:S01]  /*2b30*/  @P2 FMUL.FTZ R82, R85, R82 ;  /* 0x0000005255522220 */ /* 0x001fe20000410000 */
[----:B------:R-:W-:-:S02]  /*2b40*/  @P2 PRMT R73, R112, 0x7610, R73 ;  /* 0x0000761070492816 */ /* 0x000fc40000000049 */
[----:B------:R-:W-:Y:S02]  /*2b50*/  @P2 PRMT R74, R86, 0x7610, R74 ;  /* 0x00007610564a2816 */ /* 0x000fe4000000004a */
[----:B------:R-:W-:Y:S02]  /*2b60*/  @P2 F2FP.BF16.F32.PACK_AB R82, RZ, R82 ;  /* 0x00000052ff52223e */ /* 0x000fe400000010ff */
[----:B------:R-:W-:Y:S01]  /*2b70*/  F2FP.BF16.F32.PACK_AB R76, R76, R77 ;  /* 0x0000004d4c4c723e */ /* 0x000fe200000010ff */
[----:B-1----:R-:W-:Y:S01]  /*2b80*/  @P2 FMUL.FTZ R80, R107, R80 ;  /* 0x000000506b502220 */ /* 0x002fe20000410000 */
        /* <DEDUP_REMOVED lines=13> */
.L_x_1495:
[----:B------:R-:W-:Y:S01]  /*2c60*/  ISETP.GT.AND P0, PT, R107, RZ, PT ;  /* 0x000000ff6b00720c */ /* 0x000fe20003f04270 */
[----:B-1----:R-:W1:Y:S01]  /*2c70*/  @P2 LDC R82, c[0x0][0x40c] ;  /* 0x00010300ff522b82 */ /* 0x002e620000000800 */
[----:B------:R-:W-:Y:S02]  /*2c80*/  PRMT R80, R16, 0x7632, R80 ;  /* 0x0000763210507816 */ /* 0x000fe40000000050 */
[----:B------:R-:W-:Y:S02]  /*2c90*/  PRMT R83, R17, 0x7632, R83 ;  /* 0x0000763211537816 */ /* 0x000fe40000000053 */
[----:B------:R-:W-:Y:S02]  /*2ca0*/  SHF.L.U32 R113, R80, 0x10, RZ ;  /* 0x0000001050717819 */ /* 0x000fe400000006ff */
[----:B------:R-:W-:Y:S01]  /*2cb0*/  SHF.L.U32 R111, R16, 0x10, RZ ;  /* 0x00000010106f7819 */ /* 0x000fe200000006ff */
[----:B------:R-:W2:Y:S01]  /*2cc0*/  @P2 LDC R110, c[0x0][0x40c] ;  /* 0x00010300ff6e2b82 */ /* 0x000ea20000000800 */
        /* <DEDUP_REMOVED lines=17> */
[----:B-1----:R-:W-:Y:S01]  /*2de0*/  @P2 FMUL.FTZ R111, R111, R82 ;  /* 0x000000526f6f2220 */ /* 0x002fe20000410000 */
[C---:B------:R-:W-:Y:S01]  /*2df0*/  @P0 FFMA.FTZ R107, R108.reuse, R115, R107 ;  /* 0x000000736c6b0223 */ /* 0x040fe2000001006b */
[----:B------:R-:W1:Y:S01]  /*2e00*/  @P2 LDC R82, c[0x0][0x40c] ;  /* 0x00010300ff522b82 */ /* 0x000e620000000800 */
[----:B------:R-:W-:Y:S01]  /*2e10*/  @P0 FFMA.FTZ R81, R108, R86, R81 ;  /* 0x000000566c510223 */ /* 0x000fe20000010051 */
[----:B------:R-:W-:Y:S01]  /*2e20*/  SHF.L.U32 R115, R80, 0x10, RZ ;  /* 0x0000001050737819 */ /* 0x000fe200000006ff */
[----:B--2---:R-:W-:Y:S01]  /*2e30*/  @P2 FMUL.FTZ R113, R113, R110 ;  /* 0x0000006e71712220 */ /* 0x004fe20000410000 */
[-CC-:B------:R-:W-:Y:S01]  /*2e40*/  @P0 FFMA.FTZ R112, R102, R84.reuse, R85.reuse ;  /* 0x0000005466700223 */ /* 0x180fe20000010055 */
[----:B------:R-:W-:Y:S01]  /*2e50*/  @P0 FFMA.FTZ R117, R97, R84, R85 ;  /* 0x0000005461750223 */ /* 0x000fe20000010055 */
[----:B------:R-:W-:-:S02]  /*2e60*/  @P2 F2FP.BF16.F32.PACK_AB R111, RZ, R111 ;  /* 0x0000006fff6f223e */ /* 0x000fc400000010ff */
[----:B------:R-:W2:Y:S01]  /*2e70*/  @P2 LDC R110, c[0x0][0x40c] ;  /* 0x00010300ff6e2b82 */ /* 0x000ea20000000800 */
[----:B------:R-:W-:Y:S01]  /*2e80*/  @P0 FADD.FTZ R112, R103, -R112 ;  /* 0x8000007067700221 */ /* 0x000fe20000010000 */
[----:B------:R-:W-:Y:S02]  /*2e90*/  @P2 F2FP.BF16.F32.PACK_AB R113, RZ, R113 ;  /* 0x00000071ff71223e */ /* 0x000fe400000010ff */
[----:B------:R-:W-:Y:S01]  /*2ea0*/  @P2 PRMT R72, R111, 0x7610, R72 ;  /* 0x000076106f482816 */ /* 0x000fe20000000048 */
[----:B------:R-:W-:Y:S01]  /*2eb0*/  @P0 FFMA.FTZ R115, R108, R112, R115 ;  /* 0x000000706c730223 */ /* 0x000fe20000010073 */
[----:B------:R-:W-:Y:S01]  /*2ec0*/  @P0 FADD.FTZ R112, R104, -R117 ;  /* 0x8000007568700221 */ /* 0x000fe20000010000 */
[----:B------:R-:W-:Y:S01]  /*2ed0*/  SHF.L.U32 R117, R19, 0x10, RZ ;  /* 0x0000001013757819 */ /* 0x000fe200000006ff */
[----:B------:R-:W3:Y:S01]  /*2ee0*/  @P2 LDC R86, c[0x0][0x40c] ;  /* 0x00010300ff562b82 */ /* 0x000ee20000000800 */
[----:B------:R-:W-:-:S03]  /*2ef0*/  @P2 PRMT R72, R72, 0x5410, R113 ;  /* 0x0000541048482816 */ /* 0x000fc60000000071 */
[----:B------:R-:W-:-:S04]  /*2f00*/  @P0 FFMA.FTZ R117, R108, R112, R117 ;  /* 0x000000706c750223 */ /* 0x000fc80000010075 */
[----:B------:R-:W4:Y:S01]  /*2f10*/  @P2 LDC R80, c[0x0][0x40c] ;  /* 0x00010300ff502b82 */ /* 0x000f220000000800 */
[----:B-1----:R-:W-:-:S05]  /*2f20*/  @P2 FMUL.FTZ R107, R107, R82 ;  /* 0x000000526b6b2220 */ /* 0x002fca0000410000 */
[----:B------:R-:W-:Y:S02]  /*2f30*/  @P2 F2FP.BF16.F32.PACK_AB R107, RZ, R107 ;  /* 0x0000006bff6b223e */ /* 0x000fe400000010ff */
[----:B------:R-:W1:Y:S01]  /*2f40*/  @P2 LDC R114, c[0x0][0x40c] ;  /* 0x00010300ff722b82 */ /* 0x000e620000000800 */
[----:B--2---:R-:W-:Y:S01]  /*2f50*/  @P2 FMUL.FTZ R81, R81, R110 ;  /* 0x0000006e51512220 */ /* 0x004fe20000410000 */
[----:B------:R-:W-:-:S04]  /*2f60*/  @P2 PRMT R73, R107, 0x7610, R73 ;  /* 0x000076106b492816 */ /* 0x000fc80000000049 */
[----:B------:R-:W-:Y:S01]  /*2f70*/  @P2 F2FP.BF16.F32.PACK_AB R81, RZ, R81 ;  /* 0x00000051ff51223e */ /* 0x000fe200000010ff */
[----:B---3--:R-:W-:-:S03]  /*2f80*/  @P2 FMUL.FTZ R83, R83, R86 ;  /* 0x0000005653532220 */ /* 0x008fc60000410000 */
[----:B------:R-:W-:Y:S02]  /*2f90*/  @P2 PRMT R74, R81, 0x7610, R74 ;  /* 0x00007610514a2816 */ /* 0x000fe4000000004a */
[----:B------:R-:W-:Y:S01]  /*2fa0*/  @P2 F2FP.BF16.F32.PACK_AB R83, RZ, R83 ;  /* 0x00000053ff53223e */ /* 0x000fe200000010ff */
[----:B----4-:R-:W-:-:S03]  /*2fb0*/  @P2 FMUL.FTZ R115, R115, R80 ;  /* 0x0000005073732220 */ /* 0x010fc60000410000 */
[----:B------:R-:W-:Y:S02]  /*2fc0*/  @P2 PRMT R73, R73, 0x5410, R83 ;  /* 0x0000541049492816 */ /* 0x000fe40000000053 */
[----:B------:R-:W-:Y:S01]  /*2fd0*/  @P2 F2FP.BF16.F32.PACK_AB R115, RZ, R115 ;  /* 0x00000073ff73223e */ /* 0x000fe200000010ff */
[----:B-1----:R-:W-:-:S03]  /*2fe0*/  @P2 FMUL.FTZ R117, R117, R114 ;  /* 0x0000007275752220 */ /* 0x002fc60000410000 */
        /* <DEDUP_REMOVED lines=13> */
.L_x_1494:
[----:B------:R-:W-:Y:S05]  /*30c0*/  @!P1 BRA `(.L_x_1497) ;  /* 0x0000000400189947 */ /* 0x000fea0003800000 */
[-CC-:B-1----:R-:W-:Y:S01]  /*30d0*/  FFMA.FTZ R77, R91, R84.reuse, R85.reuse ;  /* 0x000000545b4d7223 */ /* 0x182fe20000010055 */
[-CC-:B------:R-:W-:Y:S01]  /*30e0*/  FFMA.FTZ R76, R98, R84.reuse, R85.reuse ;  /* 0x00000054624c7223 */ /* 0x180fe20000010055 */
[-CC-:B------:R-:W-:Y:S01]  /*30f0*/  FFMA.FTZ R111, R93, R84.reuse, R85.reuse ;  /* 0x000000545d6f7223 */ /* 0x180fe20000010055 */
[-CC-:B------:R-:W-:Y:S01]  /*3100*/  FFMA.FTZ R82, R100, R84.reuse, R85.reuse ;  /* 0x0000005464527223 */ /* 0x180fe20000010055 */
[-CC-:B------:R-:W-:Y:S01]  /*3110*/  FFMA.FTZ R115, R95, R84.reuse, R85.reuse ;  /* 0x000000545f737223 */ /* 0x180fe20000010055 */
[-CC-:B------:R-:W-:Y:S01]  /*3120*/  FFMA.FTZ R86, R102, R84.reuse, R85.reuse ;  /* 0x0000005466567223 */ /* 0x180fe20000010055 */
[-CC-:B------:R-:W-:Y:S01]  /*3130*/  FFMA.FTZ R119, R97, R84.reuse, R85.reuse ;  /* 0x0000005461777223 */ /* 0x180fe20000010055 */
[----:B------:R-:W-:Y:S01]  /*3140*/  FFMA.FTZ R110, R106, R84, R85 ;  /* 0x000000546a6e7223 */ /* 0x000fe20000010055 */
[----:B------:R-:W1:Y:S01]  /*3150*/  @P2 LDC R79, c[0x0][0x40c] ;  /* 0x00010300ff4f2b82 */ /* 0x000e620000000800 */
[----:B------:R-:W-:Y:S01]  /*3160*/  ISETP.GT.AND P0, PT, R107, RZ, PT ;  /* 0x000000ff6b00720c */ /* 0x000fe20003f04270 */
[----:B------:R-:W-:Y:S01]  /*3170*/  FADD.FTZ R77, R92, -R77 ;  /* 0x8000004d5c4d7221 */ /* 0x000fe20000010000 */
[----:B------:R-:W-:Y:S01]  /*3180*/  FADD.FTZ R107, R99, -R76 ;  /* 0x8000004c636b7221 */ /* 0x000fe20000010000 */
[----:B------:R-:W-:Y:S01]  /*3190*/  FADD.FTZ R111, R94, -R111 ;  /* 0x8000006f5e6f7221 */ /* 0x000fe20000010000 */
[----:B------:R-:W-:Y:S01]  /*31a0*/  FADD.FTZ R115, R96, -R115 ;  /* 0x8000007360737221 */ /* 0x000fe20000010000 */
[C---:B------:R-:W-:Y:S01]  /*31b0*/  FMUL.FTZ R76, R108.reuse, R77 ;  /* 0x0000004d6c4c7220 */ /* 0x040fe20000410000 */
[----:B------:R-:W-:Y:S01]  /*31c0*/  FADD.FTZ R113, R101, -R82 ;  /* 0x8000005265717221 */ /* 0x000fe20000010000 */
[----:B------:R-:W2:Y:S01]  /*31d0*/  @P2 LDC R85, c[0x0][0x40c] ;  /* 0x00010300ff552b82 */ /* 0x000ea20000000800 */
[----:B------:R-:W-:Y:S01]  /*31e0*/  FMUL.FTZ R77, R108, R107 ;  /* 0x0000006b6c4d7220 */ /* 0x000fe20000410000 */
[----:B------:R-:W-:Y:S01]  /*31f0*/  FADD.FTZ R117, R103, -R86 ;  /* 0x8000005667757221 */ /* 0x000fe20000010000 */
[----:B------:R-:W-:Y:S01]  /*3200*/  FADD.FTZ R119, R104, -R119 ;  /* 0x8000007768777221 */ /* 0x000fe20000010000 */
[C---:B------:R-:W-:Y:S01]  /*3210*/  FMUL.FTZ R82, R108.reuse, R111 ;  /* 0x0000006f6c527220 */ /* 0x040fe20000410000 */
[C---:B------:R-:W-:Y:S01]  /*3220*/  FMUL.FTZ R107, R108.reuse, R115 ;  /* 0x000000736c6b7220 */ /* 0x040fe20000410000 */
[----:B------:R-:W-:Y:S01]  /*3230*/  FADD.FTZ R121, R105, -R110 ;  /* 0x8000006e69797221 */ /* 0x000fe20000010000 */
[C---:B------:R-:W-:Y:S01]  /*3240*/  FMUL.FTZ R86, R108.reuse, R113 ;  /* 0x000000716c567220 */ /* 0x040fe20000410000 */
[----:B------:R-:W3:Y:S01]  /*3250*/  @P2 LDC R83, c[0x0][0x40c] ;  /* 0x00010300ff532b82 */ /* 0x000ee20000000800 */
[C---:B------:R-:W-:Y:S01]  /*3260*/  FMUL.FTZ R110, R108.reuse, R117 ;  /* 0x000000756c6e7220 */ /* 0x040fe20000410000 */
[----:B------:R-:W-:Y:S01]  /*3270*/  FMUL.FTZ R111, R108, R119 ;  /* 0x000000776c6f7220 */ /* 0x000fe20000410000 */
[----:B------:R-:W-:Y:S01]  /*3280*/  FSEL R76, R76, RZ, P0 ;  /* 0x000000ff4c4c7208 */ /* 0x000fe20000000000 */
[----:B------:R-:W-:Y:S01]  /*3290*/  FMUL.FTZ R108, R108, R121 ;  /* 0x000000796c6c7220 */ /* 0x000fe20000410000 */
[----:B------:R-:W-:-:S02]  /*32a0*/  FSEL R82, R82, RZ, P0 ;  /* 0x000000ff52527208 */ /* 0x000fc40000000000 */
[----:B------:R-:W-:Y:S01]  /*32b0*/  FSEL R112, R107, RZ, P0 ;  /* 0x000000ff6b707208 */ /* 0x000fe20000000000 */
[----:B------:R-:W4:Y:S01]  /*32c0*/  @P2 LDC R80, c[0x0][0x40c] ;  /* 0x00010300ff502b82 */ /* 0x000f220000000800 */
[----:B------:R-:W-:Y:S01]  /*32d0*/  FSEL R77, R77, RZ, P0 ;  /* 0x000000ff4d4d7208 */ /* 0x000fe20000000000 */
[----:B-1----:R-:W-:Y:S01]  /*32e0*/  @P2 FMUL.FTZ R79, R76, R79 ;  /* 0x0000004f4c4f2220 */ /* 0x002fe20000410000 */
[----:B------:R-:W-:Y:S02]  /*32f0*/  FSEL R113, R86, RZ, P0 ;  /* 0x000000ff56717208 */ /* 0x000fe40000000000 */
[----:B------:R-:W-:Y:S02]  /*3300*/  FSEL R110, R110, RZ, P0 ;  /* 0x000000ff6e6e7208 */ /* 0x000fe40000000000 */
[----:B------:R-:W-:Y:S01]  /*3310*/  FSEL R111, R111, RZ, P0 ;  /* 0x000000ff6f6f7208 */ /* 0x000fe20000000000 */
[----:B------:R-:W1:Y:S01]  /*3320*/  @P2 LDC R84, c[0x0][0x40c] ;  /* 0x00010300ff542b82 */ /* 0x000e620000000800 */
[----:B--2---:R-:W-:Y:S01]  /*3330*/  @P2 FMUL.FTZ R85, R82, R85 ;  /* 0x0000005552552220 */ /* 0x004fe20000410000 */
[----:B------:R-:W-:-:S02]  /*3340*/  @P2 F2FP.BF16.F32.PACK_AB R79, RZ, R79 ;  /* 0x0000004fff4f223e */ /* 0x000fc400000010ff */
[----:B------:R-:W-:Y:S02]  /*3350*/  FSEL R108, R108, RZ, P0 ;  /* 0x000000ff6c6c7208 */ /* 0x000fe40000000000 */
[----:B------:R-:W-:Y:S02]  /*3360*/  @P2 F2FP.BF16.F32.PACK_AB R85, RZ, R85 ;  /* 0x00000055ff55223e */ /* 0x000fe400000010ff */
[----:B------:R-:W2:Y:S01]  /*3370*/  @P2 LDC R81, c[0x0][0x40c] ;  /* 0x00010300ff512b82 */ /* 0x000ea20000000800 */
[----:B---3--:R-:W-:Y:S01]  /*3380*/  @P2 FMUL.FTZ R83, R112, R83 ;  /* 0x0000005370532220 */ /* 0x008fe20000410000 */
[----:B------:R-:W-:Y:S02]  /*3390*/  @P2 PRMT R72, R79, 0x7610, R72 ;  /* 0x000076104f482816 */ /* 0x000fe40000000048 */
[----:B------:R-:W-:Y:S02]  /*33a0*/  @P2 PRMT R73, R85, 0x7610, R73 ;  /* 0x0000761055492816 */ /* 0x000fe40000000049 */
[----:B------:R-:W-:-:S02]  /*33b0*/  @P2 F2FP.BF16.F32.PACK_AB R83, RZ, R83 ;  /* 0x00000053ff53223e */ /* 0x000fc400000010ff */
[----:B------:R-:W3:Y:S01]  /*33c0*/  @P2 LDC R78, c[0x0][0x40c] ;  /* 0x00010300ff4e2b82 */ /* 0x000ee20000000800 */
[----:B----4-:R-:W-:Y:S01]  /*33d0*/  @P2 FMUL.FTZ R80, R77, R80 ;  /* 0x000000504d502220 */ /* 0x010fe20000410000 */
[----:B------:R-:W-:Y:S02]  /*33e0*/  @P2 PRMT R74, R83, 0x7610, R74 ;  /* 0x00007610534a2816 */ /* 0x000fe4000000004a */
[----:B------:R-:W-:Y:S02]  /*33f0*/  F2FP.BF16.F32.PACK_AB R76, R77, R76 ;  /* 0x0000004c4d4c723e */ /* 0x000fe400000010ff */
[----:B------:R-:W-:Y:S01]  /*3400*/  @P2 F2FP.BF16.F32.PACK_AB R80, RZ, R80 ;  /* 0x00000050ff50223e */ /* 0x000fe200000010ff */
[C---:B-1----:R-:W-:Y:S01]  /*3410*/  @P2 FMUL.FTZ R84, R113.reuse, R84 ;  /* 0x0000005471542220 */ /* 0x042fe20000410000 */
[----:B------:R-:W-:Y:S02]  /*3420*/  F2FP.BF16.F32.PACK_AB R77, R113, R82 ;  /* 0x00000052714d723e */ /* 0x000fe400000010ff */
[----:B------:R-:W-:-:S02]  /*3430*/  @P2 PRMT R72, R72, 0x5410, R80 ;  /* 0x0000541048482816 */ /* 0x000fc40000000050 */
[----:B------:R-:W-:Y:S02]  /*3440*/  @P2 F2FP.BF16.F32.PACK_AB R84, RZ, R84 ;  /* 0x00000054ff54223e */ /* 0x000fe400000010ff */
[----:B------:R-:W-:Y:S01]  /*3450*/  F2FP.BF16.F32.PACK_AB R79, R108, R111 ;  /* 0x0000006f6c4f723e */ /* 0x000fe200000010ff */
[----:B--2---:R-:W-:Y:S01]  /*3460*/  @P2 FMUL.FTZ R81, R110, R81 ;  /* 0x000000516e512220 */ /* 0x004fe20000410000 */
[----:B------:R-:W-:-:S04]  /*3470*/  @P2 PRMT R73, R73, 0x5410, R84 ;  /* 0x0000541049492816 */ /* 0x000fc80000000054 */
[----:B------:R-:W-:Y:S01]  /*3480*/  @P2 F2FP.BF16.F32.PACK_AB R81, RZ, R81 ;  /* 0x00000051ff51223e */ /* 0x000fe200000010ff */
[----:B---3--:R-:W-:-:S03]  /*3490*/  @P2 FMUL.FTZ R78, R111, R78 ;  /* 0x0000004e6f4e2220 */ /* 0x008fc60000410000 */
        /* <DEDUP_REMOVED lines=9> */
.L_x_1497:
[----:B-1----:R-:W1:Y:S01]  /*3530*/  @P2 LDC R83, c[0x0][0x40c] ;  /* 0x00010300ff532b82 */ /* 0x002e620000000800 */
[----:B------:R-:W-:Y:S01]  /*3540*/  FFMA.FTZ R80, R106, R84, R85 ;  /* 0x000000546a507223 */ /* 0x000fe20000010055 */
[----:B------:R-:W-:-:S03]  /*3550*/  ISETP.GT.AND P0, PT, R107, RZ, PT ;  /* 0x000000ff6b00720c */ /* 0x000fc60003f04270 */
[----:B------:R-:W-:-:S04]  /*3560*/  FADD.FTZ R81, R105, -R80 ;  /* 0x8000005069517221 */ /* 0x000fc80000010000 */
[----:B------:R-:W-:-:S05]  /*3570*/  FMUL.FTZ R80, R108, R81 ;  /* 0x000000516c507220 */ /* 0x000fca0000410000 */
[----:B------:R-:W-:-:S05]  /*3580*/  FSEL R80, R80, RZ, P0 ;  /* 0x000000ff50507208 */ /* 0x000fca0000000000 */
[----:B-1----:R-:W-:Y:S01]  /*3590*/  @P2 FMUL.FTZ R80, R80, R83 ;  /* 0x0000005350502220 */ /* 0x002fe20000410000 */
        /* <DEDUP_REMOVED lines=9> */
.L_x_1498:
        /* <DEDUP_REMOVED lines=9> */
.L_x_1499:
        /* <DEDUP_REMOVED lines=9> */
.L_x_1500:
        /* <DEDUP_REMOVED lines=9> */
.L_x_1501:
        /* <DEDUP_REMOVED lines=9> */
.L_x_1502:
        /* <DEDUP_REMOVED lines=9> */
.L_x_1503:
        /* <DEDUP_REMOVED lines=9> */
.L_x_1504:
[----:B------:R-:W-:-:S04]  /*3990*/  @P2 F2FP.BF16.F32.PACK_AB R80, RZ, R80 ;  /* 0x00000050ff50223e */ /* 0x000fc800000010ff */
[----:B------:R-:W-:-:S07]  /*39a0*/  @P2 PRMT R75, R75, 0x5410, R80 ;  /* 0x000054104b4b2816 */ /* 0x000fce0000000050 */
.L_x_1496:
[----:B------:R-:W1:Y:S01]  /*39b0*/  @P1 LDC.64 R84, c[0x0][0x478] ;  /* 0x00011e00ff541b82 */ /* 0x000e620000000a00 */
[----:B------:R-:W-:Y:S01]  /*39c0*/  @P1 IADD3 R87, PT, PT, R87, 0x80, RZ ;  /* 0x0000008057571810 */ /* 0x000fe20007ffe0ff */
[----:B------:R-:W-:Y:S01]  /*39d0*/  UPLOP3.LUT UP1, UPT, UPT, UPT, UP1, 0x40, 0x4 ;  /* 0x000000000004789c */ /* 0x000fe20003f2e810 */
[----:B------:R-:W-:-:S05]  /*39e0*/  @P2 IADD3 R109, PT, PT, R109, 0x80, RZ ;  /* 0x000000806d6d2810 */ /* 0x000fca0007ffe0ff */
[----:B------:R-:W2:Y:S08]  /*39f0*/  @P2 LDC.64 R80, c[0x0][0x468] ;  /* 0x00011a00ff502b82 */ /* 0x000eb00000000a00 */
[----:B------:R-:W3:Y:S01]  /*3a00*/  LDC.64 R82, c[0x0][0x380] ;  /* 0x0000e000ff527b82 */ /* 0x000ee20000000a00 */
[----:B-1----:R-:W-:-:S05]  /*3a10*/  @P1 IMAD.WIDE.U32 R84, R87, 0x10, R84 ;  /* 0x0000001057541825 */ /* 0x002fca00078e0054 */
[----:B------:R1:W-:Y:S01]  /*3a20*/  @P1 STG.E.128 desc[UR12][R84.64], R76 ;  /* 0x0000004c54001986 */ /* 0x0003e2000c101d0c */
[----:B--2---:R-:W-:-:S05]  /*3a30*/  @P2 IMAD.WIDE.U32 R80, R109, 0x10, R80 ;  /* 0x000000106d502825 */ /* 0x004fca00078e0050 */
[----:B------:R1:W-:Y:S01]  /*3a40*/  @P2 STG.E.128 desc[UR12][R80.64], R72 ;  /* 0x0000004850002986 */ /* 0x0003e2000c101d0c */
[----:B---3--:R-:W-:-:S04]  /*3a50*/  IADD3 R2, PT, PT, R2, R82, RZ ;  /* 0x0000005202027210 */ /* 0x008fc80007ffe0ff */
[----:B------:R-:W-:-:S13]  /*3a60*/  ISETP.GE.AND P0, PT, R2, R83, PT ;  /* 0x000000530200720c */ /* 0x000fda0003f06270 */
[----:B-1----:R-:W-:Y:S05]  /*3a70*/  @!P0 BRA `(.L_x_1505) ;  /* 0xffffffc400f88947 */ /* 0x002fea000383ffff */
.L_x_1478:
[----:B------:R-:W1:Y:S08]  /*3a80*/  S2UR UR4, SR_CTAID.X ;  /* 0x00000000000479c3 */ /* 0x000e700000002500 */
[----:B------:R-:W1:Y:S08]  /*3a90*/  LDC R7, c[0x0][0x388] ;  /* 0x0000e200ff077b82 */ /* 0x000e700000000800 */
[----:B------:R-:W3:Y:S08]  /*3aa0*/  LDC.64 R2, c[0x0][0x440] ;  /* 0x00011000ff027b82 */ /* 0x000ef00000000a00 */
[----:B0-----:R-:W0:Y:S01]  /*3ab0*/  LDC.64 R4, c[0x0][0x448] ;  /* 0x00011200ff047b82 */ /* 0x001e220000000a00 */
[----:B-1----:R-:W-:-:S05]  /*3ac0*/  IMAD R7, R7, UR4, RZ ;  /* 0x0000000407077c24 */ /* 0x002fca000f8e02ff */
[----:B------:R-:W-:-:S05]  /*3ad0*/  LEA.HI R7, R7, R0, RZ, 0x1d ;  /* 0x0000000007077211 */ /* 0x000fca00078fe8ff */
[----:B---3--:R-:W-:-:S05]  /*3ae0*/  IMAD.WIDE.U32 R2, R7, 0x20, R2 ;  /* 0x0000002007027825 */ /* 0x008fca00078e0002 */
        /* <DEDUP_REMOVED lines=10> */
.L_x_1506:
        /* <DEDUP_REMOVED lines=15> */
.L_x_8009:


//--------------------- .text._ZN10layer_norm13ln_bwd_kernelINS_13Kernel_traitsIf13__nv_bfloat16S2_S2_fjLj2048ELj1ELj1ELj4ELj16ENS_18Kernel_traits_baseILj2048EfS2_S2_S2_fjLj128EEEEELb0ELb1ELb0ELb0EEEvNS_9BwdParamsE --------------------------
	.section	.text._ZN10layer_norm13ln_bwd_kernelINS_13Kernel_traitsIf13__nv_bfloat16S2_S2_fjLj2048ELj1ELj1ELj4ELj16ENS_18Kernel_traits_baseILj2048EfS2_S2_S2_fjLj128EEEEELb0ELb1ELb0ELb0EEEvNS_9BwdParamsE,"ax",@progbits
	.align	128
        .global         _ZN10layer_norm13ln_bwd_kernelINS_13Kernel_traitsIf13__nv_bfloat16S2_S2_fjLj2048ELj1ELj1ELj4ELj16ENS_18Kernel_traits_baseILj2048EfS2_S2_S2_fjLj128EEEEELb0ELb1ELb0ELb0EEEvNS_9BwdParamsE
        .type           _ZN10layer_norm13ln_bwd_kernelINS_13Kernel_traitsIf13__nv_bfloat16S2_S2_fjLj2048ELj1ELj1ELj4ELj16ENS_18Kernel_traits_baseILj2048EfS2_S2_S2_fjLj128EEEEELb0ELb1ELb0ELb0EEEvNS_9BwdParamsE,@function
        .size           _ZN10layer_norm13ln_bwd_kernelINS_13Kernel_traitsIf13__nv_bfloat16S2_S2_fjLj2048ELj1ELj1ELj4ELj16ENS_18Kernel_traits_baseILj2048EfS2_S2_S2_fjLj128EEEEELb0ELb1ELb0ELb0EEEvNS_9BwdParamsE,(.L_x_8010 - _ZN10layer_norm13ln_bwd_kernelINS_13Kernel_traitsIf13__nv_bfloat16S2_S2_fjLj2048ELj1ELj1ELj4ELj16ENS_18Kernel_traits_baseILj2048EfS2_S2_S2_fjLj128EEEEELb0ELb1ELb0ELb0EEEvNS_9BwdParamsE)
        .other          _ZN10layer_norm13ln_bwd_kernelINS_13Kernel_traitsIf13__nv_bfloat16S2_S2_fjLj2048ELj1ELj1ELj4ELj16ENS_18Kernel_traits_baseILj2048EfS2_S2_S2_fjLj128EEEEELb0ELb1ELb0ELb0EEEvNS_9BwdParamsE,@"STO_CUDA_ENTRY STV_DEFAULT"
_ZN10layer_norm13ln_bwd_kernelINS_13Kernel_traitsIf13__nv_bfloat16S2_S2_fjLj2048ELj1ELj1ELj4ELj16ENS_18Kernel_traits_baseILj2048EfS2_S2_S2_fjLj128EEEEELb0ELb1ELb0ELb0EEEvNS_9BwdParamsE:
.text._ZN10layer_norm13ln_bwd_kernelINS_13Kernel_traitsIf13__nv_bfloat16S2_S2_fjLj2048ELj1ELj1ELj4ELj16ENS_18Kernel_traits_baseILj2048EfS2_S2_S2_fjLj128EEEEELb0ELb1ELb0ELb0EEEvNS_9BwdParamsE:
        /* <DEDUP_REMOVED lines=21> */
[----:B---3--:R-:W-:-:S03]  /*0150*/  @P3 IMAD.WIDE.U32 R12, R15, 0x20, R12 ;  /* 0x000000200f0c3825 */ /* 0x008fc600078e000c */
[----:B------:R0:W5:Y:S04]  /*0160*/  @P3 LDG.E.128 R20, desc[UR8][R10.64+0x10] ;  /* 0x000010080a143981 */ /* 0x000168000c1e1d00 */
[----:B------:R0:W5:Y:S01]  /*0170*/  @P3 LDG.E.128 R24, desc[UR8][R12.64] ;  /* 0x000000080c183981 */ /* 0x000162000c1e1d00 */
[----:B----4-:R-:W-:-:S03]  /*0180*/  @P2 IMAD.WIDE.U32 R6, R4, 0x20, R6 ;  /* 0x0000002004062825 */ /* 0x010fc600078e0006 */
[----:B------:R0:W5:Y:S04]  /*0190*/  @P3 LDG.E.128 R28, desc[UR8][R12.64+0x10] ;  /* 0x000010080c1c3981 */ /* 0x000168000c1e1d00 */
[----:B------:R0:W5:Y:S01]  /*01a0*/  @P2 LDG.E.128 R32, desc[UR8][R6.64] ;  /* 0x0000000806202981 */ /* 0x000162000c1e1d00 */
[----:B-1----:R-:W-:-:S03]  /*01b0*/  @P2 IMAD.WIDE.U32 R8, R4, 0x20, R8 ;  /* 0x0000002004082825 */ /* 0x002fc600078e0008 */
[----:B------:R0:W5:Y:S04]  /*01c0*/  @P2 LDG.E.128 R36, desc[UR8][R6.64+0x10] ;  /* 0x0000100806242981 */ /* 0x000168000c1e1d00 */
[----:B------:R0:W5:Y:S04]  /*01d0*/  @P2 LDG.E.128 R40, desc[UR8][R8.64] ;  /* 0x0000000808282981 */ /* 0x000168000c1e1d00 */
[----:B------:R0:W5:Y:S01]  /*01e0*/  @P2 LDG.E.128 R44, desc[UR8][R8.64+0x10] ;  /* 0x00001008082c2981 */ /* 0x000162000c1e1d00 */
[----:B------:R-:W-:Y:S01]  /*01f0*/  UISETP.GE.AND UP0, UPT, UR7, UR4, UPT ;  /* 0x000000040700728c */ /* 0x000fe2000bf06270 */
        /* <DEDUP_REMOVED lines=26> */
[----:B------:R-:W-:Y:S02]  /*03a0*/  MOV R2, UR7 ;  /* 0x0000000700027c02 */ /* 0x000fe40008000f00 */
        /* <DEDUP_REMOVED lines=22> */
[----:B0-----:R-:W-:-:S02]  /*0510*/  ISETP.NE.U32.AND P0, PT, R6, RZ, PT ;  /* 0x000000ff0600720c */ /* 0x001fc40003f05070 */
[----:B------:R-:W-:Y:S02]  /*0520*/  CS2R R92, SRZ ;  /* 0x00000000005c7805 */ /* 0x000fe4000001ff00 */
[----:B------:R-:W-:Y:S01]  /*0530*/  CS2R R94, SRZ ;  /* 0x00000000005e7805 */ /* 0x000fe2000001ff00 */
[----:B------:R-:W0:Y:S01]  /*0540*/  LDCU.U8 UR10, c[0x0][0x410] ;  /* 0x00008200ff0a77ac */ /* 0x000e220008000000 */
[----:B------:R-:W-:Y:S01]  /*0550*/  ISETP.NE.AND.EX P0, PT, R7, RZ, PT, P0 ;  /* 0x000000ff0700720c */ /* 0x000fe20003f05300 */
[----:B------:R-:W-:Y:S01]  /*0560*/  UPLOP3.LUT UP1, UPT, UPT, UPT, UPT, 0x40, 0x4 ;  /* 0x000000000004789c */ /* 0x000fe20003f2e870 */
[----:B------:R-:W1:Y:S01]  /*0570*/  LDCU UR11, c[0x0][0x400] ;  /* 0x00008000ff0b77ac */ /* 0x000e620008000800 */
[----:B------:R-:W2:Y:S01]  /*0580*/  LDCU.64 UR14, c[0x0][0x478] ;  /* 0x00008f00ff0e77ac */ /* 0x000ea20008000a00 */
[----:B------:R-:W3:Y:S09]  /*0590*/  LDCU.64 UR12, c[0x0][0x438] ;  /* 0x00008700ff0c77ac */ /* 0x000ef20008000a00 */
.L_x_1529:
[----:B------:R-:W4:Y:S08]  /*05a0*/  LDC.64 R110, c[0x0][0x3c0] ;  /* 0x0000f000ff6e7b82 */ /* 0x000f300000000a00 */
[----:B------:R-:W0:Y:S08]  /*05b0*/  @P0 LDC.64 R108, c[0x0][0x3e0] ;  /* 0x0000f800ff6c0b82 */ /* 0x000e300000000a00 */
[----:B------:R-:W1:Y:S01]  /*05c0*/  LDC R5, c[0x0][0x388] ;  /* 0x0000e200ff057b82 */ /* 0x000e620000000800 */
[----:B----4-:R-:W-:-:S05]  /*05d0*/  IMAD.WIDE R110, R2, 0x4, R110 ;  /* 0x00000004026e7825 */ /* 0x010fca00078e026e */
[----:B------:R4:W2:Y:S01]  /*05e0*/  LDG.E R140, desc[UR8][R110.64] ;  /* 0x000000086e8c7981 */ /* 0x0008a2000c1e1900 */
[C---:B0-----:R-:W-:Y:S02]  /*05f0*/  @P0 IMAD.WIDE R112, R2.reuse, 0x2, R108 ;  /* 0x0000000202700825 */ /* 0x041fe400078e026c */
[----:B------:R-:W0:Y:S03]  /*0600*/  LDC.64 R108, c[0x0][0x3c8] ;  /* 0x0000f200ff6c7b82 */ /* 0x000e260000000a00 */
[----:B-----5:R-:W5:Y:S01]  /*0610*/  @P0 LDG.E.U16 R139, desc[UR8][R112.64] ;  /* 0x00000008708b0981 */ /* 0x020f62000c1e1500 */
[----:B------:R-:W-:Y:S01]  /*0620*/  ISETP.GE.U32.AND P2, PT, R3, 0x80, PT ;  /* 0x000000800300780c */ /* 0x000fe20003f46070 */
[----:B-1----:R-:W-:-:S05]  /*0630*/  IMAD R0, R2, R5, RZ ;  /* 0x0000000502007224 */ /* 0x002fca00078e02ff */
[----:B------:R-:W-:-:S04]  /*0640*/  SHF.R.S32.HI R115, RZ, 0x1f, R0 ;  /* 0x0000001fff737819 */ /* 0x000fc80000011400 */
[----:B------:R-:W-:Y:S01]  /*0650*/  LEA.HI R115, R115, R0, RZ, 0x3 ;  /* 0x0000000073737211 */ /* 0x000fe200078f18ff */
[----:B------:R-:W-:Y:S01]  /*0660*/  BSSY.RECONVERGENT B0, `(.L_x_1508) ;  /* 0x0000066000007945 */ /* 0x000fe20003800200 */
[----:B------:R-:W-:Y:S02]  /*0670*/  ISETP.NE.AND P4, PT, RZ, UR10, PT ;  /* 0x0000000aff007c0c */ /* 0x000fe4000bf85270 */
[----:B------:R-:W-:Y:S01]  /*0680*/  LEA.HI.SX32 R0, R115, R4, 0x1d ;  /* 0x0000000473007211 */ /* 0x000fe200078feaff */
[----:B0-----:R-:W-:Y:S01]  /*0690*/  IMAD.WIDE R108, R2, 0x4, R108 ;  /* 0x00000004026c7825 */ /* 0x001fe200078e026c */
[----:B------:R-:W-:Y:S02]  /*06a0*/  ISETP.GE.U32.AND P3, PT, R3, 0x100, PT ;  /* 0x000001000300780c */ /* 0x000fe40003f66070 */
[----:B----4-:R-:W-:Y:S02]  /*06b0*/  CS2R R110, SRZ ;  /* 0x00000000006e7805 */ /* 0x010fe4000001ff00 */
[----:B------:R0:W5:Y:S02]  /*06c0*/  LDG.E R138, desc[UR8][R108.64] ;  /* 0x000000086c8a7981 */ /* 0x000164000c1e1900 */
[----:B0-----:R-:W-:-:S02]  /*06d0*/  MOV R109, R0 ;  /* 0x00000000006d7202 */ /* 0x001fc40000000f00 */
[----:B--2---:R-:W-:Y:S01]  /*06e0*/  FSEL R140, R140, RZ, !P4 ;  /* 0x000000ff8c8c7208 */ /* 0x004fe20006000000 */
[----:B------:R-:W-:Y:S06]  /*06f0*/  @!P2 BRA `(.L_x_1509) ;  /* 0x000000040070a947 */ /* 0x000fec0003800000 */
        /* <DEDUP_REMOVED lines=8> */
[----:B------:R-:W0:Y:S02]  /*0780*/  @P1 LDC.64 R124, c[0x0][0x438] ;  /* 0x00010e00ff7c1b82 */ /* 0x000e240000000a00 */
[----:B0-----:R-:W-:-:S05]  /*0790*/  @P1 IMAD.WIDE.U32 R124, R0, 0x10, R124 ;  /* 0x00000010007c1825 */ /* 0x001fca00078e007c */
[----:B------:R0:W5:Y:S01]  /*07a0*/  @P1 LDG.E.128 R96, desc[UR8][R124.64] ;  /* 0x000000087c601981 */ /* 0x000162000c1e1d00 */
[C---:B--2---:R-:W-:Y:S02]  /*07b0*/  SHF.L.U32 R123, R108.reuse, 0x10, RZ ;  /* 0x000000106c7b7819 */ /* 0x044fe400000006ff */
[----:B------:R-:W-:Y:S02]  /*07c0*/  PRMT R121, R108, 0x7632, R121 ;  /* 0x000076326c797816 */ /* 0x000fe40000000079 */
[C---:B------:R-:W-:Y:S01]  /*07d0*/  SHF.L.U32 R127, R109.reuse, 0x10, RZ ;  /* 0x000000106d7f7819 */ /* 0x040fe200000006ff */
[----:B------:R-:W-:Y:S01]  /*07e0*/  FADD.FTZ R123, -R140, R123 ;  /* 0x0000007b8c7b7221 */ /* 0x000fe20000010100 */
[----:B------:R-:W-:Y:S02]  /*07f0*/  PRMT R126, R109, 0x7632, R126 ;  /* 0x000076326d7e7816 */ /* 0x000fe4000000007e */
[----:B----4-:R-:W-:Y:S01]  /*0800*/  SHF.L.U32 R135, R112, 0x10, RZ ;  /* 0x0000001070877819 */ /* 0x010fe200000006ff */
[----:B------:R-:W-:Y:S01]  /*0810*/  FADD.FTZ R127, -R140, R127 ;  /* 0x0000007f8c7f7221 */ /* 0x000fe20000010100 */
[----:B------:R-:W-:Y:S01]  /*0820*/  SHF.L.U32 R109, R121, 0x10, RZ ;  /* 0x00000010796d7819 */ /* 0x000fe200000006ff */
[----:B-----5:R-:W-:Y:S01]  /*0830*/  FMUL.FTZ R137, R138, R123 ;  /* 0x0000007b8a897220 */ /* 0x020fe20000410000 */
[----:B------:R-:W-:Y:S01]  /*0840*/  PRMT R108, R112, 0x7632, R108 ;  /* 0x00007632706c7816 */ /* 0x000fe2000000006c */
[----:B------:R-:W-:Y:S01]  /*0850*/  FADD.FTZ R64, R64, R135 ;  /* 0x0000008740407221 */ /* 0x000fe20000010000 */
[C---:B------:R-:W-:Y:S01]  /*0860*/  PRMT R128, R110.reuse, 0x7632, R128 ;  /* 0x000076326e807816 */ /* 0x040fe20000000080 */
[----:B------:R-:W-:Y:S01]  /*0870*/  FFMA.FTZ R48, R137, R135, R48 ;  /* 0x0000008789307223 */ /* 0x000fe20000010030 */
[----:B------:R-:W-:Y:S01]  /*0880*/  SHF.L.U32 R129, R110, 0x10, RZ ;  /* 0x000000106e817819 */ /* 0x000fe200000006ff */
[----:B------:R-:W-:Y:S01]  /*0890*/  FMUL.FTZ R133, R138, R127 ;  /* 0x0000007f8a857220 */ /* 0x000fe20000410000 */
[----:B------:R-:W-:Y:S01]  /*08a0*/  SHF.L.U32 R131, R111, 0x10, RZ ;  /* 0x000000106f837819 */ /* 0x000fe200000006ff */
[----:B------:R-:W-:Y:S01]  /*08b0*/  FADD.FTZ R109, -R140, R109 ;  /* 0x0000006d8c6d7221 */ /* 0x000fe20000010100 */
[----:B------:R-:W-:Y:S01]  /*08c0*/  PRMT R110, R113, 0x7632, R110 ;  /* 0x00007632716e7816 */ /* 0x000fe2000000006e */
[----:B------:R-:W-:Y:S01]  /*08d0*/  FMUL.FTZ R135, R32, R135 ;  /* 0x0000008720877220 */ /* 0x000fe20000410000 */
[----:B------:R-:W-:Y:S01]  /*08e0*/  PRMT R130, R111, 0x7632, R130 ;  /* 0x000076326f827816 */ /* 0x000fe20000000082 */
[C---:B------:R-:W-:Y:S01]  /*08f0*/  FADD.FTZ R121, -R140.reuse, R129 ;  /* 0x000000818c797221 */ /* 0x040fe20000010100 */
[----:B------:R-:W-:Y:S01]  /*0900*/  SHF.L.U32 R113, R113, 0x10, RZ ;  /* 0x0000001071717819 */ /* 0x000fe200000006ff */
[----:B------:R-:W-:Y:S01]  /*0910*/  FADD.FTZ R129, -R140, R131 ;  /* 0x000000838c817221 */ /* 0x000fe20000010100 */
[----:B------:R-:W-:Y:S01]  /*0920*/  SHF.L.U32 R111, R126, 0x10, RZ ;  /* 0x000000107e6f7819 */ /* 0x000fe200000006ff */
[----:B------:R-:W-:Y:S01]  /*0930*/  FMUL.FTZ R136, R138, R109 ;  /* 0x0000006d8a887220 */ /* 0x000fe20000410000 */
[----:B------:R-:W-:Y:S01]  /*0940*/  SHF.L.U32 R108, R108, 0x10, RZ ;  /* 0x000000106c6c7819 */ /* 0x000fe200000006ff */
[----:B------:R-:W-:Y:S01]  /*0950*/  FADD.FTZ R66, R66, R113 ;  /* 0x0000007142427221 */ /* 0x000fe20000010000 */
[-C--:B------:R-:W-:Y:S01]  /*0960*/  FFMA.FTZ R50, R133, R113.reuse, R50 ;  /* 0x0000007185327223 */ /* 0x080fe20000010032 */
[----:B------:R-:W-:Y:S01]  /*0970*/  FMUL.FTZ R131, R34, R113 ;  /* 0x0000007122837220 */ /* 0x000fe20000410000 */
[----:B------:R-:W-:Y:S01]  /*0980*/  FADD.FTZ R113, -R140, R111 ;  /* 0x0000006f8c717221 */ /* 0x000fe20000010100 */
[-C--:B------:R-:W-:Y:S01]  /*0990*/  FMUL.FTZ R134, R33, R108.reuse ;  /* 0x0000006c21867220 */ /* 0x080fe20000410000 */
[----:B------:R-:W-:Y:S01]  /*09a0*/  FADD.FTZ R109, RZ, R135 ;  /* 0x00000087ff6d7221 */ /* 0x000fe20000010000 */
[----:B------:R-:W-:Y:S01]  /*09b0*/  FFMA.FTZ R111, R137, R135, RZ ;  /* 0x00000087896f7223 */ /* 0x000fe200000100ff */
[----:B0-----:R-:W-:Y:S01]  /*09c0*/  PRMT R124, R114, 0x7632, R124 ;  /* 0x00007632727c7816 */ /* 0x001fe2000000007c */
[----:B------:R-:W-:Y:S01]  /*09d0*/  FMUL.FTZ R121, R138, R121 ;  /* 0x000000798a797220 */ /* 0x000fe20000410000 */
[----:B------:R-:W-:Y:S01]  /*09e0*/  SHF.L.U32 R125, R114, 0x10, RZ ;  /* 0x00000010727d7819 */ /* 0x000fe200000006ff */
[----:B------:R-:W-:Y:S01]  /*09f0*/  FADD.FTZ R65, R65, R108 ;  /* 0x0000006c41417221 */ /* 0x000fe20000010000 */
[----:B------:R-:W-:Y:S01]  /*0a00*/  SHF.L.U32 R112, R110, 0x10, RZ ;  /* 0x000000106e707819 */ /* 0x000fe200000006ff */
[C---:B------:R-:W-:Y:S01]  /*0a10*/  FFMA.FTZ R49, R136.reuse, R108, R49 ;  /* 0x0000006c88317223 */ /* 0x040fe20000010031 */
[----:B------:R-:W-:Y:S01]  /*0a20*/  FADD.FTZ R108, R109, R134 ;  /* 0x000000866d6c7221 */ /* 0x000fe20000010000 */
[----:B------:R-:W-:Y:S01]  /*0a30*/  FFMA.FTZ R110, R136, R134, R111 ;  /* 0x00000086886e7223 */ /* 0x000fe2000001006f */
[----:B------:R-:W-:Y:S01]  /*0a40*/  SHF.L.U32 R114, R124, 0x10, RZ ;  /* 0x000000107c727819 */ /* 0x000fe200000006ff */
[----:B------:R-:W-:Y:S01]  /*0a50*/  FADD.FTZ R68, R68, R125 ;  /* 0x0000007d44447221 */ /* 0x000fe20000010000 */
[----:B------:R-:W-:Y:S01]  /*0a60*/  PRMT R132, R115, 0x7632, R132 ;  /* 0x0000763273847816 */ /* 0x000fe20000000084 */
[-C--:B------:R-:W-:Y:S01]  /*0a70*/  FFMA.FTZ R52, R121, R125.reuse, R52 ;  /* 0x0000007d79347223 */ /* 0x080fe20000010034 */
[----:B------:R-:W-:Y:S01]  /*0a80*/  SHF.L.U32 R141, R115, 0x10, RZ ;  /* 0x00000010738d7819 */ /* 0x000fe200000006ff */
[----:B------:R-:W-:Y:S01]  /*0a90*/  FMUL.FTZ R124, R36, R125 ;  /* 0x0000007d247c7220 */ /* 0x000fe20000410000 */
[----:B------:R-:W-:Y:S01]  /*0aa0*/  SHF.L.U32 R115, R128, 0x10, RZ ;  /* 0x0000001080737819 */ /* 0x000fe200000006ff */
[----:B------:R-:W-:Y:S01]  /*0ab0*/  FMUL.FTZ R125, R35, R112 ;  /* 0x00000070237d7220 */ /* 0x000fe20000410000 */
[----:B------:R-:W-:Y:S01]  /*0ac0*/  FADD.FTZ R108, R108, R131 ;  /* 0x000000836c6c7221 */ /* 0x000fe20000010000 */
[----:B------:R-:W-:Y:S01]  /*0ad0*/  FMUL.FTZ R128, R138, R113 ;  /* 0x000000718a807220 */ /* 0x000fe20000410000 */
[----:B------:R-:W-:Y:S01]  /*0ae0*/  FFMA.FTZ R109, R133, R131, R110 ;  /* 0x00000083856d7223 */ /* 0x000fe2000001006e */
[----:B------:R-:W-:Y:S01]  /*0af0*/  FADD.FTZ R115, -R140, R115 ;  /* 0x000000738c737221 */ /* 0x000fe20000010100 */
[----:B------:R-:W-:Y:S01]  /*0b00*/  FADD.FTZ R111, R108, R125 ;  /* 0x0000007d6c6f7221 */ /* 0x000fe20000010000 */
[----:B------:R-:W-:Y:S01]  /*0b10*/  SHF.L.U32 R143, R130, 0x10, RZ ;  /* 0x00000010828f7819 */ /* 0x000fe200000006ff */
        /* <DEDUP_REMOVED lines=9> */
[----:B------:R-:W-:Y:S01]  /*0bb0*/  FADD.FTZ R143, -R140, R143 ;  /* 0x0000008f8c8f7221 */ /* 0x000fe20000010100 */
[----:B------:R-:W-:Y:S01]  /*0bc0*/  FFMA.FTZ R108, R130, R127, R109 ;  /* 0x0000007f826c7223 */ /* 0x000fe2000001006d */
[----:B------:R-:W-:Y:S01]  /*0bd0*/  FMUL.FTZ R129, R39, R142 ;  /* 0x0000008e27817220 */ /* 0x000fe20000410000 */
[----:B------:R-:W-:Y:S01]  /*0be0*/  FADD.FTZ R110, R111, R126 ;  /* 0x0000007e6f6e7221 */ /* 0x000fe20000010000 */
[----:B------:R-:W-:Y:S01]  /*0bf0*/  FMUL.FTZ R132, R138, R143 ;  /* 0x0000008f8a847220 */ /* 0x000fe20000410000 */
[C---:B------:R-:W-:Y:S01]  /*0c00*/  FFMA.FTZ R108, R123.reuse, R126, R108 ;  /* 0x0000007e7b6c7223 */ /* 0x040fe2000001006c */
[----:B------:R-:W-:Y:S01]  /*0c10*/  FADD.FTZ R70, R70, R141 ;  /* 0x0000008d46467221 */ /* 0x000fe20000010000 */
        /* <DEDUP_REMOVED lines=8> */
[----:B------:R-:W-:Y:S01]  /*0ca0*/  IADD3 R109, PT, PT, R0, 0x80, RZ ;  /* 0x00000080006d7810 */ /* 0x000fe20007ffe0ff */
[----:B------:R-:W-:-:S07]  /*0cb0*/  FFMA.FTZ R110, R132, R129, R108 ;  /* 0x00000081846e7223 */ /* 0x000fce000001006c */
.L_x_1509:
[----:B---3--:R-:W-:Y:S05]  /*0cc0*/  BSYNC.RECONVERGENT B0 ;  /* 0x0000000000007941 */ /* 0x008fea0003800200 */
.L_x_1508:
        /* <DEDUP_REMOVED lines=17> */
[----:B------:R-:W-:Y:S02]  /*0de0*/  SHF.L.U32 R113, R13, 0x10, RZ ;  /* 0x000000100d717819 */ /* 0x000fe400000006ff */
[C---:B------:R-:W-:Y:S01]  /*0df0*/  PRMT R14, R15.reuse, 0x7632, R14 ;  /* 0x000076320f0e7816 */ /* 0x040fe2000000000e */
[C---:B------:R-:W-:Y:S01]  /*0e00*/  FADD.FTZ R141, -R140.reuse, R117 ;  /* 0x000000758c8d7221 */ /* 0x040fe20000010100 */
[----:B------:R-:W-:Y:S01]  /*0e10*/  SHF.L.U32 R119, R15, 0x10, RZ ;  /* 0x000000100f777819 */ /* 0x000fe200000006ff */
[C---:B------:R-:W-:Y:S01]  /*0e20*/  FADD.FTZ R115, -R140.reuse, R113 ;  /* 0x000000718c737221 */ /* 0x040fe20000010100 */
[----:B------:R-:W-:Y:S01]  /*0e30*/  PRMT R112, R13, 0x7632, R112 ;  /* 0x000076320d707816 */ /* 0x000fe20000000070 */
[----:B------:R-:W-:Y:S01]  /*0e40*/  FADD.FTZ R13, -R140, R109 ;  /* 0x0000006d8c0d7221 */ /* 0x000fe20000010100 */
[----:B------:R-:W-:Y:S01]  /*0e50*/  SHF.L.U32 R15, R108, 0x10, RZ ;  /* 0x000000106c0f7819 */ /* 0x000fe200000006ff */
[----:B------:R-:W-:Y:S01]  /*0e60*/  FADD.FTZ R147, -R140, R119 ;  /* 0x000000778c937221 */ /* 0x000fe20000010100 */
[----:B0-----:R-:W-:-:S02]  /*0e70*/  SHF.L.U32 R7, R112, 0x10, RZ ;  /* 0x0000001070077819 */ /* 0x001fc400000006ff */
[----:B---3--:R-:W-:Y:S01]  /*0e80*/  PRMT R6, R8, 0x7632, R6 ;  /* 0x0000763208067816 */ /* 0x008fe20000000006 */
[----:B------:R-:W-:Y:S01]  /*0e90*/  FADD.FTZ R113, -R140, R15 ;  /* 0x0000000f8c717221 */ /* 0x000fe20000010100 */
[----:B------:R-:W-:Y:S01]  /*0ea0*/  SHF.L.U32 R15, R8, 0x10, RZ ;  /* 0x00000010080f7819 */ /* 0x000fe200000006ff */
[----:B------:R-:W-:Y:S01]  /*0eb0*/  FADD.FTZ R119, -R140, R7 ;  /* 0x000000078c777221 */ /* 0x000fe20000010100 */
[----:B------:R-:W-:Y:S01]  /*0ec0*/  SHF.L.U32 R109, R12, 0x10, RZ ;  /* 0x000000100c6d7819 */ /* 0x000fe200000006ff */
[----:B-----5:R-:W-:Y:S01]  /*0ed0*/  FMUL.FTZ R7, R138, R13 ;  /* 0x0000000d8a077220 */ /* 0x020fe20000410000 */
[----:B------:R-:W-:Y:S01]  /*0ee0*/  SHF.L.U32 R117, R14, 0x10, RZ ;  /* 0x000000100e757819 */ /* 0x000fe200000006ff */
[----:B------:R-:W-:Y:S01]  /*0ef0*/  FADD.FTZ R72, R72, R15 ;  /* 0x0000000f48487221 */ /* 0x000fe20000010000 */
[----:B------:R-:W-:Y:S01]  /*0f00*/  PRMT R108, R11, 0x7632, R108 ;  /* 0x000076320b6c7816 */ /* 0x000fe2000000006c */
[----:B------:R-:W-:Y:S01]  /*0f10*/  FADD.FTZ R145, -R140, R109 ;  /* 0x0000006d8c917221 */ /* 0x000fe20000010100 */
[----:B------:R-:W-:Y:S01]  /*0f20*/  SHF.L.U32 R14, R6, 0x10, RZ ;  /* 0x00000010060e7819 */ /* 0x000fe200000006ff */
[-C--:B------:R-:W-:Y:S01]  /*0f30*/  FMUL.FTZ R6, R16, R15.reuse ;  /* 0x0000000f10067220 */ /* 0x080fe20000410000 */
[----:B------:R-:W-:Y:S01]  /*0f40*/  PRMT R12, R10, 0x7632, R12 ;  /* 0x000076320a0c7816 */ /* 0x000fe2000000000c */
[----:B------:R-:W-:Y:S01]  /*0f50*/  FADD.FTZ R109, -R140, R117 ;  /* 0x000000758c6d7221 */ /* 0x000fe20000010100 */
[----:B------:R-:W-:Y:S01]  /*0f60*/  FFMA.FTZ R56, R7, R15, R56 ;  /* 0x0000000f07387223 */ /* 0x000fe20000010038 */
[----:B------:R-:W-:Y:S01]  /*0f70*/  SHF.L.U32 R140, R108, 0x10, RZ ;  /* 0x000000106c8c7819 */ /* 0x000fe200000006ff */
[----:B------:R-:W-:Y:S01]  /*0f80*/  FADD.FTZ R108, R111, R6 ;  /* 0x000000066f6c7221 */ /* 0x000fe20000010000 */
[----:B------:R-:W-:Y:S01]  /*0f90*/  PRMT R8, R9, 0x7632, R8 ;  /* 0x0000763209087816 */ /* 0x000fe20000000008 */
[----:B------:R-:W-:Y:S01]  /*0fa0*/  FMUL.FTZ R15, R17, R14 ;  /* 0x0000000e110f7220 */ /* 0x000fe20000410000 */
[----:B------:R-:W-:Y:S01]  /*0fb0*/  SHF.L.U32 R117, R9, 0x10, RZ ;  /* 0x0000001009757819 */ /* 0x000fe200000006ff */
[----:B------:R-:W-:Y:S01]  /*0fc0*/  FFMA.FTZ R111, R7, R6, R110 ;  /* 0x00000006076f7223 */ /* 0x000fe2000001006e */
[----:B------:R-:W-:Y:S01]  /*0fd0*/  SHF.L.U32 R114, R12, 0x10, RZ ;  /* 0x000000100c727819 */ /* 0x000fe200000006ff */
[C---:B------:R-:W-:Y:S01]  /*0fe0*/  FMUL.FTZ R12, R138.reuse, R113 ;  /* 0x000000718a0c7220 */ /* 0x040fe20000410000 */
[----:B------:R-:W-:Y:S01]  /*0ff0*/  FMUL.FTZ R9, R138, R115 ;  /* 0x000000738a097220 */ /* 0x000fe20000410000 */
[----:B------:R-:W-:Y:S01]  /*1000*/  SHF.L.U32 R112, R8, 0x10, RZ ;  /* 0x0000001008707819 */ /* 0x000fe200000006ff */
[----:B------:R-:W-:Y:S01]  /*1010*/  FADD.FTZ R113, R108, R15 ;  /* 0x0000000f6c717221 */ /* 0x000fe20000010000 */
[----:B------:R-:W-:Y:S01]  /*1020*/  FMUL.FTZ R8, R18, R117 ;  /* 0x0000007512087220 */ /* 0x000fe20000410000 */
[----:B------:R-:W-:Y:S01]  /*1030*/  FFMA.FTZ R108, R12, R15, R111 ;  /* 0x0000000f0c6c7223 */ /* 0x000fe2000001006f */
[----:B------:R-:W-:Y:S01]  /*1040*/  SHF.L.U32 R143, R10, 0x10, RZ ;  /* 0x000000100a8f7819 */ /* 0x000fe200000006ff */
[----:B------:R-:W-:Y:S01]  /*1050*/  FADD.FTZ R74, R74, R117 ;  /* 0x000000754a4a7221 */ /* 0x000fe20000010000 */
[----:B------:R-:W-:Y:S01]  /*1060*/  FFMA.FTZ R58, R9, R117, R58 ;  /* 0x00000075093a7223 */ /* 0x000fe2000001003a */
        /* <DEDUP_REMOVED lines=11> */
[C---:B------:R-:W-:Y:S01]  /*1120*/  FMUL.FTZ R116, R138.reuse, R145 ;  /* 0x000000918a747220 */ /* 0x040fe20000410000 */
[----:B------:R-:W-:Y:S01]  /*1130*/  FMUL.FTZ R119, R21, R114 ;  /* 0x0000007215777220 */ /* 0x000fe20000410000 */
        /* <DEDUP_REMOVED lines=15> */
[----:B------:R-:W-:Y:S01]  /*1230*/  FADD.FTZ R77, R77, R114 ;  /* 0x000000724d4d7221 */ /* 0x000fe20000010000 */
[----:B------:R-:W-:Y:S01]  /*1240*/  FFMA.FTZ R61, R116, R114, R61 ;  /* 0x00000072743d7223 */ /* 0x000fe2000001003d */
[----:B------:R-:W-:Y:S01]  /*1250*/  FFMA.FTZ R62, R13, R149, R62 ;  /* 0x000000950d3e7223 */ /* 0x000fe2000001003e */
[----:B------:R-:W-:Y:S01]  /*1260*/  FADD.FTZ R79, R79, R140 ;  /* 0x0000008c4f4f7221 */ /* 0x000fe20000010000 */
[C---:B------:R-:W-:Y:S01]  /*1270*/  FFMA.FTZ R63, R122.reuse, R140, R63 ;  /* 0x0000008c7a3f7223 */ /* 0x040fe2000001003f */
[----:B------:R-:W-:Y:S01]  /*1280*/  FADD.FTZ R111, R113, R120 ;  /* 0x00000078716f7221 */ /* 0x000fe20000010000 */
[----:B------:R-:W-:-:S07]  /*1290*/  FFMA.FTZ R110, R122, R120, R109 ;  /* 0x000000787a6e7223 */ /* 0x000fce000001006d */
.L_x_1511:
[----:B------:R-:W-:Y:S05]  /*12a0*/  BSYNC.RECONVERGENT B0 ;  /* 0x0000000000007941 */ /* 0x000fea0003800200 */
.L_x_1510:
        /* <DEDUP_REMOVED lines=32> */
.L_x_1513:
[----:B------:R-:W-:Y:S05]  /*14b0*/  BSYNC.RECONVERGENT B0 ;  /* 0x0000000000007941 */ /* 0x000fea0003800200 */
.L_x_1512:
        /* <DEDUP_REMOVED lines=37> */
[----:B-----5:R-:W-:Y:S01]  /*1710*/  PRMT R139, R111, 0x7632, R139 ;  /* 0x000076326f8b7816 */ /* 0x020fe2000000008b */
[-C--:B------:R-:W-:Y:S01]  /*1720*/  FFMA.FTZ R144, R130, R113.reuse, R114 ;  /* 0x0000007182907223 */ /* 0x080fe20000010072 */
[----:B------:R-:W-:Y:S01]  /*1730*/  FADD.FTZ R115, R126, -R115 ;  /* 0x800000737e737221 */ /* 0x000fe20000010000 */
[----:B------:R-:W-:Y:S01]  /*1740*/  FADD.FTZ R141, R129, -R140 ;  /* 0x8000008c818d7221 */ /* 0x000fe20000010000 */
[----:B------:R-:W-:Y:S01]  /*1750*/  SHF.L.U32 R139, R139, 0x10, RZ ;  /* 0x000000108b8b7819 */ /* 0x000fe200000006ff */
[----:B------:R-:W-:Y:S01]  /*1760*/  FFMA.FTZ R142, R133, R113, R114 ;  /* 0x00000071858e7223 */ /* 0x000fe20000010072 */
[C---:B------:R-:W-:Y:S01]  /*1770*/  FMUL.FTZ R115, R138.reuse, R115 ;  /* 0x000000738a737220 */ /* 0x040fe20000410000 */
[C---:B------:R-:W-:Y:S01]  /*1780*/  FMUL.FTZ R143, R138.reuse, R141 ;  /* 0x0000008d8a8f7220 */ /* 0x040fe20000410000 */
[----:B------:R-:W-:Y:S01]  /*1790*/  SHF.L.U32 R141, R111, 0x10, RZ ;  /* 0x000000106f8d7819 */ /* 0x000fe200000006ff */
[----:B------:R-:W-:Y:S01]  /*17a0*/  FADD.FTZ R145, R127, -R144 ;  /* 0x800000907f917221 */ /* 0x000fe20000010000 */
[-C--:B------:R-:W-:Y:S01]  /*17b0*/  FMUL.FTZ R111, R115, R112.reuse ;  /* 0x00000070736f7220 */ /* 0x080fe20000410000 */
[----:B------:R-:W-:Y:S01]  /*17c0*/  FFMA.FTZ R115, R121, R113, R114 ;  /* 0x0000007179737223 */ /* 0x000fe20000010072 */
[-C--:B------:R-:W-:Y:S01]  /*17d0*/  FMUL.FTZ R140, R143, R112.reuse ;  /* 0x000000708f8c7220 */ /* 0x080fe20000410000 */
[----:B------:R-:W-:Y:S01]  /*17e0*/  FMUL.FTZ R145, R138, R145 ;  /* 0x000000918a917220 */ /* 0x000fe20000410000 */
[----:B------:R-:W-:Y:S01]  /*17f0*/  FFMA.FTZ R86, R111, R141, R86 ;  /* 0x0000008d6f567223 */ /* 0x000fe20000010056 */
[----:B------:R-:W-:Y:S01]  /*1800*/  FADD.FTZ R115, R124, -R115 ;  /* 0x800000737c737221 */ /* 0x000fe20000010000 */
[----:B------:R-:W-:Y:S01]  /*1810*/  FFMA.FTZ R87, R140, R139, R87 ;  /* 0x0000008b8c577223 */ /* 0x000fe20000010057 */
[----:B------:R-:W-:Y:S01]  /*1820*/  PRMT R139, R110, 0x7632, R139 ;  /* 0x000076326e8b7816 */ /* 0x000fe2000000008b */
[----:B------:R-:W-:Y:S01]  /*1830*/  FFMA.FTZ R144, R128, R113, R114 ;  /* 0x0000007180907223 */ /* 0x000fe20000010072 */
[----:B------:R-:W-:Y:S01]  /*1840*/  FMUL.FTZ R141, R138, R115 ;  /* 0x000000738a8d7220 */ /* 0x000fe20000410000 */
[----:B------:R-:W-:Y:S01]  /*1850*/  FADD.FTZ R115, R131, -R142 ;  /* 0x8000008e83737221 */ /* 0x000fe20000010000 */
[----:B------:R-:W-:Y:S01]  /*1860*/  SHF.L.U32 R143, R110, 0x10, RZ ;  /* 0x000000106e8f7819 */ /* 0x000fe200000006ff */
[-C--:B------:R-:W-:Y:S01]  /*1870*/  FMUL.FTZ R110, R145, R112.reuse ;  /* 0x00000070916e7220 */ /* 0x080fe20000410000 */
[-C--:B------:R-:W-:Y:S01]  /*1880*/  FMUL.FTZ R141, R141, R112.reuse ;  /* 0x000000708d8d7220 */ /* 0x080fe20000410000 */
[----:B------:R-:W-:Y:S01]  /*1890*/  SHF.L.U32 R142, R139, 0x10, RZ ;  /* 0x000000108b8e7819 */ /* 0x000fe200000006ff */
[----:B------:R-:W-:Y:S01]  /*18a0*/  FMUL.FTZ R115, R138, R115 ;  /* 0x000000738a737220 */ /* 0x000fe20000410000 */
[----:B------:R-:W-:Y:S01]  /*18b0*/  SHF.L.U32 R139, R109, 0x10, RZ ;  /* 0x000000106d8b7819 */ /* 0x000fe200000006ff */
[----:B------:R-:W-:Y:S01]  /*18c0*/  FFMA.FTZ R84, R141, R143, R84 ;  /* 0x0000008f8d547223 */ /* 0x000fe20000010054 */
[----:B------:R-:W-:Y:S01]  /*18d0*/  FADD.FTZ R145, R125, -R144 ;  /* 0x800000907d917221 */ /* 0x000fe20000010000 */
[----:B------:R-:W-:Y:S01]  /*18e0*/  FMUL.FTZ R143, R115, R112 ;  /* 0x00000070738f7220 */ /* 0x000fe20000410000 */
[----:B------:R-:W-:Y:S01]  /*18f0*/  FFMA.FTZ R85, R110, R142, R85 ;  /* 0x0000008e6e557223 */ /* 0x000fe20000010055 */
[----:B------:R-:W-:Y:S01]  /*1900*/  FFMA.FTZ R142, R137, R113, R114 ;  /* 0x00000071898e7223 */ /* 0x000fe20000010072 */
[----:B------:R-:W-:Y:S01]  /*1910*/  FMUL.FTZ R145, R138, R145 ;  /* 0x000000918a917220 */ /* 0x000fe20000410000 */
[--C-:B------:R-:W-:Y:S01]  /*1920*/  FFMA.FTZ R115, R143, R139, R82.reuse ;  /* 0x0000008b8f737223 */ /* 0x100fe20000010052 */
[----:B------:R-:W-:Y:S01]  /*1930*/  PRMT R82, R109, 0x7632, R82 ;  /* 0x000076326d527816 */ /* 0x000fe20000000052 */
[----:B------:R-:W-:Y:S01]  /*1940*/  FADD.FTZ R109, R135, -R142 ;  /* 0x8000008e876d7221 */ /* 0x000fe20000010000 */
[----:B------:R-:W-:Y:S01]  /*1950*/  FFMA.FTZ R139, R136, R113, R114 ;  /* 0x00000071888b7223 */ /* 0x000fe20000010072 */
[----:B------:R-:W-:Y:S01]  /*1960*/  SHF.L.U32 R144, R108, 0x10, RZ ;  /* 0x000000106c907819 */ /* 0x000fe200000006ff */
[-C--:B------:R-:W-:Y:S01]  /*1970*/  FMUL.FTZ R142, R145, R112.reuse ;  /* 0x00000070918e7220 */ /* 0x080fe20000410000 */
[----:B------:R-:W-:Y:S01]  /*1980*/  FMUL.FTZ R109, R138, R109 ;  /* 0x0000006d8a6d7220 */ /* 0x000fe20000410000 */
[----:B------:R-:W-:Y:S01]  /*1990*/  FADD.FTZ R139, R134, -R139 ;  /* 0x8000008b868b7221 */ /* 0x000fe20000010000 */
[----:B------:R-:W-:Y:S01]  /*19a0*/  SHF.L.U32 R82, R82, 0x10, RZ ;  /* 0x0000001052527819 */ /* 0x000fe200000006ff */
[----:B------:R-:W-:Y:S01]  /*19b0*/  FMUL.FTZ R111, R46, R111 ;  /* 0x0000006f2e6f7220 */ /* 0x000fe20000410000 */
[----:B------:R-:W-:Y:S01]  /*19c0*/  FMUL.FTZ R109, R109, R112 ;  /* 0x000000706d6d7220 */ /* 0x000fe20000410000 */
[----:B------:R-:W-:Y:S01]  /*19d0*/  FMUL.FTZ R145, R138, R139 ;  /* 0x0000008b8a917220 */ /* 0x000fe20000410000 */
[----:B------:R-:W-:Y:S01]  /*19e0*/  PRMT R108, R108, 0x7632, R108 ;  /* 0x000076326c6c7816 */ /* 0x000fe2000000006c */
[----:B------:R-:W-:Y:S01]  /*19f0*/  FFMA.FTZ R139, R142, R82, R83 ;  /* 0x000000528e8b7223 */ /* 0x000fe20000010053 */
[----:B------:R-:W-:Y:S01]  /*1a00*/  FFMA.FTZ R144, R109, R144, R80 ;  /* 0x000000906d907223 */ /* 0x000fe20000010050 */
        /* <DEDUP_REMOVED lines=8> */
[----:B------:R-:W-:Y:S01]  /*1a90*/  FMUL.FTZ R83, R41, R80 ;  /* 0x0000005029537220 */ /* 0x000fe20000410000 */
[----:B------:R-:W-:Y:S01]  /*1aa0*/  FFMA.FTZ R145, R80, R82, R81 ;  /* 0x0000005250917223 */ /* 0x000fe20000010051 */
[----:B------:R-:W-:-:S02]  /*1ab0*/  F2FP.BF16.F32.PACK_AB R111, R140, R111 ;  /* 0x0000006f8c6f723e */ /* 0x000fc400000010ff */
[----:B------:R-:W-:Y:S02]  /*1ac0*/  F2FP.BF16.F32.PACK_AB R110, R110, R141 ;  /* 0x0000008d6e6e723e */ /* 0x000fe400000010ff */
[----:B------:R-:W-:Y:S02]  /*1ad0*/  F2FP.BF16.F32.PACK_AB R109, R142, R143 ;  /* 0x0000008f8e6d723e */ /* 0x000fe400000010ff */
[----:B------:R-:W-:Y:S01]  /*1ae0*/  F2FP.BF16.F32.PACK_AB R108, R83, R108 ;  /* 0x0000006c536c723e */ /* 0x000fe200000010ff */
[----:B------:R-:W-:Y:S06]  /*1af0*/  BRA `(.L_x_1519) ;  /* 0x0000000400107947 */ /* 0x000fec0003800000 */
.L_x_1518:
[-CC-:B------:R-:W-:Y:S01]  /*1b00*/  FFMA.FTZ R105, R121, R113.reuse, R114.reuse ;  /* 0x0000007179697223 */ /* 0x180fe20000010072 */
[-CC-:B------:R-:W-:Y:S01]  /*1b10*/  FFMA.FTZ R107, R123, R113.reuse, R114.reuse ;  /* 0x000000717b6b7223 */ /* 0x180fe20000010072 */
[-C--:B------:R-:W-:Y:S01]  /*1b20*/  FFMA.FTZ R106, R130, R113.reuse, R114 ;  /* 0x00000071826a7223 */ /* 0x080fe20000010072 */
[----:B-----5:R-:W-:Y:S01]  /*1b30*/  PRMT R104, R110, 0x7632, R104 ;  /* 0x000076326e687816 */ /* 0x020fe20000000068 */
[----:B------:R-:W-:Y:S01]  /*1b40*/  FADD.FTZ R105, R124, -R105 ;  /* 0x800000697c697221 */ /* 0x000fe20000010000 */
[----:B------:R-:W-:Y:S01]  /*1b50*/  SHF.L.U32 R115, R110, 0x10, RZ ;  /* 0x000000106e737819 */ /* 0x000fe200000006ff */
[----:B------:R-:W-:Y:S01]  /*1b60*/  FFMA.FTZ R110, R132, R113, R114 ;  /* 0x00000071846e7223 */ /* 0x000fe20000010072 */
[C---:B------:R-:W-:Y:S01]  /*1b70*/  PRMT R139, R111.reuse, 0x7632, R139 ;  /* 0x000076326f8b7816 */ /* 0x040fe2000000008b */
[----:B------:R-:W-:Y:S01]  /*1b80*/  FADD.FTZ R107, R126, -R107 ;  /* 0x8000006b7e6b7221 */ /* 0x000fe20000010000 */
[----:B------:R-:W-:Y:S01]  /*1b90*/  SHF.L.U32 R142, R111, 0x10, RZ ;  /* 0x000000106f8e7819 */ /* 0x000fe200000006ff */
[----:B------:R-:W-:Y:S01]  /*1ba0*/  FADD.FTZ R111, R127, -R106 ;  /* 0x8000006a7f6f7221 */ /* 0x000fe20000010000 */
[----:B------:R-:W-:Y:S01]  /*1bb0*/  FADD.FTZ R141, R129, -R110 ;  /* 0x8000006e818d7221 */ /* 0x000fe20000010000 */
[C---:B------:R-:W-:Y:S01]  /*1bc0*/  FMUL.FTZ R106, R138.reuse, R105 ;  /* 0x000000698a6a7220 */ /* 0x040fe20000410000 */
[C---:B------:R-:W-:Y:S01]  /*1bd0*/  FMUL.FTZ R140, R138.reuse, R107 ;  /* 0x0000006b8a8c7220 */ /* 0x040fe20000410000 */
[C---:B------:R-:W-:Y:S01]  /*1be0*/  FMUL.FTZ R105, R138.reuse, R111 ;  /* 0x0000006f8a697220 */ /* 0x040fe20000410000 */
[----:B------:R-:W-:Y:S01]  /*1bf0*/  SHF.L.U32 R143, R139, 0x10, RZ ;  /* 0x000000108b8f7819 */ /* 0x000fe200000006ff */
[----:B------:R-:W-:Y:S01]  /*1c00*/  FMUL.FTZ R107, R138, R141 ;  /* 0x0000008d8a6b7220 */ /* 0x000fe20000410000 */
[----:B------:R-:W-:Y:S01]  /*1c10*/  SHF.L.U32 R139, R104, 0x10, RZ ;  /* 0x00000010688b7819 */ /* 0x000fe200000006ff */
[-C--:B------:R-:W-:Y:S01]  /*1c20*/  FMUL.FTZ R111, R106, R112.reuse ;  /* 0x000000706a6f7220 */ /* 0x080fe20000410000 */
[-C--:B------:R-:W-:Y:S01]  /*1c30*/  FMUL.FTZ R141, R140, R112.reuse ;  /* 0x000000708c8d7220 */ /* 0x080fe20000410000 */
[-C--:B------:R-:W-:Y:S01]  /*1c40*/  FMUL.FTZ R110, R105, R112.reuse ;  /* 0x00000070696e7220 */ /* 0x080fe20000410000 */
[----:B------:R-:W-:Y:S01]  /*1c50*/  FMUL.FTZ R104, R107, R112 ;  /* 0x000000706b687220 */ /* 0x000fe20000410000 */
[----:B------:R-:W-:Y:S01]  /*1c60*/  FFMA.FTZ R84, R111, R115, R84 ;  /* 0x000000736f547223 */ /* 0x000fe20000010054 */
[----:B------:R-:W-:Y:S01]  /*1c70*/  FFMA.FTZ R86, R141, R142, R86 ;  /* 0x0000008e8d567223 */ /* 0x000fe20000010056 */
[----:B------:R-:W-:Y:S01]  /*1c80*/  FFMA.FTZ R85, R110, R139, R85 ;  /* 0x0000008b6e557223 */ /* 0x000fe20000010055 */
[C---:B------:R-:W-:Y:S01]  /*1c90*/  PRMT R115, R108.reuse, 0x7632, R115 ;  /* 0x000076326c737816 */ /* 0x040fe20000000073 */
[-CC-:B------:R-:W-:Y:S01]  /*1ca0*/  FFMA.FTZ R142, R133, R113.reuse, R114.reuse ;  /* 0x00000071858e7223 */ /* 0x180fe20000010072 */
[----:B------:R-:W-:Y:S01]  /*1cb0*/  SHF.L.U32 R144, R108, 0x10, RZ ;  /* 0x000000106c907819 */ /* 0x000fe200000006ff */
[-CC-:B------:R-:W-:Y:S01]  /*1cc0*/  FFMA.FTZ R146, R128, R113.reuse, R114.reuse ;  /* 0x0000007180927223 */ /* 0x180fe20000010072 */
[-CC-:B------:R-:W-:Y:S01]  /*1cd0*/  FFMA.FTZ R108, R137, R113.reuse, R114.reuse ;  /* 0x00000071896c7223 */ /* 0x180fe20000010072 */
[----:B------:R-:W-:Y:S01]  /*1ce0*/  FFMA.FTZ R139, R136, R113, R114 ;  /* 0x00000071888b7223 */ /* 0x000fe20000010072 */
[----:B------:R-:W-:Y:S01]  /*1cf0*/  FFMA.FTZ R87, R104, R143, R87 ;  /* 0x0000008f68577223 */ /* 0x000fe20000010057 */
[----:B------:R-:W-:Y:S01]  /*1d00*/  PRMT R145, R109, 0x7632, R145 ;  /* 0x000076326d917816 */ /* 0x000fe20000000091 */
[----:B------:R-:W-:Y:S01]  /*1d10*/  FADD.FTZ R143, R131, -R142 ;  /* 0x8000008e838f7221 */ /* 0x000fe20000010000 */
[----:B------:R-:W-:Y:S01]  /*1d20*/  SHF.L.U32 R148, R109, 0x10, RZ ;  /* 0x000000106d947819 */ /* 0x000fe200000006ff */
[----:B------:R-:W-:Y:S01]  /*1d30*/  FADD.FTZ R149, R125, -R146 ;  /* 0x800000927d957221 */ /* 0x000fe20000010000 */
[----:B------:R-:W-:Y:S01]  /*1d40*/  FADD.FTZ R109, R135, -R108 ;  /* 0x8000006c876d7221 */ /* 0x000fe20000010000 */
[----:B------:R-:W-:Y:S01]  /*1d50*/  FADD.FTZ R139, R134, -R139 ;  /* 0x8000008b868b7221 */ /* 0x000fe20000010000 */
[C---:B------:R-:W-:Y:S01]  /*1d60*/  FMUL.FTZ R147, R138.reuse, R143 ;  /* 0x0000008f8a937220 */ /* 0x040fe20000410000 */
[C---:B------:R-:W-:Y:S01]  /*1d70*/  FMUL.FTZ R108, R138.reuse, R149 ;  /* 0x000000958a6c7220 */ /* 0x040fe20000410000 */
[C---:B------:R-:W-:Y:S01]  /*1d80*/  FMUL.FTZ R109, R138.reuse, R109 ;  /* 0x0000006d8a6d7220 */ /* 0x040fe20000410000 */
[----:B------:R-:W-:Y:S01]  /*1d90*/  FMUL.FTZ R142, R138, R139 ;  /* 0x0000008b8a8e7220 */ /* 0x000fe20000410000 */
[----:B------:R-:W-:Y:S01]  /*1da0*/  SHF.L.U32 R151, R145, 0x10, RZ ;  /* 0x0000001091977819 */ /* 0x000fe200000006ff */
[-C--:B------:R-:W-:Y:S01]  /*1db0*/  FMUL.FTZ R149, R147, R112.reuse ;  /* 0x0000007093957220 */ /* 0x080fe20000410000 */
[----:B------:R-:W-:Y:S01]  /*1dc0*/  SHF.L.U32 R145, R115, 0x10, RZ ;  /* 0x0000001073917819 */ /* 0x000fe200000006ff */
[-C--:B------:R-:W-:Y:S01]  /*1dd0*/  FMUL.FTZ R150, R108, R112.reuse ;  /* 0x000000706c967220 */ /* 0x080fe20000410000 */
[-C--:B------:R-:W-:Y:S01]  /*1de0*/  FMUL.FTZ R143, R109, R112.reuse ;  /* 0x000000706d8f7220 */ /* 0x080fe20000410000 */
[----:B------:R-:W-:Y:S01]  /*1df0*/  FMUL.FTZ R146, R142, R112 ;  /* 0x000000708e927220 */ /* 0x000fe20000410000 */
[----:B------:R-:W-:Y:S01]  /*1e00*/  F2FP.BF16.F32.PACK_AB R106, R105, R106 ;  /* 0x0000006a696a723e */ /* 0x000fe200000010ff */
[----:B------:R-:W-:Y:S01]  /*1e10*/  FFMA.FTZ R115, R149, R148, R82 ;  /* 0x0000009495737223 */ /* 0x000fe20000010052 */
[----:B------:R-:W-:Y:S01]  /*1e20*/  FFMA.FTZ R139, R150, R151, R83 ;  /* 0x00000097968b7223 */ /* 0x000fe20000010053 */
[----:B------:R-:W-:Y:S01]  /*1e30*/  FFMA.FTZ R144, R143, R144, R80 ;  /* 0x000000908f907223 */ /* 0x000fe20000010050 */
[----:B------:R-:W-:Y:S01]  /*1e40*/  FFMA.FTZ R145, R146, R145, R81 ;  /* 0x0000009192917223 */ /* 0x000fe20000010051 */
[----:B------:R-:W-:Y:S01]  /*1e50*/  F2FP.BF16.F32.PACK_AB R105, R108, R147 ;  /* 0x000000936c69723e */ /* 0x000fe200000010ff */
[----:B------:R-:W-:Y:S01]  /*1e60*/  FMUL.FTZ R141, R46, R141 ;  /* 0x0000008d2e8d7220 */ /* 0x000fe20000410000 */
[----:B------:R-:W-:Y:S01]  /*1e70*/  FMUL.FTZ R82, R47, R104 ;  /* 0x000000682f527220 */ /* 0x000fe20000410000 */
        /* <DEDUP_REMOVED lines=11> */
[----:B------:R-:W-:-:S07]  /*1f30*/  F2FP.BF16.F32.PACK_AB R108, R81, R108 ;  /* 0x0000006c516c723e */ /* 0x000fce00000010ff */
.L_x_1519:
        /* <DEDUP_REMOVED lines=11> */
.L_x_1517:
[----:B------:R-:W-:Y:S05]  /*1ff0*/  BSYNC.RECONVERGENT B1 ;  /* 0x0000000000017941 */ /* 0x000fea0003800200 */
.L_x_1516:
        /* <DEDUP_REMOVED lines=15> */
[C---:B-----5:R-:W-:Y:S01]  /*20f0*/  PRMT R104, R108.reuse, 0x7632, R104 ;  /* 0x000076326c687816 */ /* 0x060fe20000000068 */
[----:B------:R-:W-:Y:S01]  /*2100*/  FADD.FTZ R113, R15, -R140 ;  /* 0x8000008c0f717221 */ /* 0x000fe20000010000 */
[----:B------:R-:W-:Y:S01]  /*2110*/  SHF.L.U32 R142, R108, 0x10, RZ ;  /* 0x000000106c8e7819 */ /* 0x000fe200000006ff */
[----:B------:R-:W-:Y:S01]  /*2120*/  FADD.FTZ R139, R8, -R139 ;  /* 0x8000008b088b7221 */ /* 0x000fe20000010000 */
[C---:B------:R-:W-:Y:S01]  /*2130*/  PRMT R108, R109.reuse, 0x7632, R108 ;  /* 0x000076326d6c7816 */ /* 0x040fe2000000006c */
[----:B------:R-:W-:Y:S01]  /*2140*/  FADD.FTZ R145, R10, -R145 ;  /* 0x800000910a917221 */ /* 0x000fe20000010000 */
[----:B------:R-:W-:Y:S01]  /*2150*/  SHF.L.U32 R146, R109, 0x10, RZ ;  /* 0x000000106d927819 */ /* 0x000fe200000006ff */
[----:B------:R-:W-:Y:S01]  /*2160*/  FADD.FTZ R109, R6, -R115 ;  /* 0x80000073066d7221 */ /* 0x000fe20000010000 */
[----:B------:R-:W-:Y:S01]  /*2170*/  FADD.FTZ R115, R117, -R144 ;  /* 0x8000009075737221 */ /* 0x000fe20000010000 */
[----:B------:R-:W-:Y:S01]  /*2180*/  SHF.L.U32 R141, R104, 0x10, RZ ;  /* 0x00000010688d7819 */ /* 0x000fe200000006ff */
[----:B------:R-:W-:Y:S01]  /*2190*/  FMUL.FTZ R104, R138, R113 ;  /* 0x000000718a687220 */ /* 0x000fe20000410000 */
[----:B------:R-:W-:Y:S01]  /*21a0*/  SHF.L.U32 R147, R108, 0x10, RZ ;  /* 0x000000106c937819 */ /* 0x000fe200000006ff */
[C---:B------:R-:W-:Y:S01]  /*21b0*/  FMUL.FTZ R109, R138.reuse, R109 ;  /* 0x0000006d8a6d7220 */ /* 0x040fe20000410000 */
[----:B------:R-:W-:Y:S01]  /*21c0*/  FMUL.FTZ R144, R138, R115 ;  /* 0x000000738a907220 */ /* 0x000fe20000410000 */
[-C--:B------:R-:W-:Y:S01]  /*21d0*/  FMUL.FTZ R108, R104, R112.reuse ;  /* 0x00000070686c7220 */ /* 0x080fe20000410000 */
[----:B------:R-:W-:Y:S01]  /*21e0*/  FMUL.FTZ R143, R138, R139 ;  /* 0x0000008b8a8f7220 */ /* 0x000fe20000410000 */
[-C--:B------:R-:W-:Y:S01]  /*21f0*/  FMUL.FTZ R115, R109, R112.reuse ;  /* 0x000000706d737220 */ /* 0x080fe20000410000 */
[-C--:B------:R-:W-:Y:S01]  /*2200*/  FMUL.FTZ R114, R144, R112.reuse ;  /* 0x0000007090727220 */ /* 0x080fe20000410000 */
[----:B------:R-:W-:Y:S01]  /*2210*/  FFMA.FTZ R141, R108, R141, R89 ;  /* 0x0000008d6c8d7223 */ /* 0x000fe20000010059 */
[----:B------:R-:W-:Y:S01]  /*2220*/  FADD.FTZ R89, R119, -R106 ;  /* 0x8000006a77597221 */ /* 0x000fe20000010000 */
[----:B------:R-:W-:Y:S01]  /*2230*/  FADD.FTZ R105, R118, -R105 ;  /* 0x8000006976697221 */ /* 0x000fe20000010000 */
[----:B------:R-:W-:Y:S01]  /*2240*/  FADD.FTZ R107, R120, -R107 ;  /* 0x8000006b786b7221 */ /* 0x000fe20000010000 */
[----:B------:R-:W-:Y:S01]  /*2250*/  FMUL.FTZ R113, R143, R112 ;  /* 0x000000708f717220 */ /* 0x000fe20000410000 */
[--C-:B------:R-:W-:Y:S01]  /*2260*/  FFMA.FTZ R142, R115, R142, R88.reuse ;  /* 0x0000008e738e7223 */ /* 0x100fe20000010058 */
[--C-:B------:R-:W-:Y:S01]  /*2270*/  FFMA.FTZ R139, R114, R147, R91.reuse ;  /* 0x00000093728b7223 */ /* 0x100fe2000001005b */
[----:B------:R-:W-:Y:S01]  /*2280*/  PRMT R88, R110, 0x7632, R88 ;  /* 0x000076326e587816 */ /* 0x000fe20000000058 */
[C---:B------:R-:W-:Y:S01]  /*2290*/  FMUL.FTZ R145, R138.reuse, R145 ;  /* 0x000000918a917220 */ /* 0x040fe20000410000 */
[----:B------:R-:W-:Y:S01]  /*22a0*/  PRMT R91, R111, 0x7632, R91 ;  /* 0x000076326f5b7816 */ /* 0x000fe2000000005b */
[C---:B------:R-:W-:Y:S01]  /*22b0*/  FMUL.FTZ R106, R138.reuse, R89 ;  /* 0x000000598a6a7220 */ /* 0x040fe20000410000 */
[C---:B------:R-:W-:Y:S01]  /*22c0*/  FMUL.FTZ R105, R138.reuse, R105 ;  /* 0x000000698a697220 */ /* 0x040fe20000410000 */
[----:B------:R-:W-:Y:S01]  /*22d0*/  FMUL.FTZ R107, R138, R107 ;  /* 0x0000006b8a6b7220 */ /* 0x000fe20000410000 */
[----:B------:R-:W-:Y:S01]  /*22e0*/  FFMA.FTZ R140, R113, R146, R90 ;  /* 0x00000092718c7223 */ /* 0x000fe2000001005a */
[----:B------:R-:W-:Y:S01]  /*22f0*/  SHF.L.U32 R110, R110, 0x10, RZ ;  /* 0x000000106e6e7819 */ /* 0x000fe200000006ff */
[-C--:B------:R-:W-:Y:S01]  /*2300*/  FMUL.FTZ R89, R145, R112.reuse ;  /* 0x0000007091597220 */ /* 0x080fe20000410000 */
[----:B------:R-:W-:Y:S01]  /*2310*/  SHF.L.U32 R90, R88, 0x10, RZ ;  /* 0x00000010585a7819 */ /* 0x000fe200000006ff */
[-C--:B------:R-:W-:Y:S01]  /*2320*/  FMUL.FTZ R88, R106, R112.reuse ;  /* 0x000000706a587220 */ /* 0x080fe20000410000 */
[----:B------:R-:W-:Y:S01]  /*2330*/  SHF.L.U32 R138, R91, 0x10, RZ ;  /* 0x000000105b8a7819 */ /* 0x000fe200000006ff */
[-C--:B------:R-:W-:Y:S01]  /*2340*/  FMUL.FTZ R91, R105, R112.reuse ;  /* 0x00000070695b7220 */ /* 0x080fe20000410000 */
[----:B------:R-:W-:Y:S01]  /*2350*/  SHF.L.U32 R111, R111, 0x10, RZ ;  /* 0x000000106f6f7819 */ /* 0x000fe200000006ff */
[----:B------:R-:W-:Y:S01]  /*2360*/  FMUL.FTZ R112, R107, R112 ;  /* 0x000000706b707220 */ /* 0x000fe20000410000 */
[----:B------:R-:W-:Y:S01]  /*2370*/  FFMA.FTZ R92, R89, R110, R92 ;  /* 0x0000006e595c7223 */ /* 0x000fe2000001005c */
[----:B------:R-:W-:Y:S01]  /*2380*/  FMUL.FTZ R110, R28, R89 ;  /* 0x000000591c6e7220 */ /* 0x000fe20000410000 */
[----:B------:R-:W-:Y:S01]  /*2390*/  FMUL.FTZ R115, R24, R115 ;  /* 0x0000007318737220 */ /* 0x000fe20000410000 */
[----:B------:R-:W-:Y:S01]  /*23a0*/  FFMA.FTZ R94, R91, R111, R94 ;  /* 0x0000006f5b5e7223 */ /* 0x000fe2000001005e */
[----:B------:R-:W-:Y:S01]  /*23b0*/  FFMA.FTZ R95, R112, R138, R95 ;  /* 0x0000008a705f7223 */ /* 0x000fe2000001005f */
[----:B------:R-:W-:Y:S01]  /*23c0*/  FMUL.FTZ R113, R26, R113 ;  /* 0x000000711a717220 */ /* 0x000fe20000410000 */
[----:B------:R-:W-:Y:S01]  /*23d0*/  FMUL.FTZ R111, R30, R91 ;  /* 0x0000005b1e6f7220 */ /* 0x000fe20000410000 */
[----:B------:R-:W-:Y:S01]  /*23e0*/  FMUL.FTZ R112, R31, R112 ;  /* 0x000000701f707220 */ /* 0x000fe20000410000 */
[----:B------:R-:W-:Y:S01]  /*23f0*/  FMUL.FTZ R89, R29, R88 ;  /* 0x000000581d597220 */ /* 0x000fe20000410000 */
[----:B------:R-:W-:Y:S01]  /*2400*/  FMUL.FTZ R114, R27, R114 ;  /* 0x000000721b727220 */ /* 0x000fe20000410000 */
[----:B------:R-:W-:Y:S01]  /*2410*/  FMUL.FTZ R108, R25, R108 ;  /* 0x0000006c196c7220 */ /* 0x000fe20000410000 */
[----:B------:R-:W-:Y:S01]  /*2420*/  F2FP.BF16.F32.PACK_AB R107, R107, R105 ;  /* 0x000000696b6b723e */ /* 0x000fe200000010ff */
[----:B------:R-:W-:Y:S01]  /*2430*/  FFMA.FTZ R93, R88, R90, R93 ;  /* 0x0000005a585d7223 */ /* 0x000fe2000001005d */
        /* <DEDUP_REMOVED lines=8> */
.L_x_1521:
        /* <DEDUP_REMOVED lines=16> */
[----:B-----5:R-:W-:Y:S01]  /*25c0*/  PRMT R140, R108, 0x7632, R140 ;  /* 0x000076326c8c7816 */ /* 0x020fe2000000008c */
[C---:B------:R-:W-:Y:S01]  /*25d0*/  FMUL.FTZ R141, R138.reuse, R141 ;  /* 0x0000008d8a8d7220 */ /* 0x040fe20000410000 */
[C---:B------:R-:W-:Y:S01]  /*25e0*/  PRMT R139, R109.reuse, 0x7632, R139 ;  /* 0x000076326d8b7816 */ /* 0x040fe2000000008b */
[----:B------:R-:W-:Y:S01]  /*25f0*/  FMUL.FTZ R145, R138, R143 ;  /* 0x0000008f8a917220 */ /* 0x000fe20000410000 */
[----:B------:R-:W-:Y:S01]  /*2600*/  PRMT R114, R110, 0x7632, R114 ;  /* 0x000076326e727816 */ /* 0x000fe20000000072 */
[C---:B------:R-:W-:Y:S01]  /*2610*/  FMUL.FTZ R147, R138.reuse, R147 ;  /* 0x000000938a937220 */ /* 0x040fe20000410000 */
[C---:B------:R-:W-:Y:S01]  /*2620*/  FMUL.FTZ R149, R138.reuse, R149 ;  /* 0x000000958a957220 */ /* 0x040fe20000410000 */
[C---:B------:R-:W-:Y:S01]  /*2630*/  FMUL.FTZ R151, R138.reuse, R151 ;  /* 0x000000978a977220 */ /* 0x040fe20000410000 */
[C---:B------:R-:W-:Y:S01]  /*2640*/  FMUL.FTZ R153, R138.reuse, R153 ;  /* 0x000000998a997220 */ /* 0x040fe20000410000 */
[----:B------:R-:W-:Y:S01]  /*2650*/  FMUL.FTZ R155, R138, R155 ;  /* 0x0000009b8a9b7220 */ /* 0x000fe20000410000 */
[----:B------:R-:W-:Y:S01]  /*2660*/  SHF.L.U32 R115, R108, 0x10, RZ ;  /* 0x000000106c737819 */ /* 0x000fe200000006ff */
[----:B------:R-:W-:Y:S01]  /*2670*/  FMUL.FTZ R157, R138, R157 ;  /* 0x0000009d8a9d7220 */ /* 0x000fe20000410000 */
[----:B------:R-:W-:Y:S01]  /*2680*/  SHF.L.U32 R113, R109, 0x10, RZ ;  /* 0x000000106d717819 */ /* 0x000fe200000006ff */
[-C--:B------:R-:W-:Y:S01]  /*2690*/  FMUL.FTZ R143, R141, R112.reuse ;  /* 0x000000708d8f7220 */ /* 0x080fe20000410000 */
[----:B------:R-:W-:Y:S01]  /*26a0*/  SHF.L.U32 R109, R110, 0x10, RZ ;  /* 0x000000106e6d7819 */ /* 0x000fe200000006ff */
[-C--:B------:R-:W-:Y:S01]  /*26b0*/  FMUL.FTZ R110, R145, R112.reuse ;  /* 0x00000070916e7220 */ /* 0x080fe20000410000 */
[----:B------:R-:W-:Y:S01]  /*26c0*/  PRMT R108, R111, 0x7632, R108 ;  /* 0x000076326f6c7816 */ /* 0x000fe2000000006c */
[-C--:B------:R-:W-:Y:S01]  /*26d0*/  FMUL.FTZ R147, R147, R112.reuse ;  /* 0x0000007093937220 */ /* 0x080fe20000410000 */
[----:B------:R-:W-:Y:S01]  /*26e0*/  SHF.L.U32 R140, R140, 0x10, RZ ;  /* 0x000000108c8c7819 */ /* 0x000fe200000006ff */
[-C--:B------:R-:W-:Y:S01]  /*26f0*/  FMUL.FTZ R138, R149, R112.reuse ;  /* 0x00000070958a7220 */ /* 0x080fe20000410000 */
[----:B------:R-:W-:Y:S01]  /*2700*/  SHF.L.U32 R111, R111, 0x10, RZ ;  /* 0x000000106f6f7819 */ /* 0x000fe200000006ff */
[-C--:B------:R-:W-:Y:S01]  /*2710*/  FMUL.FTZ R151, R151, R112.reuse ;  /* 0x0000007097977220 */ /* 0x080fe20000410000 */
[----:B------:R-:W-:Y:S01]  /*2720*/  SHF.L.U32 R139, R139, 0x10, RZ ;  /* 0x000000108b8b7819 */ /* 0x000fe200000006ff */
[-C--:B------:R-:W-:Y:S01]  /*2730*/  FMUL.FTZ R144, R153, R112.reuse ;  /* 0x0000007099907220 */ /* 0x080fe20000410000 */
[----:B------:R-:W-:Y:S01]  /*2740*/  SHF.L.U32 R114, R114, 0x10, RZ ;  /* 0x0000001072727819 */ /* 0x000fe200000006ff */
[-C--:B------:R-:W-:Y:S01]  /*2750*/  FMUL.FTZ R155, R155, R112.reuse ;  /* 0x000000709b9b7220 */ /* 0x080fe20000410000 */
[----:B------:R-:W-:Y:S01]  /*2760*/  FMUL.FTZ R112, R157, R112 ;  /* 0x000000709d707220 */ /* 0x000fe20000410000 */
[----:B------:R-:W-:Y:S01]  /*2770*/  FFMA.FTZ R142, R143, R115, R88 ;  /* 0x000000738f8e7223 */ /* 0x000fe20000010058 */
[----:B------:R-:W-:Y:S01]  /*2780*/  FFMA.FTZ R141, R110, R140, R89 ;  /* 0x0000008c6e8d7223 */ /* 0x000fe20000010059 */
[----:B------:R-:W-:Y:S01]  /*2790*/  FFMA.FTZ R140, R147, R113, R90 ;  /* 0x00000071938c7223 */ /* 0x000fe2000001005a */
[----:B------:R-:W-:Y:S01]  /*27a0*/  FFMA.FTZ R139, R138, R139, R91 ;  /* 0x0000008b8a8b7223 */ /* 0x000fe2000001005b */
[----:B------:R-:W-:Y:S01]  /*27b0*/  FFMA.FTZ R92, R151, R109, R92 ;  /* 0x0000006d975c7223 */ /* 0x000fe2000001005c */
[----:B------:R-:W-:Y:S01]  /*27c0*/  FFMA.FTZ R93, R144, R114, R93 ;  /* 0x00000072905d7223 */ /* 0x000fe2000001005d */
[----:B------:R-:W-:Y:S01]  /*27d0*/  FFMA.FTZ R94, R155, R111, R94 ;  /* 0x0000006f9b5e7223 */ /* 0x000fe2000001005e */
        /* <DEDUP_REMOVED lines=13> */
[----:B------:R-:W-:-:S07]  /*28b0*/  F2FP.BF16.F32.PACK_AB R108, R89, R108 ;  /* 0x0000006c596c723e */ /* 0x000fce00000010ff */
.L_x_1522:
        /* <DEDUP_REMOVED lines=11> */
.L_x_1515:
        /* <DEDUP_REMOVED lines=8> */
[----:B------:R-:W-:Y:S01]  /*29f0*/  PRMT R115, R96, 0x7632, R115 ;  /* 0x0000763260737816 */ /* 0x000fe20000000073 */
[-CC-:B------:R-:W-:Y:S01]  /*2a00*/  FFMA.FTZ R141, R136, R113.reuse, R114.reuse ;  /* 0x00000071888d7223 */ /* 0x180fe20000010072 */
[-CC-:B------:R-:W-:Y:S01]  /*2a10*/  FFMA.FTZ R140, R137, R113.reuse, R114.reuse ;  /* 0x00000071898c7223 */ /* 0x180fe20000010072 */
[-CC-:B------:R-:W-:Y:S01]  /*2a20*/  FFMA.FTZ R144, R133, R113.reuse, R114.reuse ;  /* 0x0000007185907223 */ /* 0x180fe20000010072 */
[----:B------:R-:W-:Y:S01]  /*2a30*/  PRMT R139, R97, 0x7632, R139 ;  /* 0x00007632618b7816 */ /* 0x000fe2000000008b */
[-C--:B------:R-:W-:Y:S01]  /*2a40*/  FFMA.FTZ R146, R128, R113.reuse, R114 ;  /* 0x0000007180927223 */ /* 0x080fe20000010072 */
[----:B------:R-:W-:Y:S01]  /*2a50*/  SHF.L.U32 R115, R115, 0x10, RZ ;  /* 0x0000001073737819 */ /* 0x000fe200000006ff */
[----:B------:R-:W-:Y:S01]  /*2a60*/  FADD.FTZ R142, R134, -R141 ;  /* 0x8000008d868e7221 */ /* 0x000fe20000010000 */
[----:B------:R-:W-:Y:S01]  /*2a70*/  SHF.L.U32 R147, R96, 0x10, RZ ;  /* 0x0000001060937819 */ /* 0x000fe200000006ff */
[----:B------:R-:W-:Y:S01]  /*2a80*/  FADD.FTZ R140, R135, -R140 ;  /* 0x8000008c878c7221 */ /* 0x000fe20000010000 */
[----:B------:R-:W-:Y:S01]  /*2a90*/  SHF.L.U32 R151, R97, 0x10, RZ ;  /* 0x0000001061977819 */ /* 0x000fe200000006ff */
[----:B------:R-:W-:Y:S01]  /*2aa0*/  FADD.FTZ R144, R131, -R144 ;  /* 0x8000009083907221 */ /* 0x000fe20000010000 */
[----:B------:R-:W-:Y:S01]  /*2ab0*/  SHF.L.U32 R139, R139, 0x10, RZ ;  /* 0x000000108b8b7819 */ /* 0x000fe200000006ff */
[-C--:B------:R-:W-:Y:S01]  /*2ac0*/  FFMA.FTZ R153, R123, R113.reuse, R114 ;  /* 0x000000717b997223 */ /* 0x080fe20000010072 */
[----:B------:R-:W-:Y:S01]  /*2ad0*/  FADD.FTZ R146, R125, -R146 ;  /* 0x800000927d927221 */ /* 0x000fe20000010000 */
[C---:B------:R-:W-:Y:S01]  /*2ae0*/  FFMA.FTZ R149, R138.reuse, R142, R115 ;  /* 0x0000008e8a957223 */ /* 0x040fe20000010073 */
[----:B------:R-:W-:Y:S01]  /*2af0*/  FFMA.FTZ R147, R138, R140, R147 ;  /* 0x0000008c8a937223 */ /* 0x000fe20000010093 */
[-CC-:B------:R-:W-:Y:S01]  /*2b00*/  FFMA.FTZ R143, R121, R113.reuse, R114.reuse ;  /* 0x00000071798f7223 */ /* 0x180fe20000010072 */
[----:B------:R-:W-:Y:S01]  /*2b10*/  PRMT R115, R98, 0x7632, R115 ;  /* 0x0000763262737816 */ /* 0x000fe20000000073 */
[----:B------:R-:W-:Y:S01]  /*2b20*/  FFMA.FTZ R151, R138, R144, R151 ;  /* 0x000000908a977223 */ /* 0x000fe20000010097 */
[-C--:B------:R-:W-:Y:S01]  /*2b30*/  FFMA.FTZ R142, R130, R113.reuse, R114 ;  /* 0x00000071828e7223 */ /* 0x080fe20000010072 */
[C---:B------:R-:W-:Y:S01]  /*2b40*/  SHF.L.U32 R145, R99.reuse, 0x10, RZ ;  /* 0x0000001063917819 */ /* 0x040fe200000006ff */
[----:B------:R-:W-:Y:S01]  /*2b50*/  FADD.FTZ R144, R126, -R153 ;  /* 0x800000997e907221 */ /* 0x000fe20000010000 */
[----:B------:R-:W-:Y:S01]  /*2b60*/  PRMT R140, R99, 0x7632, R140 ;  /* 0x00007632638c7816 */ /* 0x000fe2000000008c */
[----:B------:R-:W-:Y:S01]  /*2b70*/  FFMA.FTZ R139, R138, R146, R139 ;  /* 0x000000928a8b7223 */ /* 0x000fe2000001008b */
[----:B------:R-:W-:Y:S01]  /*2b80*/  SHF.L.U32 R141, R98, 0x10, RZ ;  /* 0x00000010628d7819 */ /* 0x000fe200000006ff */
[----:B------:R-:W-:Y:S01]  /*2b90*/  FFMA.FTZ R146, R132, R113, R114 ;  /* 0x0000007184927223 */ /* 0x000fe20000010072 */
[----:B------:R-:W-:Y:S01]  /*2ba0*/  FADD.FTZ R143, R124, -R143 ;  /* 0x8000008f7c8f7221 */ /* 0x000fe20000010000 */
[----:B------:R-:W-:Y:S01]  /*2bb0*/  SHF.L.U32 R115, R115, 0x10, RZ ;  /* 0x0000001073737819 */ /* 0x000fe200000006ff */
[----:B------:R-:W-:Y:S01]  /*2bc0*/  FADD.FTZ R142, R127, -R142 ;  /* 0x8000008e7f8e7221 */ /* 0x000fe20000010000 */
[----:B------:R-:W-:Y:S01]  /*2bd0*/  SHF.L.U32 R153, R140, 0x10, RZ ;  /* 0x000000108c997819 */ /* 0x000fe200000006ff */
[----:B------:R-:W-:Y:S01]  /*2be0*/  FFMA.FTZ R145, R138, R144, R145 ;  /* 0x000000908a917223 */ /* 0x000fe20000010091 */
[----:B-----5:R-:W-:Y:S01]  /*2bf0*/  PRMT R140, R108, 0x7632, R140 ;  /* 0x000076326c8c7816 */ /* 0x020fe2000000008c */
[----:B------:R-:W-:Y:S01]  /*2c00*/  FADD.FTZ R146, R129, -R146 ;  /* 0x8000009281927221 */ /* 0x000fe20000010000 */
[----:B------:R-:W-:Y:S01]  /*2c10*/  PRMT R144, R109, 0x7632, R144 ;  /* 0x000076326d907816 */ /* 0x000fe20000000090 */
[C---:B------:R-:W-:Y:S01]  /*2c20*/  FFMA.FTZ R141, R138.reuse, R143, R141 ;  /* 0x0000008f8a8d7223 */ /* 0x040fe2000001008d */
[----:B------:R-:W-:Y:S01]  /*2c30*/  FFMA.FTZ R143, R138, R142, R115 ;  /* 0x0000008e8a8f7223 */ /* 0x000fe20000010073 */
[----:B------:R-:W-:Y:S01]  /*2c40*/  SHF.L.U32 R142, R108, 0x10, RZ ;  /* 0x000000106c8e7819 */ /* 0x000fe200000006ff */
[----:B------:R-:W-:Y:S01]  /*2c50*/  FMUL.FTZ R108, R149, R112 ;  /* 0x00000070956c7220 */ /* 0x000fe20000410000 */
[----:B------:R-:W-:Y:S01]  /*2c60*/  SHF.L.U32 R140, R140, 0x10, RZ ;  /* 0x000000108c8c7819 */ /* 0x000fe200000006ff */
[----:B------:R-:W-:Y:S01]  /*2c70*/  FFMA.FTZ R115, R138, R146, R153 ;  /* 0x000000928a737223 */ /* 0x000fe20000010099 */
[C---:B------:R-:W-:Y:S01]  /*2c80*/  PRMT R148, R110.reuse, 0x7632, R148 ;  /* 0x000076326e947816 */ /* 0x040fe20000000094 */
[-C--:B------:R-:W-:Y:S01]  /*2c90*/  FMUL.FTZ R147, R147, R112.reuse ;  /* 0x0000007093937220 */ /* 0x080fe20000410000 */
[----:B------:R-:W-:Y:S01]  /*2ca0*/  SHF.L.U32 R150, R110, 0x10, RZ ;  /* 0x000000106e967819 */ /* 0x000fe200000006ff */
[----:B------:R-:W-:Y:S01]  /*2cb0*/  FMUL.FTZ R110, R139, R112 ;  /* 0x000000708b6e7220 */ /* 0x000fe20000410000 */
[----:B------:R-:W-:Y:S01]  /*2cc0*/  SHF.L.U32 R144, R144, 0x10, RZ ;  /* 0x0000001090907819 */ /* 0x000fe200000006ff */
[----:B------:R-:W-:Y:S01]  /*2cd0*/  FFMA.FTZ R81, R108, R140, R81 ;  /* 0x0000008c6c517223 */ /* 0x000fe20000010051 */
[----:B------:R-:W-:Y:S01]  /*2ce0*/  SHF.L.U32 R146, R109, 0x10, RZ ;  /* 0x000000106d927819 */ /* 0x000fe200000006ff */
[-C--:B------:R-:W-:Y:S01]  /*2cf0*/  FMUL.FTZ R149, R151, R112.reuse ;  /* 0x0000007097957220 */ /* 0x080fe20000410000 */
[----:B------:R-:W-:Y:S01]  /*2d00*/  PRMT R109, R111, 0x7632, R109 ;  /* 0x000076326f6d7816 */ /* 0x000fe2000000006d */
[-C--:B------:R-:W-:Y:S01]  /*2d10*/  FMUL.FTZ R141, R141, R112.reuse ;  /* 0x000000708d8d7220 */ /* 0x080fe20000410000 */
[----:B------:R-:W-:Y:S01]  /*2d20*/  SHF.L.U32 R111, R111, 0x10, RZ ;  /* 0x000000106f6f7819 */ /* 0x000fe200000006ff */
[-C--:B------:R-:W-:Y:S01]  /*2d30*/  FMUL.FTZ R140, R143, R112.reuse ;  /* 0x000000708f8c7220 */ /* 0x080fe20000410000 */
[----:B------:R-:W-:Y:S01]  /*2d40*/  SHF.L.U32 R148, R148, 0x10, RZ ;  /* 0x0000001094947819 */ /* 0x000fe200000006ff */
[----:B------:R-:W-:Y:S01]  /*2d50*/  FMUL.FTZ R145, R145, R112 ;  /* 0x0000007091917220 */ /* 0x000fe20000410000 */
[----:B------:R-:W-:Y:S01]  /*2d60*/  FFMA.FTZ R83, R110, R144, R83 ;  /* 0x000000906e537223 */ /* 0x000fe20000010053 */
[----:B------:R-:W-:Y:S01]  /*2d70*/  FMUL.FTZ R144, R115, R112 ;  /* 0x0000007073907220 */ /* 0x000fe20000410000 */
        /* <DEDUP_REMOVED lines=20> */
.L_x_1525:
[C---:B-----5:R-:W-:Y:S01]  /*2ec0*/  PRMT R144, R110.reuse, 0x7632, R144 ;  /* 0x000076326e907816 */ /* 0x060fe20000000090 */
[-CC-:B------:R-:W-:Y:S01]  /*2ed0*/  FFMA.FTZ R107, R123, R113.reuse, R114.reuse ;  /* 0x000000717b6b7223 */ /* 0x180fe20000010072 */
[----:B------:R-:W-:Y:S01]  /*2ee0*/  SHF.L.U32 R143, R110, 0x10, RZ ;  /* 0x000000106e8f7819 */ /* 0x000fe200000006ff */
[-C--:B------:R-:W-:Y:S01]  /*2ef0*/  FFMA.FTZ R140, R132, R113.reuse, R114 ;  /* 0x00000071848c7223 */ /* 0x080fe20000010072 */
[----:B------:R-:W-:Y:S01]  /*2f00*/  PRMT R110, R109, 0x7632, R110 ;  /* 0x000076326d6e7816 */ /* 0x000fe2000000006e */
[-C--:B------:R-:W-:Y:S01]  /*2f10*/  FFMA.FTZ R105, R121, R113.reuse, R114 ;  /* 0x0000007179697223 */ /* 0x080fe20000010072 */
[----:B------:R-:W-:Y:S01]  /*2f20*/  SHF.L.U32 R139, R109, 0x10, RZ ;  /* 0x000000106d8b7819 */ /* 0x000fe200000006ff */
[----:B------:R-:W-:Y:S01]  /*2f30*/  FADD.FTZ R107, R126, -R107 ;  /* 0x8000006b7e6b7221 */ /* 0x000fe20000010000 */
[----:B------:R-:W-:Y:S01]  /*2f40*/  PRMT R109, R99, 0x7632, R109 ;  /* 0x00007632636d7816 */ /* 0x000fe2000000006d */
[----:B------:R-:W-:Y:S01]  /*2f50*/  FADD.FTZ R147, R129, -R140 ;  /* 0x8000008c81937221 */ /* 0x000fe20000010000 */
[----:B------:R-:W-:Y:S01]  /*2f60*/  PRMT R141, R108, 0x7632, R141 ;  /* 0x000076326c8d7816 */ /* 0x000fe2000000008d */
[----:B------:R-:W-:Y:S01]  /*2f70*/  FADD.FTZ R105, R124, -R105 ;  /* 0x800000697c697221 */ /* 0x000fe20000010000 */
[----:B------:R-:W-:Y:S01]  /*2f80*/  SHF.L.U32 R115, R108, 0x10, RZ ;  /* 0x000000106c737819 */ /* 0x000fe200000006ff */
[-C--:B------:R-:W-:Y:S01]  /*2f90*/  FFMA.FTZ R108, R130, R113.reuse, R114 ;  /* 0x00000071826c7223 */ /* 0x080fe20000010072 */
[----:B------:R-:W-:Y:S01]  /*2fa0*/  PRMT R104, R98, 0x7632, R104 ;  /* 0x0000763262687816 */ /* 0x000fe20000000068 */
[----:B------:R-:W-:Y:S01]  /*2fb0*/  FFMA.FTZ R148, R128, R113, R114 ;  /* 0x0000007180947223 */ /* 0x000fe20000010072 */
[----:B------:R-:W-:-:S02]  /*2fc0*/  PRMT R142, R111, 0x7632, R142 ;  /* 0x000076326f8e7816 */ /* 0x000fc4000000008e */
[----:B------:R-:W-:Y:S01]  /*2fd0*/  SHF.L.U32 R145, R111, 0x10, RZ ;  /* 0x000000106f917819 */ /* 0x000fe200000006ff */
[----:B------:R-:W-:Y:S01]  /*2fe0*/  FADD.FTZ R153, R125, -R148 ;  /* 0x800000947d997221 */ /* 0x000fe20000010000 */
[----:B------:R-:W-:Y:S02]  /*2ff0*/  SHF.L.U32 R111, R99, 0x10, RZ ;  /* 0x00000010636f7819 */ /* 0x000fe400000006ff */
[----:B------:R-:W-:Y:S02]  /*3000*/  SHF.L.U32 R106, R98, 0x10, RZ ;  /* 0x00000010626a7819 */ /* 0x000fe400000006ff */
[----:B------:R-:W-:Y:S01]  /*3010*/  SHF.L.U32 R146, R109, 0x10, RZ ;  /* 0x000000106d927819 */ /* 0x000fe200000006ff */
[----:B------:R-:W-:Y:S01]  /*3020*/  FADD.FTZ R109, R127, -R108 ;  /* 0x8000006c7f6d7221 */ /* 0x000fe20000010000 */
[----:B------:R-:W-:Y:S01]  /*3030*/  SHF.L.U32 R140, R104, 0x10, RZ ;  /* 0x00000010688c7819 */ /* 0x000fe200000006ff */
[C-C-:B------:R-:W-:Y:S01]  /*3040*/  FFMA.FTZ R104, R138.reuse, R107, R111.reuse ;  /* 0x0000006b8a687223 */ /* 0x140fe2000001006f */
[C---:B------:R-:W-:Y:S01]  /*3050*/  FFMA.FTZ R106, R138.reuse, R105, R106 ;  /* 0x000000698a6a7223 */ /* 0x040fe2000001006a */
[C---:B------:R-:W-:Y:S01]  /*3060*/  FFMA.FTZ R107, R138.reuse, R147, R146 ;  /* 0x000000938a6b7223 */ /* 0x040fe20000010092 */
[----:B------:R-:W-:Y:S01]  /*3070*/  FFMA.FTZ R146, R133, R113, R114 ;  /* 0x0000007185927223 */ /* 0x000fe20000010072 */
[----:B------:R-:W-:Y:S01]  /*3080*/  FFMA.FTZ R105, R138, R109, R140 ;  /* 0x0000006d8a697223 */ /* 0x000fe2000001008c */
[----:B------:R-:W-:Y:S01]  /*3090*/  PRMT R111, R97, 0x7632, R111 ;  /* 0x00007632616f7816 */ /* 0x000fe2000000006f */
[-CC-:B------:R-:W-:Y:S01]  /*30a0*/  FFMA.FTZ R108, R137, R113.reuse, R114.reuse ;  /* 0x00000071896c7223 */ /* 0x180fe20000010072 */
        /* <DEDUP_REMOVED lines=10> */
[C---:B------:R-:W-:Y:S01]  /*3150*/  FFMA.FTZ R109, R138.reuse, R153, R148 ;  /* 0x000000998a6d7223 */ /* 0x040fe20000010094 */
[----:B------:R-:W-:Y:S01]  /*3160*/  FFMA.FTZ R140, R138, R147, R146 ;  /* 0x000000938a8c7223 */ /* 0x000fe20000010092 */
[----:B------:R-:W-:Y:S01]  /*3170*/  SHF.L.U32 R148, R142, 0x10, RZ ;  /* 0x000000108e947819 */ /* 0x000fe200000006ff */
[-C--:B------:R-:W-:Y:S01]  /*3180*/  FMUL.FTZ R147, R106, R112.reuse ;  /* 0x000000706a937220 */ /* 0x080fe20000410000 */
[----:B------:R-:W-:Y:S01]  /*3190*/  SHF.L.U32 R146, R144, 0x10, RZ ;  /* 0x0000001090927819 */ /* 0x000fe200000006ff */
[-C--:B------:R-:W-:Y:S01]  /*31a0*/  FMUL.FTZ R144, R107, R112.reuse ;  /* 0x000000706b907220 */ /* 0x080fe20000410000 */
[----:B------:R-:W-:Y:S01]  /*31b0*/  FFMA.FTZ R108, R138, R149, R151 ;  /* 0x000000958a6c7223 */ /* 0x000fe20000010097 */
[-C--:B------:R-:W-:Y:S01]  /*31c0*/  FMUL.FTZ R142, R105, R112.reuse ;  /* 0x00000070698e7220 */ /* 0x080fe20000410000 */
[----:B------:R-:W-:Y:S01]  /*31d0*/  FMUL.FTZ R149, R104, R112 ;  /* 0x0000007068957220 */ /* 0x000fe20000410000 */
[----:B------:R-:W-:Y:S01]  /*31e0*/  FFMA.FTZ R87, R144, R148, R87 ;  /* 0x0000009490577223 */ /* 0x000fe20000010057 */
[----:B------:R-:W-:Y:S01]  /*31f0*/  FFMA.FTZ R84, R147, R143, R84 ;  /* 0x0000008f93547223 */ /* 0x000fe20000010054 */
[----:B------:R-:W-:Y:S01]  /*3200*/  FFMA.FTZ R85, R142, R146, R85 ;  /* 0x000000928e557223 */ /* 0x000fe20000010055 */
[----:B------:R-:W-:Y:S01]  /*3210*/  SHF.L.U32 R148, R110, 0x10, RZ ;  /* 0x000000106e947819 */ /* 0x000fe200000006ff */
[----:B------:R-:W-:Y:S01]  /*3220*/  FFMA.FTZ R86, R149, R145, R86 ;  /* 0x0000009195567223 */ /* 0x000fe20000010056 */
[----:B------:R-:W-:Y:S01]  /*3230*/  SHF.L.U32 R143, R141, 0x10, RZ ;  /* 0x000000108d8f7819 */ /* 0x000fe200000006ff */
[-C--:B------:R-:W-:Y:S01]  /*3240*/  FMUL.FTZ R146, R109, R112.reuse ;  /* 0x000000706d927220 */ /* 0x080fe20000410000 */
[-C--:B------:R-:W-:Y:S01]  /*3250*/  FMUL.FTZ R141, R111, R112.reuse ;  /* 0x000000706f8d7220 */ /* 0x080fe20000410000 */
[-C--:B------:R-:W-:Y:S01]  /*3260*/  FMUL.FTZ R145, R108, R112.reuse ;  /* 0x000000706c917220 */ /* 0x080fe20000410000 */
[----:B------:R-:W-:Y:S01]  /*3270*/  FMUL.FTZ R110, R140, R112 ;  /* 0x000000708c6e7220 */ /* 0x000fe20000410000 */
[----:B------:R-:W-:Y:S01]  /*3280*/  F2FP.BF16.F32.PACK_AB R106, R105, R106 ;  /* 0x0000006a696a723e */ /* 0x000fe200000010ff */
        /* <DEDUP_REMOVED lines=13> */
[----:B------:R-:W-:Y:S01]  /*3360*/  F2FP.BF16.F32.PACK_AB R104, R140, R111 ;  /* 0x0000006f8c68723e */ /* 0x000fe200000010ff */
[----:B------:R-:W-:Y:S01]  /*3370*/  FFMA.FTZ R82, R145, R139, R82 ;  /* 0x0000008b91527223 */ /* 0x000fe20000010052 */
[----:B------:R-:W-:-:S02]  /*3380*/  F2FP.BF16.F32.PACK_AB R111, R144, R149 ;  /* 0x00000095906f723e */ /* 0x000fc400000010ff */
[----:B------:R-:W-:Y:S02]  /*3390*/  F2FP.BF16.F32.PACK_AB R110, R142, R147 ;  /* 0x000000938e6e723e */ /* 0x000fe400000010ff */
[----:B------:R-:W-:Y:S02]  /*33a0*/  F2FP.BF16.F32.PACK_AB R109, R146, R109 ;  /* 0x0000006d926d723e */ /* 0x000fe400000010ff */
[----:B------:R-:W-:-:S07]  /*33b0*/  F2FP.BF16.F32.PACK_AB R108, R115, R108 ;  /* 0x0000006c736c723e */ /* 0x000fce00000010ff */
.L_x_1526:
        /* <DEDUP_REMOVED lines=9> */
.L_x_1524:
[----:B------:R-:W-:Y:S05]  /*3450*/  BSYNC.RECONVERGENT B1 ;  /* 0x0000000000017941 */ /* 0x000fea0003800200 */
.L_x_1523:
        /* <DEDUP_REMOVED lines=10> */
[-CC-:B------:R-:W-:Y:S01]  /*3500*/  FFMA.FTZ R151, R9, R113.reuse, R114.reuse ;  /* 0x0000007109977223 */ /* 0x180fe20000010072 */
[-CC-:B------:R-:W-:Y:S01]  /*3510*/  FFMA.FTZ R144, R14, R113.reuse, R114.reuse ;  /* 0x000000710e907223 */ /* 0x180fe20000010072 */
[-CC-:B------:R-:W-:Y:S01]  /*3520*/  FFMA.FTZ R145, R11, R113.reuse, R114.reuse ;  /* 0x000000710b917223 */ /* 0x180fe20000010072 */
[-CC-:B------:R-:W-:Y:S01]  /*3530*/  FFMA.FTZ R142, R116, R113.reuse, R114.reuse ;  /* 0x00000071748e7223 */ /* 0x180fe20000010072 */
[-CC-:B------:R-:W-:Y:S01]  /*3540*/  FFMA.FTZ R143, R13, R113.reuse, R114.reuse ;  /* 0x000000710d8f7223 */ /* 0x180fe20000010072 */
[----:B------:R-:W-:Y:S01]  /*3550*/  FFMA.FTZ R153, R122, R113, R114 ;  /* 0x000000717a997223 */ /* 0x000fe20000010072 */
[----:B-----5:R-:W-:Y:S01]  /*3560*/  PRMT R140, R109, 0x7632, R140 ;  /* 0x000076326d8c7816 */ /* 0x020fe2000000008c */
[----:B------:R-:W-:Y:S01]  /*3570*/  FADD.FTZ R144, R117, -R144 ;  /* 0x8000009075907221 */ /* 0x000fe20000010000 */
[----:B------:R-:W-:Y:S01]  /*3580*/  SHF.L.U32 R141, R109, 0x10, RZ ;  /* 0x000000106d8d7819 */ /* 0x000fe200000006ff */
[----:B------:R-:W-:Y:S01]  /*3590*/  FADD.FTZ R153, R120, -R153 ;  /* 0x8000009978997221 */ /* 0x000fe20000010000 */
[C---:B------:R-:W-:Y:S01]  /*35a0*/  PRMT R114, R108.reuse, 0x7632, R114 ;  /* 0x000076326c727816 */ /* 0x040fe20000000072 */
[----:B------:R-:W-:Y:S01]  /*35b0*/  FADD.FTZ R142, R119, -R142 ;  /* 0x8000008e778e7221 */ /* 0x000fe20000010000 */
[----:B------:R-:W-:Y:S01]  /*35c0*/  SHF.L.U32 R139, R108, 0x10, RZ ;  /* 0x000000106c8b7819 */ /* 0x000fe200000006ff */
[----:B------:R-:W-:Y:S01]  /*35d0*/  FADD.FTZ R108, R6, -R149 ;  /* 0x80000095066c7221 */ /* 0x000fe20000010000 */
[----:B------:R-:W-:-:S02]  /*35e0*/  PRMT R106, R111, 0x7632, R106 ;  /* 0x000076326f6a7816 */ /* 0x000fc4000000006a */
[----:B------:R-:W-:Y:S02]  /*35f0*/  SHF.L.U32 R113, R111, 0x10, RZ ;  /* 0x000000106f717819 */ /* 0x000fe400000006ff */
[----:B------:R-:W-:Y:S02]  /*3600*/  SHF.L.U32 R109, R100, 0x10, RZ ;  /* 0x00000010646d7819 */ /* 0x000fe400000006ff */
[----:B------:R-:W-:Y:S01]  /*3610*/  SHF.L.U32 R111, R104, 0x10, RZ ;  /* 0x00000010686f7819 */ /* 0x000fe200000006ff */
[----:B------:R-:W-:Y:S01]  /*3620*/  FADD.FTZ R104, R15, -R146 ;  /* 0x800000920f687221 */ /* 0x000fe20000010000 */
[----:B------:R-:W-:Y:S01]  /*3630*/  PRMT R105, R110, 0x7632, R105 ;  /* 0x000076326e697816 */ /* 0x000fe20000000069 */
[----:B------:R-:W-:Y:S01]  /*3640*/  FFMA.FTZ R109, R138, R108, R109 ;  /* 0x0000006c8a6d7223 */ /* 0x000fe2000001006d */
[----:B------:R-:W-:Y:S01]  /*3650*/  SHF.L.U32 R115, R110, 0x10, RZ ;  /* 0x000000106e737819 */ /* 0x000fe200000006ff */
[----:B------:R-:W-:Y:S01]  /*3660*/  FADD.FTZ R110, R8, -R151 ;  /* 0x80000097086e7221 */ /* 0x000fe20000010000 */
[C---:B------:R-:W-:Y:S01]  /*3670*/  SHF.L.U32 R147, R101.reuse, 0x10, RZ ;  /* 0x0000001065937819 */ /* 0x040fe200000006ff */
[----:B------:R-:W-:Y:S01]  /*3680*/  FFMA.FTZ R104, R138, R104, R111 ;  /* 0x000000688a687223 */ /* 0x000fe2000001006f */
[----:B------:R-:W-:Y:S01]  /*3690*/  PRMT R108, R101, 0x7632, R108 ;  /* 0x00007632656c7816 */ /* 0x000fe2000000006c */
[----:B------:R-:W-:Y:S01]  /*36a0*/  FADD.FTZ R146, R10, -R145 ;  /* 0x800000910a927221 */ /* 0x000fe20000010000 */
[----:B------:R-:W-:Y:S01]  /*36b0*/  PRMT R107, R103, 0x7632, R107 ;  /* 0x00007632676b7816 */ /* 0x000fe2000000006b */
[----:B------:R-:W-:Y:S01]  /*36c0*/  FFMA.FTZ R111, R138, R110, R147 ;  /* 0x0000006e8a6f7223 */ /* 0x000fe20000010093 */
[----:B------:R-:W-:-:S02]  /*36d0*/  PRMT R110, R102, 0x7632, R110 ;  /* 0x00007632666e7816 */ /* 0x000fc4000000006e */
[----:B------:R-:W-:Y:S02]  /*36e0*/  SHF.L.U32 R147, R108, 0x10, RZ ;  /* 0x000000106c937819 */ /* 0x000fe400000006ff */
[----:B------:R-:W-:Y:S02]  /*36f0*/  SHF.L.U32 R107, R107, 0x10, RZ ;  /* 0x000000106b6b7819 */ /* 0x000fe400000006ff */
[----:B------:R-:W-:Y:S01]  /*3700*/  SHF.L.U32 R149, R102, 0x10, RZ ;  /* 0x0000001066957819 */ /* 0x000fe200000006ff */
[C---:B------:R-:W-:Y:S01]  /*3710*/  FFMA.FTZ R108, R138.reuse, R144, R147 ;  /* 0x000000908a6c7223 */ /* 0x040fe20000010093 */
[----:B------:R-:W-:Y:S01]  /*3720*/  SHF.L.U32 R151, R103, 0x10, RZ ;  /* 0x0000001067977819 */ /* 0x000fe200000006ff */
[----:B------:R-:W-:Y:S01]  /*3730*/  FFMA.FTZ R107, R138, R153, R107 ;  /* 0x000000998a6b7223 */ /* 0x000fe2000001006b */
[----:B------:R-:W-:Y:S01]  /*3740*/  SHF.L.U32 R145, R110, 0x10, RZ ;  /* 0x000000106e917819 */ /* 0x000fe200000006ff */
[----:B------:R-:W-:Y:S01]  /*3750*/  FADD.FTZ R110, R118, -R143 ;  /* 0x8000008f766e7221 */ /* 0x000fe20000010000 */
[----:B------:R-:W-:Y:S01]  /*3760*/  FFMA.FTZ R143, R138, R146, R149 ;  /* 0x000000928a8f7223 */ /* 0x000fe20000010095 */
[----:B------:R-:W-:Y:S01]  /*3770*/  SHF.L.U32 R140, R140, 0x10, RZ ;  /* 0x000000108c8c7819 */ /* 0x000fe200000006ff */
[----:B------:R-:W-:Y:S01]  /*3780*/  FMUL.FTZ R147, R111, R112 ;  /* 0x000000706f937220 */ /* 0x000fe20000410000 */
[C---:B------:R-:W-:Y:S01]  /*3790*/  FFMA.FTZ R142, R138.reuse, R142, R145 ;  /* 0x0000008e8a8e7223 */ /* 0x040fe20000010091 */
[----:B------:R-:W-:Y:S01]  /*37a0*/  FFMA.FTZ R151, R138, R110, R151 ;  /* 0x0000006e8a977223 */ /* 0x000fe20000010097 */
[----:B------:R-:W-:Y:S01]  /*37b0*/  SHF.L.U32 R138, R114, 0x10, RZ ;  /* 0x00000010728a7819 */ /* 0x000fe200000006ff */
[-C--:B------:R-:W-:Y:S01]  /*37c0*/  FMUL.FTZ R110, R104, R112.reuse ;  /* 0x00000070686e7220 */ /* 0x080fe20000410000 */
[----:B------:R-:W-:Y:S01]  /*37d0*/  FMUL.FTZ R114, R108, R112 ;  /* 0x000000706c727220 */ /* 0x000fe20000410000 */
[----:B------:R-:W-:Y:S01]  /*37e0*/  FFMA.FTZ R141, R147, R141, R90 ;  /* 0x0000008d938d7223 */ /* 0x000fe2000001005a */
[----:B------:R-:W-:Y:S01]  /*37f0*/  SHF.L.U32 R105, R105, 0x10, RZ ;  /* 0x0000001069697819 */ /* 0x000fe200000006ff */
[----:B------:R-:W-:Y:S01]  /*3800*/  FFMA.FTZ R138, R110, R138, R89 ;  /* 0x0000008a6e8a7223 */ /* 0x000fe20000010059 */
[----:B------:R-:W-:Y:S01]  /*3810*/  FFMA.FTZ R140, R114, R140, R91 ;  /* 0x0000008c728c7223 */ /* 0x000fe2000001005b */
[-C--:B------:R-:W-:Y:S01]  /*3820*/  FMUL.FTZ R90, R142, R112.reuse ;  /* 0x000000708e5a7220 */ /* 0x080fe20000410000 */
[-C--:B------:R-:W-:Y:S01]  /*3830*/  FMUL.FTZ R145, R109, R112.reuse ;  /* 0x000000706d917220 */ /* 0x080fe20000410000 */
[----:B------:R-:W-:Y:S01]  /*3840*/  SHF.L.U32 R106, R106, 0x10, RZ ;  /* 0x000000106a6a7819 */ /* 0x000fe200000006ff */
[-C--:B------:R-:W-:Y:S01]  /*3850*/  FMUL.FTZ R89, R143, R112.reuse ;  /* 0x000000708f597220 */ /* 0x080fe20000410000 */
[-C--:B------:R-:W-:Y:S01]  /*3860*/  FMUL.FTZ R91, R151, R112.reuse ;  /* 0x00000070975b7220 */ /* 0x080fe20000410000 */
[----:B------:R-:W-:Y:S01]  /*3870*/  FMUL.FTZ R112, R107, R112 ;  /* 0x000000706b707220 */ /* 0x000fe20000410000 */
[----:B------:R-:W-:Y:S01]  /*3880*/  FFMA.FTZ R93, R90, R105, R93 ;  /* 0x000000695a5d7223 */ /* 0x000fe2000001005d */
[----:B------:R-:W-:Y:S01]  /*3890*/  FFMA.FTZ R139, R145, R139, R88 ;  /* 0x0000008b918b7223 */ /* 0x000fe20000010058 */
[----:B------:R-:W-:Y:S01]  /*38a0*/  F2FP.BF16.F32.PACK_AB R105, R108, R111 ;  /* 0x0000006f6c69723e */ /* 0x000fe200000010ff */
[----:B------:R-:W-:Y:S01]  /*38b0*/  FFMA.FTZ R92, R89, R115, R92 ;  /* 0x00000073595c7223 */ /* 0x000fe2000001005c */
        /* <DEDUP_REMOVED lines=18> */
.L_x_1527:
[-C--:B------:R-:W-:Y:S01]  /*39e0*/  FFMA.FTZ R115, R7, R113.reuse, R114 ;  /* 0x0000007107737223 */ /* 0x080fe20000010072 */
[----:B------:R-:W-:Y:S01]  /*39f0*/  PRMT R140, R100, 0x7632, R140 ;  /* 0x00007632648c7816 */ /* 0x000fe2000000008c */
[-C--:B------:R-:W-:Y:S01]  /*3a00*/  FFMA.FTZ R142, R12, R113.reuse, R114 ;  /* 0x000000710c8e7223 */ /* 0x080fe20000010072 */
[----:B------:R-:W-:Y:S01]  /*3a10*/  SHF.L.U32 R143, R100, 0x10, RZ ;  /* 0x00000010648f7819 */ /* 0x000fe200000006ff */
[----:B------:R-:W-:Y:S01]  /*3a20*/  FADD.FTZ R139, R6, -R115 ;  /* 0x80000073068b7221 */ /* 0x000fe20000010000 */
[----:B------:R-:W-:Y:S01]  /*3a30*/  SHF.L.U32 R140, R140, 0x10, RZ ;  /* 0x000000108c8c7819 */ /* 0x000fe200000006ff */
[----:B------:R-:W-:Y:S01]  /*3a40*/  FADD.FTZ R145, R15, -R142 ;  /* 0x8000008e0f917221 */ /* 0x000fe20000010000 */
[-CC-:B------:R-:W-:Y:S01]  /*3a50*/  FFMA.FTZ R147, R9, R113.reuse, R114.reuse ;  /* 0x0000007109937223 */ /* 0x180fe20000010072 */
[-CC-:B------:R-:W-:Y:S01]  /*3a60*/  FFMA.FTZ R144, R14, R113.reuse, R114.reuse ;  /* 0x000000710e907223 */ /* 0x180fe20000010072 */
[-CC-:B------:R-:W-:Y:S01]  /*3a70*/  FFMA.FTZ R149, R11, R113.reuse, R114.reuse ;  /* 0x000000710b957223 */ /* 0x180fe20000010072 */
[-CC-:B------:R-:W-:Y:S01]  /*3a80*/  FFMA.FTZ R146, R116, R113.reuse, R114.reuse ;  /* 0x0000007174927223 */ /* 0x180fe20000010072 */
[-CC-:B------:R-:W-:Y:S01]  /*3a90*/  FFMA.FTZ R115, R13, R113.reuse, R114.reuse ;  /* 0x000000710d737223 */ /* 0x180fe20000010072 */
[----:B------:R-:W-:Y:S01]  /*3aa0*/  FFMA.FTZ R141, R122, R113, R114 ;  /* 0x000000717a8d7223 */ /* 0x000fe20000010072 */
[C---:B------:R-:W-:Y:S01]  /*3ab0*/  FFMA.FTZ R113, R138.reuse, R139, R143 ;  /* 0x0000008b8a717223 */ /* 0x040fe2000001008f */
[--C-:B------:R-:W-:Y:S01]  /*3ac0*/  FFMA.FTZ R139, R138, R145, R140.reuse ;  /* 0x000000918a8b7223 */ /* 0x100fe2000001008c */
[----:B------:R-:W-:Y:S01]  /*3ad0*/  PRMT R140, R102, 0x7632, R140 ;  /* 0x00007632668c7816 */ /* 0x000fe2000000008c */
[----:B------:R-:W-:Y:S01]  /*3ae0*/  FADD.FTZ R149, R10, -R149 ;  /* 0x800000950a957221 */ /* 0x000fe20000010000 */
[----:B------:R-:W-:Y:S01]  /*3af0*/  PRMT R114, R101, 0x7632, R114 ;  /* 0x0000763265727816 */ /* 0x000fe20000000072 */
[----:B------:R-:W-:Y:S01]  /*3b00*/  FADD.FTZ R145, R8, -R147 ;  /* 0x8000009308917221 */ /* 0x000fe20000010000 */
[----:B------:R-:W-:Y:S01]  /*3b10*/  SHF.L.U32 R142, R102, 0x10, RZ ;  /* 0x00000010668e7819 */ /* 0x000fe200000006ff */
[----:B------:R-:W-:Y:S01]  /*3b20*/  FADD.FTZ R153, R119, -R146 ;  /* 0x8000009277997221 */ /* 0x000fe20000010000 */
[----:B------:R-:W-:Y:S01]  /*3b30*/  SHF.L.U32 R143, R101, 0x10, RZ ;  /* 0x00000010658f7819 */ /* 0x000fe200000006ff */
[----:B------:R-:W-:Y:S01]  /*3b40*/  FADD.FTZ R147, R117, -R144 ;  /* 0x8000009075937221 */ /* 0x000fe20000010000 */
[----:B------:R-:W-:Y:S01]  /*3b50*/  SHF.L.U32 R140, R140, 0x10, RZ ;  /* 0x000000108c8c7819 */ /* 0x000fe200000006ff */
[--C-:B------:R-:W-:Y:S01]  /*3b60*/  FFMA.FTZ R151, R138, R149, R142.reuse ;  /* 0x000000958a977223 */ /* 0x100fe2000001008e */
[----:B------:R-:W-:Y:S01]  /*3b70*/  SHF.L.U32 R114, R114, 0x10, RZ ;  /* 0x0000001072727819 */ /* 0x000fe200000006ff */
[----:B------:R-:W-:Y:S01]  /*3b80*/  FFMA.FTZ R145, R138, R145, R143 ;  /* 0x000000918a917223 */ /* 0x000fe2000001008f */
[----:B-----5:R-:W-:Y:S01]  /*3b90*/  PRMT R142, R108, 0x7632, R142 ;  /* 0x000076326c8e7816 */ /* 0x020fe2000000008e */
[----:B------:R-:W-:Y:S01]  /*3ba0*/  FFMA.FTZ R153, R138, R153, R140 ;  /* 0x000000998a997223 */ /* 0x000fe2000001008c */
[----:B------:R-:W-:Y:S01]  /*3bb0*/  SHF.L.U32 R149, R108, 0x10, RZ ;  /* 0x000000106c957819 */ /* 0x000fe200000006ff */
[----:B------:R-:W-:Y:S01]  /*3bc0*/  FFMA.FTZ R147, R138, R147, R114 ;  /* 0x000000938a937223 */ /* 0x000fe20000010072 */
[----:B------:R-:W-:Y:S01]  /*3bd0*/  PRMT R108, R103, 0x7632, R108 ;  /* 0x00007632676c7816 */ /* 0x000fe2000000006c */
[----:B------:R-:W-:Y:S01]  /*3be0*/  FADD.FTZ R115, R118, -R115 ;  /* 0x8000007376737221 */ /* 0x000fe20000010000 */
[C---:B------:R-:W-:Y:S01]  /*3bf0*/  PRMT R140, R109.reuse, 0x7632, R140 ;  /* 0x000076326d8c7816 */ /* 0x040fe2000000008c */
[----:B------:R-:W-:Y:S01]  /*3c00*/  FADD.FTZ R141, R120, -R141 ;  /* 0x8000008d788d7221 */ /* 0x000fe20000010000 */
[----:B------:R-:W-:Y:S01]  /*3c10*/  SHF.L.U32 R143, R109, 0x10, RZ ;  /* 0x000000106d8f7819 */ /* 0x000fe200000006ff */
[-C--:B------:R-:W-:Y:S01]  /*3c20*/  FMUL.FTZ R113, R113, R112.reuse ;  /* 0x0000007071717220 */ /* 0x080fe20000410000 */
        /* <DEDUP_REMOVED lines=8> */
[C---:B------:R-:W-:Y:S01]  /*3cb0*/  PRMT R108, R111.reuse, 0x7632, R108 ;  /* 0x000076326f6c7816 */ /* 0x040fe2000000006c */
[C---:B------:R-:W-:Y:S01]  /*3cc0*/  FFMA.FTZ R115, R138.reuse, R115, R110 ;  /* 0x000000738a737223 */ /* 0x040fe2000001006e */
[----:B------:R-:W-:Y:S01]  /*3cd0*/  SHF.L.U32 R111, R111, 0x10, RZ ;  /* 0x000000106f6f7819 */ /* 0x000fe200000006ff */
[----:B------:R-:W-:Y:S01]  /*3ce0*/  FFMA.FTZ R141, R138, R141, R155 ;  /* 0x0000008d8a8d7223 */ /* 0x000fe2000001009b */
        /* <DEDUP_REMOVED lines=27> */
.L_x_1528:
        /* <DEDUP_REMOVED lines=10> */
.L_x_1520:
[----:B------:R-:W-:Y:S05]  /*3f40*/  BSYNC.RECONVERGENT B0 ;  /* 0x0000000000007941 */ /* 0x000fea0003800200 */
.L_x_1514:
[----:B0-23--:R-:W0:Y:S01]  /*3f50*/  LDC.64 R108, c[0x0][0x380] ;  /* 0x0000e000ff6c7b82 */ /* 0x00de220000000a00 */
[----:B------:R-:W-:Y:S01]  /*3f60*/  UPLOP3.LUT UP1, UPT, UPT, UPT, UP1, 0x40, 0x4 ;  /* 0x000000000004789c */ /* 0x000fe20003f2e810 */
[----:B0-----:R-:W-:-:S04]  /*3f70*/  IADD3 R2, PT, PT, R2, R108, RZ ;  /* 0x0000006c02027210 */ /* 0x001fc80007ffe0ff */
[----:B------:R-:W-:-:S13]  /*3f80*/  ISETP.GE.AND P1, PT, R2, R109, PT ;  /* 0x0000006d0200720c */ /* 0x000fda0003f26270 */
[----:B------:R-:W-:Y:S05]  /*3f90*/  @!P1 BRA `(.L_x_1529) ;  /* 0xffffffc400809947 */ /* 0x000fea000383ffff */
.L_x_1507:
        /* <DEDUP_REMOVED lines=17> */
.L_x_1531:
[----:B------:R-:W-:Y:S05]  /*40b0*/  BSYNC.RECONVERGENT B0 ;  /* 0x0000000000007941 */ /* 0x000fea0003800200 */
.L_x_1530:
        /* <DEDUP_REMOVED lines=14> */
.L_x_1532:
        /* <DEDUP_REMOVED lines=14> */
.L_x_8010:


//--------------------- .text._ZN10layer_norm13ln_bwd_kernelINS_13Kernel_traitsIf13__nv_bfloat16S2_S2_fjLj2048ELj1ELj1ELj4ELj16ENS_18Kernel_traits_baseILj2048EfS2_S2_S2_fjLj128EEEEELb0ELb1ELb0ELb1EEEvNS_9BwdParamsE --------------------------
	.section	.text._ZN10layer_norm13ln_bwd_kernelINS_13Kernel_traitsIf13__nv_bfloat16S2_S2_fjLj2048ELj1ELj1ELj4ELj16ENS_18Kernel_traits_baseILj2048EfS2_S2_S2_fjLj128EEEEELb0ELb1ELb0ELb1EEEvNS_9BwdParamsE,"ax",@progbits
	.align	128
        .global         _ZN10layer_norm13ln_bwd_kernelINS_13Kernel_traitsIf13__nv_bfloat16S2_S2_fjLj2048ELj1ELj1ELj4ELj16ENS_18Kernel_traits_baseILj2048EfS2_S2_S2_fjLj128EEEEELb0ELb1ELb0ELb1EEEvNS_9BwdParamsE
        .type           _ZN10layer_norm13ln_bwd_kernelINS_13Kernel_traitsIf13__nv_bfloat16S2_S2_fjLj2048ELj1ELj1ELj4ELj16ENS_18Kernel_traits_baseILj2048EfS2_S2_S2_fjLj128EEEEELb0ELb1ELb0ELb1EEEvNS_9BwdParamsE,@function
        .size           _ZN10layer_norm13ln_bwd_kernelINS_13Kernel_traitsIf13__nv_bfloat16S2_S2_fjLj2048ELj1ELj1ELj4ELj16ENS_18Kernel_traits_baseILj2048EfS2_S2_S2_fjLj128EEEEELb0ELb1ELb0ELb1EEEvNS_9BwdParamsE,(.L_x_8011 - _ZN10layer_norm13ln_bwd_kernelINS_13Kernel_traitsIf13__nv_bfloat16S2_S2_fjLj2048ELj1ELj1ELj4ELj16ENS_18Kernel_traits_baseILj2048EfS2_S2_S2_fjLj128EEEEELb0ELb1ELb0ELb1EEEvNS_9BwdParamsE)
        .other          _ZN10layer_norm13ln_bwd_kernelINS_13Kernel_traitsIf13__nv_bfloat16S2_S2_fjLj2048ELj1ELj1ELj4ELj16ENS_18Kernel_traits_baseILj2048EfS2_S2_S2_fjLj128EEEEELb0ELb1ELb0ELb1EEEvNS_9BwdParamsE,@"STO_CUDA_ENTRY STV_DEFAULT"
_ZN10layer_norm13ln_bwd_kernelINS_13Kernel_traitsIf13__nv_bfloat16S2_S2_fjLj2048ELj1ELj1ELj4ELj16ENS_18Kernel_traits_baseILj2048EfS2_S2_S2_fjLj128EEEEELb0ELb1ELb0ELb1EEEvNS_9BwdParamsE:
.text._ZN10layer_norm13ln_bwd_kernelINS_13Kernel_traitsIf13__nv_bfloat16S2_S2_fjLj2048ELj1ELj1ELj4ELj16ENS_18Kernel_traits_baseILj2048EfS2_S2_S2_fjLj128EEEEELb0ELb1ELb0ELb1EEEvNS_9BwdParamsE:
        /* <DEDUP_REMOVED lines=46> */
[----:B0-----:R-:W5:Y:S01]  /*02e0*/  LDG.E.128 R56, desc[UR8][R2.64] ;  /* 0x0000000802387981 */ /* 0x001f62000c1e1d00 */
[----:B------:R-:W-:Y:S02]  /*02f0*/  CS2R R26, SRZ ;  /* 0x00000000001a7805 */ /* 0x000fe4000001ff00 */
[----:B------:R-:W-:Y:S01]  /*0300*/  CS2R R24, SRZ ;  /* 0x0000000000187805 */ /* 0x000fe2000001ff00 */
[----:B--2---:R-:W-:Y:S01]  /*0310*/  IMAD.WIDE.U32 R4, R97, 0x20, R4 ;  /* 0x0000002061047825 */ /* 0x004fe200078e0004 */
[----:B------:R-:W5:Y:S01]  /*0320*/  LDG.E.128 R52, desc[UR8][R2.64+0x10] ;  /* 0x0000100802347981 */ /* 0x000f62000c1e1d00 */
[----:B------:R-:W-:-:S02]  /*0330*/  CS2R R22, SRZ ;  /* 0x0000000000167805 */ /* 0x000fc4000001ff00 */
[----:B------:R-:W-:Y:S02]  /*0340*/  CS2R R20, SRZ ;  /* 0x0000000000147805 */ /* 0x000fe4000001ff00 */
[----:B------:R-:W-:Y:S01]  /*0350*/  CS2R R18, SRZ ;  /* 0x0000000000127805 */ /* 0x000fe2000001ff00 */
[----:B------:R-:W5:Y:S01]  /*0360*/  LDG.E.128 R48, desc[UR8][R2.64+0x1000] ;  /* 0x0010000802307981 */ /* 0x000f62000c1e1d00 */
[----:B------:R-:W-:Y:S02]  /*0370*/  CS2R R16, SRZ ;  /* 0x0000000000107805 */ /* 0x000fe4000001ff00 */
[----:B------:R-:W-:Y:S02]  /*0380*/  CS2R R14, SRZ ;  /* 0x00000000000e7805 */ /* 0x000fe4000001ff00 */
[----:B---3--:R-:W-:Y:S01]  /*0390*/  ISETP.NE.U32.AND P0, PT, R6, RZ, PT ;  /* 0x000000ff0600720c */ /* 0x008fe20003f05070 */
[----:B------:R0:W5:Y:S01]  /*03a0*/  LDG.E.128 R44, desc[UR8][R2.64+0x1010] ;  /* 0x00101008022c7981 */ /* 0x000162000c1e1d00 */
[----:B------:R-:W-:-:S02]  /*03b0*/  CS2R R12, SRZ ;  /* 0x00000000000c7805 */ /* 0x000fc4000001ff00 */
[----:B------:R-:W-:Y:S02]  /*03c0*/  CS2R R10, SRZ ;  /* 0x00000000000a7805 */ /* 0x000fe4000001ff00 */
[----:B------:R-:W-:Y:S01]  /*03d0*/  ISETP.NE.AND.EX P0, PT, R7, RZ, PT, P0 ;  /* 0x000000ff0700720c */ /* 0x000fe20003f05300 */
[----:B------:R-:W5:Y:S01]  /*03e0*/  LDG.E.128 R40, desc[UR8][R4.64+0x1010] ;  /* 0x0010100804287981 */ /* 0x000f62000c1e1d00 */
[----:B------:R-:W-:Y:S02]  /*03f0*/  CS2R R8, SRZ ;  /* 0x0000000000087805 */ /* 0x000fe4000001ff00 */
[----:B------:R-:W-:Y:S02]  /*0400*/  CS2R R6, SRZ ;  /* 0x0000000000067805 */ /* 0x000fe4000001ff00 */
[----:B------:R-:W-:Y:S01]  /*0410*/  MOV R0, RZ ;  /* 0x000000ff00007202 */ /* 0x000fe20000000f00 */
[----:B------:R-:W5:Y:S01]  /*0420*/  LDG.E.128 R36, desc[UR8][R4.64+0x1000] ;  /* 0x0010000804247981 */ /* 0x000f62000c1e1d00 */
[----:B------:R-:W-:-:S02]  /*0430*/  MOV R110, UR7 ;  /* 0x00000007006e7c02 */ /* 0x000fc40008000f00 */
[----:B0-----:R-:W-:Y:S01]  /*0440*/  CS2R R2, SRZ ;  /* 0x0000000000027805 */ /* 0x001fe2000001ff00 */
[----:B------:R-:W0:Y:S01]  /*0450*/  LDCU.U8 UR10, c[0x0][0x410] ;  /* 0x00008200ff0a77ac */ /* 0x000e220008000000 */
[----:B------:R-:W5:Y:S01]  /*0460*/  LDG.E.128 R32, desc[UR8][R4.64+0x10] ;  /* 0x0000100804207981 */ /* 0x000f62000c1e1d00 */
[----:B------:R-:W-:-:S03]  /*0470*/  UPLOP3.LUT UP1, UPT, UPT, UPT, UPT, 0x40, 0x4 ;  /* 0x000000000004789c */ /* 0x000fc60003f2e870 */
[----:B------:R1:W5:Y:S01]  /*0480*/  LDG.E.128 R28, desc[UR8][R4.64] ;  /* 0x00000008041c7981 */ /* 0x000362000c1e1d00 */
[----:B------:R-:W2:Y:S01]  /*0490*/  LDCU UR11, c[0x0][0x388] ;  /* 0x00007100ff0b77ac */ /* 0x000ea20008000800 */
[----:B------:R-:W3:Y:S01]  /*04a0*/  LDCU UR14, c[0x0][0x400] ;  /* 0x00008000ff0e77ac */ /* 0x000ee20008000800 */
[----:B------:R-:W4:Y:S01]  /*04b0*/  LDCU.64 UR16, c[0x0][0x478] ;  /* 0x00008f00ff1077ac */ /* 0x000f220008000a00 */
[----:B-1----:R-:W-:Y:S01]  /*04c0*/  CS2R R4, SRZ ;  /* 0x0000000000047805 */ /* 0x002fe2000001ff00 */
[----:B------:R-:W1:Y:S06]  /*04d0*/  LDCU.64 UR12, c[0x0][0x438] ;  /* 0x00008700ff0c77ac */ /* 0x000e6c0008000a00 */
.L_x_1546:
[----:B------:R-:W0:Y:S01]  /*04e0*/  LDC.64 R80, c[0x0][0x3a8] ;  /* 0x0000ea00ff507b82 */ /* 0x000e220000000a00 */
[----:B--2---:R-:W-:-:S05]  /*04f0*/  IMAD R72, R110, UR11, RZ ;  /* 0x0000000b6e487c24 */ /* 0x004fca000f8e02ff */
[----:B------:R-:W-:Y:S02]  /*0500*/  SHF.R.S32.HI R73, RZ, 0x1f, R72 ;  /* 0x0000001fff497819 */ /* 0x000fe40000011448 */
[----:B------:R-:W2:Y:S02]  /*0510*/  LDC.64 R84, c[0x0][0x428] ;  /* 0x00010a00ff547b82 */ /* 0x000ea40000000a00 */
[----:B------:R-:W-:-:S04]  /*0520*/  LEA.HI R72, R73, R72, RZ, 0x3 ;  /* 0x0000004849487211 */ /* 0x000fc800078f18ff */
[----:B------:R-:W-:Y:S02]  /*0530*/  LEA.HI.SX32 R113, R72, R97, 0x1d ;  /* 0x0000006148717211 */ /* 0x000fe400078feaff */
[----:B------:R-:W3:Y:S02]  /*0540*/  LDC.64 R82, c[0x0][0x3c0] ;  /* 0x0000f000ff527b82 */ /* 0x000ee40000000a00 */
[----:B------:R-:W-:-:S06]  /*0550*/  IADD3 R111, PT, PT, R113, 0x80, RZ ;  /* 0x00000080716f7810 */ /* 0x000fcc0007ffe0ff */
[----:B------:R-:W4:Y:S01]  /*0560*/  LDC.64 R114, c[0x0][0x3c8] ;  /* 0x0000f200ff727b82 */ /* 0x000f220000000a00 */
[----:B0-----:R-:W-:-:S04]  /*0570*/  IMAD.WIDE.U32 R72, R113, 0x10, R80 ;  /* 0x0000001071487825 */ /* 0x001fc800078e0050 */
[----:B------:R-:W-:Y:S02]  /*0580*/  IMAD.WIDE.U32 R80, R111, 0x10, R80 ;  /* 0x000000106f507825 */ /* 0x000fe400078e0050 */
[----:B------:R-:W4:Y:S01]  /*0590*/  LDG.E.128 R72, desc[UR8][R72.64] ;  /* 0x0000000848487981 */ /* 0x000f22000c1e1d00 */
[----:B-1----:R-:W-:Y:S01]  /*05a0*/  ISETP.NE.U32.AND P1, PT, RZ, UR12, PT ;  /* 0x0000000cff007c0c */ /* 0x002fe2000bf25070 */
[----:B--2---:R-:W-:Y:S01]  /*05b0*/  IMAD.WIDE.U32 R76, R113, 0x10, R84 ;  /* 0x00000010714c7825 */ /* 0x004fe200078e0054 */
[----:B------:R-:W0:Y:S05]  /*05c0*/  @P0 LDC.64 R118, c[0x0][0x3e0] ;  /* 0x0000f800ff760b82 */ /* 0x000e2a0000000a00 */
[----:B------:R-:W2:Y:S01]  /*05d0*/  LDG.E.128 R76, desc[UR8][R76.64] ;  /* 0x000000084c4c7981 */ /* 0x000ea2000c1e1d00 */
[----:B---3--:R-:W-:-:S03]  /*05e0*/  IMAD.WIDE R122, R110, 0x4, R82 ;  /* 0x000000046e7a7825 */ /* 0x008fc600078e0252 */
[----:B------:R-:W3:Y:S04]  /*05f0*/  LDG.E.128 R80, desc[UR8][R80.64] ;  /* 0x0000000850507981 */ /* 0x000ee8000c1e1d00 */
[----:B------:R1:W3:Y:S01]  /*0600*/  LDG.E R123, desc[UR8][R122.64] ;  /* 0x000000087a7b7981 */ /* 0x0002e2000c1e1900 */
[----:B----4-:R-:W-:-:S04]  /*0610*/  IMAD.WIDE R120, R110, 0x4, R114 ;  /* 0x000000046e787825 */ /* 0x010fc800078e0272 */
[----:B------:R-:W-:Y:S01]  /*0620*/  IMAD.WIDE.U32 R84, R111, 0x10, R84 ;  /* 0x000000106f547825 */ /* 0x000fe200078e0054 */
[----:B------:R4:W4:Y:S05]  /*0630*/  LDG.E R112, desc[UR8][R120.64] ;  /* 0x0000000878707981 */ /* 0x00092a000c1e1900 */
[----:B------:R-:W4:Y:S01]  /*0640*/  LDG.E.128 R84, desc[UR8][R84.64] ;  /* 0x0000000854547981 */ /* 0x000f22000c1e1d00 */
[----:B------:R-:W-:-:S13]  /*0650*/  ISETP.NE.AND.EX P1, PT, RZ, UR13, PT, P1 ;  /* 0x0000000dff007c0c */ /* 0x000fda000bf25310 */
[----:B------:R-:W1:Y:S01]  /*0660*/  @P1 LDC.64 R114, c[0x0][0x438] ;  /* 0x00010e00ff721b82 */ /* 0x000e620000000a00 */
[----:B------:R-:W-:-:S07]  /*0670*/  ISETP.NE.AND P2, PT, RZ, UR10, PT ;  /* 0x0000000aff007c0c */ /* 0x000fce000bf45270 */
[----:B------:R-:W0:Y:S01]  /*0680*/  @P1 LDC.64 R116, c[0x0][0x438] ;  /* 0x00010e00ff741b82 */ /* 0x000e220000000a00 */
[----:B-1----:R-:W-:-:S05]  /*0690*/  @P1 IMAD.WIDE.U32 R114, R111, 0x10, R114 ;  /* 0x000000106f721825 */ /* 0x002fca00078e0072 */
[----:B-----5:R1:W5:Y:S01]  /*06a0*/  @P1 LDG.E.128 R64, desc[UR8][R114.64] ;  /* 0x0000000872401981 */ /* 0x020362000c1e1d00 */
[----:B0-----:R-:W-:-:S05]  /*06b0*/  @P1 IMAD.WIDE.U32 R116, R113, 0x10, R116 ;  /* 0x0000001071741825 */ /* 0x001fca00078e0074 */
[----:B------:R0:W5:Y:S01]  /*06c0*/  @P1 LDG.E.128 R60, desc[UR8][R116.64] ;  /* 0x00000008743c1981 */ /* 0x000162000c1e1d00 */
[----:B------:R-:W-:-:S05]  /*06d0*/  @P0 IMAD.WIDE R118, R110, 0x2, R118 ;  /* 0x000000026e760825 */ /* 0x000fca00078e0276 */
[----:B------:R0:W5:Y:S01]  /*06e0*/  @P0 LDG.E.U16 R129, desc[UR8][R118.64] ;  /* 0x0000000876810981 */ /* 0x000162000c1e1500 */
[----:B------:R-:W-:Y:S02]  /*06f0*/  LOP3.LUT P1, RZ, R97, 0x1f, RZ, 0xc0, !PT ;  /* 0x0000001f61ff7812 */ /* 0x000fe4000782c0ff */
[C---:B------:R-:W-:Y:S02]  /*0700*/  PRMT R122, R74.reuse, 0x7632, R122 ;  /* 0x000076324a7a7816 */ /* 0x040fe4000000007a */
[----:B------:R-:W-:Y:S02]  /*0710*/  SHF.L.U32 R135, R74, 0x10, RZ ;  /* 0x000000104a877819 */ /* 0x000fe400000006ff */
[C---:B------:R-:W-:Y:S02]  /*0720*/  PRMT R74, R75.reuse, 0x7632, R74 ;  /* 0x000076324b4a7816 */ /* 0x040fe4000000004a */
[----:B------:R-:W-:Y:S02]  /*0730*/  SHF.L.U32 R137, R75, 0x10, RZ ;  /* 0x000000104b897819 */ /* 0x000fe400000006ff */
[----:B--2---:R-:W-:-:S02]  /*0740*/  PRMT R151, R79, 0x7632, R151 ;  /* 0x000076324f977816 */ /* 0x004fc40000000097 */
[----:B------:R-:W-:Y:S02]  /*0750*/  SHF.L.U32 R142, R79, 0x10, RZ ;  /* 0x000000104f8e7819 */ /* 0x000fe400000006ff */
[C---:B---3--:R-:W-:Y:S02]  /*0760*/  PRMT R75, R80.reuse, 0x7632, R75 ;  /* 0x00007632504b7816 */ /* 0x048fe4000000004b */
[----:B------:R-:W-:Y:S02]  /*0770*/  SHF.L.U32 R79, R80, 0x10, RZ ;  /* 0x00000010504f7819 */ /* 0x000fe400000006ff */
[----:B------:R-:W-:Y:S02]  /*0780*/  PRMT R80, R83, 0x7632, R80 ;  /* 0x0000763253507816 */ /* 0x000fe40000000050 */
[----:B----4-:R-:W-:Y:S02]  /*0790*/  PRMT R120, R72, 0x7632, R120 ;  /* 0x0000763248787816 */ /* 0x010fe40000000078 */
[----:B------:R-:W-:-:S02]  /*07a0*/  PRMT R121, R73, 0x7632, R121 ;  /* 0x0000763249797816 */ /* 0x000fc40000000079 */
[----:B------:R-:W-:Y:S02]  /*07b0*/  SHF.L.U32 R72, R72, 0x10, RZ ;  /* 0x0000001048487819 */ /* 0x000fe400000006ff */
[----:B------:R-:W-:Y:S02]  /*07c0*/  SHF.L.U32 R73, R73, 0x10, RZ ;  /* 0x0000001049497819 */ /* 0x000fe400000006ff */
[----:B------:R-:W-:Y:S02]  /*07d0*/  FSEL R123, R123, RZ, !P2 ;  /* 0x000000ff7b7b7208 */ /* 0x000fe40005000000 */
[----:B------:R-:W-:Y:S02]  /*07e0*/  SHF.L.U32 R83, R83, 0x10, RZ ;  /* 0x0000001053537819 */ /* 0x000fe400000006ff */
[----:B------:R-:W-:Y:S02]  /*07f0*/  SHF.L.U32 R80, R80, 0x10, RZ ;  /* 0x0000001050507819 */ /* 0x000fe400000006ff */
[----:B------:R-:W-:-:S02]  /*0800*/  PRMT R154, R76, 0x7632, R154 ;  /* 0x000076324c9a7816 */ /* 0x000fc4000000009a */
[----:B------:R-:W-:Y:S02]  /*0810*/  SHF.L.U32 R130, R76, 0x10, RZ ;  /* 0x000000104c827819 */ /* 0x000fe400000006ff */
[C---:B------:R-:W-:Y:S02]  /*0820*/  PRMT R153, R77.reuse, 0x7632, R153 ;  /* 0x000076324d997816 */ /* 0x040fe40000000099 */
[----:B------:R-:W-:Y:S01]  /*0830*/  SHF.L.U32 R138, R77, 0x10, RZ ;  /* 0x000000104d8a7819 */ /* 0x000fe200000006ff */
[----:B-1----:R-:W-:Y:S01]  /*0840*/  FADD.FTZ R115, -R123, R73 ;  /* 0x000000497b737221 */ /* 0x002fe20000010100 */
[C---:B------:R-:W-:Y:S02]  /*0850*/  PRMT R76, R81.reuse, 0x7632, R76 ;  /* 0x00007632514c7816 */ /* 0x040fe4000000004c */
[----:B------:R-:W-:Y:S01]  /*0860*/  SHF.L.U32 R77, R81, 0x10, RZ ;  /* 0x00000010514d7819 */ /* 0x000fe200000006ff */
[C---:B------:R-:W-:Y:S01]  /*0870*/  FADD.FTZ R81, -R123.reuse, R72 ;  /* 0x000000487b517221 */ /* 0x040fe20000010100 */
[----:B------:R-:W-:Y:S01]  /*0880*/  SHF.L.U32 R120, R120, 0x10, RZ ;  /* 0x0000001078787819 */ /* 0x000fe200000006ff */
[C---:B------:R-:W-:Y:S01]  /*0890*/  FADD.FTZ R73, -R123.reuse, R83 ;  /* 0x000000537b497221 */ /* 0x040fe20000010100 */
[----:B------:R-:W-:Y:S01]  /*08a0*/  SHF.L.U32 R74, R74, 0x10, RZ ;  /* 0x000000104a4a7819 */ /* 0x000fe200000006ff */
[C---:B------:R-:W-:Y:S01]  /*08b0*/  FADD.FTZ R83, -R123.reuse, R80 ;  /* 0x000000507b537221 */ /* 0x040fe20000010100 */
[----:B------:R-:W-:Y:S01]  /*08c0*/  SHF.L.U32 R154, R154, 0x10, RZ ;  /* 0x000000109a9a7819 */ /* 0x000fe200000006ff */
[----:B------:R-:W-:Y:S01]  /*08d0*/  FMUL.FTZ R80, R56, R130 ;  /* 0x0000008238507220 */ /* 0x000fe20000410000 */
[C---:B------:R-:W-:Y:S01]  /*08e0*/  FADD.FTZ R133, -R123.reuse, R120 ;  /* 0x000000787b857221 */ /* 0x040fe20000010100 */
[C---:B------:R-:W-:Y:S01]  /*08f0*/  FMUL.FTZ R81, R112.reuse, R81 ;  /* 0x0000005170517220 */ /* 0x040fe20000410000 */
[----:B------:R-:W-:Y:S01]  /*0900*/  FADD.FTZ R143, -R123, R74 ;  /* 0x0000004a7b8f7221 */ /* 0x000fe20000010100 */
[----:B------:R-:W-:Y:S01]  /*0910*/  SHF.L.U32 R121, R121, 0x10, RZ ;  /* 0x0000001079797819 */ /* 0x000fe200000006ff */
[----:B------:R-:W-:Y:S01]  /*0920*/  FMUL.FTZ R131, R57, R154 ;  /* 0x0000009a39837220 */ /* 0x000fe20000410000 */
[----:B------:R-:W-:Y:S01]  /*0930*/  FADD.FTZ R74, RZ, R80 ;  /* 0x00000050ff4a7221 */ /* 0x000fe20000010000 */
[----:B------:R-:W-:Y:S01]  /*0940*/  FMUL.FTZ R133, R112, R133 ;  /* 0x0000008570857220 */ /* 0x000fe20000410000 */
[----:B------:R-:W-:Y:S01]  /*0950*/  FFMA.FTZ R72, R81, R80, RZ ;  /* 0x0000005051487223 */ /* 0x000fe200000100ff */
[----:B------:R-:W-:-:S02]  /*0960*/  PRMT R147, R87, 0x7632, R147 ;  /* 0x0000763257937816 */ /* 0x000fc40000000093 */
[----:B------:R-:W-:Y:S01]  /*0970*/  SHF.L.U32 R155, R87, 0x10, RZ ;  /* 0x00000010579b7819 */ /* 0x000fe200000006ff */
[----:B------:R-:W-:Y:S01]  /*0980*/  FMUL.FTZ R87, R112, R115 ;  /* 0x0000007370577220 */ /* 0x000fe20000410000 */
[C---:B------:R-:W-:Y:S01]  /*0990*/  PRMT R150, R84.reuse, 0x7632, R150 ;  /* 0x0000763254967816 */ /* 0x040fe20000000096 */
[----:B------:R-:W-:Y:S01]  /*09a0*/  FADD.FTZ R115, R131, R74 ;  /* 0x0000004a83737221 */ /* 0x000fe20000010000 */
[----:B------:R-:W-:Y:S01]  /*09b0*/  SHF.L.U32 R144, R84, 0x10, RZ ;  /* 0x0000001054907819 */ /* 0x000fe200000006ff */
[----:B------:R-:W-:Y:S01]  /*09c0*/  FMUL.FTZ R84, R58, R138 ;  /* 0x0000008a3a547220 */ /* 0x000fe20000410000 */
[----:B------:R-:W-:Y:S01]  /*09d0*/  SHF.L.U32 R153, R153, 0x10, RZ ;  /* 0x0000001099997819 */ /* 0x000fe200000006ff */
[----:B------:R-:W-:Y:S01]  /*09e0*/  FADD.FTZ R139, -R123, R121 ;  /* 0x000000797b8b7221 */ /* 0x000fe20000010100 */
[----:B------:R-:W-:Y:S01]  /*09f0*/  FFMA.FTZ R72, R133, R131, R72 ;  /* 0x0000008385487223 */ /* 0x000fe20000010048 */
[----:B------:R-:W-:Y:S01]  /*0a00*/  PRMT R152, R78, 0x7632, R152 ;  /* 0x000076324e987816 */ /* 0x000fe20000000098 */
[----:B------:R-:W-:Y:S01]  /*0a10*/  FADD.FTZ R115, R84, R115 ;  /* 0x0000007354737221 */ /* 0x000fe20000010000 */
[----:B------:R-:W-:Y:S01]  /*0a20*/  SHF.L.U32 R140, R78, 0x10, RZ ;  /* 0x000000104e8c7819 */ /* 0x000fe200000006ff */
[----:B------:R-:W-:Y:S01]  /*0a30*/  FMUL.FTZ R132, R59, R153 ;  /* 0x000000993b847220 */ /* 0x000fe20000410000 */
[----:B------:R-:W-:Y:S01]  /*0a40*/  SHF.L.U32 R122, R122, 0x10, RZ ;  /* 0x000000107a7a7819 */ /* 0x000fe200000006ff */
[----:B------:R-:W-:Y:S01]  /*0a50*/  FADD.FTZ R135, -R123, R135 ;  /* 0x000000877b877221 */ /* 0x000fe20000010100 */
[----:B------:R-:W-:Y:S01]  /*0a60*/  FMUL.FTZ R139, R112, R139 ;  /* 0x0000008b708b7220 */ /* 0x000fe20000410000 */
[----:B------:R-:W-:Y:S01]  /*0a70*/  FFMA.FTZ R72, R87, R84, R72 ;  /* 0x0000005457487223 */ /* 0x000fe20000010048 */
[C---:B------:R-:W-:Y:S01]  /*0a80*/  PRMT R149, R85.reuse, 0x7632, R149 ;  /* 0x0000763255957816 */ /* 0x040fe20000000095 */
[----:B------:R-:W-:Y:S01]  /*0a90*/  FADD.FTZ R74, R132, R115 ;  /* 0x00000073844a7221 */ /* 0x000fe20000010000 */
[----:B------:R-:W-:Y:S01]  /*0aa0*/  SHF.L.U32 R145, R85, 0x10, RZ ;  /* 0x0000001055917819 */ /* 0x000fe200000006ff */
[----:B------:R-:W-:Y:S01]  /*0ab0*/  FMUL.FTZ R85, R52, R140 ;  /* 0x0000008c34557220 */ /* 0x000fe20000410000 */
[----:B------:R-:W-:Y:S01]  /*0ac0*/  SHF.L.U32 R152, R152, 0x10, RZ ;  /* 0x0000001098987819 */ /* 0x000fe200000006ff */
[----:B------:R-:W-:Y:S01]  /*0ad0*/  FADD.FTZ R141, -R123, R122 ;  /* 0x0000007a7b8d7221 */ /* 0x000fe20000010100 */
[C---:B------:R-:W-:Y:S01]  /*0ae0*/  FMUL.FTZ R135, R112.reuse, R135 ;  /* 0x0000008770877220 */ /* 0x040fe20000410000 */
[----:B------:R-:W-:Y:S01]  /*0af0*/  FFMA.FTZ R72, R139, R132, R72 ;  /* 0x000000848b487223 */ /* 0x000fe20000010048 */
[----:B------:R-:W-:Y:S01]  /*0b00*/  FADD.FTZ R115, R85, R74 ;  /* 0x0000004a55737221 */ /* 0x000fe20000010000 */
[----:B------:R-:W-:Y:S01]  /*0b10*/  FMUL.FTZ R134, R53, R152 ;  /* 0x0000009835867220 */ /* 0x000fe20000410000 */
        /* <DEDUP_REMOVED lines=10> */
[----:B------:R-:W-:Y:S01]  /*0bc0*/  SHF.L.U32 R125, R75, 0x10, RZ ;  /* 0x000000104b7d7819 */ /* 0x000fe200000006ff */
        /* <DEDUP_REMOVED lines=8> */
[----:B------:R-:W-:Y:S01]  /*0c50*/  FADD.FTZ R125, -R123, R125 ;  /* 0x0000007d7b7d7221 */ /* 0x000fe20000010100 */
[----:B------:R-:W-:Y:S01]  /*0c60*/  FMUL.FTZ R127, R48, R144 ;  /* 0x00000090307f7220 */ /* 0x000fe20000410000 */
[----:B------:R-:W-:Y:S01]  /*0c70*/  FMUL.FTZ R126, R112, R79 ;  /* 0x0000004f707e7220 */ /* 0x000fe20000410000 */
[----:B------:R-:W-:Y:S01]  /*0c80*/  FFMA.FTZ R115, R143, R136, R72 ;  /* 0x000000888f737223 */ /* 0x000fe20000010048 */
[----:B------:R-:W-:Y:S01]  /*0c90*/  SHF.L.U32 R82, R82, 0x10, RZ ;  /* 0x0000001052527819 */ /* 0x000fe200000006ff */
[----:B------:R-:W-:Y:S01]  /*0ca0*/  FADD.FTZ R77, -R123, R77 ;  /* 0x0000004d7b4d7221 */ /* 0x000fe20000010100 */
[----:B------:R-:W-:-:S02]  /*0cb0*/  SHF.L.U32 R76, R76, 0x10, RZ ;  /* 0x000000104c4c7819 */ /* 0x000fc400000006ff */
[----:B------:R-:W-:Y:S01]  /*0cc0*/  SHF.L.U32 R78, R78, 0x10, RZ ;  /* 0x000000104e4e7819 */ /* 0x000fe200000006ff */
[----:B------:R-:W-:Y:S01]  /*0cd0*/  FMUL.FTZ R124, R49, R150 ;  /* 0x00000096317c7220 */ /* 0x000fe20000410000 */
[----:B------:R-:W-:Y:S01]  /*0ce0*/  FMUL.FTZ R125, R112, R125 ;  /* 0x0000007d707d7220 */ /* 0x000fe20000410000 */
[----:B------:R-:W-:Y:S01]  /*0cf0*/  FADD.FTZ R79, R127, R74 ;  /* 0x0000004a7f4f7221 */ /* 0x000fe20000010000 */
[----:B------:R-:W-:Y:S01]  /*0d00*/  FFMA.FTZ R72, R126, R127, R115 ;  /* 0x0000007f7e487223 */ /* 0x000fe20000010073 */
[C---:B------:R-:W-:Y:S01]  /*0d10*/  FADD.FTZ R75, -R123.reuse, R82 ;  /* 0x000000527b4b7221 */ /* 0x040fe20000010100 */
[C---:B------:R-:W-:Y:S01]  /*0d20*/  FADD.FTZ R121, -R123.reuse, R76 ;  /* 0x0000004c7b797221 */ /* 0x040fe20000010100 */
[----:B0-----:R-:W-:Y:S01]  /*0d30*/  FADD.FTZ R117, -R123, R78 ;  /* 0x0000004e7b757221 */ /* 0x001fe20000010100 */
[----:B------:R-:W-:Y:S01]  /*0d40*/  SHF.L.U32 R149, R149, 0x10, RZ ;  /* 0x0000001095957819 */ /* 0x000fe200000006ff */
        /* <DEDUP_REMOVED lines=46> */
[----:B------:R-:W-:Y:S01]  /*1030*/  BSSY.RECONVERGENT B0, `(.L_x_1534) ;  /* 0x000000d000007945 */ /* 0x000fe20003800200 */
[----:B0-----:R-:W-:Y:S01]  /*1040*/  FADD.FTZ R72, R75, R72 ;  /* 0x000000484b487221 */ /* 0x001fe20000010000 */
[----:B-1----:R-:W-:Y:S02]  /*1050*/  FADD.FTZ R73, R74, R73 ;  /* 0x000000494a497221 */ /* 0x002fe40000010000 */
        /* <DEDUP_REMOVED lines=10> */
.L_x_1535:
[----:B------:R-:W-:Y:S05]  /*1100*/  BSYNC.RECONVERGENT B0 ;  /* 0x0000000000007941 */ /* 0x000fea0003800200 */
.L_x_1534:
[----:B------:R-:W1:Y:S08]  /*1110*/  S2UR UR5, SR_CgaCtaId ;  /* 0x00000000000579c3 */ /* 0x000e700000008800 */
[----:B------:R-:W-:Y:S01]  /*1120*/  BAR.SYNC.DEFER_BLOCKING 0x0 ;  /* 0x0000000000007b1d */ /* 0x000fe20000010000 */
[----:B------:R-:W-:Y:S01]  /*1130*/  HFMA2 R128, -RZ, RZ, 1.875, 0 ;  /* 0x3f800000ff807431 */ /* 0x000fe200000001ff */
[----:B------:R-:W-:Y:S01]  /*1140*/  UISETP.NE.U32.AND UP0, UPT, UR12, URZ, UPT ;  /* 0x000000ff0c00728c */ /* 0x000fe2000bf05070 */
[----:B------:R-:W-:Y:S01]  /*1150*/  FADD.FTZ R17, R130, R17 ;  /* 0x0000001182117221 */ /* 0x000fe20000010000 */
[----:B------:R-:W-:Y:S01]  /*1160*/  FFMA.FTZ R0, R81, R130, R0 ;  /* 0x0000008251007223 */ /* 0x000fe20000010000 */
[----:B------:R-:W-:Y:S01]  /*1170*/  FADD.FTZ R19, R138, R19 ;  /* 0x000000138a137221 */ /* 0x000fe20000010000 */
[----:B------:R-:W-:Y:S01]  /*1180*/  UMOV UR4, 0x400 ;  /* 0x0000040000047882 */ /* 0x000fe20000000000 */
[----:B-----5:R-:W-:Y:S01]  /*1190*/  @P0 SHF.L.U32 R128, R129, 0x10, RZ ;  /* 0x0000001081800819 */ /* 0x020fe200000006ff */
[----:B------:R-:W-:Y:S01]  /*11a0*/  UISETP.NE.AND.EX UP0, UPT, UR13, URZ, UPT, UP0 ;  /* 0x000000ff0d00728c */ /* 0x000fe2000bf05300 */
        /* <DEDUP_REMOVED lines=71> */
[----:B------:R-:W-:Y:S01]  /*1620*/  FMUL.FTZ R81, R112, R81 ;  /* 0x0000005170517220 */ /* 0x000fe20000410000 */
[----:B------:R-:W-:Y:S01]  /*1630*/  PRMT R142, R74, 0x7632, R142 ;  /* 0x000076324a8e7816 */ /* 0x000fe2000000008e */
[C---:B------:R-:W-:Y:S01]  /*1640*/  FMUL.FTZ R131, R112.reuse, R131 ;  /* 0x0000008370837220 */ /* 0x040fe20000410000 */
[----:B------:R-:W-:Y:S01]  /*1650*/  PRMT R140, R73, 0x7632, R140 ;  /* 0x00007632498c7816 */ /* 0x000fe2000000008c */
[C---:B------:R-:W-:Y:S01]  /*1660*/  FMUL.FTZ R141, R112.reuse, R141 ;  /* 0x0000008d708d7220 */ /* 0x040fe20000410000 */
[C---:B------:R-:W-:Y:S01]  /*1670*/  FMUL.FTZ R87, R112.reuse, R87 ;  /* 0x0000005770577220 */ /* 0x040fe20000410000 */
[C---:B------:R-:W-:Y:S01]  /*1680*/  FMUL.FTZ R139, R112.reuse, R139 ;  /* 0x0000008b708b7220 */ /* 0x040fe20000410000 */
[C---:B------:R-:W-:Y:S01]  /*1690*/  FMUL.FTZ R85, R112.reuse, R85 ;  /* 0x0000005570557220 */ /* 0x040fe20000410000 */
[C---:B------:R-:W-:Y:S01]  /*16a0*/  FMUL.FTZ R135, R112.reuse, R135 ;  /* 0x0000008770877220 */ /* 0x040fe20000410000 */
[----:B------:R-:W-:Y:S01]  /*16b0*/  FMUL.FTZ R143, R112, R143 ;  /* 0x0000008f708f7220 */ /* 0x000fe20000410000 */
        /* <DEDUP_REMOVED lines=38> */
.L_x_1537:
        /* <DEDUP_REMOVED lines=10> */
[----:B-----5:R-:W-:Y:S01]  /*19c0*/  PRMT R69, R73, 0x7632, R69 ;  /* 0x0000763249457816 */ /* 0x020fe20000000045 */
[----:B------:R-:W-:Y:S01]  /*19d0*/  FADD.FTZ R85, R85, -R70 ;  /* 0x8000004655557221 */ /* 0x000fe20000010000 */
[----:B------:R-:W-:Y:S01]  /*19e0*/  FADD.FTZ R141, R134, -R141 ;  /* 0x8000008d868d7221 */ /* 0x000fe20000010000 */
[----:B------:R-:W-:Y:S01]  /*19f0*/  FADD.FTZ R87, R84, -R87 ;  /* 0x8000005754577221 */ /* 0x000fe20000010000 */
[----:B------:R-:W-:Y:S01]  /*1a00*/  FADD.FTZ R139, R132, -R139 ;  /* 0x8000008b848b7221 */ /* 0x000fe20000010000 */
[----:B------:R-:W-:Y:S01]  /*1a10*/  FADD.FTZ R135, R86, -R137 ;  /* 0x8000008956877221 */ /* 0x000fe20000010000 */
[----:B------:R-:W-:Y:S01]  /*1a20*/  FADD.FTZ R143, R136, -R143 ;  /* 0x8000008f888f7221 */ /* 0x000fe20000010000 */
[----:B------:R-:W-:Y:S01]  /*1a30*/  PRMT R68, R72, 0x7632, R68 ;  /* 0x0000763248447816 */ /* 0x000fe20000000044 */
[----:B------:R-:W-:Y:S01]  /*1a40*/  FMUL.FTZ R81, R112, R81 ;  /* 0x0000005170517220 */ /* 0x000fe20000410000 */
[----:B------:R-:W-:Y:S01]  /*1a50*/  PRMT R71, R74, 0x7632, R71 ;  /* 0x000076324a477816 */ /* 0x000fe20000000047 */
[C---:B------:R-:W-:Y:S01]  /*1a60*/  FMUL.FTZ R131, R112.reuse, R131 ;  /* 0x0000008370837220 */ /* 0x040fe20000410000 */
[----:B------:R-:W-:Y:S01]  /*1a70*/  SHF.L.U32 R133, R69, 0x10, RZ ;  /* 0x0000001045857819 */ /* 0x000fe200000006ff */
[C---:B------:R-:W-:Y:S01]  /*1a80*/  FMUL.FTZ R85, R112.reuse, R85 ;  /* 0x0000005570557220 */ /* 0x040fe20000410000 */
[C---:B------:R-:W-:Y:S01]  /*1a90*/  FMUL.FTZ R141, R112.reuse, R141 ;  /* 0x0000008d708d7220 */ /* 0x040fe20000410000 */
[----:B------:R-:W-:Y:S01]  /*1aa0*/  PRMT R78, R75, 0x7632, R78 ;  /* 0x000076324b4e7816 */ /* 0x000fe2000000004e */
        /* <DEDUP_REMOVED lines=9> */
[-C--:B------:R-:W-:Y:S01]  /*1b40*/  FMUL.FTZ R80, R69, R128.reuse ;  /* 0x0000008045507220 */ /* 0x080fe20000410000 */
[----:B------:R-:W-:Y:S01]  /*1b50*/  F2FP.BF16.F32.PACK_AB R68, R131, R81 ;  /* 0x000000518344723e */ /* 0x000fe200000010ff */
        /* <DEDUP_REMOVED lines=8> */
[-C--:B------:R-:W-:Y:S01]  /*1be0*/  FMUL.FTZ R78, R131, R128.reuse ;  /* 0x00000080834e7220 */ /* 0x080fe20000410000 */
        /* <DEDUP_REMOVED lines=23> */
.L_x_1538:
        /* <DEDUP_REMOVED lines=24> */
[----:B0----5:R-:W-:Y:S01]  /*1ee0*/  PRMT R68, R76, 0x7632, R68 ;  /* 0x000076324c447816 */ /* 0x021fe20000000044 */
[----:B------:R-:W-:Y:S01]  /*1ef0*/  FADD.FTZ R83, R82, -R83 ;  /* 0x8000005352537221 */ /* 0x000fe20000010000 */
[----:B------:R-:W-:Y:S01]  /*1f00*/  PRMT R70, R77, 0x7632, R70 ;  /* 0x000076324d467816 */ /* 0x000fe20000000046 */
        /* <DEDUP_REMOVED lines=51> */
.L_x_1539:
        /* <DEDUP_REMOVED lines=17> */
[C---:B------:R-:W-:Y:S01]  /*2350*/  PRMT R75, R77.reuse, 0x7632, R75 ;  /* 0x000076324d4b7816 */ /* 0x040fe2000000004b */
[C---:B------:R-:W-:Y:S01]  /*2360*/  FMUL.FTZ R125, R112.reuse, R125 ;  /* 0x0000007d707d7220 */ /* 0x040fe20000410000 */
[----:B------:R-:W-:Y:S01]  /*2370*/  SHF.L.U32 R84, R77, 0x10, RZ ;  /* 0x000000104d547819 */ /* 0x000fe200000006ff */
[----:B------:R-:W-:Y:S01]  /*2380*/  FMUL.FTZ R127, R112, R127 ;  /* 0x0000007f707f7220 */ /* 0x000fe20000410000 */
[----:B------:R-:W-:Y:S01]  /*2390*/  PRMT R77, R78, 0x7632, R77 ;  /* 0x000076324e4d7816 */ /* 0x000fe2000000004d */
[----:B------:R-:W-:Y:S01]  /*23a0*/  FMUL.FTZ R123, R112, R123 ;  /* 0x0000007b707b7220 */ /* 0x000fe20000410000 */
[----:B------:R-:W-:Y:S01]  /*23b0*/  SHF.L.U32 R85, R78, 0x10, RZ ;  /* 0x000000104e557819 */ /* 0x000fe200000006ff */
[C---:B------:R-:W-:Y:S01]  /*23c0*/  FMUL.FTZ R121, R112.reuse, R121 ;  /* 0x0000007970797220 */ /* 0x040fe20000410000 */
[C---:B------:R-:W-:Y:S01]  /*23d0*/  FMUL.FTZ R119, R112.reuse, R119 ;  /* 0x0000007770777220 */ /* 0x040fe20000410000 */
[C---:B------:R-:W-:Y:S01]  /*23e0*/  FMUL.FTZ R117, R112.reuse, R117 ;  /* 0x0000007570757220 */ /* 0x040fe20000410000 */
[C---:B------:R-:W-:Y:S01]  /*23f0*/  FMUL.FTZ R115, R112.reuse, R115 ;  /* 0x0000007370737220 */ /* 0x040fe20000410000 */
[----:B------:R-:W-:Y:S01]  /*2400*/  PRMT R78, R79, 0x7632, R78 ;  /* 0x000076324f4e7816 */ /* 0x000fe2000000004e */
[----:B------:R-:W-:Y:S01]  /*2410*/  FMUL.FTZ R83, R112, R83 ;  /* 0x0000005370537220 */ /* 0x000fe20000410000 */
        /* <DEDUP_REMOVED lines=8> */
[-C--:B------:R-:W-:Y:S01]  /*24a0*/  FMUL.FTZ R119, R119, R128.reuse ;  /* 0x0000008077777220 */ /* 0x080fe20000410000 */
[-C--:B------:R-:W-:Y:S01]  /*24b0*/  FMUL.FTZ R112, R117, R128.reuse ;  /* 0x0000008075707220 */ /* 0x080fe20000410000 */
[-C--:B------:R-:W-:Y:S01]  /*24c0*/  FMUL.FTZ R115, R115, R128.reuse ;  /* 0x0000008073737220 */ /* 0x080fe20000410000 */
        /* <DEDUP_REMOVED lines=19> */
[----:B------:R-:W-:Y:S01]  /*2600*/  F2FP.BF16.F32.PACK_AB R73, R74, R123 ;  /* 0x0000007b4a49723e */ /* 0x000fe200000010ff */
[----:B------:R-:W-:Y:S01]  /*2610*/  FMUL.FTZ R86, R128, R113 ;  /* 0x0000007180567220 */ /* 0x000fe20000410000 */
[----:B------:R-:W-:-:S02]  /*2620*/  F2FP.BF16.F32.PACK_AB R74, R112, R119 ;  /* 0x00000077704a723e */ /* 0x000fc400000010ff */
[----:B------:R-:W-:-:S07]  /*2630*/  F2FP.BF16.F32.PACK_AB R75, R76, R75 ;  /* 0x0000004b4c4b723e */ /* 0x000fce00000010ff */
.L_x_1540:
[----:B------:R-:W0:Y:S01]  /*2640*/  @P1 LDC.64 R76, c[0x0][0x478] ;  /* 0x00011e00ff4c1b82 */ /* 0x000e220000000a00 */
[----:B------:R-:W-:-:S04]  /*2650*/  IMAD.WIDE.U32 R80, R111, 0x10, R80 ;  /* 0x000000106f507825 */ /* 0x000fc800078e0050 */
[----:B0-----:R-:W-:-:S05]  /*2660*/  @P1 IMAD.WIDE.U32 R76, R111, 0x10, R76 ;  /* 0x000000106f4c1825 */ /* 0x001fca00078e004c */
[----:B------:R0:W-:Y:S04]  /*2670*/  @P1 STG.E.128 desc[UR8][R76.64], R68 ;  /* 0x000000444c001986 */ /* 0x0001e8000c101d08 */
[----:B------:R0:W-:Y:S01]  /*2680*/  STG.E.128 desc[UR8][R80.64], R72 ;  /* 0x0000004850007986 */ /* 0x0001e2000c101d08 */
[----:B------:R-:W-:Y:S05]  /*2690*/  BRA `(.L_x_1541) ;  /* 0x0000001400407947 */ /* 0x000fea0003800000 */
.L_x_1536:
        /* <DEDUP_REMOVED lines=14> */
[----:B------:R-:W-:Y:S01]  /*2780*/  SHF.L.U32 R131, R61, 0x10, RZ ;  /* 0x000000103d837819 */ /* 0x000fe200000006ff */
[--C-:B------:R-:W-:Y:S01]  /*2790*/  FADD.FTZ R132, R85, -R80.reuse ;  /* 0x8000005055847221 */ /* 0x100fe20000010000 */
[----:B------:R-:W-:Y:S01]  /*27a0*/  PRMT R80, R60, 0x7632, R80 ;  /* 0x000076323c507816 */ /* 0x000fe20000000050 */
[----:B------:R-:W-:Y:S01]  /*27b0*/  FADD.FTZ R84, R84, -R87 ;  /* 0x8000005754547221 */ /* 0x000fe20000010000 */
[-CC-:B------:R-:W-:Y:S01]  /*27c0*/  FFMA.FTZ R137, R137, R129.reuse, R130.reuse ;  /* 0x0000008189897223 */ /* 0x180fe20000010082 */
[-CC-:B------:R-:W-:Y:S01]  /*27d0*/  FFMA.FTZ R143, R143, R129.reuse, R130.reuse ;  /* 0x000000818f8f7223 */ /* 0x180fe20000010082 */
[----:B------:R-:W-:Y:S01]  /*27e0*/  SHF.L.U32 R87, R80, 0x10, RZ ;  /* 0x0000001050577819 */ /* 0x000fe200000006ff */
[----:B------:R-:W-:Y:S01]  /*27f0*/  FFMA.FTZ R141, R141, R129, R130 ;  /* 0x000000818d8d7223 */ /* 0x000fe20000010082 */
[----:B------:R-:W-:Y:S01]  /*2800*/  PRMT R80, R61, 0x7632, R80 ;  /* 0x000076323d507816 */ /* 0x000fe20000000050 */
[----:B------:R-:W-:Y:S01]  /*2810*/  FADD.FTZ R142, R86, -R137 ;  /* 0x80000089568e7221 */ /* 0x000fe20000010000 */
        /* <DEDUP_REMOVED lines=8> */
[----:B------:R-:W-:Y:S01]  /*28a0*/  FMUL.FTZ R133, R133, R128 ;  /* 0x0000008085857220 */ /* 0x000fe20000410000 */
[----:B------:R-:W-:Y:S01]  /*28b0*/  SHF.L.U32 R137, R62, 0x10, RZ ;  /* 0x000000103e897819 */ /* 0x000fe200000006ff */
[C---:B------:R-:W-:Y:S01]  /*28c0*/  FFMA.FTZ R85, R112.reuse, R145, R85 ;  /* 0x0000009170557223 */ /* 0x040fe20000010055 */
[----:B------:R-:W-:Y:S01]  /*28d0*/  SHF.L.U32 R143, R63, 0x10, RZ ;  /* 0x000000103f8f7819 */ /* 0x000fe200000006ff */
[----:B------:R-:W-:Y:S01]  /*28e0*/  FFMA.FTZ R135, R112, R135, R131 ;  /* 0x0000008770877223 */ /* 0x000fe20000010083 */
[----:B------:R-:W-:Y:S01]  /*28f0*/  SHF.L.U32 R141, R84, 0x10, RZ ;  /* 0x00000010548d7819 */ /* 0x000fe200000006ff */
[----:B------:R-:W-:Y:S01]  /*2900*/  FFMA.FTZ R139, R112, R132, R137 ;  /* 0x00000084708b7223 */ /* 0x000fe20000010089 */
[----:B------:R-:W-:Y:S01]  /*2910*/  SHF.L.U32 R147, R86, 0x10, RZ ;  /* 0x0000001056937819 */ /* 0x000fe200000006ff */
[C---:B------:R-:W-:Y:S01]  /*2920*/  FFMA.FTZ R145, R112.reuse, R142, R143 ;  /* 0x0000008e70917223 */ /* 0x040fe2000001008f */
[----:B-----5:R-:W-:Y:S01]  /*2930*/  PRMT R79, R73, 0x7632, R79 ;  /* 0x00007632494f7816 */ /* 0x020fe2000000004f */
[----:B------:R-:W-:Y:S01]  /*2940*/  FFMA.FTZ R141, R112, R134, R141 ;  /* 0x00000086708d7223 */ /* 0x000fe2000001008d */
[----:B------:R-:W-:Y:S01]  /*2950*/  PRMT R138, R72, 0x7632, R138 ;  /* 0x00007632488a7816 */ /* 0x000fe2000000008a */
[----:B------:R-:W-:Y:S01]  /*2960*/  FFMA.FTZ R147, R112, R136, R147 ;  /* 0x0000008870937223 */ /* 0x000fe20000010093 */
[----:B------:R-:W-:Y:S01]  /*2970*/  PRMT R78, R74, 0x7632, R78 ;  /* 0x000076324a4e7816 */ /* 0x000fe2000000004e */
        /* <DEDUP_REMOVED lines=15> */
[----:B------:R-:W-:Y:S01]  /*2a70*/  SHF.L.U32 R143, R78, 0x10, RZ ;  /* 0x000000104e8f7819 */ /* 0x000fe200000006ff */
        /* <DEDUP_REMOVED lines=21> */
.L_x_1542:
[-CC-:B------:R-:W-:Y:S01]  /*2bd0*/  FFMA.FTZ R87, R87, R129.reuse, R130.reuse ;  /* 0x0000008157577223 */ /* 0x180fe20000010082 */
[-CC-:B------:R-:W-:Y:S01]  /*2be0*/  FFMA.FTZ R78, R133, R129.reuse, R130.reuse ;  /* 0x00000081854e7223 */ /* 0x180fe20000010082 */
[-CC-:B------:R-:W-:Y:S01]  /*2bf0*/  FFMA.FTZ R81, R81, R129.reuse, R130.reuse ;  /* 0x0000008151517223 */ /* 0x180fe20000010082 */
[-C--:B------:R-:W-:Y:S01]  /*2c00*/  FFMA.FTZ R137, R137, R129.reuse, R130 ;  /* 0x0000008189897223 */ /* 0x080fe20000010082 */
[----:B------:R-:W-:Y:S01]  /*2c10*/  FADD.FTZ R87, R84, -R87 ;  /* 0x8000005754577221 */ /* 0x000fe20000010000 */
[----:B------:R-:W-:Y:S01]  /*2c20*/  SHF.L.U32 R84, R61, 0x10, RZ ;  /* 0x000000103d547819 */ /* 0x000fe200000006ff */
[----:B------:R-:W-:Y:S01]  /*2c30*/  FADD.FTZ R131, R131, -R78 ;  /* 0x8000004e83837221 */ /* 0x000fe20000010000 */
[----:B------:R-:W-:Y:S01]  /*2c40*/  FFMA.FTZ R78, R135, R129, R130 ;  /* 0x00000081874e7223 */ /* 0x000fe20000010082 */
[----:B------:R-:W-:Y:S01]  /*2c50*/  SHF.L.U32 R79, R60, 0x10, RZ ;  /* 0x000000103c4f7819 */ /* 0x000fe200000006ff */
[----:B------:R-:W-:Y:S01]  /*2c60*/  FADD.FTZ R81, R80, -R81 ;  /* 0x8000005150517221 */ /* 0x000fe20000010000 */
[----:B------:R-:W-:Y:S01]  /*2c70*/  PRMT R80, R61, 0x7632, R80 ;  /* 0x000076323d507816 */ /* 0x000fe20000000050 */
[----:B------:R-:W-:Y:S01]  /*2c80*/  FFMA.FTZ R87, R112, R87, R84 ;  /* 0x0000005770577223 */ /* 0x000fe20000010054 */
[-C--:B------:R-:W-:Y:S01]  /*2c90*/  FFMA.FTZ R139, R139, R129.reuse, R130 ;  /* 0x000000818b8b7223 */ /* 0x080fe20000010082 */
[----:B------:R-:W-:Y:S01]  /*2ca0*/  FADD.FTZ R85, R85, -R78 ;  /* 0x8000004e55557221 */ /* 0x000fe20000010000 */
[----:B------:R-:W-:Y:S01]  /*2cb0*/  PRMT R84, R62, 0x7632, R84 ;  /* 0x000076323e547816 */ /* 0x000fe20000000054 */
[----:B------:R-:W-:Y:S01]  /*2cc0*/  FFMA.FTZ R141, R141, R129, R130 ;  /* 0x000000818d8d7223 */ /* 0x000fe20000010082 */
[----:B------:R-:W-:Y:S01]  /*2cd0*/  PRMT R78, R60, 0x7632, R78 ;  /* 0x000076323c4e7816 */ /* 0x000fe2000000004e */
[----:B------:R-:W-:Y:S01]  /*2ce0*/  FADD.FTZ R137, R86, -R137 ;  /* 0x8000008956897221 */ /* 0x000fe20000010000 */
[----:B------:R-:W-:Y:S01]  /*2cf0*/  FFMA.FTZ R79, R112, R81, R79 ;  /* 0x00000051704f7223 */ /* 0x000fe2000001004f */
        /* <DEDUP_REMOVED lines=19> */
[----:B------:R-:W-:Y:S01]  /*2e30*/  FFMA.FTZ R143, R112, R143, R86 ;  /* 0x0000008f708f7223 */ /* 0x000fe20000010056 */
        /* <DEDUP_REMOVED lines=10> */
[----:B------:R-:W-:Y:S01]  /*2ee0*/  F2FP.BF16.F32.PACK_AB R69, R81, R87 ;  /* 0x000000575145723e */ /* 0x000fe200000010ff */
        /* <DEDUP_REMOVED lines=8> */
[-C--:B------:R-:W-:Y:S01]  /*2f70*/  FMUL.FTZ R71, R79, R128.reuse ;  /* 0x000000804f477220 */ /* 0x080fe20000410000 */
[----:B------:R-:W-:Y:S01]  /*2f80*/  F2FP.BF16.F32.PACK_AB R70, R141, R85 ;  /* 0x000000558d46723e */ /* 0x000fe200000010ff */
[-C--:B------:R-:W-:Y:S01]  /*2f90*/  FMUL.FTZ R85, R139, R128.reuse ;  /* 0x000000808b557220 */ /* 0x080fe20000410000 */
[C---:B------:R-:W-:Y:S01]  /*2fa0*/  F2FP.BF16.F32.PACK_AB R68, R78.reuse, R79 ;  /* 0x0000004f4e44723e */ /* 0x040fe200000010ff */
        /* <DEDUP_REMOVED lines=17> */
[----:B------:R-:W-:-:S07]  /*30c0*/  F2FP.BF16.F32.PACK_AB R75, R140, R75 ;  /* 0x0000004b8c4b723e */ /* 0x000fce00000010ff */
.L_x_1543:
        /* <DEDUP_REMOVED lines=12> */
[-C--:B------:R-:W-:Y:S01]  /*3190*/  FFMA.FTZ R125, R125, R129.reuse, R130 ;  /* 0x000000817d7d7223 */ /* 0x080fe20000010082 */
[----:B------:R-:W-:Y:S01]  /*31a0*/  PRMT R68, R64, 0x7632, R68 ;  /* 0x0000763240447816 */ /* 0x000fe20000000044 */
[-CC-:B------:R-:W-:Y:S01]  /*31b0*/  FFMA.FTZ R83, R83, R129.reuse, R130.reuse ;  /* 0x0000008153537223 */ /* 0x180fe20000010082 */
[-C--:B------:R-:W-:Y:S01]  /*31c0*/  FFMA.FTZ R114, R114, R129.reuse, R130 ;  /* 0x0000008172727223 */ /* 0x080fe20000010082 */
[----:B-----5:R-:W-:Y:S01]  /*31d0*/  PRMT R84, R78, 0x7632, R84 ;  /* 0x000076324e547816 */ /* 0x020fe20000000054 */
[-CC-:B------:R-:W-:Y:S01]  /*31e0*/  FFMA.FTZ R126, R126, R129.reuse, R130.reuse ;  /* 0x000000817e7e7223 */ /* 0x180fe20000010082 */
[----:B------:R-:W-:Y:S01]  /*31f0*/  SHF.L.U32 R85, R78, 0x10, RZ ;  /* 0x000000104e557819 */ /* 0x000fe200000006ff */
[----:B------:R-:W-:Y:S01]  /*3200*/  FADD.FTZ R72, R124, -R125 ;  /* 0x8000007d7c487221 */ /* 0x000fe20000010000 */
[----:B------:R-:W-:Y:S01]  /*3210*/  SHF.L.U32 R73, R69, 0x10, RZ ;  /* 0x0000001045497819 */ /* 0x000fe200000006ff */
[----:B------:R-:W-:Y:S01]  /*3220*/  FADD.FTZ R83, R82, -R83 ;  /* 0x8000005352537221 */ /* 0x000fe20000010000 */
[----:B------:R-:W-:Y:S01]  /*3230*/  SHF.L.U32 R75, R68, 0x10, RZ ;  /* 0x00000010444b7819 */ /* 0x000fe200000006ff */
[-C--:B------:R-:W-:Y:S01]  /*3240*/  FFMA.FTZ R118, R118, R129.reuse, R130 ;  /* 0x0000008176767223 */ /* 0x080fe20000010082 */
[----:B------:R-:W-:Y:S01]  /*3250*/  PRMT R78, R66, 0x7632, R78 ;  /* 0x00007632424e7816 */ /* 0x000fe2000000004e */
[-C--:B------:R-:W-:Y:S01]  /*3260*/  FFMA.FTZ R117, R117, R129.reuse, R130 ;  /* 0x0000008175757223 */ /* 0x080fe20000010082 */
[----:B------:R-:W-:Y:S01]  /*3270*/  PRMT R68, R65, 0x7632, R68 ;  /* 0x0000763241447816 */ /* 0x000fe20000000044 */
[-CC-:B------:R-:W-:Y:S01]  /*3280*/  FFMA.FTZ R122, R122, R129.reuse, R130.reuse ;  /* 0x000000817a7a7223 */ /* 0x180fe20000010082 */
[----:B------:R-:W-:Y:S01]  /*3290*/  FFMA.FTZ R121, R121, R129, R130 ;  /* 0x0000008179797223 */ /* 0x000fe20000010082 */
[----:B------:R-:W-:Y:S01]  /*32a0*/  SHF.L.U32 R69, R64, 0x10, RZ ;  /* 0x0000001040457819 */ /* 0x000fe200000006ff */
[----:B------:R-:W-:Y:S01]  /*32b0*/  FADD.FTZ R114, R115, -R114 ;  /* 0x8000007273727221 */ /* 0x000fe20000010000 */
[----:B------:R-:W-:Y:S01]  /*32c0*/  FADD.FTZ R126, R127, -R126 ;  /* 0x8000007e7f7e7221 */ /* 0x000fe20000010000 */
[C---:B------:R-:W-:Y:S01]  /*32d0*/  FFMA.FTZ R73, R112.reuse, R83, R73 ;  /* 0x0000005370497223 */ /* 0x040fe20000010049 */
[----:B------:R-:W-:Y:S01]  /*32e0*/  FFMA.FTZ R72, R112, R72, R75 ;  /* 0x0000004870487223 */ /* 0x000fe2000001004b */
[----:B------:R-:W-:Y:S01]  /*32f0*/  SHF.L.U32 R87, R66, 0x10, RZ ;  /* 0x0000001042577819 */ /* 0x000fe200000006ff */
[----:B------:R-:W-:Y:S01]  /*3300*/  FADD.FTZ R118, R119, -R118 ;  /* 0x8000007677767221 */ /* 0x000fe20000010000 */
[----:B------:R-:W-:Y:S01]  /*3310*/  SHF.L.U32 R115, R78, 0x10, RZ ;  /* 0x000000104e737819 */ /* 0x000fe200000006ff */
[----:B------:R-:W-:Y:S01]  /*3320*/  FADD.FTZ R116, R116, -R117 ;  /* 0x8000007574747221 */ /* 0x000fe20000010000 */
[C---:B------:R-:W-:Y:S01]  /*3330*/  PRMT R86, R79.reuse, 0x7632, R86 ;  /* 0x000076324f567816 */ /* 0x040fe20000000056 */
[----:B------:R-:W-:Y:S01]  /*3340*/  FADD.FTZ R120, R120, -R121 ;  /* 0x8000007978787221 */ /* 0x000fe20000010000 */
[----:B------:R-:W-:Y:S01]  /*3350*/  SHF.L.U32 R71, R79, 0x10, RZ ;  /* 0x000000104f477819 */ /* 0x000fe200000006ff */
[----:B------:R-:W-:Y:S01]  /*3360*/  FADD.FTZ R79, R123, -R122 ;  /* 0x8000007a7b4f7221 */ /* 0x000fe20000010000 */
[----:B------:R-:W-:Y:S01]  /*3370*/  SHF.L.U32 R75, R65, 0x10, RZ ;  /* 0x00000010414b7819 */ /* 0x000fe200000006ff */
[----:B------:R-:W-:Y:S01]  /*3380*/  FFMA.FTZ R69, R112, R126, R69 ;  /* 0x0000007e70457223 */ /* 0x000fe20000010045 */
[----:B------:R-:W-:Y:S01]  /*3390*/  SHF.L.U32 R83, R68, 0x10, RZ ;  /* 0x0000001044537819 */ /* 0x000fe200000006ff */
[C---:B------:R-:W-:Y:S01]  /*33a0*/  FFMA.FTZ R113, R112.reuse, R118, R87 ;  /* 0x0000007670717223 */ /* 0x040fe20000010057 */
[----:B------:R-:W-:Y:S01]  /*33b0*/  SHF.L.U32 R117, R67, 0x10, RZ ;  /* 0x0000001043757819 */ /* 0x000fe200000006ff */
[----:B------:R-:W-:Y:S01]  /*33c0*/  FFMA.FTZ R115, R112, R116, R115 ;  /* 0x0000007470737223 */ /* 0x000fe20000010073 */
[----:B------:R-:W-:Y:S01]  /*33d0*/  PRMT R70, R76, 0x7632, R70 ;  /* 0x000076324c467816 */ /* 0x000fe20000000046 */
[C---:B------:R-:W-:Y:S01]  /*33e0*/  FFMA.FTZ R79, R112.reuse, R79, R75 ;  /* 0x0000004f704f7223 */ /* 0x040fe2000001004b */
[----:B------:R-:W-:Y:S01]  /*33f0*/  PRMT R74, R77, 0x7632, R74 ;  /* 0x000076324d4a7816 */ /* 0x000fe2000000004a */
[----:B------:R-:W-:Y:S01]  /*3400*/  FFMA.FTZ R78, R112, R120, R83 ;  /* 0x00000078704e7223 */ /* 0x000fe20000010053 */
        /* <DEDUP_REMOVED lines=14> */
[----:B------:R-:W-:Y:S01]  /*34f0*/  F2FP.BF16.F32.PACK_AB R70, R115, R113 ;  /* 0x000000717346723e */ /* 0x000fe200000010ff */
        /* <DEDUP_REMOVED lines=23> */
[----:B------:R-:W-:Y:S01]  /*3670*/  F2FP.BF16.F32.PACK_AB R75, R128, R115 ;  /* 0x00000073804b723e */ /* 0x000fe200000010ff */
[----:B------:R-:W-:Y:S06]  /*3680*/  BRA `(.L_x_1545) ;  /* 0x0000000400307947 */ /* 0x000fec0003800000 */
.L_x_1544:
[-CC-:B------:R-:W-:Y:S01]  /*3690*/  FFMA.FTZ R83, R83, R129.reuse, R130.reuse ;  /* 0x0000008153537223 */ /* 0x180fe20000010082 */
[C---:B0----5:R-:W-:Y:S01]  /*36a0*/  PRMT R73, R79.reuse, 0x7632, R73 ;  /* 0x000076324f497816 */ /* 0x061fe20000000049 */
[-CC-:B------:R-:W-:Y:S01]  /*36b0*/  FFMA.FTZ R126, R126, R129.reuse, R130.reuse ;  /* 0x000000817e7e7223 */ /* 0x180fe20000010082 */
[----:B------:R-:W-:Y:S01]  /*36c0*/  SHF.L.U32 R87, R79, 0x10, RZ ;  /* 0x000000104f577819 */ /* 0x000fe200000006ff */
[----:B------:R-:W-:Y:S01]  /*36d0*/  FADD.FTZ R83, R82, -R83 ;  /* 0x8000005352537221 */ /* 0x000fe20000010000 */
[----:B------:R-:W-:Y:S01]  /*36e0*/  PRMT R79, R67, 0x7632, R79 ;  /* 0x00007632434f7816 */ /* 0x000fe2000000004f */
[-C--:B------:R-:W-:Y:S01]  /*36f0*/  FFMA.FTZ R125, R125, R129.reuse, R130 ;  /* 0x000000817d7d7223 */ /* 0x080fe20000010082 */
[C---:B------:R-:W-:Y:S01]  /*3700*/  PRMT R74, R78.reuse, 0x7632, R74 ;  /* 0x000076324e4a7816 */ /* 0x040fe2000000004a */
[----:B------:R-:W-:Y:S01]  /*3710*/  FADD.FTZ R127, R127, -R126 ;  /* 0x8000007e7f7f7221 */ /* 0x000fe20000010000 */
[----:B------:R-:W-:Y:S01]  /*3720*/  SHF.L.U32 R85, R78, 0x10, RZ ;  /* 0x000000104e557819 */ /* 0x000fe200000006ff */
[----:B------:R-:W-:Y:S01]  /*3730*/  FADD.FTZ R125, R124, -R125 ;  /* 0x8000007d7c7d7221 */ /* 0x000fe20000010000 */
[----:B------:R-:W-:Y:S01]  /*3740*/  PRMT R78, R64, 0x7632, R78 ;  /* 0x00007632404e7816 */ /* 0x000fe2000000004e */
[-CC-:B------:R-:W-:Y:S01]  /*3750*/  FFMA.FTZ R122, R122, R129.reuse, R130.reuse ;  /* 0x000000817a7a7223 */ /* 0x180fe20000010082 */
[----:B------:R-:W-:Y:S01]  /*3760*/  SHF.L.U32 R79, R79, 0x10, RZ ;  /* 0x000000104f4f7819 */ /* 0x000fe200000006ff */
[-CC-:B------:R-:W-:Y:S01]  /*3770*/  FFMA.FTZ R121, R121, R129.reuse, R130.reuse ;  /* 0x0000008179797223 */ /* 0x180fe20000010082 */
[----:B------:R-:W-:Y:S01]  /*3780*/  SHF.L.U32 R82, R64, 0x10, RZ ;  /* 0x0000001040527819 */ /* 0x000fe200000006ff */
[----:B------:R-:W-:Y:S01]  /*3790*/  FFMA.FTZ R118, R118, R129, R130 ;  /* 0x0000008176767223 */ /* 0x000fe20000010082 */
[----:B------:R-:W-:Y:S01]  /*37a0*/  SHF.L.U32 R78, R78, 0x10, RZ ;  /* 0x000000104e4e7819 */ /* 0x000fe200000006ff */
[C-C-:B------:R-:W-:Y:S01]  /*37b0*/  FFMA.FTZ R113, R112.reuse, R83, R79.reuse ;  /* 0x0000005370717223 */ /* 0x140fe2000001004f */
[----:B------:R-:W-:Y:S01]  /*37c0*/  PRMT R79, R65, 0x7632, R79 ;  /* 0x00007632414f7816 */ /* 0x000fe2000000004f */
[--C-:B------:R-:W-:Y:S01]  /*37d0*/  FFMA.FTZ R127, R112, R127, R82.reuse ;  /* 0x0000007f707f7223 */ /* 0x100fe20000010052 */
[----:B------:R-:W-:Y:S01]  /*37e0*/  PRMT R82, R66, 0x7632, R82 ;  /* 0x0000763242527816 */ /* 0x000fe20000000052 */
[-CC-:B------:R-:W-:Y:S01]  /*37f0*/  FFMA.FTZ R117, R117, R129.reuse, R130.reuse ;  /* 0x0000008175757223 */ /* 0x180fe20000010082 */
[----:B------:R-:W-:Y:S01]  /*3800*/  FFMA.FTZ R114, R114, R129, R130 ;  /* 0x0000008172727223 */ /* 0x000fe20000010082 */
        /* <DEDUP_REMOVED lines=11> */
[----:B------:R-:W-:Y:S01]  /*38c0*/  FFMA.FTZ R83, R112, R123, R83 ;  /* 0x0000007b70537223 */ /* 0x000fe20000010053 */
[----:B------:R-:W-:Y:S01]  /*38d0*/  PRMT R72, R76, 0x7632, R72 ;  /* 0x000076324c487816 */ /* 0x000fe20000000048 */
[C---:B------:R-:W-:Y:S01]  /*38e0*/  FFMA.FTZ R121, R112.reuse, R121, R78 ;  /* 0x0000007970797223 */ /* 0x040fe2000001004e */
[C---:B------:R-:W-:Y:S01]  /*38f0*/  FFMA.FTZ R119, R112.reuse, R119, R84 ;  /* 0x0000007770777223 */ /* 0x040fe20000010054 */
[C---:B------:R-:W-:Y:S01]  /*3900*/  FFMA.FTZ R117, R112.reuse, R117, R82 ;  /* 0x0000007570757223 */ /* 0x040fe20000010052 */
[----:B------:R-:W-:Y:S01]  /*3910*/  FFMA.FTZ R115, R112, R115, R86 ;  /* 0x0000007370737223 */ /* 0x000fe20000010056 */
[----:B------:R-:W-:Y:S01]  /*3920*/  PRMT R75, R77, 0x7632, R75 ;  /* 0x000076324d4b7816 */ /* 0x000fe2000000004b */
[-C--:B------:R-:W-:Y:S01]  /*3930*/  FMUL.FTZ R84, R83, R128.reuse ;  /* 0x0000008053547220 */ /* 0x080fe20000410000 */
[-C--:B------:R-:W-:Y:S01]  /*3940*/  FMUL.FTZ R127, R127, R128.reuse ;  /* 0x000000807f7f7220 */ /* 0x080fe20000410000 */
[-C--:B------:R-:W-:Y:S01]  /*3950*/  FMUL.FTZ R82, R125, R128.reuse ;  /* 0x000000807d527220 */ /* 0x080fe20000410000 */
[-C--:B------:R-:W-:Y:S01]  /*3960*/  FMUL.FTZ R86, R121, R128.reuse ;  /* 0x0000008079567220 */ /* 0x080fe20000410000 */
[-C--:B------:R-:W-:Y:S01]  /*3970*/  FMUL.FTZ R119, R119, R128.reuse ;  /* 0x0000008077777220 */ /* 0x080fe20000410000 */
[-C--:B------:R-:W-:Y:S01]  /*3980*/  FMUL.FTZ R112, R117, R128.reuse ;  /* 0x0000008075707220 */ /* 0x080fe20000410000 */
        /* <DEDUP_REMOVED lines=28> */
.L_x_1545:
[----:B------:R-:W0:Y:S01]  /*3b50*/  @P1 LDC.64 R76, c[0x0][0x478] ;  /* 0x00011e00ff4c1b82 */ /* 0x000e220000000a00 */
[----:B------:R-:W-:-:S04]  /*3b60*/  IMAD.WIDE.U32 R80, R111, 0x10, R80 ;  /* 0x000000106f507825 */ /* 0x000fc800078e0050 */
[----:B0-----:R-:W-:-:S05]  /*3b70*/  @P1 IMAD.WIDE.U32 R76, R111, 0x10, R76 ;  /* 0x000000106f4c1825 */ /* 0x001fca00078e004c */
[----:B------:R1:W-:Y:S04]  /*3b80*/  @P1 STG.E.128 desc[UR8][R76.64], R68 ;  /* 0x000000444c001986 */ /* 0x0003e8000c101d08 */
[----:B------:R1:W-:Y:S02]  /*3b90*/  STG.E.128 desc[UR8][R80.64], R72 ;  /* 0x0000004850007986 */ /* 0x0003e4000c101d08 */
.L_x_1541:
        /* <DEDUP_REMOVED lines=69> */
.L_x_1533:
        /* <DEDUP_REMOVED lines=22> */
.L_x_1547:
        /* <DEDUP_REMOVED lines=11> */
.L_x_8011:


//--------------------- .text._ZN10layer_norm13ln_bwd_kernelINS_13Kernel_traitsIf13__nv_bfloat16S2_S2_fjLj2048ELj1ELj1ELj4ELj16ENS_18Kernel_traits_baseILj2048EfS2_S2_S2_fjLj128EEEEELb0ELb1ELb1ELb0EEEvNS_9BwdParamsE --------------------------
	.section	.text._ZN10layer_norm13ln_bwd_kernelINS_13Kernel_traitsIf13__nv_bfloat16S2_S2_fjLj2048ELj1ELj1ELj4ELj16ENS_18Kernel_traits_baseILj2048EfS2_S2_S2_fjLj128EEEEELb0ELb1ELb1ELb0EEEvNS_9BwdParamsE,"ax",@progbits
	.align	128
        .global         _ZN10layer_norm13ln_bwd_kernelINS_13Kernel_traitsIf13__nv_bfloat16S2_S2_fjLj2048ELj1ELj1ELj4ELj16ENS_18Kernel_traits_baseILj2048EfS2_S2_S2_fjLj128EEEEELb0ELb1ELb1ELb0EEEvNS_9BwdParamsE
        .type           _ZN10layer_norm13ln_bwd_kernelINS_13Kernel_traitsIf13__nv_bfloat16S2_S2_fjLj2048ELj1ELj1ELj4ELj16ENS_18Kernel_traits_baseILj2048EfS2_S2_S2_fjLj128EEEEELb0ELb1ELb1ELb0EEEvNS_9BwdParamsE,@function
        .size           _ZN10layer_norm13ln_bwd_kernelINS_13Kernel_traitsIf13__nv_bfloat16S2_S2_fjLj2048ELj1ELj1ELj4ELj16ENS_18Kernel_traits_baseILj2048EfS2_S2_S2_fjLj128EEEEELb0ELb1ELb1ELb0EEEvNS_9BwdParamsE,(.L_x_8012 - _ZN10layer_norm13ln_bwd_kernelINS_13Kernel_traitsIf13__nv_bfloat16S2_S2_fjLj2048ELj1ELj1ELj4ELj16ENS_18Kernel_traits_baseILj2048EfS2_S2_S2_fjLj128EEEEELb0ELb1ELb1ELb0EEEvNS_9BwdParamsE)
        .other          _ZN10layer_norm13ln_bwd_kernelINS_13Kernel_traitsIf13__nv_bfloat16S2_S2_fjLj2048ELj1ELj1ELj4ELj16ENS_18Kernel_traits_baseILj2048EfS2_S2_S2_fjLj128EEEEELb0ELb1ELb1ELb0EEEvNS_9BwdParamsE,@"STO_CUDA_ENTRY STV_DEFAULT"
_ZN10layer_norm13ln_bwd_kernelINS_13Kernel_traitsIf13__nv_bfloat16S2_S2_fjLj2048ELj1ELj1ELj4ELj16ENS_18Kernel_traits_baseILj2048EfS2_S2_S2_fjLj128EEEEELb0ELb1ELb1ELb0EEEvNS_9BwdParamsE:
.text._ZN10layer_norm13ln_bwd_kernelINS_13Kernel_traitsIf13__nv_bfloat16S2_S2_fjLj2048ELj1ELj1ELj4ELj16ENS_18Kernel_traits_baseILj2048EfS2_S2_S2_fjLj128EEEEELb0ELb1ELb1ELb0EEEvNS_9BwdParamsE:
        /* <DEDUP_REMOVED lines=21> */
[----:B---3--:R-:W-:-:S03]  /*0150*/  @P4 IMAD.WIDE.U32 R10, R13, 0x20, R10 ;  /* 0x000000200d0a4825 */ /* 0x008fc600078e000a */
[----:B------:R1:W5:Y:S04]  /*0160*/  @P4 LDG.E.128 R20, desc[UR14][R8.64+0x10] ;  /* 0x0000100e08144981 */ /* 0x000368000c1e1d00 */
[----:B------:R1:W5:Y:S01]  /*0170*/  @P4 LDG.E.128 R24, desc[UR14][R10.64] ;  /* 0x0000000e0a184981 */ /* 0x000362000c1e1d00 */
[----:B----4-:R-:W-:-:S03]  /*0180*/  @P2 IMAD.WIDE.U32 R2, R5, 0x20, R2 ;  /* 0x0000002005022825 */ /* 0x010fc600078e0002 */
[----:B------:R1:W5:Y:S04]  /*0190*/  @P4 LDG.E.128 R28, desc[UR14][R10.64+0x10] ;  /* 0x0000100e0a1c4981 */ /* 0x000368000c1e1d00 */
[----:B------:R1:W5:Y:S01]  /*01a0*/  @P2 LDG.E.128 R32, desc[UR14][R2.64] ;  /* 0x0000000e02202981 */ /* 0x000362000c1e1d00 */
[----:B0-----:R-:W-:-:S03]  /*01b0*/  @P2 IMAD.WIDE.U32 R6, R5, 0x20, R6 ;  /* 0x0000002005062825 */ /* 0x001fc600078e0006 */
        /* <DEDUP_REMOVED lines=66> */
.L_x_1624:
        /* <DEDUP_REMOVED lines=10> */
[----:B------:R-:W2:Y:S04]  /*0680*/  LDG.E R118, desc[UR14][R118.64] ;  /* 0x0000000e76767981 */ /* 0x000ea8000c1e1900 */
[----:B------:R-:W4:Y:S01]  /*0690*/  LDG.E R116, desc[UR14][R116.64] ;  /* 0x0000000e74747981 */ /* 0x000f22000c1e1900 */
[----:B------:R-:W-:Y:S01]  /*06a0*/  HFMA2 R147, -RZ, RZ, 0, 0 ;  /* 0x00000000ff937431 */ /* 0x000fe200000001ff */
[----:B------:R-:W-:Y:S01]  /*06b0*/  BSSY.RECONVERGENT B0, `(.L_x_1549) ;  /* 0x00000ee000007945 */ /* 0x000fe20003800200 */
[----:B------:R-:W-:Y:S02]  /*06c0*/  MOV R148, RZ ;  /* 0x000000ff00947202 */ /* 0x000fe40000000f00 */
[----:B---3--:R-:W-:Y:S02]  /*06d0*/  R2UR UR29, R120 ;  /* 0x00000000781d72ca */ /* 0x008fe400000e0000 */
[----:B--2---:R-:W-:-:S11]  /*06e0*/  R2UR UR28, R118 ;  /* 0x00000000761c72ca */ /* 0x004fd600000e0000 */
[----:B------:R-:W-:Y:S01]  /*06f0*/  UISETP.GE.AND UP1, UPT, UR29, 0x1, UPT ;  /* 0x000000011d00788c */ /* 0x000fe2000bf26270 */
[----:B----4-:R-:W-:-:S08]  /*0700*/  R2UR UR13, R116 ;  /* 0x00000000740d72ca */ /* 0x010fd000000e0000 */
        /* <DEDUP_REMOVED lines=35> */
[----:B------:R-:W0:Y:S02]  /*0940*/  @P0 LDC.64 R6, c[0x0][0x438] ;  /* 0x00010e00ff060b82 */ /* 0x000e240000000a00 */
[----:B0-----:R-:W-:-:S05]  /*0950*/  @P0 IMAD.WIDE.U32 R6, R141, 0x10, R6 ;  /* 0x000000108d060825 */ /* 0x001fca00078e0006 */
[----:B------:R0:W5:Y:S01]  /*0960*/  @P0 LDG.E.128 R96, desc[UR14][R6.64] ;  /* 0x0000000e06600981 */ /* 0x000162000c1e1d00 */
[----:B------:R-:W-:Y:S02]  /*0970*/  IADD3 R120, PT, PT, R120, 0x80, RZ ;  /* 0x0000008078787810 */ /* 0x000fe40007ffe0ff */
[----:B------:R-:W-:Y:S02]  /*0980*/  IADD3 R141, PT, PT, R141, 0x80, RZ ;  /* 0x000000808d8d7810 */ /* 0x000fe40007ffe0ff */
[----:B---3--:R-:W-:Y:S02]  /*0990*/  PRMT R3, R8, 0x7632, R3 ;  /* 0x0000763208037816 */ /* 0x008fe40000000003 */
[C---:B------:R-:W-:Y:S02]  /*09a0*/  PRMT R118, R10.reuse, 0x7632, R118 ;  /* 0x000076320a767816 */ /* 0x040fe40000000076 */
[----:B------:R-:W-:Y:S02]  /*09b0*/  SHF.L.U32 R121, R10, 0x10, RZ ;  /* 0x000000100a797819 */ /* 0x000fe400000006ff */
[----:B------:R-:W-:-:S02]  /*09c0*/  PRMT R122, R11, 0x7632, R122 ;  /* 0x000076320b7a7816 */ /* 0x000fc4000000007a */
[----:B------:R-:W-:Y:S01]  /*09d0*/  SHF.L.U32 R125, R11, 0x10, RZ ;  /* 0x000000100b7d7819 */ /* 0x000fe200000006ff */
[C---:B------:R-:W-:Y:S01]  /*09e0*/  FADD.FTZ R121, -R140.reuse, R121 ;  /* 0x000000798c797221 */ /* 0x040fe20000010100 */
[C---:B--2---:R-:W-:Y:S02]  /*09f0*/  PRMT R10, R13.reuse, 0x7632, R10 ;  /* 0x000076320d0a7816 */ /* 0x044fe4000000000a */
[----:B------:R-:W-:Y:S01]  /*0a00*/  SHF.L.U32 R11, R13, 0x10, RZ ;  /* 0x000000100d0b7819 */ /* 0x000fe200000006ff */
[----:B------:R-:W-:Y:S01]  /*0a10*/  FADD.FTZ R125, -R140, R125 ;  /* 0x0000007d8c7d7221 */ /* 0x000fe20000010100 */
[----:B------:R-:W-:Y:S02]  /*0a20*/  SHF.L.U32 R13, R3, 0x10, RZ ;  /* 0x00000010030d7819 */ /* 0x000fe400000006ff */
[----:B------:R-:W-:Y:S01]  /*0a30*/  SHF.L.U32 R117, R8, 0x10, RZ ;  /* 0x0000001008757819 */ /* 0x000fe200000006ff */
[----:B------:R-:W-:Y:S01]  /*0a40*/  FADD.FTZ R66, R66, R11 ;  /* 0x0000000b42427221 */ /* 0x000fe20000010000 */
[C---:B------:R-:W-:Y:S01]  /*0a50*/  PRMT R116, R9.reuse, 0x7632, R116 ;  /* 0x0000763209747816 */ /* 0x040fe20000000074 */
[C---:B------:R-:W-:Y:S01]  /*0a60*/  FADD.FTZ R13, -R140.reuse, R13 ;  /* 0x0000000d8c0d7221 */ /* 0x040fe20000010100 */
[----:B------:R-:W-:Y:S01]  /*0a70*/  SHF.L.U32 R119, R9, 0x10, RZ ;  /* 0x0000001009777819 */ /* 0x000fe200000006ff */
[----:B------:R-:W-:Y:S01]  /*0a80*/  FADD.FTZ R117, -R140, R117 ;  /* 0x000000758c757221 */ /* 0x000fe20000010100 */
[----:B------:R-:W-:-:S02]  /*0a90*/  PRMT R8, R12, 0x7632, R8 ;  /* 0x000076320c087816 */ /* 0x000fc40000000008 */
[----:B------:R-:W-:Y:S01]  /*0aa0*/  SHF.L.U32 R9, R12, 0x10, RZ ;  /* 0x000000100c097819 */ /* 0x000fe200000006ff */
[----:B------:R-:W-:Y:S01]  /*0ab0*/  FMUL.FTZ R3, R117, UR28 ;  /* 0x0000001c75037c20 */ /* 0x000fe20008410000 */
[----:B------:R-:W-:Y:S01]  /*0ac0*/  PRMT R12, R14, 0x7632, R12 ;  /* 0x000076320e0c7816 */ /* 0x000fe2000000000c */
[----:B0-----:R-:W-:Y:S01]  /*0ad0*/  FADD.FTZ R7, -R140, R119 ;  /* 0x000000778c077221 */ /* 0x001fe20000010100 */
[----:B------:R-:W-:Y:S01]  /*0ae0*/  SHF.L.U32 R123, R14, 0x10, RZ ;  /* 0x000000100e7b7819 */ /* 0x000fe200000006ff */
[-C--:B-----5:R-:W-:Y:S01]  /*0af0*/  FMUL.FTZ R6, R32, R9.reuse ;  /* 0x0000000920067220 */ /* 0x0a0fe20000410000 */
[----:B------:R-:W-:Y:S01]  /*0b00*/  PRMT R14, R15, 0x7632, R14 ;  /* 0x000076320f0e7816 */ /* 0x000fe2000000000e */
[----:B------:R-:W-:Y:S01]  /*0b10*/  FMUL.FTZ R7, R7, UR28 ;  /* 0x0000001c07077c20 */ /* 0x000fe20008410000 */
[----:B------:R-:W-:Y:S01]  /*0b20*/  SHF.L.U32 R127, R15, 0x10, RZ ;  /* 0x000000100f7f7819 */ /* 0x000fe200000006ff */
[----:B------:R-:W-:Y:S01]  /*0b30*/  FADD.FTZ R64, R64, R9 ;  /* 0x0000000940407221 */ /* 0x000fe20000010000 */
[----:B------:R-:W-:Y:S01]  /*0b40*/  SHF.L.U32 R15, R116, 0x10, RZ ;  /* 0x00000010740f7819 */ /* 0x000fe200000006ff */
[----:B------:R-:W-:Y:S01]  /*0b50*/  FFMA.FTZ R48, R3, R9, R48 ;  /* 0x0000000903307223 */ /* 0x000fe20000010030 */
[----:B------:R-:W-:Y:S01]  /*0b60*/  SHF.L.U32 R116, R8, 0x10, RZ ;  /* 0x0000001008747819 */ /* 0x000fe200000006ff */
[----:B------:R-:W-:Y:S01]  /*0b70*/  FMUL.FTZ R8, R34, R11 ;  /* 0x0000000b22087220 */ /* 0x000fe20000410000 */
[----:B------:R-:W-:Y:S01]  /*0b80*/  SHF.L.U32 R148, R14, 0x10, RZ ;  /* 0x000000100e947819 */ /* 0x000fe200000006ff */
[----:B------:R-:W-:Y:S01]  /*0b90*/  FMUL.FTZ R14, R13, UR28 ;  /* 0x0000001c0d0e7c20 */ /* 0x000fe20008410000 */
[----:B------:R-:W-:Y:S01]  /*0ba0*/  SHF.L.U32 R117, R122, 0x10, RZ ;  /* 0x000000107a757819 */ /* 0x000fe200000006ff */
[----:B------:R-:W-:Y:S01]  /*0bb0*/  FADD.FTZ R124, -R140, R15 ;  /* 0x0000000f8c7c7221 */ /* 0x000fe20000010100 */
[----:B------:R-:W-:Y:S01]  /*0bc0*/  FADD.FTZ R65, R65, R116 ;  /* 0x0000007441417221 */ /* 0x000fe20000010000 */
[-C--:B------:R-:W-:Y:S01]  /*0bd0*/  FFMA.FTZ R49, R14, R116.reuse, R49 ;  /* 0x000000740e317223 */ /* 0x080fe20000010031 */
[----:B------:R-:W-:Y:S01]  /*0be0*/  FMUL.FTZ R13, R33, R116 ;  /* 0x00000074210d7220 */ /* 0x000fe20000410000 */
[----:B------:R-:W-:Y:S01]  /*0bf0*/  FADD.FTZ R116, RZ, R6 ;  /* 0x00000006ff747221 */ /* 0x000fe20000010000 */
[----:B------:R-:W-:Y:S01]  /*0c00*/  SHF.L.U32 R119, R118, 0x10, RZ ;  /* 0x0000001076777819 */ /* 0x000fe200000006ff */
[----:B------:R-:W-:Y:S01]  /*0c10*/  FFMA.FTZ R15, R3, R6, RZ ;  /* 0x00000006030f7223 */ /* 0x000fe200000100ff */
[----:B------:R-:W-:Y:S01]  /*0c20*/  SHF.L.U32 R118, R10, 0x10, RZ ;  /* 0x000000100a767819 */ /* 0x000fe200000006ff */
[----:B------:R-:W-:Y:S01]  /*0c30*/  FADD.FTZ R128, -R140, R117 ;  /* 0x000000758c807221 */ /* 0x000fe20000010100 */
[----:B------:R-:W-:Y:S01]  /*0c40*/  FMUL.FTZ R124, R124, UR28 ;  /* 0x0000001c7c7c7c20 */ /* 0x000fe20008410000 */
[----:B------:R-:W-:Y:S01]  /*0c50*/  FADD.FTZ R117, R116, R13 ;  /* 0x0000000d74757221 */ /* 0x000fe20000010000 */
[----:B------:R-:W-:Y:S01]  /*0c60*/  FFMA.FTZ R116, R14, R13, R15 ;  /* 0x0000000d0e747223 */ /* 0x000fe2000001000f */
[----:B------:R-:W-:Y:S01]  /*0c70*/  FADD.FTZ R67, R67, R118 ;  /* 0x0000007643437221 */ /* 0x000fe20000010000 */
[-C--:B------:R-:W-:Y:S01]  /*0c80*/  FFMA.FTZ R51, R124, R118.reuse, R51 ;  /* 0x000000767c337223 */ /* 0x080fe20000010033 */
[----:B------:R-:W-:Y:S01]  /*0c90*/  FMUL.FTZ R15, R35, R118 ;  /* 0x00000076230f7220 */ /* 0x000fe20000410000 */
[----:B------:R-:W-:Y:S01]  /*0ca0*/  FADD.FTZ R119, -R140, R119 ;  /* 0x000000778c777221 */ /* 0x000fe20000010100 */
[----:B------:R-:W-:Y:S01]  /*0cb0*/  FADD.FTZ R118, R117, R8 ;  /* 0x0000000875767221 */ /* 0x000fe20000010000 */
[----:B------:R-:W-:Y:S01]  /*0cc0*/  FFMA.FTZ R117, R7, R8, R116 ;  /* 0x0000000807757223 */ /* 0x000fe20000010074 */
[----:B------:R-:W-:Y:S01]  /*0cd0*/  SHF.L.U32 R122, R12, 0x10, RZ ;  /* 0x000000100c7a7819 */ /* 0x000fe200000006ff */
[----:B------:R-:W-:Y:S01]  /*0ce0*/  FMUL.FTZ R126, R119, UR28 ;  /* 0x0000001c777e7c20 */ /* 0x000fe20008410000 */
[----:B------:R-:W-:Y:S01]  /*0cf0*/  FMUL.FTZ R9, R121, UR28 ;  /* 0x0000001c79097c20 */ /* 0x000fe20008410000 */
[----:B------:R-:W-:Y:S01]  /*0d00*/  FMUL.FTZ R10, R36, R123 ;  /* 0x0000007b240a7220 */ /* 0x000fe20000410000 */
[----:B------:R-:W-:Y:S01]  /*0d10*/  FADD.FTZ R119, R118, R15 ;  /* 0x0000000f76777221 */ /* 0x000fe20000010000 */
[----:B------:R-:W-:Y:S01]  /*0d20*/  FFMA.FTZ R116, R124, R15, R117 ;  /* 0x0000000f7c747223 */ /* 0x000fe20000010075 */
[----:B------:R-:W-:Y:S01]  /*0d30*/  FFMA.FTZ R50, R7, R11, R50 ;  /* 0x0000000b07327223 */ /* 0x000fe20000010032 */
[----:B------:R-:W-:Y:S01]  /*0d40*/  FMUL.FTZ R11, R125, UR28 ;  /* 0x0000001c7d0b7c20 */ /* 0x000fe20008410000 */
[----:B------:R-:W-:Y:S01]  /*0d50*/  FMUL.FTZ R125, R37, R122 ;  /* 0x0000007a257d7220 */ /* 0x000fe20000410000 */
[----:B------:R-:W-:Y:S01]  /*0d60*/  FADD.FTZ R118, R119, R10 ;  /* 0x0000000a77767221 */ /* 0x000fe20000010000 */
[----:B------:R-:W-:Y:S01]  /*0d70*/  FFMA.FTZ R117, R9, R10, R116 ;  /* 0x0000000a09757223 */ /* 0x000fe20000010074 */
[----:B------:R-:W-:Y:S01]  /*0d80*/  FMUL.FTZ R12, R38, R127 ;  /* 0x0000007f260c7220 */ /* 0x000fe20000410000 */
[----:B------:R-:W-:Y:S01]  /*0d90*/  FADD.FTZ R70, R70, R127 ;  /* 0x0000007f46467221 */ /* 0x000fe20000010000 */
[----:B------:R-:W-:Y:S01]  /*0da0*/  FADD.FTZ R119, R118, R125 ;  /* 0x0000007d76777221 */ /* 0x000fe20000010000 */
[----:B------:R-:W-:Y:S01]  /*0db0*/  FFMA.FTZ R116, R126, R125, R117 ;  /* 0x0000007d7e747223 */ /* 0x000fe20000010075 */
        /* <DEDUP_REMOVED lines=13> */
.L_x_1552:
[----:B-1----:R-:W-:Y:S05]  /*0e90*/  BSYNC.RECONVERGENT B1 ;  /* 0x0000000000017941 */ /* 0x002fea0003800200 */
.L_x_1551:
        /* <DEDUP_REMOVED lines=16> */
[----:B0-----:R-:W-:Y:S01]  /*0fa0*/  FADD.FTZ R131, -R140, R117 ;  /* 0x000000758c837221 */ /* 0x001fe20000010100 */
[----:B------:R-:W-:Y:S02]  /*0fb0*/  SHF.L.U32 R117, R132, 0x10, RZ ;  /* 0x0000001084757819 */ /* 0x000fe400000006ff */
[----:B------:R-:W-:Y:S01]  /*0fc0*/  PRMT R116, R118, 0x7632, R116 ;  /* 0x0000763276747816 */ /* 0x000fe20000000074 */
[----:B------:R-:W-:Y:S01]  /*0fd0*/  FADD.FTZ R133, -R140, R133 ;  /* 0x000000858c857221 */ /* 0x000fe20000010100 */
[----:B------:R-:W-:Y:S01]  /*0fe0*/  SHF.L.U32 R135, R118, 0x10, RZ ;  /* 0x0000001076877819 */ /* 0x000fe200000006ff */
[C---:B------:R-:W-:Y:S01]  /*0ff0*/  FADD.FTZ R138, -R140.reuse, R117 ;  /* 0x000000758c8a7221 */ /* 0x040fe20000010100 */
[----:B------:R-:W-:Y:S01]  /*1000*/  SHF.L.U32 R137, R119, 0x10, RZ ;  /* 0x0000001077897819 */ /* 0x000fe200000006ff */
[----:B------:R-:W-:Y:S01]  /*1010*/  FMUL.FTZ R131, R131, UR28 ;  /* 0x0000001c83837c20 */ /* 0x000fe20008410000 */
[----:B------:R-:W-:Y:S01]  /*1020*/  SHF.L.U32 R129, R129, 0x10, RZ ;  /* 0x0000001081817819 */ /* 0x000fe200000006ff */
[C---:B------:R-:W-:Y:S01]  /*1030*/  FADD.FTZ R135, -R140.reuse, R135 ;  /* 0x000000878c877221 */ /* 0x040fe20000010100 */
[----:B------:R-:W-:Y:S01]  /*1040*/  PRMT R118, R119, 0x7632, R118 ;  /* 0x0000763277767816 */ /* 0x000fe20000000076 */
[----:B------:R-:W-:Y:S01]  /*1050*/  FADD.FTZ R139, -R140, R137 ;  /* 0x000000898c8b7221 */ /* 0x000fe20000010100 */
[----:B------:R-:W-:Y:S01]  /*1060*/  SHF.L.U32 R119, R116, 0x10, RZ ;  /* 0x0000001074777819 */ /* 0x000fe200000006ff */
[----:B------:R-:W-:Y:S01]  /*1070*/  FADD.FTZ R136, -R140, R129 ;  /* 0x000000818c887221 */ /* 0x000fe20000010100 */
[C---:B---3--:R-:W-:Y:S01]  /*1080*/  PRMT R116, R120.reuse, 0x7632, R116 ;  /* 0x0000763278747816 */ /* 0x048fe20000000074 */
[----:B------:R-:W-:Y:S01]  /*1090*/  FMUL.FTZ R129, R133, UR28 ;  /* 0x0000001c85817c20 */ /* 0x000fe20008410000 */
[----:B------:R-:W-:Y:S01]  /*10a0*/  SHF.L.U32 R117, R120, 0x10, RZ ;  /* 0x0000001078757819 */ /* 0x000fe200000006ff */
[----:B------:R-:W-:Y:S01]  /*10b0*/  FMUL.FTZ R133, R135, UR28 ;  /* 0x0000001c87857c20 */ /* 0x000fe20008410000 */
[----:B------:R-:W-:Y:S01]  /*10c0*/  SHF.L.U32 R141, R118, 0x10, RZ ;  /* 0x00000010768d7819 */ /* 0x000fe200000006ff */
[----:B------:R-:W-:Y:S01]  /*10d0*/  FADD.FTZ R142, -R140, R119 ;  /* 0x000000778c8e7221 */ /* 0x000fe20000010100 */
[----:B------:R-:W-:Y:S01]  /*10e0*/  PRMT R134, R122, 0x7632, R134 ;  /* 0x000076327a867816 */ /* 0x000fe20000000086 */
[-C--:B-----5:R-:W-:Y:S01]  /*10f0*/  FMUL.FTZ R130, R16, R117.reuse ;  /* 0x0000007510827220 */ /* 0x0a0fe20000410000 */
[----:B------:R-:W-:Y:S01]  /*1100*/  SHF.L.U32 R137, R122, 0x10, RZ ;  /* 0x000000107a897819 */ /* 0x000fe200000006ff */
[----:B------:R-:W-:Y:S01]  /*1110*/  FADD.FTZ R72, R72, R117 ;  /* 0x0000007548487221 */ /* 0x000fe20000010000 */
[----:B------:R-:W-:Y:S01]  /*1120*/  SHF.L.U32 R118, R116, 0x10, RZ ;  /* 0x0000001074767819 */ /* 0x000fe200000006ff */
[----:B------:R-:W-:Y:S01]  /*1130*/  FFMA.FTZ R56, R129, R117, R56 ;  /* 0x0000007581387223 */ /* 0x000fe20000010038 */
[----:B------:R-:W-:Y:S01]  /*1140*/  SHF.L.U32 R122, R134, 0x10, RZ ;  /* 0x00000010867a7819 */ /* 0x000fe200000006ff */
[----:B------:R-:W-:Y:S01]  /*1150*/  FADD.FTZ R76, R76, R137 ;  /* 0x000000894c4c7221 */ /* 0x000fe20000010000 */
[----:B------:R-:W-:Y:S01]  /*1160*/  PRMT R119, R121, 0x7632, R119 ;  /* 0x0000763279777816 */ /* 0x000fe20000000077 */
[-C--:B------:R-:W-:Y:S01]  /*1170*/  FFMA.FTZ R60, R133, R137.reuse, R60 ;  /* 0x00000089853c7223 */ /* 0x080fe2000001003c */
[----:B------:R-:W-:Y:S01]  /*1180*/  FMUL.FTZ R134, R20, R137 ;  /* 0x0000008914867220 */ /* 0x000fe20000410000 */
[----:B------:R-:W-:Y:S01]  /*1190*/  SHF.L.U32 R121, R121, 0x10, RZ ;  /* 0x0000001079797819 */ /* 0x000fe200000006ff */
[----:B------:R-:W-:Y:S01]  /*11a0*/  FADD.FTZ R116, R147, R130 ;  /* 0x0000008293747221 */ /* 0x000fe20000010000 */
[----:B------:R-:W-:Y:S01]  /*11b0*/  FMUL.FTZ R137, R17, R118 ;  /* 0x0000007611897220 */ /* 0x000fe20000410000 */
[----:B------:R-:W-:Y:S01]  /*11c0*/  FMUL.FTZ R136, R136, UR28 ;  /* 0x0000001c88887c20 */ /* 0x000fe20008410000 */
[----:B------:R-:W-:Y:S01]  /*11d0*/  FFMA.FTZ R117, R129, R130, R148 ;  /* 0x0000008281757223 */ /* 0x000fe20000010094 */
[----:B------:R-:W-:Y:S01]  /*11e0*/  SHF.L.U32 R120, R119, 0x10, RZ ;  /* 0x0000001077787819 */ /* 0x000fe200000006ff */
[----:B------:R-:W-:Y:S01]  /*11f0*/  FADD.FTZ R119, R116, R137 ;  /* 0x0000008974777221 */ /* 0x000fe20000010000 */
[----:B------:R-:W-:Y:S01]  /*1200*/  FMUL.FTZ R132, R18, R121 ;  /* 0x0000007912847220 */ /* 0x000fe20000410000 */
[C---:B------:R-:W-:Y:S01]  /*1210*/  FFMA.FTZ R116, R136.reuse, R137, R117 ;  /* 0x0000008988747223 */ /* 0x040fe20000010075 */
[----:B------:R-:W-:Y:S01]  /*1220*/  FMUL.FTZ R135, R139, UR28 ;  /* 0x0000001c8b877c20 */ /* 0x000fe20008410000 */
[----:B------:R-:W-:Y:S01]  /*1230*/  FADD.FTZ R73, R73, R118 ;  /* 0x0000007649497221 */ /* 0x000fe20000010000 */
[----:B------:R-:W-:Y:S01]  /*1240*/  FFMA.FTZ R57, R136, R118, R57 ;  /* 0x0000007688397223 */ /* 0x000fe20000010039 */
[----:B------:R-:W-:Y:S01]  /*1250*/  FMUL.FTZ R138, R138, UR28 ;  /* 0x0000001c8a8a7c20 */ /* 0x000fe20008410000 */
[----:B------:R-:W-:Y:S01]  /*1260*/  FMUL.FTZ R139, R19, R120 ;  /* 0x00000078138b7220 */ /* 0x000fe20000410000 */
[----:B------:R-:W-:Y:S01]  /*1270*/  FADD.FTZ R118, R119, R132 ;  /* 0x0000008477767221 */ /* 0x000fe20000010000 */
[----:B------:R-:W-:Y:S01]  /*1280*/  FFMA.FTZ R117, R131, R132, R116 ;  /* 0x0000008483757223 */ /* 0x000fe20000010074 */
[----:B------:R-:W-:Y:S01]  /*1290*/  FADD.FTZ R146, -R140, R141 ;  /* 0x0000008d8c927221 */ /* 0x000fe20000010100 */
[C---:B------:R-:W-:Y:S01]  /*12a0*/  PRMT R140, R123.reuse, 0x7632, R140 ;  /* 0x000076327b8c7816 */ /* 0x040fe2000000008c */
        /* <DEDUP_REMOVED lines=24> */
[----:B------:R-:W-:Y:S01]  /*1430*/  FFMA.FTZ R63, R146, R140, R63 ;  /* 0x0000008c923f7223 */ /* 0x000fe2000001003f */
[----:B------:R-:W-:Y:S01]  /*1440*/  FADD.FTZ R147, R118, R145 ;  /* 0x0000009176937221 */ /* 0x000fe20000010000 */
[----:B------:R-:W-:Y:S01]  /*1450*/  FFMA.FTZ R148, R146, R145, R116 ;  /* 0x0000009192947223 */ /* 0x000fe20000010074 */
[----:B------:R-:W-:Y:S06]  /*1460*/  BRA `(.L_x_1553) ;  /* 0x0000000000487947 */ /* 0x000fec0003800000 */
.L_x_1550:
        /* <DEDUP_REMOVED lines=18> */
.L_x_1553:
[----:B-1----:R-:W-:Y:S05]  /*1590*/  BSYNC.RECONVERGENT B0 ;  /* 0x0000000000007941 */ /* 0x002fea0003800200 */
.L_x_1549:
        /* <DEDUP_REMOVED lines=23> */
[----:B------:R-:W-:-:S04]  /*1710*/  IADD3 R117, PT, PT, R147, 0x2020, RZ ;  /* 0x0000202093757810 */ /* 0x000fc80007ffe0ff */
[----:B------:R-:W-:Y:S02]  /*1720*/  @!P2 MOV R116, R117 ;  /* 0x000000750074a202 */ /* 0x000fe40000000f00 */
        /* <DEDUP_REMOVED lines=51> */
.L_x_1556:
        /* <DEDUP_REMOVED lines=15> */
[----:B------:R-:W-:-:S04]  /*1b50*/  FMUL.FTZ R147, R147, UR32 ;  /* 0x0000002093937c20 */ /* 0x000fc80008410000 */
[----:B------:R-:W-:Y:S01]  /*1b60*/  FMUL.FTZ R149, R40, R147 ;  /* 0x0000009328957220 */ /* 0x000fe20000410000 */
[----:B------:R-:W-:-:S04]  /*1b70*/  FFMA.FTZ R80, R147, R148, R80 ;  /* 0x0000009493507223 */ /* 0x000fc80000010050 */
[----:B------:R-:W-:-:S04]  /*1b80*/  F2FP.BF16.F32.PACK_AB R149, RZ, R149 ;  /* 0x00000095ff95723e */ /* 0x000fc800000010ff */
[----:B------:R-:W-:-:S07]  /*1b90*/  PRMT R112, R149, 0x7610, R112 ;  /* 0x0000761095707816 */ /* 0x000fce0000000070 */
.L_x_1559:
        /* <DEDUP_REMOVED lines=12> */
.L_x_1560:
        /* <DEDUP_REMOVED lines=12> */
.L_x_1561:
        /* <DEDUP_REMOVED lines=12> */
.L_x_1562:
[----:B------:R-:W-:Y:S05]  /*1de0*/  BRA.U !UP2, `(.L_x_1563) ;  /* 0x000000010a2c7547 */ /* 0x000fea000b800000 */
[----:B------:R-:W-:Y:S01]  /*1df0*/  FFMA.FTZ R119, R9, UR7, R120 ;  /* 0x0000000709777c23 */ /* 0x000fe20008010078 */
[----:B------:R-:W-:-:S03]  /*1e00*/  ISETP.LT.AND P0, PT, RZ, UR29, PT ;  /* 0x0000001dff007c0c */ /* 0x000fc6000bf01270 */
[----:B------:R-:W-:-:S04]  /*1e10*/  FADD.FTZ R118, R10, -R119 ;  /* 0x800000770a767221 */ /* 0x000fc80000010000 */
[----:B------:R-:W-:-:S05]  /*1e20*/  FMUL.FTZ R118, R118, UR28 ;  /* 0x0000001c76767c20 */ /* 0x000fca0008410000 */
[----:B------:R-:W-:-:S05]  /*1e30*/  FSEL R118, R118, RZ, P0 ;  /* 0x000000ff76767208 */ /* 0x000fca0000000000 */
[----:B------:R-:W-:Y:S01]  /*1e40*/  FMUL.FTZ R119, R118, UR32 ;  /* 0x0000002076777c20 */ /* 0x000fe20008410000 */
[----:B------:R-:W-:-:S03]  /*1e50*/  SHF.L.U32 R118, R110, 0x10, RZ ;  /* 0x000000106e767819 */ /* 0x000fc600000006ff */
[----:B------:R-:W-:Y:S02]  /*1e60*/  FMUL.FTZ R147, R44, R119 ;  /* 0x000000772c937220 */ /* 0x000fe40000410000 */
[----:B------:R-:W-:-:S03]  /*1e70*/  FFMA.FTZ R84, R119, R118, R84 ;  /* 0x0000007677547223 */ /* 0x000fc60000010054 */
[----:B------:R-:W-:-:S04]  /*1e80*/  F2FP.BF16.F32.PACK_AB R147, RZ, R147 ;  /* 0x00000093ff93723e */ /* 0x000fc800000010ff */
[----:B------:R-:W-:-:S07]  /*1e90*/  PRMT R114, R147, 0x7610, R114 ;  /* 0x0000761093727816 */ /* 0x000fce0000000072 */
.L_x_1563:
        /* <DEDUP_REMOVED lines=12> */
.L_x_1564:
        /* <DEDUP_REMOVED lines=12> */
.L_x_1565:
        /* <DEDUP_REMOVED lines=11> */
[----:B------:R-:W-:Y:S01]  /*20d0*/  PRMT R115, R115, 0x5410, R117 ;  /* 0x0000541073737816 */ /* 0x000fe20000000075 */
[----:B------:R-:W-:Y:S06]  /*20e0*/  BRA `(.L_x_1566) ;  /* 0x0000001000747947 */ /* 0x000fec0003800000 */
.L_x_1558:
        /* <DEDUP_REMOVED lines=12> */
[----:B------:R-:W-:Y:S01]  /*21b0*/  FMUL.FTZ R107, R105, UR32 ;  /* 0x00000020696b7c20 */ /* 0x000fe20008410000 */
[----:B------:R-:W-:-:S03]  /*21c0*/  SHF.L.U32 R147, R108, 0x10, RZ ;  /* 0x000000106c937819 */ /* 0x000fc600000006ff */
[-C--:B------:R-:W-:Y:S02]  /*21d0*/  FMUL.FTZ R106, R40, R107.reuse ;  /* 0x0000006b286a7220 */ /* 0x080fe40000410000 */
[----:B------:R-:W-:-:S03]  /*21e0*/  FFMA.FTZ R80, R147, R107, R80 ;  /* 0x0000006b93507223 */ /* 0x000fc60000010050 */
[----:B------:R-:W-:-:S04]  /*21f0*/  F2FP.BF16.F32.PACK_AB R106, RZ, R106 ;  /* 0x0000006aff6a723e */ /* 0x000fc800000010ff */
[----:B------:R-:W-:-:S07]  /*2200*/  PRMT R112, R106, 0x7610, R112 ;  /* 0x000076106a707816 */ /* 0x000fce0000000070 */
.L_x_1567:
[----:B------:R-:W-:Y:S05]  /*2210*/  BRA.U !UP2, `(.L_x_1568) ;  /* 0x000000010a187547 */ /* 0x000fea000b800000 */
[----:B------:R-:W-:Y:S01]  /*2220*/  FMUL.FTZ R106, R104, UR32 ;  /* 0x00000020686a7c20 */ /* 0x000fe20008410000 */
[----:B------:R-:W-:-:S03]  /*2230*/  SHF.L.U32 R148, R119, 0x10, RZ ;  /* 0x0000001077947819 */ /* 0x000fc600000006ff */
[-C--:B------:R-:W-:Y:S02]  /*2240*/  FMUL.FTZ R107, R41, R106.reuse ;  /* 0x0000006a296b7220 */ /* 0x080fe40000410000 */
[----:B------:R-:W-:-:S03]  /*2250*/  FFMA.FTZ R81, R148, R106, R81 ;  /* 0x0000006a94517223 */ /* 0x000fc60000010051 */
[----:B------:R-:W-:-:S04]  /*2260*/  F2FP.BF16.F32.PACK_AB R107, RZ, R107 ;  /* 0x0000006bff6b723e */ /* 0x000fc800000010ff */
[----:B------:R-:W-:-:S07]  /*2270*/  PRMT R112, R112, 0x5410, R107 ;  /* 0x0000541070707816 */ /* 0x000fce000000006b */
.L_x_1568:
[----:B------:R-:W-:Y:S01]  /*2280*/  FFMA.FTZ R119, R11, UR7, R120 ;  /* 0x000000070b777c23 */ /* 0x000fe20008010078 */
[----:B------:R-:W-:Y:S01]  /*2290*/  FADD.FTZ R107, R15, -R150 ;  /* 0x800000960f6b7221 */ /* 0x000fe20000010000 */
[----:B------:R-:W-:Y:S01]  /*22a0*/  FADD.FTZ R106, R8, -R149 ;  /* 0x80000095086a7221 */ /* 0x000fe20000010000 */
[--C-:B------:R-:W-:Y:S01]  /*22b0*/  FFMA.FTZ R147, R9, UR7, R120.reuse ;  /* 0x0000000709937c23 */ /* 0x100fe20008010078 */
[--C-:B------:R-:W-:Y:S01]  /*22c0*/  FFMA.FTZ R148, R126, UR7, R120.reuse ;  /* 0x000000077e947c23 */ /* 0x100fe20008010078 */
[----:B------:R-:W-:Y:S01]  /*22d0*/  FADD.FTZ R150, R12, -R119 ;  /* 0x800000770c967221 */ /* 0x000fe20000010000 */
[----:B------:R-:W-:Y:S01]  /*22e0*/  FMUL.FTZ R119, R107, UR28 ;  /* 0x0000001c6b777c20 */ /* 0x000fe20008410000 */
[----:B------:R-:W-:Y:S01]  /*22f0*/  FMUL.FTZ R107, R106, UR28 ;  /* 0x0000001c6a6b7c20 */ /* 0x000fe20008410000 */
[----:B------:R-:W-:Y:S01]  /*2300*/  FFMA.FTZ R152, R128, UR7, R120 ;  /* 0x0000000780987c23 */ /* 0x000fe20008010078 */
[----:B------:R-:W-:Y:S01]  /*2310*/  FADD.FTZ R147, R10, -R147 ;  /* 0x800000930a937221 */ /* 0x000fe20000010000 */
[----:B------:R-:W-:Y:S01]  /*2320*/  FADD.FTZ R148, R125, -R148 ;  /* 0x800000947d947221 */ /* 0x000fe20000010000 */
[----:B------:R-:W-:Y:S01]  /*2330*/  FSEL R106, R119, RZ, P0 ;  /* 0x000000ff776a7208 */ /* 0x000fe20000000000 */
[----:B------:R-:W-:Y:S01]  /*2340*/  FADD.FTZ R151, R127, -R152 ;  /* 0x800000987f977221 */ /* 0x000fe20000010000 */
[----:B------:R-:W-:Y:S01]  /*2350*/  FMUL.FTZ R147, R147, UR28 ;  /* 0x0000001c93937c20 */ /* 0x000fe20008410000 */
[----:B------:R-:W-:Y:S01]  /*2360*/  FMUL.FTZ R149, R148, UR28 ;  /* 0x0000001c94957c20 */ /* 0x000fe20008410000 */
[----:B------:R-:W-:Y:S01]  /*2370*/  FSEL R107, R107, RZ, P0 ;  /* 0x000000ff6b6b7208 */ /* 0x000fe20000000000 */
[----:B------:R-:W-:Y:S06]  /*2380*/  BRA.U !UP2, `(.L_x_1569) ;  /* 0x000000010a187547 */ /* 0x000fec000b800000 */
[----:B------:R-:W-:Y:S01]  /*2390*/  SHF.L.U32 R153, R109, 0x10, RZ ;  /* 0x000000106d997819 */ /* 0x000fe200000006ff */
[----:B------:R-:W-:-:S04]  /*23a0*/  FMUL.FTZ R119, R107, UR32 ;  /* 0x000000206b777c20 */ /* 0x000fc80008410000 */
[-C--:B------:R-:W-:Y:S01]  /*23b0*/  FFMA.FTZ R82, R153, R119.reuse, R82 ;  /* 0x0000007799527223 */ /* 0x080fe20000010052 */
[----:B------:R-:W-:-:S05]  /*23c0*/  FMUL.FTZ R119, R42, R119 ;  /* 0x000000772a777220 */ /* 0x000fca0000410000 */
[----:B------:R-:W-:-:S04]  /*23d0*/  F2FP.BF16.F32.PACK_AB R119, RZ, R119 ;  /* 0x00000077ff77723e */ /* 0x000fc800000010ff */
[----:B------:R-:W-:-:S07]  /*23e0*/  PRMT R113, R119, 0x7610, R113 ;  /* 0x0000761077717816 */ /* 0x000fce0000000071 */
.L_x_1569:
[----:B------:R-:W-:Y:S05]  /*23f0*/  BRA.U !UP2, `(.L_x_1570) ;  /* 0x000000010a187547 */ /* 0x000fea000b800000 */
[----:B------:R-:W-:Y:S01]  /*2400*/  FMUL.FTZ R148, R106, UR32 ;  /* 0x000000206a947c20 */ /* 0x000fe20008410000 */
[----:B------:R-:W-:-:S03]  /*2410*/  SHF.L.U32 R152, R118, 0x10, RZ ;  /* 0x0000001076987819 */ /* 0x000fc600000006ff */
[-C--:B------:R-:W-:Y:S02]  /*2420*/  FMUL.FTZ R118, R43, R148.reuse ;  /* 0x000000942b767220 */ /* 0x080fe40000410000 */
[----:B------:R-:W-:-:S03]  /*2430*/  FFMA.FTZ R83, R152, R148, R83 ;  /* 0x0000009498537223 */ /* 0x000fc60000010053 */
[----:B------:R-:W-:-:S04]  /*2440*/  F2FP.BF16.F32.PACK_AB R118, RZ, R118 ;  /* 0x00000076ff76723e */ /* 0x000fc800000010ff */
[----:B------:R-:W-:-:S07]  /*2450*/  PRMT R113, R113, 0x5410, R118 ;  /* 0x0000541071717816 */ /* 0x000fce0000000076 */
.L_x_1570:
[----:B------:R-:W-:Y:S01]  /*2460*/  FMUL.FTZ R150, R150, UR28 ;  /* 0x0000001c96967c20 */ /* 0x000fe20008410000 */
[----:B------:R-:W-:Y:S01]  /*2470*/  FMUL.FTZ R151, R151, UR28 ;  /* 0x0000001c97977c20 */ /* 0x000fe20008410000 */
        /* <DEDUP_REMOVED lines=9> */
.L_x_1571:
[----:B------:R-:W-:Y:S05]  /*2510*/  BRA.U !UP2, `(.L_x_1572) ;  /* 0x000000010a187547 */ /* 0x000fea000b800000 */
[----:B------:R-:W-:Y:S01]  /*2520*/  FMUL.FTZ R118, R148, UR32 ;  /* 0x0000002094767c20 */ /* 0x000fe20008410000 */
[----:B------:R-:W-:-:S03]  /*2530*/  SHF.L.U32 R152, R117, 0x10, RZ ;  /* 0x0000001075987819 */ /* 0x000fc600000006ff */
[-C--:B------:R-:W-:Y:S02]  /*2540*/  FMUL.FTZ R117, R45, R118.reuse ;  /* 0x000000762d757220 */ /* 0x080fe40000410000 */
[----:B------:R-:W-:-:S03]  /*2550*/  FFMA.FTZ R85, R152, R118, R85 ;  /* 0x0000007698557223 */ /* 0x000fc60000010055 */
[----:B------:R-:W-:-:S04]  /*2560*/  F2FP.BF16.F32.PACK_AB R117, RZ, R117 ;  /* 0x00000075ff75723e */ /* 0x000fc800000010ff */
[----:B------:R-:W-:-:S07]  /*2570*/  PRMT R114, R114, 0x5410, R117 ;  /* 0x0000541072727816 */ /* 0x000fce0000000075 */
.L_x_1572:
[----:B------:R-:W-:Y:S02]  /*2580*/  F2FP.BF16.F32.PACK_AB R104, R104, R105 ;  /* 0x000000696868723e */ /* 0x000fe400000010ff */
[----:B------:R-:W-:Y:S02]  /*2590*/  F2FP.BF16.F32.PACK_AB R105, R106, R107 ;  /* 0x0000006b6a69723e */ /* 0x000fe400000010ff */
        /* <DEDUP_REMOVED lines=9> */
.L_x_1573:
[----:B------:R-:W-:Y:S02]  /*2630*/  F2FP.BF16.F32.PACK_AB R106, R148, R147 ;  /* 0x00000093946a723e */ /* 0x000fe400000010ff */
[----:B------:R-:W-:Y:S01]  /*2640*/  F2FP.BF16.F32.PACK_AB R107, R151, R150 ;  /* 0x00000096976b723e */ /* 0x000fe200000010ff */
[----:B------:R-:W-:Y:S06]  /*2650*/  BRA.U !UP2, `(.L_x_1566) ;  /* 0x0000000d0a187547 */ /* 0x000fec000b800000 */
[----:B------:R-:W-:Y:S01]  /*2660*/  FMUL.FTZ R118, R151, UR32 ;  /* 0x0000002097767c20 */ /* 0x000fe20008410000 */
[----:B------:R-:W-:-:S03]  /*2670*/  SHF.L.U32 R116, R116, 0x10, RZ ;  /* 0x0000001074747819 */ /* 0x000fc600000006ff */
[-C--:B------:R-:W-:Y:S02]  /*2680*/  FMUL.FTZ R117, R47, R118.reuse ;  /* 0x000000762f757220 */ /* 0x080fe40000410000 */
[----:B------:R-:W-:-:S03]  /*2690*/  FFMA.FTZ R87, R116, R118, R87 ;  /* 0x0000007674577223 */ /* 0x000fc60000010057 */
[----:B------:R-:W-:-:S04]  /*26a0*/  F2FP.BF16.F32.PACK_AB R117, RZ, R117 ;  /* 0x00000075ff75723e */ /* 0x000fc800000010ff */
[----:B------:R-:W-:Y:S01]  /*26b0*/  PRMT R115, R115, 0x5410, R117 ;  /* 0x0000541073737816 */ /* 0x000fe20000000075 */
[----:B------:R-:W-:Y:S06]  /*26c0*/  BRA `(.L_x_1566) ;  /* 0x0000000800fc7947 */ /* 0x000fec0003800000 */
.L_x_1557:
        /* <DEDUP_REMOVED lines=15> */
.L_x_1575:
[----:B------:R-:W-:Y:S05]  /*27c0*/  BRA.U !UP2, `(.L_x_1576) ;  /* 0x000000010a2c7547 */ /* 0x000fea000b800000 */
[----:B------:R-:W-:Y:S01]  /*27d0*/  PRMT R149, R96, 0x7632, R149 ;  /* 0x0000763260957816 */ /* 0x000fe20000000095 */
[----:B------:R-:W-:Y:S01]  /*27e0*/  @P0 FFMA.FTZ R150, R14, UR7, R120 ;  /* 0x000000070e960c23 */ /* 0x000fe20008010078 */
[----:B------:R-:W-:Y:S02]  /*27f0*/  SHF.L.U32 R152, R119, 0x10, RZ ;  /* 0x0000001077987819 */ /* 0x000fe400000006ff */
        /* <DEDUP_REMOVED lines=8> */
.L_x_1576:
[----:B------:R-:W-:Y:S05]  /*2880*/  BRA.U !UP2, `(.L_x_1577) ;  /* 0x000000010a287547 */ /* 0x000fea000b800000 */
        /* <DEDUP_REMOVED lines=10> */
.L_x_1577:
        /* <DEDUP_REMOVED lines=12> */
.L_x_1578:
        /* <DEDUP_REMOVED lines=11> */
.L_x_1579:
        /* <DEDUP_REMOVED lines=11> */
.L_x_1580:
[----:B------:R-:W-:Y:S05]  /*2b50*/  BRA.U !UP2, `(.L_x_1581) ;  /* 0x000000010a287547 */ /* 0x000fea000b800000 */
        /* <DEDUP_REMOVED lines=10> */
.L_x_1581:
        /* <DEDUP_REMOVED lines=10> */
[----:B------:R-:W-:Y:S01]  /*2ca0*/  PRMT R115, R115, 0x5410, R117 ;  /* 0x0000541073737816 */ /* 0x000fe20000000075 */
[----:B------:R-:W-:Y:S06]  /*2cb0*/  BRA `(.L_x_1566) ;  /* 0x0000000400807947 */ /* 0x000fec0003800000 */
.L_x_1574:
[----:B------:R-:W-:Y:S02]  /*2cc0*/  ISETP.LT.AND P0, PT, RZ, UR29, PT ;  /* 0x0000001dff007c0c */ /* 0x000fe4000bf01270 */
[----:B------:R-:W-:Y:S02]  /*2cd0*/  PLOP3.LUT P4, PT, PT, PT, UP1, 0x80, 0x8 ;  /* 0x000000000008781c */ /* 0x000fe40003f8f018 */
[----:B------:R-:W-:Y:S02]  /*2ce0*/  SHF.L.U32 R149, R149, 0x10, RZ ;  /* 0x0000001095957819 */ /* 0x000fe400000006ff */
[----:B------:R-:W-:-:S07]  /*2cf0*/  SHF.L.U32 R147, R147, 0x10, RZ ;  /* 0x0000001093937819 */ /* 0x000fce00000006ff */
[----:B------:R-:W-:Y:S01]  /*2d00*/  @!P0 PRMT R104, R99, 0x7632, R104 ;  /* 0x0000763263688816 */ /* 0x000fe20000000068 */
[--C-:B------:R-:W-:Y:S01]  /*2d10*/  @P0 FFMA.FTZ R106, R128, UR7, R120.reuse ;  /* 0x00000007806a0c23 */ /* 0x100fe20008010078 */
[----:B------:R-:W-:Y:S01]  /*2d20*/  @P0 SHF.L.U32 R105, R148, 0x10, RZ ;  /* 0x0000001094690819 */ /* 0x000fe200000006ff */
[----:B------:R-:W-:Y:S01]  /*2d30*/  @P0 FFMA.FTZ R107, R7, UR7, R120 ;  /* 0x00000007076b0c23 */ /* 0x000fe20008010078 */
[----:B------:R-:W-:Y:S01]  /*2d40*/  @!P0 SHF.L.U32 R148, R104, 0x10, RZ ;  /* 0x0000001068948819 */ /* 0x000fe200000006ff */
[----:B------:R-:W-:Y:S01]  /*2d50*/  @P0 FADD.FTZ R104, R127, -R106 ;  /* 0x8000006a7f680221 */ /* 0x000fe20000010000 */
[----:B------:R-:W-:Y:S01]  /*2d60*/  @P0 FFMA.FTZ R106, R14, UR7, R120 ;  /* 0x000000070e6a0c23 */ /* 0x000fe20008010078 */
[----:B------:R-:W-:Y:S02]  /*2d70*/  @P0 FADD.FTZ R107, R8, -R107 ;  /* 0x8000006b086b0221 */ /* 0x000fe40000010000 */
[----:B------:R-:W-:Y:S01]  /*2d80*/  @P0 FFMA.FTZ R148, R104, UR28, R105 ;  /* 0x0000001c68940c23 */ /* 0x000fe20008010069 */
[----:B------:R-:W-:Y:S01]  /*2d90*/  SHF.L.U32 R104, R150, 0x10, RZ ;  /* 0x0000001096687819 */ /* 0x000fe200000006ff */
[----:B------:R-:W-:Y:S01]  /*2da0*/  @P0 FADD.FTZ R105, R13, -R106 ;  /* 0x8000006a0d690221 */ /* 0x000fe20000010000 */
[----:B------:R-:W-:Y:S01]  /*2db0*/  @P0 FFMA.FTZ R106, R124, UR7, R120 ;  /* 0x000000077c6a0c23 */ /* 0x000fe20008010078 */
[----:B------:R-:W-:-:S02]  /*2dc0*/  SHF.L.U32 R150, R97, 0x10, RZ ;  /* 0x0000001061967819 */ /* 0x000fc400000006ff */
[----:B------:R-:W-:Y:S01]  /*2dd0*/  @P0 FFMA.FTZ R104, R105, UR28, R104 ;  /* 0x0000001c69680c23 */ /* 0x000fe20008010068 */
[----:B------:R-:W-:Y:S01]  /*2de0*/  @P0 FFMA.FTZ R105, R9, UR7, R120 ;  /* 0x0000000709690c23 */ /* 0x000fe20008010078 */
[----:B------:R-:W-:Y:S01]  /*2df0*/  @P0 FADD.FTZ R152, R15, -R106 ;  /* 0x8000006a0f980221 */ /* 0x000fe20000010000 */
[----:B------:R-:W-:Y:S01]  /*2e00*/  SHF.L.U32 R106, R98, 0x10, RZ ;  /* 0x00000010626a7819 */ /* 0x000fe200000006ff */
[----:B------:R-:W-:Y:S01]  /*2e10*/  @P0 FFMA.FTZ R150, R107, UR28, R150 ;  /* 0x0000001c6b960c23 */ /* 0x000fe20008010096 */
[----:B------:R-:W-:Y:S01]  /*2e20*/  @P0 FADD.FTZ R105, R10, -R105 ;  /* 0x800000690a690221 */ /* 0x000fe20000010000 */
[----:B------:R-:W-:Y:S01]  /*2e30*/  @P0 FFMA.FTZ R149, R152, UR28, R149 ;  /* 0x0000001c98950c23 */ /* 0x000fe20008010095 */
[----:B------:R-:W-:Y:S01]  /*2e40*/  @P0 FFMA.FTZ R152, R126, UR7, R120 ;  /* 0x000000077e980c23 */ /* 0x000fe20008010078 */
[----:B------:R-:W-:Y:S01]  /*2e50*/  SHF.L.U32 R107, R99, 0x10, RZ ;  /* 0x00000010636b7819 */ /* 0x000fe200000006ff */
[----:B------:R-:W-:Y:S01]  /*2e60*/  @P0 FFMA.FTZ R106, R105, UR28, R106 ;  /* 0x0000001c696a0c23 */ /* 0x000fe2000801006a */
[----:B------:R-:W-:Y:S01]  /*2e70*/  @P0 FFMA.FTZ R105, R11, UR7, R120 ;  /* 0x000000070b690c23 */ /* 0x000fe20008010078 */
[----:B------:R-:W-:-:S03]  /*2e80*/  @P0 FADD.FTZ R152, R125, -R152 ;  /* 0x800000987d980221 */ /* 0x000fc60000010000 */
[----:B------:R-:W-:Y:S01]  /*2e90*/  @P0 FADD.FTZ R154, R12, -R105 ;  /* 0x800000690c9a0221 */ /* 0x000fe20000010000 */
[----:B------:R-:W-:Y:S01]  /*2ea0*/  @P4 FFMA.FTZ R105, R3, UR7, R120 ;  /* 0x0000000703694c23 */ /* 0x000fe20008010078 */
[----:B------:R-:W-:Y:S02]  /*2eb0*/  @P0 FFMA.FTZ R147, R152, UR28, R147 ;  /* 0x0000001c98930c23 */ /* 0x000fe40008010093 */
[----:B------:R-:W-:Y:S01]  /*2ec0*/  @P0 FFMA.FTZ R107, R154, UR28, R107 ;  /* 0x0000001c9a6b0c23 */ /* 0x000fe2000801006b */
[----:B------:R-:W-:Y:S01]  /*2ed0*/  @P4 FADD.FTZ R152, R6, -R105 ;  /* 0x8000006906984221 */ /* 0x000fe20000010000 */
[----:B------:R-:W-:-:S05]  /*2ee0*/  SHF.L.U32 R105, R96, 0x10, RZ ;  /* 0x0000001060697819 */ /* 0x000fca00000006ff */
[----:B------:R-:W-:Y:S01]  /*2ef0*/  @P4 FFMA.FTZ R105, R152, UR28, R105 ;  /* 0x0000001c98694c23 */ /* 0x000fe20008010069 */
[----:B------:R-:W-:Y:S06]  /*2f00*/  BRA.U !UP2, `(.L_x_1582) ;  /* 0x000000010a187547 */ /* 0x000fec000b800000 */
[----:B------:R-:W-:Y:S01]  /*2f10*/  SHF.L.U32 R153, R108, 0x10, RZ ;  /* 0x000000106c997819 */ /* 0x000fe200000006ff */
[----:B------:R-:W-:-:S04]  /*2f20*/  FMUL.FTZ R151, R105, UR32 ;  /* 0x0000002069977c20 */ /* 0x000fc80008410000 */
[-C--:B------:R-:W-:Y:S01]  /*2f30*/  FFMA.FTZ R80, R153, R151.reuse, R80 ;  /* 0x0000009799507223 */ /* 0x080fe20000010050 */
[----:B------:R-:W-:-:S05]  /*2f40*/  FMUL.FTZ R151, R40, R151 ;  /* 0x0000009728977220 */ /* 0x000fca0000410000 */
[----:B------:R-:W-:-:S04]  /*2f50*/  F2FP.BF16.F32.PACK_AB R151, RZ, R151 ;  /* 0x00000097ff97723e */ /* 0x000fc800000010ff */
[----:B------:R-:W-:-:S07]  /*2f60*/  PRMT R112, R151, 0x7610, R112 ;  /* 0x0000761097707816 */ /* 0x000fce0000000070 */
.L_x_1582:
[----:B------:R-:W-:Y:S05]  /*2f70*/  BRA.U !UP2, `(.L_x_1583) ;  /* 0x000000010a187547 */ /* 0x000fea000b800000 */
[----:B------:R-:W-:Y:S01]  /*2f80*/  SHF.L.U32 R154, R119, 0x10, RZ ;  /* 0x00000010779a7819 */ /* 0x000fe200000006ff */
[----:B------:R-:W-:-:S04]  /*2f90*/  FMUL.FTZ R152, R104, UR32 ;  /* 0x0000002068987c20 */ /* 0x000fc80008410000 */
[-C--:B------:R-:W-:Y:S01]  /*2fa0*/  FFMA.FTZ R81, R154, R152.reuse, R81 ;  /* 0x000000989a517223 */ /* 0x080fe20000010051 */
[----:B------:R-:W-:-:S05]  /*2fb0*/  FMUL.FTZ R152, R41, R152 ;  /* 0x0000009829987220 */ /* 0x000fca0000410000 */
[----:B------:R-:W-:-:S04]  /*2fc0*/  F2FP.BF16.F32.PACK_AB R152, RZ, R152 ;  /* 0x00000098ff98723e */ /* 0x000fc800000010ff */
[----:B------:R-:W-:-:S07]  /*2fd0*/  PRMT R112, R112, 0x5410, R152 ;  /* 0x0000541070707816 */ /* 0x000fce0000000098 */
.L_x_1583:
        /* <DEDUP_REMOVED lines=8> */
[----:B------:R-:W-:-:S07]  /*3060*/  PRMT R113, R150, 0x7610, R113 ;  /* 0x0000761096717816 */ /* 0x000fce0000000071 */
.L_x_1584:
[----:B------:R-:W-:Y:S05]  /*3070*/  BRA.U !UP2, `(.L_x_1585) ;  /* 0x000000010a187547 */ /* 0x000fea000b800000 */
[----:B------:R-:W-:Y:S01]  /*3080*/  FMUL.FTZ R150, R149, UR32 ;  /* 0x0000002095967c20 */ /* 0x000fe20008410000 */
[----:B------:R-:W-:-:S03]  /*3090*/  SHF.L.U32 R152, R118, 0x10, RZ ;  /* 0x0000001076987819 */ /* 0x000fc600000006ff */
[-C--:B------:R-:W-:Y:S02]  /*30a0*/  FMUL.FTZ R118, R43, R150.reuse ;  /* 0x000000962b767220 */ /* 0x080fe40000410000 */
[----:B------:R-:W-:-:S03]  /*30b0*/  FFMA.FTZ R83, R152, R150, R83 ;  /* 0x0000009698537223 */ /* 0x000fc60000010053 */
[----:B------:R-:W-:-:S04]  /*30c0*/  F2FP.BF16.F32.PACK_AB R118, RZ, R118 ;  /* 0x00000076ff76723e */ /* 0x000fc800000010ff */
[----:B------:R-:W-:-:S07]  /*30d0*/  PRMT R113, R113, 0x5410, R118 ;  /* 0x0000541071717816 */ /* 0x000fce0000000076 */
.L_x_1585:
[----:B------:R-:W-:Y:S05]  /*30e0*/  BRA.U !UP2, `(.L_x_1586) ;  /* 0x000000010a187547 */ /* 0x000fea000b800000 */
[----:B------:R-:W-:Y:S01]  /*30f0*/  FMUL.FTZ R119, R106, UR32 ;  /* 0x000000206a777c20 */ /* 0x000fe20008410000 */
[----:B------:R-:W-:-:S03]  /*3100*/  SHF.L.U32 R149, R110, 0x10, RZ ;  /* 0x000000106e957819 */ /* 0x000fc600000006ff */
[-C--:B------:R-:W-:Y:S02]  /*3110*/  FMUL.FTZ R118, R44, R119.reuse ;  /* 0x000000772c767220 */ /* 0x080fe40000410000 */
[----:B------:R-:W-:-:S03]  /*3120*/  FFMA.FTZ R84, R149, R119, R84 ;  /* 0x0000007795547223 */ /* 0x000fc60000010054 */
[----:B------:R-:W-:-:S04]  /*3130*/  F2FP.BF16.F32.PACK_AB R118, RZ, R118 ;  /* 0x00000076ff76723e */ /* 0x000fc800000010ff */
[----:B------:R-:W-:-:S07]  /*3140*/  PRMT R114, R118, 0x7610, R114 ;  /* 0x0000761076727816 */ /* 0x000fce0000000072 */
.L_x_1586:
[----:B------:R-:W-:Y:S05]  /*3150*/  BRA.U !UP2, `(.L_x_1587) ;  /* 0x000000010a187547 */ /* 0x000fea000b800000 */
[----:B------:R-:W-:Y:S01]  /*3160*/  FMUL.FTZ R118, R147, UR32 ;  /* 0x0000002093767c20 */ /* 0x000fe20008410000 */
[----:B------:R-:W-:-:S03]  /*3170*/  SHF.L.U32 R150, R117, 0x10, RZ ;  /* 0x0000001075967819 */ /* 0x000fc600000006ff */
[-C--:B------:R-:W-:Y:S02]  /*3180*/  FMUL.FTZ R117, R45, R118.reuse ;  /* 0x000000762d757220 */ /* 0x080fe40000410000 */
[----:B------:R-:W-:-:S03]  /*3190*/  FFMA.FTZ R85, R150, R118, R85 ;  /* 0x0000007696557223 */ /* 0x000fc60000010055 */
[----:B------:R-:W-:-:S04]  /*31a0*/  F2FP.BF16.F32.PACK_AB R117, RZ, R117 ;  /* 0x00000075ff75723e */ /* 0x000fc800000010ff */
[----:B------:R-:W-:-:S07]  /*31b0*/  PRMT R114, R114, 0x5410, R117 ;  /* 0x0000541072727816 */ /* 0x000fce0000000075 */
.L_x_1587:
[----:B------:R-:W-:Y:S05]  /*31c0*/  BRA.U !UP2, `(.L_x_1588) ;  /* 0x000000010a187547 */ /* 0x000fea000b800000 */
[----:B------:R-:W-:Y:S01]  /*31d0*/  FMUL.FTZ R117, R107, UR32 ;  /* 0x000000206b757c20 */ /* 0x000fe20008410000 */
[----:B------:R-:W-:-:S03]  /*31e0*/  SHF.L.U32 R119, R111, 0x10, RZ ;  /* 0x000000106f777819 */ /* 0x000fc600000006ff */
[-C--:B------:R-:W-:Y:S02]  /*31f0*/  FMUL.FTZ R118, R46, R117.reuse ;  /* 0x000000752e767220 */ /* 0x080fe40000410000 */
[----:B------:R-:W-:-:S03]  /*3200*/  FFMA.FTZ R86, R119, R117, R86 ;  /* 0x0000007577567223 */ /* 0x000fc60000010056 */
[----:B------:R-:W-:-:S04]  /*3210*/  F2FP.BF16.F32.PACK_AB R118, RZ, R118 ;  /* 0x00000076ff76723e */ /* 0x000fc800000010ff */
[----:B------:R-:W-:-:S07]  /*3220*/  PRMT R115, R118, 0x7610, R115 ;  /* 0x0000761076737816 */ /* 0x000fce0000000073 */
.L_x_1588:
        /* <DEDUP_REMOVED lines=9> */
.L_x_1566:
        /* <DEDUP_REMOVED lines=11> */
.L_x_1555:
[----:B------:R-:W-:Y:S05]  /*3370*/  BSYNC.RECONVERGENT B0 ;  /* 0x0000000000007941 */ /* 0x000fea0003800200 */
.L_x_1554:
        /* <DEDUP_REMOVED lines=9> */
.L_x_1591:
        /* <DEDUP_REMOVED lines=10> */
[C---:B------:R-:W-:Y:S02]  /*34b0*/  PRMT R116, R100.reuse, 0x7632, R116 ;  /* 0x0000763264747816 */ /* 0x040fe40000000074 */
[----:B------:R-:W-:Y:S02]  /*34c0*/  SHF.L.U32 R149, R100, 0x10, RZ ;  /* 0x0000001064957819 */ /* 0x000fe400000006ff */
[----:B------:R-:W-:Y:S02]  /*34d0*/  SHF.L.U32 R116, R116, 0x10, RZ ;  /* 0x0000001074747819 */ /* 0x000fe400000006ff */
[----:B------:R-:W-:Y:S02]  /*34e0*/  SHF.L.U32 R107, R101, 0x10, RZ ;  /* 0x00000010656b7819 */ /* 0x000fe400000006ff */
[----:B------:R-:W-:-:S02]  /*34f0*/  SHF.L.U32 R140, R140, 0x10, RZ ;  /* 0x000000108c8c7819 */ /* 0x000fc400000006ff */
[----:B------:R-:W-:Y:S01]  /*3500*/  SHF.L.U32 R141, R141, 0x10, RZ ;  /* 0x000000108d8d7819 */ /* 0x000fe200000006ff */
[--C-:B------:R-:W-:Y:S01]  /*3510*/  @P5 FFMA.FTZ R104, R138, UR7, R120.reuse ;  /* 0x000000078a685c23 */ /* 0x100fe20008010078 */
[--C-:B------:R-:W-:Y:S01]  /*3520*/  @P5 FFMA.FTZ R105, R129, UR7, R120.reuse ;  /* 0x0000000781695c23 */ /* 0x100fe20008010078 */
[----:B------:R-:W-:Y:S01]  /*3530*/  @P5 FFMA.FTZ R122, R136, UR7, R120 ;  /* 0x00000007887a5c23 */ /* 0x000fe20008010078 */
[----:B------:R-:W-:Y:S01]  /*3540*/  @P5 SHF.L.U32 R150, R123, 0x10, RZ ;  /* 0x000000107b965819 */ /* 0x000fe200000006ff */
[----:B------:R-:W-:Y:S01]  /*3550*/  @P5 FADD.FTZ R123, R139, -R104 ;  /* 0x800000688b7b5221 */ /* 0x000fe20000010000 */
[----:B------:R-:W-:Y:S01]  /*3560*/  @P5 FADD.FTZ R104, R130, -R105 ;  /* 0x8000006982685221 */ /* 0x000fe20000010000 */
[----:B------:R-:W-:Y:S01]  /*3570*/  @!P5 PRMT R106, R101, 0x7632, R106 ;  /* 0x00007632656ad816 */ /* 0x000fe2000000006a */
[----:B------:R-:W-:Y:S01]  /*3580*/  @P5 FADD.FTZ R105, R137, -R122 ;  /* 0x8000007a89695221 */ /* 0x000fe20000010000 */
[----:B------:R-:W-:Y:S01]  /*3590*/  @P5 FFMA.FTZ R117, R131, UR7, R120 ;  /* 0x0000000783755c23 */ /* 0x000fe20008010078 */
[----:B------:R-:W-:Y:S01]  /*35a0*/  @P5 FFMA.FTZ R149, R104, UR28, R149 ;  /* 0x0000001c68955c23 */ /* 0x000fe20008010095 */
[----:B------:R-:W-:Y:S01]  /*35b0*/  @!P5 SHF.L.U32 R106, R106, 0x10, RZ ;  /* 0x000000106a6ad819 */ /* 0x000fe200000006ff */
[----:B------:R-:W-:Y:S01]  /*35c0*/  @P5 FFMA.FTZ R116, R105, UR28, R116 ;  /* 0x0000001c69745c23 */ /* 0x000fe20008010074 */
[----:B------:R-:W-:Y:S01]  /*35d0*/  @P5 FADD.FTZ R122, R132, -R117 ;  /* 0x80000075847a5221 */ /* 0x000fe20000010000 */
[----:B------:R-:W-:Y:S01]  /*35e0*/  @P5 FFMA.FTZ R106, R123, UR28, R150 ;  /* 0x0000001c7b6a5c23 */ /* 0x000fe20008010096 */
[--C-:B------:R-:W-:Y:S01]  /*35f0*/  @P5 FFMA.FTZ R105, R133, UR7, R120.reuse ;  /* 0x0000000785695c23 */ /* 0x100fe20008010078 */
[--C-:B------:R-:W-:Y:S01]  /*3600*/  @P5 FFMA.FTZ R150, R142, UR7, R120.reuse ;  /* 0x000000078e965c23 */ /* 0x100fe20008010078 */
[--C-:B------:R-:W-:Y:S01]  /*3610*/  @P5 FFMA.FTZ R123, R135, UR7, R120.reuse ;  /* 0x00000007877b5c23 */ /* 0x100fe20008010078 */
[----:B------:R-:W-:Y:S01]  /*3620*/  @P5 FFMA.FTZ R120, R146, UR7, R120 ;  /* 0x0000000792785c23 */ /* 0x000fe20008010078 */
[----:B------:R-:W-:Y:S01]  /*3630*/  @P5 FFMA.FTZ R107, R122, UR28, R107 ;  /* 0x0000001c7a6b5c23 */ /* 0x000fe2000801006b */
[----:B------:R-:W-:Y:S01]  /*3640*/  SHF.L.U32 R117, R102, 0x10, RZ ;  /* 0x0000001066757819 */ /* 0x000fe200000006ff */
        /* <DEDUP_REMOVED lines=18> */
.L_x_1594:
[----:B------:R-:W-:Y:S05]  /*3770*/  BRA.U !UP2, `(.L_x_1595) ;  /* 0x000000010a187547 */ /* 0x000fea000b800000 */
[----:B------:R-:W-:Y:S01]  /*3780*/  FMUL.FTZ R116, R116, UR32 ;  /* 0x0000002074747c20 */ /* 0x000fe20008410000 */
[----:B------:R-:W-:-:S03]  /*3790*/  SHF.L.U32 R148, R148, 0x10, RZ ;  /* 0x0000001094947819 */ /* 0x000fc600000006ff */
[----:B------:R-:W-:Y:S02]  /*37a0*/  FMUL.FTZ R120, R25, R116 ;  /* 0x0000007419787220 */ /* 0x000fe40000410000 */
[----:B------:R-:W-:-:S03]  /*37b0*/  FFMA.FTZ R89, R116, R148, R89 ;  /* 0x0000009474597223 */ /* 0x000fc60000010059 */
[----:B------:R-:W-:-:S04]  /*37c0*/  F2FP.BF16.F32.PACK_AB R120, RZ, R120 ;  /* 0x00000078ff78723e */ /* 0x000fc800000010ff */
[----:B------:R-:W-:-:S07]  /*37d0*/  PRMT R112, R112, 0x5410, R120 ;  /* 0x0000541070707816 */ /* 0x000fce0000000078 */
.L_x_1595:
[----:B------:R-:W-:Y:S05]  /*37e0*/  BRA.U !UP2, `(.L_x_1596) ;  /* 0x000000010a187547 */ /* 0x000fea000b800000 */
[----:B------:R-:W-:Y:S01]  /*37f0*/  FMUL.FTZ R107, R107, UR32 ;  /* 0x000000206b6b7c20 */ /* 0x000fe20008410000 */
[----:B------:R-:W-:-:S03]  /*3800*/  SHF.L.U32 R123, R109, 0x10, RZ ;  /* 0x000000106d7b7819 */ /* 0x000fc600000006ff */
[-C--:B------:R-:W-:Y:S02]  /*3810*/  FMUL.FTZ R116, R26, R107.reuse ;  /* 0x0000006b1a747220 */ /* 0x080fe40000410000 */
[----:B------:R-:W-:-:S03]  /*3820*/  FFMA.FTZ R90, R123, R107, R90 ;  /* 0x0000006b7b5a7223 */ /* 0x000fc6000001005a */
[----:B------:R-:W-:-:S04]  /*3830*/  F2FP.BF16.F32.PACK_AB R116, RZ, R116 ;  /* 0x00000074ff74723e */ /* 0x000fc800000010ff */
[----:B------:R-:W-:-:S07]  /*3840*/  PRMT R113, R116, 0x7610, R113 ;  /* 0x0000761074717816 */ /* 0x000fce0000000071 */
.L_x_1596:
[----:B------:R-:W-:Y:S05]  /*3850*/  BRA.U !UP2, `(.L_x_1597) ;  /* 0x000000010a187547 */ /* 0x000fea000b800000 */
[----:B------:R-:W-:Y:S01]  /*3860*/  FMUL.FTZ R106, R106, UR32 ;  /* 0x000000206a6a7c20 */ /* 0x000fe20008410000 */
[----:B------:R-:W-:-:S03]  /*3870*/  SHF.L.U32 R147, R147, 0x10, RZ ;  /* 0x0000001093937819 */ /* 0x000fc600000006ff */
[----:B------:R-:W-:Y:S02]  /*3880*/  FMUL.FTZ R107, R27, R106 ;  /* 0x0000006a1b6b7220 */ /* 0x000fe40000410000 */
[----:B------:R-:W-:-:S03]  /*3890*/  FFMA.FTZ R91, R106, R147, R91 ;  /* 0x000000936a5b7223 */ /* 0x000fc6000001005b */
[----:B------:R-:W-:-:S04]  /*38a0*/  F2FP.BF16.F32.PACK_AB R107, RZ, R107 ;  /* 0x0000006bff6b723e */ /* 0x000fc800000010ff */
[----:B------:R-:W-:-:S07]  /*38b0*/  PRMT R113, R113, 0x5410, R107 ;  /* 0x0000541071717816 */ /* 0x000fce000000006b */
.L_x_1597:
[----:B------:R-:W-:Y:S05]  /*38c0*/  BRA.U !UP2, `(.L_x_1598) ;  /* 0x000000010a187547 */ /* 0x000fea000b800000 */
[----:B------:R-:W-:Y:S01]  /*38d0*/  FMUL.FTZ R107, R117, UR32 ;  /* 0x00000020756b7c20 */ /* 0x000fe20008410000 */
[----:B------:R-:W-:-:S03]  /*38e0*/  SHF.L.U32 R123, R110, 0x10, RZ ;  /* 0x000000106e7b7819 */ /* 0x000fc600000006ff */
[-C--:B------:R-:W-:Y:S02]  /*38f0*/  FMUL.FTZ R106, R28, R107.reuse ;  /* 0x0000006b1c6a7220 */ /* 0x080fe40000410000 */
[----:B------:R-:W-:-:S03]  /*3900*/  FFMA.FTZ R92, R123, R107, R92 ;  /* 0x0000006b7b5c7223 */ /* 0x000fc6000001005c */
[----:B------:R-:W-:-:S04]  /*3910*/  F2FP.BF16.F32.PACK_AB R106, RZ, R106 ;  /* 0x0000006aff6a723e */ /* 0x000fc800000010ff */
[----:B------:R-:W-:-:S07]  /*3920*/  PRMT R114, R106, 0x7610, R114 ;  /* 0x000076106a727816 */ /* 0x000fce0000000072 */
.L_x_1598:
[----:B------:R-:W-:Y:S05]  /*3930*/  BRA.U !UP2, `(.L_x_1599) ;  /* 0x000000010a187547 */ /* 0x000fea000b800000 */
[----:B------:R-:W-:Y:S01]  /*3940*/  FMUL.FTZ R106, R140, UR32 ;  /* 0x000000208c6a7c20 */ /* 0x000fe20008410000 */
[----:B------:R-:W-:-:S03]  /*3950*/  SHF.L.U32 R119, R119, 0x10, RZ ;  /* 0x0000001077777819 */ /* 0x000fc600000006ff */
[----:B------:R-:W-:Y:S02]  /*3960*/  FMUL.FTZ R107, R29, R106 ;  /* 0x0000006a1d6b7220 */ /* 0x000fe40000410000 */
[----:B------:R-:W-:-:S03]  /*3970*/  FFMA.FTZ R93, R106, R119, R93 ;  /* 0x000000776a5d7223 */ /* 0x000fc6000001005d */
[----:B------:R-:W-:-:S04]  /*3980*/  F2FP.BF16.F32.PACK_AB R107, RZ, R107 ;  /* 0x0000006bff6b723e */ /* 0x000fc800000010ff */
[----:B------:R-:W-:-:S07]  /*3990*/  PRMT R114, R114, 0x5410, R107 ;  /* 0x0000541072727816 */ /* 0x000fce000000006b */
.L_x_1599:
[----:B------:R-:W-:Y:S05]  /*39a0*/  BRA.U !UP2, `(.L_x_1600) ;  /* 0x000000010a187547 */ /* 0x000fea000b800000 */
[----:B------:R-:W-:Y:S01]  /*39b0*/  FMUL.FTZ R107, R122, UR32 ;  /* 0x000000207a6b7c20 */ /* 0x000fe20008410000 */
[----:B------:R-:W-:-:S03]  /*39c0*/  SHF.L.U32 R119, R111, 0x10, RZ ;  /* 0x000000106f777819 */ /* 0x000fc600000006ff */
[-C--:B------:R-:W-:Y:S02]  /*39d0*/  FMUL.FTZ R106, R30, R107.reuse ;  /* 0x0000006b1e6a7220 */ /* 0x080fe40000410000 */
[----:B------:R-:W-:-:S03]  /*39e0*/  FFMA.FTZ R94, R119, R107, R94 ;  /* 0x0000006b775e7223 */ /* 0x000fc6000001005e */
[----:B------:R-:W-:-:S04]  /*39f0*/  F2FP.BF16.F32.PACK_AB R106, RZ, R106 ;  /* 0x0000006aff6a723e */ /* 0x000fc800000010ff */
[----:B------:R-:W-:-:S07]  /*3a00*/  PRMT R115, R106, 0x7610, R115 ;  /* 0x000076106a737816 */ /* 0x000fce0000000073 */
.L_x_1600:
[----:B------:R-:W-:Y:S02]  /*3a10*/  F2FP.BF16.F32.PACK_AB R106, R140, R117 ;  /* 0x000000758c6a723e */ /* 0x000fe400000010ff */
[----:B------:R-:W-:Y:S01]  /*3a20*/  F2FP.BF16.F32.PACK_AB R107, R141, R122 ;  /* 0x0000007a8d6b723e */ /* 0x000fe200000010ff */
[----:B------:R-:W-:Y:S06]  /*3a30*/  BRA.U !UP2, `(.L_x_1601) ;  /* 0x000000110a8c7547 */ /* 0x000fec000b800000 */
[----:B------:R-:W-:Y:S01]  /*3a40*/  FMUL.FTZ R116, R141, UR32 ;  /* 0x000000208d747c20 */ /* 0x000fe20008410000 */
[----:B------:R-:W-:-:S03]  /*3a50*/  SHF.L.U32 R118, R118, 0x10, RZ ;  /* 0x0000001076767819 */ /* 0x000fc600000006ff */
[----:B------:R-:W-:Y:S02]  /*3a60*/  FMUL.FTZ R117, R31, R116 ;  /* 0x000000741f757220 */ /* 0x000fe40000410000 */
[----:B------:R-:W-:-:S03]  /*3a70*/  FFMA.FTZ R95, R116, R118, R95 ;  /* 0x00000076745f7223 */ /* 0x000fc6000001005f */
[----:B------:R-:W-:-:S04]  /*3a80*/  F2FP.BF16.F32.PACK_AB R117, RZ, R117 ;  /* 0x00000075ff75723e */ /* 0x000fc800000010ff */
[----:B------:R-:W-:Y:S01]  /*3a90*/  PRMT R115, R115, 0x5410, R117 ;  /* 0x0000541073737816 */ /* 0x000fe20000000075 */
[----:B------:R-:W-:Y:S06]  /*3aa0*/  BRA `(.L_x_1601) ;  /* 0x0000001000707947 */ /* 0x000fec0003800000 */
.L_x_1593:
[----:B------:R-:W-:Y:S01]  /*3ab0*/  ISETP.LT.AND P5, PT, RZ, UR29, PT ;  /* 0x0000001dff007c0c */ /* 0x000fe2000bfa1270 */
[----:B------:R-:W-:-:S12]  /*3ac0*/  BRA.U !UP2, `(.L_x_1602) ;  /* 0x000000010a287547 */ /* 0x000fd8000b800000 */
        /* <DEDUP_REMOVED lines=10> */
.L_x_1602:
        /* <DEDUP_REMOVED lines=11> */
.L_x_1603:
        /* <DEDUP_REMOVED lines=11> */
.L_x_1604:
        /* <DEDUP_REMOVED lines=11> */
.L_x_1605:
        /* <DEDUP_REMOVED lines=11> */
.L_x_1606:
        /* <DEDUP_REMOVED lines=11> */
.L_x_1607:
        /* <DEDUP_REMOVED lines=11> */
.L_x_1608:
        /* <DEDUP_REMOVED lines=12> */
.L_x_1592:
        /* <DEDUP_REMOVED lines=22> */
.L_x_1610:
[----:B------:R-:W-:Y:S05]  /*41b0*/  BRA.U !UP2, `(.L_x_1611) ;  /* 0x000000010a187547 */ /* 0x000fea000b800000 */
[----:B------:R-:W-:Y:S01]  /*41c0*/  FMUL.FTZ R106, R104, UR32 ;  /* 0x00000020686a7c20 */ /* 0x000fe20008410000 */
[----:B------:R-:W-:-:S03]  /*41d0*/  SHF.L.U32 R148, R148, 0x10, RZ ;  /* 0x0000001094947819 */ /* 0x000fc600000006ff */
[-C--:B------:R-:W-:Y:S02]  /*41e0*/  FMUL.FTZ R107, R25, R106.reuse ;  /* 0x0000006a196b7220 */ /* 0x080fe40000410000 */
[----:B------:R-:W-:-:S03]  /*41f0*/  FFMA.FTZ R89, R148, R106, R89 ;  /* 0x0000006a94597223 */ /* 0x000fc60000010059 */
[----:B------:R-:W-:-:S04]  /*4200*/  F2FP.BF16.F32.PACK_AB R107, RZ, R107 ;  /* 0x0000006bff6b723e */ /* 0x000fc800000010ff */
[----:B------:R-:W-:-:S07]  /*4210*/  PRMT R112, R112, 0x5410, R107 ;  /* 0x0000541070707816 */ /* 0x000fce000000006b */
.L_x_1611:
        /* <DEDUP_REMOVED lines=23> */
.L_x_1612:
[----:B------:R-:W-:Y:S05]  /*4390*/  BRA.U !UP2, `(.L_x_1613) ;  /* 0x000000010a187547 */ /* 0x000fea000b800000 */
[----:B------:R-:W-:Y:S01]  /*43a0*/  FMUL.FTZ R116, R106, UR32 ;  /* 0x000000206a747c20 */ /* 0x000fe20008410000 */
[----:B------:R-:W-:-:S03]  /*43b0*/  SHF.L.U32 R122, R147, 0x10, RZ ;  /* 0x00000010937a7819 */ /* 0x000fc600000006ff */
[-C--:B------:R-:W-:Y:S02]  /*43c0*/  FMUL.FTZ R107, R27, R116.reuse ;  /* 0x000000741b6b7220 */ /* 0x080fe40000410000 */
[----:B------:R-:W-:-:S03]  /*43d0*/  FFMA.FTZ R91, R122, R116, R91 ;  /* 0x000000747a5b7223 */ /* 0x000fc6000001005b */
[----:B------:R-:W-:-:S04]  /*43e0*/  F2FP.BF16.F32.PACK_AB R107, RZ, R107 ;  /* 0x0000006bff6b723e */ /* 0x000fc800000010ff */
[----:B------:R-:W-:-:S07]  /*43f0*/  PRMT R113, R113, 0x5410, R107 ;  /* 0x0000541071717816 */ /* 0x000fce000000006b */
.L_x_1613:
        /* <DEDUP_REMOVED lines=11> */
.L_x_1614:
[----:B------:R-:W-:Y:S05]  /*44b0*/  BRA.U !UP2, `(.L_x_1615) ;  /* 0x000000010a187547 */ /* 0x000fea000b800000 */
[----:B------:R-:W-:Y:S01]  /*44c0*/  FMUL.FTZ R116, R120, UR32 ;  /* 0x0000002078747c20 */ /* 0x000fe20008410000 */
[----:B------:R-:W-:-:S03]  /*44d0*/  SHF.L.U32 R140, R119, 0x10, RZ ;  /* 0x00000010778c7819 */ /* 0x000fc600000006ff */
[-C--:B------:R-:W-:Y:S02]  /*44e0*/  FMUL.FTZ R107, R29, R116.reuse ;  /* 0x000000741d6b7220 */ /* 0x080fe40000410000 */
[----:B------:R-:W-:-:S03]  /*44f0*/  FFMA.FTZ R93, R140, R116, R93 ;  /* 0x000000748c5d7223 */ /* 0x000fc6000001005d */
[----:B------:R-:W-:-:S04]  /*4500*/  F2FP.BF16.F32.PACK_AB R107, RZ, R107 ;  /* 0x0000006bff6b723e */ /* 0x000fc800000010ff */
[----:B------:R-:W-:-:S07]  /*4510*/  PRMT R114, R114, 0x5410, R107 ;  /* 0x0000541072727816 */ /* 0x000fce000000006b */
.L_x_1615:
        /* <DEDUP_REMOVED lines=11> */
.L_x_1616:
        /* <DEDUP_REMOVED lines=10> */
.L_x_1609:
        /* <DEDUP_REMOVED lines=12> */
.L_x_1617:
        /* <DEDUP_REMOVED lines=12> */
.L_x_1618:
        /* <DEDUP_REMOVED lines=12> */
.L_x_1619:
        /* <DEDUP_REMOVED lines=12> */
.L_x_1620:
        /* <DEDUP_REMOVED lines=12> */
.L_x_1621:
        /* <DEDUP_REMOVED lines=12> */
.L_x_1622:
        /* <DEDUP_REMOVED lines=12> */
.L_x_1623:
        /* <DEDUP_REMOVED lines=12> */
.L_x_1601:
[----:B------:R-:W0:Y:S01]  /*4c70*/  @P0 LDC.64 R118, c[0x0][0x478] ;  /* 0x00011e00ff760b82 */ /* 0x000e220000000a00 */
[----:B------:R-:W1:Y:S01]  /*4c80*/  @UP2 LDCU.64 UR8, c[0x0][0x468] ;  /* 0x00008d00ff0827ac */ /* 0x000e620008000a00 */
[----:B------:R-:W-:-:S05]  /*4c90*/  HFMA2 R116, -RZ, RZ, 0, 9.5367431640625e-07 ;  /* 0x00000010ff747431 */ /* 0x000fca00000001ff */
[----:B-1----:R-:W-:-:S04]  /*4ca0*/  @P3 IMAD.WIDE.U32 R116, R121, R116, UR8 ;  /* 0x0000000879743e25 */ /* 0x002fc8000f8e0074 */
[----:B0-----:R-:W-:-:S05]  /*4cb0*/  @P0 IMAD.WIDE.U32 R118, R0, 0x10, R118 ;  /* 0x0000001000760825 */ /* 0x001fca00078e0076 */
[----:B------:R1:W-:Y:S04]  /*4cc0*/  @P0 STG.E.128 desc[UR14][R118.64], R104 ;  /* 0x0000006876000986 */ /* 0x0003e8000c101d0e */
[----:B------:R1:W-:Y:S02]  /*4cd0*/  @P3 STG.E.128 desc[UR14][R116.64], R112 ;  /* 0x0000007074003986 */ /* 0x0003e4000c101d0e */
.L_x_1590:
[----:B------:R-:W-:Y:S05]  /*4ce0*/  BSYNC.RECONVERGENT B0 ;  /* 0x0000000000007941 */ /* 0x000fea0003800200 */
.L_x_1589:
[----:B------:R-:W-:Y:S01]  /*4cf0*/  UIADD3 UR6, UPT, UPT, UR6, UR26, URZ ;  /* 0x0000001a06067290 */ /* 0x000fe2000fffe0ff */
[----:B------:R-:W-:-:S03]  /*4d00*/  PLOP3.LUT P1, PT, P1, PT, PT, 0x8, 0x80 ;  /* 0x000000000080781c */ /* 0x000fc60000f2e170 */
[----:B------:R-:W-:-:S09]  /*4d10*/  UISETP.GE.AND UP0, UPT, UR6, UR27, UPT ;  /* 0x0000001b0600728c */ /* 0x000fd2000bf06270 */
[----:B------:R-:W-:Y:S05]  /*4d20*/  BRA.U !UP0, `(.L_x_1624) ;  /* 0xffffffb9082c7547 */ /* 0x000fea000b83ffff */
.L_x_1548:
        /* <DEDUP_REMOVED lines=18> */
.L_x_1626:
[----:B------:R-:W-:Y:S05]  /*4e50*/  BSYNC.RECONVERGENT B0 ;  /* 0x0000000000007941 */ /* 0x000fea0003800200 */
.L_x_1625:
        /* <DEDUP_REMOVED lines=14> */
.L_x_1627:
        /* <DEDUP_REMOVED lines=12> */
.L_x_8012:


//--------------------- .text._ZN10layer_norm13ln_bwd_kernelINS_13Kernel_traitsIf13__nv_bfloat16S2_S2_fjLj2048ELj1ELj1ELj4ELj16ENS_18Kernel_traits_baseILj2048EfS2_S2_S2_fjLj128EEEEELb0ELb1ELb1ELb1EEEvNS_9BwdParamsE --------------------------
	.section	.text._ZN10layer_norm13ln_bwd_kernelINS_13Kernel_traitsIf13__nv_bfloat16S2_S2_fjLj2048ELj1ELj1ELj4ELj16ENS_18Kernel_traits_baseILj2048EfS2_S2_S2_fjLj128EEEEELb0ELb1ELb1ELb1EEEvNS_9BwdParamsE,"ax",@progbits
	.align	128
        .global         _ZN10layer_norm13ln_bwd_kernelINS_13Kernel_traitsIf13__nv_bfloat16S2_S2_fjLj2048ELj1ELj1ELj4ELj16ENS_18Kernel_traits_baseILj2048EfS2_S2_S2_fjLj128EEEEELb0ELb1ELb1ELb1EEEvNS_9BwdParamsE
        .type           _ZN10layer_norm13ln_bwd_kernelINS_13Kernel_traitsIf13__nv_bfloat16S2_S2_fjLj2048ELj1ELj1ELj4ELj16ENS_18Kernel_traits_baseILj2048EfS2_S2_S2_fjLj128EEEEELb0ELb1ELb1ELb1EEEvNS_9BwdParamsE,@function
        .size           _ZN10layer_norm13ln_bwd_kernelINS_13Kernel_traitsIf13__nv_bfloat16S2_S2_fjLj2048ELj1ELj1ELj4ELj16ENS_18Kernel_traits_baseILj2048EfS2_S2_S2_fjLj128EEEEELb0ELb1ELb1ELb1EEEvNS_9BwdParamsE,(.L_x_8013 - _ZN10layer_norm13ln_bwd_kernelINS_13Kernel_traitsIf13__nv_bfloat16S2_S2_fjLj2048ELj1ELj1ELj4ELj16ENS_18Kernel_traits_baseILj2048EfS2_S2_S2_fjLj128EEEEELb0ELb1ELb1ELb1EEEvNS_9BwdParamsE)
        .other          _ZN10layer_norm13ln_bwd_kernelINS_13Kernel_traitsIf13__nv_bfloat16S2_S2_fjLj2048ELj1ELj1ELj4ELj16ENS_18Kernel_traits_baseILj2048EfS2_S2_S2_fjLj128EEEEELb0ELb1ELb1ELb1EEEvNS_9BwdParamsE,@"STO_CUDA_ENTRY STV_DEFAULT"
_ZN10layer_norm13ln_bwd_kernelINS_13Kernel_traitsIf13__nv_bfloat16S2_S2_fjLj2048ELj1ELj1ELj4ELj16ENS_18Kernel_traits_baseILj2048EfS2_S2_S2_fjLj128EEEEELb0ELb1ELb1ELb1EEEvNS_9BwdParamsE:
.text._ZN10layer_norm13ln_bwd_kernelINS_13Kernel_traitsIf13__nv_bfloat16S2_S2_fjLj2048ELj1ELj1ELj4ELj16ENS_18Kernel_traits_baseILj2048EfS2_S2_S2_fjLj128EEEEELb0ELb1ELb1ELb1EEEvNS_9BwdParamsE:
        /* <DEDUP_REMOVED lines=36> */
[----:B------:R-:W0:Y:S01]  /*0240*/  LDCU.64 UR20, c[0x0][0x3c8] ;  /* 0x00007900ff1477ac */ /* 0x000e220008000a00 */
[----:B------:R-:W0:Y:S01]  /*0250*/  LDCU UR30, c[0x0][0x400] ;  /* 0x00008000ff1e77ac */ /* 0x000e220008000800 */
[----:B------:R-:W0:Y:S01]  /*0260*/  LDCU.64 UR4, c[0x0][0x438] ;  /* 0x00008700ff0477ac */ /* 0x000e220008000a00 */
[C---:B-1----:R-:W-:Y:S01]  /*0270*/  IMAD.WIDE.U32 R4, R0.reuse, 0x20, R4 ;  /* 0x0000002000047825 */ /* 0x042fe200078e0004 */
[----:B------:R-:W1:Y:S04]  /*0280*/  LDCU.64 UR6, c[0x0][0x478] ;  /* 0x00008f00ff0677ac */ /* 0x000e680008000a00 */
[----:B0-----:R-:W5:Y:S01]  /*0290*/  LDG.E.128 R40, desc[UR14][R4.64+0x1010] ;  /* 0x0010100e04287981 */ /* 0x001f62000c1e1d00 */
[----:B------:R-:W0:Y:S01]  /*02a0*/  LDCU.128 UR16, c[0x0][0x3f0] ;  /* 0x00007e00ff1077ac */ /* 0x000e220008000c00 */
[----:B----4-:R-:W-:-:S02]  /*02b0*/  IMAD.WIDE.U32 R2, R0, 0x20, R2 ;  /* 0x0000002000027825 */ /* 0x010fc400078e0002 */
[----:B------:R-:W5:Y:S01]  /*02c0*/  LDG.E.128 R36, desc[UR14][R4.64+0x1000] ;  /* 0x0010000e04247981 */ /* 0x000f62000c1e1d00 */
[----:B------:R-:W4:Y:S03]  /*02d0*/  LDCU.64 UR22, c[0x0][0x3c0] ;  /* 0x00007800ff1677ac */ /* 0x000f260008000a00 */
[----:B------:R-:W5:Y:S01]  /*02e0*/  LDG.E.128 R32, desc[UR14][R4.64+0x10] ;  /* 0x0000100e04207981 */ /* 0x000f62000c1e1d00 */
[----:B------:R-:W0:Y:S03]  /*02f0*/  LDCU.64 UR24, c[0x0][0x380] ;  /* 0x00007000ff1877ac */ /* 0x000e260008000a00 */
[----:B------:R-:W5:Y:S01]  /*0300*/  LDG.E.128 R28, desc[UR14][R4.64] ;  /* 0x0000000e041c7981 */ /* 0x000f62000c1e1d00 */
[----:B------:R-:W-:Y:S01]  /*0310*/  HFMA2 R104, -RZ, RZ, 0, 0 ;  /* 0x00000000ff687431 */ /* 0x000fe200000001ff */
[----:B------:R-:W-:-:S02]  /*0320*/  PLOP3.LUT P2, PT, PT, PT, PT, 0x8, 0x80 ;  /* 0x000000000080781c */ /* 0x000fc40003f4e170 */
[----:B------:R-:W5:Y:S04]  /*0330*/  LDG.E.128 R56, desc[UR14][R2.64] ;  /* 0x0000000e02387981 */ /* 0x000f68000c1e1d00 */
[----:B------:R-:W5:Y:S04]  /*0340*/  LDG.E.128 R52, desc[UR14][R2.64+0x10] ;  /* 0x0000100e02347981 */ /* 0x000f68000c1e1d00 */
[----:B------:R-:W5:Y:S04]  /*0350*/  LDG.E.128 R48, desc[UR14][R2.64+0x1000] ;  /* 0x0010000e02307981 */ /* 0x000f68000c1e1d00 */
[----:B------:R2:W5:Y:S01]  /*0360*/  LDG.E.128 R44, desc[UR14][R2.64+0x1010] ;  /* 0x0010100e022c7981 */ /* 0x000562000c1e1d00 */
[----:B------:R-:W-:Y:S01]  /*0370*/  UMOV UR8, UR12 ;  /* 0x0000000c00087c82 */ /* 0x000fe20008000000 */
[----:B01234-:R-:W-:-:S07]  /*0380*/  SHF.R.U32.HI R2, RZ, 0x5, R0 ;  /* 0x00000005ff027819 */ /* 0x01ffce0000011600 */
.L_x_1696:
        /* <DEDUP_REMOVED lines=32> */
[C---:B------:R-:W-:Y:S01]  /*0590*/  IADD3 R129, PT, PT, R127.reuse, 0x80, RZ ;  /* 0x000000807f817810 */ /* 0x040fe20007ffe0ff */
[--C-:B0-----:R-:W-:Y:S02]  /*05a0*/  IMAD.WIDE.U32 R16, R127, 0x10, R8.reuse ;  /* 0x000000107f107825 */ /* 0x101fe400078e0008 */
[----:B------:R-:W-:Y:S01]  /*05b0*/  ULEA.HI.X UR9, UR8, UR23, UR9, 0x2, UP0 ;  /* 0x0000001708097291 */ /* 0x000fe200080f1409 */
[----:B------:R-:W-:Y:S02]  /*05c0*/  LEA.HI.SX32 R7, R7, R0, 0x1d ;  /* 0x0000000007077211 */ /* 0x000fe400078feaff */
[----:B------:R-:W-:Y:S01]  /*05d0*/  MOV R120, UR10 ;  /* 0x0000000a00787c02 */ /* 0x000fe20008000f00 */
[----:B------:R-:W-:Y:S01]  /*05e0*/  IMAD.WIDE.U32 R8, R129, 0x10, R8 ;  /* 0x0000001081087825 */ /* 0x000fe200078e0008 */
[----:B------:R-:W2:Y:S01]  /*05f0*/  LDG.E.128 R16, desc[UR14][R16.64] ;  /* 0x0000000e10107981 */ /* 0x000ea2000c1e1d00 */
[----:B------:R-:W-:-:S02]  /*0600*/  MOV R121, UR9 ;  /* 0x0000000900797c02 */ /* 0x000fc40008000f00 */
[C-C-:B-1----:R-:W-:Y:S01]  /*0610*/  IMAD.WIDE.U32 R12, R7.reuse, 0x10, R4.reuse ;  /* 0x00000010070c7825 */ /* 0x142fe200078e0004 */
[----:B------:R-:W-:Y:S01]  /*0620*/  IADD3 R7, PT, PT, R7, 0x80, RZ ;  /* 0x0000008007077810 */ /* 0x000fe20007ffe0ff */
[----:B------:R-:W3:Y:S04]  /*0630*/  LDG.E.128 R8, desc[UR14][R8.64] ;  /* 0x0000000e08087981 */ /* 0x000ee8000c1e1d00 */
[----:B------:R0:W4:Y:S01]  /*0640*/  LDG.E R3, desc[UR14][R120.64] ;  /* 0x0000000e78037981 */ /* 0x000122000c1e1900 */
        /* <DEDUP_REMOVED lines=13> */
[----:B--2---:R-:W-:Y:S02]  /*0720*/  PRMT R124, R16, 0x7632, R124 ;  /* 0x00007632107c7816 */ /* 0x004fe4000000007c */
[C---:B------:R-:W-:Y:S02]  /*0730*/  SHF.L.U32 R128, R17.reuse, 0x10, RZ ;  /* 0x0000001011807819 */ /* 0x040fe400000006ff */
[C---:B------:R-:W-:Y:S02]  /*0740*/  SHF.L.U32 R130, R18.reuse, 0x10, RZ ;  /* 0x0000001012827819 */ /* 0x040fe400000006ff */
[----:B------:R-:W-:Y:S02]  /*0750*/  PRMT R127, R17, 0x7632, R127 ;  /* 0x00007632117f7816 */ /* 0x000fe4000000007f */
[----:B----4-:R-:W-:Y:S02]  /*0760*/  FSEL R137, R3, RZ, !P0 ;  /* 0x000000ff03897208 */ /* 0x010fe40004000000 */
[----:B------:R-:W-:-:S02]  /*0770*/  PRMT R129, R18, 0x7632, R129 ;  /* 0x0000763212817816 */ /* 0x000fc40000000081 */
[----:B------:R-:W-:Y:S02]  /*0780*/  PRMT R131, R19, 0x7632, R131 ;  /* 0x0000763213837816 */ /* 0x000fe40000000083 */
[----:B---3--:R-:W-:Y:S02]  /*0790*/  PRMT R120, R8, 0x7632, R120 ;  /* 0x0000763208787816 */ /* 0x008fe40000000078 */
[----:B0-----:R-:W-:Y:S02]  /*07a0*/  PRMT R122, R9, 0x7632, R122 ;  /* 0x00007632097a7816 */ /* 0x001fe4000000007a */
[----:B------:R-:W-:Y:S02]  /*07b0*/  PRMT R133, R10, 0x7632, R133 ;  /* 0x000076320a857816 */ /* 0x000fe40000000085 */
[C---:B------:R-:W-:Y:S02]  /*07c0*/  PRMT R134, R11.reuse, 0x7632, R134 ;  /* 0x000076320b867816 */ /* 0x040fe40000000086 */
[----:B------:R-:W-:-:S02]  /*07d0*/  SHF.L.U32 R135, R11, 0x10, RZ ;  /* 0x000000100b877819 */ /* 0x000fc400000006ff */
[----:B------:R-:W-:Y:S02]  /*07e0*/  SHF.L.U32 R11, R124, 0x10, RZ ;  /* 0x000000107c0b7819 */ /* 0x000fe400000006ff */
[----:B------:R-:W-:Y:S02]  /*07f0*/  SHF.L.U32 R125, R16, 0x10, RZ ;  /* 0x00000010107d7819 */ /* 0x000fe400000006ff */
[C---:B------:R-:W-:Y:S02]  /*0800*/  PRMT R18, R13.reuse, 0x7632, R18 ;  /* 0x000076320d127816 */ /* 0x040fe40000000012 */
[----:B------:R-:W-:Y:S02]  /*0810*/  SHF.L.U32 R17, R13, 0x10, RZ ;  /* 0x000000100d117819 */ /* 0x000fe400000006ff */
[----:B------:R-:W-:Y:S01]  /*0820*/  SHF.L.U32 R121, R8, 0x10, RZ ;  /* 0x0000001008797819 */ /* 0x000fe200000006ff */
[----:B------:R-:W-:Y:S01]  /*0830*/  FADD.FTZ R8, -R137, R128 ;  /* 0x0000008089087221 */ /* 0x000fe20000010100 */
[----:B------:R-:W-:Y:S01]  /*0840*/  SHF.L.U32 R123, R9, 0x10, RZ ;  /* 0x00000010097b7819 */ /* 0x000fe200000006ff */
[----:B------:R-:W-:Y:S01]  /*0850*/  FADD.FTZ R9, -R137, R130 ;  /* 0x0000008289097221 */ /* 0x000fe20000010100 */
[----:B------:R-:W-:-:S02]  /*0860*/  SHF.L.U32 R132, R19, 0x10, RZ ;  /* 0x0000001013847819 */ /* 0x000fc400000006ff */
[C---:B------:R-:W-:Y:S02]  /*0870*/  PRMT R16, R14.reuse, 0x7632, R16 ;  /* 0x000076320e107816 */ /* 0x040fe40000000010 */
[----:B------:R-:W-:Y:S02]  /*0880*/  SHF.L.U32 R13, R14, 0x10, RZ ;  /* 0x000000100e0d7819 */ /* 0x000fe400000006ff */
[C---:B------:R-:W-:Y:S02]  /*0890*/  PRMT R126, R12.reuse, 0x7632, R126 ;  /* 0x000076320c7e7816 */ /* 0x040fe4000000007e */
        /* <DEDUP_REMOVED lines=8> */
[----:B------:R-:W-:Y:S01]  /*0920*/  SHF.L.U32 R146, R134, 0x10, RZ ;  /* 0x0000001086927819 */ /* 0x000fe200000006ff */
[----:B------:R-:W-:Y:S01]  /*0930*/  FADD.FTZ R11, -R137, R11 ;  /* 0x0000000b890b7221 */ /* 0x000fe20000010100 */
[----:B------:R-:W-:Y:S01]  /*0940*/  PRMT R12, R15, 0x7632, R12 ;  /* 0x000076320f0c7816 */ /* 0x000fe2000000000c */
        /* <DEDUP_REMOVED lines=13> */
[----:B------:R-:W-:-:S02]  /*0a20*/  SHF.L.U32 R126, R126, 0x10, RZ ;  /* 0x000000107e7e7819 */ /* 0x000fc400000006ff */
[----:B------:R-:W-:Y:S01]  /*0a30*/  SHF.L.U32 R142, R12, 0x10, RZ ;  /* 0x000000100c8e7819 */ /* 0x000fe200000006ff */
[----:B------:R-:W-:Y:S01]  /*0a40*/  FMUL.FTZ R12, R11, UR32 ;  /* 0x000000200b0c7c20 */ /* 0x000fe20008410000 */
[C---:B------:R-:W-:Y:S02]  /*0a50*/  PRMT R137, R4.reuse, 0x7632, R137 ;  /* 0x0000763204897816 */ /* 0x040fe40000000089 */
[----:B------:R-:W-:Y:S01]  /*0a60*/  SHF.L.U32 R139, R4, 0x10, RZ ;  /* 0x00000010048b7819 */ /* 0x000fe200000006ff */
[-C--:B-----5:R-:W-:Y:S01]  /*0a70*/  FMUL.FTZ R4, R56, R19.reuse ;  /* 0x0000001338047220 */ /* 0x0a0fe20000410000 */
[----:B------:R-:W-:Y:S01]  /*0a80*/  FMUL.FTZ R3, R3, UR32 ;  /* 0x0000002003037c20 */ /* 0x000fe20008410000 */
[----:B------:R-:W-:Y:S01]  /*0a90*/  PRMT R120, R7, 0x7632, R120 ;  /* 0x0000763207787816 */ /* 0x000fe20000000078 */
[----:B------:R-:W-:Y:S01]  /*0aa0*/  FADD.FTZ R77, R77, R126 ;  /* 0x0000007e4d4d7221 */ /* 0x000fe20000010000 */
[----:B------:R-:W-:Y:S01]  /*0ab0*/  SHF.L.U32 R121, R7, 0x10, RZ ;  /* 0x0000001007797819 */ /* 0x000fe200000006ff */
[----:B------:R-:W-:Y:S01]  /*0ac0*/  FMUL.FTZ R7, R9, UR32 ;  /* 0x0000002009077c20 */ /* 0x000fe20008410000 */
[-C--:B------:R-:W-:Y:S01]  /*0ad0*/  FFMA.FTZ R61, R12, R126.reuse, R61 ;  /* 0x0000007e0c3d7223 */ /* 0x080fe2000001003d */
[----:B------:R-:W-:Y:S01]  /*0ae0*/  FMUL.FTZ R11, R57, R126 ;  /* 0x0000007e390b7220 */ /* 0x000fe20000410000 */
[C---:B------:R-:W-:Y:S01]  /*0af0*/  PRMT R124, R5.reuse, 0x7632, R124 ;  /* 0x00007632057c7816 */ /* 0x040fe2000000007c */
[----:B------:R-:W-:Y:S01]  /*0b00*/  FMUL.FTZ R9, R132, UR32 ;  /* 0x0000002084097c20 */ /* 0x000fe20008410000 */
[----:B------:R-:W-:Y:S01]  /*0b10*/  SHF.L.U32 R125, R5, 0x10, RZ ;  /* 0x00000010057d7819 */ /* 0x000fe200000006ff */
[----:B------:R-:W-:Y:S01]  /*0b20*/  FADD.FTZ R126, RZ, R4 ;  /* 0x00000004ff7e7221 */ /* 0x000fe20000010000 */
[----:B------:R-:W-:Y:S01]  /*0b30*/  FMUL.FTZ R5, R8, UR32 ;  /* 0x0000002008057c20 */ /* 0x000fe20008410000 */
[----:B------:R-:W-:Y:S01]  /*0b40*/  SHF.L.U32 R132, R18, 0x10, RZ ;  /* 0x0000001012847819 */ /* 0x000fe200000006ff */
[C---:B------:R-:W-:Y:S01]  /*0b50*/  FFMA.FTZ R135, R3.reuse, R4, RZ ;  /* 0x0000000403877223 */ /* 0x040fe200000100ff */
[----:B------:R-:W-:Y:S01]  /*0b60*/  FADD.FTZ R76, R76, R19 ;  /* 0x000000134c4c7221 */ /* 0x000fe20000010000 */
[----:B------:R-:W-:Y:S01]  /*0b70*/  FFMA.FTZ R60, R3, R19, R60 ;  /* 0x00000013033c7223 */ /* 0x000fe2000001003c */
[----:B------:R-:W-:Y:S01]  /*0b80*/  FMUL.FTZ R18, R130, UR32 ;  /* 0x0000002082127c20 */ /* 0x000fe20008410000 */
[C---:B------:R-:W-:Y:S01]  /*0b90*/  PRMT R122, R6.reuse, 0x7632, R122 ;  /* 0x00007632067a7816 */ /* 0x040fe2000000007a */
[----:B------:R-:W-:Y:S01]  /*0ba0*/  FMUL.FTZ R19, R127, UR32 ;  /* 0x000000207f137c20 */ /* 0x000fe20008410000 */
[----:B------:R-:W-:Y:S01]  /*0bb0*/  SHF.L.U32 R123, R6, 0x10, RZ ;  /* 0x00000010067b7819 */ /* 0x000fe200000006ff */
[-C--:B------:R-:W-:Y:S01]  /*0bc0*/  FMUL.FTZ R6, R58, R17.reuse ;  /* 0x000000113a067220 */ /* 0x080fe20000410000 */
[----:B------:R-:W-:Y:S01]  /*0bd0*/  FADD.FTZ R127, R126, R11 ;  /* 0x0000000b7e7f7221 */ /* 0x000fe20000010000 */
[----:B------:R-:W-:Y:S01]  /*0be0*/  FADD.FTZ R78, R78, R17 ;  /* 0x000000114e4e7221 */ /* 0x000fe20000010000 */
[----:B------:R-:W-:Y:S01]  /*0bf0*/  FFMA.FTZ R62, R5, R17, R62 ;  /* 0x00000011053e7223 */ /* 0x000fe2000001003e */
[----:B------:R-:W-:Y:S01]  /*0c00*/  FFMA.FTZ R126, R12, R11, R135 ;  /* 0x0000000b0c7e7223 */ /* 0x000fe20000010087 */
[----:B------:R-:W-:Y:S01]  /*0c10*/  FADD.FTZ R83, R83, R142 ;  /* 0x0000008e53537221 */ /* 0x000fe20000010000 */
[-C--:B------:R-:W-:Y:S01]  /*0c20*/  FFMA.FTZ R67, R18, R142.reuse, R67 ;  /* 0x0000008e12437223 */ /* 0x080fe20000010043 */
[----:B------:R-:W-:Y:S01]  /*0c30*/  FMUL.FTZ R17, R55, R142 ;  /* 0x0000008e37117220 */ /* 0x000fe20000410000 */
[----:B------:R-:W-:Y:S01]  /*0c40*/  FADD.FTZ R80, R80, R13 ;  /* 0x0000000d50507221 */ /* 0x000fe20000010000 */
[-C--:B------:R-:W-:Y:S01]  /*0c50*/  FFMA.FTZ R64, R7, R13.reuse, R64 ;  /* 0x0000000d07407223 */ /* 0x080fe20000010040 */
[----:B------:R-:W-:Y:S01]  /*0c60*/  FMUL.FTZ R8, R52, R13 ;  /* 0x0000000d34087220 */ /* 0x000fe20000410000 */
[----:B------:R-:W-:Y:S01]  /*0c70*/  FMUL.FTZ R129, R129, UR32 ;  /* 0x0000002081817c20 */ /* 0x000fe20008410000 */
[----:B------:R-:W-:Y:S01]  /*0c80*/  SHF.L.U32 R142, R124, 0x10, RZ ;  /* 0x000000107c8e7819 */ /* 0x000fe200000006ff */
[----:B------:R-:W-:Y:S01]  /*0c90*/  FMUL.FTZ R13, R59, R132 ;  /* 0x000000843b0d7220 */ /* 0x000fe20000410000 */
[----:B------:R-:W-:Y:S01]  /*0ca0*/  FADD.FTZ R124, R127, R6 ;  /* 0x000000067f7c7221 */ /* 0x000fe20000010000 */
[----:B------:R-:W-:Y:S01]  /*0cb0*/  FMUL.FTZ R14, R14, UR32 ;  /* 0x000000200e0e7c20 */ /* 0x000fe20008410000 */
[----:B------:R-:W-:Y:S01]  /*0cc0*/  FFMA.FTZ R127, R5, R6, R126 ;  /* 0x00000006057f7223 */ /* 0x000fe2000001007e */
[----:B------:R-:W-:Y:S01]  /*0cd0*/  SHF.L.U32 R15, R15, 0x10, RZ ;  /* 0x000000100f0f7819 */ /* 0x000fe200000006ff */
[----:B------:R-:W-:Y:S01]  /*0ce0*/  FADD.FTZ R86, R86, R125 ;  /* 0x0000007d56567221 */ /* 0x000fe20000010000 */
[----:B------:R-:W-:Y:S01]  /*0cf0*/  SHF.L.U32 R140, R16, 0x10, RZ ;  /* 0x00000010108c7819 */ /* 0x000fe200000006ff */
[-C--:B------:R-:W-:Y:S01]  /*0d00*/  FFMA.FTZ R70, R129, R125.reuse, R70 ;  /* 0x0000007d81467223 */ /* 0x080fe20000010046 */
[----:B------:R-:W-:Y:S01]  /*0d10*/  FMUL.FTZ R130, R50, R125 ;  /* 0x0000007d32827220 */ /* 0x000fe20000410000 */
[----:B------:R-:W-:Y:S01]  /*0d20*/  FADD.FTZ R125, R124, R13 ;  /* 0x0000000d7c7d7221 */ /* 0x000fe20000010000 */
[----:B------:R-:W-:Y:S01]  /*0d30*/  FFMA.FTZ R124, R14, R13, R127 ;  /* 0x0000000d0e7c7223 */ /* 0x000fe2000001007f */
        /* <DEDUP_REMOVED lines=9> */
[----:B------:R-:W-:Y:S01]  /*0dd0*/  FADD.FTZ R79, R79, R132 ;  /* 0x000000844f4f7221 */ /* 0x000fe20000010000 */
[----:B------:R-:W-:Y:S01]  /*0de0*/  FFMA.FTZ R63, R14, R132, R63 ;  /* 0x000000840e3f7223 */ /* 0x000fe2000001003f */
[----:B------:R-:W-:Y:S01]  /*0df0*/  FADD.FTZ R88, R88, R123 ;  /* 0x0000007b58587221 */ /* 0x000fe20000010000 */
[-C--:B------:R-:W-:Y:S01]  /*0e00*/  FFMA.FTZ R72, R131, R123.reuse, R72 ;  /* 0x0000007b83487223 */ /* 0x080fe20000010048 */
        /* <DEDUP_REMOVED lines=25> */
[----:B------:R-:W-:Y:S01]  /*0fa0*/  FADD.FTZ R84, R84, R139 ;  /* 0x0000008b54547221 */ /* 0x000fe20000010000 */
[----:B------:R-:W-:Y:S01]  /*0fb0*/  FFMA.FTZ R68, R19, R139, R68 ;  /* 0x0000008b13447223 */ /* 0x000fe20000010044 */
[----:B------:R-:W-:Y:S01]  /*0fc0*/  FMUL.FTZ R138, R138, UR32 ;  /* 0x000000208a8a7c20 */ /* 0x000fe20008410000 */
[----:B------:R-:W-:Y:S01]  /*0fd0*/  FMUL.FTZ R139, R45, R126 ;  /* 0x0000007e2d8b7220 */ /* 0x000fe20000410000 */
[----:B------:R-:W-:Y:S01]  /*0fe0*/  FADD.FTZ R122, R125, R132 ;  /* 0x000000847d7a7221 */ /* 0x000fe20000010000 */
[----:B------:R-:W-:Y:S01]  /*0ff0*/  FFMA.FTZ R123, R131, R132, R120 ;  /* 0x00000084837b7223 */ /* 0x000fe20000010078 */
[----:B------:R-:W-:Y:S01]  /*1000*/  FADD.FTZ R90, R90, R121 ;  /* 0x000000795a5a7221 */ /* 0x000fe20000010000 */
[-C--:B------:R-:W-:Y:S01]  /*1010*/  FFMA.FTZ R74, R133, R121.reuse, R74 ;  /* 0x00000079854a7223 */ /* 0x080fe2000001004a */
[----:B------:R-:W-:Y:S01]  /*1020*/  FMUL.FTZ R144, R46, R121 ;  /* 0x000000792e907220 */ /* 0x000fe20000410000 */
[----:B------:R-:W-:Y:S01]  /*1030*/  FADD.FTZ R121, R122, R139 ;  /* 0x0000008b7a797221 */ /* 0x000fe20000010000 */
[C---:B------:R-:W-:Y:S01]  /*1040*/  FFMA.FTZ R120, R138.reuse, R139, R123 ;  /* 0x0000008b8a787223 */ /* 0x040fe2000001007b */
        /* <DEDUP_REMOVED lines=15> */
.L_x_1629:
        /* <DEDUP_REMOVED lines=14> */
.L_x_1630:
        /* <DEDUP_REMOVED lines=34> */
[----:B------:R-:W1:Y:S01]  /*1440*/  SHFL.DOWN PT, R120, R127, 0x1, 0x1f ;  /* 0x08201f007f787f89 */ /* 0x000e6200000e0000 */
[----:B------:R-:W-:-:S03]  /*1450*/  IADD3 R123, PT, PT, R124, 0x2020, RZ ;  /* 0x000020207c7b7810 */ /* 0x000fc60007ffe0ff */
[----:B---3--:R-:W-:Y:S01]  /*1460*/  @P3 IMAD.WIDE.U32 R142, R147, R142, UR26 ;  /* 0x0000001a938e3e25 */ /* 0x008fe2000f8e008e */
        /* <DEDUP_REMOVED lines=61> */
.L_x_1633:
        /* <DEDUP_REMOVED lines=12> */
.L_x_1634:
        /* <DEDUP_REMOVED lines=12> */
.L_x_1635:
        /* <DEDUP_REMOVED lines=12> */
.L_x_1636:
        /* <DEDUP_REMOVED lines=12> */
.L_x_1637:
        /* <DEDUP_REMOVED lines=12> */
.L_x_1638:
        /* <DEDUP_REMOVED lines=12> */
.L_x_1639:
        /* <DEDUP_REMOVED lines=13> */
.L_x_1632:
        /* <DEDUP_REMOVED lines=18> */
.L_x_1641:
[----:B------:R-:W-:Y:S05]  /*1eb0*/  BRA.U !UP1, `(.L_x_1642) ;  /* 0x0000000109187547 */ /* 0x000fea000b800000 */
[----:B------:R-:W-:Y:S01]  /*1ec0*/  FMUL.FTZ R118, R116, UR31 ;  /* 0x0000001f74767c20 */ /* 0x000fe20008410000 */
[----:B------:R-:W-:-:S03]  /*1ed0*/  SHF.L.U32 R142, R123, 0x10, RZ ;  /* 0x000000107b8e7819 */ /* 0x000fc600000006ff */
[-C--:B------:R-:W-:Y:S02]  /*1ee0*/  FMUL.FTZ R119, R29, R118.reuse ;  /* 0x000000761d777220 */ /* 0x080fe40000410000 */
[----:B------:R-:W-:-:S03]  /*1ef0*/  FFMA.FTZ R105, R142, R118, R105 ;  /* 0x000000768e697223 */ /* 0x000fc60000010069 */
[----:B------:R-:W-:-:S04]  /*1f00*/  F2FP.BF16.F32.PACK_AB R119, RZ, R119 ;  /* 0x00000077ff77723e */ /* 0x000fc800000010ff */
[----:B------:R-:W-:-:S07]  /*1f10*/  PRMT R112, R112, 0x5410, R119 ;  /* 0x0000541070707816 */ /* 0x000fce0000000077 */
.L_x_1642:
        /* <DEDUP_REMOVED lines=23> */
.L_x_1643:
[----:B------:R-:W-:Y:S05]  /*2090*/  BRA.U !UP1, `(.L_x_1644) ;  /* 0x0000000109187547 */ /* 0x000fea000b800000 */
[----:B------:R-:W-:Y:S01]  /*20a0*/  FMUL.FTZ R142, R118, UR31 ;  /* 0x0000001f768e7c20 */ /* 0x000fe20008410000 */
[----:B------:R-:W-:-:S03]  /*20b0*/  SHF.L.U32 R152, R122, 0x10, RZ ;  /* 0x000000107a987819 */ /* 0x000fc600000006ff */
[-C--:B------:R-:W-:Y:S02]  /*20c0*/  FMUL.FTZ R122, R31, R142.reuse ;  /* 0x0000008e1f7a7220 */ /* 0x080fe40000410000 */
[----:B------:R-:W-:-:S03]  /*20d0*/  FFMA.FTZ R107, R152, R142, R107 ;  /* 0x0000008e986b7223 */ /* 0x000fc6000001006b */
[----:B------:R-:W-:-:S04]  /*20e0*/  F2FP.BF16.F32.PACK_AB R122, RZ, R122 ;  /* 0x0000007aff7a723e */ /* 0x000fc800000010ff */
[----:B------:R-:W-:-:S07]  /*20f0*/  PRMT R113, R113, 0x5410, R122 ;  /* 0x0000541071717816 */ /* 0x000fce000000007a */
.L_x_1644:
        /* <DEDUP_REMOVED lines=11> */
.L_x_1645:
[----:B------:R-:W-:Y:S05]  /*21b0*/  BRA.U !UP1, `(.L_x_1646) ;  /* 0x0000000109187547 */ /* 0x000fea000b800000 */
[----:B------:R-:W-:Y:S01]  /*21c0*/  FMUL.FTZ R122, R148, UR31 ;  /* 0x0000001f947a7c20 */ /* 0x000fe20008410000 */
[----:B------:R-:W-:-:S03]  /*21d0*/  SHF.L.U32 R142, R121, 0x10, RZ ;  /* 0x00000010798e7819 */ /* 0x000fc600000006ff */
[-C--:B------:R-:W-:Y:S02]  /*21e0*/  FMUL.FTZ R121, R33, R122.reuse ;  /* 0x0000007a21797220 */ /* 0x080fe40000410000 */
[----:B------:R-:W-:-:S03]  /*21f0*/  FFMA.FTZ R101, R142, R122, R101 ;  /* 0x0000007a8e657223 */ /* 0x000fc60000010065 */
[----:B------:R-:W-:-:S04]  /*2200*/  F2FP.BF16.F32.PACK_AB R121, RZ, R121 ;  /* 0x00000079ff79723e */ /* 0x000fc800000010ff */
[----:B------:R-:W-:-:S07]  /*2210*/  PRMT R114, R114, 0x5410, R121 ;  /* 0x0000541072727816 */ /* 0x000fce0000000079 */
.L_x_1646:
        /* <DEDUP_REMOVED lines=11> */
.L_x_1647:
        /* <DEDUP_REMOVED lines=10> */
.L_x_1631:
        /* <DEDUP_REMOVED lines=15> */
.L_x_1649:
[----:B------:R-:W-:Y:S05]  /*2460*/  BRA.U !UP1, `(.L_x_1650) ;  /* 0x0000000109307547 */ /* 0x000fea000b800000 */
[----:B------:R-:W-:Y:S01]  /*2470*/  @P0 PRMT R149, R24, 0x7632, R149 ;  /* 0x0000763218950816 */ /* 0x000fe20000000095 */
[----:B------:R-:W-:Y:S01]  /*2480*/  @P0 FFMA.FTZ R150, R12, UR13, R141 ;  /* 0x0000000d0c960c23 */ /* 0x000fe2000801008d */
[----:B------:R-:W-:Y:S02]  /*2490*/  @!P0 SHF.L.U32 R148, R148, 0x10, RZ ;  /* 0x0000001094948819 */ /* 0x000fe400000006ff */
[----:B------:R-:W-:Y:S01]  /*24a0*/  @P0 SHF.L.U32 R149, R149, 0x10, RZ ;  /* 0x0000001095950819 */ /* 0x000fe200000006ff */
        /* <DEDUP_REMOVED lines=8> */
.L_x_1650:
        /* <DEDUP_REMOVED lines=11> */
.L_x_1651:
        /* <DEDUP_REMOVED lines=11> */
.L_x_1652:
        /* <DEDUP_REMOVED lines=11> */
.L_x_1653:
        /* <DEDUP_REMOVED lines=13> */
.L_x_1654:
        /* <DEDUP_REMOVED lines=11> */
.L_x_1655:
        /* <DEDUP_REMOVED lines=13> */
.L_x_1648:
[----:B------:R-:W-:Y:S02]  /*2990*/  ISETP.LT.AND P0, PT, RZ, UR33, PT ;  /* 0x00000021ff007c0c */ /* 0x000fe4000bf01270 */
[----:B------:R-:W-:Y:S02]  /*29a0*/  SHF.L.U32 R149, R143, 0x10, RZ ;  /* 0x000000108f957819 */ /* 0x000fe400000006ff */
[----:B------:R-:W-:Y:S02]  /*29b0*/  PLOP3.LUT P4, PT, PT, PT, UP2, 0x80, 0x8 ;  /* 0x000000000008781c */ /* 0x000fe40003f8f028 */
[----:B------:R-:W-:-:S07]  /*29c0*/  SHF.L.U32 R143, R142, 0x10, RZ ;  /* 0x000000108e8f7819 */ /* 0x000fce00000006ff */
[--C-:B------:R-:W-:Y:S01]  /*29d0*/  @P0 FFMA.FTZ R118, R12, UR13, R141.reuse ;  /* 0x0000000d0c760c23 */ /* 0x100fe2000801008d */
[----:B------:R-:W-:Y:S01]  /*29e0*/  @!P0 PRMT R116, R24, 0x7632, R116 ;  /* 0x0000763218748816 */ /* 0x000fe20000000074 */
[----:B------:R-:W-:Y:S01]  /*29f0*/  @P0 FFMA.FTZ R119, R5, UR13, R141 ;  /* 0x0000000d05770c23 */ /* 0x000fe2000801008d */
[----:B------:R-:W-:Y:S01]  /*2a00*/  @P0 SHF.L.U32 R117, R148, 0x10, RZ ;  /* 0x0000001094750819 */ /* 0x000fe200000006ff */
[----:B------:R-:W-:Y:S01]  /*2a10*/  @P0 FADD.FTZ R118, R11, -R118 ;  /* 0x800000760b760221 */ /* 0x000fe20000010000 */
[----:B------:R-:W-:Y:S01]  /*2a20*/  @!P0 SHF.L.U32 R116, R116, 0x10, RZ ;  /* 0x0000001074748819 */ /* 0x000fe200000006ff */
[----:B------:R-:W-:Y:S01]  /*2a30*/  @P0 FADD.FTZ R119, R6, -R119 ;  /* 0x8000007706770221 */ /* 0x000fe20000010000 */
[----:B------:R-:W-:Y:S01]  /*2a40*/  SHF.L.U32 R148, R25, 0x10, RZ ;  /* 0x0000001019947819 */ /* 0x000fe200000006ff */
[----:B------:R-:W-:Y:S01]  /*2a50*/  @P0 FFMA.FTZ R116, R118, UR32, R117 ;  /* 0x0000002076740c23 */ /* 0x000fe20008010075 */
[--C-:B------:R-:W-:Y:S01]  /*2a60*/  @P0 FFMA.FTZ R118, R14, UR13, R141.reuse ;  /* 0x0000000d0e760c23 */ /* 0x100fe2000801008d */
[----:B------:R-:W-:-:S02]  /*2a70*/  @P0 FFMA.FTZ R117, R7, UR13, R141 ;  /* 0x0000000d07750c23 */ /* 0x000fc4000801008d */
[----:B------:R-:W-:Y:S01]  /*2a80*/  @P0 FFMA.FTZ R148, R119, UR32, R148 ;  /* 0x0000002077940c23 */ /* 0x000fe20008010094 */
[----:B------:R-:W-:Y:S01]  /*2a90*/  @P0 FADD.FTZ R152, R13, -R118 ;  /* 0x800000760d980221 */ /* 0x000fe20000010000 */
[----:B------:R-:W-:Y:S01]  /*2aa0*/  SHF.L.U32 R118, R26, 0x10, RZ ;  /* 0x000000101a767819 */ /* 0x000fe200000006ff */
[----:B------:R-:W-:Y:S01]  /*2ab0*/  @P0 FADD.FTZ R117, R8, -R117 ;  /* 0x8000007508750221 */ /* 0x000fe20000010000 */
[----:B------:R-:W-:Y:S01]  /*2ac0*/  SHF.L.U32 R119, R27, 0x10, RZ ;  /* 0x000000101b777819 */ /* 0x000fe200000006ff */
[----:B------:R-:W-:Y:S01]  /*2ad0*/  @P0 FFMA.FTZ R149, R152, UR32, R149 ;  /* 0x0000002098950c23 */ /* 0x000fe20008010095 */
[--C-:B------:R-:W-:Y:S01]  /*2ae0*/  @P0 FFMA.FTZ R152, R16, UR13, R141.reuse ;  /* 0x0000000d10980c23 */ /* 0x100fe2000801008d */
[----:B------:R-:W-:Y:S01]  /*2af0*/  @P0 FFMA.FTZ R118, R117, UR32, R118 ;  /* 0x0000002075760c23 */ /* 0x000fe20008010076 */
[----:B------:R-:W-:Y:S02]  /*2b00*/  @P0 FFMA.FTZ R117, R9, UR13, R141 ;  /* 0x0000000d09750c23 */ /* 0x000fe4000801008d */
[----:B------:R-:W-:-:S02]  /*2b10*/  @P0 FADD.FTZ R152, R15, -R152 ;  /* 0x800000980f980221 */ /* 0x000fc40000010000 */
        /* <DEDUP_REMOVED lines=18> */
.L_x_1656:
[----:B------:R-:W-:Y:S05]  /*2c40*/  BRA.U !UP1, `(.L_x_1657) ;  /* 0x0000000109187547 */ /* 0x000fea000b800000 */
[----:B------:R-:W-:Y:S01]  /*2c50*/  FMUL.FTZ R150, R116, UR31 ;  /* 0x0000001f74967c20 */ /* 0x000fe20008410000 */
[----:B------:R-:W-:-:S03]  /*2c60*/  SHF.L.U32 R152, R123, 0x10, RZ ;  /* 0x000000107b987819 */ /* 0x000fc600000006ff */
[-C--:B------:R-:W-:Y:S02]  /*2c70*/  FMUL.FTZ R123, R29, R150.reuse ;  /* 0x000000961d7b7220 */ /* 0x080fe40000410000 */
[----:B------:R-:W-:-:S03]  /*2c80*/  FFMA.FTZ R105, R152, R150, R105 ;  /* 0x0000009698697223 */ /* 0x000fc60000010069 */
[----:B------:R-:W-:-:S04]  /*2c90*/  F2FP.BF16.F32.PACK_AB R123, RZ, R123 ;  /* 0x0000007bff7b723e */ /* 0x000fc800000010ff */
[----:B------:R-:W-:-:S07]  /*2ca0*/  PRMT R112, R112, 0x5410, R123 ;  /* 0x0000541070707816 */ /* 0x000fce000000007b */
.L_x_1657:
        /* <DEDUP_REMOVED lines=9> */
.L_x_1658:
[----:B------:R-:W-:Y:S05]  /*2d40*/  BRA.U !UP1, `(.L_x_1659) ;  /* 0x0000000109187547 */ /* 0x000fea000b800000 */
[----:B------:R-:W-:Y:S01]  /*2d50*/  FMUL.FTZ R148, R149, UR31 ;  /* 0x0000001f95947c20 */ /* 0x000fe20008410000 */
[----:B------:R-:W-:-:S03]  /*2d60*/  SHF.L.U32 R150, R122, 0x10, RZ ;  /* 0x000000107a967819 */ /* 0x000fc600000006ff */
[-C--:B------:R-:W-:Y:S02]  /*2d70*/  FMUL.FTZ R122, R31, R148.reuse ;  /* 0x000000941f7a7220 */ /* 0x080fe40000410000 */
[----:B------:R-:W-:-:S03]  /*2d80*/  FFMA.FTZ R107, R150, R148, R107 ;  /* 0x00000094966b7223 */ /* 0x000fc6000001006b */
[----:B------:R-:W-:-:S04]  /*2d90*/  F2FP.BF16.F32.PACK_AB R122, RZ, R122 ;  /* 0x0000007aff7a723e */ /* 0x000fc800000010ff */
[----:B------:R-:W-:-:S07]  /*2da0*/  PRMT R113, R113, 0x5410, R122 ;  /* 0x0000541071717816 */ /* 0x000fce000000007a */
.L_x_1659:
[----:B------:R-:W-:Y:S05]  /*2db0*/  BRA.U !UP1, `(.L_x_1660) ;  /* 0x0000000109187547 */ /* 0x000fea000b800000 */
[----:B------:R-:W-:Y:S01]  /*2dc0*/  FMUL.FTZ R123, R118, UR31 ;  /* 0x0000001f767b7c20 */ /* 0x000fe20008410000 */
[----:B------:R-:W-:-:S03]  /*2dd0*/  SHF.L.U32 R149, R110, 0x10, RZ ;  /* 0x000000106e957819 */ /* 0x000fc600000006ff */
[-C--:B------:R-:W-:Y:S02]  /*2de0*/  FMUL.FTZ R122, R32, R123.reuse ;  /* 0x0000007b207a7220 */ /* 0x080fe40000410000 */
[----:B------:R-:W-:-:S03]  /*2df0*/  FFMA.FTZ R100, R149, R123, R100 ;  /* 0x0000007b95647223 */ /* 0x000fc60000010064 */
[----:B------:R-:W-:-:S04]  /*2e00*/  F2FP.BF16.F32.PACK_AB R122, RZ, R122 ;  /* 0x0000007aff7a723e */ /* 0x000fc800000010ff */
[----:B------:R-:W-:-:S07]  /*2e10*/  PRMT R114, R122, 0x7610, R114 ;  /* 0x000076107a727816 */ /* 0x000fce0000000072 */
.L_x_1660:
[----:B------:R-:W-:Y:S05]  /*2e20*/  BRA.U !UP1, `(.L_x_1661) ;  /* 0x0000000109187547 */ /* 0x000fea000b800000 */
[----:B------:R-:W-:Y:S01]  /*2e30*/  FMUL.FTZ R122, R143, UR31 ;  /* 0x0000001f8f7a7c20 */ /* 0x000fe20008410000 */
[----:B------:R-:W-:-:S03]  /*2e40*/  SHF.L.U32 R148, R121, 0x10, RZ ;  /* 0x0000001079947819 */ /* 0x000fc600000006ff */
[-C--:B------:R-:W-:Y:S02]  /*2e50*/  FMUL.FTZ R121, R33, R122.reuse ;  /* 0x0000007a21797220 */ /* 0x080fe40000410000 */
[----:B------:R-:W-:-:S03]  /*2e60*/  FFMA.FTZ R101, R148, R122, R101 ;  /* 0x0000007a94657223 */ /* 0x000fc60000010065 */
[----:B------:R-:W-:-:S04]  /*2e70*/  F2FP.BF16.F32.PACK_AB R121, RZ, R121 ;  /* 0x00000079ff79723e */ /* 0x000fc800000010ff */
[----:B------:R-:W-:-:S07]  /*2e80*/  PRMT R114, R114, 0x5410, R121 ;  /* 0x0000541072727816 */ /* 0x000fce0000000079 */
.L_x_1661:
[----:B------:R-:W-:Y:S05]  /*2e90*/  BRA.U !UP1, `(.L_x_1662) ;  /* 0x0000000109187547 */ /* 0x000fea000b800000 */
[----:B------:R-:W-:Y:S01]  /*2ea0*/  FMUL.FTZ R121, R119, UR31 ;  /* 0x0000001f77797c20 */ /* 0x000fe20008410000 */
[----:B------:R-:W-:-:S03]  /*2eb0*/  SHF.L.U32 R123, R111, 0x10, RZ ;  /* 0x000000106f7b7819 */ /* 0x000fc600000006ff */
[-C--:B------:R-:W-:Y:S02]  /*2ec0*/  FMUL.FTZ R122, R34, R121.reuse ;  /* 0x00000079227a7220 */ /* 0x080fe40000410000 */
[----:B------:R-:W-:-:S03]  /*2ed0*/  FFMA.FTZ R102, R123, R121, R102 ;  /* 0x000000797b667223 */ /* 0x000fc60000010066 */
[----:B------:R-:W-:-:S04]  /*2ee0*/  F2FP.BF16.F32.PACK_AB R122, RZ, R122 ;  /* 0x0000007aff7a723e */ /* 0x000fc800000010ff */
[----:B------:R-:W-:-:S07]  /*2ef0*/  PRMT R115, R122, 0x7610, R115 ;  /* 0x000076107a737816 */ /* 0x000fce0000000073 */
.L_x_1662:
        /* <DEDUP_REMOVED lines=9> */
.L_x_1640:
        /* <DEDUP_REMOVED lines=14> */
.L_x_1663:
        /* <DEDUP_REMOVED lines=48> */
.L_x_1666:
[----:B------:R-:W-:Y:S05]  /*3370*/  BRA.U !UP1, `(.L_x_1667) ;  /* 0x0000000109187547 */ /* 0x000fea000b800000 */
[----:B------:R-:W-:Y:S01]  /*3380*/  FMUL.FTZ R142, R142, UR31 ;  /* 0x0000001f8e8e7c20 */ /* 0x000fe20008410000 */
[----:B------:R-:W-:-:S03]  /*3390*/  SHF.L.U32 R123, R123, 0x10, RZ ;  /* 0x000000107b7b7819 */ /* 0x000fc600000006ff */
[----:B------:R-:W-:Y:S02]  /*33a0*/  FMUL.FTZ R124, R37, R142 ;  /* 0x0000008e257c7220 */ /* 0x000fe40000410000 */
[----:B------:R-:W-:-:S03]  /*33b0*/  FFMA.FTZ R97, R142, R123, R97 ;  /* 0x0000007b8e617223 */ /* 0x000fc60000010061 */
[----:B------:R-:W-:-:S04]  /*33c0*/  F2FP.BF16.F32.PACK_AB R124, RZ, R124 ;  /* 0x0000007cff7c723e */ /* 0x000fc800000010ff */
[----:B------:R-:W-:-:S07]  /*33d0*/  PRMT R112, R112, 0x5410, R124 ;  /* 0x0000541070707816 */ /* 0x000fce000000007c */
.L_x_1667:
[----:B------:R-:W-:Y:S05]  /*33e0*/  BRA.U !UP1, `(.L_x_1668) ;  /* 0x0000000109187547 */ /* 0x000fea000b800000 */
[----:B------:R-:W-:Y:S01]  /*33f0*/  FMUL.FTZ R119, R119, UR31 ;  /* 0x0000001f77777c20 */ /* 0x000fe20008410000 */
[----:B------:R-:W-:-:S03]  /*3400*/  SHF.L.U32 R141, R109, 0x10, RZ ;  /* 0x000000106d8d7819 */ /* 0x000fc600000006ff */
[-C--:B------:R-:W-:Y:S02]  /*3410*/  FMUL.FTZ R123, R38, R119.reuse ;  /* 0x00000077267b7220 */ /* 0x080fe40000410000 */
[----:B------:R-:W-:-:S03]  /*3420*/  FFMA.FTZ R98, R141, R119, R98 ;  /* 0x000000778d627223 */ /* 0x000fc60000010062 */
[----:B------:R-:W-:-:S04]  /*3430*/  F2FP.BF16.F32.PACK_AB R123, RZ, R123 ;  /* 0x0000007bff7b723e */ /* 0x000fc800000010ff */
[----:B------:R-:W-:-:S07]  /*3440*/  PRMT R113, R123, 0x7610, R113 ;  /* 0x000076107b717816 */ /* 0x000fce0000000071 */
.L_x_1668:
[----:B------:R-:W-:Y:S05]  /*3450*/  BRA.U !UP1, `(.L_x_1669) ;  /* 0x0000000109187547 */ /* 0x000fea000b800000 */
[----:B------:R-:W-:Y:S01]  /*3460*/  FMUL.FTZ R126, R126, UR31 ;  /* 0x0000001f7e7e7c20 */ /* 0x000fe20008410000 */
[----:B------:R-:W-:-:S03]  /*3470*/  SHF.L.U32 R122, R122, 0x10, RZ ;  /* 0x000000107a7a7819 */ /* 0x000fc600000006ff */
[----:B------:R-:W-:Y:S02]  /*3480*/  FMUL.FTZ R119, R39, R126 ;  /* 0x0000007e27777220 */ /* 0x000fe40000410000 */
[----:B------:R-:W-:-:S03]  /*3490*/  FFMA.FTZ R99, R126, R122, R99 ;  /* 0x0000007a7e637223 */ /* 0x000fc60000010063 */
[----:B------:R-:W-:-:S04]  /*34a0*/  F2FP.BF16.F32.PACK_AB R119, RZ, R119 ;  /* 0x00000077ff77723e */ /* 0x000fc800000010ff */
[----:B------:R-:W-:-:S07]  /*34b0*/  PRMT R113, R113, 0x5410, R119 ;  /* 0x0000541071717816 */ /* 0x000fce0000000077 */
.L_x_1669:
[----:B------:R-:W-:Y:S05]  /*34c0*/  BRA.U !UP1, `(.L_x_1670) ;  /* 0x0000000109187547 */ /* 0x000fea000b800000 */
[----:B------:R-:W-:Y:S01]  /*34d0*/  FMUL.FTZ R119, R143, UR31 ;  /* 0x0000001f8f777c20 */ /* 0x000fe20008410000 */
[----:B------:R-:W-:-:S03]  /*34e0*/  SHF.L.U32 R123, R110, 0x10, RZ ;  /* 0x000000106e7b7819 */ /* 0x000fc600000006ff */
[-C--:B------:R-:W-:Y:S02]  /*34f0*/  FMUL.FTZ R122, R40, R119.reuse ;  /* 0x00000077287a7220 */ /* 0x080fe40000410000 */
[----:B------:R-:W-:-:S03]  /*3500*/  FFMA.FTZ R92, R123, R119, R92 ;  /* 0x000000777b5c7223 */ /* 0x000fc6000001005c */
[----:B------:R-:W-:-:S04]  /*3510*/  F2FP.BF16.F32.PACK_AB R122, RZ, R122 ;  /* 0x0000007aff7a723e */ /* 0x000fc800000010ff */
[----:B------:R-:W-:-:S07]  /*3520*/  PRMT R114, R122, 0x7610, R114 ;  /* 0x000076107a727816 */ /* 0x000fce0000000072 */
.L_x_1670:
[----:B------:R-:W-:Y:S05]  /*3530*/  BRA.U !UP1, `(.L_x_1671) ;  /* 0x0000000109187547 */ /* 0x000fea000b800000 */
[----:B------:R-:W-:Y:S01]  /*3540*/  FMUL.FTZ R122, R118, UR31 ;  /* 0x0000001f767a7c20 */ /* 0x000fe20008410000 */
[----:B------:R-:W-:-:S03]  /*3550*/  SHF.L.U32 R121, R121, 0x10, RZ ;  /* 0x0000001079797819 */ /* 0x000fc600000006ff */
[----:B------:R-:W-:Y:S02]  /*3560*/  FMUL.FTZ R119, R41, R122 ;  /* 0x0000007a29777220 */ /* 0x000fe40000410000 */
[----:B------:R-:W-:-:S03]  /*3570*/  FFMA.FTZ R93, R122, R121, R93 ;  /* 0x000000797a5d7223 */ /* 0x000fc6000001005d */
[----:B------:R-:W-:-:S04]  /*3580*/  F2FP.BF16.F32.PACK_AB R119, RZ, R119 ;  /* 0x00000077ff77723e */ /* 0x000fc800000010ff */
[----:B------:R-:W-:-:S07]  /*3590*/  PRMT R114, R114, 0x5410, R119 ;  /* 0x0000541072727816 */ /* 0x000fce0000000077 */
.L_x_1671:
[----:B------:R-:W-:Y:S05]  /*35a0*/  BRA.U !UP1, `(.L_x_1672) ;  /* 0x0000000109187547 */ /* 0x000fea000b800000 */
[----:B------:R-:W-:Y:S01]  /*35b0*/  FMUL.FTZ R119, R127, UR31 ;  /* 0x0000001f7f777c20 */ /* 0x000fe20008410000 */
[----:B------:R-:W-:-:S03]  /*35c0*/  SHF.L.U32 R123, R111, 0x10, RZ ;  /* 0x000000106f7b7819 */ /* 0x000fc600000006ff */
[-C--:B------:R-:W-:Y:S02]  /*35d0*/  FMUL.FTZ R121, R42, R119.reuse ;  /* 0x000000772a797220 */ /* 0x080fe40000410000 */
[----:B------:R-:W-:-:S03]  /*35e0*/  FFMA.FTZ R94, R123, R119, R94 ;  /* 0x000000777b5e7223 */ /* 0x000fc6000001005e */
[----:B------:R-:W-:-:S04]  /*35f0*/  F2FP.BF16.F32.PACK_AB R121, RZ, R121 ;  /* 0x00000079ff79723e */ /* 0x000fc800000010ff */
[----:B------:R-:W-:-:S07]  /*3600*/  PRMT R115, R121, 0x7610, R115 ;  /* 0x0000761079737816 */ /* 0x000fce0000000073 */
.L_x_1672:
        /* <DEDUP_REMOVED lines=10> */
.L_x_1665:
        /* <DEDUP_REMOVED lines=12> */
.L_x_1674:
        /* <DEDUP_REMOVED lines=11> */
.L_x_1675:
        /* <DEDUP_REMOVED lines=11> */
.L_x_1676:
        /* <DEDUP_REMOVED lines=13> */
.L_x_1677:
        /* <DEDUP_REMOVED lines=11> */
.L_x_1678:
        /* <DEDUP_REMOVED lines=13> */
.L_x_1679:
        /* <DEDUP_REMOVED lines=11> */
.L_x_1680:
        /* <DEDUP_REMOVED lines=13> */
.L_x_1664:
        /* <DEDUP_REMOVED lines=19> */
.L_x_1682:
[----:B------:R-:W-:Y:S05]  /*3dd0*/  BRA.U !UP1, `(.L_x_1683) ;  /* 0x0000000109187547 */ /* 0x000fea000b800000 */
[----:B------:R-:W-:Y:S01]  /*3de0*/  FMUL.FTZ R118, R116, UR31 ;  /* 0x0000001f74767c20 */ /* 0x000fe20008410000 */
[----:B------:R-:W-:-:S03]  /*3df0*/  SHF.L.U32 R124, R123, 0x10, RZ ;  /* 0x000000107b7c7819 */ /* 0x000fc600000006ff */
[-C--:B------:R-:W-:Y:S02]  /*3e00*/  FMUL.FTZ R119, R37, R118.reuse ;  /* 0x0000007625777220 */ /* 0x080fe40000410000 */
[----:B------:R-:W-:-:S03]  /*3e10*/  FFMA.FTZ R97, R124, R118, R97 ;  /* 0x000000767c617223 */ /* 0x000fc60000010061 */
[----:B------:R-:W-:-:S04]  /*3e20*/  F2FP.BF16.F32.PACK_AB R119, RZ, R119 ;  /* 0x00000077ff77723e */ /* 0x000fc800000010ff */
[----:B------:R-:W-:-:S07]  /*3e30*/  PRMT R112, R112, 0x5410, R119 ;  /* 0x0000541070707816 */ /* 0x000fce0000000077 */
.L_x_1683:
        /* <DEDUP_REMOVED lines=23> */
.L_x_1684:
[----:B------:R-:W-:Y:S05]  /*3fb0*/  BRA.U !UP1, `(.L_x_1685) ;  /* 0x0000000109187547 */ /* 0x000fea000b800000 */
[----:B------:R-:W-:Y:S01]  /*3fc0*/  FMUL.FTZ R118, R140, UR31 ;  /* 0x0000001f8c767c20 */ /* 0x000fe20008410000 */
[----:B------:R-:W-:-:S03]  /*3fd0*/  SHF.L.U32 R122, R122, 0x10, RZ ;  /* 0x000000107a7a7819 */ /* 0x000fc600000006ff */
[-C--:B------:R-:W-:Y:S02]  /*3fe0*/  FMUL.FTZ R119, R39, R118.reuse ;  /* 0x0000007627777220 */ /* 0x080fe40000410000 */
[----:B------:R-:W-:-:S03]  /*3ff0*/  FFMA.FTZ R99, R122, R118, R99 ;  /* 0x000000767a637223 */ /* 0x000fc60000010063 */
[----:B------:R-:W-:-:S04]  /*4000*/  F2FP.BF16.F32.PACK_AB R119, RZ, R119 ;  /* 0x00000077ff77723e */ /* 0x000fc800000010ff */
[----:B------:R-:W-:-:S07]  /*4010*/  PRMT R113, R113, 0x5410, R119 ;  /* 0x0000541071717816 */ /* 0x000fce0000000077 */
.L_x_1685:
        /* <DEDUP_REMOVED lines=11> */
.L_x_1686:
[----:B------:R-:W-:Y:S05]  /*40d0*/  BRA.U !UP1, `(.L_x_1687) ;  /* 0x0000000109187547 */ /* 0x000fea000b800000 */
[----:B------:R-:W-:Y:S01]  /*40e0*/  FMUL.FTZ R118, R124, UR31 ;  /* 0x0000001f7c767c20 */ /* 0x000fe20008410000 */
[----:B------:R-:W-:-:S03]  /*40f0*/  SHF.L.U32 R142, R121, 0x10, RZ ;  /* 0x00000010798e7819 */ /* 0x000fc600000006ff */
[-C--:B------:R-:W-:Y:S02]  /*4100*/  FMUL.FTZ R119, R41, R118.reuse ;  /* 0x0000007629777220 */ /* 0x080fe40000410000 */
[----:B------:R-:W-:-:S03]  /*4110*/  FFMA.FTZ R93, R142, R118, R93 ;  /* 0x000000768e5d7223 */ /* 0x000fc6000001005d */
[----:B------:R-:W-:-:S04]  /*4120*/  F2FP.BF16.F32.PACK_AB R119, RZ, R119 ;  /* 0x00000077ff77723e */ /* 0x000fc800000010ff */
[----:B------:R-:W-:-:S07]  /*4130*/  PRMT R114, R114, 0x5410, R119 ;  /* 0x0000541072727816 */ /* 0x000fce0000000077 */
.L_x_1687:
        /* <DEDUP_REMOVED lines=11> */
.L_x_1688:
        /* <DEDUP_REMOVED lines=10> */
.L_x_1681:
        /* <DEDUP_REMOVED lines=12> */
.L_x_1689:
        /* <DEDUP_REMOVED lines=12> */
.L_x_1690:
        /* <DEDUP_REMOVED lines=12> */
.L_x_1691:
        /* <DEDUP_REMOVED lines=12> */
.L_x_1692:
        /* <DEDUP_REMOVED lines=12> */
.L_x_1693:
        /* <DEDUP_REMOVED lines=12> */
.L_x_1694:
        /* <DEDUP_REMOVED lines=12> */
.L_x_1695:
        /* <DEDUP_REMOVED lines=12> */
.L_x_1673:
        /* <DEDUP_REMOVED lines=12> */
.L_x_1628:
        /* <DEDUP_REMOVED lines=22> */
.L_x_1697:
        /* <DEDUP_REMOVED lines=13> */
.L_x_8013:


//--------------------- .text._ZN10layer_norm13ln_bwd_kernelINS_13Kernel_traitsIf13__nv_bfloat16S2_S2_fjLj2048ELj1ELj1ELj4ELj16ENS_18Kernel_traits_baseILj2048EfS2_S2_S2_fjLj128EEEEELb1ELb0ELb0ELb0EEEvNS_9BwdParamsE --------------------------
	.section	.text._ZN10layer_norm13ln_bwd_kernelINS_13Kernel_traitsIf13__nv_bfloat16S2_S2_fjLj2048ELj1ELj1ELj4ELj16ENS_18Kernel_traits_baseILj2048EfS2_S2_S2_fjLj128EEEEELb1ELb0ELb0ELb0EEEvNS_9BwdParamsE,"ax",@progbits
	.align	128
        .global         _ZN10layer_norm13ln_bwd_kernelINS_13Kernel_traitsIf13__nv_bfloat16S2_S2_fjLj2048ELj1ELj1ELj4ELj16ENS_18Kernel_traits_baseILj2048EfS2_S2_S2_fjLj128EEEEELb1ELb0ELb0ELb0EEEvNS_9BwdParamsE
        .type           _ZN10layer_norm13ln_bwd_kernelINS_13Kernel_traitsIf13__nv_bfloat16S2_S2_fjLj2048ELj1ELj1ELj4ELj16ENS_18Kernel_traits_baseILj2048EfS2_S2_S2_fjLj128EEEEELb1ELb0ELb0ELb0EEEvNS_9BwdParamsE,@function
        .size           _ZN10layer_norm13ln_bwd_kernelINS_13Kernel_traitsIf13__nv_bfloat16S2_S2_fjLj2048ELj1ELj1ELj4ELj16ENS_18Kernel_traits_baseILj2048EfS2_S2_S2_fjLj128EEEEELb1ELb0ELb0ELb0EEEvNS_9BwdParamsE,(.L_x_8014 - _ZN10layer_norm13ln_bwd_kernelINS_13Kernel_traitsIf13__nv_bfloat16S2_S2_fjLj2048ELj1ELj1ELj4ELj16ENS_18Kernel_traits_baseILj2048EfS2_S2_S2_fjLj128EEEEELb1ELb0ELb0ELb0EEEvNS_9BwdParamsE)
        .other          _ZN10layer_norm13ln_bwd_kernelINS_13Kernel_traitsIf13__nv_bfloat16S2_S2_fjLj2048ELj1ELj1ELj4ELj16ENS_18Kernel_traits_baseILj2048EfS2_S2_S2_fjLj128EEEEELb1ELb0ELb0ELb0EEEvNS_9BwdParamsE,@"STO_CUDA_ENTRY STV_DEFAULT"
_ZN10layer_norm13ln_bwd_kernelINS_13Kernel_traitsIf13__nv_bfloat16S2_S2_fjLj2048ELj1ELj1ELj4ELj16ENS_18Kernel_traits_baseILj2048EfS2_S2_S2_fjLj128EEEEELb1ELb0ELb0ELb0EEEvNS_9BwdParamsE:
.text._ZN10layer_norm13ln_bwd_kernelINS_13Kernel_traitsIf13__nv_bfloat16S2_S2_fjLj2048ELj1ELj1ELj4ELj16ENS_18Kernel_traits_baseILj2048EfS2_S2_S2_fjLj128EEEEELb1ELb0ELb0ELb0EEEvNS_9BwdParamsE:
        /* <DEDUP_REMOVED lines=60> */
[----:B------:R-:W0:Y:S01]  /*03c0*/  LDCU.U8 UR18, c[0x0][0x410] ;  /* 0x00008200ff1277ac */ /* 0x000e220008000000 */
[----:B------:R-:W1:Y:S02]  /*03d0*/  LDCU UR24, c[0x0][0x408] ;  /* 0x00008100ff1877ac */ /* 0x000e640008000800 */
[----:B------:R-:W-:Y:S01]  /*03e0*/  UISETP.NE.AND.EX UP0, UPT, UR5, URZ, UPT, UP0 ;  /* 0x000000ff0500728c */ /* 0x000fe2000bf05300 */
[----:B------:R-:W2:Y:S01]  /*03f0*/  LDCU UR8, c[0x0][0x388] ;  /* 0x00007100ff0877ac */ /* 0x000ea20008000800 */
[----:B------:R-:W3:Y:S01]  /*0400*/  LDCU UR19, c[0x0][0x400] ;  /* 0x00008000ff1377ac */ /* 0x000ee20008000800 */
[----:B------:R-:W4:Y:S01]  /*0410*/  LDCU.64 UR20, c[0x0][0x438] ;  /* 0x00008700ff1477ac */ /* 0x000f220008000a00 */
[----:B------:R-:W0:Y:S01]  /*0420*/  LDCU.64 UR22, c[0x0][0x478] ;  /* 0x00008f00ff1677ac */ /* 0x000e220008000a00 */
[----:B------:R-:W0:Y:S01]  /*0430*/  LDCU.128 UR12, c[0x0][0x3c0] ;  /* 0x00007800ff0c77ac */ /* 0x000e220008000c00 */
[----:B------:R-:W0:Y:S01]  /*0440*/  LDCU.64 UR26, c[0x0][0x380] ;  /* 0x00007000ff1a77ac */ /* 0x000e220008000a00 */
[----:B------:R-:W-:-:S05]  /*0450*/  UMOV UR6, UR7 ;  /* 0x0000000700067c82 */ /* 0x000fca0008000000 */
.L_x_1717:
[----:B-1----:R-:W1:Y:S01]  /*0460*/  @UP0 LDCU.64 UR4, c[0x0][0x3e0] ;  /* 0x00007c00ff0407ac */ /* 0x002e620008000a00 */
[----:B------:R-:W-:Y:S01]  /*0470*/  PLOP3.LUT P0, PT, PT, PT, UP0, 0x80, 0x8 ;  /* 0x000000000008781c */ /* 0x000fe20003f0f008 */
[----:B0-----:R-:W-:-:S06]  /*0480*/  UIMAD.WIDE UR10, UR6, 0x4, UR14 ;  /* 0x00000004060a78a5 */ /* 0x001fcc000f8e020e */
[----:B--23--:R-:W-:Y:S02]  /*0490*/  MOV R78, UR10 ;  /* 0x0000000a004e7c02 */ /* 0x00cfe40008000f00 */
[----:B------:R-:W-:-:S05]  /*04a0*/  MOV R79, UR11 ;  /* 0x0000000b004f7c02 */ /* 0x000fca0008000f00 */
[----:B------:R0:W3:Y:S01]  /*04b0*/  LDG.E R78, desc[UR16][R78.64] ;  /* 0x000000104e4e7981 */ /* 0x0000e2000c1e1900 */
[----:B-1----:R-:W-:-:S06]  /*04c0*/  @UP0 UIMAD.WIDE UR4, UR6, 0x2, UR4 ;  /* 0x00000002060408a5 */ /* 0x002fcc000f8e0204 */
[----:B------:R-:W-:Y:S02]  /*04d0*/  MOV R76, UR4 ;  /* 0x00000004004c7c02 */ /* 0x000fe40008000f00 */
[----:B------:R-:W-:Y:S01]  /*04e0*/  MOV R77, UR5 ;  /* 0x00000005004d7c02 */ /* 0x000fe20008000f00 */
[----:B------:R-:W-:-:S04]  /*04f0*/  UIMAD.WIDE UR4, UR6, 0x4, UR12 ;  /* 0x00000004060478a5 */ /* 0x000fc8000f8e020c */
[----:B------:R-:W4:Y:S02]  /*0500*/  @P0 LDG.E.U16 R76, desc[UR16][R76.64] ;  /* 0x000000104c4c0981 */ /* 0x000f24000c1e1500 */
[----:B------:R-:W-:Y:S02]  /*0510*/  MOV R80, UR4 ;  /* 0x0000000400507c02 */ /* 0x000fe40008000f00 */
[----:B------:R-:W-:-:S05]  /*0520*/  MOV R81, UR5 ;  /* 0x0000000500517c02 */ /* 0x000fca0008000f00 */
[----:B------:R-:W4:Y:S01]  /*0530*/  LDG.E R80, desc[UR16][R80.64] ;  /* 0x0000001050507981 */ /* 0x000f22000c1e1900 */
[----:B--2---:R-:W-:Y:S01]  /*0540*/  UIMAD UR4, UR6, UR8, URZ ;  /* 0x00000008060472a4 */ /* 0x004fe2000f8e02ff */
[----:B------:R-:W-:-:S03]  /*0550*/  ISETP.GE.U32.AND P3, PT, R0, 0x80, PT ;  /* 0x000000800000780c */ /* 0x000fc60003f66070 */
[----:B------:R-:W-:-:S04]  /*0560*/  USHF.R.S32.HI UR5, URZ, 0x1f, UR4 ;  /* 0x0000001fff057899 */ /* 0x000fc80008011404 */
[----:B------:R-:W-:Y:S01]  /*0570*/  ULEA.HI UR5, UR5, UR4, URZ, 0x3 ;  /* 0x0000000405057291 */ /* 0x000fe2000f8f18ff */
[----:B------:R-:W-:-:S05]  /*0580*/  ISETP.NE.AND P1, PT, RZ, UR18, PT ;  /* 0x00000012ff007c0c */ /* 0x000fca000bf25270 */
[----:B0-----:R-:W-:Y:S01]  /*0590*/  MOV R79, UR5 ;  /* 0x00000005004f7c02 */ /* 0x001fe20008000f00 */
[----:B------:R-:W-:Y:S01]  /*05a0*/  UMOV UR4, 0x3f800000 ;  /* 0x3f80000000047882 */ /* 0x000fe20000000000 */
[----:B------:R-:W-:Y:S02]  /*05b0*/  BSSY.RECONVERGENT B0, `(.L_x_1699) ;  /* 0x0000069000007945 */ /* 0x000fe40003800200 */
[----:B------:R-:W-:Y:S02]  /*05c0*/  LEA.HI.SX32 R104, R79, R2, 0x1d ;  /* 0x000000024f687211 */ /* 0x000fe400078feaff */
[----:B------:R-:W-:Y:S02]  /*05d0*/  ISETP.GE.U32.AND P2, PT, R0, 0x100, PT ;  /* 0x000001000000780c */ /* 0x000fe40003f46070 */
[----:B---3--:R-:W-:Y:S02]  /*05e0*/  R2UR UR10, R78 ;  /* 0x000000004e0a72ca */ /* 0x008fe400000e0000 */
[----:B----4-:R-:W-:-:S02]  /*05f0*/  @P0 R2UR UR9, R76 ;  /* 0x000000004c0902ca */ /* 0x010fc400000e0000 */
[----:B------:R-:W-:Y:S02]  /*0600*/  CS2R R76, SRZ ;  /* 0x00000000004c7805 */ /* 0x000fe4000001ff00 */
[----:B------:R-:W-:Y:S02]  /*0610*/  MOV R78, R104 ;  /* 0x00000068004e7202 */ /* 0x000fe40000000f00 */
[----:B------:R-:W-:-:S07]  /*0620*/  FSEL R100, R80, RZ, !P1 ;  /* 0x000000ff50647208 */ /* 0x000fce0004800000 */
        /* <DEDUP_REMOVED lines=15> */
[----:B------:R0:W5:Y:S01]  /*0720*/  @P0 LDG.E.128 R64, desc[UR16][R88.64] ;  /* 0x0000001058400981 */ /* 0x000162000c1e1d00 */
[C---:B---3--:R-:W-:Y:S02]  /*0730*/  PRMT R87, R76.reuse, 0x7632, R87 ;  /* 0x000076324c577816 */ /* 0x048fe40000000057 */
[----:B------:R-:W-:Y:S02]  /*0740*/  SHF.L.U32 R91, R76, 0x10, RZ ;  /* 0x000000104c5b7819 */ /* 0x000fe400000006ff */
[C---:B------:R-:W-:Y:S02]  /*0750*/  PRMT R92, R78.reuse, 0x7632, R92 ;  /* 0x000076324e5c7816 */ /* 0x040fe4000000005c */
[----:B------:R-:W-:Y:S02]  /*0760*/  SHF.L.U32 R93, R78, 0x10, RZ ;  /* 0x000000104e5d7819 */ /* 0x000fe400000006ff */
[C---:B------:R-:W-:Y:S02]  /*0770*/  PRMT R78, R79.reuse, 0x7632, R78 ;  /* 0x000076324f4e7816 */ /* 0x040fe4000000004e */
[----:B------:R-:W-:Y:S01]  /*0780*/  SHF.L.U32 R99, R79, 0x10, RZ ;  /* 0x000000104f637819 */ /* 0x000fe200000006ff */
[----:B------:R-:W-:Y:S01]  /*0790*/  FADD.FTZ R91, -R100, R91 ;  /* 0x0000005b645b7221 */ /* 0x000fe20000010100 */
[----:B------:R-:W-:-:S02]  /*07a0*/  PRMT R90, R77, 0x7632, R90 ;  /* 0x000076324d5a7816 */ /* 0x000fc4000000005a */
[----:B------:R-:W-:Y:S02]  /*07b0*/  SHF.L.U32 R79, R87, 0x10, RZ ;  /* 0x00000010574f7819 */ /* 0x000fe400000006ff */
[----:B------:R-:W-:Y:S01]  /*07c0*/  SHF.L.U32 R77, R77, 0x10, RZ ;  /* 0x000000104d4d7819 */ /* 0x000fe200000006ff */
[----:B------:R-:W-:Y:S01]  /*07d0*/  FMUL.FTZ R105, R91, UR10 ;  /* 0x0000000a5b697c20 */ /* 0x000fe20008410000 */
[----:B----4-:R-:W-:Y:S01]  /*07e0*/  PRMT R76, R80, 0x7632, R76 ;  /* 0x00007632504c7816 */ /* 0x010fe2000000004c */
[----:B------:R-:W-:Y:S01]  /*07f0*/  FADD.FTZ R79, -R100, R79 ;  /* 0x0000004f644f7221 */ /* 0x000fe20000010100 */
[----:B------:R-:W-:Y:S01]  /*0800*/  SHF.L.U32 R103, R80, 0x10, RZ ;  /* 0x0000001050677819 */ /* 0x000fe200000006ff */
[----:B------:R-:W-:Y:S01]  /*0810*/  FADD.FTZ R97, -R100, R77 ;  /* 0x0000004d64617221 */ /* 0x000fe20000010100 */
[----:B0-----:R-:W-:Y:S01]  /*0820*/  PRMT R89, R82, 0x7632, R89 ;  /* 0x0000763252597816 */ /* 0x001fe20000000059 */
[----:B------:R-:W-:Y:S01]  /*0830*/  FADD.FTZ R99, -R100, R99 ;  /* 0x0000006364637221 */ /* 0x000fe20000010100 */
[----:B------:R-:W-:Y:S01]  /*0840*/  SHF.L.U32 R77, R78, 0x10, RZ ;  /* 0x000000104e4d7819 */ /* 0x000fe200000006ff */
[----:B------:R-:W-:Y:S01]  /*0850*/  FADD.FTZ R48, R48, R103 ;  /* 0x0000006730307221 */ /* 0x000fe20000010000 */
[----:B------:R-:W-:Y:S01]  /*0860*/  PRMT R94, R83, 0x7632, R94 ;  /* 0x00007632535e7816 */ /* 0x000fe2000000005e */
[-C--:B------:R-:W-:Y:S01]  /*0870*/  FFMA.FTZ R32, R105, R103.reuse, R32 ;  /* 0x0000006769207223 */ /* 0x080fe20000010020 */
[----:B------:R-:W-:Y:S01]  /*0880*/  SHF.L.U32 R101, R83, 0x10, RZ ;  /* 0x0000001053657819 */ /* 0x000fe200000006ff */
[----:B------:R-:W-:Y:S01]  /*0890*/  FMUL.FTZ R102, R79, UR10 ;  /* 0x0000000a4f667c20 */ /* 0x000fe20008410000 */
[----:B------:R-:W-:Y:S01]  /*08a0*/  SHF.L.U32 R78, R76, 0x10, RZ ;  /* 0x000000104c4e7819 */ /* 0x000fe200000006ff */
[----:B-----5:R-:W-:Y:S01]  /*08b0*/  FMUL.FTZ R103, R24, R103 ;  /* 0x0000006718677220 */ /* 0x020fe20000410000 */
[----:B------:R-:W-:-:S02]  /*08c0*/  SHF.L.U32 R83, R90, 0x10, RZ ;  /* 0x000000105a537819 */ /* 0x000fc400000006ff */
[----:B------:R-:W-:Y:S02]  /*08d0*/  SHF.L.U32 R95, R82, 0x10, RZ ;  /* 0x00000010525f7819 */ /* 0x000fe400000006ff */
[----:B------:R-:W-:Y:S02]  /*08e0*/  PRMT R80, R81, 0x7632, R80 ;  /* 0x0000763251507816 */ /* 0x000fe40000000050 */
[----:B------:R-:W-:Y:S01]  /*08f0*/  SHF.L.U32 R82, R89, 0x10, RZ ;  /* 0x0000001059527819 */ /* 0x000fe200000006ff */
[----:B------:R-:W-:Y:S01]  /*0900*/  FMUL.FTZ R89, R99, UR10 ;  /* 0x0000000a63597c20 */ /* 0x000fe20008410000 */
[----:B------:R-:W-:Y:S01]  /*0910*/  SHF.L.U32 R81, R81, 0x10, RZ ;  /* 0x0000001051517819 */ /* 0x000fe200000006ff */
        /* <DEDUP_REMOVED lines=9> */
[-C--:B------:R-:W-:Y:S01]  /*09b0*/  FFMA.FTZ R34, R97, R81.reuse, R34 ;  /* 0x0000005161227223 */ /* 0x080fe20000010022 */
[----:B------:R-:W-:Y:S01]  /*09c0*/  FMUL.FTZ R88, R26, R81 ;  /* 0x000000511a587220 */ /* 0x000fe20000410000 */
[----:B------:R-:W-:Y:S01]  /*09d0*/  SHF.L.U32 R76, R94, 0x10, RZ ;  /* 0x000000105e4c7819 */ /* 0x000fe200000006ff */
[----:B------:R-:W-:Y:S01]  /*09e0*/  FMUL.FTZ R94, R83, UR10 ;  /* 0x0000000a535e7c20 */ /* 0x000fe20008410000 */
[----:B------:R-:W-:Y:S01]  /*09f0*/  FADD.FTZ R81, R78, R99 ;  /* 0x000000634e517221 */ /* 0x000fe20000010000 */
[----:B------:R-:W-:Y:S01]  /*0a00*/  FFMA.FTZ R78, R102, R99, R79 ;  /* 0x00000063664e7223 */ /* 0x000fe2000001004f */
[----:B------:R-:W-:Y:S01]  /*0a10*/  FADD.FTZ R87, -R100, R93 ;  /* 0x0000005d64577221 */ /* 0x000fe20000010100 */
[----:B------:R-:W-:Y:S01]  /*0a20*/  SHF.L.U32 R93, R92, 0x10, RZ ;  /* 0x000000105c5d7819 */ /* 0x000fe200000006ff */
[----:B------:R-:W-:Y:S01]  /*0a30*/  FADD.FTZ R51, R51, R80 ;  /* 0x0000005033337221 */ /* 0x000fe20000010000 */
[-C--:B------:R-:W-:Y:S01]  /*0a40*/  FFMA.FTZ R35, R94, R80.reuse, R35 ;  /* 0x000000505e237223 */ /* 0x080fe20000010023 */
[----:B------:R-:W-:Y:S01]  /*0a50*/  FMUL.FTZ R91, R27, R80 ;  /* 0x000000501b5b7220 */ /* 0x000fe20000410000 */
[----:B------:R-:W-:Y:S01]  /*0a60*/  FADD.FTZ R80, R81, R88 ;  /* 0x0000005851507221 */ /* 0x000fe20000010000 */
[----:B------:R-:W-:Y:S01]  /*0a70*/  FFMA.FTZ R79, R97, R88, R78 ;  /* 0x00000058614f7223 */ /* 0x000fe2000001004e */
[----:B------:R-:W-:Y:S01]  /*0a80*/  FADD.FTZ R93, -R100, R93 ;  /* 0x0000005d645d7221 */ /* 0x000fe20000010100 */
[----:B------:R-:W-:Y:S01]  /*0a90*/  FMUL.FTZ R87, R87, UR10 ;  /* 0x0000000a57577c20 */ /* 0x000fe20008410000 */
[----:B------:R-:W-:Y:S01]  /*0aa0*/  FMUL.FTZ R90, R28, R95 ;  /* 0x0000005f1c5a7220 */ /* 0x000fe20000410000 */
[----:B------:R-:W-:Y:S01]  /*0ab0*/  FADD.FTZ R81, R80, R91 ;  /* 0x0000005b50517221 */ /* 0x000fe20000010000 */
[----:B------:R-:W-:Y:S01]  /*0ac0*/  FFMA.FTZ R78, R94, R91, R79 ;  /* 0x0000005b5e4e7223 */ /* 0x000fe2000001004f */
[----:B------:R-:W-:Y:S01]  /*0ad0*/  FMUL.FTZ R96, R93, UR10 ;  /* 0x0000000a5d607c20 */ /* 0x000fe20008410000 */
[----:B------:R-:W-:Y:S01]  /*0ae0*/  FMUL.FTZ R93, R29, R82 ;  /* 0x000000521d5d7220 */ /* 0x000fe20000410000 */
[----:B------:R-:W-:Y:S01]  /*0af0*/  FADD.FTZ R80, R81, R90 ;  /* 0x0000005a51507221 */ /* 0x000fe20000010000 */
[C---:B------:R-:W-:Y:S01]  /*0b00*/  FFMA.FTZ R79, R87.reuse, R90, R78 ;  /* 0x0000005a574f7223 */ /* 0x040fe2000001004e */
[----:B------:R-:W-:Y:S01]  /*0b10*/  FADD.FTZ R98, -R100, R77 ;  /* 0x0000004d64627221 */ /* 0x000fe20000010100 */
[----:B------:R-:W-:Y:S01]  /*0b20*/  FMUL.FTZ R92, R30, R101 ;  /* 0x000000651e5c7220 */ /* 0x000fe20000410000 */
[----:B------:R-:W-:Y:S01]  /*0b30*/  FADD.FTZ R77, R80, R93 ;  /* 0x0000005d504d7221 */ /* 0x000fe20000010000 */
[----:B------:R-:W-:Y:S01]  /*0b40*/  FFMA.FTZ R78, R96, R93, R79 ;  /* 0x0000005d604e7223 */ /* 0x000fe2000001004f */
        /* <DEDUP_REMOVED lines=12> */
[----:B------:R-:W-:Y:S01]  /*0c10*/  IADD3 R78, PT, PT, R104, 0x80, RZ ;  /* 0x00000080684e7810 */ /* 0x000fe20007ffe0ff */
[----:B------:R-:W-:Y:S01]  /*0c20*/  FADD.FTZ R77, R80, R95 ;  /* 0x0000005f504d7221 */ /* 0x000fe20000010000 */
[----:B------:R-:W-:-:S07]  /*0c30*/  FFMA.FTZ R76, R98, R95, R82 ;  /* 0x0000005f624c7223 */ /* 0x000fce0000010052 */
.L_x_1700:
[----:B------:R-:W-:Y:S05]  /*0c40*/  BSYNC.RECONVERGENT B0 ;  /* 0x0000000000007941 */ /* 0x000fea0003800200 */
.L_x_1699:
        /* <DEDUP_REMOVED lines=21> */
[----:B------:R-:W-:-:S02]  /*0da0*/  SHF.L.U32 R79, R10, 0x10, RZ ;  /* 0x000000100a4f7819 */ /* 0x000fc400000006ff */
[C---:B------:R-:W-:Y:S02]  /*0db0*/  PRMT R10, R11.reuse, 0x7632, R10 ;  /* 0x000076320b0a7816 */ /* 0x040fe4000000000a */
[----:B------:R-:W-:Y:S01]  /*0dc0*/  SHF.L.U32 R81, R11, 0x10, RZ ;  /* 0x000000100b517819 */ /* 0x000fe200000006ff */
[----:B------:R-:W-:Y:S01]  /*0dd0*/  FADD.FTZ R11, -R100, R9 ;  /* 0x00000009640b7221 */ /* 0x000fe20000010100 */
[----:B------:R-:W-:Y:S01]  /*0de0*/  SHF.L.U32 R9, R8, 0x10, RZ ;  /* 0x0000001008097819 */ /* 0x000fe200000006ff */
[----:B------:R-:W-:Y:S01]  /*0df0*/  FADD.FTZ R78, -R100, R79 ;  /* 0x0000004f644e7221 */ /* 0x000fe20000010100 */
[----:B0-----:R-:W-:Y:S02]  /*0e00*/  SHF.L.U32 R13, R14, 0x10, RZ ;  /* 0x000000100e0d7819 */ /* 0x001fe400000006ff */
[----:B------:R-:W-:Y:S01]  /*0e10*/  SHF.L.U32 R3, R3, 0x10, RZ ;  /* 0x0000001003037819 */ /* 0x000fe200000006ff */
[----:B------:R-:W-:Y:S01]  /*0e20*/  FADD.FTZ R80, -R100, R9 ;  /* 0x0000000964507221 */ /* 0x000fe20000010100 */
[----:B----4-:R-:W-:-:S02]  /*0e30*/  PRMT R8, R4, 0x7632, R8 ;  /* 0x0000763204087816 */ /* 0x010fc40000000008 */
[----:B------:R-:W-:Y:S01]  /*0e40*/  SHF.L.U32 R9, R4, 0x10, RZ ;  /* 0x0000001004097819 */ /* 0x000fe200000006ff */
[----:B------:R-:W-:Y:S01]  /*0e50*/  FADD.FTZ R15, -R100, R15 ;  /* 0x0000000f640f7221 */ /* 0x000fe20000010100 */
[----:B------:R-:W-:Y:S01]  /*0e60*/  SHF.L.U32 R79, R10, 0x10, RZ ;  /* 0x000000100a4f7819 */ /* 0x000fe200000006ff */
[----:B------:R-:W-:Y:S01]  /*0e70*/  FADD.FTZ R14, -R100, R13 ;  /* 0x0000000d640e7221 */ /* 0x000fe20000010100 */
[----:B------:R-:W-:Y:S01]  /*0e80*/  SHF.L.U32 R12, R8, 0x10, RZ ;  /* 0x00000010080c7819 */ /* 0x000fe200000006ff */
[----:B------:R-:W-:Y:S01]  /*0e90*/  FADD.FTZ R10, -R100, R3 ;  /* 0x00000003640a7221 */ /* 0x000fe20000010100 */
[----:B------:R-:W-:Y:S01]  /*0ea0*/  PRMT R13, R5, 0x7632, R13 ;  /* 0x00007632050d7816 */ /* 0x000fe2000000000d */
[----:B-----5:R-:W-:Y:S01]  /*0eb0*/  FMUL.FTZ R4, R16, R9 ;  /* 0x0000000910047220 */ /* 0x020fe20000410000 */
[C---:B------:R-:W-:Y:S01]  /*0ec0*/  FADD.FTZ R101, -R100.reuse, R81 ;  /* 0x0000005164657221 */ /* 0x040fe20000010100 */
[----:B------:R-:W-:Y:S01]  /*0ed0*/  FADD.FTZ R86, -R100, R79 ;  /* 0x0000004f64567221 */ /* 0x000fe20000010100 */
[----:B------:R-:W-:Y:S01]  /*0ee0*/  FMUL.FTZ R3, R15, UR10 ;  /* 0x0000000a0f037c20 */ /* 0x000fe20008410000 */
[----:B------:R-:W-:Y:S01]  /*0ef0*/  SHF.L.U32 R81, R5, 0x10, RZ ;  /* 0x0000001005517819 */ /* 0x000fe200000006ff */
[----:B------:R-:W-:Y:S01]  /*0f00*/  FMUL.FTZ R5, R11, UR10 ;  /* 0x0000000a0b057c20 */ /* 0x000fe20008410000 */
[----:B------:R-:W-:-:S02]  /*0f10*/  PRMT R100, R7, 0x7632, R100 ;  /* 0x0000763207647816 */ /* 0x000fc40000000064 */
[----:B------:R-:W-:Y:S01]  /*0f20*/  SHF.L.U32 R79, R7, 0x10, RZ ;  /* 0x00000010074f7819 */ /* 0x000fe200000006ff */
[----:B------:R-:W-:Y:S01]  /*0f30*/  FMUL.FTZ R7, R78, UR10 ;  /* 0x0000000a4e077c20 */ /* 0x000fe20008410000 */
[----:B------:R-:W-:Y:S01]  /*0f40*/  SHF.L.U32 R82, R13, 0x10, RZ ;  /* 0x000000100d527819 */ /* 0x000fe200000006ff */
[----:B------:R-:W-:Y:S01]  /*0f50*/  FADD.FTZ R78, R77, R4 ;  /* 0x000000044d4e7221 */ /* 0x000fe20000010000 */
[----:B------:R-:W-:Y:S01]  /*0f60*/  FMUL.FTZ R11, R17, R12 ;  /* 0x0000000c110b7220 */ /* 0x000fe20000410000 */
        /* <DEDUP_REMOVED lines=17> */
[----:B------:R-:W-:Y:S01]  /*1080*/  FADD.FTZ R56, R56, R9 ;  /* 0x0000000938387221 */ /* 0x000fe20000010000 */
[----:B------:R-:W-:Y:S01]  /*1090*/  FFMA.FTZ R40, R3, R9, R40 ;  /* 0x0000000903287223 */ /* 0x000fe20000010028 */
[----:B------:R-:W-:Y:S01]  /*10a0*/  FMUL.FTZ R14, R14, UR10 ;  /* 0x0000000a0e0e7c20 */ /* 0x000fe20008410000 */
[----:B------:R-:W-:Y:S01]  /*10b0*/  FMUL.FTZ R9, R101, UR10 ;  /* 0x0000000a65097c20 */ /* 0x000fe20008410000 */
[----:B------:R-:W-:Y:S01]  /*10c0*/  FADD.FTZ R78, R77, R8 ;  /* 0x000000084d4e7221 */ /* 0x000fe20000010000 */
[----:B------:R-:W-:Y:S01]  /*10d0*/  FMUL.FTZ R15, R21, R84 ;  /* 0x00000054150f7220 */ /* 0x000fe20000410000 */
[----:B------:R-:W-:Y:S01]  /*10e0*/  FFMA.FTZ R77, R7, R8, R76 ;  /* 0x00000008074d7223 */ /* 0x000fe2000001004c */
[----:B------:R-:W-:Y:S01]  /*10f0*/  FADD.FTZ R61, R61, R84 ;  /* 0x000000543d3d7221 */ /* 0x000fe20000010000 */
[----:B------:R-:W-:Y:S01]  /*1100*/  FFMA.FTZ R45, R14, R84, R45 ;  /* 0x000000540e2d7223 */ /* 0x000fe2000001002d */
[----:B------:R-:W-:Y:S01]  /*1110*/  SHF.L.U32 R100, R100, 0x10, RZ ;  /* 0x0000001064647819 */ /* 0x000fe200000006ff */
[----:B------:R-:W-:Y:S01]  /*1120*/  FADD.FTZ R62, R62, R79 ;  /* 0x0000004f3e3e7221 */ /* 0x000fe20000010000 */
[-C--:B------:R-:W-:Y:S01]  /*1130*/  FFMA.FTZ R46, R9, R79.reuse, R46 ;  /* 0x0000004f092e7223 */ /* 0x080fe2000001002e */
[----:B------:R-:W-:Y:S01]  /*1140*/  FMUL.FTZ R84, R22, R79 ;  /* 0x0000004f16547220 */ /* 0x000fe20000410000 */
        /* <DEDUP_REMOVED lines=16> */
.L_x_1702:
[----:B------:R-:W-:Y:S05]  /*1250*/  BSYNC.RECONVERGENT B0 ;  /* 0x0000000000007941 */ /* 0x000fea0003800200 */
.L_x_1701:
        /* <DEDUP_REMOVED lines=19> */
[----:B------:R-:W-:Y:S01]  /*1390*/  SHF.R.U32.HI R81, RZ, 0x5, R2 ;  /* 0x00000005ff517819 */ /* 0x000fe20000011602 */
[----:B-1----:R-:W-:-:S03]  /*13a0*/  FADD.FTZ R83, R80, R83 ;  /* 0x0000005350537221 */ /* 0x002fc60000010000 */
[----:B------:R-:W0:Y:S01]  /*13b0*/  SHFL.DOWN PT, R77, R82, 0x2, 0x1f ;  /* 0x08401f00524d7f89 */ /* 0x000e2200000e0000 */
[----:B--2---:R-:W-:Y:S02]  /*13c0*/  LEA R80, R111, R78, 0x18 ;  /* 0x0000004e6f507211 */ /* 0x004fe400078ec0ff */
[----:B------:R-:W-:Y:S01]  /*13d0*/  PRMT R111, R70, 0x7632, R111 ;  /* 0x00007632466f7816 */ /* 0x000fe2000000006f */
[----:B------:R-:W1:Y:S01]  /*13e0*/  SHFL.DOWN PT, R76, R83, 0x2, 0x1f ;  /* 0x08401f00534c7f89 */ /* 0x000e6200000e0000 */
[----:B------:R-:W-:-:S04]  /*13f0*/  IADD3 R79, PT, PT, R80, 0x2020, RZ ;  /* 0x00002020504f7810 */ /* 0x000fc80007ffe0ff */
[----:B------:R-:W-:Y:S02]  /*1400*/  @!P5 MOV R78, R79 ;  /* 0x0000004f004ed202 */ /* 0x000fe40000000f00 */
[C---:B------:R-:W-:Y:S02]  /*1410*/  @!P0 IADD3 R78, PT, PT, R80.reuse, 0x2000, RZ ;  /* 0x00002000504e8810 */ /* 0x040fe40007ffe0ff */
[C---:B------:R-:W-:Y:S02]  /*1420*/  @!P4 IADD3 R79, PT, PT, R80.reuse, 0x2000, RZ ;  /* 0x00002000504fc810 */ /* 0x040fe40007ffe0ff */
[----:B------:R-:W-:Y:S02]  /*1430*/  @!P5 LEA R110, R81, R78, 0x3 ;  /* 0x0000004e516ed211 */ /* 0x000fe400078e18ff */
[C---:B------:R-:W-:Y:S02]  /*1440*/  IADD3 R81, PT, PT, R80.reuse, 0x2030, RZ ;  /* 0x0000203050517810 */ /* 0x040fe40007ffe0ff */
[----:B------:R-:W-:Y:S01]  /*1450*/  @!P4 IADD3 R81, PT, PT, R80, 0x2010, RZ ;  /* 0x000020105051c810 */ /* 0x000fe20007ffe0ff */
[----:B0-----:R-:W-:Y:S01]  /*1460*/  FADD.FTZ R77, R82, R77 ;  /* 0x0000004d524d7221 */ /* 0x001fe20000010000 */
[----:B-1----:R-:W-:-:S04]  /*1470*/  FADD.FTZ R76, R83, R76 ;  /* 0x0000004c534c7221 */ /* 0x002fc80000010000 */
[----:B------:R-:W0:Y:S04]  /*1480*/  SHFL.DOWN PT, R100, R77, 0x1, 0x1f ;  /* 0x08201f004d647f89 */ /* 0x000e2800000e0000 */
[----:B------:R-:W1:Y:S01]  /*1490*/  SHFL.DOWN PT, R101, R76, 0x1, 0x1f ;  /* 0x08201f004c657f89 */ /* 0x000e6200000e0000 */
[----:B0-----:R-:W-:Y:S01]  /*14a0*/  FADD.FTZ R100, R77, R100 ;  /* 0x000000644d647221 */ /* 0x001fe20000010000 */
[----:B-1----:R-:W-:-:S05]  /*14b0*/  FADD.FTZ R101, R76, R101 ;  /* 0x000000654c657221 */ /* 0x002fca0000010000 */
[----:B------:R0:W-:Y:S01]  /*14c0*/  @!P5 STS.64 [R110], R100 ;  /* 0x000000646e00d388 */ /* 0x0001e20000000a00 */
[----:B------:R-:W-:Y:S01]  /*14d0*/  BAR.SYNC.DEFER_BLOCKING 0x0 ;  /* 0x0000000000007b1d */ /* 0x000fe20000010000 */
[----:B0-----:R-:W-:Y:S02]  /*14e0*/  PRMT R101, R71, 0x7632, R101 ;  /* 0x0000763247657816 */ /* 0x001fe40000000065 */
[----:B------:R-:W-:-:S03]  /*14f0*/  PRMT R110, R68, 0x7632, R110 ;  /* 0x00007632446e7816 */ /* 0x000fc6000000006e */
        /* <DEDUP_REMOVED lines=8> */
[----:B-1----:R-:W-:Y:S01]  /*1580*/  FADD.FTZ R112, R112, R81 ;  /* 0x0000005170707221 */ /* 0x002fe20000010000 */
[----:B------:R-:W-:Y:S01]  /*1590*/  FADD.FTZ R77, R77, R80 ;  /* 0x000000504d4d7221 */ /* 0x000fe20000010000 */
[----:B------:R-:W-:Y:S02]  /*15a0*/  PRMT R79, R64, 0x7632, R79 ;  /* 0x00007632404f7816 */ /* 0x000fe4000000004f */
        /* <DEDUP_REMOVED lines=9> */
[----:B------:R-:W-:Y:S02]  /*1640*/  PRMT R112, R69, 0x7632, R112 ;  /* 0x0000763245707816 */ /* 0x000fe40000000070 */
[----:B------:R-:W-:Y:S01]  /*1650*/  FSEL R100, R82, RZ, !P1 ;  /* 0x000000ff52647208 */ /* 0x000fe20004800000 */
[----:B------:R-:W-:Y:S08]  /*1660*/  BRA.U UP1, `(.L_x_1704) ;  /* 0x0000001101587547 */ /* 0x000ff0000b800000 */
[----:B------:R-:W-:Y:S04]  /*1670*/  BSSY.RECONVERGENT B1, `(.L_x_1705) ;  /* 0x000008b000017945 */ /* 0x000fe80003800200 */
[----:B------:R-:W-:Y:S05]  /*1680*/  @!P3 BRA `(.L_x_1706) ;  /* 0x000000080024b947 */ /* 0x000fea0003800000 */
[----:B------:R-:W-:-:S04]  /*1690*/  ISETP.NE.U32.AND P0, PT, RZ, UR22, PT ;  /* 0x00000016ff007c0c */ /* 0x000fc8000bf05070 */
[----:B------:R-:W-:-:S13]  /*16a0*/  ISETP.NE.AND.EX P0, PT, RZ, UR23, PT, P0 ;  /* 0x00000017ff007c0c */ /* 0x000fda000bf05300 */
[----:B------:R-:W-:Y:S05]  /*16b0*/  @P0 BRA `(.L_x_1707) ;  /* 0x0000000000f80947 */ /* 0x000fea0003800000 */
[--C-:B------:R-:W-:Y:S01]  /*16c0*/  FFMA.FTZ R76, R98, UR5, R100.reuse ;  /* 0x00000005624c7c23 */ /* 0x100fe20008010064 */
[--C-:B------:R-:W-:Y:S01]  /*16d0*/  FFMA.FTZ R77, R87, UR5, R100.reuse ;  /* 0x00000005574d7c23 */ /* 0x100fe20008010064 */
[----:B------:R-:W-:Y:S01]  /*16e0*/  FFMA.FTZ R79, R89, UR5, R100 ;  /* 0x00000005594f7c23 */ /* 0x000fe20008010064 */
[----:B------:R-:W-:Y:S01]  /*16f0*/  ISETP.GE.U32.AND P1, PT, R108, RZ, PT ;  /* 0x000000ff6c00720c */ /* 0x000fe20003f26070 */
[----:B------:R-:W-:Y:S01]  /*1700*/  FADD.FTZ R76, R95, -R76 ;  /* 0x8000004c5f4c7221 */ /* 0x000fe20000010000 */
[----:B------:R-:W-:Y:S01]  /*1710*/  FADD.FTZ R77, R90, -R77 ;  /* 0x8000004d5a4d7221 */ /* 0x000fe20000010000 */
[----:B------:R-:W-:Y:S01]  /*1720*/  FADD.FTZ R79, R92, -R79 ;  /* 0x8000004f5c4f7221 */ /* 0x000fe20000010000 */
[----:B------:R-:W-:Y:S01]  /*1730*/  ISETP.GE.U32.AND.EX P1, PT, R109, 0x1000000, PT, P1 ;  /* 0x010000006d00780c */ /* 0x000fe20003f26110 */
[----:B------:R-:W-:Y:S01]  /*1740*/  FMUL.FTZ R76, R76, UR10 ;  /* 0x0000000a4c4c7c20 */ /* 0x000fe20008410000 */
[----:B------:R-:W-:Y:S01]  /*1750*/  FMUL.FTZ R77, R77, UR10 ;  /* 0x0000000a4d4d7c20 */ /* 0x000fe20008410000 */
[----:B------:R-:W-:Y:S01]  /*1760*/  FMUL.FTZ R79, R79, UR10 ;  /* 0x0000000a4f4f7c20 */ /* 0x000fe20008410000 */
[----:B------:R-:W-:Y:S01]  /*1770*/  LOP3.LUT P6, RZ, R109, 0xff, RZ, 0xc0, !PT ;  /* 0x000000ff6dff7812 */ /* 0x000fe200078cc0ff */
[----:B------:R-:W-:Y:S01]  /*1780*/  FMUL.FTZ R78, R76, UR4 ;  /* 0x000000044c4e7c20 */ /* 0x000fe20008410000 */
[----:B------:R-:W-:Y:S01]  /*1790*/  FMUL.FTZ R77, R77, UR4 ;  /* 0x000000044d4d7c20 */ /* 0x000fe20008410000 */
[----:B------:R-:W-:Y:S01]  /*17a0*/  FMUL.FTZ R79, R79, UR4 ;  /* 0x000000044f4f7c20 */ /* 0x000fe20008410000 */
[----:B------:R-:W-:Y:S01]  /*17b0*/  FFMA.FTZ R112, R96, UR5, R100 ;  /* 0x0000000560707c23 */ /* 0x000fe20008010064 */
[----:B------:R-:W-:Y:S01]  /*17c0*/  FMUL.FTZ R78, R78, UR24 ;  /* 0x000000184e4e7c20 */ /* 0x000fe20008410000 */
[----:B------:R-:W-:Y:S01]  /*17d0*/  FMUL.FTZ R77, R77, UR24 ;  /* 0x000000184d4d7c20 */ /* 0x000fe20008410000 */
[----:B------:R-:W-:Y:S01]  /*17e0*/  FMUL.FTZ R76, R79, UR24 ;  /* 0x000000184f4c7c20 */ /* 0x000fe20008410000 */
[----:B------:R-:W-:Y:S01]  /*17f0*/  FADD.FTZ R112, R93, -R112 ;  /* 0x800000705d707221 */ /* 0x000fe20000010000 */
[--C-:B------:R-:W-:Y:S01]  /*1800*/  FFMA.FTZ R110, R94, UR5, R100.reuse ;  /* 0x000000055e6e7c23 */ /* 0x100fe20008010064 */
[----:B------:R-:W-:Y:S01]  /*1810*/  FSEL R79, R78, RZ, P1 ;  /* 0x000000ff4e4f7208 */ /* 0x000fe20000800000 */
[--C-:B------:R-:W-:Y:S01]  /*1820*/  FFMA.FTZ R82, R102, UR5, R100.reuse ;  /* 0x0000000566527c23 */ /* 0x100fe20008010064 */
[----:B------:R-:W-:Y:S01]  /*1830*/  FSEL R78, R77, RZ, P6 ;  /* 0x000000ff4d4e7208 */ /* 0x000fe20003000000 */
[--C-:B------:R-:W-:Y:S01]  /*1840*/  FFMA.FTZ R77, R97, UR5, R100.reuse ;  /* 0x00000005614d7c23 */ /* 0x100fe20008010064 */
[----:B------:R-:W-:Y:S01]  /*1850*/  FFMA.FTZ R80, R105, UR5, R100 ;  /* 0x0000000569507c23 */ /* 0x000fe20008010064 */
[----:B------:R-:W-:Y:S01]  /*1860*/  FMUL.FTZ R112, R112, UR10 ;  /* 0x0000000a70707c20 */ /* 0x000fe20008410000 */
[----:B------:R-:W-:Y:S01]  /*1870*/  FADD.FTZ R110, R91, -R110 ;  /* 0x8000006e5b6e7221 */ /* 0x000fe20000010000 */
[----:B------:R-:W-:Y:S01]  /*1880*/  FADD.FTZ R77, R88, -R77 ;  /* 0x8000004d584d7221 */ /* 0x000fe20000010000 */
[----:B------:R-:W-:Y:S01]  /*1890*/  FADD.FTZ R82, R99, -R82 ;  /* 0x8000005263527221 */ /* 0x000fe20000010000 */
[----:B------:R-:W-:Y:S01]  /*18a0*/  FADD.FTZ R80, R103, -R80 ;  /* 0x8000005067507221 */ /* 0x000fe20000010000 */
[----:B------:R-:W-:Y:S01]  /*18b0*/  LOP3.LUT P5, RZ, R109, 0xff0000, RZ, 0xc0, !PT ;  /* 0x00ff00006dff7812 */ /* 0x000fe200078ac0ff */
[----:B------:R-:W-:Y:S01]  /*18c0*/  FMUL.FTZ R77, R77, UR10 ;  /* 0x0000000a4d4d7c20 */ /* 0x000fe20008410000 */
[----:B------:R-:W-:Y:S01]  /*18d0*/  FMUL.FTZ R112, R112, UR4 ;  /* 0x0000000470707c20 */ /* 0x000fe20008410000 */
[----:B------:R-:W-:Y:S01]  /*18e0*/  FMUL.FTZ R110, R110, UR10 ;  /* 0x0000000a6e6e7c20 */ /* 0x000fe20008410000 */
[----:B------:R-:W-:Y:S01]  /*18f0*/  FMUL.FTZ R82, R82, UR10 ;  /* 0x0000000a52527c20 */ /* 0x000fe20008410000 */
[----:B------:R-:W-:Y:S01]  /*1900*/  FMUL.FTZ R77, R77, UR4 ;  /* 0x000000044d4d7c20 */ /* 0x000fe20008410000 */
[----:B------:R-:W-:Y:S01]  /*1910*/  FMUL.FTZ R80, R80, UR10 ;  /* 0x0000000a50507c20 */ /* 0x000fe20008410000 */
[----:B------:R-:W-:Y:S01]  /*1920*/  FSEL R76, R76, RZ, P5 ;  /* 0x000000ff4c4c7208 */ /* 0x000fe20002800000 */
[----:B------:R-:W-:Y:S01]  /*1930*/  FMUL.FTZ R112, R112, UR24 ;  /* 0x0000001870707c20 */ /* 0x000fe20008410000 */
[----:B------:R-:W-:Y:S01]  /*1940*/  FMUL.FTZ R77, R77, UR24 ;  /* 0x000000184d4d7c20 */ /* 0x000fe20008410000 */
[----:B------:R-:W-:Y:S01]  /*1950*/  LOP3.LUT P5, RZ, R109, 0xff00, RZ, 0xc0, !PT ;  /* 0x0000ff006dff7812 */ /* 0x000fe200078ac0ff */
[----:B------:R-:W-:Y:S01]  /*1960*/  FMUL.FTZ R110, R110, UR4 ;  /* 0x000000046e6e7c20 */ /* 0x000fe20008410000 */
[----:B------:R-:W-:Y:S01]  /*1970*/  LOP3.LUT P1, RZ, R108, 0xff0000, RZ, 0xc0, !PT ;  /* 0x00ff00006cff7812 */ /* 0x000fe2000782c0ff */
[----:B------:R-:W-:Y:S01]  /*1980*/  FMUL.FTZ R82, R82, UR4 ;  /* 0x0000000452527c20 */ /* 0x000fe20008410000 */
[----:B------:R-:W-:Y:S01]  /*1990*/  FMUL.FTZ R80, R80, UR4 ;  /* 0x0000000450507c20 */ /* 0x000fe20008410000 */
[----:B------:R-:W-:Y:S01]  /*19a0*/  FSEL R83, R112, RZ, P5 ;  /* 0x000000ff70537208 */ /* 0x000fe20002800000 */
[----:B------:R-:W-:Y:S01]  /*19b0*/  FMUL.FTZ R110, R110, UR24 ;  /* 0x000000186e6e7c20 */ /* 0x000fe20008410000 */
[----:B------:R-:W-:Y:S01]  /*19c0*/  FMUL.FTZ R82, R82, UR24 ;  /* 0x0000001852527c20 */ /* 0x000fe20008410000 */
[----:B------:R-:W-:Y:S01]  /*19d0*/  FMUL.FTZ R80, R80, UR24 ;  /* 0x0000001850507c20 */ /* 0x000fe20008410000 */
[----:B------:R-:W-:-:S02]  /*19e0*/  FSEL R77, R77, RZ, P1 ;  /* 0x000000ff4d4d7208 */ /* 0x000fc40000800000 */
[C---:B------:R-:W-:Y:S02]  /*19f0*/  LOP3.LUT P6, RZ, R108.reuse, 0xff000000, RZ, 0xc0, !PT ;  /* 0xff0000006cff7812 */ /* 0x040fe400078cc0ff */
[C---:B------:R-:W-:Y:S02]  /*1a00*/  LOP3.LUT P5, RZ, R108.reuse, 0xff00, RZ, 0xc0, !PT ;  /* 0x0000ff006cff7812 */ /* 0x040fe400078ac0ff */
[----:B------:R-:W-:Y:S02]  /*1a10*/  LOP3.LUT P1, RZ, R108, 0xff, RZ, 0xc0, !PT ;  /* 0x000000ff6cff7812 */ /* 0x000fe4000782c0ff */
[----:B------:R-:W-:Y:S02]  /*1a20*/  FSEL R110, R110, RZ, P6 ;  /* 0x000000ff6e6e7208 */ /* 0x000fe40003000000 */
[----:B------:R-:W-:Y:S02]  /*1a30*/  FSEL R81, R82, RZ, P5 ;  /* 0x000000ff52517208 */ /* 0x000fe40002800000 */
[----:B------:R-:W-:-:S02]  /*1a40*/  FSEL R80, R80, RZ, P1 ;  /* 0x000000ff50507208 */ /* 0x000fc40000800000 */
[----:B------:R-:W-:Y:S02]  /*1a50*/  F2FP.BF16.F32.PACK_AB R79, R79, R76 ;  /* 0x0000004c4f4f723e */ /* 0x000fe400000010ff */
[----:B------:R-:W-:Y:S02]  /*1a60*/  F2FP.BF16.F32.PACK_AB R78, R83, R78 ;  /* 0x0000004e534e723e */ /* 0x000fe400000010ff */
[----:B------:R-:W-:Y:S02]  /*1a70*/  F2FP.BF16.F32.PACK_AB R77, R110, R77 ;  /* 0x0000004d6e4d723e */ /* 0x000fe400000010ff */
[----:B------:R-:W-:Y:S01]  /*1a80*/  F2FP.BF16.F32.PACK_AB R76, R81, R80 ;  /* 0x00000050514c723e */ /* 0x000fe200000010ff */
[----:B------:R-:W-:Y:S06]  /*1a90*/  BRA `(.L_x_1708) ;  /* 0x0000000400047947 */ /* 0x000fec0003800000 */
.L_x_1707:
[--C-:B------:R-:W-:Y:S01]  /*1aa0*/  FFMA.FTZ R75, R89, UR5, R100.reuse ;  /* 0x00000005594b7c23 */ /* 0x100fe20008010064 */
[--C-:B------:R-:W-:Y:S01]  /*1ab0*/  FFMA.FTZ R72, R98, UR5, R100.reuse ;  /* 0x0000000562487c23 */ /* 0x100fe20008010064 */
[----:B------:R-:W-:Y:S01]  /*1ac0*/  FFMA.FTZ R73, R87, UR5, R100 ;  /* 0x0000000557497c23 */ /* 0x000fe20008010064 */
[----:B------:R-:W-:Y:S01]  /*1ad0*/  ISETP.GE.U32.AND P1, PT, R108, RZ, PT ;  /* 0x000000ff6c00720c */ /* 0x000fe20003f26070 */
[----:B------:R-:W-:Y:S01]  /*1ae0*/  FADD.FTZ R75, R92, -R75 ;  /* 0x8000004b5c4b7221 */ /* 0x000fe20000010000 */
[----:B------:R-:W-:Y:S01]  /*1af0*/  FADD.FTZ R72, R95, -R72 ;  /* 0x800000485f487221 */ /* 0x000fe20000010000 */
[----:B------:R-:W-:Y:S01]  /*1b00*/  FADD.FTZ R73, R90, -R73 ;  /* 0x800000495a497221 */ /* 0x000fe20000010000 */
[----:B------:R-:W-:Y:S01]  /*1b10*/  LOP3.LUT P5, RZ, R109, 0xff0000, RZ, 0xc0, !PT ;  /* 0x00ff00006dff7812 */ /* 0x000fe200078ac0ff */
[----:B------:R-:W-:Y:S01]  /*1b20*/  FMUL.FTZ R75, R75, UR10 ;  /* 0x0000000a4b4b7c20 */ /* 0x000fe20008410000 */
[----:B------:R-:W-:Y:S01]  /*1b30*/  FMUL.FTZ R72, R72, UR10 ;  /* 0x0000000a48487c20 */ /* 0x000fe20008410000 */
[----:B------:R-:W-:Y:S01]  /*1b40*/  FMUL.FTZ R77, R73, UR10 ;  /* 0x0000000a494d7c20 */ /* 0x000fe20008410000 */
[----:B------:R-:W-:Y:S01]  /*1b50*/  ISETP.GE.U32.AND.EX P1, PT, R109, 0x1000000, PT, P1 ;  /* 0x010000006d00780c */ /* 0x000fe20003f26110 */
[----:B------:R-:W-:Y:S01]  /*1b60*/  FMUL.FTZ R73, R75, UR4 ;  /* 0x000000044b497c20 */ /* 0x000fe20008410000 */
[C---:B------:R-:W-:Y:S01]  /*1b70*/  FMUL.FTZ R74, R72.reuse, UR4 ;  /* 0x00000004484a7c20 */ /* 0x040fe20008410000 */
[----:B------:R-:W-:Y:S01]  /*1b80*/  F2FP.BF16.F32.PACK_AB R75, R72, R75 ;  /* 0x0000004b484b723e */ /* 0x000fe200000010ff */
[----:B------:R-:W-:Y:S01]  /*1b90*/  FMUL.FTZ R72, R77, UR4 ;  /* 0x000000044d487c20 */ /* 0x000fe20008410000 */
[----:B------:R-:W-:Y:S01]  /*1ba0*/  FMUL.FTZ R73, R73, UR24 ;  /* 0x0000001849497c20 */ /* 0x000fe20008410000 */
[----:B------:R-:W-:Y:S01]  /*1bb0*/  FMUL.FTZ R74, R74, UR24 ;  /* 0x000000184a4a7c20 */ /* 0x000fe20008410000 */
[--C-:B------:R-:W-:Y:S01]  /*1bc0*/  FFMA.FTZ R82, R96, UR5, R100.reuse ;  /* 0x0000000560527c23 */ /* 0x100fe20008010064 */
[----:B------:R-:W-:Y:S01]  /*1bd0*/  FMUL.FTZ R72, R72, UR24 ;  /* 0x0000001848487c20 */ /* 0x000fe20008410000 */
[----:B------:R-:W-:Y:S01]  /*1be0*/  LOP3.LUT P6, RZ, R109, 0xff, RZ, 0xc0, !PT ;  /* 0x000000ff6dff7812 */ /* 0x000fe200078cc0ff */
[--C-:B------:R-:W-:Y:S01]  /*1bf0*/  FFMA.FTZ R80, R94, UR5, R100.reuse ;  /* 0x000000055e507c23 */ /* 0x100fe20008010064 */
[----:B------:R-:W-:Y:S01]  /*1c00*/  FSEL R76, R73, RZ, P5 ;  /* 0x000000ff494c7208 */ /* 0x000fe20002800000 */
[--C-:B------:R-:W-:Y:S01]  /*1c10*/  FFMA.FTZ R73, R97, UR5, R100.reuse ;  /* 0x0000000561497c23 */ /* 0x100fe20008010064 */
[----:B------:R-:W-:Y:S01]  /*1c20*/  FSEL R79, R74, RZ, P1 ;  /* 0x000000ff4a4f7208 */ /* 0x000fe20000800000 */
[----:B------:R-:W-:Y:S01]  /*1c30*/  FFMA.FTZ R74, R102, UR5, R100 ;  /* 0x00000005664a7c23 */ /* 0x000fe20008010064 */
[----:B------:R-:W-:Y:S01]  /*1c40*/  FADD.FTZ R82, R93, -R82 ;  /* 0x800000525d527221 */ /* 0x000fe20000010000 */
[----:B------:R-:W-:Y:S01]  /*1c50*/  FSEL R78, R72, RZ, P6 ;  /* 0x000000ff484e7208 */ /* 0x000fe20003000000 */
[----:B------:R-:W-:Y:S01]  /*1c60*/  FADD.FTZ R73, R88, -R73 ;  /* 0x8000004958497221 */ /* 0x000fe20000010000 */
[----:B------:R-:W-:Y:S01]  /*1c70*/  FFMA.FTZ R72, R105, UR5, R100 ;  /* 0x0000000569487c23 */ /* 0x000fe20008010064 */
[----:B------:R-:W-:Y:S01]  /*1c80*/  FADD.FTZ R74, R99, -R74 ;  /* 0x8000004a634a7221 */ /* 0x000fe20000010000 */
[----:B------:R-:W-:Y:S01]  /*1c90*/  FMUL.FTZ R82, R82, UR10 ;  /* 0x0000000a52527c20 */ /* 0x000fe20008410000 */
[----:B------:R-:W-:Y:S01]  /*1ca0*/  FADD.FTZ R80, R91, -R80 ;  /* 0x800000505b507221 */ /* 0x000fe20000010000 */
[----:B------:R-:W-:Y:S01]  /*1cb0*/  FMUL.FTZ R73, R73, UR10 ;  /* 0x0000000a49497c20 */ /* 0x000fe20008410000 */
[----:B------:R-:W-:Y:S01]  /*1cc0*/  FADD.FTZ R72, R103, -R72 ;  /* 0x8000004867487221 */ /* 0x000fe20000010000 */
[----:B------:R-:W-:Y:S01]  /*1cd0*/  FMUL.FTZ R81, R74, UR10 ;  /* 0x0000000a4a517c20 */ /* 0x000fe20008410000 */
[----:B------:R-:W-:Y:S01]  /*1ce0*/  FMUL.FTZ R80, R80, UR10 ;  /* 0x0000000a50507c20 */ /* 0x000fe20008410000 */
[C---:B------:R-:W-:Y:S01]  /*1cf0*/  F2FP.BF16.F32.PACK_AB R74, R82.reuse, R77 ;  /* 0x0000004d524a723e */ /* 0x040fe200000010ff */
[----:B------:R-:W-:Y:S01]  /*1d00*/  FMUL.FTZ R77, R82, UR4 ;  /* 0x00000004524d7c20 */ /* 0x000fe20008410000 */
[----:B------:R-:W-:Y:S01]  /*1d10*/  FMUL.FTZ R82, R73, UR4 ;  /* 0x0000000449527c20 */ /* 0x000fe20008410000 */
[----:B------:R-:W-:Y:S01]  /*1d20*/  FMUL.FTZ R72, R72, UR10 ;  /* 0x0000000a48487c20 */ /* 0x000fe20008410000 */
[C---:B------:R-:W-:Y:S01]  /*1d30*/  F2FP.BF16.F32.PACK_AB R73, R80.reuse, R73 ;  /* 0x000000495049723e */ /* 0x040fe200000010ff */
[----:B------:R-:W-:Y:S01]  /*1d40*/  FMUL.FTZ R101, R77, UR24 ;  /* 0x000000184d657c20 */ /* 0x000fe20008410000 */
[----:B------:R-:W-:Y:S01]  /*1d50*/  FMUL.FTZ R83, R80, UR4 ;  /* 0x0000000450537c20 */ /* 0x000fe20008410000 */
[----:B------:R-:W-:Y:S01]  /*1d60*/  LOP3.LUT P5, RZ, R109, 0xff00, RZ, 0xc0, !PT ;  /* 0x0000ff006dff7812 */ /* 0x000fe200078ac0ff */
[----:B------:R-:W-:Y:S01]  /*1d70*/  FMUL.FTZ R80, R81, UR4 ;  /* 0x0000000451507c20 */ /* 0x000fe20008410000 */
[----:B------:R-:W-:Y:S01]  /*1d80*/  FMUL.FTZ R82, R82, UR24 ;  /* 0x0000001852527c20 */ /* 0x000fe20008410000 */
[----:B------:R-:W-:Y:S01]  /*1d90*/  LOP3.LUT P1, RZ, R108, 0xff0000, RZ, 0xc0, !PT ;  /* 0x00ff00006cff7812 */ /* 0x000fe2000782c0ff */
[----:B------:R-:W-:Y:S01]  /*1da0*/  FMUL.FTZ R77, R72, UR4 ;  /* 0x00000004484d7c20 */ /* 0x000fe20008410000 */
[----:B------:R-:W-:Y:S01]  /*1db0*/  FSEL R101, R101, RZ, P5 ;  /* 0x000000ff65657208 */ /* 0x000fe20002800000 */
[----:B------:R-:W-:Y:S01]  /*1dc0*/  FMUL.FTZ R80, R80, UR24 ;  /* 0x0000001850507c20 */ /* 0x000fe20008410000 */
[----:B------:R-:W-:Y:S01]  /*1dd0*/  LOP3.LUT P5, RZ, R108, 0xff00, RZ, 0xc0, !PT ;  /* 0x0000ff006cff7812 */ /* 0x000fe200078ac0ff */
[----:B------:R-:W-:Y:S01]  /*1de0*/  FMUL.FTZ R83, R83, UR24 ;  /* 0x0000001853537c20 */ /* 0x000fe20008410000 */
[----:B------:R-:W-:Y:S01]  /*1df0*/  FMUL.FTZ R77, R77, UR24 ;  /* 0x000000184d4d7c20 */ /* 0x000fe20008410000 */
[----:B------:R-:W-:-:S02]  /*1e00*/  FSEL R82, R82, RZ, P1 ;  /* 0x000000ff52527208 */ /* 0x000fc40000800000 */
[C---:B------:R-:W-:Y:S02]  /*1e10*/  LOP3.LUT P6, RZ, R108.reuse, 0xff000000, RZ, 0xc0, !PT ;  /* 0xff0000006cff7812 */ /* 0x040fe400078cc0ff */
[----:B------:R-:W-:Y:S02]  /*1e20*/  LOP3.LUT P1, RZ, R108, 0xff, RZ, 0xc0, !PT ;  /* 0x000000ff6cff7812 */ /* 0x000fe4000782c0ff */
[----:B------:R-:W-:Y:S02]  /*1e30*/  F2FP.BF16.F32.PACK_AB R72, R81, R72 ;  /* 0x000000485148723e */ /* 0x000fe400000010ff */
[----:B------:R-:W-:Y:S02]  /*1e40*/  FSEL R81, R80, RZ, P5 ;  /* 0x000000ff50517208 */ /* 0x000fe40002800000 */
[----:B------:R-:W-:Y:S02]  /*1e50*/  FSEL R83, R83, RZ, P6 ;  /* 0x000000ff53537208 */ /* 0x000fe40003000000 */
[----:B------:R-:W-:-:S02]  /*1e60*/  FSEL R80, R77, RZ, P1 ;  /* 0x000000ff4d507208 */ /* 0x000fc40000800000 */
[----:B------:R-:W-:Y:S02]  /*1e70*/  F2FP.BF16.F32.PACK_AB R79, R79, R76 ;  /* 0x0000004c4f4f723e */ /* 0x000fe400000010ff */
[----:B------:R-:W-:Y:S02]  /*1e80*/  F2FP.BF16.F32.PACK_AB R78, R101, R78 ;  /* 0x0000004e654e723e */ /* 0x000fe400000010ff */
[----:B------:R-:W-:Y:S02]  /*1e90*/  F2FP.BF16.F32.PACK_AB R77, R83, R82 ;  /* 0x00000052534d723e */ /* 0x000fe400000010ff */
[----:B------:R-:W-:-:S07]  /*1ea0*/  F2FP.BF16.F32.PACK_AB R76, R81, R80 ;  /* 0x00000050514c723e */ /* 0x000fce00000010ff */
.L_x_1708:
[----:B------:R-:W0:Y:S08]  /*1eb0*/  @P0 LDC.64 R82, c[0x0][0x478] ;  /* 0x00011e00ff520b82 */ /* 0x000e300000000a00 */
[----:B------:R-:W1:Y:S01]  /*1ec0*/  LDC.64 R80, c[0x0][0x468] ;  /* 0x00011a00ff507b82 */ /* 0x000e620000000a00 */
[----:B0-----:R-:W-:-:S05]  /*1ed0*/  @P0 IMAD.WIDE.U32 R82, R104, 0x10, R82 ;  /* 0x0000001068520825 */ /* 0x001fca00078e0052 */
[----:B------:R0:W-:Y:S01]  /*1ee0*/  @P0 STG.E.128 desc[UR16][R82.64], R72 ;  /* 0x0000004852000986 */ /* 0x0001e2000c101d10 */
[C---:B-1----:R-:W-:Y:S01]  /*1ef0*/  IMAD.WIDE.U32 R80, R104.reuse, 0x10, R80 ;  /* 0x0000001068507825 */ /* 0x042fe200078e0050 */
[----:B------:R-:W-:-:S04]  /*1f00*/  IADD3 R104, PT, PT, R104, 0x80, RZ ;  /* 0x0000008068687810 */ /* 0x000fc80007ffe0ff */
[----:B------:R0:W-:Y:S03]  /*1f10*/  STG.E.128 desc[UR16][R80.64], R76 ;  /* 0x0000004c50007986 */ /* 0x0001e6000c101d10 */
.L_x_1706:
[----:B------:R-:W-:Y:S05]  /*1f20*/  BSYNC.RECONVERGENT B1 ;  /* 0x0000000000017941 */ /* 0x000fea0003800200 */
.L_x_1705:
[----:B------:R-:W-:Y:S05]  /*1f30*/  @!P2 BRA `(.L_x_1709) ;  /* 0x0000001c0018a947 */ /* 0x000fea0003800000 */
[----:B------:R-:W-:-:S04]  /*1f40*/  ISETP.NE.U32.AND P0, PT, RZ, UR22, PT ;  /* 0x00000016ff007c0c */ /* 0x000fc8000bf05070 */
[----:B------:R-:W-:-:S13]  /*1f50*/  ISETP.NE.AND.EX P0, PT, RZ, UR23, PT, P0 ;  /* 0x00000017ff007c0c */ /* 0x000fda000bf05300 */
[----:B------:R-:W-:Y:S05]  /*1f60*/  @!P0 BRA `(.L_x_1710) ;  /* 0x0000000400088947 */ /* 0x000fea0003800000 */
[--C-:B0-----:R-:W-:Y:S01]  /*1f70*/  FFMA.FTZ R75, R7, UR5, R100.reuse ;  /* 0x00000005074b7c23 */ /* 0x101fe20008010064 */
[--C-:B------:R-:W-:Y:S01]  /*1f80*/  FFMA.FTZ R72, R14, UR5, R100.reuse ;  /* 0x000000050e487c23 */ /* 0x100fe20008010064 */
[--C-:B------:R-:W-:Y:S01]  /*1f90*/  FFMA.FTZ R73, R5, UR5, R100.reuse ;  /* 0x0000000505497c23 */ /* 0x100fe20008010064 */
[----:B------:R-:W-:Y:S01]  /*1fa0*/  FFMA.FTZ R76, R12, UR5, R100 ;  /* 0x000000050c4c7c23 */ /* 0x000fe20008010064 */
[----:B------:R-:W-:Y:S01]  /*1fb0*/  FADD.FTZ R75, R8, -R75 ;  /* 0x8000004b084b7221 */ /* 0x000fe20000010000 */
[----:B------:R-:W-:Y:S01]  /*1fc0*/  FADD.FTZ R72, R15, -R72 ;  /* 0x800000480f487221 */ /* 0x000fe20000010000 */
[----:B------:R-:W-:Y:S01]  /*1fd0*/  FADD.FTZ R73, R6, -R73 ;  /* 0x8000004906497221 */ /* 0x000fe20000010000 */
[----:B------:R-:W-:Y:S01]  /*1fe0*/  FFMA.FTZ R79, R9, UR5, R100 ;  /* 0x00000005094f7c23 */ /* 0x000fe20008010064 */
[----:B------:R-:W-:Y:S01]  /*1ff0*/  FMUL.FTZ R74, R75, UR10 ;  /* 0x0000000a4b4a7c20 */ /* 0x000fe20008410000 */
[----:B------:R-:W-:Y:S01]  /*2000*/  FMUL.FTZ R75, R72, UR10 ;  /* 0x0000000a484b7c20 */ /* 0x000fe20008410000 */
[----:B------:R-:W-:Y:S01]  /*2010*/  FMUL.FTZ R73, R73, UR10 ;  /* 0x0000000a49497c20 */ /* 0x000fe20008410000 */
[----:B------:R-:W-:Y:S01]  /*2020*/  LOP3.LUT P6, RZ, R107, 0xff, RZ, 0xc0, !PT ;  /* 0x000000ff6bff7812 */ /* 0x000fe200078cc0ff */
[----:B------:R-:W-:Y:S01]  /*2030*/  FMUL.FTZ R72, R74, UR4 ;  /* 0x000000044a487c20 */ /* 0x000fe20008410000 */
[----:B------:R-:W-:Y:S01]  /*2040*/  FADD.FTZ R82, R84, -R79 ;  /* 0x8000004f54527221 */ /* 0x000fe20000010000 */
[C---:B------:R-:W-:Y:S01]  /*2050*/  F2FP.BF16.F32.PACK_AB R74, R75.reuse, R74 ;  /* 0x0000004a4b4a723e */ /* 0x040fe200000010ff */
[----:B------:R-:W-:Y:S01]  /*2060*/  FMUL.FTZ R75, R75, UR4 ;  /* 0x000000044b4b7c20 */ /* 0x000fe20008410000 */
[----:B------:R-:W-:Y:S01]  /*2070*/  FMUL.FTZ R78, R72, UR24 ;  /* 0x00000018484e7c20 */ /* 0x000fe20008410000 */
[----:B------:R-:W-:Y:S01]  /*2080*/  FMUL.FTZ R72, R73, UR4 ;  /* 0x0000000449487c20 */ /* 0x000fe20008410000 */
[----:B------:R-:W-:Y:S01]  /*2090*/  LOP3.LUT P1, RZ, R107, 0xff00, RZ, 0xc0, !PT ;  /* 0x0000ff006bff7812 */ /* 0x000fe2000782c0ff */
[----:B------:R-:W-:Y:S01]  /*20a0*/  FMUL.FTZ R77, R75, UR24 ;  /* 0x000000184b4d7c20 */ /* 0x000fe20008410000 */
[----:B------:R-:W-:Y:S01]  /*20b0*/  FADD.FTZ R75, R13, -R76 ;  /* 0x8000004c0d4b7221 */ /* 0x000fe20000010000 */
[----:B------:R-:W-:Y:S01]  /*20c0*/  FMUL.FTZ R76, R72, UR24 ;  /* 0x00000018484c7c20 */ /* 0x000fe20008410000 */
[--C-:B------:R-:W-:Y:S01]  /*20d0*/  FFMA.FTZ R72, R10, UR5, R100.reuse ;  /* 0x000000050a487c23 */ /* 0x100fe20008010064 */
[----:B------:R-:W-:Y:S01]  /*20e0*/  FSEL R78, R78, RZ, P6 ;  /* 0x000000ff4e4e7208 */ /* 0x000fe20003000000 */
[----:B------:R-:W-:Y:S01]  /*20f0*/  FMUL.FTZ R80, R75, UR10 ;  /* 0x0000000a4b507c20 */ /* 0x000fe20008410000 */
[----:B------:R-:W-:Y:S01]  /*2100*/  FFMA.FTZ R75, R3, UR5, R100 ;  /* 0x00000005034b7c23 */ /* 0x000fe20008010064 */
[----:B------:R-:W-:Y:S01]  /*2110*/  FADD.FTZ R72, R11, -R72 ;  /* 0x800000480b487221 */ /* 0x000fe20000010000 */
[----:B------:R-:W-:Y:S01]  /*2120*/  FFMA.FTZ R100, R86, UR5, R100 ;  /* 0x0000000556647c23 */ /* 0x000fe20008010064 */
[----:B------:R-:W-:Y:S01]  /*2130*/  LOP3.LUT P6, RZ, R106, 0xff000000, RZ, 0xc0, !PT ;  /* 0xff0000006aff7812 */ /* 0x000fe200078cc0ff */
[----:B------:R-:W-:Y:S01]  /*2140*/  FADD.FTZ R75, R4, -R75 ;  /* 0x8000004b044b7221 */ /* 0x000fe20000010000 */
[----:B------:R-:W-:Y:S01]  /*2150*/  FMUL.FTZ R72, R72, UR10 ;  /* 0x0000000a48487c20 */ /* 0x000fe20008410000 */
[C---:B------:R-:W-:Y:S01]  /*2160*/  F2FP.BF16.F32.PACK_AB R73, R80.reuse, R73 ;  /* 0x000000495049723e */ /* 0x040fe200000010ff */
[----:B------:R-:W-:Y:S01]  /*2170*/  FMUL.FTZ R80, R80, UR4 ;  /* 0x0000000450507c20 */ /* 0x000fe20008410000 */
[----:B------:R-:W-:Y:S01]  /*2180*/  FADD.FTZ R100, R85, -R100 ;  /* 0x8000006455647221 */ /* 0x000fe20000010000 */
[----:B------:R-:W-:Y:S01]  /*2190*/  FMUL.FTZ R79, R72, UR4 ;  /* 0x00000004484f7c20 */ /* 0x000fe20008410000 */
[----:B------:R-:W-:Y:S01]  /*21a0*/  FMUL.FTZ R75, R75, UR10 ;  /* 0x0000000a4b4b7c20 */ /* 0x000fe20008410000 */
[----:B------:R-:W-:Y:S01]  /*21b0*/  FMUL.FTZ R80, R80, UR24 ;  /* 0x0000001850507c20 */ /* 0x000fe20008410000 */
[----:B------:R-:W-:Y:S01]  /*21c0*/  FSEL R77, R77, RZ, P1 ;  /* 0x000000ff4d4d7208 */ /* 0x000fe20000800000 */
[----:B------:R-:W-:Y:S01]  /*21d0*/  FMUL.FTZ R79, R79, UR24 ;  /* 0x000000184f4f7c20 */ /* 0x000fe20008410000 */
[----:B------:R-:W-:Y:S01]  /*21e0*/  LOP3.LUT P1, RZ, R106, 0xff00, RZ, 0xc0, !PT ;  /* 0x0000ff006aff7812 */ /* 0x000fe2000782c0ff */
[----:B------:R-:W-:Y:S01]  /*21f0*/  FMUL.FTZ R82, R82, UR10 ;  /* 0x0000000a52527c20 */ /* 0x000fe20008410000 */
[----:B------:R-:W-:Y:S01]  /*2200*/  FMUL.FTZ R101, R100, UR10 ;  /* 0x0000000a64657c20 */ /* 0x000fe20008410000 */
[----:B------:R-:W-:Y:S01]  /*2210*/  F2FP.BF16.F32.PACK_AB R72, R72, R75 ;  /* 0x0000004b4848723e */ /* 0x000fe200000010ff */
[----:B------:R-:W-:Y:S01]  /*2220*/  FMUL.FTZ R75, R75, UR4 ;  /* 0x000000044b4b7c20 */ /* 0x000fe20008410000 */
[----:B------:R-:W-:Y:S01]  /*2230*/  LOP3.LUT P5, RZ, R106, 0xff0000, RZ, 0xc0, !PT ;  /* 0x00ff00006aff7812 */ /* 0x000fe200078ac0ff */
[----:B------:R-:W-:Y:S01]  /*2240*/  FMUL.FTZ R83, R82, UR4 ;  /* 0x0000000452537c20 */ /* 0x000fe20008410000 */
[----:B------:R-:W-:Y:S01]  /*2250*/  FSEL R81, R80, RZ, P6 ;  /* 0x000000ff50517208 */ /* 0x000fe20003000000 */
[----:B------:R-:W-:Y:S01]  /*2260*/  FMUL.FTZ R100, R101, UR4 ;  /* 0x0000000465647c20 */ /* 0x000fe20008410000 */
[----:B------:R-:W-:Y:S01]  /*2270*/  FSEL R80, R79, RZ, P1 ;  /* 0x000000ff4f507208 */ /* 0x000fe20000800000 */
[----:B------:R-:W-:Y:S01]  /*2280*/  FMUL.FTZ R79, R75, UR24 ;  /* 0x000000184b4f7c20 */ /* 0x000fe20008410000 */
[----:B------:R-:W-:Y:S01]  /*2290*/  ISETP.GE.U32.AND P1, PT, R106, RZ, PT ;  /* 0x000000ff6a00720c */ /* 0x000fe20003f26070 */
[----:B------:R-:W-:Y:S01]  /*22a0*/  FMUL.FTZ R83, R83, UR24 ;  /* 0x0000001853537c20 */ /* 0x000fe20008410000 */
[----:B------:R-:W-:Y:S01]  /*22b0*/  FSEL R76, R76, RZ, P5 ;  /* 0x000000ff4c4c7208 */ /* 0x000fe20002800000 */
[----:B------:R-:W-:Y:S01]  /*22c0*/  FMUL.FTZ R100, R100, UR24 ;  /* 0x0000001864647c20 */ /* 0x000fe20008410000 */
[----:B------:R-:W-:-:S02]  /*22d0*/  LOP3.LUT P5, RZ, R106, 0xff, RZ, 0xc0, !PT ;  /* 0x000000ff6aff7812 */ /* 0x000fc400078ac0ff */
[C---:B------:R-:W-:Y:S02]  /*22e0*/  LOP3.LUT P6, RZ, R107.reuse, 0xff0000, RZ, 0xc0, !PT ;  /* 0x00ff00006bff7812 */ /* 0x040fe400078cc0ff */
[----:B------:R-:W-:Y:S02]  /*22f0*/  ISETP.GE.U32.AND.EX P1, PT, R107, 0x1000000, PT, P1 ;  /* 0x010000006b00780c */ /* 0x000fe40003f26110 */
[----:B------:R-:W-:Y:S02]  /*2300*/  FSEL R79, R79, RZ, P5 ;  /* 0x000000ff4f4f7208 */ /* 0x000fe40002800000 */
[----:B------:R-:W-:Y:S02]  /*2310*/  FSEL R83, R83, RZ, P6 ;  /* 0x000000ff53537208 */ /* 0x000fe40003000000 */
[----:B------:R-:W-:Y:S02]  /*2320*/  FSEL R100, R100, RZ, P1 ;  /* 0x000000ff64647208 */ /* 0x000fe40000800000 */
[----:B------:R-:W-:-:S02]  /*2330*/  F2FP.BF16.F32.PACK_AB R78, R77, R78 ;  /* 0x0000004e4d4e723e */ /* 0x000fc400000010ff */
[----:B------:R-:W-:Y:S02]  /*2340*/  F2FP.BF16.F32.PACK_AB R77, R81, R76 ;  /* 0x0000004c514d723e */ /* 0x000fe400000010ff */
[----:B------:R-:W-:Y:S02]  /*2350*/  F2FP.BF16.F32.PACK_AB R76, R80, R79 ;  /* 0x0000004f504c723e */ /* 0x000fe400000010ff */
[----:B------:R-:W-:Y:S02]  /*2360*/  F2FP.BF16.F32.PACK_AB R75, R101, R82 ;  /* 0x00000052654b723e */ /* 0x000fe400000010ff */
[----:B------:R-:W-:Y:S01]  /*2370*/  F2FP.BF16.F32.PACK_AB R79, R100, R83 ;  /* 0x00000053644f723e */ /* 0x000fe200000010ff */
[----:B------:R-:W-:Y:S06]  /*2380*/  BRA `(.L_x_1711) ;  /* 0x0000000000f47947 */ /* 0x000fec0003800000 */
.L_x_1710:
[--C-:B0-----:R-:W-:Y:S01]  /*2390*/  FFMA.FTZ R78, R14, UR5, R100.reuse ;  /* 0x000000050e4e7c23 */ /* 0x101fe20008010064 */
[--C-:B------:R-:W-:Y:S01]  /*23a0*/  FFMA.FTZ R79, R7, UR5, R100.reuse ;  /* 0x00000005074f7c23 */ /* 0x100fe20008010064 */
        /* <DEDUP_REMOVED lines=13> */
[----:B------:R-:W-:Y:S01]  /*2480*/  LOP3.LUT P6, RZ, R107, 0xff00, RZ, 0xc0, !PT ;  /* 0x0000ff006bff7812 */ /* 0x000fe200078cc0ff */
[----:B------:R-:W-:Y:S01]  /*2490*/  FMUL.FTZ R80, R80, UR24 ;  /* 0x0000001850507c20 */ /* 0x000fe20008410000 */
[----:B------:R-:W-:Y:S01]  /*24a0*/  FMUL.FTZ R78, R79, UR24 ;  /* 0x000000184f4e7c20 */ /* 0x000fe20008410000 */
[----:B------:R-:W-:Y:S01]  /*24b0*/  FMUL.FTZ R79, R76, UR4 ;  /* 0x000000044c4f7c20 */ /* 0x000fe20008410000 */
[----:B------:R-:W-:Y:S01]  /*24c0*/  FMUL.FTZ R76, R77, UR24 ;  /* 0x000000184d4c7c20 */ /* 0x000fe20008410000 */
[--C-:B------:R-:W-:Y:S01]  /*24d0*/  FFMA.FTZ R83, R9, UR5, R100.reuse ;  /* 0x0000000509537c23 */ /* 0x100fe20008010064 */
[----:B------:R-:W-:Y:S01]  /*24e0*/  FSEL R77, R80, RZ, P6 ;  /* 0x000000ff504d7208 */ /* 0x000fe20003000000 */
[--C-:B------:R-:W-:Y:S01]  /*24f0*/  FFMA.FTZ R80, R10, UR5, R100.reuse ;  /* 0x000000050a507c23 */ /* 0x100fe20008010064 */
[--C-:B------:R-:W-:Y:S01]  /*2500*/  FFMA.FTZ R81, R3, UR5, R100.reuse ;  /* 0x0000000503517c23 */ /* 0x100fe20008010064 */
[----:B------:R-:W-:Y:S01]  /*2510*/  FFMA.FTZ R100, R86, UR5, R100 ;  /* 0x0000000556647c23 */ /* 0x000fe20008010064 */
[----:B------:R-:W-:Y:S01]  /*2520*/  LOP3.LUT P1, RZ, R107, 0xff, RZ, 0xc0, !PT ;  /* 0x000000ff6bff7812 */ /* 0x000fe2000782c0ff */
[----:B------:R-:W-:Y:S01]  /*2530*/  FADD.FTZ R80, R11, -R80 ;  /* 0x800000500b507221 */ /* 0x000fe20000010000 */
[----:B------:R-:W-:Y:S01]  /*2540*/  FADD.FTZ R83, R84, -R83 ;  /* 0x8000005354537221 */ /* 0x000fe20000010000 */
[----:B------:R-:W-:Y:S01]  /*2550*/  FADD.FTZ R81, R4, -R81 ;  /* 0x8000005104517221 */ /* 0x000fe20000010000 */
[----:B------:R-:W-:Y:S01]  /*2560*/  FADD.FTZ R100, R85, -R100 ;  /* 0x8000006455647221 */ /* 0x000fe20000010000 */
[----:B------:R-:W-:Y:S01]  /*2570*/  FMUL.FTZ R80, R80, UR10 ;  /* 0x0000000a50507c20 */ /* 0x000fe20008410000 */
[----:B------:R-:W-:Y:S01]  /*2580*/  FSEL R78, R78, RZ, P1 ;  /* 0x000000ff4e4e7208 */ /* 0x000fe20000800000 */
[----:B------:R-:W-:Y:S01]  /*2590*/  FMUL.FTZ R79, R79, UR24 ;  /* 0x000000184f4f7c20 */ /* 0x000fe20008410000 */
[----:B------:R-:W-:Y:S01]  /*25a0*/  LOP3.LUT P1, RZ, R106, 0xff000000, RZ, 0xc0, !PT ;  /* 0xff0000006aff7812 */ /* 0x000fe2000782c0ff */
[----:B------:R-:W-:Y:S01]  /*25b0*/  FMUL.FTZ R80, R80, UR4 ;  /* 0x0000000450507c20 */ /* 0x000fe20008410000 */
[----:B------:R-:W-:Y:S01]  /*25c0*/  FMUL.FTZ R83, R83, UR10 ;  /* 0x0000000a53537c20 */ /* 0x000fe20008410000 */
[----:B------:R-:W-:Y:S01]  /*25d0*/  FMUL.FTZ R81, R81, UR10 ;  /* 0x0000000a51517c20 */ /* 0x000fe20008410000 */
[----:B------:R-:W-:Y:S01]  /*25e0*/  FMUL.FTZ R100, R100, UR10 ;  /* 0x0000000a64647c20 */ /* 0x000fe20008410000 */
[----:B------:R-:W-:Y:S01]  /*25f0*/  FMUL.FTZ R80, R80, UR24 ;  /* 0x0000001850507c20 */ /* 0x000fe20008410000 */
[C---:B------:R-:W-:Y:S01]  /*2600*/  LOP3.LUT P5, RZ, R106.reuse, 0xff0000, RZ, 0xc0, !PT ;  /* 0x00ff00006aff7812 */ /* 0x040fe200078ac0ff */
[----:B------:R-:W-:Y:S01]  /*2610*/  FMUL.FTZ R83, R83, UR4 ;  /* 0x0000000453537c20 */ /* 0x000fe20008410000 */
[----:B------:R-:W-:Y:S01]  /*2620*/  LOP3.LUT P6, RZ, R106, 0xff00, RZ, 0xc0, !PT ;  /* 0x0000ff006aff7812 */ /* 0x000fe200078cc0ff */
[----:B------:R-:W-:Y:S01]  /*2630*/  FMUL.FTZ R81, R81, UR4 ;  /* 0x0000000451517c20 */ /* 0x000fe20008410000 */
[----:B------:R-:W-:Y:S01]  /*2640*/  FSEL R79, R79, RZ, P1 ;  /* 0x000000ff4f4f7208 */ /* 0x000fe20000800000 */
[----:B------:R-:W-:Y:S01]  /*2650*/  FMUL.FTZ R100, R100, UR4 ;  /* 0x0000000464647c20 */ /* 0x000fe20008410000 */
[----:B------:R-:W-:Y:S01]  /*2660*/  ISETP.GE.U32.AND P1, PT, R106, RZ, PT ;  /* 0x000000ff6a00720c */ /* 0x000fe20003f26070 */
        /* <DEDUP_REMOVED lines=11> */
[----:B------:R-:W-:Y:S02]  /*2720*/  F2FP.BF16.F32.PACK_AB R78, R77, R78 ;  /* 0x0000004e4d4e723e */ /* 0x000fe400000010ff */
[----:B------:R-:W-:Y:S02]  /*2730*/  F2FP.BF16.F32.PACK_AB R77, R79, R76 ;  /* 0x0000004c4f4d723e */ /* 0x000fe400000010ff */
[----:B------:R-:W-:Y:S02]  /*2740*/  F2FP.BF16.F32.PACK_AB R79, R100, R83 ;  /* 0x00000053644f723e */ /* 0x000fe400000010ff */
[----:B------:R-:W-:-:S07]  /*2750*/  F2FP.BF16.F32.PACK_AB R76, R80, R81 ;  /* 0x00000051504c723e */ /* 0x000fce00000010ff */
.L_x_1711:
[----:B------:R-:W0:Y:S08]  /*2760*/  @P0 LDC.64 R82, c[0x0][0x478] ;  /* 0x00011e00ff520b82 */ /* 0x000e300000000a00 */
[----:B------:R-:W1:Y:S01]  /*2770*/  LDC.64 R80, c[0x0][0x468] ;  /* 0x00011a00ff507b82 */ /* 0x000e620000000a00 */
[----:B0-----:R-:W-:-:S05]  /*2780*/  @P0 IMAD.WIDE.U32 R82, R104, 0x10, R82 ;  /* 0x0000001068520825 */ /* 0x001fca00078e0052 */
[----:B------:R2:W-:Y:S01]  /*2790*/  @P0 STG.E.128 desc[UR16][R82.64], R72 ;  /* 0x0000004852000986 */ /* 0x0005e2000c101d10 */
[----:B-1----:R-:W-:-:S05]  /*27a0*/  IMAD.WIDE.U32 R80, R104, 0x10, R80 ;  /* 0x0000001068507825 */ /* 0x002fca00078e0050 */
[----:B------:R2:W-:Y:S01]  /*27b0*/  STG.E.128 desc[UR16][R80.64], R76 ;  /* 0x0000004c50007986 */ /* 0x0005e2000c101d10 */
[----:B------:R-:W-:Y:S05]  /*27c0*/  BRA `(.L_x_1709) ;  /* 0x0000001000f47947 */ /* 0x000fea0003800000 */
.L_x_1704:
[----:B------:R-:W-:-:S04]  /*27d0*/  UISETP.NE.U32.AND UP1, UPT, UR22, URZ, UPT ;  /* 0x000000ff1600728c */ /* 0x000fc8000bf25070 */
[----:B------:R-:W-:-:S09]  /*27e0*/  UISETP.NE.AND.EX UP1, UPT, UR23, URZ, UPT, UP1 ;  /* 0x000000ff1700728c */ /* 0x000fd2000bf25310 */
[----:B------:R-:W-:Y:S05]  /*27f0*/  BRA.U UP1, `(.L_x_1712) ;  /* 0x00000009015c7547 */ /* 0x000fea000b800000 */
[----:B------:R-:W-:Y:S01]  /*2800*/  ISETP.GT.U32.AND P0, PT, R0, 0x7f, PT ;  /* 0x0000007f0000780c */ /* 0x000fe20003f04070 */
[----:B------:R-:W-:-:S12]  /*2810*/  BSSY.RECONVERGENT B1, `(.L_x_1713) ;  /* 0x000004b000017945 */ /* 0x000fd80003800200 */
[----:B------:R-:W-:Y:S05]  /*2820*/  @!P0 BRA `(.L_x_1714) ;  /* 0x0000000400248947 */ /* 0x000fea0003800000 */
[----:B------:R-:W-:Y:S01]  /*2830*/  SHF.L.U32 R76, R78, 0x10, RZ ;  /* 0x000000104e4c7819 */ /* 0x000fe200000006ff */
[--C-:B------:R-:W-:Y:S01]  /*2840*/  FFMA.FTZ R77, R89, UR5, R100.reuse ;  /* 0x00000005594d7c23 */ /* 0x100fe20008010064 */
[--C-:B------:R-:W-:Y:S01]  /*2850*/  FFMA.FTZ R78, R96, UR5, R100.reuse ;  /* 0x00000005604e7c23 */ /* 0x100fe20008010064 */
[----:B------:R-:W-:Y:S01]  /*2860*/  FFMA.FTZ R82, R98, UR5, R100 ;  /* 0x0000000562527c23 */ /* 0x000fe20008010064 */
[----:B------:R-:W-:Y:S01]  /*2870*/  SHF.L.U32 R81, R81, 0x10, RZ ;  /* 0x0000001051517819 */ /* 0x000fe200000006ff */
[----:B------:R-:W-:Y:S01]  /*2880*/  FADD.FTZ R113, R92, -R77 ;  /* 0x8000004d5c717221 */ /* 0x000fe20000010000 */
[----:B------:R-:W-:Y:S01]  /*2890*/  FADD.FTZ R77, R93, -R78 ;  /* 0x8000004e5d4d7221 */ /* 0x000fe20000010000 */
[----:B------:R-:W-:Y:S01]  /*28a0*/  FADD.FTZ R82, R95, -R82 ;  /* 0x800000525f527221 */ /* 0x000fe20000010000 */
[----:B------:R-:W-:Y:S01]  /*28b0*/  SHF.L.U32 R80, R67, 0x10, RZ ;  /* 0x0000001043507819 */ /* 0x000fe200000006ff */
[----:B------:R-:W-:Y:S01]  /*28c0*/  FFMA.FTZ R116, R94, UR5, R100 ;  /* 0x000000055e747c23 */ /* 0x000fe20008010064 */
[----:B------:R-:W-:Y:S01]  /*28d0*/  FFMA.FTZ R76, R77, UR10, R76 ;  /* 0x0000000a4d4c7c23 */ /* 0x000fe2000801004c */
[----:B------:R-:W-:Y:S01]  /*28e0*/  FFMA.FTZ R81, R82, UR10, R81 ;  /* 0x0000000a52517c23 */ /* 0x000fe20008010051 */
[----:B------:R-:W-:Y:S01]  /*28f0*/  FFMA.FTZ R77, R87, UR5, R100 ;  /* 0x00000005574d7c23 */ /* 0x000fe20008010064 */
[----:B------:R-:W-:Y:S01]  /*2900*/  SHF.L.U32 R82, R83, 0x10, RZ ;  /* 0x0000001053527819 */ /* 0x000fe200000006ff */
[----:B------:R-:W-:Y:S01]  /*2910*/  FFMA.FTZ R80, R113, UR10, R80 ;  /* 0x0000000a71507c23 */ /* 0x000fe20008010050 */
[--C-:B------:R-:W-:Y:S01]  /*2920*/  FFMA.FTZ R83, R97, UR5, R100.reuse ;  /* 0x0000000561537c23 */ /* 0x100fe20008010064 */
[----:B------:R-:W-:Y:S01]  /*2930*/  FADD.FTZ R113, R90, -R77 ;  /* 0x8000004d5a717221 */ /* 0x000fe20000010000 */
[----:B------:R-:W-:Y:S01]  /*2940*/  SHF.L.U32 R77, R65, 0x10, RZ ;  /* 0x00000010414d7819 */ /* 0x000fe200000006ff */
[----:B------:R-:W-:Y:S01]  /*2950*/  FMUL.FTZ R80, R80, UR4 ;  /* 0x0000000450507c20 */ /* 0x000fe20008410000 */
[----:B------:R-:W-:Y:S01]  /*2960*/  FADD.FTZ R114, R88, -R83 ;  /* 0x8000005358727221 */ /* 0x000fe20000010000 */
[----:B------:R-:W-:Y:S01]  /*2970*/  FMUL.FTZ R81, R81, UR4 ;  /* 0x0000000451517c20 */ /* 0x000fe20008410000 */
[----:B------:R-:W-:Y:S01]  /*2980*/  SHF.L.U32 R78, R66, 0x10, RZ ;  /* 0x00000010424e7819 */ /* 0x000fe200000006ff */
[----:B------:R-:W-:Y:S01]  /*2990*/  FMUL.FTZ R80, R80, UR24 ;  /* 0x0000001850507c20 */ /* 0x000fe20008410000 */
[----:B------:R-:W-:Y:S01]  /*29a0*/  ISETP.GE.U32.AND P0, PT, R108, RZ, PT ;  /* 0x000000ff6c00720c */ /* 0x000fe20003f06070 */
[----:B------:R-:W-:Y:S01]  /*29b0*/  FFMA.FTZ R77, R114, UR10, R77 ;  /* 0x0000000a724d7c23 */ /* 0x000fe2000801004d */
[----:B------:R-:W-:Y:S01]  /*29c0*/  FMUL.FTZ R81, R81, UR24 ;  /* 0x0000001851517c20 */ /* 0x000fe20008410000 */
[----:B------:R-:W-:Y:S01]  /*29d0*/  LOP3.LUT P1, RZ, R109, 0xff0000, RZ, 0xc0, !PT ;  /* 0x00ff00006dff7812 */ /* 0x000fe2000782c0ff */
[----:B------:R-:W-:Y:S01]  /*29e0*/  FFMA.FTZ R114, R105, UR5, R100 ;  /* 0x0000000569727c23 */ /* 0x000fe20008010064 */
[----:B------:R-:W-:Y:S01]  /*29f0*/  ISETP.GE.U32.AND.EX P0, PT, R109, 0x1000000, PT, P0 ;  /* 0x010000006d00780c */ /* 0x000fe20003f06100 */
[----:B------:R-:W-:Y:S01]  /*2a00*/  FFMA.FTZ R78, R113, UR10, R78 ;  /* 0x0000000a714e7c23 */ /* 0x000fe2000801004e */
[----:B------:R-:W-:Y:S01]  /*2a10*/  SHF.L.U32 R113, R79, 0x10, RZ ;  /* 0x000000104f717819 */ /* 0x000fe200000006ff */
[----:B------:R-:W-:Y:S01]  /*2a20*/  FADD.FTZ R83, R91, -R116 ;  /* 0x800000745b537221 */ /* 0x000fe20000010000 */
[----:B------:R-:W-:Y:S01]  /*2a30*/  SHF.L.U32 R79, R64, 0x10, RZ ;  /* 0x00000010404f7819 */ /* 0x000fe200000006ff */
[----:B------:R-:W-:Y:S01]  /*2a40*/  FADD.FTZ R114, R103, -R114 ;  /* 0x8000007267727221 */ /* 0x000fe20000010000 */
[----:B------:R-:W-:Y:S01]  /*2a50*/  FSEL R80, R80, RZ, P1 ;  /* 0x000000ff50507208 */ /* 0x000fe20000800000 */
[----:B------:R-:W-:Y:S01]  /*2a60*/  FFMA.FTZ R82, R83, UR10, R82 ;  /* 0x0000000a53527c23 */ /* 0x000fe20008010052 */
[----:B------:R-:W-:Y:S01]  /*2a70*/  FSEL R81, R81, RZ, P0 ;  /* 0x000000ff51517208 */ /* 0x000fe20000000000 */
[----:B------:R-:W-:Y:S01]  /*2a80*/  FFMA.FTZ R83, R114, UR10, R79 ;  /* 0x0000000a72537c23 */ /* 0x000fe2000801004f */
[----:B------:R-:W-:Y:S01]  /*2a90*/  FFMA.FTZ R116, R102, UR5, R100 ;  /* 0x0000000566747c23 */ /* 0x000fe20008010064 */
[----:B------:R-:W-:Y:S01]  /*2aa0*/  FMUL.FTZ R78, R78, UR4 ;  /* 0x000000044e4e7c20 */ /* 0x000fe20008410000 */
[----:B------:R-:W-:Y:S01]  /*2ab0*/  F2FP.BF16.F32.PACK_AB R79, R81, R80 ;  /* 0x00000050514f723e */ /* 0x000fe200000010ff */
[----:B------:R-:W-:Y:S01]  /*2ac0*/  FMUL.FTZ R76, R76, UR4 ;  /* 0x000000044c4c7c20 */ /* 0x000fe20008410000 */
[----:B------:R-:W0:Y:S01]  /*2ad0*/  LDC.64 R80, c[0x0][0x468] ;  /* 0x00011a00ff507b82 */ /* 0x000e220000000a00 */
[----:B------:R-:W-:Y:S01]  /*2ae0*/  FADD.FTZ R116, R99, -R116 ;  /* 0x8000007463747221 */ /* 0x000fe20000010000 */
[----:B------:R-:W-:Y:S01]  /*2af0*/  FMUL.FTZ R78, R78, UR24 ;  /* 0x000000184e4e7c20 */ /* 0x000fe20008410000 */
[----:B------:R-:W-:Y:S01]  /*2b00*/  FMUL.FTZ R76, R76, UR24 ;  /* 0x000000184c4c7c20 */ /* 0x000fe20008410000 */
[C---:B------:R-:W-:Y:S01]  /*2b10*/  LOP3.LUT P0, RZ, R109.reuse, 0xff, RZ, 0xc0, !PT ;  /* 0x000000ff6dff7812 */ /* 0x040fe2000780c0ff */
[----:B------:R-:W-:Y:S01]  /*2b20*/  FFMA.FTZ R113, R116, UR10, R113 ;  /* 0x0000000a74717c23 */ /* 0x000fe20008010071 */
[----:B------:R-:W-:Y:S01]  /*2b30*/  LOP3.LUT P6, RZ, R109, 0xff00, RZ, 0xc0, !PT ;  /* 0x0000ff006dff7812 */ /* 0x000fe200078cc0ff */
[----:B------:R-:W-:Y:S01]  /*2b40*/  FMUL.FTZ R77, R77, UR4 ;  /* 0x000000044d4d7c20 */ /* 0x000fe20008410000 */
[----:B------:R-:W-:Y:S01]  /*2b50*/  FMUL.FTZ R82, R82, UR4 ;  /* 0x0000000452527c20 */ /* 0x000fe20008410000 */
[----:B------:R-:W-:Y:S01]  /*2b60*/  FMUL.FTZ R83, R83, UR4 ;  /* 0x0000000453537c20 */ /* 0x000fe20008410000 */
[----:B------:R-:W-:Y:S01]  /*2b70*/  FMUL.FTZ R113, R113, UR4 ;  /* 0x0000000471717c20 */ /* 0x000fe20008410000 */
[----:B------:R-:W-:Y:S01]  /*2b80*/  FSEL R78, R78, RZ, P0 ;  /* 0x000000ff4e4e7208 */ /* 0x000fe20000000000 */
[----:B------:R-:W-:Y:S01]  /*2b90*/  FMUL.FTZ R77, R77, UR24 ;  /* 0x000000184d4d7c20 */ /* 0x000fe20008410000 */
[----:B------:R-:W-:Y:S01]  /*2ba0*/  FMUL.FTZ R82, R82, UR24 ;  /* 0x0000001852527c20 */ /* 0x000fe20008410000 */
[----:B------:R-:W-:Y:S01]  /*2bb0*/  FMUL.FTZ R83, R83, UR24 ;  /* 0x0000001853537c20 */ /* 0x000fe20008410000 */
[----:B------:R-:W-:Y:S01]  /*2bc0*/  FMUL.FTZ R113, R113, UR24 ;  /* 0x0000001871717c20 */ /* 0x000fe20008410000 */
[----:B------:R-:W-:-:S02]  /*2bd0*/  FSEL R115, R76, RZ, P6 ;  /* 0x000000ff4c737208 */ /* 0x000fc40003000000 */
[C---:B------:R-:W-:Y:S02]  /*2be0*/  LOP3.LUT P5, RZ, R108.reuse, 0xff0000, RZ, 0xc0, !PT ;  /* 0x00ff00006cff7812 */ /* 0x040fe400078ac0ff */
[C---:B------:R-:W-:Y:S02]  /*2bf0*/  LOP3.LUT P1, RZ, R108.reuse, 0xff000000, RZ, 0xc0, !PT ;  /* 0xff0000006cff7812 */ /* 0x040fe4000782c0ff */
[C---:B------:R-:W-:Y:S02]  /*2c00*/  LOP3.LUT P0, RZ, R108.reuse, 0xff00, RZ, 0xc0, !PT ;  /* 0x0000ff006cff7812 */ /* 0x040fe4000780c0ff */
[----:B------:R-:W-:Y:S01]  /*2c10*/  LOP3.LUT P6, RZ, R108, 0xff, RZ, 0xc0, !PT ;  /* 0x000000ff6cff7812 */ /* 0x000fe200078cc0ff */
[----:B0-----:R-:W-:Y:S01]  /*2c20*/  IMAD.WIDE.U32 R80, R104, 0x10, R80 ;  /* 0x0000001068507825 */ /* 0x001fe200078e0050 */
[----:B------:R-:W-:Y:S02]  /*2c30*/  FSEL R77, R77, RZ, P5 ;  /* 0x000000ff4d4d7208 */ /* 0x000fe40002800000 */
[----:B------:R-:W-:-:S02]  /*2c40*/  FSEL R82, R82, RZ, P1 ;  /* 0x000000ff52527208 */ /* 0x000fc40000800000 */
[----:B------:R-:W-:Y:S02]  /*2c50*/  FSEL R113, R113, RZ, P0 ;  /* 0x000000ff71717208 */ /* 0x000fe40000000000 */
[----:B------:R-:W-:Y:S02]  /*2c60*/  FSEL R76, R83, RZ, P6 ;  /* 0x000000ff534c7208 */ /* 0x000fe40003000000 */
[----:B------:R-:W-:Y:S02]  /*2c70*/  F2FP.BF16.F32.PACK_AB R78, R115, R78 ;  /* 0x0000004e734e723e */ /* 0x000fe400000010ff */
[----:B------:R-:W-:Y:S02]  /*2c80*/  F2FP.BF16.F32.PACK_AB R77, R82, R77 ;  /* 0x0000004d524d723e */ /* 0x000fe400000010ff */
[----:B------:R-:W-:Y:S02]  /*2c90*/  F2FP.BF16.F32.PACK_AB R76, R113, R76 ;  /* 0x0000004c714c723e */ /* 0x000fe400000010ff */
[----:B------:R-:W-:-:S03]  /*2ca0*/  IADD3 R104, PT, PT, R104, 0x80, RZ ;  /* 0x0000008068687810 */ /* 0x000fc60007ffe0ff */
[----:B------:R0:W-:Y:S04]  /*2cb0*/  STG.E.128 desc[UR16][R80.64], R76 ;  /* 0x0000004c50007986 */ /* 0x0001e8000c101d10 */
.L_x_1714:
[----:B------:R-:W-:Y:S05]  /*2cc0*/  BSYNC.RECONVERGENT B1 ;  /* 0x0000000000017941 */ /* 0x000fea0003800200 */
.L_x_1713:
[----:B------:R-:W-:Y:S05]  /*2cd0*/  @!P2 BRA `(.L_x_1709) ;  /* 0x0000000c00b0a947 */ /* 0x000fea0003800000 */
[----:B------:R-:W-:Y:S01]  /*2ce0*/  SHF.L.U32 R82, R111, 0x10, RZ ;  /* 0x000000106f527819 */ /* 0x000fe200000006ff */
[--C-:B------:R-:W-:Y:S01]  /*2cf0*/  FFMA.FTZ R111, R7, UR5, R100.reuse ;  /* 0x00000005076f7c23 */ /* 0x100fe20008010064 */
[--C-:B0-----:R-:W-:Y:S01]  /*2d00*/  FFMA.FTZ R80, R14, UR5, R100.reuse ;  /* 0x000000050e507c23 */ /* 0x101fe20008010064 */
[----:B------:R-:W0:Y:S01]  /*2d10*/  LDC.64 R76, c[0x0][0x468] ;  /* 0x00011a00ff4c7b82 */ /* 0x000e220000000a00 */
[----:B------:R-:W-:Y:S01]  /*2d20*/  SHF.L.U32 R78, R112, 0x10, RZ ;  /* 0x00000010704e7819 */ /* 0x000fe200000006ff */
[--C-:B------:R-:W-:Y:S01]  /*2d30*/  FFMA.FTZ R81, R5, UR5, R100.reuse ;  /* 0x0000000505517c23 */ /* 0x100fe20008010064 */
[----:B------:R-:W-:Y:S01]  /*2d40*/  FFMA.FTZ R112, R12, UR5, R100 ;  /* 0x000000050c707c23 */ /* 0x000fe20008010064 */
[----:B------:R-:W-:Y:S01]  /*2d50*/  FADD.FTZ R114, R8, -R111 ;  /* 0x8000006f08727221 */ /* 0x000fe20000010000 */
[----:B------:R-:W-:Y:S01]  /*2d60*/  SHF.L.U32 R79, R70, 0x10, RZ ;  /* 0x00000010464f7819 */ /* 0x000fe200000006ff */
[----:B------:R-:W-:Y:S01]  /*2d70*/  FADD.FTZ R111, R15, -R80 ;  /* 0x800000500f6f7221 */ /* 0x000fe20000010000 */
[----:B------:R-:W-:Y:S01]  /*2d80*/  FADD.FTZ R80, R6, -R81 ;  /* 0x8000005106507221 */ /* 0x000fe20000010000 */
[----:B------:R-:W-:Y:S01]  /*2d90*/  SHF.L.U32 R83, R69, 0x10, RZ ;  /* 0x0000001045537819 */ /* 0x000fe200000006ff */
[----:B------:R-:W-:Y:S01]  /*2da0*/  FADD.FTZ R81, R13, -R112 ;  /* 0x800000700d517221 */ /* 0x000fe20000010000 */
[----:B------:R-:W-:Y:S01]  /*2db0*/  FFMA.FTZ R82, R111, UR10, R82 ;  /* 0x0000000a6f527c23 */ /* 0x000fe20008010052 */
[--C-:B------:R-:W-:Y:S01]  /*2dc0*/  FFMA.FTZ R112, R10, UR5, R100.reuse ;  /* 0x000000050a707c23 */ /* 0x100fe20008010064 */
[----:B------:R-:W-:Y:S01]  /*2dd0*/  FFMA.FTZ R79, R114, UR10, R79 ;  /* 0x0000000a724f7c23 */ /* 0x000fe2000801004f */
[--C-:B------:R-:W-:Y:S01]  /*2de0*/  FFMA.FTZ R113, R9, UR5, R100.reuse ;  /* 0x0000000509717c23 */ /* 0x100fe20008010064 */
[--C-:B------:R-:W-:Y:S01]  /*2df0*/  FFMA.FTZ R111, R3, UR5, R100.reuse ;  /* 0x00000005036f7c23 */ /* 0x100fe20008010064 */
[----:B------:R-:W-:Y:S01]  /*2e00*/  FFMA.FTZ R100, R86, UR5, R100 ;  /* 0x0000000556647c23 */ /* 0x000fe20008010064 */
[----:B------:R-:W-:Y:S01]  /*2e10*/  FFMA.FTZ R78, R81, UR10, R78 ;  /* 0x0000000a514e7c23 */ /* 0x000fe2000801004e */
        /* <DEDUP_REMOVED lines=8> */
[----:B------:R-:W-:Y:S01]  /*2ea0*/  FADD.FTZ R114, R85, -R100 ;  /* 0x8000006455727221 */ /* 0x000fe20000010000 */
[----:B------:R-:W-:Y:S01]  /*2eb0*/  FADD.FTZ R113, R4, -R111 ;  /* 0x8000006f04717221 */ /* 0x000fe20000010000 */
[----:B------:R-:W-:Y:S01]  /*2ec0*/  FMUL.FTZ R82, R82, UR4 ;  /* 0x0000000452527c20 */ /* 0x000fe20008410000 */
[----:B------:R-:W-:Y:S01]  /*2ed0*/  FFMA.FTZ R100, R115, UR10, R110 ;  /* 0x0000000a73647c23 */ /* 0x000fe2000801006e */
[----:B------:R-:W-:Y:S01]  /*2ee0*/  FMUL.FTZ R83, R83, UR4 ;  /* 0x0000000453537c20 */ /* 0x000fe20008410000 */
[----:B------:R-:W-:Y:S01]  /*2ef0*/  FMUL.FTZ R79, R79, UR24 ;  /* 0x000000184f4f7c20 */ /* 0x000fe20008410000 */
[----:B------:R-:W-:Y:S01]  /*2f00*/  FMUL.FTZ R78, R78, UR4 ;  /* 0x000000044e4e7c20 */ /* 0x000fe20008410000 */
[----:B------:R-:W-:Y:S01]  /*2f10*/  FFMA.FTZ R101, R112, UR10, R101 ;  /* 0x0000000a70657c23 */ /* 0x000fe20008010065 */
[----:B------:R-:W-:Y:S01]  /*2f20*/  FFMA.FTZ R111, R114, UR10, R81 ;  /* 0x0000000a726f7c23 */ /* 0x000fe20008010051 */
[----:B------:R-:W-:Y:S01]  /*2f30*/  FFMA.FTZ R110, R113, UR10, R80 ;  /* 0x0000000a716e7c23 */ /* 0x000fe20008010050 */
[C---:B------:R-:W-:Y:S01]  /*2f40*/  LOP3.LUT P0, RZ, R107.reuse, 0xff, RZ, 0xc0, !PT ;  /* 0x000000ff6bff7812 */ /* 0x040fe2000780c0ff */
[----:B------:R-:W-:Y:S01]  /*2f50*/  FMUL.FTZ R82, R82, UR24 ;  /* 0x0000001852527c20 */ /* 0x000fe20008410000 */
[----:B------:R-:W-:Y:S01]  /*2f60*/  LOP3.LUT P1, RZ, R107, 0xff00, RZ, 0xc0, !PT ;  /* 0x0000ff006bff7812 */ /* 0x000fe2000782c0ff */
[----:B------:R-:W-:Y:S01]  /*2f70*/  FMUL.FTZ R83, R83, UR24 ;  /* 0x0000001853537c20 */ /* 0x000fe20008410000 */
[----:B------:R-:W-:Y:S01]  /*2f80*/  FMUL.FTZ R78, R78, UR24 ;  /* 0x000000184e4e7c20 */ /* 0x000fe20008410000 */
[----:B------:R-:W-:Y:S01]  /*2f90*/  LOP3.LUT P5, RZ, R106, 0xff0000, RZ, 0xc0, !PT ;  /* 0x00ff00006aff7812 */ /* 0x000fe200078ac0ff */
[----:B------:R-:W-:Y:S01]  /*2fa0*/  FMUL.FTZ R100, R100, UR4 ;  /* 0x0000000464647c20 */ /* 0x000fe20008410000 */
[----:B------:R-:W-:Y:S01]  /*2fb0*/  LOP3.LUT P6, RZ, R106, 0xff000000, RZ, 0xc0, !PT ;  /* 0xff0000006aff7812 */ /* 0x000fe200078cc0ff */
[----:B------:R-:W-:Y:S01]  /*2fc0*/  FMUL.FTZ R101, R101, UR4 ;  /* 0x0000000465657c20 */ /* 0x000fe20008410000 */
[----:B------:R-:W-:Y:S01]  /*2fd0*/  FSEL R79, R79, RZ, P0 ;  /* 0x000000ff4f4f7208 */ /* 0x000fe20000000000 */
[----:B------:R-:W-:Y:S01]  /*2fe0*/  FMUL.FTZ R111, R111, UR4 ;  /* 0x000000046f6f7c20 */ /* 0x000fe20008410000 */
[----:B------:R-:W-:Y:S01]  /*2ff0*/  FMUL.FTZ R110, R110, UR4 ;  /* 0x000000046e6e7c20 */ /* 0x000fe20008410000 */
[----:B------:R-:W-:Y:S01]  /*3000*/  ISETP.GE.U32.AND P0, PT, R106, RZ, PT ;  /* 0x000000ff6a00720c */ /* 0x000fe20003f06070 */
[----:B0-----:R-:W-:Y:S01]  /*3010*/  IMAD.WIDE.U32 R80, R104, 0x10, R76 ;  /* 0x0000001068507825 */ /* 0x001fe200078e004c */
[----:B------:R-:W-:-:S03]  /*3020*/  FSEL R104, R82, RZ, P1 ;  /* 0x000000ff52687208 */ /* 0x000fc60000800000 */
[----:B------:R-:W-:Y:S01]  /*3030*/  FMUL.FTZ R100, R100, UR24 ;  /* 0x0000001864647c20 */ /* 0x000fe20008410000 */
[----:B------:R-:W-:Y:S01]  /*3040*/  FSEL R77, R83, RZ, P5 ;  /* 0x000000ff534d7208 */ /* 0x000fe20002800000 */
[----:B------:R-:W-:Y:S01]  /*3050*/  FMUL.FTZ R101, R101, UR24 ;  /* 0x0000001865657c20 */ /* 0x000fe20008410000 */
[----:B------:R-:W-:Y:S01]  /*3060*/  FMUL.FTZ R111, R111, UR24 ;  /* 0x000000186f6f7c20 */ /* 0x000fe20008410000 */
[----:B------:R-:W-:Y:S01]  /*3070*/  FMUL.FTZ R110, R110, UR24 ;  /* 0x000000186e6e7c20 */ /* 0x000fe20008410000 */
[----:B------:R-:W-:Y:S02]  /*3080*/  FSEL R82, R78, RZ, P6 ;  /* 0x000000ff4e527208 */ /* 0x000fe40003000000 */
[C---:B------:R-:W-:Y:S02]  /*3090*/  LOP3.LUT P1, RZ, R107.reuse, 0xff0000, RZ, 0xc0, !PT ;  /* 0x00ff00006bff7812 */ /* 0x040fe4000782c0ff */
[----:B------:R-:W-:Y:S02]  /*30a0*/  LOP3.LUT P5, RZ, R106, 0xff, RZ, 0xc0, !PT ;  /* 0x000000ff6aff7812 */ /* 0x000fe400078ac0ff */
[----:B------:R-:W-:-:S02]  /*30b0*/  ISETP.GE.U32.AND.EX P0, PT, R107, 0x1000000, PT, P0 ;  /* 0x010000006b00780c */ /* 0x000fc40003f06100 */
[----:B------:R-:W-:Y:S02]  /*30c0*/  LOP3.LUT P6, RZ, R106, 0xff00, RZ, 0xc0, !PT ;  /* 0x0000ff006aff7812 */ /* 0x000fe400078cc0ff */
[----:B------:R-:W-:Y:S02]  /*30d0*/  FSEL R101, R101, RZ, P1 ;  /* 0x000000ff65657208 */ /* 0x000fe40000800000 */
[----:B------:R-:W-:Y:S02]  /*30e0*/  FSEL R112, R111, RZ, P0 ;  /* 0x000000ff6f707208 */ /* 0x000fe40000000000 */
[----:B------:R-:W-:Y:S02]  /*30f0*/  FSEL R76, R110, RZ, P5 ;  /* 0x000000ff6e4c7208 */ /* 0x000fe40002800000 */
[----:B------:R-:W-:Y:S02]  /*3100*/  FSEL R83, R100, RZ, P6 ;  /* 0x000000ff64537208 */ /* 0x000fe40003000000 */
[----:B------:R-:W-:-:S02]  /*3110*/  F2FP.BF16.F32.PACK_AB R78, R104, R79 ;  /* 0x0000004f684e723e */ /* 0x000fc400000010ff */
[----:B------:R-:W-:Y:S02]  /*3120*/  F2FP.BF16.F32.PACK_AB R77, R82, R77 ;  /* 0x0000004d524d723e */ /* 0x000fe400000010ff */
[----:B------:R-:W-:Y:S02]  /*3130*/  F2FP.BF16.F32.PACK_AB R79, R112, R101 ;  /* 0x00000065704f723e */ /* 0x000fe400000010ff */
[----:B------:R-:W-:-:S05]  /*3140*/  F2FP.BF16.F32.PACK_AB R76, R83, R76 ;  /* 0x0000004c534c723e */ /* 0x000fca00000010ff */
[----:B------:R3:W-:Y:S01]  /*3150*/  STG.E.128 desc[UR16][R80.64], R76 ;  /* 0x0000004c50007986 */ /* 0x0007e2000c101d10 */
[----:B------:R-:W-:Y:S05]  /*3160*/  BRA `(.L_x_1709) ;  /* 0x00000008008c7947 */ /* 0x000fea0003800000 */
.L_x_1712:
[----:B------:R-:W-:Y:S04]  /*3170*/  BSSY.RECONVERGENT B1, `(.L_x_1715) ;  /* 0x0000052000017945 */ /* 0x000fe80003800200 */
[----:B------:R-:W-:Y:S05]  /*3180*/  @!P3 BRA `(.L_x_1716) ;  /* 0x000000040040b947 */ /* 0x000fea0003800000 */
[--C-:B------:R-:W-:Y:S01]  /*3190*/  FFMA.FTZ R73, R89, UR5, R100.reuse ;  /* 0x0000000559497c23 */ /* 0x100fe20008010064 */
[----:B------:R-:W-:Y:S01]  /*31a0*/  SHF.L.U32 R74, R67, 0x10, RZ ;  /* 0x00000010434a7819 */ /* 0x000fe200000006ff */
[--C-:B------:R-:W-:Y:S01]  /*31b0*/  FFMA.FTZ R79, R87, UR5, R100.reuse ;  /* 0x00000005574f7c23 */ /* 0x100fe20008010064 */
[----:B------:R-:W-:Y:S01]  /*31c0*/  SHF.L.U32 R81, R78, 0x10, RZ ;  /* 0x000000104e517819 */ /* 0x000fe200000006ff */
[----:B------:R-:W-:Y:S01]  /*31d0*/  FADD.FTZ R73, R92, -R73 ;  /* 0x800000495c497221 */ /* 0x000fe20000010000 */
[----:B------:R-:W-:Y:S01]  /*31e0*/  SHF.L.U32 R72, R80, 0x10, RZ ;  /* 0x0000001050487819 */ /* 0x000fe200000006ff */
        /* <DEDUP_REMOVED lines=8> */
[----:B------:R-:W-:Y:S01]  /*3270*/  FADD.FTZ R83, R95, -R82 ;  /* 0x800000525f537221 */ /* 0x000fe20000010000 */
[----:B------:R-:W-:Y:S01]  /*3280*/  FADD.FTZ R80, R93, -R80 ;  /* 0x800000505d507221 */ /* 0x000fe20000010000 */
[----:B------:R-:W-:Y:S01]  /*3290*/  FFMA.FTZ R82, R94, UR5, R100 ;  /* 0x000000055e527c23 */ /* 0x000fe20008010064 */
[----:B------:R-:W-:Y:S01]  /*32a0*/  FFMA.FTZ R73, R73, UR10, R78 ;  /* 0x0000000a49497c23 */ /* 0x000fe2000801004e */
[----:B------:R-:W-:Y:S01]  /*32b0*/  FFMA.FTZ R78, R105, UR5, R100 ;  /* 0x00000005694e7c23 */ /* 0x000fe20008010064 */
[----:B------:R-:W-:Y:S01]  /*32c0*/  FFMA.FTZ R79, R79, UR10, R74 ;  /* 0x0000000a4f4f7c23 */ /* 0x000fe2000801004a */
[----:B------:R-:W-:Y:S01]  /*32d0*/  FFMA.FTZ R74, R80, UR10, R81 ;  /* 0x0000000a504a7c23 */ /* 0x000fe20008010051 */
[----:B------:R-:W-:Y:S01]  /*32e0*/  SHF.L.U32 R77, R77, 0x10, RZ ;  /* 0x000000104d4d7819 */ /* 0x000fe200000006ff */
[----:B------:R-:W-:Y:S01]  /*32f0*/  FADD.FTZ R82, R91, -R82 ;  /* 0x800000525b527221 */ /* 0x000fe20000010000 */
[----:B------:R-:W-:Y:S01]  /*3300*/  SHF.L.U32 R81, R64, 0x10, RZ ;  /* 0x0000001040517819 */ /* 0x000fe200000006ff */
[----:B------:R-:W-:Y:S01]  /*3310*/  FFMA.FTZ R80, R102, UR5, R100 ;  /* 0x0000000566507c23 */ /* 0x000fe20008010064 */
[----:B------:R-:W-:Y:S01]  /*3320*/  FADD.FTZ R78, R103, -R78 ;  /* 0x8000004e674e7221 */ /* 0x000fe20000010000 */
[----:B------:R-:W-:Y:S01]  /*3330*/  FFMA.FTZ R72, R83, UR10, R72 ;  /* 0x0000000a53487c23 */ /* 0x000fe20008010048 */
[----:B------:R-:W-:Y:S01]  /*3340*/  SHF.L.U32 R114, R76, 0x10, RZ ;  /* 0x000000104c727819 */ /* 0x000fe200000006ff */
[----:B------:R-:W-:Y:S01]  /*3350*/  FFMA.FTZ R76, R82, UR10, R77 ;  /* 0x0000000a524c7c23 */ /* 0x000fe2000801004d */
[----:B------:R-:W-:Y:S01]  /*3360*/  FADD.FTZ R83, R99, -R80 ;  /* 0x8000005063537221 */ /* 0x000fe20000010000 */
[----:B------:R-:W-:Y:S01]  /*3370*/  FFMA.FTZ R77, R78, UR10, R81 ;  /* 0x0000000a4e4d7c23 */ /* 0x000fe20008010051 */
[----:B------:R-:W-:Y:S01]  /*3380*/  FMUL.FTZ R82, R75, UR4 ;  /* 0x000000044b527c20 */ /* 0x000fe20008410000 */
[----:B------:R-:W-:Y:S01]  /*3390*/  FMUL.FTZ R78, R72, UR4 ;  /* 0x00000004484e7c20 */ /* 0x000fe20008410000 */
[----:B------:R-:W-:Y:S01]  /*33a0*/  FMUL.FTZ R80, R79, UR4 ;  /* 0x000000044f507c20 */ /* 0x000fe20008410000 */
[----:B------:R-:W-:Y:S01]  /*33b0*/  FMUL.FTZ R81, R74, UR4 ;  /* 0x000000044a517c20 */ /* 0x000fe20008410000 */
[----:B------:R-:W-:Y:S01]  /*33c0*/  ISETP.GE.U32.AND P0, PT, R108, RZ, PT ;  /* 0x000000ff6c00720c */ /* 0x000fe20003f06070 */
[----:B------:R-:W-:Y:S01]  /*33d0*/  FMUL.FTZ R82, R82, UR24 ;  /* 0x0000001852527c20 */ /* 0x000fe20008410000 */
[----:B------:R-:W-:Y:S01]  /*33e0*/  LOP3.LUT P5, RZ, R109, 0xff0000, RZ, 0xc0, !PT ;  /* 0x00ff00006dff7812 */ /* 0x000fe200078ac0ff */
[----:B------:R-:W-:Y:S01]  /*33f0*/  FMUL.FTZ R78, R78, UR24 ;  /* 0x000000184e4e7c20 */ /* 0x000fe20008410000 */
[----:B------:R-:W-:Y:S01]  /*3400*/  FMUL.FTZ R80, R80, UR24 ;  /* 0x0000001850507c20 */ /* 0x000fe20008410000 */
[----:B------:R-:W-:Y:S01]  /*3410*/  FMUL.FTZ R81, R81, UR24 ;  /* 0x0000001851517c20 */ /* 0x000fe20008410000 */
[----:B------:R-:W-:Y:S01]  /*3420*/  LOP3.LUT P1, RZ, R109, 0xff, RZ, 0xc0, !PT ;  /* 0x000000ff6dff7812 */ /* 0x000fe2000782c0ff */
[----:B------:R-:W-:Y:S01]  /*3430*/  FFMA.FTZ R114, R83, UR10, R114 ;  /* 0x0000000a53727c23 */ /* 0x000fe20008010072 */
[----:B------:R-:W-:Y:S01]  /*3440*/  ISETP.GE.U32.AND.EX P0, PT, R109, 0x1000000, PT, P0 ;  /* 0x010000006d00780c */ /* 0x000fe20003f06100 */
[----:B------:R-:W-:Y:S01]  /*3450*/  FMUL.FTZ R115, R73, UR4 ;  /* 0x0000000449737c20 */ /* 0x000fe20008410000 */
[----:B------:R-:W-:Y:S01]  /*3460*/  LOP3.LUT P6, RZ, R109, 0xff00, RZ, 0xc0, !PT ;  /* 0x0000ff006dff7812 */ /* 0x000fe200078cc0ff */
[----:B------:R-:W-:Y:S01]  /*3470*/  FMUL.FTZ R113, R77, UR4 ;  /* 0x000000044d717c20 */ /* 0x000fe20008410000 */
[----:B------:R-:W-:Y:S01]  /*3480*/  FSEL R83, R82, RZ, P5 ;  /* 0x000000ff52537208 */ /* 0x000fe20002800000 */
[----:B------:R-:W-:Y:S01]  /*3490*/  FMUL.FTZ R115, R115, UR24 ;  /* 0x0000001873737c20 */ /* 0x000fe20008410000 */
[----:B------:R-:W-:Y:S01]  /*34a0*/  FSEL R78, R78, RZ, P0 ;  /* 0x000000ff4e4e7208 */ /* 0x000fe20000000000 */
[----:B------:R-:W-:Y:S01]  /*34b0*/  FMUL.FTZ R113, R113, UR24 ;  /* 0x0000001871717c20 */ /* 0x000fe20008410000 */
[----:B------:R-:W-:-:S02]  /*34c0*/  FSEL R80, R80, RZ, P1 ;  /* 0x000000ff50507208 */ /* 0x000fc40000800000 */
[----:B------:R-:W-:Y:S02]  /*34d0*/  FSEL R81, R81, RZ, P6 ;  /* 0x000000ff51517208 */ /* 0x000fe40003000000 */
[----:B------:R-:W-:Y:S02]  /*34e0*/  F2FP.BF16.F32.PACK_AB R74, R74, R79 ;  /* 0x0000004f4a4a723e */ /* 0x000fe400000010ff */
[----:B------:R-:W-:Y:S02]  /*34f0*/  F2FP.BF16.F32.PACK_AB R79, R78, R83 ;  /* 0x000000534e4f723e */ /* 0x000fe400000010ff */
[----:B------:R-:W-:Y:S01]  /*3500*/  F2FP.BF16.F32.PACK_AB R78, R81, R80 ;  /* 0x00000050514e723e */ /* 0x000fe200000010ff */
[----:B------:R-:W0:Y:S01]  /*3510*/  LDC.64 R82, c[0x0][0x478] ;  /* 0x00011e00ff527b82 */ /* 0x000e220000000a00 */
[----:B------:R-:W-:Y:S02]  /*3520*/  F2FP.BF16.F32.PACK_AB R75, R72, R75 ;  /* 0x0000004b484b723e */ /* 0x000fe400000010ff */
[C---:B------:R-:W-:Y:S01]  /*3530*/  F2FP.BF16.F32.PACK_AB R73, R76.reuse, R73 ;  /* 0x000000494c49723e */ /* 0x040fe200000010ff */
[----:B------:R-:W-:Y:S01]  /*3540*/  FMUL.FTZ R76, R76, UR4 ;  /* 0x000000044c4c7c20 */ /* 0x000fe20008410000 */
[C---:B------:R-:W-:Y:S01]  /*3550*/  F2FP.BF16.F32.PACK_AB R72, R114.reuse, R77 ;  /* 0x0000004d7248723e */ /* 0x040fe200000010ff */
[----:B------:R-:W-:Y:S01]  /*3560*/  FMUL.FTZ R114, R114, UR4 ;  /* 0x0000000472727c20 */ /* 0x000fe20008410000 */
[----:B------:R-:W-:Y:S01]  /*3570*/  LOP3.LUT P6, RZ, R108, 0xff000000, RZ, 0xc0, !PT ;  /* 0xff0000006cff7812 */ /* 0x000fe200078cc0ff */
[----:B------:R-:W1:Y:S01]  /*3580*/  LDC.64 R80, c[0x0][0x468] ;  /* 0x00011a00ff507b82 */ /* 0x000e620000000a00 */
        /* <DEDUP_REMOVED lines=8> */
[----:B------:R-:W-:Y:S01]  /*3610*/  FSEL R76, R114, RZ, P1 ;  /* 0x000000ff724c7208 */ /* 0x000fe20000800000 */
[----:B0-----:R-:W-:Y:S01]  /*3620*/  IMAD.WIDE.U32 R82, R104, 0x10, R82 ;  /* 0x0000001068527825 */ /* 0x001fe200078e0052 */
[----:B------:R-:W-:-:S02]  /*3630*/  F2FP.BF16.F32.PACK_AB R77, R77, R116 ;  /* 0x000000744d4d723e */ /* 0x000fc400000010ff */
[----:B------:R-:W-:Y:S02]  /*3640*/  F2FP.BF16.F32.PACK_AB R76, R76, R113 ;  /* 0x000000714c4c723e */ /* 0x000fe400000010ff */
[----:B------:R0:W-:Y:S01]  /*3650*/  STG.E.128 desc[UR16][R82.64], R72 ;  /* 0x0000004852007986 */ /* 0x0001e2000c101d10 */
[C---:B-1----:R-:W-:Y:S01]  /*3660*/  IMAD.WIDE.U32 R80, R104.reuse, 0x10, R80 ;  /* 0x0000001068507825 */ /* 0x042fe200078e0050 */
[----:B------:R-:W-:-:S04]  /*3670*/  IADD3 R104, PT, PT, R104, 0x80, RZ ;  /* 0x0000008068687810 */ /* 0x000fc80007ffe0ff */
[----:B------:R0:W-:Y:S03]  /*3680*/  STG.E.128 desc[UR16][R80.64], R76 ;  /* 0x0000004c50007986 */ /* 0x0001e6000c101d10 */
.L_x_1716:
[----:B------:R-:W-:Y:S05]  /*3690*/  BSYNC.RECONVERGENT B1 ;  /* 0x0000000000017941 */ /* 0x000fea0003800200 */
.L_x_1715:
[----:B------:R-:W-:Y:S05]  /*36a0*/  @!P2 BRA `(.L_x_1709) ;  /* 0x00000004003ca947 */ /* 0x000fea0003800000 */
[----:B0-----:R-:W0:Y:S01]  /*36b0*/  LDC.64 R72, c[0x0][0x468] ;  /* 0x00011a00ff487b82 */ /* 0x001e220000000a00 */
[--C-:B------:R-:W-:Y:S01]  /*36c0*/  FFMA.FTZ R78, R14, UR5, R100.reuse ;  /* 0x000000050e4e7c23 */ /* 0x100fe20008010064 */
[--C-:B------:R-:W-:Y:S01]  /*36d0*/  FFMA.FTZ R75, R5, UR5, R100.reuse ;  /* 0x00000005054b7c23 */ /* 0x100fe20008010064 */
[--C-:B------:R-:W-:Y:S01]  /*36e0*/  FFMA.FTZ R77, R7, UR5, R100.reuse ;  /* 0x00000005074d7c23 */ /* 0x100fe20008010064 */
[----:B------:R-:W-:Y:S01]  /*36f0*/  FFMA.FTZ R74, R12, UR5, R100 ;  /* 0x000000050c4a7c23 */ /* 0x000fe20008010064 */
[----:B------:R-:W-:Y:S01]  /*3700*/  SHF.L.U32 R76, R69, 0x10, RZ ;  /* 0x00000010454c7819 */ /* 0x000fe200000006ff */
[----:B------:R-:W-:Y:S01]  /*3710*/  FADD.FTZ R83, R15, -R78 ;  /* 0x8000004e0f537221 */ /* 0x000fe20000010000 */
[----:B------:R-:W-:Y:S01]  /*3720*/  SHF.L.U32 R79, R112, 0x10, RZ ;  /* 0x00000010704f7819 */ /* 0x000fe200000006ff */
[----:B------:R-:W1:Y:S01]  /*3730*/  LDC.64 R80, c[0x0][0x478] ;  /* 0x00011e00ff507b82 */ /* 0x000e620000000a00 */
        /* <DEDUP_REMOVED lines=8> */
[----:B------:R-:W-:Y:S01]  /*37c0*/  FFMA.FTZ R75, R78, UR10, R79 ;  /* 0x0000000a4e4b7c23 */ /* 0x000fe2000801004f */
[----:B------:R-:W-:Y:S01]  /*37d0*/  FFMA.FTZ R101, R9, UR5, R100 ;  /* 0x0000000509657c23 */ /* 0x000fe20008010064 */
[----:B------:R-:W-:Y:S01]  /*37e0*/  FFMA.FTZ R77, R83, UR10, R112 ;  /* 0x0000000a534d7c23 */ /* 0x000fe20008010070 */
[--C-:B------:R-:W-:Y:S01]  /*37f0*/  FFMA.FTZ R78, R10, UR5, R100.reuse ;  /* 0x000000050a4e7c23 */ /* 0x100fe20008010064 */
[--C-:B------:R-:W-:Y:S01]  /*3800*/  FFMA.FTZ R79, R3, UR5, R100.reuse ;  /* 0x00000005034f7c23 */ /* 0x100fe20008010064 */
[----:B------:R-:W-:Y:S01]  /*3810*/  SHF.L.U32 R83, R110, 0x10, RZ ;  /* 0x000000106e537819 */ /* 0x000fe200000006ff */
[----:B------:R-:W-:Y:S01]  /*3820*/  FFMA.FTZ R110, R86, UR5, R100 ;  /* 0x00000005566e7c23 */ /* 0x000fe20008010064 */
[----:B------:R-:W-:Y:S01]  /*3830*/  SHF.L.U32 R82, R68, 0x10, RZ ;  /* 0x0000001044527819 */ /* 0x000fe200000006ff */
[----:B------:R-:W-:Y:S01]  /*3840*/  FADD.FTZ R100, R84, -R101 ;  /* 0x8000006554647221 */ /* 0x000fe20000010000 */
[----:B------:R-:W-:Y:S01]  /*3850*/  FADD.FTZ R78, R11, -R78 ;  /* 0x8000004e0b4e7221 */ /* 0x000fe20000010000 */
[----:B------:R-:W-:Y:S01]  /*3860*/  FADD.FTZ R101, R4, -R79 ;  /* 0x8000004f04657221 */ /* 0x000fe20000010000 */
[----:B------:R-:W-:Y:S01]  /*3870*/  SHF.L.U32 R111, R71, 0x10, RZ ;  /* 0x00000010476f7819 */ /* 0x000fe200000006ff */
[----:B------:R-:W-:Y:S01]  /*3880*/  FADD.FTZ R110, R85, -R110 ;  /* 0x8000006e556e7221 */ /* 0x000fe20000010000 */
[----:B------:R-:W-:Y:S01]  /*3890*/  FFMA.FTZ R78, R78, UR10, R83 ;  /* 0x0000000a4e4e7c23 */ /* 0x000fe20008010053 */
[----:B------:R-:W-:Y:S01]  /*38a0*/  FFMA.FTZ R101, R101, UR10, R82 ;  /* 0x0000000a65657c23 */ /* 0x000fe20008010052 */
[----:B0-----:R-:W-:-:S04]  /*38b0*/  IMAD.WIDE.U32 R82, R104, 0x10, R72 ;  /* 0x0000001068527825 */ /* 0x001fc800078e0048 */
[----:B------:R-:W-:Y:S01]  /*38c0*/  FMUL.FTZ R73, R74, UR4 ;  /* 0x000000044a497c20 */ /* 0x000fe20008410000 */
[----:B------:R-:W-:Y:S01]  /*38d0*/  FMUL.FTZ R72, R76, UR4 ;  /* 0x000000044c487c20 */ /* 0x000fe20008410000 */
[C---:B------:R-:W-:Y:S01]  /*38e0*/  F2FP.BF16.F32.PACK_AB R74, R77.reuse, R74 ;  /* 0x0000004a4d4a723e */ /* 0x040fe200000010ff */
[----:B------:R-:W-:Y:S01]  /*38f0*/  FMUL.FTZ R77, R77, UR4 ;  /* 0x000000044d4d7c20 */ /* 0x000fe20008410000 */
[----:B------:R-:W-:Y:S01]  /*3900*/  FMUL.FTZ R73, R73, UR24 ;  /* 0x0000001849497c20 */ /* 0x000fe20008410000 */
[----:B------:R-:W-:Y:S01]  /*3910*/  LOP3.LUT P0, RZ, R107, 0xff, RZ, 0xc0, !PT ;  /* 0x000000ff6bff7812 */ /* 0x000fe2000780c0ff */
[----:B------:R-:W-:Y:S01]  /*3920*/  FMUL.FTZ R72, R72, UR24 ;  /* 0x0000001848487c20 */ /* 0x000fe20008410000 */
[----:B------:R-:W-:Y:S01]  /*3930*/  FFMA.FTZ R100, R100, UR10, R111 ;  /* 0x0000000a64647c23 */ /* 0x000fe2000801006f */
[----:B------:R-:W-:Y:S01]  /*3940*/  FFMA.FTZ R79, R110, UR10, R113 ;  /* 0x0000000a6e4f7c23 */ /* 0x000fe20008010071 */
[----:B------:R-:W-:Y:S01]  /*3950*/  LOP3.LUT P5, RZ, R106, 0xff0000, RZ, 0xc0, !PT ;  /* 0x00ff00006aff7812 */ /* 0x000fe200078ac0ff */
[----:B-1----:R-:W-:-:S04]  /*3960*/  IMAD.WIDE.U32 R80, R104, 0x10, R80 ;  /* 0x0000001068507825 */ /* 0x002fc800078e0050 */
[----:B------:R-:W-:Y:S01]  /*3970*/  FMUL.FTZ R111, R75, UR4 ;  /* 0x000000044b6f7c20 */ /* 0x000fe20008410000 */
[----:B------:R-:W-:Y:S01]  /*3980*/  FMUL.FTZ R104, R77, UR24 ;  /* 0x000000184d687c20 */ /* 0x000fe20008410000 */
[----:B------:R-:W-:Y:S01]  /*3990*/  FSEL R77, R73, RZ, P0 ;  /* 0x000000ff494d7208 */ /* 0x000fe20000000000 */
[----:B------:R-:W-:Y:S01]  /*39a0*/  FMUL.FTZ R112, R100, UR4 ;  /* 0x0000000464707c20 */ /* 0x000fe20008410000 */
[----:B------:R-:W-:Y:S01]  /*39b0*/  FSEL R110, R72, RZ, P5 ;  /* 0x000000ff486e7208 */ /* 0x000fe20002800000 */
[----:B------:R-:W-:Y:S01]  /*39c0*/  FMUL.FTZ R111, R111, UR24 ;  /* 0x000000186f6f7c20 */ /* 0x000fe20008410000 */
[----:B------:R-:W-:Y:S01]  /*39d0*/  F2FP.BF16.F32.PACK_AB R73, R75, R76 ;  /* 0x0000004c4b49723e */ /* 0x000fe200000010ff */
[----:B------:R-:W-:Y:S01]  /*39e0*/  FMUL.FTZ R76, R101, UR4 ;  /* 0x00000004654c7c20 */ /* 0x000fe20008410000 */
[C---:B------:R-:W-:Y:S01]  /*39f0*/  F2FP.BF16.F32.PACK_AB R75, R79.reuse, R100 ;  /* 0x000000644f4b723e */ /* 0x040fe200000010ff */
[----:B------:R-:W-:Y:S01]  /*3a00*/  FMUL.FTZ R79, R79, UR4 ;  /* 0x000000044f4f7c20 */ /* 0x000fe20008410000 */
[C---:B------:R-:W-:Y:S01]  /*3a10*/  F2FP.BF16.F32.PACK_AB R72, R78.reuse, R101 ;  /* 0x000000654e48723e */ /* 0x040fe200000010ff */
[----:B------:R-:W-:Y:S01]  /*3a20*/  FMUL.FTZ R78, R78, UR4 ;  /* 0x000000044e4e7c20 */ /* 0x000fe20008410000 */
[----:B------:R-:W-:Y:S01]  /*3a30*/  LOP3.LUT P1, RZ, R107, 0xff00, RZ, 0xc0, !PT ;  /* 0x0000ff006bff7812 */ /* 0x000fe2000782c0ff */
[----:B------:R-:W-:Y:S01]  /*3a40*/  FMUL.FTZ R112, R112, UR24 ;  /* 0x0000001870707c20 */ /* 0x000fe20008410000 */
[C---:B------:R-:W-:Y:S01]  /*3a50*/  LOP3.LUT P6, RZ, R106.reuse, 0xff000000, RZ, 0xc0, !PT ;  /* 0xff0000006aff7812 */ /* 0x040fe200078cc0ff */
[----:B------:R-:W-:Y:S01]  /*3a60*/  FMUL.FTZ R100, R79, UR24 ;  /* 0x000000184f647c20 */ /* 0x000fe20008410000 */
[----:B------:R-:W-:Y:S01]  /*3a70*/  ISETP.GE.U32.AND P0, PT, R106, RZ, PT ;  /* 0x000000ff6a00720c */ /* 0x000fe20003f06070 */
[----:B------:R-:W-:Y:S01]  /*3a80*/  FMUL.FTZ R76, R76, UR24 ;  /* 0x000000184c4c7c20 */ /* 0x000fe20008410000 */
[----:B------:R-:W-:Y:S01]  /*3a90*/  FSEL R104, R104, RZ, P1 ;  /* 0x000000ff68687208 */ /* 0x000fe20000800000 */
[----:B------:R-:W-:Y:S01]  /*3aa0*/  FMUL.FTZ R78, R78, UR24 ;  /* 0x000000184e4e7c20 */ /* 0x000fe20008410000 */
[----:B------:R-:W-:Y:S01]  /*3ab0*/  FSEL R111, R111, RZ, P6 ;  /* 0x000000ff6f6f7208 */ /* 0x000fe20003000000 */
[----:B------:R1:W-:Y:S01]  /*3ac0*/  STG.E.128 desc[UR16][R80.64], R72 ;  /* 0x0000004850007986 */ /* 0x0003e2000c101d10 */
[----:B------:R-:W-:-:S02]  /*3ad0*/  LOP3.LUT P1, RZ, R107, 0xff0000, RZ, 0xc0, !PT ;  /* 0x00ff00006bff7812 */ /* 0x000fc4000782c0ff */
        /* <DEDUP_REMOVED lines=10> */
[----:B------:R-:W-:-:S05]  /*3b80*/  F2FP.BF16.F32.PACK_AB R76, R101, R76 ;  /* 0x0000004c654c723e */ /* 0x000fca00000010ff */
[----:B------:R1:W-:Y:S02]  /*3b90*/  STG.E.128 desc[UR16][R82.64], R76 ;  /* 0x0000004c52007986 */ /* 0x0003e4000c101d10 */
.L_x_1709:
[----:B------:R-:W-:Y:S05]  /*3ba0*/  BSYNC.RECONVERGENT B0 ;  /* 0x0000000000007941 */ /* 0x000fea0003800200 */
.L_x_1703:
[----:B------:R-:W-:Y:S01]  /*3bb0*/  UIADD3 UR6, UPT, UPT, UR6, UR26, URZ ;  /* 0x0000001a06067290 */ /* 0x000fe2000fffe0ff */
[----:B------:R-:W-:-:S03]  /*3bc0*/  PLOP3.LUT P4, PT, P4, PT, PT, 0x8, 0x80 ;  /* 0x000000000080781c */ /* 0x000fc6000278e170 */
[----:B------:R-:W-:-:S09]  /*3bd0*/  UISETP.GE.AND UP1, UPT, UR6, UR27, UPT ;  /* 0x0000001b0600728c */ /* 0x000fd2000bf26270 */
[----:B------:R-:W-:Y:S05]  /*3be0*/  BRA.U !UP1, `(.L_x_1717) ;  /* 0xffffffc9091c7547 */ /* 0x000fea000b83ffff */
.L_x_1698:
[----:B------:R-:W4:Y:S01]  /*3bf0*/  LDC.64 R4, c[0x0][0x440] ;  /* 0x00011000ff047b82 */ /* 0x000f220000000a00 */
[----:B------:R-:W-:-:S06]  /*3c00*/  UIMAD UR4, UR7, UR8, URZ ;  /* 0x00000008070472a4 */ /* 0x000fcc000f8e02ff */
[----:B------:R-:W-:Y:S01]  /*3c10*/  MOV R9, UR4 ;  /* 0x0000000400097c02 */ /* 0x000fe20008000f00 */
[----:B------:R-:W0:Y:S03]  /*3c20*/  LDC.64 R6, c[0x0][0x448] ;  /* 0x00011200ff067b82 */ /* 0x000e260000000a00 */
[----:B------:R-:W-:-:S05]  /*3c30*/  LEA.HI R9, R9, R2, RZ, 0x1d ;  /* 0x0000000209097211 */ /* 0x000fca00078fe8ff */
[----:B----4-:R-:W-:-:S05]  /*3c40*/  @P3 IMAD.WIDE.U32 R2, R9, 0x20, R4 ;  /* 0x0000002009023825 */ /* 0x010fca00078e0004 */
[----:B------:R4:W-:Y:S01]  /*3c50*/  @P3 STG.E.128 desc[UR16][R2.64], R48 ;  /* 0x0000003002003986 */ /* 0x0009e2000c101d10 */
[----:B0-----:R-:W-:-:S03]  /*3c60*/  @P3 IMAD.WIDE.U32 R4, R9, 0x20, R6 ;  /* 0x0000002009043825 */ /* 0x001fc600078e0006 */
[----:B------:R4:W-:Y:S04]  /*3c70*/  @P3 STG.E.128 desc[UR16][R2.64+0x10], R52 ;  /* 0x0000103402003986 */ /* 0x0009e8000c101d10 */
[----:B------:R4:W-:Y:S04]  /*3c80*/  @P3 STG.E.128 desc[UR16][R4.64], R32 ;  /* 0x0000002004003986 */ /* 0x0009e8000c101d10 */
[----:B------:R4:W-:Y:S01]  /*3c90*/  @P3 STG.E.128 desc[UR16][R4.64+0x10], R36 ;  /* 0x0000102404003986 */ /* 0x0009e2000c101d10 */
[----:B------:R-:W-:Y:S05]  /*3ca0*/  @!P2 EXIT ;  /* 0x000000000000a94d */ /* 0x000fea0003800000 */
[----:B----4-:R-:W0:Y:S01]  /*3cb0*/  LDC.64 R2, c[0x0][0x440] ;  /* 0x00011000ff027b82 */ /* 0x010e220000000a00 */
[----:B------:R-:W-:-:S07]  /*3cc0*/  @P3 IADD3 R9, PT, PT, R9, 0x80, RZ ;  /* 0x0000008009093810 */ /* 0x000fce0007ffe0ff */
[----:B------:R-:W4:Y:S01]  /*3cd0*/  LDC.64 R4, c[0x0][0x448] ;  /* 0x00011200ff047b82 */ /* 0x000f220000000a00 */
[----:B0-----:R-:W-:-:S05]  /*3ce0*/  IMAD.WIDE.U32 R2, R9, 0x20, R2 ;  /* 0x0000002009027825 */ /* 0x001fca00078e0002 */
[----:B------:R-:W-:Y:S01]  /*3cf0*/  STG.E.128 desc[UR16][R2.64], R56 ;  /* 0x0000003802007986 */ /* 0x000fe2000c101d10 */
[----:B----4-:R-:W-:-:S03]  /*3d00*/  IMAD.WIDE.U32 R4, R9, 0x20, R4 ;  /* 0x0000002009047825 */ /* 0x010fc600078e0004 */
[----:B------:R-:W-:Y:S04]  /*3d10*/  STG.E.128 desc[UR16][R2.64+0x10], R60 ;  /* 0x0000103c02007986 */ /* 0x000fe8000c101d10 */
[----:B------:R-:W-:Y:S04]  /*3d20*/  STG.E.128 desc[UR16][R4.64], R40 ;  /* 0x0000002804007986 */ /* 0x000fe8000c101d10 */
[----:B------:R-:W-:Y:S01]  /*3d30*/  STG.E.128 desc[UR16][R4.64+0x10], R44 ;  /* 0x0000102c04007986 */ /* 0x000fe2000c101d10 */
[----:B------:R-:W-:Y:S05]  /*3d40*/  EXIT ;  /* 0x000000000000794d */ /* 0x000fea0003800000 */
.L_x_1718:
        /* <DEDUP_REMOVED lines=11> */
.L_x_8014:


//--------------------- .text._ZN10layer_norm13ln_bwd_kernelINS_13Kernel_traitsIf13__nv_bfloat16S2_S2_fjLj2048ELj1ELj1ELj4ELj16ENS_18Kernel_traits_baseILj2048EfS2_S2_S2_fjLj128EEEEELb1ELb0ELb0ELb1EEEvNS_9BwdParamsE --------------------------
	.section	.text._ZN10layer_norm13ln_bwd_kernelINS_13Kernel_traitsIf13__nv_bfloat16S2_S2_fjLj2048ELj1ELj1ELj4ELj16ENS_18Kernel_traits_baseILj2048EfS2_S2_S2_fjLj128EEEEELb1ELb0ELb0ELb1EEEvNS_9BwdParamsE,"ax",@progbits
	.align	128
        .global         _ZN10layer_norm13ln_bwd_kernelINS_13Kernel_traitsIf13__nv_bfloat16S2_S2_fjLj2048ELj1ELj1ELj4ELj16ENS_18Kernel_traits_baseILj2048EfS2_S2_S2_fjLj128EEEEELb1ELb0ELb0ELb1EEEvNS_9BwdParamsE
        .type           _ZN10layer_norm13ln_bwd_kernelINS_13Kernel_traitsIf13__nv_bfloat16S2_S2_fjLj2048ELj1ELj1ELj4ELj16ENS_18Kernel_traits_baseILj2048EfS2_S2_S2_fjLj128EEEEELb1ELb0ELb0ELb1EEEvNS_9BwdParamsE,@function
        .size           _ZN10layer_norm13ln_bwd_kernelINS_13Kernel_traitsIf13__nv_bfloat16S2_S2_fjLj2048ELj1ELj1ELj4ELj16ENS_18Kernel_traits_baseILj2048EfS2_S2_S2_fjLj128EEEEELb1ELb0ELb0ELb1EEEvNS_9BwdParamsE,(.L_x_8015 - _ZN10layer_norm13ln_bwd_kernelINS_13Kernel_traitsIf13__nv_bfloat16S2_S2_fjLj2048ELj1ELj1ELj4ELj16ENS_18Kernel_traits_baseILj2048EfS2_S2_S2_fjLj128EEEEELb1ELb0ELb0ELb1EEEvNS_9BwdParamsE)
        .other          _ZN10layer_norm13ln_bwd_kernelINS_13Kernel_traitsIf13__nv_bfloat16S2_S2_fjLj2048ELj1ELj1ELj4ELj16ENS_18Kernel_traits_baseILj2048EfS2_S2_S2_fjLj128EEEEELb1ELb0ELb0ELb1EEEvNS_9BwdParamsE,@"STO_CUDA_ENTRY STV_DEFAULT"
_ZN10layer_norm13ln_bwd_kernelINS_13Kernel_traitsIf13__nv_bfloat16S2_S2_fjLj2048ELj1ELj1ELj4ELj16ENS_18Kernel_traits_baseILj2048EfS2_S2_S2_fjLj128EEEEELb1ELb0ELb0ELb1EEEvNS_9BwdParamsE:
.text._ZN10layer_norm13ln_bwd_kernelINS_13Kernel_traitsIf13__nv_bfloat16S2_S2_fjLj2048ELj1ELj1ELj4ELj16ENS_18Kernel_traits_baseILj2048EfS2_S2_S2_fjLj128EEEEELb1ELb0ELb0ELb1EEEvNS_9BwdParamsE:
        /* <DEDUP_REMOVED lines=40> */
[----:B0-----:R-:W-:Y:S01]  /*0280*/  IMAD.WIDE.U32 R2, R70, 0x20, R2 ;  /* 0x0000002046027825 */ /* 0x001fe200078e0002 */
[----:B------:R-:W-:Y:S02]  /*0290*/  CS2R R6, SRZ ;  /* 0x0000000000067805 */ /* 0x000fe4000001ff00 */
[----:B------:R-:W-:Y:S01]  /*02a0*/  MOV R79, RZ ;  /* 0x000000ff004f7202 */ /* 0x000fe20000000f00 */
[----:B------:R-:W0:Y:S01]  /*02b0*/  LDCU.U8 UR8, c[0x0][0x410] ;  /* 0x00008200ff0877ac */ /* 0x000e220008000000 */
[----:B------:R-:W-:Y:S01]  /*02c0*/  MOV R78, UR5 ;  /* 0x00000005004e7c02 */ /* 0x000fe20008000f00 */
[----:B--2---:R-:W5:Y:S01]  /*02d0*/  LDG.E.128 R24, desc[UR6][R2.64] ;  /* 0x0000000602187981 */ /* 0x004f62000c1e1d00 */
[----:B------:R-:W2:Y:S01]  /*02e0*/  LDCU UR4, c[0x0][0x408] ;  /* 0x00008100ff0477ac */ /* 0x000ea20008000800 */
[----:B-1----:R-:W-:Y:S02]  /*02f0*/  ISETP.NE.U32.AND P1, PT, R4, RZ, PT ;  /* 0x000000ff0400720c */ /* 0x002fe40003f25070 */
[----:B------:R-:W5:Y:S01]  /*0300*/  LDG.E.128 R28, desc[UR6][R2.64+0x10] ;  /* 0x00001006021c7981 */ /* 0x000f62000c1e1d00 */
[----:B------:R-:W1:Y:S01]  /*0310*/  LDCU UR9, c[0x0][0x388] ;  /* 0x00007100ff0977ac */ /* 0x000e620008000800 */
[----:B------:R-:W-:-:S02]  /*0320*/  ISETP.NE.AND.EX P1, PT, R5, RZ, PT, P1 ;  /* 0x000000ff0500720c */ /* 0x000fc40003f25310 */
[----:B------:R-:W5:Y:S01]  /*0330*/  LDG.E.128 R32, desc[UR6][R2.64+0x1000] ;  /* 0x0010000602207981 */ /* 0x000f62000c1e1d00 */
[----:B------:R-:W-:Y:S01]  /*0340*/  CS2R R4, SRZ ;  /* 0x0000000000047805 */ /* 0x000fe2000001ff00 */
[----:B------:R-:W3:Y:S02]  /*0350*/  LDCU UR12, c[0x0][0x400] ;  /* 0x00008000ff0c77ac */ /* 0x000ee40008000800 */
[----:B------:R4:W5:Y:S01]  /*0360*/  LDG.E.128 R36, desc[UR6][R2.64+0x1010] ;  /* 0x0010100602247981 */ /* 0x000962000c1e1d00 */
[----:B------:R-:W0:Y:S01]  /*0370*/  LDCU.64 UR14, c[0x0][0x478] ;  /* 0x00008f00ff0e77ac */ /* 0x000e220008000a00 */
[----:B------:R-:W0:Y:S01]  /*0380*/  LDCU.64 UR10, c[0x0][0x438] ;  /* 0x00008700ff0a77ac */ /* 0x000e220008000a00 */
[----:B--2-4-:R-:W-:-:S07]  /*0390*/  CS2R R2, SRZ ;  /* 0x0000000000027805 */ /* 0x014fce000001ff00 */
.L_x_1727:
[----:B------:R-:W2:Y:S01]  /*03a0*/  LDC.64 R60, c[0x0][0x3a8] ;  /* 0x0000ea00ff3c7b82 */ /* 0x000ea20000000a00 */
[----:B-1----:R-:W-:-:S05]  /*03b0*/  IMAD R0, R78, UR9, RZ ;  /* 0x000000094e007c24 */ /* 0x002fca000f8e02ff */
[----:B------:R-:W-:Y:S02]  /*03c0*/  SHF.R.S32.HI R53, RZ, 0x1f, R0 ;  /* 0x0000001fff357819 */ /* 0x000fe40000011400 */
[----:B------:R-:W1:Y:S02]  /*03d0*/  LDC.64 R64, c[0x0][0x428] ;  /* 0x00010a00ff407b82 */ /* 0x000e640000000a00 */
[----:B------:R-:W-:-:S04]  /*03e0*/  LEA.HI R53, R53, R0, RZ, 0x3 ;  /* 0x0000000035357211 */ /* 0x000fc800078f18ff */
[----:B------:R-:W-:Y:S02]  /*03f0*/  LEA.HI.SX32 R83, R53, R70, 0x1d ;  /* 0x0000004635537211 */ /* 0x000fe400078feaff */
[----:B------:R-:W4:Y:S08]  /*0400*/  LDC.64 R86, c[0x0][0x3c0] ;  /* 0x0000f000ff567b82 */ /* 0x000f300000000a00 */
[----:B------:R-:W3:Y:S01]  /*0410*/  LDC.64 R84, c[0x0][0x3c8] ;  /* 0x0000f200ff547b82 */ /* 0x000ee20000000a00 */
[C---:B--2---:R-:W-:Y:S01]  /*0420*/  IMAD.WIDE.U32 R52, R83.reuse, 0x10, R60 ;  /* 0x0000001053347825 */ /* 0x044fe200078e003c */
[----:B------:R-:W-:-:S05]  /*0430*/  IADD3 R81, PT, PT, R83, 0x80, RZ ;  /* 0x0000008053517810 */ /* 0x000fca0007ffe0ff */
[----:B------:R-:W-:Y:S01]  /*0440*/  IMAD.WIDE.U32 R60, R81, 0x10, R60 ;  /* 0x00000010513c7825 */ /* 0x000fe200078e003c */
[----:B------:R-:W2:Y:S03]  /*0450*/  LDG.E.128 R52, desc[UR6][R52.64] ;  /* 0x0000000634347981 */ /* 0x000ea6000c1e1d00 */
[----:B-1----:R-:W-:Y:S02]  /*0460*/  IMAD.WIDE.U32 R56, R83, 0x10, R64 ;  /* 0x0000001053387825 */ /* 0x002fe400078e0040 */
[----:B------:R-:W2:Y:S02]  /*0470*/  LDG.E.128 R60, desc[UR6][R60.64] ;  /* 0x000000063c3c7981 */ /* 0x000ea4000c1e1d00 */
[----:B----4-:R-:W-:Y:S02]  /*0480*/  IMAD.WIDE R86, R78, 0x4, R86 ;  /* 0x000000044e567825 */ /* 0x010fe400078e0256 */
[----:B------:R-:W4:Y:S04]  /*0490*/  LDG.E.128 R56, desc[UR6][R56.64] ;  /* 0x0000000638387981 */ /* 0x000f28000c1e1d00 */
[----:B------:R-:W4:Y:S01]  /*04a0*/  LDG.E R86, desc[UR6][R86.64] ;  /* 0x0000000656567981 */ /* 0x000f22000c1e1900 */
[----:B------:R-:W-:-:S04]  /*04b0*/  IMAD.WIDE.U32 R64, R81, 0x10, R64 ;  /* 0x0000001051407825 */ /* 0x000fc800078e0040 */
[----:B---3--:R-:W-:Y:S02]  /*04c0*/  IMAD.WIDE R84, R78, 0x4, R84 ;  /* 0x000000044e547825 */ /* 0x008fe400078e0254 */
[----:B------:R-:W3:Y:S04]  /*04d0*/  LDG.E.128 R64, desc[UR6][R64.64] ;  /* 0x0000000640407981 */ /* 0x000ee8000c1e1d00 */
[----:B------:R-:W3:Y:S01]  /*04e0*/  LDG.E R82, desc[UR6][R84.64] ;  /* 0x0000000654527981 */ /* 0x000ee2000c1e1900 */
[----:B0-----:R-:W-:Y:S01]  /*04f0*/  ISETP.NE.AND P5, PT, RZ, UR8, PT ;  /* 0x00000008ff007c0c */ /* 0x001fe2000bfa5270 */
[----:B------:R-:W0:Y:S01]  /*0500*/  S2R R125, SR_CgaCtaId ;  /* 0x00000000007d7919 */ /* 0x000e220000008800 */
[----:B------:R-:W-:Y:S02]  /*0510*/  LOP3.LUT P4, RZ, R70, 0x1f, RZ, 0xc0, !PT ;  /* 0x0000001f46ff7812 */ /* 0x000fe4000788c0ff */
[----:B------:R-:W-:-:S11]  /*0520*/  PLOP3.LUT P0, PT, PT, PT, PT, 0x80, 0x8 ;  /* 0x000000000008781c */ /* 0x000fd60003f0f070 */
[----:B------:R-:W-:Y:S02]  /*0530*/  @!P4 PLOP3.LUT P0, PT, P2, PT, PT, 0x80, 0x8 ;  /* 0x000000000008c81c */ /* 0x000fe4000170f070 */
[----:B------:R-:W-:Y:S02]  /*0540*/  ISETP.NE.U32.AND P3, PT, RZ, UR10, PT ;  /* 0x0000000aff007c0c */ /* 0x000fe4000bf65070 */
[C---:B--2---:R-:W-:Y:S02]  /*0550*/  PRMT R88, R52.reuse, 0x7632, R88 ;  /* 0x0000763234587816 */ /* 0x044fe40000000058 */
[----:B------:R-:W-:Y:S02]  /*0560*/  SHF.L.U32 R101, R52, 0x10, RZ ;  /* 0x0000001034657819 */ /* 0x000fe400000006ff */
[C---:B------:R-:W-:Y:S02]  /*0570*/  PRMT R52, R53.reuse, 0x7632, R52 ;  /* 0x0000763235347816 */ /* 0x040fe40000000034 */
[----:B------:R-:W-:-:S02]  /*0580*/  SHF.L.U32 R113, R53, 0x10, RZ ;  /* 0x0000001035717819 */ /* 0x000fc400000006ff */
[C---:B------:R-:W-:Y:S02]  /*0590*/  PRMT R53, R54.reuse, 0x7632, R53 ;  /* 0x0000763236357816 */ /* 0x040fe40000000035 */
[----:B------:R-:W-:Y:S02]  /*05a0*/  SHF.L.U32 R109, R54, 0x10, RZ ;  /* 0x00000010366d7819 */ /* 0x000fe400000006ff */
[C---:B------:R-:W-:Y:S02]  /*05b0*/  PRMT R54, R55.reuse, 0x7632, R54 ;  /* 0x0000763237367816 */ /* 0x040fe40000000036 */
[----:B------:R-:W-:Y:S02]  /*05c0*/  SHF.L.U32 R107, R55, 0x10, RZ ;  /* 0x00000010376b7819 */ /* 0x000fe400000006ff */
[C---:B----4-:R-:W-:Y:S02]  /*05d0*/  PRMT R108, R58.reuse, 0x7632, R108 ;  /* 0x000076323a6c7816 */ /* 0x050fe4000000006c */
[----:B------:R-:W-:-:S02]  /*05e0*/  SHF.L.U32 R55, R58, 0x10, RZ ;  /* 0x000000103a377819 */ /* 0x000fc400000006ff */
[----:B------:R-:W-:Y:S02]  /*05f0*/  PRMT R58, R60, 0x7632, R58 ;  /* 0x000076323c3a7816 */ /* 0x000fe4000000003a */
[----:B------:R-:W-:Y:S02]  /*0600*/  FSEL R86, R86, RZ, !P5 ;  /* 0x000000ff56567208 */ /* 0x000fe40006800000 */
[C---:B------:R-:W-:Y:S02]  /*0610*/  PRMT R124, R56.reuse, 0x7632, R124 ;  /* 0x00007632387c7816 */ /* 0x040fe4000000007c */
[----:B------:R-:W-:Y:S02]  /*0620*/  SHF.L.U32 R56, R56, 0x10, RZ ;  /* 0x0000001038387819 */ /* 0x000fe400000006ff */
[----:B------:R-:W-:Y:S01]  /*0630*/  SHF.L.U32 R58, R58, 0x10, RZ ;  /* 0x000000103a3a7819 */ /* 0x000fe200000006ff */
[----:B------:R-:W-:Y:S01]  /*0640*/  FADD.FTZ R101, -R86, R101 ;  /* 0x0000006556657221 */ /* 0x000fe20000010100 */
[----:B------:R-:W-:-:S02]  /*0650*/  PRMT R0, R57, 0x7632, R0 ;  /* 0x0000763239007816 */ /* 0x000fc40000000000 */
[----:B------:R-:W-:Y:S01]  /*0660*/  SHF.L.U32 R88, R88, 0x10, RZ ;  /* 0x0000001058587819 */ /* 0x000fe200000006ff */
[----:B------:R-:W-:Y:S01]  /*0670*/  FADD.FTZ R89, -R86, R58 ;  /* 0x0000003a56597221 */ /* 0x000fe20000010100 */
[----:B------:R-:W-:Y:S01]  /*0680*/  SHF.L.U32 R124, R124, 0x10, RZ ;  /* 0x000000107c7c7819 */ /* 0x000fe200000006ff */
[----:B-----5:R-:W-:Y:S01]  /*0690*/  FMUL.FTZ R115, R24, R56 ;  /* 0x0000003818737220 */ /* 0x020fe20000410000 */
[----:B------:R-:W-:Y:S01]  /*06a0*/  SHF.L.U32 R52, R52, 0x10, RZ ;  /* 0x0000001034347819 */ /* 0x000fe200000006ff */
[----:B------:R-:W-:Y:S01]  /*06b0*/  FADD.FTZ R111, -R86, R88 ;  /* 0x00000058566f7221 */ /* 0x000fe20000010100 */
[----:B------:R-:W-:Y:S01]  /*06c0*/  SHF.L.U32 R58, R0, 0x10, RZ ;  /* 0x00000010003a7819 */ /* 0x000fe200000006ff */
[----:B---3--:R-:W-:Y:S01]  /*06d0*/  FMUL.FTZ R0, R82, R101 ;  /* 0x0000006552007220 */ /* 0x008fe20000410000 */
[----:B------:R-:W-:Y:S01]  /*06e0*/  SHF.L.U32 R57, R57, 0x10, RZ ;  /* 0x0000001039397819 */ /* 0x000fe200000006ff */
[----:B------:R-:W-:Y:S01]  /*06f0*/  FMUL.FTZ R102, R25, R124 ;  /* 0x0000007c19667220 */ /* 0x000fe20000410000 */
[----:B------:R-:W-:-:S02]  /*0700*/  PRMT R114, R65, 0x7632, R114 ;  /* 0x0000763241727816 */ /* 0x000fc40000000072 */
[----:B------:R-:W-:Y:S01]  /*0710*/  SHF.L.U32 R97, R65, 0x10, RZ ;  /* 0x0000001041617819 */ /* 0x000fe200000006ff */
[----:B------:R-:W-:Y:S01]  /*0720*/  FADD.FTZ R65, RZ, R115 ;  /* 0x00000073ff417221 */ /* 0x000fe20000010000 */
[C---:B------:R-:W-:Y:S01]  /*0730*/  FADD.FTZ R105, -R86.reuse, R52 ;  /* 0x0000003456697221 */ /* 0x040fe20000010100 */
[----:B------:R-:W-:Y:S01]  /*0740*/  FADD.FTZ R113, -R86, R113 ;  /* 0x0000007156717221 */ /* 0x000fe20000010100 */
[----:B------:R-:W-:Y:S01]  /*0750*/  FMUL.FTZ R111, R82, R111 ;  /* 0x0000006f526f7220 */ /* 0x000fe20000410000 */
[----:B------:R-:W-:Y:S01]  /*0760*/  FFMA.FTZ R52, R0, R115, RZ ;  /* 0x0000007300347223 */ /* 0x000fe200000100ff */
[----:B------:R-:W-:Y:S01]  /*0770*/  FMUL.FTZ R106, R26, R57 ;  /* 0x000000391a6a7220 */ /* 0x000fe20000410000 */
[----:B------:R-:W-:Y:S01]  /*0780*/  FADD.FTZ R65, R65, R102 ;  /* 0x0000006641417221 */ /* 0x000fe20000010000 */
[----:B------:R-:W-:Y:S01]  /*0790*/  FMUL.FTZ R113, R82, R113 ;  /* 0x0000007152717220 */ /* 0x000fe20000410000 */
[----:B------:R-:W-:Y:S01]  /*07a0*/  FFMA.FTZ R52, R111, R102, R52 ;  /* 0x000000666f347223 */ /* 0x000fe20000010034 */
[----:B------:R-:W-:Y:S01]  /*07b0*/  FMUL.FTZ R98, R27, R58 ;  /* 0x0000003a1b627220 */ /* 0x000fe20000410000 */
[----:B------:R-:W-:Y:S01]  /*07c0*/  FADD.FTZ R65, R65, R106 ;  /* 0x0000006a41417221 */ /* 0x000fe20000010000 */
[----:B------:R-:W-:Y:S01]  /*07d0*/  SHF.L.U32 R53, R53, 0x10, RZ ;  /* 0x0000001035357819 */ /* 0x000fe200000006ff */
[----:B------:R-:W-:Y:S01]  /*07e0*/  FADD.FTZ R109, -R86, R109 ;  /* 0x0000006d566d7221 */ /* 0x000fe20000010100 */
[----:B------:R-:W-:Y:S01]  /*07f0*/  SHF.L.U32 R54, R54, 0x10, RZ ;  /* 0x0000001036367819 */ /* 0x000fe200000006ff */
[----:B------:R-:W-:Y:S01]  /*0800*/  FMUL.FTZ R105, R82, R105 ;  /* 0x0000006952697220 */ /* 0x000fe20000410000 */
[----:B------:R-:W-:Y:S01]  /*0810*/  FFMA.FTZ R52, R113, R106, R52 ;  /* 0x0000006a71347223 */ /* 0x000fe20000010034 */
[----:B------:R-:W-:Y:S01]  /*0820*/  SHF.L.U32 R108, R108, 0x10, RZ ;  /* 0x000000106c6c7819 */ /* 0x000fe200000006ff */
[----:B------:R-:W-:Y:S01]  /*0830*/  FMUL.FTZ R104, R28, R55 ;  /* 0x000000371c687220 */ /* 0x000fe20000410000 */
[----:B------:R-:W-:Y:S01]  /*0840*/  FADD.FTZ R65, R65, R98 ;  /* 0x0000006241417221 */ /* 0x000fe20000010000 */
[----:B------:R-:W-:Y:S01]  /*0850*/  PRMT R110, R59, 0x7632, R110 ;  /* 0x000076323b6e7816 */ /* 0x000fe2000000006e */
[----:B------:R-:W-:Y:S01]  /*0860*/  FADD.FTZ R121, -R86, R53 ;  /* 0x0000003556797221 */ /* 0x000fe20000010100 */
[----:B------:R-:W-:Y:S01]  /*0870*/  FMUL.FTZ R109, R82, R109 ;  /* 0x0000006d526d7220 */ /* 0x000fe20000410000 */
[----:B------:R-:W-:Y:S01]  /*0880*/  FFMA.FTZ R52, R105, R98, R52 ;  /* 0x0000006269347223 */ /* 0x000fe20000010034 */
[----:B------:R-:W-:Y:S01]  /*0890*/  SHF.L.U32 R59, R59, 0x10, RZ ;  /* 0x000000103b3b7819 */ /* 0x000fe200000006ff */
[C---:B------:R-:W-:Y:S01]  /*08a0*/  FADD.FTZ R93, -R86.reuse, R54 ;  /* 0x00000036565d7221 */ /* 0x040fe20000010100 */
[----:B------:R-:W-:Y:S01]  /*08b0*/  FMUL.FTZ R103, R29, R108 ;  /* 0x0000006c1d677220 */ /* 0x000fe20000410000 */
[----:B------:R-:W-:Y:S01]  /*08c0*/  FADD.FTZ R54, R65, R104 ;  /* 0x0000006841367221 */ /* 0x000fe20000010000 */
[----:B------:R-:W-:Y:S01]  /*08d0*/  FADD.FTZ R107, -R86, R107 ;  /* 0x0000006b566b7221 */ /* 0x000fe20000010100 */
[----:B------:R-:W-:Y:S01]  /*08e0*/  FMUL.FTZ R96, R82, R121 ;  /* 0x0000007952607220 */ /* 0x000fe20000410000 */
[----:B------:R-:W-:Y:S01]  /*08f0*/  FFMA.FTZ R65, R109, R104, R52 ;  /* 0x000000686d417223 */ /* 0x000fe20000010034 */
[C---:B------:R-:W-:Y:S01]  /*0900*/  PRMT R118, R67.reuse, 0x7632, R118 ;  /* 0x0000763243767816 */ /* 0x040fe20000000076 */
[----:B------:R-:W-:Y:S01]  /*0910*/  FMUL.FTZ R100, R30, R59 ;  /* 0x0000003b1e647220 */ /* 0x000fe20000410000 */
[----:B------:R-:W-:Y:S01]  /*0920*/  SHF.L.U32 R117, R67, 0x10, RZ ;  /* 0x0000001043757819 */ /* 0x000fe200000006ff */
[----:B------:R-:W-:Y:S01]  /*0930*/  FADD.FTZ R67, R54, R103 ;  /* 0x0000006736437221 */ /* 0x000fe20000010000 */
[----:B------:R-:W-:Y:S01]  /*0940*/  SHF.L.U32 R110, R110, 0x10, RZ ;  /* 0x000000106e6e7819 */ /* 0x000fe200000006ff */
[----:B------:R-:W-:Y:S01]  /*0950*/  FMUL.FTZ R107, R82, R107 ;  /* 0x0000006b526b7220 */ /* 0x000fe20000410000 */
[----:B------:R-:W-:Y:S01]  /*0960*/  SHF.L.U32 R91, R60, 0x10, RZ ;  /* 0x000000103c5b7819 */ /* 0x000fe200000006ff */
[----:B------:R-:W-:Y:S01]  /*0970*/  FFMA.FTZ R52, R96, R103, R65 ;  /* 0x0000006760347223 */ /* 0x000fe20000010041 */
[C---:B------:R-:W-:Y:S01]  /*0980*/  PRMT R112, R64.reuse, 0x7632, R112 ;  /* 0x0000763240707816 */ /* 0x040fe20000000070 */
        /* <DEDUP_REMOVED lines=9> */
[C---:B------:R-:W-:Y:S01]  /*0a20*/  PRMT R60, R61.reuse, 0x7632, R60 ;  /* 0x000076323d3c7816 */ /* 0x040fe2000000003c */
[----:B------:R-:W-:Y:S01]  /*0a30*/  FMUL.FTZ R91, R82, R91 ;  /* 0x0000005b525b7220 */ /* 0x000fe20000410000 */
[----:B------:R-:W-:Y:S01]  /*0a40*/  SHF.L.U32 R87, R61, 0x10, RZ ;  /* 0x000000103d577819 */ /* 0x000fe200000006ff */
[----:B------:R-:W-:Y:S01]  /*0a50*/  FFMA.FTZ R54, R94, R101, R65 ;  /* 0x000000655e367223 */ /* 0x000fe20000010041 */
[----:B------:R-:W-:Y:S01]  /*0a60*/  FMUL.FTZ R93, R33, R112 ;  /* 0x00000070215d7220 */ /* 0x000fe20000410000 */
[----:B------:R-:W-:Y:S01]  /*0a70*/  FADD.FTZ R52, R67, R92 ;  /* 0x0000005c43347221 */ /* 0x000fe20000010000 */
[----:B------:R-:W-:Y:S01]  /*0a80*/  PRMT R61, R62, 0x7632, R61 ;  /* 0x000076323e3d7816 */ /* 0x000fe2000000003d */
[----:B------:R-:W-:Y:S01]  /*0a90*/  FADD.FTZ R87, -R86, R87 ;  /* 0x0000005756577221 */ /* 0x000fe20000010100 */
        /* <DEDUP_REMOVED lines=14> */
[C---:B------:R-:W-:Y:S01]  /*0b80*/  SHF.L.U32 R99, R66.reuse, 0x10, RZ ;  /* 0x0000001042637819 */ /* 0x040fe200000006ff */
[----:B------:R-:W-:Y:S01]  /*0b90*/  FMUL.FTZ R89, R35, R114 ;  /* 0x0000007223597220 */ /* 0x000fe20000410000 */
[----:B------:R-:W-:Y:S01]  /*0ba0*/  PRMT R116, R66, 0x7632, R116 ;  /* 0x0000763242747816 */ /* 0x000fe20000000074 */
[----:B------:R-:W-:Y:S01]  /*0bb0*/  FADD.FTZ R54, R67, R90 ;  /* 0x0000005a43367221 */ /* 0x000fe20000010000 */
[C---:B------:R-:W-:Y:S01]  /*0bc0*/  FADD.FTZ R61, -R86.reuse, R84 ;  /* 0x00000054563d7221 */ /* 0x040fe20000010100 */
[----:B------:R-:W-:Y:S01]  /*0bd0*/  FADD.FTZ R85, -R86, R85 ;  /* 0x0000005556557221 */ /* 0x000fe20000010100 */
[----:B------:R-:W-:Y:S01]  /*0be0*/  FMUL.FTZ R84, R82, R119 ;  /* 0x0000007752547220 */ /* 0x000fe20000410000 */
[----:B------:R-:W-:Y:S01]  /*0bf0*/  FFMA.FTZ R65, R87, R90, R52 ;  /* 0x0000005a57417223 */ /* 0x000fe20000010034 */
[C---:B------:R-:W-:Y:S01]  /*0c00*/  FADD.FTZ R63, -R86.reuse, R63 ;  /* 0x0000003f563f7221 */ /* 0x040fe20000010100 */
[----:B------:R-:W-:Y:S01]  /*0c10*/  FADD.FTZ R53, -R86, R53 ;  /* 0x0000003556357221 */ /* 0x000fe20000010100 */
        /* <DEDUP_REMOVED lines=37> */
[----:B------:R-:W1:Y:S01]  /*0e70*/  SHFL.DOWN PT, R52, R53, 0x1, 0x1f ;  /* 0x08201f0035347f89 */ /* 0x000e6200000e0000 */
[----:B------:R-:W2:Y:S03]  /*0e80*/  @P1 LDC.64 R120, c[0x0][0x3e0] ;  /* 0x0000f800ff781b82 */ /* 0x000ea60000000a00 */
[----:B------:R-:W3:Y:S01]  /*0e90*/  SHFL.DOWN PT, R62, R123, 0x1, 0x1f ;  /* 0x08201f007b3e7f89 */ /* 0x000ee200000e0000 */
[----:B0-----:R-:W-:-:S04]  /*0ea0*/  LEA R54, R125, R54, 0x18 ;  /* 0x000000367d367211 */ /* 0x001fc800078ec0ff */
[----:B------:R-:W-:-:S04]  /*0eb0*/  IADD3 R122, PT, PT, R54, 0x2020, RZ ;  /* 0x00002020367a7810 */ /* 0x000fc80007ffe0ff */
[----:B------:R-:W-:Y:S02]  /*0ec0*/  @!P4 MOV R63, R122 ;  /* 0x0000007a003fc202 */ /* 0x000fe40000000f00 */
[----:B------:R-:W-:Y:S02]  /*0ed0*/  @!P0 IADD3 R63, PT, PT, R54, 0x2000, RZ ;  /* 0x00002000363f8810 */ /* 0x000fe40007ffe0ff */
[----:B------:R-:W-:Y:S01]  /*0ee0*/  ISETP.NE.AND.EX P0, PT, RZ, UR11, PT, P3 ;  /* 0x0000000bff007c0c */ /* 0x000fe2000bf05330 */
[----:B-1----:R-:W-:Y:S01]  /*0ef0*/  FADD.FTZ R52, R53, R52 ;  /* 0x0000003435347221 */ /* 0x002fe20000010000 */
[----:B---3--:R-:W-:Y:S01]  /*0f00*/  FADD.FTZ R53, R123, R62 ;  /* 0x0000003e7b357221 */ /* 0x008fe20000010000 */
[----:B------:R-:W-:-:S10]  /*0f10*/  @!P4 LEA R123, R80, R63, 0x3 ;  /* 0x0000003f507bc211 */ /* 0x000fd400078e18ff */
[----:B------:R-:W0:Y:S01]  /*0f20*/  @P0 LDC.64 R62, c[0x0][0x438] ;  /* 0x00010e00ff3e0b82 */ /* 0x000e220000000a00 */
[----:B------:R0:W-:Y:S02]  /*0f30*/  @!P4 STS.64 [R123], R52 ;  /* 0x000000347b00c388 */ /* 0x0001e40000000a00 */
[----:B0-----:R-:W-:-:S04]  /*0f40*/  @P0 IMAD.WIDE.U32 R52, R83, 0x10, R62 ;  /* 0x0000001053340825 */ /* 0x001fc800078e003e */
[----:B--2---:R-:W-:Y:S01]  /*0f50*/  @P1 IMAD.WIDE R62, R78, 0x2, R120 ;  /* 0x000000024e3e1825 */ /* 0x004fe200078e0278 */
        /* <DEDUP_REMOVED lines=13> */
[C---:B------:R-:W-:Y:S01]  /*1030*/  IADD3 R56, PT, PT, R54.reuse, 0x2030, RZ ;  /* 0x0000203036387810 */ /* 0x040fe20007ffe0ff */
[----:B------:R-:W-:Y:S01]  /*1040*/  FADD.FTZ R14, R55, R14 ;  /* 0x0000000e370e7221 */ /* 0x000fe20000010000 */
[----:B------:R-:W-:Y:S01]  /*1050*/  @!P2 IADD3 R56, PT, PT, R54, 0x2010, RZ ;  /* 0x000020103638a810 */ /* 0x000fe20007ffe0ff */
[----:B------:R-:W-:Y:S01]  /*1060*/  FFMA.FTZ R2, R109, R55, R2 ;  /* 0x000000376d027223 */ /* 0x000fe20000010002 */
[----:B------:R-:W-:Y:S01]  /*1070*/  BAR.SYNC.DEFER_BLOCKING 0x0 ;  /* 0x0000000000007b1d */ /* 0x000fe20000010000 */
[----:B------:R-:W-:Y:S01]  /*1080*/  FADD.FTZ R73, R57, R73 ;  /* 0x0000004939497221 */ /* 0x000fe20000010000 */
[----:B------:R-:W-:Y:S01]  /*1090*/  FFMA.FTZ R74, R113, R57, R74 ;  /* 0x00000039714a7223 */ /* 0x000fe2000001004a */
        /* <DEDUP_REMOVED lines=54> */
[-CC-:B------:R-:W-:Y:S01]  /*1400*/  FFMA.FTZ R59, R113, R108.reuse, R99.reuse ;  /* 0x0000006c713b7223 */ /* 0x180fe20000010063 */
[-C--:B------:R-:W-:Y:S01]  /*1410*/  FFMA.FTZ R85, R85, R108.reuse, R99 ;  /* 0x0000006c55557223 */ /* 0x080fe20000010063 */
[--C-:B------:R-:W-:Y:S01]  /*1420*/  FADD.FTZ R115, R115, -R0.reuse ;  /* 0x8000000073737221 */ /* 0x100fe20000010000 */
[----:B------:R-:W-:Y:S01]  /*1430*/  PRMT R0, R44, 0x7632, R0 ;  /* 0x000076322c007816 */ /* 0x000fe20000000000 */
[----:B------:R-:W-:Y:S01]  /*1440*/  FADD.FTZ R53, R102, -R53 ;  /* 0x8000003566357221 */ /* 0x000fe20000010000 */
[----:B------:R-:W-:Y:S01]  /*1450*/  SHF.L.U32 R111, R44, 0x10, RZ ;  /* 0x000000102c6f7819 */ /* 0x000fe200000006ff */
[----:B------:R-:W-:Y:S01]  /*1460*/  FADD.FTZ R59, R106, -R59 ;  /* 0x8000003b6a3b7221 */ /* 0x000fe20000010000 */
[----:B------:R-:W-:Y:S01]  /*1470*/  SHF.L.U32 R56, R0, 0x10, RZ ;  /* 0x0000001000387819 */ /* 0x000fe200000006ff */
[-CC-:B------:R-:W-:Y:S01]  /*1480*/  FFMA.FTZ R105, R105, R108.reuse, R99.reuse ;  /* 0x0000006c69697223 */ /* 0x180fe20000010063 */
[----:B------:R-:W-:Y:S01]  /*1490*/  SHF.L.U32 R58, R45, 0x10, RZ ;  /* 0x000000102d3a7819 */ /* 0x000fe200000006ff */
[-CC-:B------:R-:W-:Y:S01]  /*14a0*/  FFMA.FTZ R109, R109, R108.reuse, R99.reuse ;  /* 0x0000006c6d6d7223 */ /* 0x180fe20000010063 */
        /* <DEDUP_REMOVED lines=11> */
[----:B------:R-:W-:Y:S01]  /*1560*/  FFMA.FTZ R56, R82, R53, R56 ;  /* 0x0000003552387223 */ /* 0x000fe20000010038 */
[----:B------:R-:W-:Y:S01]  /*1570*/  SHF.L.U32 R85, R52, 0x10, RZ ;  /* 0x0000001034557819 */ /* 0x000fe200000006ff */
[C---:B------:R-:W-:Y:S01]  /*1580*/  FFMA.FTZ R0, R82.reuse, R115, R111 ;  /* 0x0000007352007223 */ /* 0x040fe2000001006f */
[----:B------:R-:W-:Y:S01]  /*1590*/  FFMA.FTZ R58, R82, R59, R58 ;  /* 0x0000003b523a7223 */ /* 0x000fe2000001003a */
[----:B------:R-:W-:Y:S01]  /*15a0*/  PRMT R52, R47, 0x7632, R52 ;  /* 0x000076322f347816 */ /* 0x000fe20000000034 */
[-C--:B------:R-:W-:Y:S01]  /*15b0*/  FMUL.FTZ R56, R56, R97.reuse ;  /* 0x0000006138387220 */ /* 0x080fe20000410000 */
[----:B------:R-:W-:Y:S01]  /*15c0*/  PRMT R53, R46, 0x7632, R53 ;  /* 0x000076322e357816 */ /* 0x000fe20000000035 */
[-C--:B------:R-:W-:Y:S01]  /*15d0*/  FMUL.FTZ R0, R0, R97.reuse ;  /* 0x0000006100007220 */ /* 0x080fe20000410000 */
[----:B------:R-:W-:Y:S01]  /*15e0*/  FMUL.FTZ R58, R58, R97 ;  /* 0x000000613a3a7220 */ /* 0x000fe20000410000 */
[----:B------:R-:W-:Y:S01]  /*15f0*/  FADD.FTZ R87, R90, -R87 ;  /* 0x800000575a577221 */ /* 0x000fe20000010000 */
[----:B------:R-:W-:Y:S01]  /*1600*/  SHF.L.U32 R52, R52, 0x10, RZ ;  /* 0x0000001034347819 */ /* 0x000fe200000006ff */
[----:B------:R-:W-:Y:S01]  /*1610*/  FADD.FTZ R101, R101, -R94 ;  /* 0x8000005e65657221 */ /* 0x000fe20000010000 */
[----:B------:R-:W-:Y:S01]  /*1620*/  SHF.L.U32 R90, R53, 0x10, RZ ;  /* 0x00000010355a7819 */ /* 0x000fe200000006ff */
[----:B------:R-:W-:Y:S01]  /*1630*/  FADD.FTZ R103, R103, -R96 ;  /* 0x8000006067677221 */ /* 0x000fe20000010000 */
[----:B------:R-:W-:Y:S01]  /*1640*/  FMUL.FTZ R56, R56, UR4 ;  /* 0x0000000438387c20 */ /* 0x000fe20008410000 */
[----:B------:R-:W-:Y:S01]  /*1650*/  LOP3.LUT P5, RZ, R120, 0xff00, RZ, 0xc0, !PT ;  /* 0x0000ff0078ff7812 */ /* 0x000fe200078ac0ff */
[----:B------:R-:W-:Y:S01]  /*1660*/  FMUL.FTZ R0, R0, UR4 ;  /* 0x0000000400007c20 */ /* 0x000fe20008410000 */
[----:B------:R-:W-:Y:S01]  /*1670*/  FMUL.FTZ R58, R58, UR4 ;  /* 0x000000043a3a7c20 */ /* 0x000fe20008410000 */
[----:B------:R-:W-:Y:S01]  /*1680*/  LOP3.LUT P0, RZ, R120, 0xff, RZ, 0xc0, !PT ;  /* 0x000000ff78ff7812 */ /* 0x000fe2000780c0ff */
[----:B------:R-:W-:Y:S01]  /*1690*/  FADD.FTZ R91, R92, -R91 ;  /* 0x8000005b5c5b7221 */ /* 0x000fe20000010000 */
[----:B------:R-:W-:Y:S01]  /*16a0*/  LOP3.LUT P4, RZ, R120, 0xff0000, RZ, 0xc0, !PT ;  /* 0x00ff000078ff7812 */ /* 0x000fe2000788c0ff */
[----:B------:R-:W-:Y:S01]  /*16b0*/  FFMA.FTZ R52, R82, R101, R52 ;  /* 0x0000006552347223 */ /* 0x000fe20000010034 */
[----:B------:R-:W-:Y:S01]  /*16c0*/  FADD.FTZ R105, R98, -R105 ;  /* 0x8000006962697221 */ /* 0x000fe20000010000 */
[----:B------:R-:W-:Y:S01]  /*16d0*/  SHF.L.U32 R86, R46, 0x10, RZ ;  /* 0x000000102e567819 */ /* 0x000fe200000006ff */
[----:B------:R-:W-:Y:S01]  /*16e0*/  FFMA.FTZ R90, R82, R103, R90 ;  /* 0x00000067525a7223 */ /* 0x000fe2000001005a */
[----:B------:R-:W-:Y:S01]  /*16f0*/  SHF.L.U32 R92, R47, 0x10, RZ ;  /* 0x000000102f5c7819 */ /* 0x000fe200000006ff */
[----:B------:R-:W-:Y:S01]  /*1700*/  FADD.FTZ R109, R104, -R109 ;  /* 0x8000006d686d7221 */ /* 0x000fe20000010000 */
[----:B------:R-:W-:Y:S01]  /*1710*/  SHF.L.U32 R96, R49, 0x10, RZ ;  /* 0x0000001031607819 */ /* 0x000fe200000006ff */
[----:B------:R-:W-:Y:S01]  /*1720*/  FADD.FTZ R107, R100, -R107 ;  /* 0x8000006b646b7221 */ /* 0x000fe20000010000 */
[----:B------:R-:W-:Y:S01]  /*1730*/  FSEL R59, R56, RZ, P5 ;  /* 0x000000ff383b7208 */ /* 0x000fe20002800000 */
[-C--:B------:R-:W-:Y:S01]  /*1740*/  FMUL.FTZ R52, R52, R97.reuse ;  /* 0x0000006134347220 */ /* 0x080fe20000410000 */
[----:B------:R-:W-:Y:S01]  /*1750*/  FSEL R0, R0, RZ, P0 ;  /* 0x000000ff00007208 */ /* 0x000fe20000000000 */
[----:B------:R-:W-:Y:S01]  /*1760*/  FMUL.FTZ R90, R90, R97 ;  /* 0x000000615a5a7220 */ /* 0x000fe20000410000 */
[----:B------:R-:W-:Y:S01]  /*1770*/  FSEL R56, R58, RZ, P4 ;  /* 0x000000ff3a387208 */ /* 0x000fe20002000000 */
[----:B------:R-:W-:Y:S01]  /*1780*/  FFMA.FTZ R58, R82, R105, R85 ;  /* 0x00000069523a7223 */ /* 0x000fe20000010055 */
[----:B------:R-:W-:Y:S01]  /*1790*/  ISETP.GE.U32.AND P0, PT, R120, RZ, PT ;  /* 0x000000ff7800720c */ /* 0x000fe20003f06070 */
[C---:B------:R-:W-:Y:S01]  /*17a0*/  FFMA.FTZ R86, R82.reuse, R109, R86 ;  /* 0x0000006d52567223 */ /* 0x040fe20000010056 */
[C---:B------:R-:W-:Y:S01]  /*17b0*/  FFMA.FTZ R92, R82.reuse, R107, R92 ;  /* 0x0000006b525c7223 */ /* 0x040fe2000001005c */
[----:B------:R-:W-:Y:S01]  /*17c0*/  FFMA.FTZ R96, R82, R87, R96 ;  /* 0x0000005752607223 */ /* 0x000fe20000010060 */
[----:B------:R-:W-:Y:S01]  /*17d0*/  SHF.L.U32 R98, R50, 0x10, RZ ;  /* 0x0000001032627819 */ /* 0x000fe200000006ff */
[----:B------:R-:W-:Y:S01]  /*17e0*/  FMUL.FTZ R52, R52, UR4 ;  /* 0x0000000434347c20 */ /* 0x000fe20008410000 */
[----:B------:R-:W-:Y:S01]  /*17f0*/  SHF.L.U32 R53, R48, 0x10, RZ ;  /* 0x0000001030357819 */ /* 0x000fe200000006ff */
[-C--:B------:R-:W-:Y:S01]  /*1800*/  FMUL.FTZ R58, R58, R97.reuse ;  /* 0x000000613a3a7220 */ /* 0x080fe20000410000 */
[C---:B------:R-:W-:Y:S01]  /*1810*/  ISETP.GE.U32.AND.EX P0, PT, R121.reuse, 0x1000000, PT, P0 ;  /* 0x010000007900780c */ /* 0x040fe20003f06100 */
[----:B------:R-:W-:Y:S01]  /*1820*/  FMUL.FTZ R90, R90, UR4 ;  /* 0x000000045a5a7c20 */ /* 0x000fe20008410000 */
[C---:B------:R-:W-:Y:S01]  /*1830*/  LOP3.LUT P5, RZ, R121.reuse, 0xff00, RZ, 0xc0, !PT ;  /* 0x0000ff0079ff7812 */ /* 0x040fe200078ac0ff */
[-C--:B------:R-:W-:Y:S01]  /*1840*/  FMUL.FTZ R86, R86, R97.reuse ;  /* 0x0000006156567220 */ /* 0x080fe20000410000 */
[-C--:B------:R-:W-:Y:S01]  /*1850*/  FMUL.FTZ R92, R92, R97.reuse ;  /* 0x000000615c5c7220 */ /* 0x080fe20000410000 */
[----:B------:R-:W-:Y:S01]  /*1860*/  FMUL.FTZ R96, R96, R97 ;  /* 0x0000006160607220 */ /* 0x000fe20000410000 */
[C---:B------:R-:W-:Y:S01]  /*1870*/  FFMA.FTZ R98, R82.reuse, R99, R98 ;  /* 0x0000006352627223 */ /* 0x040fe20000010062 */
[----:B------:R-:W-:Y:S01]  /*1880*/  FFMA.FTZ R94, R82, R91, R53 ;  /* 0x0000005b525e7223 */ /* 0x000fe20000010035 */
[----:B------:R-:W-:Y:S01]  /*1890*/  FMUL.FTZ R58, R58, UR4 ;  /* 0x000000043a3a7c20 */ /* 0x000fe20008410000 */
[----:B------:R-:W-:Y:S01]  /*18a0*/  FSEL R99, R52, RZ, P0 ;  /* 0x000000ff34637208 */ /* 0x000fe20000000000 */
[----:B------:R-:W-:Y:S01]  /*18b0*/  FMUL.FTZ R86, R86, UR4 ;  /* 0x0000000456567c20 */ /* 0x000fe20008410000 */
[----:B------:R-:W-:Y:S01]  /*18c0*/  LOP3.LUT P6, RZ, R120, 0xff000000, RZ, 0xc0, !PT ;  /* 0xff00000078ff7812 */ /* 0x000fe200078cc0ff */
[----:B------:R-:W-:Y:S01]  /*18d0*/  FMUL.FTZ R92, R92, UR4 ;  /* 0x000000045c5c7c20 */ /* 0x000fe20008410000 */
[----:B------:R-:W-:Y:S01]  /*18e0*/  FSEL R91, R90, RZ, P5 ;  /* 0x000000ff5a5b7208 */ /* 0x000fe20002800000 */
[----:B------:R-:W-:Y:S01]  /*18f0*/  FMUL.FTZ R87, R96, UR4 ;  /* 0x0000000460577c20 */ /* 0x000fe20008410000 */
[----:B------:R-:W0:Y:S01]  /*1900*/  LDC.64 R52, c[0x0][0x468] ;  /* 0x00011a00ff347b82 */ /* 0x000e220000000a00 */
[----:B------:R-:W-:Y:S01]  /*1910*/  LOP3.LUT P3, RZ, R121, 0xff, RZ, 0xc0, !PT ;  /* 0x000000ff79ff7812 */ /* 0x000fe2000786c0ff */
[----:B------:R-:W-:Y:S01]  /*1920*/  FADD.FTZ R67, R67, -R66 ;  /* 0x8000004243437221 */ /* 0x000fe20000010000 */
[----:B------:R-:W-:Y:S01]  /*1930*/  LOP3.LUT P4, RZ, R121, 0xff0000, RZ, 0xc0, !PT ;  /* 0x00ff000079ff7812 */ /* 0x000fe2000788c0ff */
[----:B------:R-:W-:Y:S01]  /*1940*/  FADD.FTZ R61, R61, -R60 ;  /* 0x8000003c3d3d7221 */ /* 0x000fe20000010000 */
[----:B------:R-:W-:Y:S01]  /*1950*/  LOP3.LUT P5, RZ, R62, 0xff0000, RZ, 0xc0, !PT ;  /* 0x00ff00003eff7812 */ /* 0x000fe200078ac0ff */
[----:B------:R-:W-:Y:S01]  /*1960*/  FADD.FTZ R65, R64, -R65 ;  /* 0x8000004140417221 */ /* 0x000fe20000010000 */
[----:B------:R-:W-:Y:S01]  /*1970*/  FSEL R85, R58, RZ, P6 ;  /* 0x000000ff3a557208 */ /* 0x000fe20003000000 */
[----:B------:R-:W-:Y:S01]  /*1980*/  FADD.FTZ R93, R93, -R88 ;  /* 0x800000585d5d7221 */ /* 0x000fe20000010000 */
[----:B------:R-:W-:Y:S01]  /*1990*/  FSEL R58, R86, RZ, P3 ;  /* 0x000000ff563a7208 */ /* 0x000fe20001800000 */
[----:B------:R-:W-:Y:S01]  /*19a0*/  FADD.FTZ R89, R89, -R84 ;  /* 0x8000005459597221 */ /* 0x000fe20000010000 */
[----:B------:R-:W-:Y:S01]  /*19b0*/  FSEL R92, R92, RZ, P4 ;  /* 0x000000ff5c5c7208 */ /* 0x000fe20002000000 */
[-C--:B------:R-:W-:Y:S01]  /*19c0*/  FMUL.FTZ R94, R94, R97.reuse ;  /* 0x000000615e5e7220 */ /* 0x080fe20000410000 */
[----:B------:R-:W-:Y:S01]  /*19d0*/  FSEL R87, R87, RZ, P5 ;  /* 0x000000ff57577208 */ /* 0x000fe20002800000 */
[----:B------:R-:W-:Y:S01]  /*19e0*/  FMUL.FTZ R98, R98, R97 ;  /* 0x0000006162627220 */ /* 0x000fe20000410000 */
[----:B------:R-:W-:Y:S01]  /*19f0*/  LOP3.LUT P6, RZ, R62, 0xff, RZ, 0xc0, !PT ;  /* 0x000000ff3eff7812 */ /* 0x000fe200078cc0ff */
[----:B------:R-:W-:Y:S01]  /*1a00*/  FMUL.FTZ R86, R94, UR4 ;  /* 0x000000045e567c20 */ /* 0x000fe20008410000 */
[----:B------:R-:W-:Y:S01]  /*1a10*/  LOP3.LUT P3, RZ, R62, 0xff00, RZ, 0xc0, !PT ;  /* 0x0000ff003eff7812 */ /* 0x000fe2000786c0ff */
[----:B------:R-:W-:Y:S01]  /*1a20*/  FMUL.FTZ R90, R98, UR4 ;  /* 0x00000004625a7c20 */ /* 0x000fe20008410000 */
[----:B------:R-:W-:-:S02]  /*1a30*/  LOP3.LUT P4, RZ, R62, 0xff000000, RZ, 0xc0, !PT ;  /* 0xff0000003eff7812 */ /* 0x000fc4000788c0ff */
[----:B------:R-:W-:Y:S02]  /*1a40*/  ISETP.GE.U32.AND P5, PT, R62, RZ, PT ;  /* 0x000000ff3e00720c */ /* 0x000fe40003fa6070 */
[----:B------:R-:W-:Y:S02]  /*1a50*/  SHF.L.U32 R95, R95, 0x10, RZ ;  /* 0x000000105f5f7819 */ /* 0x000fe400000006ff */
[----:B------:R-:W-:Y:S02]  /*1a60*/  SHF.L.U32 R60, R57, 0x10, RZ ;  /* 0x00000010393c7819 */ /* 0x000fe400000006ff */
[----:B------:R-:W-:Y:S01]  /*1a70*/  SHF.L.U32 R62, R54, 0x10, RZ ;  /* 0x00000010363e7819 */ /* 0x000fe200000006ff */
[C---:B------:R-:W-:Y:S01]  /*1a80*/  FFMA.FTZ R54, R82.reuse, R93, R95 ;  /* 0x0000005d52367223 */ /* 0x040fe2000001005f */
[----:B------:R-:W-:Y:S01]  /*1a90*/  SHF.L.U32 R66, R55, 0x10, RZ ;  /* 0x0000001037427819 */ /* 0x000fe200000006ff */
[C---:B------:R-:W-:Y:S01]  /*1aa0*/  FFMA.FTZ R60, R82.reuse, R89, R60 ;  /* 0x00000059523c7223 */ /* 0x040fe2000001003c */
[----:B------:R-:W-:Y:S01]  /*1ab0*/  SHF.L.U32 R64, R51, 0x10, RZ ;  /* 0x0000001033407819 */ /* 0x000fe200000006ff */
[C---:B------:R-:W-:Y:S01]  /*1ac0*/  FFMA.FTZ R62, R82.reuse, R67, R62 ;  /* 0x00000043523e7223 */ /* 0x040fe2000001003e */
[----:B------:R-:W-:Y:S01]  /*1ad0*/  LOP3.LUT P0, RZ, R63, 0xff, RZ, 0xc0, !PT ;  /* 0x000000ff3fff7812 */ /* 0x000fe2000780c0ff */
[----:B------:R-:W-:Y:S01]  /*1ae0*/  FFMA.FTZ R66, R82, R61, R66 ;  /* 0x0000003d52427223 */ /* 0x000fe20000010042 */
[----:B------:R-:W-:Y:S01]  /*1af0*/  FMUL.FTZ R57, R54, R97 ;  /* 0x0000006136397220 */ /* 0x000fe20000410000 */
[----:B------:R-:W-:Y:S01]  /*1b00*/  FFMA.FTZ R82, R82, R65, R64 ;  /* 0x0000004152527223 */ /* 0x000fe20000010040 */
[-C--:B------:R-:W-:Y:S01]  /*1b10*/  FMUL.FTZ R65, R62, R97.reuse ;  /* 0x000000613e417220 */ /* 0x080fe20000410000 */
[-C--:B------:R-:W-:Y:S01]  /*1b20*/  FMUL.FTZ R64, R60, R97.reuse ;  /* 0x000000613c407220 */ /* 0x080fe20000410000 */
[-C--:B------:R-:W-:Y:S01]  /*1b30*/  FMUL.FTZ R66, R66, R97.reuse ;  /* 0x0000006142427220 */ /* 0x080fe20000410000 */
[----:B------:R-:W-:Y:S01]  /*1b40*/  FMUL.FTZ R82, R82, R97 ;  /* 0x0000006152527220 */ /* 0x000fe20000410000 */
[----:B------:R-:W-:Y:S01]  /*1b50*/  FSEL R86, R86, RZ, P6 ;  /* 0x000000ff56567208 */ /* 0x000fe20003000000 */
[----:B------:R-:W-:Y:S01]  /*1b60*/  FMUL.FTZ R65, R65, UR4 ;  /* 0x0000000441417c20 */ /* 0x000fe20008410000 */
[----:B------:R-:W-:Y:S01]  /*1b70*/  LOP3.LUT P6, RZ, R63, 0xff00, RZ, 0xc0, !PT ;  /* 0x0000ff003fff7812 */ /* 0x000fe200078cc0ff */
[----:B------:R-:W-:Y:S01]  /*1b80*/  FMUL.FTZ R82, R82, UR4 ;  /* 0x0000000452527c20 */ /* 0x000fe20008410000 */
[----:B------:R-:W-:Y:S01]  /*1b90*/  FSEL R90, R90, RZ, P0 ;  /* 0x000000ff5a5a7208 */ /* 0x000fe20000000000 */
[----:B------:R-:W-:Y:S01]  /*1ba0*/  FMUL.FTZ R66, R66, UR4 ;  /* 0x0000000442427c20 */ /* 0x000fe20008410000 */
[----:B------:R-:W-:Y:S01]  /*1bb0*/  FMUL.FTZ R64, R64, UR4 ;  /* 0x0000000440407c20 */ /* 0x000fe20008410000 */
[----:B------:R-:W-:Y:S01]  /*1bc0*/  FMUL.FTZ R57, R57, UR4 ;  /* 0x0000000439397c20 */ /* 0x000fe20008410000 */
[----:B------:R-:W-:Y:S01]  /*1bd0*/  LOP3.LUT P0, RZ, R63, 0xff0000, RZ, 0xc0, !PT ;  /* 0x00ff00003fff7812 */ /* 0x000fe2000780c0ff */
[----:B0-----:R-:W-:Y:S01]  /*1be0*/  IMAD.WIDE.U32 R60, R83, 0x10, R52 ;  /* 0x00000010533c7825 */ /* 0x001fe200078e0034 */
[----:B------:R-:W-:-:S02]  /*1bf0*/  ISETP.GE.U32.AND.EX P5, PT, R63, 0x1000000, PT, P5 ;  /* 0x010000003f00780c */ /* 0x000fc40003fa6150 */
[----:B------:R-:W-:Y:S01]  /*1c00*/  FSEL R67, R65, RZ, P6 ;  /* 0x000000ff41437208 */ /* 0x000fe20003000000 */
[----:B------:R-:W-:Y:S01]  /*1c10*/  IMAD.WIDE.U32 R62, R81, 0x10, R52 ;  /* 0x00000010513e7825 */ /* 0x000fe200078e0034 */
[----:B------:R-:W-:Y:S02]  /*1c20*/  F2FP.BF16.F32.PACK_AB R52, R59, R0 ;  /* 0x000000003b34723e */ /* 0x000fe400000010ff */
        /* <DEDUP_REMOVED lines=8> */
[----:B------:R-:W-:Y:S01]  /*1cb0*/  F2FP.BF16.F32.PACK_AB R58, R67, R90 ;  /* 0x0000005a433a723e */ /* 0x000fe200000010ff */
[----:B------:R0:W-:Y:S01]  /*1cc0*/  STG.E.128 desc[UR6][R60.64], R52 ;  /* 0x000000343c007986 */ /* 0x0001e2000c101d06 */
[----:B------:R-:W-:-:S02]  /*1cd0*/  F2FP.BF16.F32.PACK_AB R57, R64, R87 ;  /* 0x000000574039723e */ /* 0x000fc400000010ff */
[----:B------:R-:W-:-:S05]  /*1ce0*/  F2FP.BF16.F32.PACK_AB R56, R65, R86 ;  /* 0x000000564138723e */ /* 0x000fca00000010ff */
[----:B------:R0:W-:Y:S01]  /*1cf0*/  STG.E.128 desc[UR6][R62.64], R56 ;  /* 0x000000383e007986 */ /* 0x0001e2000c101d06 */
[----:B------:R-:W-:Y:S05]  /*1d00*/  BRA `(.L_x_1722) ;  /* 0x0000001800ac7947 */ /* 0x000fea0003800000 */
.L_x_1721:
        /* <DEDUP_REMOVED lines=10> */
[----:B------:R-:W-:Y:S01]  /*1db0*/  ISETP.GE.U32.AND P0, PT, R120, RZ, PT ;  /* 0x000000ff7800720c */ /* 0x000fe20003f06070 */
[C---:B------:R-:W-:Y:S01]  /*1dc0*/  FFMA.FTZ R94, R82.reuse, R109, R94 ;  /* 0x0000006d525e7223 */ /* 0x040fe2000001005e */
[-CC-:B------:R-:W-:Y:S01]  /*1dd0*/  FFMA.FTZ R105, R105, R108.reuse, R99.reuse ;  /* 0x0000006c69697223 */ /* 0x180fe20000010063 */
[----:B------:R-:W-:Y:S01]  /*1de0*/  FFMA.FTZ R53, R82, R107, R40 ;  /* 0x0000006b52357223 */ /* 0x000fe20000010028 */
[-C--:B------:R-:W-:Y:S01]  /*1df0*/  FMUL.FTZ R40, R100, R97.reuse ;  /* 0x0000006164287220 */ /* 0x080fe20000410000 */
[-C--:B------:R-:W-:Y:S01]  /*1e00*/  FMUL.FTZ R41, R94, R97.reuse ;  /* 0x000000615e297220 */ /* 0x080fe20000410000 */
[-C--:B------:R-:W-:Y:S01]  /*1e10*/  FFMA.FTZ R0, R0, R108.reuse, R99 ;  /* 0x0000006c00007223 */ /* 0x080fe20000010063 */
[----:B------:R-:W-:Y:S01]  /*1e20*/  LOP3.LUT P6, RZ, R121, 0xff, RZ, 0xc0, !PT ;  /* 0x000000ff79ff7812 */ /* 0x000fe200078cc0ff */
[----:B------:R-:W-:Y:S01]  /*1e30*/  FMUL.FTZ R40, R40, UR4 ;  /* 0x0000000428287c20 */ /* 0x000fe20008410000 */
[----:B------:R-:W-:Y:S01]  /*1e40*/  FMUL.FTZ R41, R41, UR4 ;  /* 0x0000000429297c20 */ /* 0x000fe20008410000 */
[----:B------:R-:W-:Y:S01]  /*1e50*/  ISETP.GE.U32.AND.EX P0, PT, R121, 0x1000000, PT, P0 ;  /* 0x010000007900780c */ /* 0x000fe20003f06100 */
[----:B------:R-:W-:Y:S01]  /*1e60*/  FADD.FTZ R105, R98, -R105 ;  /* 0x8000006962697221 */ /* 0x000fe20000010000 */
[-CC-:B------:R-:W-:Y:S01]  /*1e70*/  FFMA.FTZ R113, R113, R108.reuse, R99.reuse ;  /* 0x0000006c71717223 */ /* 0x180fe20000010063 */
[-CC-:B------:R-:W-:Y:S01]  /*1e80*/  FFMA.FTZ R43, R85, R108.reuse, R99.reuse ;  /* 0x0000006c552b7223 */ /* 0x180fe20000010063 */
[----:B------:R-:W-:Y:S01]  /*1e90*/  SHF.L.U32 R98, R44, 0x10, RZ ;  /* 0x000000102c627819 */ /* 0x000fe200000006ff */
[----:B------:R-:W-:Y:S01]  /*1ea0*/  FADD.FTZ R115, R115, -R0 ;  /* 0x8000000073737221 */ /* 0x000fe20000010000 */
[----:B------:R-:W-:Y:S01]  /*1eb0*/  FSEL R56, R40, RZ, P0 ;  /* 0x000000ff28387208 */ /* 0x000fe20000000000 */
[----:B------:R-:W-:Y:S01]  /*1ec0*/  FMUL.FTZ R42, R53, R97 ;  /* 0x00000061352a7220 */ /* 0x000fe20000410000 */
[----:B------:R-:W-:Y:S01]  /*1ed0*/  FSEL R58, R41, RZ, P6 ;  /* 0x000000ff293a7208 */ /* 0x000fe20003000000 */
[-C--:B------:R-:W-:Y:S01]  /*1ee0*/  FFMA.FTZ R41, R91, R108.reuse, R99 ;  /* 0x0000006c5b297223 */ /* 0x080fe20000010063 */
[----:B------:R-:W-:Y:S01]  /*1ef0*/  SHF.L.U32 R40, R45, 0x10, RZ ;  /* 0x000000102d287819 */ /* 0x000fe200000006ff */
[----:B------:R-:W-:Y:S01]  /*1f00*/  FADD.FTZ R91, R106, -R113 ;  /* 0x800000716a5b7221 */ /* 0x000fe20000010000 */
[----:B------:R-:W-:Y:S01]  /*1f10*/  FADD.FTZ R101, R86, -R43 ;  /* 0x8000002b56657221 */ /* 0x000fe20000010000 */
[-CC-:B------:R-:W-:Y:S01]  /*1f20*/  FFMA.FTZ R111, R111, R108.reuse, R99.reuse ;  /* 0x0000006c6f6f7223 */ /* 0x180fe20000010063 */
[----:B------:R-:W-:Y:S01]  /*1f30*/  SHF.L.U32 R43, R52, 0x10, RZ ;  /* 0x00000010342b7819 */ /* 0x000fe200000006ff */
[----:B------:R-:W-:Y:S01]  /*1f40*/  FFMA.FTZ R98, R82, R115, R98 ;  /* 0x0000007352627223 */ /* 0x000fe20000010062 */
[-CC-:B------:R-:W-:Y:S01]  /*1f50*/  FFMA.FTZ R96, R96, R108.reuse, R99.reuse ;  /* 0x0000006c60607223 */ /* 0x180fe20000010063 */
[-CC-:B------:R-:W-:Y:S01]  /*1f60*/  FFMA.FTZ R88, R88, R108.reuse, R99.reuse ;  /* 0x0000006c58587223 */ /* 0x180fe20000010063 */
[-CC-:B------:R-:W-:Y:S01]  /*1f70*/  FFMA.FTZ R87, R87, R108.reuse, R99.reuse ;  /* 0x0000006c57577223 */ /* 0x180fe20000010063 */
[-CC-:B------:R-:W-:Y:S01]  /*1f80*/  FFMA.FTZ R84, R84, R108.reuse, R99.reuse ;  /* 0x0000006c54547223 */ /* 0x180fe20000010063 */
[-CC-:B------:R-:W-:Y:S01]  /*1f90*/  FFMA.FTZ R66, R66, R108.reuse, R99.reuse ;  /* 0x0000006c42427223 */ /* 0x180fe20000010063 */
[-CC-:B------:R-:W-:Y:S01]  /*1fa0*/  FFMA.FTZ R65, R65, R108.reuse, R99.reuse ;  /* 0x0000006c41417223 */ /* 0x180fe20000010063 */
[----:B------:R-:W-:Y:S01]  /*1fb0*/  FMUL.FTZ R42, R42, UR4 ;  /* 0x000000042a2a7c20 */ /* 0x000fe20008410000 */
[----:B------:R-:W-:Y:S01]  /*1fc0*/  FFMA.FTZ R108, R60, R108, R99 ;  /* 0x0000006c3c6c7223 */ /* 0x000fe20000010063 */
[----:B------:R-:W-:Y:S01]  /*1fd0*/  FADD.FTZ R85, R92, -R41 ;  /* 0x800000295c557221 */ /* 0x000fe20000010000 */
[----:B------:R-:W-:Y:S01]  /*1fe0*/  FFMA.FTZ R91, R82, R91, R40 ;  /* 0x0000005b525b7223 */ /* 0x000fe20000010028 */
[----:B------:R-:W-:Y:S01]  /*1ff0*/  LOP3.LUT P4, RZ, R121, 0xff0000, RZ, 0xc0, !PT ;  /* 0x00ff000079ff7812 */ /* 0x000fe2000788c0ff */
[----:B------:R-:W-:Y:S01]  /*2000*/  FADD.FTZ R99, R102, -R111 ;  /* 0x8000006f66637221 */ /* 0x000fe20000010000 */
[----:B------:R-:W-:Y:S01]  /*2010*/  SHF.L.U32 R41, R110, 0x10, RZ ;  /* 0x000000106e297819 */ /* 0x000fe200000006ff */
[----:B------:R-:W-:Y:S01]  /*2020*/  FMUL.FTZ R40, R98, R97 ;  /* 0x0000006162287220 */ /* 0x000fe20000410000 */
[----:B------:R-:W-:Y:S01]  /*2030*/  FADD.FTZ R96, R103, -R96 ;  /* 0x8000006067607221 */ /* 0x000fe20000010000 */
[----:B------:R-:W-:Y:S01]  /*2040*/  PRMT R0, R44, 0x7632, R0 ;  /* 0x000076322c007816 */ /* 0x000fe20000000000 */
[----:B------:R-:W-:Y:S01]  /*2050*/  FFMA.FTZ R52, R82, R105, R43 ;  /* 0x0000006952347223 */ /* 0x000fe2000001002b */
[----:B------:R-:W-:Y:S01]  /*2060*/  SHF.L.U32 R102, R48, 0x10, RZ ;  /* 0x0000001030667819 */ /* 0x000fe200000006ff */
[----:B------:R-:W-:Y:S01]  /*2070*/  FADD.FTZ R87, R90, -R87 ;  /* 0x800000575a577221 */ /* 0x000fe20000010000 */
[----:B------:R-:W-:Y:S01]  /*2080*/  FSEL R59, R42, RZ, P4 ;  /* 0x000000ff2a3b7208 */ /* 0x000fe20002000000 */
[----:B------:R-:W-:Y:S01]  /*2090*/  FMUL.FTZ R40, R40, UR4 ;  /* 0x0000000428287c20 */ /* 0x000fe20008410000 */
[----:B------:R-:W-:Y:S01]  /*20a0*/  LOP3.LUT P5, RZ, R120, 0xff, RZ, 0xc0, !PT ;  /* 0x000000ff78ff7812 */ /* 0x000fe200078ac0ff */
[----:B------:R-:W-:Y:S01]  /*20b0*/  FFMA.FTZ R90, R82, R96, R41 ;  /* 0x00000060525a7223 */ /* 0x000fe20000010029 */
[----:B------:R-:W-:Y:S01]  /*20c0*/  SHF.L.U32 R0, R0, 0x10, RZ ;  /* 0x0000001000007819 */ /* 0x000fe200000006ff */
[----:B------:R-:W-:Y:S01]  /*20d0*/  FMUL.FTZ R42, R52, R97 ;  /* 0x00000061342a7220 */ /* 0x000fe20000410000 */
[----:B------:R-:W-:Y:S01]  /*20e0*/  FFMA.FTZ R102, R82, R85, R102 ;  /* 0x0000005552667223 */ /* 0x000fe20000010066 */
[----:B------:R-:W-:Y:S01]  /*20f0*/  FMUL.FTZ R41, R91, R97 ;  /* 0x000000615b297220 */ /* 0x000fe20000410000 */
[----:B------:R-:W-:Y:S01]  /*2100*/  SHF.L.U32 R92, R50, 0x10, RZ ;  /* 0x00000010325c7819 */ /* 0x000fe200000006ff */
[----:B------:R-:W-:Y:S01]  /*2110*/  FMUL.FTZ R42, R42, UR4 ;  /* 0x000000042a2a7c20 */ /* 0x000fe20008410000 */
[----:B------:R-:W-:Y:S01]  /*2120*/  FSEL R103, R40, RZ, P5 ;  /* 0x000000ff28677208 */ /* 0x000fe20002800000 */
[----:B------:R-:W-:Y:S01]  /*2130*/  FFMA.FTZ R99, R82, R99, R0 ;  /* 0x0000006352637223 */ /* 0x000fe20000010000 */
[----:B------:R-:W-:Y:S01]  /*2140*/  LOP3.LUT P0, RZ, R120, 0xff000000, RZ, 0xc0, !PT ;  /* 0xff00000078ff7812 */ /* 0x000fe2000780c0ff */
[----:B------:R-:W-:Y:S01]  /*2150*/  FMUL.FTZ R41, R41, UR4 ;  /* 0x0000000429297c20 */ /* 0x000fe20008410000 */
[-C--:B------:R-:W-:Y:S01]  /*2160*/  FMUL.FTZ R40, R102, R97.reuse ;  /* 0x0000006166287220 */ /* 0x080fe20000410000 */
[----:B------:R-:W-:Y:S01]  /*2170*/  LOP3.LUT P4, RZ, R120, 0xff0000, RZ, 0xc0, !PT ;  /* 0x00ff000078ff7812 */ /* 0x000fe2000788c0ff */
[----:B------:R-:W-:Y:S01]  /*2180*/  FMUL.FTZ R0, R90, R97 ;  /* 0x000000615a007220 */ /* 0x000fe20000410000 */
[----:B------:R-:W-:Y:S01]  /*2190*/  FFMA.FTZ R92, R82, R101, R92 ;  /* 0x00000065525c7223 */ /* 0x000fe2000001005c */
[----:B------:R-:W-:Y:S01]  /*21a0*/  SHF.L.U32 R96, R49, 0x10, RZ ;  /* 0x0000001031607819 */ /* 0x000fe200000006ff */
[----:B------:R-:W-:Y:S01]  /*21b0*/  FMUL.FTZ R60, R40, UR4 ;  /* 0x00000004283c7c20 */ /* 0x000fe20008410000 */
[----:B------:R-:W-:Y:S01]  /*21c0*/  FSEL R101, R42, RZ, P0 ;  /* 0x000000ff2a657208 */ /* 0x000fe20000000000 */
[----:B------:R-:W-:Y:S01]  /*21d0*/  FMUL.FTZ R0, R0, UR4 ;  /* 0x0000000400007c20 */ /* 0x000fe20008410000 */
[----:B------:R-:W-:Y:S01]  /*21e0*/  FSEL R86, R41, RZ, P4 ;  /* 0x000000ff29567208 */ /* 0x000fe20002000000 */
[----:B------:R-:W0:Y:S01]  /*21f0*/  LDC.64 R42, c[0x0][0x478] ;  /* 0x00011e00ff2a7b82 */ /* 0x000e220000000a00 */
[----:B------:R-:W-:Y:S01]  /*2200*/  LOP3.LUT P6, RZ, R121, 0xff00, RZ, 0xc0, !PT ;  /* 0x0000ff0079ff7812 */ /* 0x000fe200078cc0ff */
[----:B------:R-:W-:Y:S01]  /*2210*/  FFMA.FTZ R96, R82, R87, R96 ;  /* 0x0000005752607223 */ /* 0x000fe20000010060 */
[----:B------:R-:W-:Y:S01]  /*2220*/  LOP3.LUT P3, RZ, R120, 0xff00, RZ, 0xc0, !PT ;  /* 0x0000ff0078ff7812 */ /* 0x000fe2000786c0ff */
[-C--:B------:R-:W-:Y:S01]  /*2230*/  FMUL.FTZ R85, R92, R97.reuse ;  /* 0x000000615c557220 */ /* 0x080fe20000410000 */
[----:B------:R-:W-:Y:S01]  /*2240*/  FSEL R87, R0, RZ, P6 ;  /* 0x000000ff00577208 */ /* 0x000fe20003000000 */
[-C--:B------:R-:W-:Y:S01]  /*2250*/  FMUL.FTZ R0, R99, R97.reuse ;  /* 0x0000006163007220 */ /* 0x080fe20000410000 */
[----:B------:R-:W-:Y:S01]  /*2260*/  FADD.FTZ R65, R64, -R65 ;  /* 0x8000004140417221 */ /* 0x000fe20000010000 */
[----:B------:R-:W1:Y:S01]  /*2270*/  LDC.64 R40, c[0x0][0x468] ;  /* 0x00011a00ff287b82 */ /* 0x000e620000000a00 */
[----:B------:R-:W-:Y:S01]  /*2280*/  SHF.L.U32 R95, R95, 0x10, RZ ;  /* 0x000000105f5f7819 */ /* 0x000fe200000006ff */
[----:B------:R-:W-:Y:S01]  /*2290*/  FMUL.FTZ R0, R0, UR4 ;  /* 0x0000000400007c20 */ /* 0x000fe20008410000 */
[----:B------:R-:W-:Y:S01]  /*22a0*/  SHF.L.U32 R64, R57, 0x10, RZ ;  /* 0x0000001039407819 */ /* 0x000fe200000006ff */
[----:B------:R-:W-:Y:S01]  /*22b0*/  FADD.FTZ R93, R93, -R88 ;  /* 0x800000585d5d7221 */ /* 0x000fe20000010000 */
[----:B------:R-:W-:Y:S01]  /*22c0*/  LOP3.LUT P6, RZ, R62, 0xff, RZ, 0xc0, !PT ;  /* 0x000000ff3eff7812 */ /* 0x000fe200078cc0ff */
[----:B------:R-:W-:Y:S01]  /*22d0*/  FADD.FTZ R89, R89, -R84 ;  /* 0x8000005459597221 */ /* 0x000fe20000010000 */
[----:B------:R-:W-:Y:S01]  /*22e0*/  FSEL R104, R0, RZ, P3 ;  /* 0x000000ff00687208 */ /* 0x000fe20001800000 */
[----:B------:R-:W-:Y:S01]  /*22f0*/  FMUL.FTZ R0, R96, R97 ;  /* 0x0000006160007220 */ /* 0x000fe20000410000 */
[----:B------:R-:W-:Y:S01]  /*2300*/  FADD.FTZ R67, R67, -R66 ;  /* 0x8000004243437221 */ /* 0x000fe20000010000 */
[----:B------:R-:W-:Y:S01]  /*2310*/  SHF.L.U32 R54, R54, 0x10, RZ ;  /* 0x0000001036367819 */ /* 0x000fe200000006ff */
[----:B------:R-:W-:Y:S01]  /*2320*/  FMUL.FTZ R85, R85, UR4 ;  /* 0x0000000455557c20 */ /* 0x000fe20008410000 */
[----:B------:R-:W-:Y:S01]  /*2330*/  SHF.L.U32 R66, R51, 0x10, RZ ;  /* 0x0000001033427819 */ /* 0x000fe200000006ff */
[----:B------:R-:W-:Y:S01]  /*2340*/  FMUL.FTZ R0, R0, UR4 ;  /* 0x0000000400007c20 */ /* 0x000fe20008410000 */
[----:B------:R-:W-:Y:S01]  /*2350*/  SHF.L.U32 R84, R55, 0x10, RZ ;  /* 0x0000001037547819 */ /* 0x000fe200000006ff */
[----:B------:R-:W-:Y:S01]  /*2360*/  FADD.FTZ R61, R61, -R108 ;  /* 0x8000006c3d3d7221 */ /* 0x000fe20000010000 */
[----:B------:R-:W-:Y:S01]  /*2370*/  LOP3.LUT P3, RZ, R63, 0xff, RZ, 0xc0, !PT ;  /* 0x000000ff3fff7812 */ /* 0x000fe2000786c0ff */
[----:B------:R-:W-:Y:S01]  /*2380*/  FFMA.FTZ R93, R82, R93, R95 ;  /* 0x0000005d525d7223 */ /* 0x000fe2000001005f */
[----:B------:R-:W-:Y:S01]  /*2390*/  LOP3.LUT P0, RZ, R62, 0xff0000, RZ, 0xc0, !PT ;  /* 0x00ff00003eff7812 */ /* 0x000fe2000780c0ff */
[----:B------:R-:W-:Y:S01]  /*23a0*/  FFMA.FTZ R89, R82, R89, R64 ;  /* 0x0000005952597223 */ /* 0x000fe20000010040 */
[----:B------:R-:W-:Y:S01]  /*23b0*/  FSEL R60, R60, RZ, P6 ;  /* 0x000000ff3c3c7208 */ /* 0x000fe20003000000 */
[----:B------:R-:W-:Y:S01]  /*23c0*/  FFMA.FTZ R57, R82, R67, R54 ;  /* 0x0000004352397223 */ /* 0x000fe20000010036 */
[----:B------:R-:W-:Y:S01]  /*23d0*/  ISETP.GE.U32.AND P6, PT, R62, RZ, PT ;  /* 0x000000ff3e00720c */ /* 0x000fe20003fc6070 */
[----:B------:R-:W-:Y:S01]  /*23e0*/  FFMA.FTZ R88, R82, R65, R66 ;  /* 0x0000004152587223 */ /* 0x000fe20000010042 */
[----:B------:R-:W-:Y:S01]  /*23f0*/  LOP3.LUT P4, RZ, R62, 0xff00, RZ, 0xc0, !PT ;  /* 0x0000ff003eff7812 */ /* 0x000fe2000788c0ff */
[----:B------:R-:W-:Y:S01]  /*2400*/  FFMA.FTZ R95, R82, R61, R84 ;  /* 0x0000003d525f7223 */ /* 0x000fe20000010054 */
[----:B------:R-:W-:Y:S01]  /*2410*/  LOP3.LUT P5, RZ, R62, 0xff000000, RZ, 0xc0, !PT ;  /* 0xff0000003eff7812 */ /* 0x000fe200078ac0ff */
[----:B0-----:R-:W-:Y:S01]  /*2420*/  IMAD.WIDE.U32 R64, R83, 0x10, R42 ;  /* 0x0000001053407825 */ /* 0x001fe200078e002a */
[----:B------:R-:W-:-:S03]  /*2430*/  FSEL R62, R85, RZ, P3 ;  /* 0x000000ff553e7208 */ /* 0x000fc60001800000 */
[----:B------:R-:W-:Y:S01]  /*2440*/  FMUL.FTZ R61, R57, R97 ;  /* 0x00000061393d7220 */ /* 0x000fe20000410000 */
[----:B------:R-:W-:Y:S01]  /*2450*/  FSEL R0, R0, RZ, P0 ;  /* 0x000000ff00007208 */ /* 0x000fe20000000000 */
[----:B-1----:R-:W-:Y:S01]  /*2460*/  IMAD.WIDE.U32 R82, R83, 0x10, R40 ;  /* 0x0000001053527825 */ /* 0x002fe200078e0028 */
[----:B------:R-:W-:-:S03]  /*2470*/  LOP3.LUT P0, RZ, R63, 0xff00, RZ, 0xc0, !PT ;  /* 0x0000ff003fff7812 */ /* 0x000fc6000780c0ff */
[----:B------:R-:W-:Y:S01]  /*2480*/  FMUL.FTZ R61, R61, UR4 ;  /* 0x000000043d3d7c20 */ /* 0x000fe20008410000 */
[----:B------:R-:W-:Y:S01]  /*2490*/  LOP3.LUT P3, RZ, R63, 0xff0000, RZ, 0xc0, !PT ;  /* 0x00ff00003fff7812 */ /* 0x000fe2000786c0ff */
[----:B------:R-:W-:Y:S01]  /*24a0*/  IMAD.WIDE.U32 R84, R81, 0x10, R40 ;  /* 0x0000001051547825 */ /* 0x000fe200078e0028 */
[----:B------:R-:W-:-:S03]  /*24b0*/  ISETP.GE.U32.AND.EX P6, PT, R63, 0x1000000, PT, P6 ;  /* 0x010000003f00780c */ /* 0x000fc60003fc6160 */
[-C--:B------:R-:W-:Y:S01]  /*24c0*/  FMUL.FTZ R63, R88, R97.reuse ;  /* 0x00000061583f7220 */ /* 0x080fe20000410000 */
[C---:B------:R-:W-:Y:S01]  /*24d0*/  F2FP.BF16.F32.PACK_AB R40, R93.reuse, R102 ;  /* 0x000000665d28723e */ /* 0x040fe200000010ff */
[-C--:B------:R-:W-:Y:S01]  /*24e0*/  FMUL.FTZ R93, R93, R97.reuse ;  /* 0x000000615d5d7220 */ /* 0x080fe20000410000 */
[C---:B------:R-:W-:Y:S01]  /*24f0*/  F2FP.BF16.F32.PACK_AB R41, R89.reuse, R96 ;  /* 0x000000605929723e */ /* 0x040fe200000010ff */
[-C--:B------:R-:W-:Y:S01]  /*2500*/  FMUL.FTZ R89, R89, R97.reuse ;  /* 0x0000006159597220 */ /* 0x080fe20000410000 */
[----:B------:R-:W-:Y:S01]  /*2510*/  FMUL.FTZ R97, R95, R97 ;  /* 0x000000615f617220 */ /* 0x000fe20000410000 */
[----:B------:R-:W-:Y:S01]  /*2520*/  FMUL.FTZ R63, R63, UR4 ;  /* 0x000000043f3f7c20 */ /* 0x000fe20008410000 */
[----:B------:R-:W-:Y:S01]  /*2530*/  FMUL.FTZ R93, R93, UR4 ;  /* 0x000000045d5d7c20 */ /* 0x000fe20008410000 */
[----:B------:R-:W-:Y:S01]  /*2540*/  FMUL.FTZ R89, R89, UR4 ;  /* 0x0000000459597c20 */ /* 0x000fe20008410000 */
[----:B------:R-:W-:Y:S01]  /*2550*/  FMUL.FTZ R97, R97, UR4 ;  /* 0x0000000461617c20 */ /* 0x000fe20008410000 */
[----:B------:R-:W-:Y:S01]  /*2560*/  IMAD.WIDE.U32 R66, R81, 0x10, R42 ;  /* 0x0000001051427825 */ /* 0x000fe200078e002a */
[----:B------:R-:W-:-:S02]  /*2570*/  F2FP.BF16.F32.PACK_AB R42, R57, R92 ;  /* 0x0000005c392a723e */ /* 0x000fc400000010ff */
[----:B------:R-:W-:Y:S02]  /*2580*/  F2FP.BF16.F32.PACK_AB R55, R100, R53 ;  /* 0x000000356437723e */ /* 0x000fe400000010ff */
[----:B------:R-:W-:Y:S02]  /*2590*/  F2FP.BF16.F32.PACK_AB R57, R101, R86 ;  /* 0x000000566539723e */ /* 0x000fe400000010ff */
[----:B------:R-:W-:Y:S02]  /*25a0*/  FSEL R81, R61, RZ, P0 ;  /* 0x000000ff3d517208 */ /* 0x000fe40000000000 */
[----:B------:R-:W-:Y:S02]  /*25b0*/  F2FP.BF16.F32.PACK_AB R53, R52, R91 ;  /* 0x0000005b3435723e */ /* 0x000fe400000010ff */
[----:B------:R-:W-:Y:S02]  /*25c0*/  FSEL R63, R63, RZ, P3 ;  /* 0x000000ff3f3f7208 */ /* 0x000fe40001800000 */
[----:B------:R-:W-:-:S02]  /*25d0*/  FSEL R86, R97, RZ, P6 ;  /* 0x000000ff61567208 */ /* 0x000fc40003000000 */
[----:B------:R-:W-:Y:S02]  /*25e0*/  FSEL R61, R89, RZ, P5 ;  /* 0x000000ff593d7208 */ /* 0x000fe40002800000 */
[----:B------:R-:W-:Y:S02]  /*25f0*/  FSEL R93, R93, RZ, P4 ;  /* 0x000000ff5d5d7208 */ /* 0x000fe40002000000 */
[----:B------:R-:W-:Y:S02]  /*2600*/  F2FP.BF16.F32.PACK_AB R54, R90, R94 ;  /* 0x0000005e5a36723e */ /* 0x000fe400000010ff */
        /* <DEDUP_REMOVED lines=14> */
.L_x_1720:
        /* <DEDUP_REMOVED lines=13> */
[-CC-:B------:R-:W-:Y:S01]  /*27c0*/  FFMA.FTZ R94, R94, R108.reuse, R99.reuse ;  /* 0x0000006c5e5e7223 */ /* 0x180fe20000010063 */
[-C--:B------:R-:W-:Y:S01]  /*27d0*/  FFMA.FTZ R105, R105, R108.reuse, R99 ;  /* 0x0000006c69697223 */ /* 0x080fe20000010063 */
[-C--:B------:R-:W-:Y:S01]  /*27e0*/  FMUL.FTZ R54, R54, R97.reuse ;  /* 0x0000006136367220 */ /* 0x080fe20000410000 */
[----:B------:R-:W-:Y:S01]  /*27f0*/  FMUL.FTZ R0, R0, R97 ;  /* 0x0000006100007220 */ /* 0x000fe20000410000 */
[----:B------:R-:W-:Y:S01]  /*2800*/  FADD.FTZ R113, R106, -R113 ;  /* 0x800000716a717221 */ /* 0x000fe20000010000 */
[----:B------:R-:W-:Y:S01]  /*2810*/  FADD.FTZ R107, R100, -R107 ;  /* 0x8000006b646b7221 */ /* 0x000fe20000010000 */
[----:B------:R-:W-:Y:S01]  /*2820*/  FFMA.FTZ R96, R96, R108, R99 ;  /* 0x0000006c60607223 */ /* 0x000fe20000010063 */
[----:B------:R-:W-:Y:S01]  /*2830*/  FMUL.FTZ R54, R54, UR4 ;  /* 0x0000000436367c20 */ /* 0x000fe20008410000 */
[----:B------:R-:W-:Y:S01]  /*2840*/  FADD.FTZ R101, R101, -R94 ;  /* 0x8000005e65657221 */ /* 0x000fe20000010000 */
[----:B------:R-:W-:Y:S01]  /*2850*/  FMUL.FTZ R0, R0, UR4 ;  /* 0x0000000400007c20 */ /* 0x000fe20008410000 */
[----:B-----5:R-:W-:Y:S01]  /*2860*/  LOP3.LUT P6, RZ, R121, 0xff, RZ, 0xc0, !PT ;  /* 0x000000ff79ff7812 */ /* 0x020fe200078cc0ff */
[----:B------:R-:W-:Y:S01]  /*2870*/  FADD.FTZ R105, R98, -R105 ;  /* 0x8000006962697221 */ /* 0x000fe20000010000 */
[----:B------:R-:W-:Y:S01]  /*2880*/  LOP3.LUT P3, RZ, R120, 0xff00, RZ, 0xc0, !PT ;  /* 0x0000ff0078ff7812 */ /* 0x000fe2000786c0ff */
[C---:B------:R-:W-:Y:S01]  /*2890*/  FMUL.FTZ R52, R82.reuse, R113 ;  /* 0x0000007152347220 */ /* 0x040fe20000410000 */
[----:B------:R-:W-:Y:S01]  /*28a0*/  FMUL.FTZ R94, R82, R107 ;  /* 0x0000006b525e7220 */ /* 0x000fe20000410000 */
        /* <DEDUP_REMOVED lines=37> */
.L_x_1723:
        /* <DEDUP_REMOVED lines=65> */
.L_x_1724:
        /* <DEDUP_REMOVED lines=23> */
[-CC-:B------:R-:W-:Y:S01]  /*3080*/  FFMA.FTZ R66, R66, R108.reuse, R99.reuse ;  /* 0x0000006c42427223 */ /* 0x180fe20000010063 */
[-C--:B------:R-:W-:Y:S01]  /*3090*/  FMUL.FTZ R43, R42, R97.reuse ;  /* 0x000000612a2b7220 */ /* 0x080fe20000410000 */
[----:B------:R-:W-:Y:S01]  /*30a0*/  FMUL.FTZ R40, R40, UR4 ;  /* 0x0000000428287c20 */ /* 0x000fe20008410000 */
[-CC-:B------:R-:W-:Y:S01]  /*30b0*/  FFMA.FTZ R84, R84, R108.reuse, R99.reuse ;  /* 0x0000006c54547223 */ /* 0x180fe20000010063 */
[----:B------:R-:W-:Y:S01]  /*30c0*/  LOP3.LUT P6, RZ, R62, 0xff00, RZ, 0xc0, !PT ;  /* 0x0000ff003eff7812 */ /* 0x000fe200078cc0ff */
[----:B------:R-:W-:Y:S01]  /*30d0*/  FMUL.FTZ R53, R60, R97 ;  /* 0x000000613c357220 */ /* 0x000fe20000410000 */
[----:B------:R-:W-:Y:S01]  /*30e0*/  FMUL.FTZ R41, R41, UR4 ;  /* 0x0000000429297c20 */ /* 0x000fe20008410000 */
[----:B------:R-:W-:Y:S01]  /*30f0*/  LOP3.LUT P5, RZ, R62, 0xff0000, RZ, 0xc0, !PT ;  /* 0x00ff00003eff7812 */ /* 0x000fe200078ac0ff */
[----:B------:R-:W-:Y:S01]  /*3100*/  FFMA.FTZ R91, R91, R108, R99 ;  /* 0x0000006c5b5b7223 */ /* 0x000fe20000010063 */
[----:B------:R-:W-:Y:S01]  /*3110*/  FADD.FTZ R67, R67, -R66 ;  /* 0x8000004243437221 */ /* 0x000fe20000010000 */
[----:B------:R-:W-:Y:S01]  /*3120*/  FMUL.FTZ R43, R43, UR4 ;  /* 0x000000042b2b7c20 */ /* 0x000fe20008410000 */
[----:B------:R-:W-:Y:S01]  /*3130*/  FADD.FTZ R89, R89, -R84 ;  /* 0x8000005459597221 */ /* 0x000fe20000010000 */
[----:B------:R-:W-:Y:S01]  /*3140*/  LOP3.LUT P3, RZ, R63, 0xff, RZ, 0xc0, !PT ;  /* 0x000000ff3fff7812 */ /* 0x000fe2000786c0ff */
[----:B------:R-:W-:Y:S01]  /*3150*/  FADD.FTZ R91, R92, -R91 ;  /* 0x8000005b5c5b7221 */ /* 0x000fe20000010000 */
[----:B------:R-:W-:Y:S01]  /*3160*/  FSEL R59, R40, RZ, P6 ;  /* 0x000000ff283b7208 */ /* 0x000fe20003000000 */
[----:B------:R-:W-:Y:S01]  /*3170*/  FMUL.FTZ R40, R53, UR4 ;  /* 0x0000000435287c20 */ /* 0x000fe20008410000 */
[----:B------:R-:W-:Y:S01]  /*3180*/  LOP3.LUT P6, RZ, R63, 0xff0000, RZ, 0xc0, !PT ;  /* 0x00ff00003fff7812 */ /* 0x000fe200078cc0ff */
[C---:B------:R-:W-:Y:S01]  /*3190*/  FMUL.FTZ R61, R82.reuse, R61 ;  /* 0x0000003d523d7220 */ /* 0x040fe20000410000 */
[----:B------:R-:W-:Y:S01]  /*31a0*/  FSEL R53, R41, RZ, P5 ;  /* 0x000000ff29357208 */ /* 0x000fe20002800000 */
[C---:B------:R-:W-:Y:S01]  /*31b0*/  FMUL.FTZ R41, R82.reuse, R67 ;  /* 0x0000004352297220 */ /* 0x040fe20000410000 */
[----:B------:R-:W-:Y:S01]  /*31c0*/  FSEL R58, R43, RZ, P3 ;  /* 0x000000ff2b3a7208 */ /* 0x000fe20001800000 */
[----:B------:R-:W-:Y:S01]  /*31d0*/  FMUL.FTZ R54, R82, R89 ;  /* 0x0000005952367220 */ /* 0x000fe20000410000 */
[C---:B------:R-:W-:Y:S01]  /*31e0*/  LOP3.LUT P4, RZ, R62.reuse, 0xff, RZ, 0xc0, !PT ;  /* 0x000000ff3eff7812 */ /* 0x040fe2000788c0ff */
[----:B------:R-:W-:Y:S01]  /*31f0*/  FMUL.FTZ R55, R41, R97 ;  /* 0x0000006129377220 */ /* 0x000fe20000410000 */
[----:B------:R-:W-:-:S02]  /*3200*/  LOP3.LUT P5, RZ, R62, 0xff000000, RZ, 0xc0, !PT ;  /* 0xff0000003eff7812 */ /* 0x000fc400078ac0ff */
[----:B------:R-:W-:Y:S01]  /*3210*/  ISETP.GE.U32.AND P3, PT, R62, RZ, PT ;  /* 0x000000ff3e00720c */ /* 0x000fe20003f66070 */
[----:B------:R-:W-:Y:S01]  /*3220*/  FMUL.FTZ R55, R55, UR4 ;  /* 0x0000000437377c20 */ /* 0x000fe20008410000 */
[----:B------:R-:W-:Y:S01]  /*3230*/  FSEL R62, R40, RZ, P6 ;  /* 0x000000ff283e7208 */ /* 0x000fe20003000000 */
[----:B------:R-:W-:Y:S01]  /*3240*/  FMUL.FTZ R40, R82, R91 ;  /* 0x0000005b52287220 */ /* 0x000fe20000410000 */
[----:B------:R-:W-:Y:S02]  /*3250*/  F2FP.BF16.F32.PACK_AB R42, R41, R42 ;  /* 0x0000002a292a723e */ /* 0x000fe400000010ff */
[C---:B------:R-:W-:Y:S01]  /*3260*/  F2FP.BF16.F32.PACK_AB R43, R61.reuse, R60 ;  /* 0x0000003c3d2b723e */ /* 0x040fe200000010ff */
[-C--:B------:R-:W-:Y:S01]  /*3270*/  FMUL.FTZ R61, R61, R97.reuse ;  /* 0x000000613d3d7220 */ /* 0x080fe20000410000 */
[C---:B------:R-:W-:Y:S01]  /*3280*/  F2FP.BF16.F32.PACK_AB R41, R54.reuse, R52 ;  /* 0x000000343629723e */ /* 0x040fe200000010ff */
[-C--:B------:R-:W-:Y:S01]  /*3290*/  FMUL.FTZ R54, R54, R97.reuse ;  /* 0x0000006136367220 */ /* 0x080fe20000410000 */
[----:B------:R-:W-:Y:S01]  /*32a0*/  FMUL.FTZ R97, R40, R97 ;  /* 0x0000006128617220 */ /* 0x000fe20000410000 */
[----:B------:R-:W-:Y:S01]  /*32b0*/  FMUL.FTZ R61, R61, UR4 ;  /* 0x000000043d3d7c20 */ /* 0x000fe20008410000 */
[----:B------:R-:W-:Y:S01]  /*32c0*/  ISETP.GE.U32.AND.EX P3, PT, R63, 0x1000000, PT, P3 ;  /* 0x010000003f00780c */ /* 0x000fe20003f66130 */
[----:B------:R-:W-:Y:S01]  /*32d0*/  FMUL.FTZ R54, R54, UR4 ;  /* 0x0000000436367c20 */ /* 0x000fe20008410000 */
[----:B------:R-:W-:Y:S01]  /*32e0*/  FMUL.FTZ R97, R97, UR4 ;  /* 0x0000000461617c20 */ /* 0x000fe20008410000 */
[----:B------:R-:W-:-:S02]  /*32f0*/  LOP3.LUT P6, RZ, R63, 0xff00, RZ, 0xc0, !PT ;  /* 0x0000ff003fff7812 */ /* 0x000fc400078cc0ff */
[----:B------:R-:W-:Y:S02]  /*3300*/  F2FP.BF16.F32.PACK_AB R40, R0, R40 ;  /* 0x000000280028723e */ /* 0x000fe400000010ff */
[----:B------:R-:W-:Y:S02]  /*3310*/  FSEL R63, R61, RZ, P3 ;  /* 0x000000ff3d3f7208 */ /* 0x000fe40001800000 */
[----:B------:R-:W-:Y:S02]  /*3320*/  FSEL R61, R55, RZ, P6 ;  /* 0x000000ff373d7208 */ /* 0x000fe40003000000 */
[----:B------:R-:W-:Y:S02]  /*3330*/  FSEL R0, R54, RZ, P5 ;  /* 0x000000ff36007208 */ /* 0x000fe40002800000 */
[----:B------:R-:W-:Y:S02]  /*3340*/  FSEL R52, R97, RZ, P4 ;  /* 0x000000ff61347208 */ /* 0x000fe40002000000 */
[----:B------:R-:W-:-:S02]  /*3350*/  F2FP.BF16.F32.PACK_AB R55, R63, R62 ;  /* 0x0000003e3f37723e */ /* 0x000fc400000010ff */
[----:B------:R-:W-:Y:S02]  /*3360*/  F2FP.BF16.F32.PACK_AB R54, R61, R58 ;  /* 0x0000003a3d36723e */ /* 0x000fe400000010ff */
[----:B------:R-:W-:Y:S02]  /*3370*/  F2FP.BF16.F32.PACK_AB R53, R0, R53 ;  /* 0x000000350035723e */ /* 0x000fe400000010ff */
[----:B------:R-:W-:Y:S01]  /*3380*/  F2FP.BF16.F32.PACK_AB R52, R59, R52 ;  /* 0x000000343b34723e */ /* 0x000fe200000010ff */
[----:B------:R-:W-:Y:S06]  /*3390*/  BRA `(.L_x_1726) ;  /* 0x0000000000f47947 */ /* 0x000fec0003800000 */
.L_x_1725:
        /* <DEDUP_REMOVED lines=61> */
.L_x_1726:
[----:B------:R-:W0:Y:S01]  /*3770*/  @P0 LDC.64 R58, c[0x0][0x478] ;  /* 0x00011e00ff3a0b82 */ /* 0x000e220000000a00 */
[----:B------:R-:W-:-:S04]  /*3780*/  IMAD.WIDE.U32 R56, R81, 0x10, R56 ;  /* 0x0000001051387825 */ /* 0x000fc800078e0038 */
[----:B0-----:R-:W-:-:S05]  /*3790*/  @P0 IMAD.WIDE.U32 R58, R81, 0x10, R58 ;  /* 0x00000010513a0825 */ /* 0x001fca00078e003a */
[----:B------:R2:W-:Y:S04]  /*37a0*/  @P0 STG.E.128 desc[UR6][R58.64], R40 ;  /* 0x000000283a000986 */ /* 0x0005e8000c101d06 */
[----:B------:R2:W-:Y:S02]  /*37b0*/  STG.E.128 desc[UR6][R56.64], R52 ;  /* 0x0000003438007986 */ /* 0x0005e4000c101d06 */
.L_x_1722:
        /* <DEDUP_REMOVED lines=37> */
.L_x_1719:
        /* <DEDUP_REMOVED lines=16> */
.L_x_1728:
        /* <DEDUP_REMOVED lines=15> */
.L_x_8015:


//--------------------- .text._ZN10layer_norm22ln_bwd_finalize_kernelINS_22Kernel_traits_finalizeILj2048Ef13__nv_bfloat16S2_S2_fjLb0ELj1024ELj4ENS_18Kernel_traits_baseILj2048EfS2_S2_S2_fjLj1024EEEEELb0ELb0EEEvNS_9BwdParamsE --------------------------
	.section	.text._ZN10layer_norm22ln_bwd_finalize_kernelINS_22Kernel_traits_finalizeILj2048Ef13__nv_bfloat16S2_S2_fjLb0ELj1024ELj4ENS_18Kernel_traits_baseILj2048EfS2_S2_S2_fjLj1024EEEEELb0ELb0EEEvNS_9BwdParamsE,"ax",@progbits
	.align	128
        .global         _ZN10layer_norm22ln_bwd_finalize_kernelINS_22Kernel_traits_finalizeILj2048Ef13__nv_bfloat16S2_S2_fjLb0ELj1024ELj4ENS_18Kernel_traits_baseILj2048EfS2_S2_S2_fjLj1024EEEEELb0ELb0EEEvNS_9BwdParamsE
        .type           _ZN10layer_norm22ln_bwd_finalize_kernelINS_22Kernel_traits_finalizeILj2048Ef13__nv_bfloat16S2_S2_fjLb0ELj1024ELj4ENS_18Kernel_traits_baseILj2048EfS2_S2_S2_fjLj1024EEEEELb0ELb0EEEvNS_9BwdParamsE,@function
        .size           _ZN10layer_norm22ln_bwd_finalize_kernelINS_22Kernel_traits_finalizeILj2048Ef13__nv_bfloat16S2_S2_fjLb0ELj1024ELj4ENS_18Kernel_traits_baseILj2048EfS2_S2_S2_fjLj1024EEEEELb0ELb0EEEvNS_9BwdParamsE,(.L_x_8016 - _ZN10layer_norm22ln_bwd_finalize_kernelINS_22Kernel_traits_finalizeILj2048Ef13__nv_bfloat16S2_S2_fjLb0ELj1024ELj4ENS_18Kernel_traits_baseILj2048EfS2_S2_S2_fjLj1024EEEEELb0ELb0EEEvNS_9BwdParamsE)
        .other          _ZN10layer_norm22ln_bwd_finalize_kernelINS_22Kernel_traits_finalizeILj2048Ef13__nv_bfloat16S2_S2_fjLb0ELj1024ELj4ENS_18Kernel_traits_baseILj2048EfS2_S2_S2_fjLj1024EEEEELb0ELb0EEEvNS_9BwdParamsE,@"STO_CUDA_ENTRY STV_DEFAULT"
_ZN10layer_norm22ln_bwd_finalize_kernelINS_22Kernel_traits_finalizeILj2048Ef13__nv_bfloat16S2_S2_fjLb0ELj1024ELj4ENS_18Kernel_traits_baseILj2048EfS2_S2_S2_fjLj1024EEEEELb0ELb0EEEvNS_9BwdParamsE:
.text._ZN10layer_norm22ln_bwd_finalize_kernelINS_22Kernel_traits_finalizeILj2048Ef13__nv_bfloat16S2_S2_fjLb0ELj1024ELj4ENS_18Kernel_traits_baseILj2048EfS2_S2_S2_fjLj1024EEEEELb0ELb0EEEvNS_9BwdParamsE:
        /* <DEDUP_REMOVED lines=13> */
[----:B------:R-:W-:Y:S02]  /*00d0*/  LOP3.LUT R57, R0, 0x1f, RZ, 0xc0, !PT ;  /* 0x0000001f00397812 */ /* 0x000fe400078ec0ff */
[----:B------:R-:W-:Y:S02]  /*00e0*/  MOV R2, RZ ;  /* 0x000000ff00027202 */ /* 0x000fe40000000f00 */
[----:B-1----:R-:W-:-:S04]  /*00f0*/  ISETP.GE.U32.AND P0, PT, R3, UR8, PT ;  /* 0x0000000803007c0c */ /* 0x002fc8000bf06070 */
[----:B0-----:R-:W-:-:S13]  /*0100*/  ISETP.GE.U32.OR P0, PT, R7, R54, P0 ;  /* 0x000000360700720c */ /* 0x001fda0000706470 */
        /* <DEDUP_REMOVED lines=12> */
[C---:B------:R-:W-:Y:S01]  /*01d0*/  LOP3.LUT R7, R3.reuse, 0x140, RZ, 0xfc, !PT ;  /* 0x0000014003077812 */ /* 0x040fe200078efcff */
[-CC-:B------:R-:W-:Y:S01]  /*01e0*/  IMAD R32, R32, R54.reuse, R5.reuse ;  /* 0x0000003620207224 */ /* 0x180fe200078e0205 */
[C---:B------:R-:W-:Y:S02]  /*01f0*/  LOP3.LUT R9, R3.reuse, 0x160, RZ, 0xfc, !PT ;  /* 0x0000016003097812 */ /* 0x040fe400078efcff */
[----:B------:R-:W-:Y:S01]  /*0200*/  LOP3.LUT R11, R3, 0x180, RZ, 0xfc, !PT ;  /* 0x00000180030b7812 */ /* 0x000fe200078efcff */
[-CC-:B------:R-:W-:Y:S01]  /*0210*/  IMAD R8, R7, R54.reuse, R5.reuse ;  /* 0x0000003607087224 */ /* 0x180fe200078e0205 */
[----:B------:R-:W-:Y:S01]  /*0220*/  LOP3.LUT R0, R3, 0x100, RZ, 0xfc, !PT ;  /* 0x0000010003007812 */ /* 0x000fe200078efcff */
[-CC-:B------:R-:W-:Y:S01]  /*0230*/  IMAD R10, R9, R54.reuse, R5.reuse ;  /* 0x00000036090a7224 */ /* 0x180fe200078e0205 */
[----:B------:R-:W-:Y:S01]  /*0240*/  LOP3.LUT R13, R3, 0x1a0, RZ, 0xfc, !PT ;  /* 0x000001a0030d7812 */ /* 0x000fe200078efcff */
[-CC-:B------:R-:W-:Y:S01]  /*0250*/  IMAD R12, R11, R54.reuse, R5.reuse ;  /* 0x000000360b0c7224 */ /* 0x180fe200078e0205 */
[C---:B------:R-:W-:Y:S01]  /*0260*/  LOP3.LUT R15, R3.reuse, 0x1c0, RZ, 0xfc, !PT ;  /* 0x000001c0030f7812 */ /* 0x040fe200078efcff */
[-CC-:B------:R-:W-:Y:S01]  /*0270*/  IMAD R4, R0, R54.reuse, R5.reuse ;  /* 0x0000003600047224 */ /* 0x180fe200078e0205 */
        /* <DEDUP_REMOVED lines=17> */
[--C-:B------:R-:W-:Y:S01]  /*0390*/  IMAD R28, R27, R54, R5.reuse ;  /* 0x000000361b1c7224 */ /* 0x100fe200078e0205 */
[----:B------:R-:W-:Y:S01]  /*03a0*/  IADD3 R7, PT, PT, R57, R8, RZ ;  /* 0x0000000839077210 */ /* 0x000fe20007ffe0ff */
[----:B------:R-:W-:-:S02]  /*03b0*/  IMAD R30, R29, R54, R5 ;  /* 0x000000361d1e7224 */ /* 0x000fc400078e0205 */
[----:B------:R-:W-:Y:S02]  /*03c0*/  HFMA2 R2, -RZ, RZ, 0, 0 ;  /* 0x00000000ff027431 */ /* 0x000fe400000001ff */
[----:B------:R-:W-:Y:S01]  /*03d0*/  IMAD R0, R3, R54, R5 ;  /* 0x0000003603007224 */ /* 0x000fe200078e0205 */
[C---:B------:R-:W-:Y:S02]  /*03e0*/  IADD3 R8, PT, PT, R57.reuse, R10, RZ ;  /* 0x0000000a39087210 */ /* 0x040fe40007ffe0ff */
[C---:B------:R-:W-:Y:S02]  /*03f0*/  IADD3 R9, PT, PT, R57.reuse, R12, RZ ;  /* 0x0000000c39097210 */ /* 0x040fe40007ffe0ff */
[C---:B------:R-:W-:Y:S02]  /*0400*/  IADD3 R17, PT, PT, R57.reuse, R4, RZ ;  /* 0x0000000439117210 */ /* 0x040fe40007ffe0ff */
[C---:B------:R-:W-:Y:S02]  /*0410*/  IADD3 R10, PT, PT, R57.reuse, R14, RZ ;  /* 0x0000000e390a7210 */ /* 0x040fe40007ffe0ff */
[----:B------:R-:W-:-:S02]  /*0420*/  IADD3 R11, PT, PT, R57, R16, RZ ;  /* 0x00000010390b7210 */ /* 0x000fc40007ffe0ff */
[C---:B------:R-:W-:Y:S02]  /*0430*/  IADD3 R12, PT, PT, R57.reuse, R18, RZ ;  /* 0x00000012390c7210 */ /* 0x040fe40007ffe0ff */
[C---:B------:R-:W-:Y:S02]  /*0440*/  IADD3 R5, PT, PT, R57.reuse, R32, RZ ;  /* 0x0000002039057210 */ /* 0x040fe40007ffe0ff */
[----:B------:R-:W-:Y:S02]  /*0450*/  IADD3 R0, PT, PT, R57, R0, RZ ;  /* 0x0000000039007210 */ /* 0x000fe40007ffe0ff */
[----:B------:R-:W-:Y:S02]  /*0460*/  IADD3 R19, PT, PT, -R19, RZ, RZ ;  /* 0x000000ff13137210 */ /* 0x000fe40007ffe1ff */
[C---:B------:R-:W-:Y:S02]  /*0470*/  IADD3 R6, PT, PT, R57.reuse, R6, RZ ;  /* 0x0000000639067210 */ /* 0x040fe40007ffe0ff */
[----:B------:R-:W-:-:S02]  /*0480*/  IADD3 R13, PT, PT, R57, R20, RZ ;  /* 0x00000014390d7210 */ /* 0x000fc40007ffe0ff */
[C---:B------:R-:W-:Y:S02]  /*0490*/  IADD3 R14, PT, PT, R57.reuse, R22, RZ ;  /* 0x00000016390e7210 */ /* 0x040fe40007ffe0ff */
[C---:B------:R-:W-:Y:S02]  /*04a0*/  IADD3 R15, PT, PT, R57.reuse, R24, RZ ;  /* 0x00000018390f7210 */ /* 0x040fe40007ffe0ff */
[C---:B------:R-:W-:Y:S02]  /*04b0*/  IADD3 R16, PT, PT, R57.reuse, R26, RZ ;  /* 0x0000001a39107210 */ /* 0x040fe40007ffe0ff */
[C---:B------:R-:W-:Y:S02]  /*04c0*/  IADD3 R4, PT, PT, R57.reuse, R28, RZ ;  /* 0x0000001c39047210 */ /* 0x040fe40007ffe0ff */
[----:B------:R-:W-:-:S07]  /*04d0*/  IADD3 R18, PT, PT, R57, R30, RZ ;  /* 0x0000001e39127210 */ /* 0x000fce0007ffe0ff */
.L_x_1733:
        /* <DEDUP_REMOVED lines=118> */
.L_x_1732:
[----:B------:R-:W-:Y:S05]  /*0c40*/  BSYNC.RECONVERGENT B1 ;  /* 0x0000000000017941 */ /* 0x000fea0003800200 */
.L_x_1731:
        /* <DEDUP_REMOVED lines=16> */
[----:B0-----:R-:W-:-:S04]  /*0d50*/  IMAD.WIDE.U32 R14, R9, 0x4, R6 ;  /* 0x00000004090e7825 */ /* 0x001fc800078e0006 */
[----:B------:R-:W-:Y:S01]  /*0d60*/  IMAD.WIDE.U32 R18, R21, 0x4, R6 ;  /* 0x0000000415127825 */ /* 0x000fe200078e0006 */
[----:B------:R0:W2:Y:S03]  /*0d70*/  LDG.E R10, desc[UR6][R14.64] ;  /* 0x000000060e0a7981 */ /* 0x0000a6000c1e1900 */
[--C-:B-1----:R-:W-:Y:S02]  /*0d80*/  IMAD.WIDE.U32 R16, R9, 0x4, R4.reuse ;  /* 0x0000000409107825 */ /* 0x102fe400078e0004 */
[----:B------:R1:W3:Y:S02]  /*0d90*/  LDG.E R9, desc[UR6][R18.64] ;  /* 0x0000000612097981 */ /* 0x0002e4000c1e1900 */
[----:B------:R-:W-:Y:S02]  /*0da0*/  IMAD.WIDE.U32 R20, R21, 0x4, R4 ;  /* 0x0000000415147825 */ /* 0x000fe400078e0004 */
[----:B------:R4:W5:Y:S02]  /*0db0*/  LDG.E R13, desc[UR6][R16.64] ;  /* 0x00000006100d7981 */ /* 0x000964000c1e1900 */
[----:B------:R-:W-:-:S02]  /*0dc0*/  IMAD.WIDE.U32 R22, R25, 0x4, R6 ;  /* 0x0000000419167825 */ /* 0x000fc400078e0006 */
[----:B------:R-:W5:Y:S02]  /*0dd0*/  LDG.E R32, desc[UR6][R20.64] ;  /* 0x0000000614207981 */ /* 0x000f64000c1e1900 */
[----:B------:R-:W-:Y:S01]  /*0de0*/  IMAD.WIDE.U32 R24, R25, 0x4, R4 ;  /* 0x0000000419187825 */ /* 0x000fe200078e0004 */
[CC--:B0-----:R-:W-:Y:S01]  /*0df0*/  LEA R15, R54.reuse, R35.reuse, 0x5 ;  /* 0x00000023360f7211 */ /* 0x0c1fe200078e28ff */
[----:B------:R0:W5:Y:S02]  /*0e00*/  LDG.E R12, desc[UR6][R22.64] ;  /* 0x00000006160c7981 */ /* 0x000164000c1e1900 */
[C---:B------:R-:W-:Y:S02]  /*0e10*/  IMAD.WIDE.U32 R26, R31.reuse, 0x4, R6 ;  /* 0x000000041f1a7825 */ /* 0x040fe400078e0006 */
[----:B------:R-:W5:Y:S02]  /*0e20*/  LDG.E R24, desc[UR6][R24.64] ;  /* 0x0000000618187981 */ /* 0x000f64000c1e1900 */
[--C-:B-1----:R-:W-:Y:S01]  /*0e30*/  IMAD.WIDE.U32 R18, R31, 0x4, R4.reuse ;  /* 0x000000041f127825 */ /* 0x102fe200078e0004 */
[----:B----4-:R-:W-:Y:S01]  /*0e40*/  LEA R17, R54, R35, 0x6 ;  /* 0x0000002336117211 */ /* 0x010fe200078e30ff */
[----:B------:R-:W4:Y:S02]  /*0e50*/  LDG.E R26, desc[UR6][R26.64] ;  /* 0x000000061a1a7981 */ /* 0x000f24000c1e1900 */
[----:B------:R-:W-:-:S02]  /*0e60*/  IMAD.WIDE.U32 R30, R35, 0x4, R4 ;  /* 0x00000004231e7825 */ /* 0x000fc400078e0004 */
[----:B------:R-:W4:Y:S02]  /*0e70*/  LDG.E R18, desc[UR6][R18.64] ;  /* 0x0000000612127981 */ /* 0x000f24000c1e1900 */
[--C-:B------:R-:W-:Y:S02]  /*0e80*/  IMAD.WIDE.U32 R28, R35, 0x4, R6.reuse ;  /* 0x00000004231c7825 */ /* 0x100fe400078e0006 */
[----:B------:R-:W4:Y:S02]  /*0e90*/  LDG.E R30, desc[UR6][R30.64] ;  /* 0x000000061e1e7981 */ /* 0x000f24000c1e1900 */
[C---:B0-----:R-:W-:Y:S02]  /*0ea0*/  IMAD.WIDE.U32 R22, R15.reuse, 0x4, R6 ;  /* 0x000000040f167825 */ /* 0x041fe400078e0006 */
[----:B------:R0:W4:Y:S02]  /*0eb0*/  LDG.E R11, desc[UR6][R28.64] ;  /* 0x000000061c0b7981 */ /* 0x000124000c1e1900 */
[----:B------:R-:W-:-:S02]  /*0ec0*/  IMAD.WIDE.U32 R20, R15, 0x4, R4 ;  /* 0x000000040f147825 */ /* 0x000fc400078e0004 */
[----:B------:R-:W4:Y:S02]  /*0ed0*/  LDG.E R22, desc[UR6][R22.64] ;  /* 0x0000000616167981 */ /* 0x000f24000c1e1900 */
[C---:B------:R-:W-:Y:S02]  /*0ee0*/  IMAD.WIDE.U32 R14, R17.reuse, 0x4, R6 ;  /* 0x00000004110e7825 */ /* 0x040fe400078e0006 */
[----:B------:R-:W4:Y:S01]  /*0ef0*/  LDG.E R20, desc[UR6][R20.64] ;  /* 0x0000000614147981 */ /* 0x000f22000c1e1900 */
[----:B0-----:R-:W-:Y:S01]  /*0f00*/  LEA R29, R54, R17, 0x5 ;  /* 0x00000011361d7211 */ /* 0x001fe200078e28ff */
[----:B------:R-:W-:Y:S02]  /*0f10*/  IMAD.WIDE.U32 R16, R17, 0x4, R4 ;  /* 0x0000000411107825 */ /* 0x000fe400078e0004 */
[----:B------:R-:W4:Y:S02]  /*0f20*/  LDG.E R14, desc[UR6][R14.64] ;  /* 0x000000060e0e7981 */ /* 0x000f24000c1e1900 */
[----:B------:R-:W-:-:S02]  /*0f30*/  IMAD.WIDE.U32 R6, R29, 0x4, R6 ;  /* 0x000000041d067825 */ /* 0x000fc400078e0006 */
[----:B------:R-:W4:Y:S02]  /*0f40*/  LDG.E R16, desc[UR6][R16.64] ;  /* 0x0000000610107981 */ /* 0x000f24000c1e1900 */
[----:B------:R-:W-:Y:S02]  /*0f50*/  IMAD.WIDE.U32 R4, R29, 0x4, R4 ;  /* 0x000000041d047825 */ /* 0x000fe400078e0004 */
[----:B------:R-:W4:Y:S04]  /*0f60*/  LDG.E R6, desc[UR6][R6.64] ;  /* 0x0000000606067981 */ /* 0x000f28000c1e1900 */
[----:B------:R-:W4:Y:S01]  /*0f70*/  LDG.E R4, desc[UR6][R4.64] ;  /* 0x0000000604047981 */ /* 0x000f22000c1e1900 */
[----:B------:R-:W-:Y:S01]  /*0f80*/  IADD3 R3, PT, PT, R3, 0x100, RZ ;  /* 0x0000010003037810 */ /* 0x000fe20007ffe0ff */
[----:B--2---:R-:W-:-:S04]  /*0f90*/  FADD.FTZ R10, R43, R10 ;  /* 0x0000000a2b0a7221 */ /* 0x004fc80000010000 */
[----:B---3--:R-:W-:Y:S01]  /*0fa0*/  FADD.FTZ R9, R10, R9 ;  /* 0x000000090a097221 */ /* 0x008fe20000010000 */
[----:B-----5:R-:W-:-:S04]  /*0fb0*/  FADD.FTZ R13, R2, R13 ;  /* 0x0000000d020d7221 */ /* 0x020fc80000010000 */
[----:B------:R-:W-:Y:S01]  /*0fc0*/  FADD.FTZ R13, R13, R32 ;  /* 0x000000200d0d7221 */ /* 0x000fe20000010000 */
[----:B------:R-:W-:-:S03]  /*0fd0*/  FADD.FTZ R9, R9, R12 ;  /* 0x0000000c09097221 */ /* 0x000fc60000010000 */
[----:B------:R-:W-:Y:S01]  /*0fe0*/  FADD.FTZ R13, R13, R24 ;  /* 0x000000180d0d7221 */ /* 0x000fe20000010000 */
[----:B----4-:R-:W-:-:S03]  /*0ff0*/  FADD.FTZ R26, R9, R26 ;  /* 0x0000001a091a7221 */ /* 0x010fc60000010000 */
[----:B------:R-:W-:-:S04]  /*1000*/  FADD.FTZ R13, R13, R18 ;  /* 0x000000120d0d7221 */ /* 0x000fc80000010000 */
[----:B------:R-:W-:Y:S01]  /*1010*/  FADD.FTZ R13, R13, R30 ;  /* 0x0000001e0d0d7221 */ /* 0x000fe20000010000 */
[----:B------:R-:W-:-:S04]  /*1020*/  FADD.FTZ R11, R26, R11 ;  /* 0x0000000b1a0b7221 */ /* 0x000fc80000010000 */
[----:B------:R-:W-:Y:S01]  /*1030*/  FADD.FTZ R11, R11, R22 ;  /* 0x000000160b0b7221 */ /* 0x000fe20000010000 */
[----:B------:R-:W-:-:S03]  /*1040*/  FADD.FTZ R13, R13, R20 ;  /* 0x000000140d0d7221 */ /* 0x000fc60000010000 */
[----:B------:R-:W-:Y:S01]  /*1050*/  FADD.FTZ R11, R11, R14 ;  /* 0x0000000e0b0b7221 */ /* 0x000fe20000010000 */
[----:B------:R-:W-:-:S03]  /*1060*/  FADD.FTZ R13, R13, R16 ;  /* 0x000000100d0d7221 */ /* 0x000fc60000010000 */
[----:B------:R-:W-:Y:S01]  /*1070*/  FADD.FTZ R43, R11, R6 ;  /* 0x000000060b2b7221 */ /* 0x000fe20000010000 */
[----:B------:R-:W-:-:S07]  /*1080*/  FADD.FTZ R2, R13, R4 ;  /* 0x000000040d027221 */ /* 0x000fce0000010000 */
.L_x_1735:
[----:B------:R-:W-:Y:S05]  /*1090*/  BSYNC.RECONVERGENT B1 ;  /* 0x0000000000017941 */ /* 0x000fea0003800200 */
.L_x_1734:
        /* <DEDUP_REMOVED lines=37> */
.L_x_1737:
[----:B------:R-:W-:Y:S05]  /*12f0*/  BSYNC.RECONVERGENT B1 ;  /* 0x0000000000017941 */ /* 0x000fea0003800200 */
.L_x_1736:
[----:B------:R-:W-:Y:S05]  /*1300*/  @!P1 BRA `(.L_x_1730) ;  /* 0x00000000003c9947 */ /* 0x000fea0003800000 */
[----:B------:R-:W0:Y:S01]  /*1310*/  LDC.64 R8, c[0x0][0x440] ;  /* 0x00011000ff087b82 */ /* 0x000e220000000a00 */
[----:B------:R-:W-:Y:S01]  /*1320*/  IMAD R0, R3, R54, R0 ;  /* 0x0000003603007224 */ /* 0x000fe200078e0200 */
[----:B------:R-:W-:-:S04]  /*1330*/  IADD3 R12, PT, PT, -R55, RZ, RZ ;  /* 0x000000ff370c7210 */ /* 0x000fc80007ffe1ff */
[----:B------:R-:W-:Y:S02]  /*1340*/  IADD3 R3, PT, PT, R57, R0, RZ ;  /* 0x0000000039037210 */ /* 0x000fe40007ffe0ff */
[----:B------:R-:W1:Y:S05]  /*1350*/  LDC.64 R10, c[0x0][0x448] ;  /* 0x00011200ff0a7b82 */ /* 0x000e6a0000000a00 */
.L_x_1738:
        /* <DEDUP_REMOVED lines=10> */
.L_x_1730:
[----:B------:R-:W-:Y:S05]  /*1400*/  BSYNC.RECONVERGENT B0 ;  /* 0x0000000000007941 */ /* 0x000fea0003800200 */
.L_x_1729:
[----:B------:R-:W0:Y:S01]  /*1410*/  S2R R3, SR_TID.X ;  /* 0x0000000000037919 */ /* 0x000e220000002100 */
[----:B------:R-:W1:Y:S01]  /*1420*/  S2UR UR5, SR_CgaCtaId ;  /* 0x00000000000579c3 */ /* 0x000e620000008800 */
[----:B------:R-:W-:Y:S01]  /*1430*/  UMOV UR4, 0x400 ;  /* 0x0000040000047882 */ /* 0x000fe20000000000 */
[C---:B------:R-:W-:Y:S02]  /*1440*/  SHF.L.U32 R5, R57.reuse, 0x7, RZ ;  /* 0x0000000739057819 */ /* 0x040fe400000006ff */
[----:B------:R-:W-:Y:S02]  /*1450*/  SHF.L.U32 R58, R58, 0x4, RZ ;  /* 0x000000043a3a7819 */ /* 0x000fe400000006ff */
[----:B------:R-:W-:Y:S02]  /*1460*/  ISETP.NE.AND P0, PT, R57, RZ, PT ;  /* 0x000000ff3900720c */ /* 0x000fe40003f05270 */
[----:B------:R-:W-:-:S04]  /*1470*/  LOP3.LUT R58, R58, 0x7ffffff0, RZ, 0xc0, !PT ;  /* 0x7ffffff03a3a7812 */ /* 0x000fc800078ec0ff */
[----:B------:R-:W-:Y:S01]  /*1480*/  IADD3 R11, PT, PT, R57, R58, RZ ;  /* 0x0000003a390b7210 */ /* 0x000fe20007ffe0ff */
[----:B-1----:R-:W-:Y:S01]  /*1490*/  ULEA UR4, UR5, UR4, 0x18 ;  /* 0x0000000405047291 */ /* 0x002fe2000f8ec0ff */
[----:B0-----:R-:W-:-:S04]  /*14a0*/  SHF.R.U32.HI R12, RZ, 0x5, R3 ;  /* 0x00000005ff0c7819 */ /* 0x001fc80000011603 */
[----:B------:R-:W-:-:S04]  /*14b0*/  LOP3.LUT R0, R12, 0x1f, R3, 0x78, !PT ;  /* 0x0000001f0c007812 */ /* 0x000fc800078e7803 */
[C---:B------:R-:W-:Y:S02]  /*14c0*/  LOP3.LUT R3, R0.reuse, 0x3e0, R3, 0xf8, !PT ;  /* 0x000003e000037812 */ /* 0x040fe400078ef803 */
[----:B------:R-:W-:Y:S02]  /*14d0*/  SHF.L.U32 R0, R0, 0x2, RZ ;  /* 0x0000000200007819 */ /* 0x000fe400000006ff */
[----:B------:R-:W-:Y:S02]  /*14e0*/  LEA R3, R3, UR4, 0x2 ;  /* 0x0000000403037c11 */ /* 0x000fe4000f8e10ff */
[----:B------:R-:W-:-:S03]  /*14f0*/  LOP3.LUT R0, R5, R0, RZ, 0xfc, !PT ;  /* 0x0000000005007212 */ /* 0x000fc600078efcff */
[----:B------:R-:W-:Y:S04]  /*1500*/  STS [R3], R2 ;  /* 0x0000000203007388 */ /* 0x000fe80000000800 */
        /* <DEDUP_REMOVED lines=35> */
[----:B0-----:R-:W0:Y:S04]  /*1740*/  LDC.64 R6, c[0x0][0x488] ;  /* 0x00012200ff067b82 */ /* 0x001e280000000a00 */
[----:B------:R-:W1:Y:S04]  /*1750*/  LDS.64 R4, [R57+0x2000] ;  /* 0x0020000039047984 */ /* 0x000e680000000a00 */
[----:B------:R-:W2:Y:S01]  /*1760*/  LDS.64 R2, [R57+0x2080] ;  /* 0x0020800039027984 */ /* 0x000ea20000000a00 */
[----:B------:R-:W3:Y:S01]  /*1770*/  LDC.64 R8, c[0x0][0x480] ;  /* 0x00012000ff087b82 */ /* 0x000ee20000000a00 */
[----:B0-----:R-:W-:-:S04]  /*1780*/  IMAD.WIDE.U32 R6, R11, 0x8, R6 ;  /* 0x000000080b067825 */ /* 0x001fc800078e0006 */
[----:B---3--:R-:W-:Y:S01]  /*1790*/  IMAD.WIDE.U32 R8, R11, 0x8, R8 ;  /* 0x000000080b087825 */ /* 0x008fe200078e0008 */
[----:B-1----:R-:W-:Y:S04]  /*17a0*/  STG.E.64 desc[UR6][R6.64], R4 ;  /* 0x0000000406007986 */ /* 0x002fe8000c101b06 */
[----:B--2---:R-:W-:Y:S01]  /*17b0*/  STG.E.64 desc[UR6][R8.64], R2 ;  /* 0x0000000208007986 */ /* 0x004fe2000c101b06 */
[----:B------:R-:W-:Y:S05]  /*17c0*/  EXIT ;  /* 0x000000000000794d */ /* 0x000fea0003800000 */
.L_x_1739:
        /* <DEDUP_REMOVED lines=11> */
.L_x_8016:


//--------------------- .text._ZN10layer_norm13ln_bwd_kernelINS_13Kernel_traitsIf13__nv_bfloat16S2_S2_fjLj2048ELj1ELj1ELj4ELj16ENS_18Kernel_traits_baseILj2048EfS2_S2_S2_fjLj128EEEEELb1ELb0ELb1ELb0EEEvNS_9BwdParamsE --------------------------
	.section	.text._ZN10layer_norm13ln_bwd_kernelINS_13Kernel_traitsIf13__nv_bfloat16S2_S2_fjLj2048ELj1ELj1ELj4ELj16ENS_18Kernel_traits_baseILj2048EfS2_S2_S2_fjLj128EEEEELb1ELb0ELb1ELb0EEEvNS_9BwdParamsE,"ax",@progbits
	.align	128
        .global         _ZN10layer_norm13ln_bwd_kernelINS_13Kernel_traitsIf13__nv_bfloat16S2_S2_fjLj2048ELj1ELj1ELj4ELj16ENS_18Kernel_traits_baseILj2048EfS2_S2_S2_fjLj128EEEEELb1ELb0ELb1ELb0EEEvNS_9BwdParamsE
        .type           _ZN10layer_norm13ln_bwd_kernelINS_13Kernel_traitsIf13__nv_bfloat16S2_S2_fjLj2048ELj1ELj1ELj4ELj16ENS_18Kernel_traits_baseILj2048EfS2_S2_S2_fjLj128EEEEELb1ELb0ELb1ELb0EEEvNS_9BwdParamsE,@function
        .size           _ZN10layer_norm13ln_bwd_kernelINS_13Kernel_traitsIf13__nv_bfloat16S2_S2_fjLj2048ELj1ELj1ELj4ELj16ENS_18Kernel_traits_baseILj2048EfS2_S2_S2_fjLj128EEEEELb1ELb0ELb1ELb0EEEvNS_9BwdParamsE,(.L_x_8017 - _ZN10layer_norm13ln_bwd_kernelINS_13Kernel_traitsIf13__nv_bfloat16S2_S2_fjLj2048ELj1ELj1ELj4ELj16ENS_18Kernel_traits_baseILj2048EfS2_S2_S2_fjLj128EEEEELb1ELb0ELb1ELb0EEEvNS_9BwdParamsE)
        .other          _ZN10layer_norm13ln_bwd_kernelINS_13Kernel_traitsIf13__nv_bfloat16S2_S2_fjLj2048ELj1ELj1ELj4ELj16ENS_18Kernel_traits_baseILj2048EfS2_S2_S2_fjLj128EEEEELb1ELb0ELb1ELb0EEEvNS_9BwdParamsE,@"STO_CUDA_ENTRY STV_DEFAULT"
_ZN10layer_norm13ln_bwd_kernelINS_13Kernel_traitsIf13__nv_bfloat16S2_S2_fjLj2048ELj1ELj1ELj4ELj16ENS_18Kernel_traits_baseILj2048EfS2_S2_S2_fjLj128EEEEELb1ELb0ELb1ELb0EEEvNS_9BwdParamsE:
.text._ZN10layer_norm13ln_bwd_kernelINS_13Kernel_traitsIf13__nv_bfloat16S2_S2_fjLj2048ELj1ELj1ELj4ELj16ENS_18Kernel_traits_baseILj2048EfS2_S2_S2_fjLj128EEEEELb1ELb0ELb1ELb0EEEvNS_9BwdParamsE:
        /* <DEDUP_REMOVED lines=8> */
[----:B------:R-:W-:Y:S01]  /*0080*/  IMAD.MOV.U32 R7, RZ, RZ, R111 ;  /* 0x000000ffff077224 */ /* 0x000fe200078e006f */
[----:B------:R-:W0:Y:S01]  /*0090*/  S2UR UR30, SR_CTAID.X ;  /* 0x00000000001e79c3 */ /* 0x000e220000002500 */
[----:B------:R-:W0:Y:S01]  /*00a0*/  LDCU UR4, c[0x0][0x384] ;  /* 0x00007080ff0477ac */ /* 0x000e220008000800 */
[----:B------:R-:W-:-:S04]  /*00b0*/  LEA.HI.SX32 R0, R3, R0, 0x1d ;  /* 0x0000000003007211 */ /* 0x000fc800078feaff */
[C---:B------:R-:W-:Y:S02]  /*00c0*/  ISETP.GE.U32.AND P1, PT, R0.reuse, 0x80, PT ;  /* 0x000000800000780c */ /* 0x040fe40003f26070 */
[----:B------:R-:W-:-:S11]  /*00d0*/  ISETP.GE.U32.AND P2, PT, R0, 0x100, PT ;  /* 0x000001000000780c */ /* 0x000fd60003f46070 */
[----:B------:R-:W1:Y:S08]  /*00e0*/  @P1 LDC.64 R2, c[0x0][0x3d0] ;  /* 0x0000f400ff021b82 */ /* 0x000e700000000a00 */
[----:B------:R-:W3:Y:S01]  /*00f0*/  @P2 LDC.64 R4, c[0x0][0x3d0] ;  /* 0x0000f400ff042b82 */ /* 0x000ee20000000a00 */
[C---:B-1----:R-:W-:Y:S01]  /*0100*/  @P1 IMAD.WIDE.U32 R2, R7.reuse, 0x20, R2 ;  /* 0x0000002007021825 */ /* 0x042fe200078e0002 */
[----:B------:R-:W-:-:S04]  /*0110*/  @P1 LOP3.LUT R7, R7, 0x80, RZ, 0xfc, !PT ;  /* 0x0000008007071812 */ /* 0x000fc800078efcff */
        /* <DEDUP_REMOVED lines=44> */
[----:B------:R-:W4:Y:S01]  /*03e0*/  LDCU.64 UR26, c[0x0][0x438] ;  /* 0x00008700ff1a77ac */ /* 0x000f220008000a00 */
[----:B------:R-:W0:Y:S01]  /*03f0*/  LDCU.64 UR4, c[0x0][0x478] ;  /* 0x00008f00ff0477ac */ /* 0x000e220008000a00 */
[----:B------:R-:W0:Y:S01]  /*0400*/  LDCU.128 UR12, c[0x0][0x3c0] ;  /* 0x00007800ff0c77ac */ /* 0x000e220008000c00 */
[----:B------:R-:W0:Y:S01]  /*0410*/  LDCU.128 UR16, c[0x0][0x3f0] ;  /* 0x00007e00ff1077ac */ /* 0x000e220008000c00 */
[----:B------:R-:W0:Y:S02]  /*0420*/  LDCU.64 UR28, c[0x0][0x380] ;  /* 0x00007000ff1c77ac */ /* 0x000e240008000a00 */
.L_x_1819:
[----:B0-----:R-:W-:Y:S02]  /*0430*/  UIMAD.WIDE UR6, UR30, 0x4, UR18 ;  /* 0x000000041e0678a5 */ /* 0x001fe4000f8e0212 */
[----:B------:R-:W-:-:S04]  /*0440*/  UIMAD.WIDE UR8, UR30, 0x4, UR16 ;  /* 0x000000041e0878a5 */ /* 0x000fc8000f8e0210 */
[----:B------:R-:W-:Y:S01]  /*0450*/  MOV R84, UR6 ;  /* 0x0000000600547c02 */ /* 0x000fe20008000f00 */
[----:B------:R-:W-:Y:S01]  /*0460*/  IMAD.U32 R85, RZ, RZ, UR7 ;  /* 0x00000007ff557e24 */ /* 0x000fe2000f8e00ff */
[----:B------:R-:W-:-:S04]  /*0470*/  UIMAD.WIDE UR6, UR30, 0x4, UR14 ;  /* 0x000000041e0678a5 */ /* 0x000fc8000f8e020e */
[----:B------:R-:W2:Y:S01]  /*0480*/  LDG.E R84, desc[UR22][R84.64] ;  /* 0x0000001654547981 */ /* 0x000ea2000c1e1900 */
[----:B-1----:R-:W-:Y:S01]  /*0490*/  MOV R80, UR8 ;  /* 0x0000000800507c02 */ /* 0x002fe20008000f00 */
[----:B------:R-:W-:Y:S01]  /*04a0*/  IMAD.U32 R83, RZ, RZ, UR7 ;  /* 0x00000007ff537e24 */ /* 0x000fe2000f8e00ff */
[----:B------:R-:W-:Y:S01]  /*04b0*/  MOV R82, UR6 ;  /* 0x0000000600527c02 */ /* 0x000fe20008000f00 */
[----:B------:R-:W-:-:S05]  /*04c0*/  IMAD.U32 R81, RZ, RZ, UR9 ;  /* 0x00000009ff517e24 */ /* 0x000fca000f8e00ff */
[----:B------:R-:W3:Y:S04]  /*04d0*/  LDG.E R82, desc[UR22][R82.64] ;  /* 0x0000001652527981 */ /* 0x000ee8000c1e1900 */
[----:B------:R-:W4:Y:S01]  /*04e0*/  LDG.E R80, desc[UR22][R80.64] ;  /* 0x0000001650507981 */ /* 0x000f22000c1e1900 */
[----:B------:R-:W-:Y:S01]  /*04f0*/  BSSY.RECONVERGENT B0, `(.L_x_1741) ;  /* 0x000011a000007945 */ /* 0x000fe20003800200 */
[----:B--2---:R-:W-:Y:S02]  /*0500*/  R2UR UR34, R84 ;  /* 0x00000000542272ca */ /* 0x004fe400000e0000 */
[----:B---3--:R-:W-:-:S11]  /*0510*/  R2UR UR33, R82 ;  /* 0x00000000522172ca */ /* 0x008fd600000e0000 */
[----:B------:R-:W-:Y:S01]  /*0520*/  UISETP.GE.AND UP2, UPT, UR34, 0x1, UPT ;  /* 0x000000012200788c */ /* 0x000fe2000bf46270 */
[----:B----4-:R-:W-:-:S08]  /*0530*/  R2UR UR21, R80 ;  /* 0x00000000501572ca */ /* 0x010fd000000e0000 */
[----:B-----5:R-:W-:Y:S07]  /*0540*/  BRA.U !UP2, `(.L_x_1742) ;  /* 0x0000000d0a887547 */ /* 0x020fee000b800000 */
[----:B------:R-:W-:-:S06]  /*0550*/  UIMAD.WIDE UR6, UR30, 0x4, UR12 ;  /* 0x000000041e0678a5 */ /* 0x000fcc000f8e020c */
[----:B------:R-:W-:Y:S01]  /*0560*/  MOV R80, UR6 ;  /* 0x0000000600507c02 */ /* 0x000fe20008000f00 */
[----:B------:R-:W-:-:S05]  /*0570*/  IMAD.U32 R81, RZ, RZ, UR7 ;  /* 0x00000007ff517e24 */ /* 0x000fca000f8e00ff */
[----:B------:R-:W2:Y:S01]  /*0580*/  LDG.E R80, desc[UR22][R80.64] ;  /* 0x0000001650507981 */ /* 0x000ea2000c1e1900 */
[----:B------:R-:W-:Y:S01]  /*0590*/  UISETP.GE.AND UP3, UPT, UR21, 0x1, UPT ;  /* 0x000000011500788c */ /* 0x000fe2000bf66270 */
[C---:B------:R-:W-:Y:S01]  /*05a0*/  ISETP.GE.U32.AND P1, PT, R0.reuse, 0x80, PT ;  /* 0x000000800000780c */ /* 0x040fe20003f26070 */
[----:B------:R-:W-:Y:S01]  /*05b0*/  UIADD3 UR7, UPT, UPT, UR34, -0x1, URZ ;  /* 0xffffffff22077890 */ /* 0x000fe2000fffe0ff */
[----:B------:R-:W-:Y:S01]  /*05c0*/  HFMA2 R112, -RZ, RZ, 0, 0 ;  /* 0x00000000ff707431 */ /* 0x000fe200000001ff */
[----:B------:R-:W-:Y:S01]  /*05d0*/  UIMAD UR6, UR30, UR20, URZ ;  /* 0x000000141e0672a4 */ /* 0x000fe2000f8e02ff */
[----:B-1----:R-:W-:Y:S01]  /*05e0*/  ISETP.NE.AND P0, PT, RZ, UR31, PT ;  /* 0x0000001fff007c0c */ /* 0x002fe2000bf05270 */
[----:B------:R-:W-:Y:S01]  /*05f0*/  UIMAD UR8, UR7, UR20, URZ ;  /* 0x00000014070872a4 */ /* 0x000fe2000f8e02ff */
[----:B------:R-:W-:Y:S01]  /*0600*/  PLOP3.LUT P3, PT, PT, PT, UP3, 0x80, 0x8 ;  /* 0x000000000008781c */ /* 0x000fe20003f6f038 */
[----:B------:R-:W-:Y:S01]  /*0610*/  USHF.R.S32.HI UR7, URZ, 0x1f, UR6 ;  /* 0x0000001fff077899 */ /* 0x000fe20008011406 */
[----:B------:R-:W-:Y:S01]  /*0620*/  BSSY.RECONVERGENT B1, `(.L_x_1743) ;  /* 0x0000074000017945 */ /* 0x000fe20003800200 */
[----:B------:R-:W-:Y:S01]  /*0630*/  ISETP.GE.U32.AND P2, PT, R0, 0x100, PT ;  /* 0x000001000000780c */ /* 0x000fe20003f46070 */
[----:B------:R-:W-:Y:S01]  /*0640*/  @UP3 UIADD3 UR9, UPT, UPT, UR21, -0x1, URZ ;  /* 0xffffffff15093890 */ /* 0x000fe2000fffe0ff */
[----:B------:R-:W-:Y:S01]  /*0650*/  CS2R R114, SRZ ;  /* 0x0000000000727805 */ /* 0x000fe2000001ff00 */
[----:B------:R-:W-:-:S02]  /*0660*/  ULEA.HI UR7, UR7, UR6, URZ, 0x3 ;  /* 0x0000000607077291 */ /* 0x000fc4000f8f18ff */
[----:B------:R-:W-:Y:S02]  /*0670*/  @UP3 UIMAD UR10, UR9, UR20, URZ ;  /* 0x00000014090a32a4 */ /* 0x000fe4000f8e02ff */
[----:B------:R-:W-:Y:S02]  /*0680*/  USHF.R.S32.HI UR9, URZ, 0x1f, UR8 ;  /* 0x0000001fff097899 */ /* 0x000fe40008011408 */
[----:B------:R-:W-:Y:S01]  /*0690*/  @UP3 USHF.R.S32.HI UR11, URZ, 0x1f, UR10 ;  /* 0x0000001fff0b3899 */ /* 0x000fe2000801140a */
[----:B------:R-:W-:Y:S01]  /*06a0*/  IMAD.U32 R2, RZ, RZ, UR7 ;  /* 0x00000007ff027e24 */ /* 0x000fe2000f8e00ff */
[----:B------:R-:W-:Y:S02]  /*06b0*/  ULEA.HI UR9, UR9, UR8, URZ, 0x3 ;  /* 0x0000000809097291 */ /* 0x000fe4000f8f18ff */
[----:B------:R-:W-:Y:S02]  /*06c0*/  @UP3 ULEA.HI UR11, UR11, UR10, URZ, 0x3 ;  /* 0x0000000a0b0b3291 */ /* 0x000fe4000f8f18ff */
[----:B------:R-:W-:-:S02]  /*06d0*/  LEA.HI.SX32 R2, R2, R111, 0x1d ;  /* 0x0000006f02027211 */ /* 0x000fc400078feaff */
[----:B------:R-:W-:Y:S02]  /*06e0*/  MOV R84, UR9 ;  /* 0x0000000900547c02 */ /* 0x000fe40008000f00 */
[----:B------:R-:W-:Y:S01]  /*06f0*/  IMAD.U32 R82, RZ, RZ, UR11 ;  /* 0x0000000bff527e24 */ /* 0x000fe2000f8e00ff */
[----:B------:R-:W-:Y:S02]  /*0700*/  MOV R113, R2 ;  /* 0x0000000200717202 */ /* 0x000fe40000000f00 */
[-C--:B------:R-:W-:Y:S02]  /*0710*/  LEA.HI.SX32 R84, R84, R111.reuse, 0x1d ;  /* 0x0000006f54547211 */ /* 0x080fe400078feaff */
[----:B------:R-:W-:Y:S02]  /*0720*/  @P3 LEA.HI.SX32 R112, R82, R111, 0x1d ;  /* 0x0000006f52703211 */ /* 0x000fe400078feaff */
        /* <DEDUP_REMOVED lines=16> */
[----:B------:R-:W-:Y:S01]  /*0830*/  VIADD R84, R84, 0x80 ;  /* 0x0000008054547836 */ /* 0x000fe20000000000 */
[----:B------:R-:W-:Y:S01]  /*0840*/  IADD3 R112, PT, PT, R112, 0x80, RZ ;  /* 0x0000008070707810 */ /* 0x000fe20007ffe0ff */
[----:B------:R-:W-:Y:S01]  /*0850*/  VIADD R113, R113, 0x80 ;  /* 0x0000008071717836 */ /* 0x000fe20000000000 */
[C---:B---3--:R-:W-:Y:S02]  /*0860*/  SHF.L.U32 R80, R5.reuse, 0x10, RZ ;  /* 0x0000001005507819 */ /* 0x048fe400000006ff */
[----:B------:R-:W-:Y:S02]  /*0870*/  PRMT R14, R5, 0x7632, R14 ;  /* 0x00007632050e7816 */ /* 0x000fe4000000000e */
[C---:B------:R-:W-:Y:S01]  /*0880*/  PRMT R3, R4.reuse, 0x7632, R3 ;  /* 0x0000763204037816 */ /* 0x040fe20000000003 */
[----:B------:R-:W-:Y:S01]  /*0890*/  IMAD.U32 R4, R4, 0x10000, RZ ;  /* 0x0001000004047824 */ /* 0x000fe200078e00ff */
[----:B------:R-:W-:Y:S01]  /*08a0*/  SHF.L.U32 R88, R7, 0x10, RZ ;  /* 0x0000001007587819 */ /* 0x000fe200000006ff */
[----:B------:R-:W-:Y:S01]  /*08b0*/  FADD.FTZ R80, -R111, R80 ;  /* 0x000000506f507221 */ /* 0x000fe20000010100 */
[----:B----4-:R-:W-:Y:S01]  /*08c0*/  PRMT R5, R8, 0x7632, R5 ;  /* 0x0000763208057816 */ /* 0x010fe20000000005 */
[C---:B------:R-:W-:Y:S01]  /*08d0*/  IMAD.U32 R82, R6.reuse, 0x10000, RZ ;  /* 0x0001000006527824 */ /* 0x040fe200078e00ff */
[----:B------:R-:W-:Y:S01]  /*08e0*/  PRMT R15, R6, 0x7632, R15 ;  /* 0x00007632060f7816 */ /* 0x000fe2000000000f */
[----:B------:R-:W-:Y:S01]  /*08f0*/  IMAD.U32 R86, R14, 0x10000, RZ ;  /* 0x000100000e567824 */ /* 0x000fe200078e00ff */
[----:B------:R-:W-:Y:S01]  /*0900*/  PRMT R81, R7, 0x7632, R81 ;  /* 0x0000763207517816 */ /* 0x000fe20000000051 */
[----:B------:R-:W-:Y:S01]  /*0910*/  IMAD.U32 R7, R8, 0x10000, RZ ;  /* 0x0001000008077824 */ /* 0x000fe200078e00ff */
[----:B------:R-:W-:Y:S01]  /*0920*/  PRMT R6, R9, 0x7632, R6 ;  /* 0x0000763209067816 */ /* 0x000fe20000000006 */
[----:B------:R-:W-:Y:S01]  /*0930*/  FADD.FTZ R4, -R111, R4 ;  /* 0x000000046f047221 */ /* 0x000fe20000010100 */
[----:B------:R-:W-:Y:S01]  /*0940*/  SHF.L.U32 R9, R9, 0x10, RZ ;  /* 0x0000001009097819 */ /* 0x000fe200000006ff */
[----:B0-----:R-:W-:Y:S01]  /*0950*/  IMAD.U32 R13, R10, 0x10000, RZ ;  /* 0x000100000a0d7824 */ /* 0x001fe200078e00ff */
[----:B------:R-:W-:Y:S01]  /*0960*/  SHF.L.U32 R14, R5, 0x10, RZ ;  /* 0x00000010050e7819 */ /* 0x000fe200000006ff */
[----:B------:R-:W-:Y:S01]  /*0970*/  FMUL.FTZ R5, R80, UR33 ;  /* 0x0000002150057c20 */ /* 0x000fe20008410000 */
[----:B------:R-:W-:Y:S01]  /*0980*/  PRMT R8, R10, 0x7632, R8 ;  /* 0x000076320a087816 */ /* 0x000fe20000000008 */
[----:B------:R-:W-:Y:S01]  /*0990*/  FADD.FTZ R12, -R111, R88 ;  /* 0x000000586f0c7221 */ /* 0x000fe20000010100 */
[----:B------:R-:W-:Y:S01]  /*09a0*/  SHF.L.U32 R10, R3, 0x10, RZ ;  /* 0x00000010030a7819 */ /* 0x000fe200000006ff */
[----:B------:R-:W-:Y:S01]  /*09b0*/  FMUL.FTZ R3, R4, UR33 ;  /* 0x0000002104037c20 */ /* 0x000fe20008410000 */
[----:B------:R-:W-:-:S02]  /*09c0*/  IMAD.U32 R88, R6, 0x10000, RZ ;  /* 0x0001000006587824 */ /* 0x000fc400078e00ff */
[----:B------:R-:W-:Y:S01]  /*09d0*/  FADD.FTZ R82, -R111, R82 ;  /* 0x000000526f527221 */ /* 0x000fe20000010100 */
[----:B------:R-:W-:Y:S01]  /*09e0*/  FADD.FTZ R50, R50, R9 ;  /* 0x0000000932327221 */ /* 0x000fe20000010000 */
[-C--:B------:R-:W-:Y:S01]  /*09f0*/  FFMA.FTZ R34, R5, R9.reuse, R34 ;  /* 0x0000000905227223 */ /* 0x080fe20000010022 */
[----:B-----5:R-:W-:Y:S01]  /*0a00*/  FMUL.FTZ R6, R18, R9 ;  /* 0x0000000912067220 */ /* 0x020fe20000410000 */
[C---:B------:R-:W-:Y:S01]  /*0a10*/  PRMT R83, R11.reuse, 0x7632, R83 ;  /* 0x000076320b537816 */ /* 0x040fe20000000053 */
[----:B------:R-:W-:Y:S01]  /*0a20*/  FMUL.FTZ R9, R12, UR33 ;  /* 0x000000210c097c20 */ /* 0x000fe20008410000 */
[----:B------:R-:W-:Y:S01]  /*0a30*/  SHF.L.U32 R11, R11, 0x10, RZ ;  /* 0x000000100b0b7819 */ /* 0x000fe200000006ff */
[----:B------:R-:W-:Y:S01]  /*0a40*/  FADD.FTZ R12, -R111, R10 ;  /* 0x0000000a6f0c7221 */ /* 0x000fe20000010100 */
[----:B------:R-:W-:Y:S01]  /*0a50*/  FADD.FTZ R48, R48, R7 ;  /* 0x0000000730307221 */ /* 0x000fe20000010000 */
[-C--:B------:R-:W-:Y:S01]  /*0a60*/  FFMA.FTZ R32, R3, R7.reuse, R32 ;  /* 0x0000000703207223 */ /* 0x080fe20000010020 */
[----:B------:R-:W-:Y:S01]  /*0a70*/  FMUL.FTZ R4, R16, R7 ;  /* 0x0000000710047220 */ /* 0x000fe20000410000 */
[----:B------:R-:W-:Y:S01]  /*0a80*/  FMUL.FTZ R7, R82, UR33 ;  /* 0x0000002152077c20 */ /* 0x000fe20008410000 */
[----:B------:R-:W-:Y:S01]  /*0a90*/  SHF.L.U32 R90, R15, 0x10, RZ ;  /* 0x000000100f5a7819 */ /* 0x000fe200000006ff */
[----:B------:R-:W-:Y:S01]  /*0aa0*/  FMUL.FTZ R12, R12, UR33 ;  /* 0x000000210c0c7c20 */ /* 0x000fe20008410000 */
[----:B------:R-:W-:Y:S01]  /*0ab0*/  SHF.L.U32 R82, R8, 0x10, RZ ;  /* 0x0000001008527819 */ /* 0x000fe200000006ff */
[----:B------:R-:W-:Y:S01]  /*0ac0*/  FADD.FTZ R54, R54, R11 ;  /* 0x0000000b36367221 */ /* 0x000fe20000010000 */
[-C--:B------:R-:W-:Y:S01]  /*0ad0*/  FFMA.FTZ R38, R9, R11.reuse, R38 ;  /* 0x0000000b09267223 */ /* 0x080fe20000010026 */
[----:B------:R-:W-:Y:S01]  /*0ae0*/  FMUL.FTZ R10, R22, R11 ;  /* 0x0000000b160a7220 */ /* 0x000fe20000410000 */
[----:B------:R-:W-:Y:S01]  /*0af0*/  FADD.FTZ R15, -R111, R86 ;  /* 0x000000566f0f7221 */ /* 0x000fe20000010100 */
[----:B------:R-:W-:Y:S01]  /*0b00*/  FADD.FTZ R52, R52, R13 ;  /* 0x0000000d34347221 */ /* 0x000fe20000010000 */
[-C--:B------:R-:W-:Y:S01]  /*0b10*/  FFMA.FTZ R36, R7, R13.reuse, R36 ;  /* 0x0000000d07247223 */ /* 0x080fe20000010024 */
[----:B------:R-:W-:Y:S01]  /*0b20*/  FMUL.FTZ R8, R20, R13 ;  /* 0x0000000d14087220 */ /* 0x000fe20000410000 */
[----:B------:R-:W-:Y:S01]  /*0b30*/  FMUL.FTZ R11, R17, R14 ;  /* 0x0000000e110b7220 */ /* 0x000fe20000410000 */
[----:B------:R-:W-:Y:S01]  /*0b40*/  FADD.FTZ R86, RZ, R4 ;  /* 0x00000004ff567221 */ /* 0x000fe20000010000 */
[----:B------:R-:W-:Y:S01]  /*0b50*/  FFMA.FTZ R13, R3, R4, RZ ;  /* 0x00000004030d7223 */ /* 0x000fe200000100ff */
[----:B------:R-:W-:Y:S01]  /*0b60*/  FADD.FTZ R49, R49, R14 ;  /* 0x0000000e31317221 */ /* 0x000fe20000010000 */
[----:B------:R-:W-:Y:S01]  /*0b70*/  FFMA.FTZ R33, R12, R14, R33 ;  /* 0x0000000e0c217223 */ /* 0x000fe20000010021 */
[----:B------:R-:W-:Y:S01]  /*0b80*/  FMUL.FTZ R14, R15, UR33 ;  /* 0x000000210f0e7c20 */ /* 0x000fe20008410000 */
[----:B------:R-:W-:Y:S01]  /*0b90*/  FADD.FTZ R15, R86, R11 ;  /* 0x0000000b560f7221 */ /* 0x000fe20000010000 */
[----:B------:R-:W-:Y:S01]  /*0ba0*/  FFMA.FTZ R86, R12, R11, R13 ;  /* 0x0000000b0c567223 */ /* 0x000fe2000001000d */
[----:B------:R-:W-:-:S02]  /*0bb0*/  IMAD.U32 R114, R81, 0x10000, RZ ;  /* 0x0001000051727824 */ /* 0x000fc400078e00ff */
[----:B------:R-:W-:Y:S01]  /*0bc0*/  FADD.FTZ R81, -R111, R90 ;  /* 0x0000005a6f517221 */ /* 0x000fe20000010100 */
[----:B------:R-:W-:Y:S01]  /*0bd0*/  FMUL.FTZ R13, R19, R88 ;  /* 0x00000058130d7220 */ /* 0x000fe20000410000 */
[----:B------:R-:W-:Y:S01]  /*0be0*/  FADD.FTZ R90, R15, R6 ;  /* 0x000000060f5a7221 */ /* 0x000fe20000010000 */
[----:B------:R-:W-:Y:S01]  /*0bf0*/  FFMA.FTZ R15, R5, R6, R86 ;  /* 0x00000006050f7223 */ /* 0x000fe20000010056 */
[----:B------:R-:W-:Y:S01]  /*0c00*/  FADD.FTZ R51, R51, R88 ;  /* 0x0000005833337221 */ /* 0x000fe20000010000 */
[----:B------:R-:W-:Y:S01]  /*0c10*/  FFMA.FTZ R35, R14, R88, R35 ;  /* 0x000000580e237223 */ /* 0x000fe20000010023 */
        /* <DEDUP_REMOVED lines=9> */
[----:B------:R-:W-:-:S02]  /*0cb0*/  IMAD.U32 R80, R83, 0x10000, RZ ;  /* 0x0001000053507824 */ /* 0x000fc400078e00ff */
[----:B------:R-:W-:Y:S01]  /*0cc0*/  FMUL.FTZ R90, R114, UR33 ;  /* 0x00000021725a7c20 */ /* 0x000fe20008410000 */
[----:B------:R-:W-:Y:S01]  /*0cd0*/  FADD.FTZ R83, R82, R15 ;  /* 0x0000000f52537221 */ /* 0x000fe20000010000 */
[----:B------:R-:W-:Y:S01]  /*0ce0*/  FFMA.FTZ R82, R88, R15, R81 ;  /* 0x0000000f58527223 */ /* 0x000fe20000010051 */
[----:B------:R-:W-:Y:S01]  /*0cf0*/  FADD.FTZ R55, R55, R80 ;  /* 0x0000005037377221 */ /* 0x000fe20000010000 */
[-C--:B------:R-:W-:Y:S01]  /*0d00*/  FFMA.FTZ R39, R90, R80.reuse, R39 ;  /* 0x000000505a277223 */ /* 0x080fe20000010027 */
[----:B------:R-:W-:Y:S01]  /*0d10*/  FMUL.FTZ R89, R23, R80 ;  /* 0x0000005017597220 */ /* 0x000fe20000410000 */
[----:B------:R-:W-:Y:S01]  /*0d20*/  FADD.FTZ R80, R83, R10 ;  /* 0x0000000a53507221 */ /* 0x000fe20000010000 */
[----:B------:R-:W-:-:S03]  /*0d30*/  FFMA.FTZ R81, R9, R10, R82 ;  /* 0x0000000a09517223 */ /* 0x000fc60000010052 */
[----:B------:R-:W-:Y:S01]  /*0d40*/  FADD.FTZ R115, R80, R89 ;  /* 0x0000005950737221 */ /* 0x000fe20000010000 */
[----:B------:R-:W-:-:S07]  /*0d50*/  FFMA.FTZ R114, R90, R89, R81 ;  /* 0x000000595a727223 */ /* 0x000fce0000010051 */
.L_x_1744:
[----:B------:R-:W-:Y:S05]  /*0d60*/  BSYNC.RECONVERGENT B1 ;  /* 0x0000000000017941 */ /* 0x000fea0003800200 */
.L_x_1743:
        /* <DEDUP_REMOVED lines=11> */
[----:B------:R-:W5:Y:S07]  /*0e20*/  LDG.E.64 R94, desc[UR22][R92.64] ;  /* 0x000000165c5e7981 */ /* 0x000f6e000c1e1b00 */
[----:B------:R-:W0:Y:S02]  /*0e30*/  @P0 LDC.64 R98, c[0x0][0x438] ;  /* 0x00010e00ff620b82 */ /* 0x000e240000000a00 */
[----:B0-----:R-:W-:-:S05]  /*0e40*/  @P0 IMAD.WIDE.U32 R98, R113, 0x10, R98 ;  /* 0x0000001071620825 */ /* 0x001fca00078e0062 */
[----:B------:R0:W5:Y:S01]  /*0e50*/  @P0 LDG.E.128 R68, desc[UR22][R98.64] ;  /* 0x0000001662440981 */ /* 0x000162000c1e1d00 */
[C---:B---3--:R-:W-:Y:S01]  /*0e60*/  PRMT R100, R81.reuse, 0x7632, R100 ;  /* 0x0000763251647816 */ /* 0x048fe20000000064 */
[----:B------:R-:W-:Y:S01]  /*0e70*/  IMAD.U32 R102, R81, 0x10000, RZ ;  /* 0x0001000051667824 */ /* 0x000fe200078e00ff */
[----:B------:R-:W-:Y:S02]  /*0e80*/  SHF.L.U32 R104, R82, 0x10, RZ ;  /* 0x0000001052687819 */ /* 0x000fe400000006ff */
[----:B------:R-:W-:Y:S02]  /*0e90*/  PRMT R91, R80, 0x7632, R91 ;  /* 0x00007632505b7816 */ /* 0x000fe4000000005b */
[----:B------:R-:W-:Y:S01]  /*0ea0*/  PRMT R81, R82, 0x7632, R81 ;  /* 0x0000763252517816 */ /* 0x000fe20000000051 */
[----:B------:R-:W-:Y:S01]  /*0eb0*/  IMAD.U32 R100, R100, 0x10000, RZ ;  /* 0x0001000064647824 */ /* 0x000fe200078e00ff */
[C---:B------:R-:W-:Y:S02]  /*0ec0*/  PRMT R101, R83.reuse, 0x7632, R101 ;  /* 0x0000763253657816 */ /* 0x040fe40000000065 */
[----:B------:R-:W-:Y:S01]  /*0ed0*/  SHF.L.U32 R80, R80, 0x10, RZ ;  /* 0x0000001050507819 */ /* 0x000fe200000006ff */
[----:B------:R-:W-:Y:S01]  /*0ee0*/  IMAD.U32 R108, R83, 0x10000, RZ ;  /* 0x00010000536c7824 */ /* 0x000fe200078e00ff */
[----:B------:R-:W-:Y:S01]  /*0ef0*/  SHF.L.U32 R82, R91, 0x10, RZ ;  /* 0x000000105b527819 */ /* 0x000fe200000006ff */
[----:B0-----:R-:W-:Y:S01]  /*0f00*/  FADD.FTZ R99, -R111, R104 ;  /* 0x000000686f637221 */ /* 0x001fe20000010100 */
[----:B------:R-:W-:Y:S01]  /*0f10*/  SHF.L.U32 R106, R81, 0x10, RZ ;  /* 0x00000010516a7819 */ /* 0x000fe200000006ff */
[----:B------:R-:W-:Y:S01]  /*0f20*/  FADD.FTZ R93, -R111, R102 ;  /* 0x000000666f5d7221 */ /* 0x000fe20000010100 */
[C---:B----4-:R-:W-:Y:S01]  /*0f30*/  PRMT R81, R84.reuse, 0x7632, R81 ;  /* 0x0000763254517816 */ /* 0x050fe20000000051 */
[----:B------:R-:W-:Y:S01]  /*0f40*/  IMAD.U32 R110, R101, 0x10000, RZ ;  /* 0x00010000656e7824 */ /* 0x000fe200078e00ff */
[----:B------:R-:W-:Y:S01]  /*0f50*/  SHF.L.U32 R83, R84, 0x10, RZ ;  /* 0x0000001054537819 */ /* 0x000fe200000006ff */
[C---:B------:R-:W-:Y:S01]  /*0f60*/  FADD.FTZ R104, -R111.reuse, R100 ;  /* 0x000000646f687221 */ /* 0x040fe20000010100 */
[----:B------:R-:W-:Y:S01]  /*0f70*/  FADD.FTZ R80, -R111, R80 ;  /* 0x000000506f507221 */ /* 0x000fe20000010100 */
[C---:B------:R-:W-:Y:S01]  /*0f80*/  PRMT R100, R86.reuse, 0x7632, R100 ;  /* 0x0000763256647816 */ /* 0x040fe20000000064 */
[----:B------:R-:W-:Y:S01]  /*0f90*/  FMUL.FTZ R99, R99, UR33 ;  /* 0x0000002163637c20 */ /* 0x000fe20008410000 */
[----:B------:R-:W-:-:S02]  /*0fa0*/  SHF.L.U32 R101, R86, 0x10, RZ ;  /* 0x0000001056657819 */ /* 0x000fc400000006ff */
[----:B------:R-:W-:Y:S01]  /*0fb0*/  PRMT R102, R87, 0x7632, R102 ;  /* 0x0000763257667816 */ /* 0x000fe20000000066 */
[C---:B------:R-:W-:Y:S01]  /*0fc0*/  FADD.FTZ R103, -R111.reuse, R108 ;  /* 0x0000006c6f677221 */ /* 0x040fe20000010100 */
[----:B------:R-:W-:Y:S01]  /*0fd0*/  FADD.FTZ R82, -R111, R82 ;  /* 0x000000526f527221 */ /* 0x000fe20000010100 */
[----:B------:R-:W-:Y:S02]  /*0fe0*/  IMAD.U32 R84, R81, 0x10000, RZ ;  /* 0x0001000051547824 */ /* 0x000fe400078e00ff */
[----:B-----5:R-:W-:Y:S01]  /*0ff0*/  FMUL.FTZ R92, R24, R83 ;  /* 0x00000053185c7220 */ /* 0x020fe20000410000 */
[----:B------:R-:W-:Y:S01]  /*1000*/  FMUL.FTZ R91, R80, UR33 ;  /* 0x00000021505b7c20 */ /* 0x000fe20008410000 */
[----:B------:R-:W-:Y:S01]  /*1010*/  SHF.L.U32 R108, R100, 0x10, RZ ;  /* 0x00000010646c7819 */ /* 0x000fe200000006ff */
[----:B------:R-:W-:Y:S01]  /*1020*/  FADD.FTZ R60, R60, R101 ;  /* 0x000000653c3c7221 */ /* 0x000fe20000010000 */
[-C--:B------:R-:W-:Y:S01]  /*1030*/  FFMA.FTZ R44, R99, R101.reuse, R44 ;  /* 0x00000065632c7223 */ /* 0x080fe2000001002c */
[----:B------:R-:W-:Y:S01]  /*1040*/  FMUL.FTZ R100, R28, R101 ;  /* 0x000000651c647220 */ /* 0x000fe20000410000 */
[----:B------:R-:W-:-:S02]  /*1050*/  IMAD.U32 R80, R102, 0x10000, RZ ;  /* 0x0001000066507824 */ /* 0x000fc400078e00ff */
[----:B------:R-:W-:Y:S01]  /*1060*/  FMUL.FTZ R102, R82, UR33 ;  /* 0x0000002152667c20 */ /* 0x000fe20008410000 */
[----:B------:R-:W-:Y:S01]  /*1070*/  FMUL.FTZ R101, R103, UR33 ;  /* 0x0000002167657c20 */ /* 0x000fe20008410000 */
[----:B------:R-:W-:Y:S01]  /*1080*/  PRMT R98, R85, 0x7632, R98 ;  /* 0x0000763255627816 */ /* 0x000fe20000000062 */
[----:B------:R-:W-:Y:S01]  /*1090*/  FADD.FTZ R82, R115, R92 ;  /* 0x0000005c73527221 */ /* 0x000fe20000010000 */
[----:B------:R-:W-:Y:S01]  /*10a0*/  FMUL.FTZ R103, R25, R84 ;  /* 0x0000005419677220 */ /* 0x000fe20000410000 */
[----:B------:R-:W-:Y:S02]  /*10b0*/  IMAD.U32 R85, R85, 0x10000, RZ ;  /* 0x0001000055557824 */ /* 0x000fe400078e00ff */
[C---:B------:R-:W-:Y:S01]  /*10c0*/  FFMA.FTZ R81, R91.reuse, R92, R114 ;  /* 0x0000005c5b517223 */ /* 0x040fe20000010072 */
[----:B------:R-:W-:Y:S01]  /*10d0*/  FADD.FTZ R56, R56, R83 ;  /* 0x0000005338387221 */ /* 0x000fe20000010000 */
[----:B------:R-:W-:Y:S01]  /*10e0*/  FFMA.FTZ R40, R91, R83, R40 ;  /* 0x000000535b287223 */ /* 0x000fe20000010028 */
[----:B------:R-:W-:Y:S01]  /*10f0*/  SHF.L.U32 R86, R98, 0x10, RZ ;  /* 0x0000001062567819 */ /* 0x000fe200000006ff */
[----:B------:R-:W-:Y:S01]  /*1100*/  FADD.FTZ R83, R82, R103 ;  /* 0x0000006752537221 */ /* 0x000fe20000010000 */
[----:B------:R-:W-:Y:S01]  /*1110*/  FMUL.FTZ R93, R93, UR33 ;  /* 0x000000215d5d7c20 */ /* 0x000fe20008410000 */
[----:B------:R-:W-:Y:S01]  /*1120*/  FMUL.FTZ R98, R26, R85 ;  /* 0x000000551a627220 */ /* 0x000fe20000410000 */
[C---:B------:R-:W-:Y:S01]  /*1130*/  FFMA.FTZ R82, R102.reuse, R103, R81 ;  /* 0x0000006766527223 */ /* 0x040fe20000010051 */
[----:B------:R-:W-:Y:S01]  /*1140*/  FADD.FTZ R57, R57, R84 ;  /* 0x0000005439397221 */ /* 0x000fe20000010000 */
[----:B------:R-:W-:Y:S01]  /*1150*/  FFMA.FTZ R41, R102, R84, R41 ;  /* 0x0000005466297223 */ /* 0x000fe20000010029 */
[----:B------:R-:W-:Y:S01]  /*1160*/  FMUL.FTZ R104, R104, UR33 ;  /* 0x0000002168687c20 */ /* 0x000fe20008410000 */
[----:B------:R-:W-:Y:S01]  /*1170*/  FMUL.FTZ R105, R27, R86 ;  /* 0x000000561b697220 */ /* 0x000fe20000410000 */
[----:B------:R-:W-:Y:S01]  /*1180*/  FADD.FTZ R84, R83, R98 ;  /* 0x0000006253547221 */ /* 0x000fe20000010000 */
[----:B------:R-:W-:Y:S01]  /*1190*/  FFMA.FTZ R81, R93, R98, R82 ;  /* 0x000000625d517223 */ /* 0x000fe20000010052 */
[----:B------:R-:W-:-:S02]  /*11a0*/  FADD.FTZ R106, -R111, R106 ;  /* 0x0000006a6f6a7221 */ /* 0x000fc40000010100 */
        /* <DEDUP_REMOVED lines=28> */
.L_x_1742:
[----:B------:R-:W-:Y:S01]  /*1370*/  UISETP.GE.AND UP3, UPT, UR21, 0x1, UPT ;  /* 0x000000011500788c */ /* 0x000fe2000bf66270 */
[----:B------:R-:W-:Y:S01]  /*1380*/  HFMA2 R113, -RZ, RZ, 0, 0 ;  /* 0x00000000ff717431 */ /* 0x000fe200000001ff */
[----:B------:R-:W-:Y:S02]  /*1390*/  UIMAD UR6, UR30, UR20, URZ ;  /* 0x000000141e0672a4 */ /* 0x000fe4000f8e02ff */
[----:B------:R-:W-:Y:S02]  /*13a0*/  UISETP.NE.U32.AND UP0, UPT, UR26, URZ, UPT ;  /* 0x000000ff1a00728c */ /* 0x000fe4000bf05070 */
        /* <DEDUP_REMOVED lines=9> */
[----:B------:R-:W-:Y:S02]  /*1440*/  IMAD.U32 R80, RZ, RZ, UR9 ;  /* 0x00000009ff507e24 */ /* 0x000fe4000f8e00ff */
[----:B------:R-:W-:-:S03]  /*1450*/  LEA.HI.SX32 R2, R2, R111, 0x1d ;  /* 0x0000006f02027211 */ /* 0x000fc600078feaff */
        /* <DEDUP_REMOVED lines=11> */
.L_x_1748:
[----:B-1----:R-:W-:Y:S05]  /*1510*/  BSYNC.RECONVERGENT B1 ;  /* 0x0000000000017941 */ /* 0x002fea0003800200 */
.L_x_1747:
[----:B------:R-:W-:Y:S01]  /*1520*/  CS2R R114, SRZ ;  /* 0x0000000000727805 */ /* 0x000fe2000001ff00 */
[----:B------:R-:W-:Y:S06]  /*1530*/  @!P2 BRA `(.L_x_1745) ;  /* 0x000000000054a947 */ /* 0x000fec0003800000 */
[----:B0-----:R-:W0:Y:S02]  /*1540*/  LDC.64 R80, c[0x0][0x3b0] ;  /* 0x0000ec00ff507b82 */ /* 0x001e240000000a00 */
[----:B0-----:R-:W-:-:S05]  /*1550*/  IMAD.WIDE.U32 R80, R113, 0x8, R80 ;  /* 0x0000000871507825 */ /* 0x001fca00078e0050 */
[----:B------:R1:W5:Y:S01]  /*1560*/  LDG.E.64 R94, desc[UR22][R80.64] ;  /* 0x00000016505e7981 */ /* 0x000362000c1e1b00 */
[----:B------:R-:W-:Y:S05]  /*1570*/  BRA `(.L_x_1745) ;  /* 0x0000000000447947 */ /* 0x000fea0003800000 */
.L_x_1746:
[C---:B------:R-:W-:Y:S02]  /*1580*/  ISETP.GE.U32.AND P1, PT, R0.reuse, 0x80, PT ;  /* 0x000000800000780c */ /* 0x040fe40003f26070 */
[----:B------:R-:W-:-:S11]  /*1590*/  ISETP.GE.U32.AND P2, PT, R0, 0x100, PT ;  /* 0x000001000000780c */ /* 0x000fd60003f46070 */
[----:B------:R-:W0:Y:S08]  /*15a0*/  @P1 LDC.64 R86, c[0x0][0x438] ;  /* 0x00010e00ff561b82 */ /* 0x000e300000000a00 */
[----:B------:R-:W2:Y:S08]  /*15b0*/  @P1 LDC.64 R84, c[0x0][0x3b0] ;  /* 0x0000ec00ff541b82 */ /* 0x000eb00000000a00 */
[----:B------:R-:W3:Y:S08]  /*15c0*/  @P2 LDC.64 R80, c[0x0][0x3b0] ;  /* 0x0000ec00ff502b82 */ /* 0x000ef00000000a00 */
[----:B------:R-:W4:Y:S01]  /*15d0*/  @P2 LDC.64 R82, c[0x0][0x438] ;  /* 0x00010e00ff522b82 */ /* 0x000f220000000a00 */
[C---:B0-----:R-:W-:Y:S01]  /*15e0*/  @P1 IMAD.WIDE.U32 R86, R111.reuse, 0x10, R86 ;  /* 0x000000106f561825 */ /* 0x041fe200078e0056 */
[----:B------:R-:W-:-:S04]  /*15f0*/  @P1 IADD3 R111, PT, PT, R111, 0x80, RZ ;  /* 0x000000806f6f1810 */ /* 0x000fc80007ffe0ff */
[----:B------:R0:W5:Y:S01]  /*1600*/  @P1 LDG.E.128 R64, desc[UR22][R86.64] ;  /* 0x0000001656401981 */ /* 0x000162000c1e1d00 */
[----:B--2---:R-:W-:-:S04]  /*1610*/  @P1 IMAD.WIDE.U32 R84, R113, 0x8, R84 ;  /* 0x0000000871541825 */ /* 0x004fc800078e0054 */
[----:B------:R-:W-:Y:S01]  /*1620*/  @P1 VIADD R113, R113, 0x80 ;  /* 0x0000008071711836 */ /* 0x000fe20000000000 */
[----:B------:R0:W5:Y:S03]  /*1630*/  @P1 LDG.E.64 R96, desc[UR22][R84.64] ;  /* 0x0000001654601981 */ /* 0x000166000c1e1b00 */
[----:B---3--:R-:W-:-:S05]  /*1640*/  @P2 IMAD.WIDE.U32 R80, R113, 0x8, R80 ;  /* 0x0000000871502825 */ /* 0x008fca00078e0050 */
[----:B------:R0:W5:Y:S01]  /*1650*/  @P2 LDG.E.64 R94, desc[UR22][R80.64] ;  /* 0x00000016505e2981 */ /* 0x000162000c1e1b00 */
[----:B----4-:R-:W-:-:S05]  /*1660*/  @P2 IMAD.WIDE.U32 R82, R111, 0x10, R82 ;  /* 0x000000106f522825 */ /* 0x010fca00078e0052 */
[----:B------:R0:W5:Y:S01]  /*1670*/  @P2 LDG.E.128 R68, desc[UR22][R82.64] ;  /* 0x0000001652442981 */ /* 0x000162000c1e1d00 */
[----:B------:R-:W-:-:S07]  /*1680*/  CS2R R114, SRZ ;  /* 0x0000000000727805 */ /* 0x000fce000001ff00 */
.L_x_1745:
[----:B-1----:R-:W-:Y:S05]  /*1690*/  BSYNC.RECONVERGENT B0 ;  /* 0x0000000000007941 */ /* 0x002fea0003800200 */
.L_x_1741:
        /* <DEDUP_REMOVED lines=32> */
.L_x_1750:
[----:B------:R-:W-:Y:S05]  /*18a0*/  BSYNC.RECONVERGENT B0 ;  /* 0x0000000000007941 */ /* 0x000fea0003800200 */
.L_x_1749:
[----:B------:R-:W1:Y:S08]  /*18b0*/  S2UR UR7, SR_CgaCtaId ;  /* 0x00000000000779c3 */ /* 0x000e700000008800 */
[----:B------:R-:W-:Y:S01]  /*18c0*/  BAR.SYNC.DEFER_BLOCKING 0x0 ;  /* 0x0000000000007b1d */ /* 0x000fe20000010000 */
[----:B------:R-:W-:Y:S01]  /*18d0*/  @UP3 UIADD3 UR21, UPT, UPT, UR21, -0x1, URZ ;  /* 0xffffffff15153890 */ /* 0x000fe2000fffe0ff */
[----:B------:R-:W-:-:S02]  /*18e0*/  PLOP3.LUT P3, PT, PT, PT, UP3, 0x80, 0x8 ;  /* 0x000000000008781c */ /* 0x000fc40003f6f038 */
[----:B------:R-:W-:Y:S01]  /*18f0*/  ISETP.NE.AND P0, PT, RZ, UR31, PT ;  /* 0x0000001fff007c0c */ /* 0x000fe2000bf05270 */
[----:B------:R-:W-:Y:S01]  /*1900*/  @UP3 UIMAD UR21, UR21, UR20, URZ ;  /* 0x00000014151532a4 */ /* 0x000fe2000f8e02ff */
[----:B------:R-:W-:Y:S01]  /*1910*/  BSSY.RECONVERGENT B0, `(.L_x_1751) ;  /* 0x00001bf000007945 */ /* 0x000fe20003800200 */
[----:B------:R-:W-:Y:S02]  /*1920*/  UMOV UR6, 0x400 ;  /* 0x0000040000067882 */ /* 0x000fe40000000000 */
[----:B-1----:R-:W-:-:S04]  /*1930*/  ULEA UR6, UR7, UR6, 0x18 ;  /* 0x0000000607067291 */ /* 0x002fc8000f8ec0ff */
[----:B------:R-:W-:Y:S02]  /*1940*/  UIADD3 UR7, UPT, UPT, UR6, 0x2020, URZ ;  /* 0x0000202006077890 */ /* 0x000fe4000fffe0ff */
[----:B------:R-:W-:Y:S02]  /*1950*/  @!UP1 UIADD3 UR7, UPT, UPT, UR6, 0x2000, URZ ;  /* 0x0000200006079890 */ /* 0x000fe4000fffe0ff */
[----:B------:R-:W-:Y:S02]  /*1960*/  UIADD3 UR8, UPT, UPT, UR6, 0x2030, URZ ;  /* 0x0000203006087890 */ /* 0x000fe4000fffe0ff */
[----:B------:R-:W-:Y:S02]  /*1970*/  @!UP1 UIADD3 UR8, UPT, UPT, UR6, 0x2010, URZ ;  /* 0x0000201006089890 */ /* 0x000fe4000fffe0ff */
[----:B------:R-:W-:-:S03]  /*1980*/  @UP3 USHF.R.S32.HI UR6, URZ, 0x1f, UR21 ;  /* 0x0000001fff063899 */ /* 0x000fc60008011415 */
[----:B0-----:R-:W0:Y:S01]  /*1990*/  LDS.128 R80, [UR7] ;  /* 0x00000007ff507984 */ /* 0x001e220008000c00 */
[----:B------:R-:W-:-:S03]  /*19a0*/  @UP3 ULEA.HI UR6, UR6, UR21, URZ, 0x3 ;  /* 0x0000001506063291 */ /* 0x000fc6000f8f18ff */
[----:B------:R-:W1:Y:S01]  /*19b0*/  LDS.128 R84, [UR8] ;  /* 0x00000008ff547984 */ /* 0x000e620008000c00 */
[----:B0-----:R-:W-:Y:S01]  /*19c0*/  FADD.FTZ R112, RZ, R81 ;  /* 0x00000051ff707221 */ /* 0x001fe20000010000 */
[----:B------:R-:W-:Y:S01]  /*19d0*/  FADD.FTZ R81, RZ, R80 ;  /* 0x00000050ff517221 */ /* 0x000fe20000010000 */
[----:B------:R-:W-:Y:S02]  /*19e0*/  IMAD.U32 R80, RZ, RZ, UR6 ;  /* 0x00000006ff507e24 */ /* 0x000fe4000f8e00ff */
[----:B------:R-:W-:Y:S01]  /*19f0*/  FADD.FTZ R112, R83, R112 ;  /* 0x0000007053707221 */ /* 0x000fe20000010000 */
[----:B------:R-:W-:-:S03]  /*1a00*/  FADD.FTZ R81, R82, R81 ;  /* 0x0000005152517221 */ /* 0x000fc60000010000 */
[----:B-1----:R-:W-:Y:S01]  /*1a10*/  FADD.FTZ R112, R112, R85 ;  /* 0x0000005570707221 */ /* 0x002fe20000010000 */
[----:B------:R-:W-:Y:S01]  /*1a20*/  FADD.FTZ R81, R81, R84 ;  /* 0x0000005451517221 */ /* 0x000fe20000010000 */
[----:B------:R-:W-:Y:S02]  /*1a30*/  HFMA2 R84, -RZ, RZ, 0, 0 ;  /* 0x00000000ff547431 */ /* 0x000fe400000001ff */
[----:B------:R-:W-:Y:S01]  /*1a40*/  FADD.FTZ R87, R87, R112 ;  /* 0x0000007057577221 */ /* 0x000fe20000010000 */
[----:B------:R-:W-:-:S03]  /*1a50*/  FADD.FTZ R81, R86, R81 ;  /* 0x0000005156517221 */ /* 0x000fc60000010000 */
[----:B------:R-:W-:Y:S01]  /*1a60*/  FMUL.FTZ R87, R87, UR32 ;  /* 0x0000002057577c20 */ /* 0x000fe20008410000 */
[----:B------:R-:W-:Y:S01]  /*1a70*/  FMUL.FTZ R85, R81, UR32 ;  /* 0x0000002051557c20 */ /* 0x000fe20008410000 */
[----:B------:R-:W-:-:S03]  /*1a80*/  @P3 LEA.HI.SX32 R84, R80, R111, 0x1d ;  /* 0x0000006f50543211 */ /* 0x000fc600078feaff */
[----:B------:R-:W-:Y:S02]  /*1a90*/  R2UR UR8, R87 ;  /* 0x00000000570872ca */ /* 0x000fe400000e0000 */
[----:B------:R-:W-:Y:S01]  /*1aa0*/  FSEL R85, R85, RZ, !P0 ;  /* 0x000000ff55557208 */ /* 0x000fe20004000000 */
[----:B------:R-:W-:-:S12]  /*1ab0*/  @!P1 BRA `(.L_x_1752) ;  /* 0x0000001800909947 */ /* 0x000fd80003800000 */
[----:B------:R-:W-:-:S04]  /*1ac0*/  UISETP.NE.U32.AND UP0, UPT, UR26, URZ, UPT ;  /* 0x000000ff1a00728c */ /* 0x000fc8000bf05070 */
[----:B------:R-:W-:-:S09]  /*1ad0*/  UISETP.NE.AND.EX UP0, UPT, UR27, URZ, UPT, UP0 ;  /* 0x000000ff1b00728c */ /* 0x000fd2000bf05300 */
[----:B------:R-:W-:Y:S05]  /*1ae0*/  BRA.U UP0, `(.L_x_1753) ;  /* 0x0000000d00287547 */ /* 0x000fea000b800000 */
        /* <DEDUP_REMOVED lines=8> */
[----:B------:R-:W-:Y:S02]  /*1b70*/  FSEL R80, R80, RZ, P0 ;  /* 0x000000ff50507208 */ /* 0x000fe40000000000 */
[----:B-----5:R-:W-:-:S03]  /*1b80*/  LOP3.LUT P0, RZ, R96, 0xff, RZ, 0xc0, !PT ;  /* 0x000000ff60ff7812 */ /* 0x020fc6000780c0ff */
[----:B------:R-:W-:-:S04]  /*1b90*/  FMUL.FTZ R80, R80, UR25 ;  /* 0x0000001950507c20 */ /* 0x000fc80008410000 */
[----:B------:R-:W-:-:S05]  /*1ba0*/  FMUL.FTZ R80, R80, UR24 ;  /* 0x0000001850507c20 */ /* 0x000fca0008410000 */
[----:B------:R-:W-:-:S04]  /*1bb0*/  FSEL R80, R80, RZ, P0 ;  /* 0x000000ff50507208 */ /* 0x000fc80000000000 */
[----:B------:R-:W-:-:S04]  /*1bc0*/  F2FP.BF16.F32.PACK_AB R80, RZ, R80 ;  /* 0x00000050ff50723e */ /* 0x000fc800000010ff */
[----:B------:R-:W-:-:S07]  /*1bd0*/  PRMT R76, R80, 0x7610, R76 ;  /* 0x00007610504c7816 */ /* 0x000fce000000004c */
.L_x_1755:
        /* <DEDUP_REMOVED lines=12> */
.L_x_1756:
        /* <DEDUP_REMOVED lines=12> */
.L_x_1757:
        /* <DEDUP_REMOVED lines=12> */
.L_x_1758:
        /* <DEDUP_REMOVED lines=12> */
.L_x_1759:
        /* <DEDUP_REMOVED lines=12> */
.L_x_1760:
        /* <DEDUP_REMOVED lines=12> */
.L_x_1761:
[----:B------:R-:W-:Y:S05]  /*2060*/  BRA.U !UP3, `(.L_x_1762) ;  /* 0x000000110bf47547 */ /* 0x000fea000b800000 */
[----:B------:R-:W-:Y:S01]  /*2070*/  FFMA.FTZ R80, R90, UR8, R85 ;  /* 0x000000085a507c23 */ /* 0x000fe20008010055 */
[----:B------:R-:W-:-:S03]  /*2080*/  ISETP.LT.AND P0, PT, RZ, UR34, PT ;  /* 0x00000022ff007c0c */ /* 0x000fc6000bf01270 */
[----:B------:R-:W-:-:S04]  /*2090*/  FADD.FTZ R80, R89, -R80 ;  /* 0x8000005059507221 */ /* 0x000fc80000010000 */
[----:B------:R-:W-:-:S05]  /*20a0*/  FMUL.FTZ R80, R80, UR33 ;  /* 0x0000002150507c20 */ /* 0x000fca0008410000 */
        /* <DEDUP_REMOVED lines=9> */
.L_x_1754:
[--C-:B------:R-:W-:Y:S01]  /*2140*/  FFMA.FTZ R73, R3, UR8, R85.reuse ;  /* 0x0000000803497c23 */ /* 0x100fe20008010055 */
[--C-:B------:R-:W-:Y:S01]  /*2150*/  FFMA.FTZ R74, R12, UR8, R85.reuse ;  /* 0x000000080c4a7c23 */ /* 0x100fe20008010055 */
[----:B------:R-:W-:Y:S01]  /*2160*/  FFMA.FTZ R75, R5, UR8, R85 ;  /* 0x00000008054b7c23 */ /* 0x000fe20008010055 */
[----:B------:R-:W-:Y:S01]  /*2170*/  ISETP.LT.AND P0, PT, RZ, UR34, PT ;  /* 0x00000022ff007c0c */ /* 0x000fe2000bf01270 */
[----:B------:R-:W-:Y:S01]  /*2180*/  FADD.FTZ R72, R4, -R73 ;  /* 0x8000004904487221 */ /* 0x000fe20000010000 */
[----:B------:R-:W-:Y:S01]  /*2190*/  FADD.FTZ R73, R11, -R74 ;  /* 0x8000004a0b497221 */ /* 0x000fe20000010000 */
[----:B------:R-:W-:Y:S02]  /*21a0*/  FADD.FTZ R74, R6, -R75 ;  /* 0x8000004b064a7221 */ /* 0x000fe40000010000 */
[----:B------:R-:W-:Y:S01]  /*21b0*/  FMUL.FTZ R72, R72, UR33 ;  /* 0x0000002148487c20 */ /* 0x000fe20008410000 */
[----:B------:R-:W-:-:S04]  /*21c0*/  FMUL.FTZ R73, R73, UR33 ;  /* 0x0000002149497c20 */ /* 0x000fc80008410000 */
[----:B------:R-:W-:Y:S01]  /*21d0*/  FSEL R75, R72, RZ, P0 ;  /* 0x000000ff484b7208 */ /* 0x000fe20000000000 */
[----:B------:R-:W-:Y:S06]  /*21e0*/  BRA.U !UP3, `(.L_x_1763) ;  /* 0x000000010b187547 */ /* 0x000fec000b800000 */
[----:B------:R-:W-:Y:S01]  /*21f0*/  FMUL.FTZ R72, R75, UR25 ;  /* 0x000000194b487c20 */ /* 0x000fe20008410000 */
[----:B-----5:R-:W-:-:S03]  /*2200*/  LOP3.LUT P3, RZ, R96, 0xff, RZ, 0xc0, !PT ;  /* 0x000000ff60ff7812 */ /* 0x020fc6000786c0ff */
[----:B------:R-:W-:-:S05]  /*2210*/  FMUL.FTZ R72, R72, UR24 ;  /* 0x0000001848487c20 */ /* 0x000fca0008410000 */
[----:B------:R-:W-:-:S04]  /*2220*/  FSEL R72, R72, RZ, P3 ;  /* 0x000000ff48487208 */ /* 0x000fc80001800000 */
[----:B------:R-:W-:-:S04]  /*2230*/  F2FP.BF16.F32.PACK_AB R72, RZ, R72 ;  /* 0x00000048ff48723e */ /* 0x000fc800000010ff */
[----:B------:R-:W-:-:S07]  /*2240*/  PRMT R76, R72, 0x7610, R76 ;  /* 0x00007610484c7816 */ /* 0x000fce000000004c */
.L_x_1763:
[----:B------:R-:W-:Y:S01]  /*2250*/  F2FP.BF16.F32.PACK_AB R72, RZ, R75 ;  /* 0x0000004bff48723e */ /* 0x000fe200000010ff */
[----:B------:R-:W-:Y:S01]  /*2260*/  FFMA.FTZ R82, R14, UR8, R85 ;  /* 0x000000080e527c23 */ /* 0x000fe20008010055 */
[----:B------:R-:W-:Y:S01]  /*2270*/  FMUL.FTZ R74, R74, UR33 ;  /* 0x000000214a4a7c20 */ /* 0x000fe20008410000 */
        /* <DEDUP_REMOVED lines=8> */
.L_x_1764:
[----:B------:R-:W-:Y:S01]  /*2300*/  F2FP.BF16.F32.PACK_AB R80, RZ, R80 ;  /* 0x00000050ff50723e */ /* 0x000fe200000010ff */
[----:B------:R-:W-:Y:S01]  /*2310*/  FFMA.FTZ R81, R7, UR8, R85 ;  /* 0x0000000807517c23 */ /* 0x000fe20008010055 */
[----:B------:R-:W-:Y:S01]  /*2320*/  FADD.FTZ R75, R13, -R82 ;  /* 0x800000520d4b7221 */ /* 0x000fe20000010000 */
        /* <DEDUP_REMOVED lines=8> */
.L_x_1765:
[----:B------:R-:W-:Y:S01]  /*23b0*/  F2FP.BF16.F32.PACK_AB R73, RZ, R74 ;  /* 0x0000004aff49723e */ /* 0x000fe200000010ff */
[----:B------:R-:W-:Y:S01]  /*23c0*/  FFMA.FTZ R82, R88, UR8, R85 ;  /* 0x0000000858527c23 */ /* 0x000fe20008010055 */
[----:B------:R-:W-:Y:S01]  /*23d0*/  FMUL.FTZ R75, R75, UR33 ;  /* 0x000000214b4b7c20 */ /* 0x000fe20008410000 */
[----:B------:R-:W-:Y:S01]  /*23e0*/  FADD.FTZ R74, R8, -R81 ;  /* 0x80000051084a7221 */ /* 0x000fe20000010000 */
[--C-:B------:R-:W-:Y:S01]  /*23f0*/  FFMA.FTZ R87, R9, UR8, R85.reuse ;  /* 0x0000000809577c23 */ /* 0x100fe20008010055 */
[----:B------:R-:W-:Y:S01]  /*2400*/  FADD.FTZ R83, R15, -R82 ;  /* 0x800000520f537221 */ /* 0x000fe20000010000 */
        /* <DEDUP_REMOVED lines=10> */
.L_x_1766:
[----:B------:R-:W-:Y:S01]  /*24b0*/  F2FP.BF16.F32.PACK_AB R81, RZ, R75 ;  /* 0x0000004bff51723e */ /* 0x000fe200000010ff */
[----:B------:R-:W-:Y:S01]  /*24c0*/  FADD.FTZ R75, R10, -R87 ;  /* 0x800000570a4b7221 */ /* 0x000fe20000010000 */
[----:B------:R-:W-:Y:S01]  /*24d0*/  FADD.FTZ R86, R89, -R86 ;  /* 0x8000005659567221 */ /* 0x000fe20000010000 */
        /* <DEDUP_REMOVED lines=9> */
.L_x_1767:
[----:B------:R-:W-:Y:S01]  /*2570*/  F2FP.BF16.F32.PACK_AB R82, RZ, R82 ;  /* 0x00000052ff52723e */ /* 0x000fe200000010ff */
[----:B------:R-:W-:Y:S01]  /*2580*/  FMUL.FTZ R75, R75, UR33 ;  /* 0x000000214b4b7c20 */ /* 0x000fe20008410000 */
        /* <DEDUP_REMOVED lines=9> */
.L_x_1768:
[----:B------:R-:W-:Y:S02]  /*2620*/  F2FP.BF16.F32.PACK_AB R83, RZ, R83 ;  /* 0x00000053ff53723e */ /* 0x000fe400000010ff */
[----:B------:R-:W-:Y:S02]  /*2630*/  FSEL R86, R86, RZ, P0 ;  /* 0x000000ff56567208 */ /* 0x000fe40000000000 */
        /* <DEDUP_REMOVED lines=8> */
.L_x_1769:
[----:B------:R-:W-:Y:S02]  /*26c0*/  F2FP.BF16.F32.PACK_AB R75, R86, R75 ;  /* 0x0000004b564b723e */ /* 0x000fe400000010ff */
[----:B------:R-:W-:Y:S02]  /*26d0*/  PRMT R74, R82, 0x5410, R83 ;  /* 0x00005410524a7816 */ /* 0x000fe40000000053 */
[----:B------:R-:W-:Y:S02]  /*26e0*/  PRMT R73, R73, 0x5410, R81 ;  /* 0x0000541049497816 */ /* 0x000fe40000000051 */
[----:B------:R-:W-:Y:S01]  /*26f0*/  PRMT R72, R72, 0x5410, R80 ;  /* 0x0000541048487816 */ /* 0x000fe20000000050 */
[----:B------:R-:W-:Y:S06]  /*2700*/  BRA.U !UP3, `(.L_x_1762) ;  /* 0x0000000d0b4c7547 */ /* 0x000fec000b800000 */
        /* <DEDUP_REMOVED lines=8> */
.L_x_1753:
[----:B------:R-:W-:-:S04]  /*2790*/  UISETP.NE.U32.AND UP0, UPT, UR4, URZ, UPT ;  /* 0x000000ff0400728c */ /* 0x000fc8000bf05070 */
[----:B------:R-:W-:-:S09]  /*27a0*/  UISETP.NE.AND.EX UP0, UPT, UR5, URZ, UPT, UP0 ;  /* 0x000000ff0500728c */ /* 0x000fd2000bf05300 */
[----:B------:R-:W-:Y:S05]  /*27b0*/  BRA.U UP0, `(.L_x_1770) ;  /* 0x00000005007c7547 */ /* 0x000fea000b800000 */
[----:B------:R-:W-:Y:S01]  /*27c0*/  ISETP.LT.AND P0, PT, RZ, UR34, PT ;  /* 0x00000022ff007c0c */ /* 0x000fe2000bf01270 */
[----:B------:R-:W-:-:S12]  /*27d0*/  BRA.U !UP3, `(.L_x_1771) ;  /* 0x000000010b287547 */ /* 0x000fd8000b800000 */
[----:B------:R-:W-:Y:S01]  /*27e0*/  @P0 FFMA.FTZ R81, R3, UR8, R85 ;  /* 0x0000000803510c23 */ /* 0x000fe20008010055 */
[----:B-----5:R-:W-:Y:S02]  /*27f0*/  SHF.L.U32 R80, R64, 0x10, RZ ;  /* 0x0000001040507819 */ /* 0x020fe400000006ff */
[----:B------:R-:W-:Y:S01]  /*2800*/  LOP3.LUT P3, RZ, R96, 0xff, RZ, 0xc0, !PT ;  /* 0x000000ff60ff7812 */ /* 0x000fe2000786c0ff */
[----:B------:R-:W-:-:S04]  /*2810*/  @P0 FADD.FTZ R81, R4, -R81 ;  /* 0x8000005104510221 */ /* 0x000fc80000010000 */
[----:B------:R-:W-:-:S04]  /*2820*/  @P0 FFMA.FTZ R80, R81, UR33, R80 ;  /* 0x0000002151500c23 */ /* 0x000fc80008010050 */
[----:B------:R-:W-:-:S04]  /*2830*/  FMUL.FTZ R80, R80, UR25 ;  /* 0x0000001950507c20 */ /* 0x000fc80008410000 */
[----:B------:R-:W-:-:S05]  /*2840*/  FMUL.FTZ R80, R80, UR24 ;  /* 0x0000001850507c20 */ /* 0x000fca0008410000 */
[----:B------:R-:W-:-:S04]  /*2850*/  FSEL R80, R80, RZ, P3 ;  /* 0x000000ff50507208 */ /* 0x000fc80001800000 */
[----:B------:R-:W-:-:S04]  /*2860*/  F2FP.BF16.F32.PACK_AB R80, RZ, R80 ;  /* 0x00000050ff50723e */ /* 0x000fc800000010ff */
[----:B------:R-:W-:-:S07]  /*2870*/  PRMT R76, R80, 0x7610, R76 ;  /* 0x00007610504c7816 */ /* 0x000fce000000004c */
.L_x_1771:
[----:B------:R-:W-:Y:S05]  /*2880*/  BRA.U !UP3, `(.L_x_1772) ;  /* 0x000000010b2c7547 */ /* 0x000fea000b800000 */
[----:B-----5:R-:W-:Y:S01]  /*2890*/  PRMT R80, R64, 0x7632, R80 ;  /* 0x0000763240507816 */ /* 0x020fe20000000050 */
[----:B------:R-:W-:Y:S01]  /*28a0*/  @P0 FFMA.FTZ R82, R12, UR8, R85 ;  /* 0x000000080c520c23 */ /* 0x000fe20008010055 */
[----:B------:R-:W-:Y:S02]  /*28b0*/  LOP3.LUT P3, RZ, R96, 0xff00, RZ, 0xc0, !PT ;  /* 0x0000ff0060ff7812 */ /* 0x000fe4000786c0ff */
[----:B------:R-:W-:Y:S01]  /*28c0*/  SHF.L.U32 R80, R80, 0x10, RZ ;  /* 0x0000001050507819 */ /* 0x000fe200000006ff */
[----:B------:R-:W-:-:S04]  /*28d0*/  @P0 FADD.FTZ R81, R11, -R82 ;  /* 0x800000520b510221 */ /* 0x000fc80000010000 */
[----:B------:R-:W-:-:S04]  /*28e0*/  @P0 FFMA.FTZ R80, R81, UR33, R80 ;  /* 0x0000002151500c23 */ /* 0x000fc80008010050 */
[----:B------:R-:W-:-:S04]  /*28f0*/  FMUL.FTZ R80, R80, UR25 ;  /* 0x0000001950507c20 */ /* 0x000fc80008410000 */
[----:B------:R-:W-:-:S05]  /*2900*/  FMUL.FTZ R80, R80, UR24 ;  /* 0x0000001850507c20 */ /* 0x000fca0008410000 */
[----:B------:R-:W-:-:S04]  /*2910*/  FSEL R80, R80, RZ, P3 ;  /* 0x000000ff50507208 */ /* 0x000fc80001800000 */
[----:B------:R-:W-:-:S04]  /*2920*/  F2FP.BF16.F32.PACK_AB R80, RZ, R80 ;  /* 0x00000050ff50723e */ /* 0x000fc800000010ff */
[----:B------:R-:W-:-:S07]  /*2930*/  PRMT R76, R76, 0x5410, R80 ;  /* 0x000054104c4c7816 */ /* 0x000fce0000000050 */
.L_x_1772:
[----:B------:R-:W-:Y:S05]  /*2940*/  BRA.U !UP3, `(.L_x_1773) ;  /* 0x000000010b287547 */ /* 0x000fea000b800000 */
[----:B------:R-:W-:Y:S01]  /*2950*/  @P0 FFMA.FTZ R81, R5, UR8, R85 ;  /* 0x0000000805510c23 */ /* 0x000fe20008010055 */
[----:B-----5:R-:W-:Y:S01]  /*2960*/  IMAD.U32 R80, R65, 0x10000, RZ ;  /* 0x0001000041507824 */ /* 0x020fe200078e00ff */
[----:B------:R-:W-:Y:S02]  /*2970*/  LOP3.LUT P3, RZ, R96, 0xff0000, RZ, 0xc0, !PT ;  /* 0x00ff000060ff7812 */ /* 0x000fe4000786c0ff */
[----:B------:R-:W-:-:S04]  /*2980*/  @P0 FADD.FTZ R81, R6, -R81 ;  /* 0x8000005106510221 */ /* 0x000fc80000010000 */
[----:B------:R-:W-:-:S04]  /*2990*/  @P0 FFMA.FTZ R80, R81, UR33, R80 ;  /* 0x0000002151500c23 */ /* 0x000fc80008010050 */
[----:B------:R-:W-:-:S04]  /*29a0*/  FMUL.FTZ R80, R80, UR25 ;  /* 0x0000001950507c20 */ /* 0x000fc80008410000 */
[----:B------:R-:W-:-:S05]  /*29b0*/  FMUL.FTZ R80, R80, UR24 ;  /* 0x0000001850507c20 */ /* 0x000fca0008410000 */
[----:B------:R-:W-:-:S04]  /*29c0*/  FSEL R80, R80, RZ, P3 ;  /* 0x000000ff50507208 */ /* 0x000fc80001800000 */
[----:B------:R-:W-:-:S04]  /*29d0*/  F2FP.BF16.F32.PACK_AB R80, RZ, R80 ;  /* 0x00000050ff50723e */ /* 0x000fc800000010ff */
[----:B------:R-:W-:-:S07]  /*29e0*/  PRMT R77, R80, 0x7610, R77 ;  /* 0x00007610504d7816 */ /* 0x000fce000000004d */
.L_x_1773:
        /* <DEDUP_REMOVED lines=12> */
.L_x_1774:
[----:B------:R-:W-:Y:S05]  /*2ab0*/  BRA.U !UP3, `(.L_x_1775) ;  /* 0x000000010b287547 */ /* 0x000fea000b800000 */
        /* <DEDUP_REMOVED lines=10> */
.L_x_1775:
[----:B------:R-:W-:Y:S05]  /*2b60*/  BRA.U !UP3, `(.L_x_1776) ;  /* 0x000000010b2c7547 */ /* 0x000fea000b800000 */
[----:B-----5:R-:W-:Y:S01]  /*2b70*/  PRMT R80, R66, 0x7632, R80 ;  /* 0x0000763242507816 */ /* 0x020fe20000000050 */
[----:B------:R-:W-:Y:S01]  /*2b80*/  @P0 FFMA.FTZ R82, R88, UR8, R85 ;  /* 0x0000000858520c23 */ /* 0x000fe20008010055 */
[----:B------:R-:W-:-:S03]  /*2b90*/  LOP3.LUT P3, RZ, R97, 0xff00, RZ, 0xc0, !PT ;  /* 0x0000ff0061ff7812 */ /* 0x000fc6000786c0ff */
[----:B------:R-:W-:Y:S02]  /*2ba0*/  IMAD.U32 R80, R80, 0x10000, RZ ;  /* 0x0001000050507824 */ /* 0x000fe400078e00ff */
[----:B------:R-:W-:-:S04]  /*2bb0*/  @P0 FADD.FTZ R81, R15, -R82 ;  /* 0x800000520f510221 */ /* 0x000fc80000010000 */
[----:B------:R-:W-:-:S04]  /*2bc0*/  @P0 FFMA.FTZ R80, R81, UR33, R80 ;  /* 0x0000002151500c23 */ /* 0x000fc80008010050 */
[----:B------:R-:W-:-:S04]  /*2bd0*/  FMUL.FTZ R80, R80, UR25 ;  /* 0x0000001950507c20 */ /* 0x000fc80008410000 */
[----:B------:R-:W-:-:S05]  /*2be0*/  FMUL.FTZ R80, R80, UR24 ;  /* 0x0000001850507c20 */ /* 0x000fca0008410000 */
[----:B------:R-:W-:-:S04]  /*2bf0*/  FSEL R80, R80, RZ, P3 ;  /* 0x000000ff50507208 */ /* 0x000fc80001800000 */
[----:B------:R-:W-:-:S04]  /*2c00*/  F2FP.BF16.F32.PACK_AB R80, RZ, R80 ;  /* 0x00000050ff50723e */ /* 0x000fc800000010ff */
[----:B------:R-:W-:-:S07]  /*2c10*/  PRMT R78, R78, 0x5410, R80 ;  /* 0x000054104e4e7816 */ /* 0x000fce0000000050 */
.L_x_1776:
        /* <DEDUP_REMOVED lines=11> */
.L_x_1777:
[----:B------:R-:W-:Y:S05]  /*2cd0*/  BRA.U !UP3, `(.L_x_1762) ;  /* 0x000000050bd87547 */ /* 0x000fea000b800000 */
[----:B-----5:R-:W-:Y:S01]  /*2ce0*/  PRMT R80, R67, 0x7632, R80 ;  /* 0x0000763243507816 */ /* 0x020fe20000000050 */
[----:B------:R-:W-:-:S03]  /*2cf0*/  @P0 FFMA.FTZ R82, R90, UR8, R85 ;  /* 0x000000085a520c23 */ /* 0x000fc60008010055 */
[----:B------:R-:W-:Y:S01]  /*2d00*/  SHF.L.U32 R80, R80, 0x10, RZ ;  /* 0x0000001050507819 */ /* 0x000fe200000006ff */
[----:B------:R-:W-:-:S04]  /*2d10*/  @P0 FADD.FTZ R81, R89, -R82 ;  /* 0x8000005259510221 */ /* 0x000fc80000010000 */
[----:B------:R-:W-:Y:S01]  /*2d20*/  @P0 FFMA.FTZ R80, R81, UR33, R80 ;  /* 0x0000002151500c23 */ /* 0x000fe20008010050 */
        /* <DEDUP_REMOVED lines=8> */
.L_x_1770:
[----:B------:R-:W-:Y:S01]  /*2db0*/  PLOP3.LUT P3, PT, PT, PT, UP2, 0x80, 0x8 ;  /* 0x000000000008781c */ /* 0x000fe20003f6f028 */
[C---:B-----5:R-:W-:Y:S01]  /*2dc0*/  IMAD.U32 R115, R64.reuse, 0x10000, RZ ;  /* 0x0001000040737824 */ /* 0x060fe200078e00ff */
[----:B------:R-:W-:Y:S02]  /*2dd0*/  ISETP.LT.AND P0, PT, RZ, UR34, PT ;  /* 0x00000022ff007c0c */ /* 0x000fe4000bf01270 */
[----:B------:R-:W-:Y:S02]  /*2de0*/  PRMT R114, R64, 0x7632, R114 ;  /* 0x0000763240727816 */ /* 0x000fe40000000072 */
[C---:B------:R-:W-:Y:S02]  /*2df0*/  PRMT R75, R65.reuse, 0x7632, R75 ;  /* 0x00007632414b7816 */ /* 0x040fe4000000004b */
[----:B------:R-:W-:Y:S02]  /*2e00*/  SHF.L.U32 R114, R114, 0x10, RZ ;  /* 0x0000001072727819 */ /* 0x000fe400000006ff */
[----:B------:R-:W-:Y:S01]  /*2e10*/  SHF.L.U32 R113, R65, 0x10, RZ ;  /* 0x0000001041717819 */ /* 0x000fe200000006ff */
[----:B------:R-:W-:Y:S01]  /*2e20*/  IMAD.U32 R75, R75, 0x10000, RZ ;  /* 0x000100004b4b7824 */ /* 0x000fe200078e00ff */
[C---:B------:R-:W-:Y:S01]  /*2e30*/  PRMT R112, R66.reuse, 0x7632, R112 ;  /* 0x0000763242707816 */ /* 0x040fe20000000070 */
[--C-:B------:R-:W-:Y:S01]  /*2e40*/  @P3 FFMA.FTZ R73, R3, UR8, R85.reuse ;  /* 0x0000000803493c23 */ /* 0x100fe20008010055 */
[----:B------:R-:W-:Y:S01]  /*2e50*/  SHF.L.U32 R86, R66, 0x10, RZ ;  /* 0x0000001042567819 */ /* 0x000fe200000006ff */
[--C-:B------:R-:W-:Y:S01]  /*2e60*/  @P0 FFMA.FTZ R74, R12, UR8, R85.reuse ;  /* 0x000000080c4a0c23 */ /* 0x100fe20008010055 */
[----:B------:R-:W-:Y:S01]  /*2e70*/  @P0 FFMA.FTZ R80, R14, UR8, R85 ;  /* 0x000000080e500c23 */ /* 0x000fe20008010055 */
[----:B------:R-:W-:Y:S01]  /*2e80*/  @P3 FADD.FTZ R72, R4, -R73 ;  /* 0x8000004904483221 */ /* 0x000fe20000010000 */
[----:B------:R-:W-:Y:S01]  /*2e90*/  @P0 FFMA.FTZ R81, R5, UR8, R85 ;  /* 0x0000000805510c23 */ /* 0x000fe20008010055 */
[----:B------:R-:W-:Y:S01]  /*2ea0*/  @P0 FADD.FTZ R73, R11, -R74 ;  /* 0x8000004a0b490221 */ /* 0x000fe20000010000 */
[----:B------:R-:W-:Y:S01]  /*2eb0*/  @P0 FADD.FTZ R80, R13, -R80 ;  /* 0x800000500d500221 */ /* 0x000fe20000010000 */
[----:B------:R-:W-:Y:S01]  /*2ec0*/  @P3 FFMA.FTZ R115, R72, UR33, R115 ;  /* 0x0000002148733c23 */ /* 0x000fe20008010073 */
[----:B------:R-:W-:Y:S01]  /*2ed0*/  @P0 FADD.FTZ R74, R6, -R81 ;  /* 0x80000051064a0221 */ /* 0x000fe20000010000 */
[----:B------:R-:W-:Y:S01]  /*2ee0*/  @P0 FFMA.FTZ R114, R73, UR33, R114 ;  /* 0x0000002149720c23 */ /* 0x000fe20008010072 */
[--C-:B------:R-:W-:Y:S01]  /*2ef0*/  @P0 FFMA.FTZ R73, R7, UR8, R85.reuse ;  /* 0x0000000807490c23 */ /* 0x100fe20008010055 */
[----:B------:R-:W-:Y:S01]  /*2f00*/  @P0 FFMA.FTZ R72, R88, UR8, R85 ;  /* 0x0000000858480c23 */ /* 0x000fe20008010055 */
[----:B------:R-:W-:Y:S01]  /*2f10*/  @P0 FFMA.FTZ R75, R80, UR33, R75 ;  /* 0x00000021504b0c23 */ /* 0x000fe2000801004b */
[----:B------:R-:W-:Y:S01]  /*2f20*/  @P0 FFMA.FTZ R113, R74, UR33, R113 ;  /* 0x000000214a710c23 */ /* 0x000fe20008010071 */
[----:B------:R-:W-:Y:S01]  /*2f30*/  PRMT R80, R67, 0x7632, R80 ;  /* 0x0000763243507816 */ /* 0x000fe20000000050 */
[----:B------:R-:W-:Y:S01]  /*2f40*/  @P0 FFMA.FTZ R83, R9, UR8, R85 ;  /* 0x0000000809530c23 */ /* 0x000fe20008010055 */
[----:B------:R-:W-:-:S02]  /*2f50*/  IMAD.U32 R112, R112, 0x10000, RZ ;  /* 0x0001000070707824 */ /* 0x000fc400078e00ff */
[----:B------:R-:W-:Y:S01]  /*2f60*/  @P0 FFMA.FTZ R74, R90, UR8, R85 ;  /* 0x000000085a4a0c23 */ /* 0x000fe20008010055 */
[----:B------:R-:W-:Y:S01]  /*2f70*/  @P0 FADD.FTZ R73, R8, -R73 ;  /* 0x8000004908490221 */ /* 0x000fe20000010000 */
[----:B------:R-:W-:Y:S01]  /*2f80*/  @P0 FADD.FTZ R81, R15, -R72 ;  /* 0x800000480f510221 */ /* 0x000fe20000010000 */
[----:B------:R-:W-:Y:S01]  /*2f90*/  SHF.L.U32 R87, R67, 0x10, RZ ;  /* 0x0000001043577819 */ /* 0x000fe200000006ff */
[----:B------:R-:W-:Y:S01]  /*2fa0*/  @P0 FADD.FTZ R72, R10, -R83 ;  /* 0x800000530a480221 */ /* 0x000fe20000010000 */
[----:B------:R-:W-:Y:S01]  /*2fb0*/  SHF.L.U32 R80, R80, 0x10, RZ ;  /* 0x0000001050507819 */ /* 0x000fe200000006ff */
[----:B------:R-:W-:Y:S01]  /*2fc0*/  @P0 FADD.FTZ R83, R89, -R74 ;  /* 0x8000004a59530221 */ /* 0x000fe20000010000 */
[----:B------:R-:W-:Y:S01]  /*2fd0*/  @P0 FFMA.FTZ R86, R73, UR33, R86 ;  /* 0x0000002149560c23 */ /* 0x000fe20008010056 */
[----:B------:R-:W-:Y:S01]  /*2fe0*/  @P0 FFMA.FTZ R112, R81, UR33, R112 ;  /* 0x0000002151700c23 */ /* 0x000fe20008010070 */
[----:B------:R-:W-:Y:S01]  /*2ff0*/  @P0 FFMA.FTZ R87, R72, UR33, R87 ;  /* 0x0000002148570c23 */ /* 0x000fe20008010057 */
[----:B------:R-:W-:Y:S01]  /*3000*/  @P0 FFMA.FTZ R80, R83, UR33, R80 ;  /* 0x0000002153500c23 */ /* 0x000fe20008010050 */
[----:B------:R-:W-:-:S02]  /*3010*/  F2FP.BF16.F32.PACK_AB R72, RZ, R115 ;  /* 0x00000073ff48723e */ /* 0x000fc400000010ff */
[----:B------:R-:W-:Y:S02]  /*3020*/  F2FP.BF16.F32.PACK_AB R81, RZ, R114 ;  /* 0x00000072ff51723e */ /* 0x000fe400000010ff */
[----:B------:R-:W-:Y:S02]  /*3030*/  F2FP.BF16.F32.PACK_AB R73, RZ, R113 ;  /* 0x00000071ff49723e */ /* 0x000fe400000010ff */
[----:B------:R-:W-:Y:S02]  /*3040*/  F2FP.BF16.F32.PACK_AB R82, RZ, R75 ;  /* 0x0000004bff52723e */ /* 0x000fe400000010ff */
[----:B------:R-:W-:Y:S02]  /*3050*/  F2FP.BF16.F32.PACK_AB R83, RZ, R86 ;  /* 0x00000056ff53723e */ /* 0x000fe400000010ff */
[----:B------:R-:W-:Y:S01]  /*3060*/  F2FP.BF16.F32.PACK_AB R74, RZ, R112 ;  /* 0x00000070ff4a723e */ /* 0x000fe200000010ff */
[----:B------:R-:W-:Y:S06]  /*3070*/  BRA.U !UP3, `(.L_x_1778) ;  /* 0x000000010b187547 */ /* 0x000fec000b800000 */
[----:B------:R-:W-:Y:S01]  /*3080*/  FMUL.FTZ R115, R115, UR25 ;  /* 0x0000001973737c20 */ /* 0x000fe20008410000 */
[----:B------:R-:W-:-:S03]  /*3090*/  LOP3.LUT P0, RZ, R96, 0xff, RZ, 0xc0, !PT ;  /* 0x000000ff60ff7812 */ /* 0x000fc6000780c0ff */
[----:B------:R-:W-:-:S05]  /*30a0*/  FMUL.FTZ R115, R115, UR24 ;  /* 0x0000001873737c20 */ /* 0x000fca0008410000 */
[----:B------:R-:W-:-:S04]  /*30b0*/  FSEL R115, R115, RZ, P0 ;  /* 0x000000ff73737208 */ /* 0x000fc80000000000 */
[----:B------:R-:W-:-:S04]  /*30c0*/  F2FP.BF16.F32.PACK_AB R115, RZ, R115 ;  /* 0x00000073ff73723e */ /* 0x000fc800000010ff */
[----:B------:R-:W-:-:S07]  /*30d0*/  PRMT R76, R115, 0x7610, R76 ;  /* 0x00007610734c7816 */ /* 0x000fce000000004c */
.L_x_1778:
[----:B------:R-:W-:Y:S05]  /*30e0*/  BRA.U !UP3, `(.L_x_1779) ;  /* 0x000000010b187547 */ /* 0x000fea000b800000 */
[----:B------:R-:W-:Y:S01]  /*30f0*/  FMUL.FTZ R114, R114, UR25 ;  /* 0x0000001972727c20 */ /* 0x000fe20008410000 */
[----:B------:R-:W-:-:S03]  /*3100*/  LOP3.LUT P0, RZ, R96, 0xff00, RZ, 0xc0, !PT ;  /* 0x0000ff0060ff7812 */ /* 0x000fc6000780c0ff */
[----:B------:R-:W-:-:S05]  /*3110*/  FMUL.FTZ R114, R114, UR24 ;  /* 0x0000001872727c20 */ /* 0x000fca0008410000 */
[----:B------:R-:W-:-:S04]  /*3120*/  FSEL R114, R114, RZ, P0 ;  /* 0x000000ff72727208 */ /* 0x000fc80000000000 */
[----:B------:R-:W-:-:S04]  /*3130*/  F2FP.BF16.F32.PACK_AB R114, RZ, R114 ;  /* 0x00000072ff72723e */ /* 0x000fc800000010ff */
[----:B------:R-:W-:-:S07]  /*3140*/  PRMT R76, R76, 0x5410, R114 ;  /* 0x000054104c4c7816 */ /* 0x000fce0000000072 */
.L_x_1779:
[----:B------:R-:W-:Y:S05]  /*3150*/  BRA.U !UP3, `(.L_x_1780) ;  /* 0x000000010b187547 */ /* 0x000fea000b800000 */
[----:B------:R-:W-:Y:S01]  /*3160*/  FMUL.FTZ R113, R113, UR25 ;  /* 0x0000001971717c20 */ /* 0x000fe20008410000 */
[----:B------:R-:W-:-:S03]  /*3170*/  LOP3.LUT P0, RZ, R96, 0xff0000, RZ, 0xc0, !PT ;  /* 0x00ff000060ff7812 */ /* 0x000fc6000780c0ff */
[----:B------:R-:W-:-:S05]  /*3180*/  FMUL.FTZ R113, R113, UR24 ;  /* 0x0000001871717c20 */ /* 0x000fca0008410000 */
[----:B------:R-:W-:-:S04]  /*3190*/  FSEL R113, R113, RZ, P0 ;  /* 0x000000ff71717208 */ /* 0x000fc80000000000 */
[----:B------:R-:W-:-:S04]  /*31a0*/  F2FP.BF16.F32.PACK_AB R113, RZ, R113 ;  /* 0x00000071ff71723e */ /* 0x000fc800000010ff */
[----:B------:R-:W-:-:S07]  /*31b0*/  PRMT R77, R113, 0x7610, R77 ;  /* 0x00007610714d7816 */ /* 0x000fce000000004d */
.L_x_1780:
[----:B------:R-:W-:Y:S05]  /*31c0*/  BRA.U !UP3, `(.L_x_1781) ;  /* 0x000000010b187547 */ /* 0x000fea000b800000 */
[----:B------:R-:W-:Y:S01]  /*31d0*/  FMUL.FTZ R75, R75, UR25 ;  /* 0x000000194b4b7c20 */ /* 0x000fe20008410000 */
[----:B------:R-:W-:-:S03]  /*31e0*/  LOP3.LUT P0, RZ, R96, 0xff000000, RZ, 0xc0, !PT ;  /* 0xff00000060ff7812 */ /* 0x000fc6000780c0ff */
[----:B------:R-:W-:-:S05]  /*31f0*/  FMUL.FTZ R75, R75, UR24 ;  /* 0x000000184b4b7c20 */ /* 0x000fca0008410000 */
[----:B------:R-:W-:-:S04]  /*3200*/  FSEL R75, R75, RZ, P0 ;  /* 0x000000ff4b4b7208 */ /* 0x000fc80000000000 */
[----:B------:R-:W-:-:S04]  /*3210*/  F2FP.BF16.F32.PACK_AB R75, RZ, R75 ;  /* 0x0000004bff4b723e */ /* 0x000fc800000010ff */
[----:B------:R-:W-:-:S07]  /*3220*/  PRMT R77, R77, 0x5410, R75 ;  /* 0x000054104d4d7816 */ /* 0x000fce000000004b */
.L_x_1781:
[----:B------:R-:W-:Y:S05]  /*3230*/  BRA.U !UP3, `(.L_x_1782) ;  /* 0x000000010b187547 */ /* 0x000fea000b800000 */
[----:B------:R-:W-:Y:S01]  /*3240*/  FMUL.FTZ R86, R86, UR25 ;  /* 0x0000001956567c20 */ /* 0x000fe20008410000 */
[----:B------:R-:W-:-:S03]  /*3250*/  LOP3.LUT P0, RZ, R97, 0xff, RZ, 0xc0, !PT ;  /* 0x000000ff61ff7812 */ /* 0x000fc6000780c0ff */
[----:B------:R-:W-:-:S05]  /*3260*/  FMUL.FTZ R86, R86, UR24 ;  /* 0x0000001856567c20 */ /* 0x000fca0008410000 */
[----:B------:R-:W-:-:S04]  /*3270*/  FSEL R86, R86, RZ, P0 ;  /* 0x000000ff56567208 */ /* 0x000fc80000000000 */
[----:B------:R-:W-:-:S04]  /*3280*/  F2FP.BF16.F32.PACK_AB R86, RZ, R86 ;  /* 0x00000056ff56723e */ /* 0x000fc800000010ff */
[----:B------:R-:W-:-:S07]  /*3290*/  PRMT R78, R86, 0x7610, R78 ;  /* 0x00007610564e7816 */ /* 0x000fce000000004e */
.L_x_1782:
[----:B------:R-:W-:Y:S05]  /*32a0*/  BRA.U !UP3, `(.L_x_1783) ;  /* 0x000000010b187547 */ /* 0x000fea000b800000 */
[----:B------:R-:W-:Y:S01]  /*32b0*/  FMUL.FTZ R112, R112, UR25 ;  /* 0x0000001970707c20 */ /* 0x000fe20008410000 */
[----:B------:R-:W-:-:S03]  /*32c0*/  LOP3.LUT P0, RZ, R97, 0xff00, RZ, 0xc0, !PT ;  /* 0x0000ff0061ff7812 */ /* 0x000fc6000780c0ff */
[----:B------:R-:W-:-:S05]  /*32d0*/  FMUL.FTZ R112, R112, UR24 ;  /* 0x0000001870707c20 */ /* 0x000fca0008410000 */
[----:B------:R-:W-:-:S04]  /*32e0*/  FSEL R112, R112, RZ, P0 ;  /* 0x000000ff70707208 */ /* 0x000fc80000000000 */
[----:B------:R-:W-:-:S04]  /*32f0*/  F2FP.BF16.F32.PACK_AB R112, RZ, R112 ;  /* 0x00000070ff70723e */ /* 0x000fc800000010ff */
[----:B------:R-:W-:-:S07]  /*3300*/  PRMT R78, R78, 0x5410, R112 ;  /* 0x000054104e4e7816 */ /* 0x000fce0000000070 */
.L_x_1783:
[----:B------:R-:W-:Y:S05]  /*3310*/  BRA.U !UP3, `(.L_x_1784) ;  /* 0x000000010b187547 */ /* 0x000fea000b800000 */
[----:B------:R-:W-:Y:S01]  /*3320*/  FMUL.FTZ R75, R87, UR25 ;  /* 0x00000019574b7c20 */ /* 0x000fe20008410000 */
[----:B------:R-:W-:-:S03]  /*3330*/  LOP3.LUT P0, RZ, R97, 0xff0000, RZ, 0xc0, !PT ;  /* 0x00ff000061ff7812 */ /* 0x000fc6000780c0ff */
[----:B------:R-:W-:-:S05]  /*3340*/  FMUL.FTZ R75, R75, UR24 ;  /* 0x000000184b4b7c20 */ /* 0x000fca0008410000 */
[----:B------:R-:W-:-:S04]  /*3350*/  FSEL R75, R75, RZ, P0 ;  /* 0x000000ff4b4b7208 */ /* 0x000fc80000000000 */
[----:B------:R-:W-:-:S04]  /*3360*/  F2FP.BF16.F32.PACK_AB R75, RZ, R75 ;  /* 0x0000004bff4b723e */ /* 0x000fc800000010ff */
[----:B------:R-:W-:-:S07]  /*3370*/  PRMT R79, R75, 0x7610, R79 ;  /* 0x000076104b4f7816 */ /* 0x000fce000000004f */
.L_x_1784:
[----:B------:R-:W-:Y:S02]  /*3380*/  F2FP.BF16.F32.PACK_AB R75, R80, R87 ;  /* 0x00000057504b723e */ /* 0x000fe400000010ff */
[----:B------:R-:W-:Y:S02]  /*3390*/  PRMT R74, R83, 0x5410, R74 ;  /* 0x00005410534a7816 */ /* 0x000fe4000000004a */
[----:B------:R-:W-:Y:S02]  /*33a0*/  PRMT R73, R73, 0x5410, R82 ;  /* 0x0000541049497816 */ /* 0x000fe40000000052 */
[----:B------:R-:W-:Y:S01]  /*33b0*/  PRMT R72, R72, 0x5410, R81 ;  /* 0x0000541048487816 */ /* 0x000fe20000000051 */
[----:B------:R-:W-:Y:S06]  /*33c0*/  BRA.U !UP3, `(.L_x_1762) ;  /* 0x000000010b1c7547 */ /* 0x000fec000b800000 */
[----:B------:R-:W-:Y:S01]  /*33d0*/  FMUL.FTZ R80, R80, UR25 ;  /* 0x0000001950507c20 */ /* 0x000fe20008410000 */
[----:B------:R-:W-:-:S03]  /*33e0*/  ISETP.GE.U32.AND P0, PT, R96, RZ, PT ;  /* 0x000000ff6000720c */ /* 0x000fc60003f06070 */
[----:B------:R-:W-:Y:S01]  /*33f0*/  FMUL.FTZ R80, R80, UR24 ;  /* 0x0000001850507c20 */ /* 0x000fe20008410000 */
[----:B------:R-:W-:-:S04]  /*3400*/  ISETP.GE.U32.AND.EX P0, PT, R97, 0x1000000, PT, P0 ;  /* 0x010000006100780c */ /* 0x000fc80003f06100 */
[----:B------:R-:W-:-:S04]  /*3410*/  FSEL R80, R80, RZ, P0 ;  /* 0x000000ff50507208 */ /* 0x000fc80000000000 */
[----:B------:R-:W-:-:S04]  /*3420*/  F2FP.BF16.F32.PACK_AB R80, RZ, R80 ;  /* 0x00000050ff50723e */ /* 0x000fc800000010ff */
[----:B------:R-:W-:-:S07]  /*3430*/  PRMT R79, R79, 0x5410, R80 ;  /* 0x000054104f4f7816 */ /* 0x000fce0000000050 */
.L_x_1762:
[----:B------:R-:W-:Y:S01]  /*3440*/  ISETP.NE.U32.AND P0, PT, RZ, UR4, PT ;  /* 0x00000004ff007c0c */ /* 0x000fe2000bf05070 */
[----:B------:R-:W0:Y:S01]  /*3450*/  @UP3 LDCU.64 UR6, c[0x0][0x468] ;  /* 0x00008d00ff0637ac */ /* 0x000e220008000a00 */
[----:B------:R-:W-:Y:S02]  /*3460*/  PLOP3.LUT P3, PT, PT, PT, UP3, 0x80, 0x8 ;  /* 0x000000000008781c */ /* 0x000fe40003f6f038 */
[----:B------:R-:W-:Y:S02]  /*3470*/  ISETP.NE.AND.EX P0, PT, RZ, UR5, PT, P0 ;  /* 0x00000005ff007c0c */ /* 0x000fe4000bf05300 */
[----:B------:R-:W-:-:S11]  /*3480*/  MOV R81, 0x10 ;  /* 0x0000001000517802 */ /* 0x000fd60000000f00 */
[----:B------:R-:W1:Y:S01]  /*3490*/  @P0 LDC.64 R82, c[0x0][0x478] ;  /* 0x00011e00ff520b82 */ /* 0x000e620000000a00 */
[----:B0-----:R-:W-:-:S04]  /*34a0*/  @P3 IMAD.WIDE.U32 R80, R84, R81, UR6 ;  /* 0x0000000654503e25 */ /* 0x001fc8000f8e0051 */
[----:B------:R-:W-:Y:S02]  /*34b0*/  VIADD R84, R84, 0x80 ;  /* 0x0000008054547836 */ /* 0x000fe40000000000 */
[C---:B-1----:R-:W-:Y:S01]  /*34c0*/  @P0 IMAD.WIDE.U32 R82, R2.reuse, 0x10, R82 ;  /* 0x0000001002520825 */ /* 0x042fe200078e0052 */
[----:B------:R-:W-:-:S04]  /*34d0*/  IADD3 R2, PT, PT, R2, 0x80, RZ ;  /* 0x0000008002027810 */ /* 0x000fc80007ffe0ff */
[----:B------:R0:W-:Y:S04]  /*34e0*/  @P0 STG.E.128 desc[UR22][R82.64], R72 ;  /* 0x0000004852000986 */ /* 0x0001e8000c101d16 */
[----:B------:R0:W-:Y:S02]  /*34f0*/  @P3 STG.E.128 desc[UR22][R80.64], R76 ;  /* 0x0000004c50003986 */ /* 0x0001e4000c101d16 */
.L_x_1752:
[----:B------:R-:W-:Y:S05]  /*3500*/  BSYNC.RECONVERGENT B0 ;  /* 0x0000000000007941 */ /* 0x000fea0003800200 */
.L_x_1751:
        /* <DEDUP_REMOVED lines=9> */
[----:B------:R-:W-:Y:S01]  /*35a0*/  ISETP.LT.AND P3, PT, RZ, UR34, PT ;  /* 0x00000022ff007c0c */ /* 0x000fe2000bf61270 */
[C---:B0----5:R-:W-:Y:S01]  /*35b0*/  IMAD.U32 R74, R69.reuse, 0x10000, RZ ;  /* 0x00010000454a7824 */ /* 0x061fe200078e00ff */
[C---:B------:R-:W-:Y:S02]  /*35c0*/  PRMT R86, R68.reuse, 0x7632, R86 ;  /* 0x0000763244567816 */ /* 0x040fe40000000056 */
[----:B------:R-:W-:Y:S02]  /*35d0*/  PRMT R75, R69, 0x7632, R75 ;  /* 0x00007632454b7816 */ /* 0x000fe4000000004b */
[----:B------:R-:W-:Y:S02]  /*35e0*/  SHF.L.U32 R87, R68, 0x10, RZ ;  /* 0x0000001044577819 */ /* 0x000fe400000006ff */
[----:B------:R-:W-:Y:S02]  /*35f0*/  SHF.L.U32 R86, R86, 0x10, RZ ;  /* 0x0000001056567819 */ /* 0x000fe400000006ff */
[----:B------:R-:W-:-:S02]  /*3600*/  SHF.L.U32 R75, R75, 0x10, RZ ;  /* 0x000000104b4b7819 */ /* 0x000fc400000006ff */
[----:B------:R-:W-:Y:S01]  /*3610*/  PRMT R83, R70, 0x7632, R83 ;  /* 0x0000763246537816 */ /* 0x000fe20000000053 */
        /* <DEDUP_REMOVED lines=10> */
[----:B------:R-:W-:Y:S01]  /*36c0*/  PRMT R80, R71, 0x7632, R80 ;  /* 0x0000763247507816 */ /* 0x000fe20000000050 */
[--C-:B------:R-:W-:Y:S01]  /*36d0*/  @P3 FFMA.FTZ R73, R99, UR8, R85.reuse ;  /* 0x0000000863493c23 */ /* 0x100fe20008010055 */
[--C-:B------:R-:W-:Y:S01]  /*36e0*/  @P3 FFMA.FTZ R72, R106, UR8, R85.reuse ;  /* 0x000000086a483c23 */ /* 0x100fe20008010055 */
[--C-:B------:R-:W-:Y:S01]  /*36f0*/  @P3 FFMA.FTZ R113, R101, UR8, R85.reuse ;  /* 0x0000000865713c23 */ /* 0x100fe20008010055 */
[----:B------:R-:W-:Y:S01]  /*3700*/  @P3 FFMA.FTZ R114, R110, UR8, R85 ;  /* 0x000000086e723c23 */ /* 0x000fe20008010055 */
[----:B------:R-:W-:Y:S01]  /*3710*/  @P3 FFMA.FTZ R74, R81, UR33, R74 ;  /* 0x00000021514a3c23 */ /* 0x000fe2000801004a */
[----:B------:R-:W-:Y:S01]  /*3720*/  @P3 FFMA.FTZ R75, R82, UR33, R75 ;  /* 0x00000021524b3c23 */ /* 0x000fe2000801004b */
[----:B------:R-:W-:Y:S01]  /*3730*/  SHF.L.U32 R83, R83, 0x10, RZ ;  /* 0x0000001053537819 */ /* 0x000fe200000006ff */
[----:B------:R-:W-:Y:S01]  /*3740*/  IMAD.U32 R82, R70, 0x10000, RZ ;  /* 0x0001000046527824 */ /* 0x000fe200078e00ff */
[----:B------:R-:W-:Y:S01]  /*3750*/  SHF.L.U32 R81, R71, 0x10, RZ ;  /* 0x0000001047517819 */ /* 0x000fe200000006ff */
[----:B------:R-:W-:Y:S01]  /*3760*/  @P3 FADD.FTZ R73, R100, -R73 ;  /* 0x8000004964493221 */ /* 0x000fe20000010000 */
[----:B------:R-:W-:Y:S01]  /*3770*/  @P3 FADD.FTZ R72, R107, -R72 ;  /* 0x800000486b483221 */ /* 0x000fe20000010000 */
[----:B------:R-:W-:-:S02]  /*3780*/  IMAD.U32 R80, R80, 0x10000, RZ ;  /* 0x0001000050507824 */ /* 0x000fc400078e00ff */
[----:B------:R-:W-:Y:S01]  /*3790*/  @P3 FADD.FTZ R112, R108, -R113 ;  /* 0x800000716c703221 */ /* 0x000fe20000010000 */
[----:B------:R-:W-:Y:S01]  /*37a0*/  @P3 FADD.FTZ R85, R109, -R114 ;  /* 0x800000726d553221 */ /* 0x000fe20000010000 */
[----:B------:R-:W-:Y:S01]  /*37b0*/  @P3 FFMA.FTZ R82, R73, UR33, R82 ;  /* 0x0000002149523c23 */ /* 0x000fe20008010052 */
[----:B------:R-:W-:Y:S01]  /*37c0*/  @P3 FFMA.FTZ R83, R72, UR33, R83 ;  /* 0x0000002148533c23 */ /* 0x000fe20008010053 */
[----:B------:R-:W-:Y:S01]  /*37d0*/  @P3 FFMA.FTZ R81, R112, UR33, R81 ;  /* 0x0000002170513c23 */ /* 0x000fe20008010051 */
[----:B------:R-:W-:Y:S01]  /*37e0*/  @P3 FFMA.FTZ R80, R85, UR33, R80 ;  /* 0x0000002155503c23 */ /* 0x000fe20008010050 */
[----:B------:R-:W-:Y:S02]  /*37f0*/  F2FP.BF16.F32.PACK_AB R72, R86, R87 ;  /* 0x000000575648723e */ /* 0x000fe400000010ff */
[----:B------:R-:W-:Y:S01]  /*3800*/  F2FP.BF16.F32.PACK_AB R73, R75, R74 ;  /* 0x0000004a4b49723e */ /* 0x000fe200000010ff */
[----:B------:R-:W-:Y:S06]  /*3810*/  BRA.U !UP3, `(.L_x_1789) ;  /* 0x000000010b187547 */ /* 0x000fec000b800000 */
[----:B------:R-:W-:Y:S01]  /*3820*/  FMUL.FTZ R87, R87, UR25 ;  /* 0x0000001957577c20 */ /* 0x000fe20008410000 */
[----:B------:R-:W-:-:S03]  /*3830*/  LOP3.LUT P3, RZ, R94, 0xff, RZ, 0xc0, !PT ;  /* 0x000000ff5eff7812 */ /* 0x000fc6000786c0ff */
[----:B------:R-:W-:-:S05]  /*3840*/  FMUL.FTZ R87, R87, UR24 ;  /* 0x0000001857577c20 */ /* 0x000fca0008410000 */
[----:B------:R-:W-:-:S04]  /*3850*/  FSEL R87, R87, RZ, P3 ;  /* 0x000000ff57577208 */ /* 0x000fc80001800000 */
[----:B------:R-:W-:-:S04]  /*3860*/  F2FP.BF16.F32.PACK_AB R87, RZ, R87 ;  /* 0x00000057ff57723e */ /* 0x000fc800000010ff */
[----:B------:R-:W-:-:S07]  /*3870*/  PRMT R76, R87, 0x7610, R76 ;  /* 0x00007610574c7816 */ /* 0x000fce000000004c */
.L_x_1789:
[----:B------:R-:W-:Y:S05]  /*3880*/  BRA.U !UP3, `(.L_x_1790) ;  /* 0x000000010b187547 */ /* 0x000fea000b800000 */
[----:B------:R-:W-:Y:S01]  /*3890*/  FMUL.FTZ R86, R86, UR25 ;  /* 0x0000001956567c20 */ /* 0x000fe20008410000 */
[----:B------:R-:W-:-:S03]  /*38a0*/  LOP3.LUT P3, RZ, R94, 0xff00, RZ, 0xc0, !PT ;  /* 0x0000ff005eff7812 */ /* 0x000fc6000786c0ff */
[----:B------:R-:W-:-:S05]  /*38b0*/  FMUL.FTZ R86, R86, UR24 ;  /* 0x0000001856567c20 */ /* 0x000fca0008410000 */
[----:B------:R-:W-:-:S04]  /*38c0*/  FSEL R86, R86, RZ, P3 ;  /* 0x000000ff56567208 */ /* 0x000fc80001800000 */
[----:B------:R-:W-:-:S04]  /*38d0*/  F2FP.BF16.F32.PACK_AB R86, RZ, R86 ;  /* 0x00000056ff56723e */ /* 0x000fc800000010ff */
[----:B------:R-:W-:-:S07]  /*38e0*/  PRMT R76, R76, 0x5410, R86 ;  /* 0x000054104c4c7816 */ /* 0x000fce0000000056 */
.L_x_1790:
[----:B------:R-:W-:Y:S05]  /*38f0*/  BRA.U !UP3, `(.L_x_1791) ;  /* 0x000000010b187547 */ /* 0x000fea000b800000 */
[----:B------:R-:W-:Y:S01]  /*3900*/  FMUL.FTZ R74, R74, UR25 ;  /* 0x000000194a4a7c20 */ /* 0x000fe20008410000 */
[----:B------:R-:W-:-:S03]  /*3910*/  LOP3.LUT P3, RZ, R94, 0xff0000, RZ, 0xc0, !PT ;  /* 0x00ff00005eff7812 */ /* 0x000fc6000786c0ff */
[----:B------:R-:W-:-:S05]  /*3920*/  FMUL.FTZ R74, R74, UR24 ;  /* 0x000000184a4a7c20 */ /* 0x000fca0008410000 */
[----:B------:R-:W-:-:S04]  /*3930*/  FSEL R74, R74, RZ, P3 ;  /* 0x000000ff4a4a7208 */ /* 0x000fc80001800000 */
[----:B------:R-:W-:-:S04]  /*3940*/  F2FP.BF16.F32.PACK_AB R74, RZ, R74 ;  /* 0x0000004aff4a723e */ /* 0x000fc800000010ff */
[----:B------:R-:W-:-:S07]  /*3950*/  PRMT R77, R74, 0x7610, R77 ;  /* 0x000076104a4d7816 */ /* 0x000fce000000004d */
.L_x_1791:
[----:B------:R-:W-:Y:S05]  /*3960*/  BRA.U !UP3, `(.L_x_1792) ;  /* 0x000000010b187547 */ /* 0x000fea000b800000 */
[----:B------:R-:W-:Y:S01]  /*3970*/  FMUL.FTZ R75, R75, UR25 ;  /* 0x000000194b4b7c20 */ /* 0x000fe20008410000 */
[----:B------:R-:W-:-:S03]  /*3980*/  LOP3.LUT P3, RZ, R94, 0xff000000, RZ, 0xc0, !PT ;  /* 0xff0000005eff7812 */ /* 0x000fc6000786c0ff */
[----:B------:R-:W-:-:S05]  /*3990*/  FMUL.FTZ R75, R75, UR24 ;  /* 0x000000184b4b7c20 */ /* 0x000fca0008410000 */
[----:B------:R-:W-:-:S04]  /*39a0*/  FSEL R75, R75, RZ, P3 ;  /* 0x000000ff4b4b7208 */ /* 0x000fc80001800000 */
[----:B------:R-:W-:-:S04]  /*39b0*/  F2FP.BF16.F32.PACK_AB R75, RZ, R75 ;  /* 0x0000004bff4b723e */ /* 0x000fc800000010ff */
[----:B------:R-:W-:-:S07]  /*39c0*/  PRMT R77, R77, 0x5410, R75 ;  /* 0x000054104d4d7816 */ /* 0x000fce000000004b */
.L_x_1792:
[----:B------:R-:W-:Y:S05]  /*39d0*/  BRA.U !UP3, `(.L_x_1793) ;  /* 0x000000010b187547 */ /* 0x000fea000b800000 */
[----:B------:R-:W-:Y:S01]  /*39e0*/  FMUL.FTZ R74, R82, UR25 ;  /* 0x00000019524a7c20 */ /* 0x000fe20008410000 */
[----:B------:R-:W-:-:S03]  /*39f0*/  LOP3.LUT P3, RZ, R95, 0xff, RZ, 0xc0, !PT ;  /* 0x000000ff5fff7812 */ /* 0x000fc6000786c0ff */
[----:B------:R-:W-:-:S05]  /*3a00*/  FMUL.FTZ R74, R74, UR24 ;  /* 0x000000184a4a7c20 */ /* 0x000fca0008410000 */
[----:B------:R-:W-:-:S04]  /*3a10*/  FSEL R74, R74, RZ, P3 ;  /* 0x000000ff4a4a7208 */ /* 0x000fc80001800000 */
[----:B------:R-:W-:-:S04]  /*3a20*/  F2FP.BF16.F32.PACK_AB R74, RZ, R74 ;  /* 0x0000004aff4a723e */ /* 0x000fc800000010ff */
[----:B------:R-:W-:-:S07]  /*3a30*/  PRMT R78, R74, 0x7610, R78 ;  /* 0x000076104a4e7816 */ /* 0x000fce000000004e */
.L_x_1793:
[----:B------:R-:W-:Y:S05]  /*3a40*/  BRA.U !UP3, `(.L_x_1794) ;  /* 0x000000010b187547 */ /* 0x000fea000b800000 */
[----:B------:R-:W-:Y:S01]  /*3a50*/  FMUL.FTZ R74, R83, UR25 ;  /* 0x00000019534a7c20 */ /* 0x000fe20008410000 */
[----:B------:R-:W-:-:S03]  /*3a60*/  LOP3.LUT P3, RZ, R95, 0xff00, RZ, 0xc0, !PT ;  /* 0x0000ff005fff7812 */ /* 0x000fc6000786c0ff */
[----:B------:R-:W-:-:S05]  /*3a70*/  FMUL.FTZ R74, R74, UR24 ;  /* 0x000000184a4a7c20 */ /* 0x000fca0008410000 */
[----:B------:R-:W-:-:S04]  /*3a80*/  FSEL R74, R74, RZ, P3 ;  /* 0x000000ff4a4a7208 */ /* 0x000fc80001800000 */
[----:B------:R-:W-:-:S04]  /*3a90*/  F2FP.BF16.F32.PACK_AB R74, RZ, R74 ;  /* 0x0000004aff4a723e */ /* 0x000fc800000010ff */
[----:B------:R-:W-:-:S07]  /*3aa0*/  PRMT R78, R78, 0x5410, R74 ;  /* 0x000054104e4e7816 */ /* 0x000fce000000004a */
.L_x_1794:
[----:B------:R-:W-:Y:S05]  /*3ab0*/  BRA.U !UP3, `(.L_x_1795) ;  /* 0x000000010b187547 */ /* 0x000fea000b800000 */
[----:B------:R-:W-:Y:S01]  /*3ac0*/  FMUL.FTZ R74, R81, UR25 ;  /* 0x00000019514a7c20 */ /* 0x000fe20008410000 */
[----:B------:R-:W-:-:S03]  /*3ad0*/  LOP3.LUT P3, RZ, R95, 0xff0000, RZ, 0xc0, !PT ;  /* 0x00ff00005fff7812 */ /* 0x000fc6000786c0ff */
[----:B------:R-:W-:-:S05]  /*3ae0*/  FMUL.FTZ R74, R74, UR24 ;  /* 0x000000184a4a7c20 */ /* 0x000fca0008410000 */
[----:B------:R-:W-:-:S04]  /*3af0*/  FSEL R74, R74, RZ, P3 ;  /* 0x000000ff4a4a7208 */ /* 0x000fc80001800000 */
[----:B------:R-:W-:-:S04]  /*3b00*/  F2FP.BF16.F32.PACK_AB R74, RZ, R74 ;  /* 0x0000004aff4a723e */ /* 0x000fc800000010ff */
[----:B------:R-:W-:-:S07]  /*3b10*/  PRMT R79, R74, 0x7610, R79 ;  /* 0x000076104a4f7816 */ /* 0x000fce000000004f */
.L_x_1795:
[----:B------:R-:W-:Y:S02]  /*3b20*/  F2FP.BF16.F32.PACK_AB R74, R83, R82 ;  /* 0x00000052534a723e */ /* 0x000fe400000010ff */
[----:B------:R-:W-:Y:S01]  /*3b30*/  F2FP.BF16.F32.PACK_AB R75, R80, R81 ;  /* 0x00000051504b723e */ /* 0x000fe200000010ff */
[----:B------:R-:W-:Y:S06]  /*3b40*/  BRA.U !UP3, `(.L_x_1796) ;  /* 0x000000110bac7547 */ /* 0x000fec000b800000 */
        /* <DEDUP_REMOVED lines=8> */
.L_x_1788:
[----:B------:R-:W-:Y:S01]  /*3bd0*/  ISETP.LT.AND P3, PT, RZ, UR34, PT ;  /* 0x00000022ff007c0c */ /* 0x000fe2000bf61270 */
[----:B------:R-:W-:-:S12]  /*3be0*/  BRA.U !UP3, `(.L_x_1797) ;  /* 0x000000010b287547 */ /* 0x000fd8000b800000 */
[----:B0-----:R-:W-:Y:S01]  /*3bf0*/  @P3 FFMA.FTZ R81, R91, UR8, R85 ;  /* 0x000000085b513c23 */ /* 0x001fe20008010055 */
        /* <DEDUP_REMOVED lines=9> */
.L_x_1797:
[----:B------:R-:W-:Y:S05]  /*3c90*/  BRA.U !UP3, `(.L_x_1798) ;  /* 0x000000010b2c7547 */ /* 0x000fea000b800000 */
[----:B0----5:R-:W-:Y:S01]  /*3ca0*/  PRMT R80, R68, 0x7632, R80 ;  /* 0x0000763244507816 */ /* 0x021fe20000000050 */
        /* <DEDUP_REMOVED lines=10> */
.L_x_1798:
[----:B------:R-:W-:Y:S05]  /*3d50*/  BRA.U !UP3, `(.L_x_1799) ;  /* 0x000000010b287547 */ /* 0x000fea000b800000 */
[----:B0-----:R-:W-:Y:S01]  /*3d60*/  @P3 FFMA.FTZ R81, R93, UR8, R85 ;  /* 0x000000085d513c23 */ /* 0x001fe20008010055 */
        /* <DEDUP_REMOVED lines=9> */
.L_x_1799:
        /* <DEDUP_REMOVED lines=12> */
.L_x_1800:
[----:B------:R-:W-:Y:S05]  /*3ec0*/  BRA.U !UP3, `(.L_x_1801) ;  /* 0x000000010b287547 */ /* 0x000fea000b800000 */
        /* <DEDUP_REMOVED lines=10> */
.L_x_1801:
[----:B------:R-:W-:Y:S05]  /*3f70*/  BRA.U !UP3, `(.L_x_1802) ;  /* 0x000000010b2c7547 */ /* 0x000fea000b800000 */
[----:B0----5:R-:W-:Y:S01]  /*3f80*/  PRMT R80, R70, 0x7632, R80 ;  /* 0x0000763246507816 */ /* 0x021fe20000000050 */
        /* <DEDUP_REMOVED lines=10> */
.L_x_1802:
        /* <DEDUP_REMOVED lines=11> */
.L_x_1803:
[----:B------:R-:W-:Y:S05]  /*40e0*/  BRA.U !UP3, `(.L_x_1796) ;  /* 0x0000000d0b447547 */ /* 0x000fea000b800000 */
[----:B0----5:R-:W-:Y:S01]  /*40f0*/  PRMT R80, R71, 0x7632, R80 ;  /* 0x0000763247507816 */ /* 0x021fe20000000050 */
        /* <DEDUP_REMOVED lines=12> */
.L_x_1787:
        /* <DEDUP_REMOVED lines=14> */
[----:B------:R-:W-:Y:S01]  /*42a0*/  F2FP.BF16.F32.PACK_AB R72, R75, R74 ;  /* 0x0000004a4b48723e */ /* 0x000fe200000010ff */
[----:B------:R-:W-:Y:S06]  /*42b0*/  BRA.U !UP3, `(.L_x_1805) ;  /* 0x000000010b187547 */ /* 0x000fec000b800000 */
[----:B------:R-:W-:Y:S01]  /*42c0*/  FMUL.FTZ R73, R74, UR25 ;  /* 0x000000194a497c20 */ /* 0x000fe20008410000 */
[----:B-----5:R-:W-:-:S03]  /*42d0*/  LOP3.LUT P4, RZ, R94, 0xff, RZ, 0xc0, !PT ;  /* 0x000000ff5eff7812 */ /* 0x020fc6000788c0ff */
[----:B------:R-:W-:-:S05]  /*42e0*/  FMUL.FTZ R73, R73, UR24 ;  /* 0x0000001849497c20 */ /* 0x000fca0008410000 */
[----:B------:R-:W-:-:S04]  /*42f0*/  FSEL R73, R73, RZ, P4 ;  /* 0x000000ff49497208 */ /* 0x000fc80002000000 */
[----:B------:R-:W-:-:S04]  /*4300*/  F2FP.BF16.F32.PACK_AB R73, RZ, R73 ;  /* 0x00000049ff49723e */ /* 0x000fc800000010ff */
[----:B------:R-:W-:-:S07]  /*4310*/  PRMT R76, R73, 0x7610, R76 ;  /* 0x00007610494c7816 */ /* 0x000fce000000004c */
.L_x_1805:
[----:B------:R-:W-:Y:S05]  /*4320*/  BRA.U !UP3, `(.L_x_1806) ;  /* 0x000000010b187547 */ /* 0x000fea000b800000 */
[----:B------:R-:W-:Y:S01]  /*4330*/  FMUL.FTZ R73, R75, UR25 ;  /* 0x000000194b497c20 */ /* 0x000fe20008410000 */
[----:B-----5:R-:W-:-:S03]  /*4340*/  LOP3.LUT P4, RZ, R94, 0xff00, RZ, 0xc0, !PT ;  /* 0x0000ff005eff7812 */ /* 0x020fc6000788c0ff */
[----:B------:R-:W-:-:S05]  /*4350*/  FMUL.FTZ R73, R73, UR24 ;  /* 0x0000001849497c20 */ /* 0x000fca0008410000 */
[----:B------:R-:W-:-:S04]  /*4360*/  FSEL R73, R73, RZ, P4 ;  /* 0x000000ff49497208 */ /* 0x000fc80002000000 */
[----:B------:R-:W-:-:S04]  /*4370*/  F2FP.BF16.F32.PACK_AB R73, RZ, R73 ;  /* 0x00000049ff49723e */ /* 0x000fc800000010ff */
[----:B------:R-:W-:-:S07]  /*4380*/  PRMT R76, R76, 0x5410, R73 ;  /* 0x000054104c4c7816 */ /* 0x000fce0000000049 */
.L_x_1806:
[----:B------:R-:W-:Y:S01]  /*4390*/  FFMA.FTZ R74, R104, UR8, R85 ;  /* 0x00000008684a7c23 */ /* 0x000fe20008010055 */
[----:B------:R-:W-:Y:S01]  /*43a0*/  FADD.FTZ R73, R98, -R81 ;  /* 0x8000005162497221 */ /* 0x000fe20000010000 */
[--C-:B------:R-:W-:Y:S01]  /*43b0*/  FFMA.FTZ R75, R99, UR8, R85.reuse ;  /* 0x00000008634b7c23 */ /* 0x100fe20008010055 */
[--C-:B------:R-:W-:Y:S01]  /*43c0*/  FFMA.FTZ R80, R106, UR8, R85.reuse ;  /* 0x000000086a507c23 */ /* 0x100fe20008010055 */
[----:B------:R-:W-:Y:S01]  /*43d0*/  FADD.FTZ R74, R105, -R74 ;  /* 0x8000004a694a7221 */ /* 0x000fe20000010000 */
        /* <DEDUP_REMOVED lines=8> */
[----:B------:R-:W-:Y:S01]  /*4460*/  FSEL R83, R74, RZ, P3 ;  /* 0x000000ff4a537208 */ /* 0x000fe20001800000 */
[----:B------:R-:W-:Y:S01]  /*4470*/  FMUL.FTZ R75, R75, UR33 ;  /* 0x000000214b4b7c20 */ /* 0x000fe20008410000 */
[----:B------:R-:W-:Y:S01]  /*4480*/  FMUL.FTZ R80, R80, UR33 ;  /* 0x0000002150507c20 */ /* 0x000fe20008410000 */
        /* <DEDUP_REMOVED lines=10> */
.L_x_1807:
[----:B------:R-:W-:Y:S05]  /*4530*/  BRA.U !UP3, `(.L_x_1808) ;  /* 0x000000010b187547 */ /* 0x000fea000b800000 */
[----:B------:R-:W-:Y:S01]  /*4540*/  FMUL.FTZ R73, R83, UR25 ;  /* 0x0000001953497c20 */ /* 0x000fe20008410000 */
[----:B-----5:R-:W-:-:S03]  /*4550*/  LOP3.LUT P4, RZ, R94, 0xff000000, RZ, 0xc0, !PT ;  /* 0xff0000005eff7812 */ /* 0x020fc6000788c0ff */
[----:B------:R-:W-:-:S05]  /*4560*/  FMUL.FTZ R73, R73, UR24 ;  /* 0x0000001849497c20 */ /* 0x000fca0008410000 */
[----:B------:R-:W-:-:S04]  /*4570*/  FSEL R73, R73, RZ, P4 ;  /* 0x000000ff49497208 */ /* 0x000fc80002000000 */
[----:B------:R-:W-:-:S04]  /*4580*/  F2FP.BF16.F32.PACK_AB R73, RZ, R73 ;  /* 0x00000049ff49723e */ /* 0x000fc800000010ff */
[----:B------:R-:W-:-:S07]  /*4590*/  PRMT R77, R77, 0x5410, R73 ;  /* 0x000054104d4d7816 */ /* 0x000fce0000000049 */
.L_x_1808:
[----:B------:R-:W-:Y:S02]  /*45a0*/  F2FP.BF16.F32.PACK_AB R73, R83, R74 ;  /* 0x0000004a5349723e */ /* 0x000fe400000010ff */
[----:B------:R-:W-:Y:S02]  /*45b0*/  FSEL R80, R80, RZ, P3 ;  /* 0x000000ff50507208 */ /* 0x000fe40001800000 */
[----:B------:R-:W-:Y:S02]  /*45c0*/  FSEL R81, R81, RZ, P3 ;  /* 0x000000ff51517208 */ /* 0x000fe40001800000 */
        /* <DEDUP_REMOVED lines=9> */
.L_x_1809:
[----:B------:R-:W-:Y:S05]  /*4660*/  BRA.U !UP3, `(.L_x_1810) ;  /* 0x000000010b187547 */ /* 0x000fea000b800000 */
[----:B------:R-:W-:Y:S01]  /*4670*/  FMUL.FTZ R74, R80, UR25 ;  /* 0x00000019504a7c20 */ /* 0x000fe20008410000 */
[----:B-----5:R-:W-:-:S03]  /*4680*/  LOP3.LUT P3, RZ, R95, 0xff00, RZ, 0xc0, !PT ;  /* 0x0000ff005fff7812 */ /* 0x020fc6000786c0ff */
[----:B------:R-:W-:-:S05]  /*4690*/  FMUL.FTZ R74, R74, UR24 ;  /* 0x000000184a4a7c20 */ /* 0x000fca0008410000 */
[----:B------:R-:W-:-:S04]  /*46a0*/  FSEL R74, R74, RZ, P3 ;  /* 0x000000ff4a4a7208 */ /* 0x000fc80001800000 */
[----:B------:R-:W-:-:S04]  /*46b0*/  F2FP.BF16.F32.PACK_AB R74, RZ, R74 ;  /* 0x0000004aff4a723e */ /* 0x000fc800000010ff */
[----:B------:R-:W-:-:S07]  /*46c0*/  PRMT R78, R78, 0x5410, R74 ;  /* 0x000054104e4e7816 */ /* 0x000fce000000004a */
.L_x_1810:
[----:B------:R-:W-:Y:S05]  /*46d0*/  BRA.U !UP3, `(.L_x_1811) ;  /* 0x000000010b187547 */ /* 0x000fea000b800000 */
[----:B------:R-:W-:Y:S01]  /*46e0*/  FMUL.FTZ R74, R81, UR25 ;  /* 0x00000019514a7c20 */ /* 0x000fe20008410000 */
[----:B-----5:R-:W-:-:S03]  /*46f0*/  LOP3.LUT P3, RZ, R95, 0xff0000, RZ, 0xc0, !PT ;  /* 0x00ff00005fff7812 */ /* 0x020fc6000786c0ff */
[----:B------:R-:W-:-:S05]  /*4700*/  FMUL.FTZ R74, R74, UR24 ;  /* 0x000000184a4a7c20 */ /* 0x000fca0008410000 */
[----:B------:R-:W-:-:S04]  /*4710*/  FSEL R74, R74, RZ, P3 ;  /* 0x000000ff4a4a7208 */ /* 0x000fc80001800000 */
[----:B------:R-:W-:-:S04]  /*4720*/  F2FP.BF16.F32.PACK_AB R74, RZ, R74 ;  /* 0x0000004aff4a723e */ /* 0x000fc800000010ff */
[----:B------:R-:W-:-:S07]  /*4730*/  PRMT R79, R74, 0x7610, R79 ;  /* 0x000076104a4f7816 */ /* 0x000fce000000004f */
.L_x_1811:
[----:B------:R-:W-:Y:S02]  /*4740*/  F2FP.BF16.F32.PACK_AB R74, R80, R75 ;  /* 0x0000004b504a723e */ /* 0x000fe400000010ff */
[----:B------:R-:W-:Y:S01]  /*4750*/  F2FP.BF16.F32.PACK_AB R75, R82, R81 ;  /* 0x00000051524b723e */ /* 0x000fe200000010ff */
        /* <DEDUP_REMOVED lines=9> */
.L_x_1804:
        /* <DEDUP_REMOVED lines=12> */
.L_x_1812:
        /* <DEDUP_REMOVED lines=12> */
.L_x_1813:
        /* <DEDUP_REMOVED lines=12> */
.L_x_1814:
        /* <DEDUP_REMOVED lines=12> */
.L_x_1815:
        /* <DEDUP_REMOVED lines=12> */
.L_x_1816:
        /* <DEDUP_REMOVED lines=12> */
.L_x_1817:
        /* <DEDUP_REMOVED lines=12> */
.L_x_1818:
        /* <DEDUP_REMOVED lines=13> */
.L_x_1796:
[----:B0-----:R-:W0:Y:S01]  /*4e00*/  @P0 LDC.64 R82, c[0x0][0x478] ;  /* 0x00011e00ff520b82 */ /* 0x001e220000000a00 */
[----:B------:R-:W1:Y:S01]  /*4e10*/  @UP3 LDCU.64 UR6, c[0x0][0x468] ;  /* 0x00008d00ff0637ac */ /* 0x000e620008000a00 */
[----:B------:R-:W-:Y:S01]  /*4e20*/  PLOP3.LUT P3, PT, PT, PT, UP3, 0x80, 0x8 ;  /* 0x000000000008781c */ /* 0x000fe20003f6f038 */
[----:B------:R-:W-:-:S12]  /*4e30*/  IMAD.MOV.U32 R81, RZ, RZ, 0x10 ;  /* 0x00000010ff517424 */ /* 0x000fd800078e00ff */
[----:B-1----:R-:W-:-:S04]  /*4e40*/  @P3 IMAD.WIDE.U32 R80, R84, R81, UR6 ;  /* 0x0000000654503e25 */ /* 0x002fc8000f8e0051 */
[----:B0-----:R-:W-:-:S05]  /*4e50*/  @P0 IMAD.WIDE.U32 R82, R2, 0x10, R82 ;  /* 0x0000001002520825 */ /* 0x001fca00078e0052 */
[----:B------:R1:W-:Y:S04]  /*4e60*/  @P0 STG.E.128 desc[UR22][R82.64], R72 ;  /* 0x0000004852000986 */ /* 0x0003e8000c101d16 */
[----:B------:R1:W-:Y:S02]  /*4e70*/  @P3 STG.E.128 desc[UR22][R80.64], R76 ;  /* 0x0000004c50003986 */ /* 0x0003e4000c101d16 */
.L_x_1786:
[----:B------:R-:W-:Y:S05]  /*4e80*/  BSYNC.RECONVERGENT B0 ;  /* 0x0000000000007941 */ /* 0x000fea0003800200 */
.L_x_1785:
[----:B------:R-:W-:Y:S02]  /*4e90*/  UIADD3 UR30, UPT, UPT, UR30, UR28, URZ ;  /* 0x0000001c1e1e7290 */ /* 0x000fe4000fffe0ff */
[----:B------:R-:W-:Y:S02]  /*4ea0*/  UPLOP3.LUT UP1, UPT, UPT, UPT, UP1, 0x40, 0x4 ;  /* 0x000000000004789c */ /* 0x000fe40003f2e810 */
[----:B------:R-:W-:-:S09]  /*4eb0*/  UISETP.GE.AND UP0, UPT, UR30, UR29, UPT ;  /* 0x0000001d1e00728c */ /* 0x000fd2000bf06270 */
[----:B------:R-:W-:Y:S05]  /*4ec0*/  BRA.U !UP0, `(.L_x_1819) ;  /* 0xffffffb508587547 */ /* 0x000fea000b83ffff */
.L_x_1740:
[----:B------:R-:W2:Y:S08]  /*4ed0*/  S2UR UR6, SR_CTAID.X ;  /* 0x00000000000679c3 */ /* 0x000eb00000002500 */
[----:B------:R-:W3:Y:S08]  /*4ee0*/  LDC.64 R2, c[0x0][0x440] ;  /* 0x00011000ff027b82 */ /* 0x000ef00000000a00 */
[----:B------:R-:W4:Y:S01]  /*4ef0*/  LDC.64 R4, c[0x0][0x448] ;  /* 0x00011200ff047b82 */ /* 0x000f220000000a00 */
[----:B--2---:R-:W-:-:S06]  /*4f00*/  UIMAD UR6, UR6, UR20, URZ ;  /* 0x00000014060672a4 */ /* 0x004fcc000f8e02ff */
[----:B------:R-:W-:-:S04]  /*4f10*/  MOV R0, UR6 ;  /* 0x0000000600007c02 */ /* 0x000fc80008000f00 */
[----:B------:R-:W-:-:S05]  /*4f20*/  LEA.HI R111, R0, R111, RZ, 0x1d ;  /* 0x0000006f006f7211 */ /* 0x000fca00078fe8ff */
[----:B---3--:R-:W-:-:S04]  /*4f30*/  @P1 IMAD.WIDE.U32 R2, R111, 0x20, R2 ;  /* 0x000000206f021825 */ /* 0x008fc800078e0002 */
[----:B----4-:R-:W-:Y:S01]  /*4f40*/  @P1 IMAD.WIDE.U32 R4, R111, 0x20, R4 ;  /* 0x000000206f041825 */ /* 0x010fe200078e0004 */
[----:B------:R2:W-:Y:S04]  /*4f50*/  @P1 STG.E.128 desc[UR22][R2.64], R48 ;  /* 0x0000003002001986 */ /* 0x0005e8000c101d16 */
[----:B------:R2:W-:Y:S04]  /*4f60*/  @P1 STG.E.128 desc[UR22][R2.64+0x10], R52 ;  /* 0x0000103402001986 */ /* 0x0005e8000c101d16 */
[----:B------:R2:W-:Y:S04]  /*4f70*/  @P1 STG.E.128 desc[UR22][R4.64], R32 ;  /* 0x0000002004001986 */ /* 0x0005e8000c101d16 */
[----:B------:R2:W-:Y:S01]  /*4f80*/  @P1 STG.E.128 desc[UR22][R4.64+0x10], R36 ;  /* 0x0000102404001986 */ /* 0x0005e2000c101d16 */
[----:B------:R-:W-:Y:S05]  /*4f90*/  @!P2 EXIT ;  /* 0x000000000000a94d */ /* 0x000fea0003800000 */
[----:B--2---:R-:W2:Y:S01]  /*4fa0*/  LDC.64 R2, c[0x0][0x440] ;  /* 0x00011000ff027b82 */ /* 0x004ea20000000a00 */
[----:B------:R-:W-:-:S07]  /*4fb0*/  @P1 IADD3 R111, PT, PT, R111, 0x80, RZ ;  /* 0x000000806f6f1810 */ /* 0x000fce0007ffe0ff */
[----:B------:R-:W3:Y:S01]  /*4fc0*/  LDC.64 R4, c[0x0][0x448] ;  /* 0x00011200ff047b82 */ /* 0x000ee20000000a00 */
[----:B--2---:R-:W-:-:S05]  /*4fd0*/  IMAD.WIDE.U32 R2, R111, 0x20, R2 ;  /* 0x000000206f027825 */ /* 0x004fca00078e0002 */
[----:B------:R-:W-:Y:S01]  /*4fe0*/  STG.E.128 desc[UR22][R2.64], R56 ;  /* 0x0000003802007986 */ /* 0x000fe2000c101d16 */
[----:B---3--:R-:W-:-:S03]  /*4ff0*/  IMAD.WIDE.U32 R4, R111, 0x20, R4 ;  /* 0x000000206f047825 */ /* 0x008fc600078e0004 */
[----:B------:R-:W-:Y:S04]  /*5000*/  STG.E.128 desc[UR22][R2.64+0x10], R60 ;  /* 0x0000103c02007986 */ /* 0x000fe8000c101d16 */
[----:B------:R-:W-:Y:S04]  /*5010*/  STG.E.128 desc[UR22][R4.64], R40 ;  /* 0x0000002804007986 */ /* 0x000fe8000c101d16 */
[----:B------:R-:W-:Y:S01]  /*5020*/  STG.E.128 desc[UR22][R4.64+0x10], R44 ;  /* 0x0000102c04007986 */ /* 0x000fe2000c101d16 */
[----:B------:R-:W-:Y:S05]  /*5030*/  EXIT ;  /* 0x000000000000794d */ /* 0x000fea0003800000 */
.L_x_1820:
        /* <DEDUP_REMOVED lines=12> */
.L_x_8017:


//--------------------- .text._ZN10layer_norm22ln_bwd_finalize_kernelINS_22Kernel_traits_finalizeILj2048Ef13__nv_bfloat16S2_S2_fjLb0ELj1024ELj4ENS_18Kernel_traits_baseILj2048EfS2_S2_S2_fjLj1024EEEEELb0ELb1EEEvNS_9BwdParamsE --------------------------
	.section	.text._ZN10layer_norm22ln_bwd_finalize_kernelINS_22Kernel_traits_finalizeILj2048Ef13__nv_bfloat16S2_S2_fjLb0ELj1024ELj4ENS_18Kernel_traits_baseILj2048EfS2_S2_S2_fjLj1024EEEEELb0ELb1EEEvNS_9BwdParamsE,"ax",@progbits
	.align	128
        .global         _ZN10layer_norm22ln_bwd_finalize_kernelINS_22Kernel_traits_finalizeILj2048Ef13__nv_bfloat16S2_S2_fjLb0ELj1024ELj4ENS_18Kernel_traits_baseILj2048EfS2_S2_S2_fjLj1024EEEEELb0ELb1EEEvNS_9BwdParamsE
        .type           _ZN10layer_norm22ln_bwd_finalize_kernelINS_22Kernel_traits_finalizeILj2048Ef13__nv_bfloat16S2_S2_fjLb0ELj1024ELj4ENS_18Kernel_traits_baseILj2048EfS2_S2_S2_fjLj1024EEEEELb0ELb1EEEvNS_9BwdParamsE,@function
        .size           _ZN10layer_norm22ln_bwd_finalize_kernelINS_22Kernel_traits_finalizeILj2048Ef13__nv_bfloat16S2_S2_fjLb0ELj1024ELj4ENS_18Kernel_traits_baseILj2048EfS2_S2_S2_fjLj1024EEEEELb0ELb1EEEvNS_9BwdParamsE,(.L_x_8018 - _ZN10layer_norm22ln_bwd_finalize_kernelINS_22Kernel_traits_finalizeILj2048Ef13__nv_bfloat16S2_S2_fjLb0ELj1024ELj4ENS_18Kernel_traits_baseILj2048EfS2_S2_S2_fjLj1024EEEEELb0ELb1EEEvNS_9BwdParamsE)
        .other          _ZN10layer_norm22ln_bwd_finalize_kernelINS_22Kernel_traits_finalizeILj2048Ef13__nv_bfloat16S2_S2_fjLb0ELj1024ELj4ENS_18Kernel_traits_baseILj2048EfS2_S2_S2_fjLj1024EEEEELb0ELb1EEEvNS_9BwdParamsE,@"STO_CUDA_ENTRY STV_DEFAULT"
_ZN10layer_norm22ln_bwd_finalize_kernelINS_22Kernel_traits_finalizeILj2048Ef13__nv_bfloat16S2_S2_fjLb0ELj1024ELj4ENS_18Kernel_traits_baseILj2048EfS2_S2_S2_fjLj1024EEEEELb0ELb1EEEvNS_9BwdParamsE:
.text._ZN10layer_norm22ln_bwd_finalize_kernelINS_22Kernel_traits_finalizeILj2048Ef13__nv_bfloat16S2_S2_fjLb0ELj1024ELj4ENS_18Kernel_traits_baseILj2048EfS2_S2_S2_fjLj1024EEEEELb0ELb1EEEvNS_9BwdParamsE:
        /* <DEDUP_REMOVED lines=28> */
[C---:B------:R-:W-:Y:S02]  /*01c0*/  LOP3.LUT R7, R3.reuse, 0x160, RZ, 0xfc, !PT ;  /* 0x0000016003077812 */ /* 0x040fe400078efcff */
        /* <DEDUP_REMOVED lines=10> */
[----:B------:R-:W-:Y:S01]  /*0270*/  LOP3.LUT R21, R3, 0xe0, RZ, 0xfc, !PT ;  /* 0x000000e003157812 */ /* 0x000fe200078efcff */
[-CC-:B0-----:R-:W-:Y:S01]  /*0280*/  IMAD R8, R7, R55.reuse, R0.reuse ;  /* 0x0000003707087224 */ /* 0x181fe200078e0200 */
[----:B------:R-:W-:Y:S01]  /*0290*/  LOP3.LUT R23, R3, 0x40, RZ, 0xfc, !PT ;  /* 0x0000004003177812 */ /* 0x000fe200078efcff */
[-CC-:B------:R-:W-:Y:S01]  /*02a0*/  IMAD R10, R9, R55.reuse, R0.reuse ;  /* 0x00000037090a7224 */ /* 0x180fe200078e0200 */
[----:B------:R-:W-:Y:S01]  /*02b0*/  LOP3.LUT R25, R3, 0x60, RZ, 0xfc, !PT ;  /* 0x0000006003197812 */ /* 0x000fe200078efcff */
[-CC-:B------:R-:W-:Y:S01]  /*02c0*/  IMAD R34, R34, R55.reuse, R0.reuse ;  /* 0x0000003722227224 */ /* 0x180fe200078e0200 */
[----:B------:R-:W-:Y:S01]  /*02d0*/  LOP3.LUT R27, R54, 0xffffff0, RZ, 0xc0, !PT ;  /* 0x0ffffff0361b7812 */ /* 0x000fe200078ec0ff */
[-CC-:B------:R-:W-:Y:S01]  /*02e0*/  IMAD R16, R2, R55.reuse, R0.reuse ;  /* 0x0000003702107224 */ /* 0x180fe200078e0200 */
[----:B------:R-:W-:Y:S01]  /*02f0*/  IADD3 R7, PT, PT, R57, R8, RZ ;  /* 0x0000000839077210 */ /* 0x000fe20007ffe0ff */
[----:B------:R-:W-:-:S02]  /*0300*/  IMAD R4, R4, R55, R0 ;  /* 0x0000003704047224 */ /* 0x000fc400078e0200 */
[----:B------:R-:W-:Y:S02]  /*0310*/  HFMA2 R2, -RZ, RZ, 0, 0 ;  /* 0x00000000ff027431 */ /* 0x000fe400000001ff */
        /* <DEDUP_REMOVED lines=19> */
[----:B------:R-:W-:Y:S01]  /*0450*/  IADD3 R18, PT, PT, R57, R22, RZ ;  /* 0x0000001639127210 */ /* 0x000fe20007ffe0ff */
[----:B------:R-:W-:Y:S01]  /*0460*/  IMAD R0, R3, R55, R0 ;  /* 0x0000003703007224 */ /* 0x000fe200078e0200 */
[----:B------:R-:W-:-:S02]  /*0470*/  IADD3 R13, PT, PT, R57, R24, RZ ;  /* 0x00000018390d7210 */ /* 0x000fc40007ffe0ff */
[C---:B------:R-:W-:Y:S02]  /*0480*/  IADD3 R14, PT, PT, R57.reuse, R26, RZ ;  /* 0x0000001a390e7210 */ /* 0x040fe40007ffe0ff */
[C---:B------:R-:W-:Y:S02]  /*0490*/  IADD3 R15, PT, PT, R57.reuse, R28, RZ ;  /* 0x0000001c390f7210 */ /* 0x040fe40007ffe0ff */
[C---:B------:R-:W-:Y:S02]  /*04a0*/  IADD3 R4, PT, PT, R57.reuse, R30, RZ ;  /* 0x0000001e39047210 */ /* 0x040fe40007ffe0ff */
[C---:B------:R-:W-:Y:S02]  /*04b0*/  IADD3 R17, PT, PT, R57.reuse, R32, RZ ;  /* 0x0000002039117210 */ /* 0x040fe40007ffe0ff */
[----:B------:R-:W-:-:S07]  /*04c0*/  IADD3 R0, PT, PT, R57, R0, RZ ;  /* 0x0000000039007210 */ /* 0x000fce0007ffe0ff */
.L_x_1825:
        /* <DEDUP_REMOVED lines=118> */
.L_x_1824:
[----:B------:R-:W-:Y:S05]  /*0c30*/  BSYNC.RECONVERGENT B1 ;  /* 0x0000000000017941 */ /* 0x000fea0003800200 */
.L_x_1823:
        /* <DEDUP_REMOVED lines=17> */
[----:B------:R-:W-:Y:S01]  /*0d50*/  IMAD.WIDE.U32 R18, R21, 0x4, R6 ;  /* 0x0000000415127825 */ /* 0x000fe200078e0006 */
[----:B------:R0:W3:Y:S03]  /*0d60*/  LDG.E R10, desc[UR6][R14.64] ;  /* 0x000000060e0a7981 */ /* 0x0000e6000c1e1900 */
[--C-:B--2---:R-:W-:Y:S01]  /*0d70*/  IMAD.WIDE.U32 R16, R9, 0x4, R4.reuse ;  /* 0x0000000409107825 */ /* 0x104fe200078e0004 */
[----:B------:R-:W-:Y:S01]  /*0d80*/  LEA R31, R32, R25, 0x5 ;  /* 0x00000019201f7211 */ /* 0x000fe200078e28ff */
[----:B------:R1:W2:Y:S02]  /*0d90*/  LDG.E R9, desc[UR6][R18.64] ;  /* 0x0000000612097981 */ /* 0x0002a4000c1e1900 */
[----:B------:R-:W-:Y:S02]  /*0da0*/  IMAD.WIDE.U32 R20, R21, 0x4, R4 ;  /* 0x0000000415147825 */ /* 0x000fe400078e0004 */
[----:B------:R4:W5:Y:S02]  /*0db0*/  LDG.E R13, desc[UR6][R16.64] ;  /* 0x00000006100d7981 */ /* 0x000964000c1e1900 */
[----:B------:R-:W-:-:S02]  /*0dc0*/  IMAD.WIDE.U32 R22, R25, 0x4, R6 ;  /* 0x0000000419167825 */ /* 0x000fc400078e0006 */
[----:B------:R-:W5:Y:S02]  /*0dd0*/  LDG.E R28, desc[UR6][R20.64] ;  /* 0x00000006141c7981 */ /* 0x000f64000c1e1900 */
[----:B------:R-:W-:Y:S02]  /*0de0*/  IMAD.WIDE.U32 R24, R25, 0x4, R4 ;  /* 0x0000000419187825 */ /* 0x000fe400078e0004 */
[----:B------:R4:W5:Y:S02]  /*0df0*/  LDG.E R12, desc[UR6][R22.64] ;  /* 0x00000006160c7981 */ /* 0x000964000c1e1900 */
[C---:B0-----:R-:W-:Y:S02]  /*0e00*/  IMAD.WIDE.U32 R14, R31.reuse, 0x4, R6 ;  /* 0x000000041f0e7825 */ /* 0x041fe400078e0006 */
[----:B------:R0:W5:Y:S02]  /*0e10*/  LDG.E R30, desc[UR6][R24.64] ;  /* 0x00000006181e7981 */ /* 0x000164000c1e1900 */
[--C-:B-1----:R-:W-:Y:S01]  /*0e20*/  IMAD.WIDE.U32 R18, R31, 0x4, R4.reuse ;  /* 0x000000041f127825 */ /* 0x102fe200078e0004 */
[----:B------:R-:W-:Y:S01]  /*0e30*/  LEA R31, R32, R33, 0x5 ;  /* 0x00000021201f7211 */ /* 0x000fe200078e28ff */
[----:B------:R-:W5:Y:S02]  /*0e40*/  LDG.E R14, desc[UR6][R14.64] ;  /* 0x000000060e0e7981 */ /* 0x000f64000c1e1900 */
[----:B----4-:R-:W-:-:S02]  /*0e50*/  IMAD.WIDE.U32 R16, R33, 0x4, R4 ;  /* 0x0000000421107825 */ /* 0x010fc400078e0004 */
[----:B------:R-:W4:Y:S02]  /*0e60*/  LDG.E R18, desc[UR6][R18.64] ;  /* 0x0000000612127981 */ /* 0x000f24000c1e1900 */
[--C-:B------:R-:W-:Y:S01]  /*0e70*/  IMAD.WIDE.U32 R26, R33, 0x4, R6.reuse ;  /* 0x00000004211a7825 */ /* 0x100fe200078e0006 */
[C---:B------:R-:W-:Y:S01]  /*0e80*/  LEA R33, R32.reuse, R33, 0x6 ;  /* 0x0000002120217211 */ /* 0x040fe200078e30ff */
[----:B------:R-:W4:Y:S02]  /*0e90*/  LDG.E R16, desc[UR6][R16.64] ;  /* 0x0000000610107981 */ /* 0x000f24000c1e1900 */
[C---:B------:R-:W-:Y:S02]  /*0ea0*/  IMAD.WIDE.U32 R22, R31.reuse, 0x4, R6 ;  /* 0x000000041f167825 */ /* 0x040fe400078e0006 */
[----:B------:R1:W4:Y:S02]  /*0eb0*/  LDG.E R11, desc[UR6][R26.64] ;  /* 0x000000061a0b7981 */ /* 0x000324000c1e1900 */
[--C-:B------:R-:W-:Y:S01]  /*0ec0*/  IMAD.WIDE.U32 R20, R31, 0x4, R4.reuse ;  /* 0x000000041f147825 */ /* 0x100fe200078e0004 */
[----:B------:R-:W-:Y:S01]  /*0ed0*/  LEA R31, R32, R33, 0x5 ;  /* 0x00000021201f7211 */ /* 0x000fe200078e28ff */
[----:B------:R-:W4:Y:S02]  /*0ee0*/  LDG.E R22, desc[UR6][R22.64] ;  /* 0x0000000616167981 */ /* 0x000f24000c1e1900 */
[----:B0-----:R-:W-:-:S02]  /*0ef0*/  IMAD.WIDE.U32 R24, R33, 0x4, R4 ;  /* 0x0000000421187825 */ /* 0x001fc400078e0004 */
[----:B------:R-:W4:Y:S02]  /*0f00*/  LDG.E R20, desc[UR6][R20.64] ;  /* 0x0000000614147981 */ /* 0x000f24000c1e1900 */
[--C-:B-1----:R-:W-:Y:S02]  /*0f10*/  IMAD.WIDE.U32 R26, R33, 0x4, R6.reuse ;  /* 0x00000004211a7825 */ /* 0x102fe400078e0006 */
[----:B------:R-:W4:Y:S02]  /*0f20*/  LDG.E R24, desc[UR6][R24.64] ;  /* 0x0000000618187981 */ /* 0x000f24000c1e1900 */
[C---:B------:R-:W-:Y:S02]  /*0f30*/  IMAD.WIDE.U32 R6, R31.reuse, 0x4, R6 ;  /* 0x000000041f067825 */ /* 0x040fe400078e0006 */
[----:B------:R-:W4:Y:S02]  /*0f40*/  LDG.E R26, desc[UR6][R26.64] ;  /* 0x000000061a1a7981 */ /* 0x000f24000c1e1900 */
[----:B------:R-:W-:-:S02]  /*0f50*/  IMAD.WIDE.U32 R4, R31, 0x4, R4 ;  /* 0x000000041f047825 */ /* 0x000fc400078e0004 */
[----:B------:R-:W4:Y:S04]  /*0f60*/  LDG.E R6, desc[UR6][R6.64] ;  /* 0x0000000606067981 */ /* 0x000f28000c1e1900 */
[----:B------:R-:W4:Y:S01]  /*0f70*/  LDG.E R4, desc[UR6][R4.64] ;  /* 0x0000000604047981 */ /* 0x000f22000c1e1900 */
[----:B------:R-:W-:Y:S01]  /*0f80*/  IADD3 R3, PT, PT, R3, 0x100, RZ ;  /* 0x0000010003037810 */ /* 0x000fe20007ffe0ff */
[----:B---3--:R-:W-:-:S04]  /*0f90*/  FADD.FTZ R10, R43, R10 ;  /* 0x0000000a2b0a7221 */ /* 0x008fc80000010000 */
[----:B--2---:R-:W-:Y:S01]  /*0fa0*/  FADD.FTZ R9, R10, R9 ;  /* 0x000000090a097221 */ /* 0x004fe20000010000 */
[----:B-----5:R-:W-:-:S04]  /*0fb0*/  FADD.FTZ R13, R2, R13 ;  /* 0x0000000d020d7221 */ /* 0x020fc80000010000 */
[----:B------:R-:W-:Y:S01]  /*0fc0*/  FADD.FTZ R13, R13, R28 ;  /* 0x0000001c0d0d7221 */ /* 0x000fe20000010000 */
[----:B------:R-:W-:-:S03]  /*0fd0*/  FADD.FTZ R9, R9, R12 ;  /* 0x0000000c09097221 */ /* 0x000fc60000010000 */
[----:B------:R-:W-:Y:S01]  /*0fe0*/  FADD.FTZ R13, R13, R30 ;  /* 0x0000001e0d0d7221 */ /* 0x000fe20000010000 */
[----:B------:R-:W-:-:S03]  /*0ff0*/  FADD.FTZ R14, R9, R14 ;  /* 0x0000000e090e7221 */ /* 0x000fc60000010000 */
[----:B----4-:R-:W-:-:S04]  /*1000*/  FADD.FTZ R13, R13, R18 ;  /* 0x000000120d0d7221 */ /* 0x010fc80000010000 */
        /* <DEDUP_REMOVED lines=8> */
.L_x_1827:
[----:B------:R-:W-:Y:S05]  /*1090*/  BSYNC.RECONVERGENT B1 ;  /* 0x0000000000017941 */ /* 0x000fea0003800200 */
.L_x_1826:
        /* <DEDUP_REMOVED lines=38> */
.L_x_1829:
[----:B------:R-:W-:Y:S05]  /*1300*/  BSYNC.RECONVERGENT B1 ;  /* 0x0000000000017941 */ /* 0x000fea0003800200 */
.L_x_1828:
[----:B------:R-:W-:Y:S05]  /*1310*/  @!P1 BRA `(.L_x_1822) ;  /* 0x0000000000409947 */ /* 0x000fea0003800000 */
[----:B------:R-:W0:Y:S01]  /*1320*/  LDC R14, c[0x0][0x388] ;  /* 0x0000e200ff0e7b82 */ /* 0x000e220000000800 */
[----:B------:R-:W-:-:S07]  /*1330*/  IADD3 R12, PT, PT, -R54, RZ, RZ ;  /* 0x000000ff360c7210 */ /* 0x000fce0007ffe1ff */
[----:B------:R-:W1:Y:S08]  /*1340*/  LDC.64 R8, c[0x0][0x440] ;  /* 0x00011000ff087b82 */ /* 0x000e700000000a00 */
[----:B------:R-:W2:Y:S01]  /*1350*/  LDC.64 R10, c[0x0][0x448] ;  /* 0x00011200ff0a7b82 */ /* 0x000ea20000000a00 */
[----:B0-----:R-:W-:-:S05]  /*1360*/  IMAD R0, R3, R14, R0 ;  /* 0x0000000e03007224 */ /* 0x001fca00078e0200 */
[----:B------:R-:W-:-:S07]  /*1370*/  IADD3 R3, PT, PT, R57, R0, RZ ;  /* 0x0000000039037210 */ /* 0x000fce0007ffe0ff */
.L_x_1830:
        /* <DEDUP_REMOVED lines=10> */
.L_x_1822:
[----:B------:R-:W-:Y:S05]  /*1420*/  BSYNC.RECONVERGENT B0 ;  /* 0x0000000000007941 */ /* 0x000fea0003800200 */
.L_x_1821:
[----:B------:R-:W0:Y:S01]  /*1430*/  S2R R3, SR_TID.X ;  /* 0x0000000000037919 */ /* 0x000e220000002100 */
[----:B------:R-:W1:Y:S01]  /*1440*/  S2UR UR5, SR_CgaCtaId ;  /* 0x00000000000579c3 */ /* 0x000e620000008800 */
[----:B------:R-:W-:Y:S01]  /*1450*/  UMOV UR4, 0x400 ;  /* 0x0000040000047882 */ /* 0x000fe20000000000 */
[C---:B------:R-:W-:Y:S02]  /*1460*/  SHF.L.U32 R5, R57.reuse, 0x7, RZ ;  /* 0x0000000739057819 */ /* 0x040fe400000006ff */
[C---:B------:R-:W-:Y:S02]  /*1470*/  ISETP.NE.AND P1, PT, R57.reuse, RZ, PT ;  /* 0x000000ff3900720c */ /* 0x040fe40003f25270 */
[----:B------:R-:W-:Y:S01]  /*1480*/  ISETP.GT.U32.AND P0, PT, R57, 0xf, PT ;  /* 0x0000000f3900780c */ /* 0x000fe20003f04070 */
[----:B-1----:R-:W-:Y:S01]  /*1490*/  ULEA UR4, UR5, UR4, 0x18 ;  /* 0x0000000405047291 */ /* 0x002fe2000f8ec0ff */
[----:B0-----:R-:W-:-:S04]  /*14a0*/  SHF.R.U32.HI R12, RZ, 0x5, R3 ;  /* 0x00000005ff0c7819 */ /* 0x001fc80000011603 */
[C-C-:B------:R-:W-:Y:S02]  /*14b0*/  LOP3.LUT R0, R12.reuse, 0x1f, R3.reuse, 0x78, !PT ;  /* 0x0000001f0c007812 */ /* 0x140fe400078e7803 */
[----:B------:R-:W-:Y:S02]  /*14c0*/  ISETP.NE.OR P0, PT, R12, 0x1f, P0 ;  /* 0x0000001f0c00780c */ /* 0x000fe40000705670 */
        /* <DEDUP_REMOVED lines=44> */
[----:B-1----:R-:W-:Y:S04]  /*1790*/  STG.E.64 desc[UR6][R6.64], R4 ;  /* 0x0000000406007986 */ /* 0x002fe8000c101b06 */
[----:B--2---:R-:W-:Y:S01]  /*17a0*/  STG.E.64 desc[UR6][R8.64], R2 ;  /* 0x0000000208007986 */ /* 0x004fe2000c101b06 */
[----:B------:R-:W-:Y:S05]  /*17b0*/  EXIT ;  /* 0x000000000000794d */ /* 0x000fea0003800000 */
.L_x_1831:
        /* <DEDUP_REMOVED lines=12> */
.L_x_8018:


//--------------------- .text._ZN10layer_norm13ln_bwd_kernelINS_13Kernel_traitsIf13__nv_bfloat16S2_S2_fjLj2048ELj1ELj1ELj4ELj16ENS_18Kernel_traits_baseILj2048EfS2_S2_S2_fjLj128EEEEELb1ELb0ELb1ELb1EEEvNS_9BwdParamsE --------------------------
	.section	.text._ZN10layer_norm13ln_bwd_kernelINS_13Kernel_traitsIf13__nv_bfloat16S2_S2_fjLj2048ELj1ELj1ELj4ELj16ENS_18Kernel_traits_baseILj2048EfS2_S2_S2_fjLj128EEEEELb1ELb0ELb1ELb1EEEvNS_9BwdParamsE,"ax",@progbits
	.align	128
        .global         _ZN10layer_norm13ln_bwd_kernelINS_13Kernel_traitsIf13__nv_bfloat16S2_S2_fjLj2048ELj1ELj1ELj4ELj16ENS_18Kernel_traits_baseILj2048EfS2_S2_S2_fjLj128EEEEELb1ELb0ELb1ELb1EEEvNS_9BwdParamsE
        .type           _ZN10layer_norm13ln_bwd_kernelINS_13Kernel_traitsIf13__nv_bfloat16S2_S2_fjLj2048ELj1ELj1ELj4ELj16ENS_18Kernel_traits_baseILj2048EfS2_S2_S2_fjLj128EEEEELb1ELb0ELb1ELb1EEEvNS_9BwdParamsE,@function
        .size           _ZN10layer_norm13ln_bwd_kernelINS_13Kernel_traitsIf13__nv_bfloat16S2_S2_fjLj2048ELj1ELj1ELj4ELj16ENS_18Kernel_traits_baseILj2048EfS2_S2_S2_fjLj128EEEEELb1ELb0ELb1ELb1EEEvNS_9BwdParamsE,(.L_x_8019 - _ZN10layer_norm13ln_bwd_kernelINS_13Kernel_traitsIf13__nv_bfloat16S2_S2_fjLj2048ELj1ELj1ELj4ELj16ENS_18Kernel_traits_baseILj2048EfS2_S2_S2_fjLj128EEEEELb1ELb0ELb1ELb1EEEvNS_9BwdParamsE)
        .other          _ZN10layer_norm13ln_bwd_kernelINS_13Kernel_traitsIf13__nv_bfloat16S2_S2_fjLj2048ELj1ELj1ELj4ELj16ENS_18Kernel_traits_baseILj2048EfS2_S2_S2_fjLj128EEEEELb1ELb0ELb1ELb1EEEvNS_9BwdParamsE,@"STO_CUDA_ENTRY STV_DEFAULT"
_ZN10layer_norm13ln_bwd_kernelINS_13Kernel_traitsIf13__nv_bfloat16S2_S2_fjLj2048ELj1ELj1ELj4ELj16ENS_18Kernel_traits_baseILj2048EfS2_S2_S2_fjLj128EEEEELb1ELb0ELb1ELb1EEEvNS_9BwdParamsE:
.text._ZN10layer_norm13ln_bwd_kernelINS_13Kernel_traitsIf13__nv_bfloat16S2_S2_fjLj2048ELj1ELj1ELj4ELj16ENS_18Kernel_traits_baseILj2048EfS2_S2_S2_fjLj128EEEEELb1ELb0ELb1ELb1EEEvNS_9BwdParamsE:
        /* <DEDUP_REMOVED lines=28> */
[----:B------:R-:W0:Y:S01]  /*01c0*/  LDCU.64 UR12, c[0x0][0x478] ;  /* 0x00008f00ff0c77ac */ /* 0x000e220008000a00 */
[----:B------:R-:W0:Y:S02]  /*01d0*/  LDCU.128 UR16, c[0x0][0x3c0] ;  /* 0x00007800ff1077ac */ /* 0x000e240008000c00 */
[----:B0-----:R-:W-:Y:S01]  /*01e0*/  IMAD.WIDE.U32 R2, R109, 0x20, R2 ;  /* 0x000000206d027825 */ /* 0x001fe200078e0002 */
[----:B------:R-:W0:Y:S04]  /*01f0*/  LDCU.128 UR20, c[0x0][0x3f0] ;  /* 0x00007e00ff1477ac */ /* 0x000e280008000c00 */
[----:B--2---:R2:W5:Y:S01]  /*0200*/  LDG.E.128 R36, desc[UR14][R2.64] ;  /* 0x0000000e02247981 */ /* 0x004562000c1e1d00 */
[----:B------:R-:W0:Y:S03]  /*0210*/  LDCU.64 UR28, c[0x0][0x380] ;  /* 0x00007000ff1c77ac */ /* 0x000e260008000a00 */
[----:B------:R2:W5:Y:S04]  /*0220*/  LDG.E.128 R32, desc[UR14][R2.64+0x10] ;  /* 0x0000100e02207981 */ /* 0x000568000c1e1d00 */
[----:B------:R2:W5:Y:S04]  /*0230*/  LDG.E.128 R28, desc[UR14][R2.64+0x1000] ;  /* 0x0010000e021c7981 */ /* 0x000568000c1e1d00 */
[----:B------:R2:W5:Y:S01]  /*0240*/  LDG.E.128 R24, desc[UR14][R2.64+0x1010] ;  /* 0x0010100e02187981 */ /* 0x000562000c1e1d00 */
[----:B------:R-:W-:Y:S01]  /*0250*/  HFMA2 R68, -RZ, RZ, 0, 0 ;  /* 0x00000000ff447431 */ /* 0x000fe200000001ff */
[----:B-1-34-:R-:W-:-:S11]  /*0260*/  UPLOP3.LUT UP1, UPT, UPT, UPT, UPT, 0x40, 0x4 ;  /* 0x000000000004789c */ /* 0x01afd60003f2e870 */
.L_x_1901:
[----:B0-----:R-:W-:-:S06]  /*0270*/  UIMAD.WIDE UR6, UR4, 0x4, UR22 ;  /* 0x00000004040678a5 */ /* 0x001fcc000f8e0216 */
[----:B---3--:R-:W-:Y:S02]  /*0280*/  MOV R82, UR6 ;  /* 0x0000000600527c02 */ /* 0x008fe40008000f00 */
[----:B------:R-:W-:Y:S01]  /*0290*/  MOV R83, UR7 ;  /* 0x0000000700537c02 */ /* 0x000fe20008000f00 */
[----:B------:R-:W-:-:S04]  /*02a0*/  UIMAD.WIDE UR6, UR4, 0x4, UR18 ;  /* 0x00000004040678a5 */ /* 0x000fc8000f8e0212 */
[----:B------:R-:W3:Y:S02]  /*02b0*/  LDG.E R82, desc[UR14][R82.64] ;  /* 0x0000000e52527981 */ /* 0x000ee4000c1e1900 */
[----:B------:R-:W-:Y:S01]  /*02c0*/  IMAD.U32 R84, RZ, RZ, UR6 ;  /* 0x00000006ff547e24 */ /* 0x000fe2000f8e00ff */
[----:B------:R-:W-:Y:S01]  /*02d0*/  MOV R85, UR7 ;  /* 0x0000000700557c02 */ /* 0x000fe20008000f00 */
[----:B------:R-:W-:-:S04]  /*02e0*/  UIMAD.WIDE UR6, UR4, 0x4, UR20 ;  /* 0x00000004040678a5 */ /* 0x000fc8000f8e0214 */
[----:B------:R-:W4:Y:S02]  /*02f0*/  LDG.E R84, desc[UR14][R84.64] ;  /* 0x0000000e54547981 */ /* 0x000f24000c1e1900 */
[----:B------:R-:W-:Y:S02]  /*0300*/  MOV R80, UR6 ;  /* 0x0000000600507c02 */ /* 0x000fe40008000f00 */
[----:B------:R-:W-:-:S05]  /*0310*/  MOV R81, UR7 ;  /* 0x0000000700517c02 */ /* 0x000fca0008000f00 */
[----:B-----5:R0:W5:Y:S01]  /*0320*/  LDG.E R0, desc[UR14][R80.64] ;  /* 0x0000000e50007981 */ /* 0x020162000c1e1900 */
[----:B---3--:R-:W-:Y:S02]  /*0330*/  R2UR UR31, R82 ;  /* 0x00000000521f72ca */ /* 0x008fe400000e0000 */
[----:B----4-:R-:W-:-:S11]  /*0340*/  R2UR UR30, R84 ;  /* 0x00000000541e72ca */ /* 0x010fd600000e0000 */
[----:B------:R-:W-:-:S09]  /*0350*/  UISETP.GE.AND UP2, UPT, UR31, 0x1, UPT ;  /* 0x000000011f00788c */ /* 0x000fd2000bf46270 */
[----:B0-----:R-:W-:Y:S05]  /*0360*/  BRA.U !UP2, `(.L_x_1833) ;  /* 0x0000000d0a507547 */ /* 0x001fea000b800000 */
[----:B------:R-:W2:Y:S01]  /*0370*/  LDC R89, c[0x0][0x388] ;  /* 0x0000e200ff597b82 */ /* 0x000ea20000000800 */
[----:B------:R-:W-:-:S07]  /*0380*/  UIADD3 UR5, UPT, UPT, UR31, -0x1, URZ ;  /* 0xffffffff1f057890 */ /* 0x000fce000fffe0ff */
[----:B------:R-:W0:Y:S08]  /*0390*/  LDC.64 R8, c[0x0][0x3a8] ;  /* 0x0000ea00ff087b82 */ /* 0x000e300000000a00 */
[----:B------:R-:W1:Y:S01]  /*03a0*/  LDC.64 R4, c[0x0][0x428] ;  /* 0x00010a00ff047b82 */ /* 0x000e620000000a00 */
[C---:B--2---:R-:W-:Y:S01]  /*03b0*/  IMAD R2, R89.reuse, UR4, RZ ;  /* 0x0000000459027c24 */ /* 0x044fe2000f8e02ff */
[----:B------:R-:W-:Y:S01]  /*03c0*/  UIMAD.WIDE UR6, UR4, 0x4, UR16 ;  /* 0x00000004040678a5 */ /* 0x000fe2000f8e0210 */
[----:B------:R-:W-:Y:S01]  /*03d0*/  IMAD R6, R89, UR5, RZ ;  /* 0x0000000559067c24 */ /* 0x000fe2000f8e02ff */
[----:B-----5:R-:W-:-:S04]  /*03e0*/  ISETP.GE.AND P1, PT, R0, 0x1, PT ;  /* 0x000000010000780c */ /* 0x020fc80003f26270 */
[----:B------:R-:W2:Y:S01]  /*03f0*/  LDC.64 R98, c[0x0][0x3b0] ;  /* 0x0000ec00ff627b82 */ /* 0x000ea20000000a00 */
[----:B------:R-:W-:-:S04]  /*0400*/  SHF.R.S32.HI R3, RZ, 0x1f, R2 ;  /* 0x0000001fff037819 */ /* 0x000fc80000011402 */
[----:B------:R-:W-:Y:S02]  /*0410*/  LEA.HI R2, R3, R2, RZ, 0x3 ;  /* 0x0000000203027211 */ /* 0x000fe400078f18ff */
[----:B------:R-:W-:Y:S02]  /*0420*/  SHF.R.S32.HI R3, RZ, 0x1f, R6 ;  /* 0x0000001fff037819 */ /* 0x000fe40000011406 */
[----:B------:R-:W-:Y:S02]  /*0430*/  LEA.HI.SX32 R91, R2, R109, 0x1d ;  /* 0x0000006d025b7211 */ /* 0x000fe400078feaff */
[----:B------:R-:W-:-:S03]  /*0440*/  LEA.HI R6, R3, R6, RZ, 0x3 ;  /* 0x0000000603067211 */ /* 0x000fc600078f18ff */
[C---:B------:R-:W-:Y:S01]  /*0450*/  VIADD R93, R91.reuse, 0x80 ;  /* 0x000000805b5d7836 */ /* 0x040fe20000000000 */
[----:B------:R-:W-:Y:S01]  /*0460*/  LEA.HI.SX32 R7, R6, R109, 0x1d ;  /* 0x0000006d06077211 */ /* 0x000fe200078feaff */
[--C-:B0-----:R-:W-:Y:S01]  /*0470*/  IMAD.WIDE.U32 R80, R91, 0x10, R8.reuse ;  /* 0x000000105b507825 */ /* 0x101fe200078e0008 */
[----:B------:R-:W-:Y:S02]  /*0480*/  MOV R2, UR6 ;  /* 0x0000000600027c02 */ /* 0x000fe40008000f00 */
[----:B------:R-:W-:Y:S01]  /*0490*/  MOV R3, UR7 ;  /* 0x0000000700037c02 */ /* 0x000fe20008000f00 */
[----:B------:R-:W-:Y:S02]  /*04a0*/  IMAD.WIDE.U32 R8, R93, 0x10, R8 ;  /* 0x000000105d087825 */ /* 0x000fe400078e0008 */
[----:B------:R-:W3:Y:S02]  /*04b0*/  LDG.E.128 R80, desc[UR14][R80.64] ;  /* 0x0000000e50507981 */ /* 0x000ee4000c1e1d00 */
[C-C-:B-1----:R-:W-:Y:S01]  /*04c0*/  IMAD.WIDE.U32 R12, R7.reuse, 0x10, R4.reuse ;  /* 0x00000010070c7825 */ /* 0x142fe200078e0004 */
[----:B------:R-:W-:Y:S01]  /*04d0*/  IADD3 R7, PT, PT, R7, 0x80, RZ ;  /* 0x0000008007077810 */ /* 0x000fe20007ffe0ff */
[----:B------:R0:W4:Y:S04]  /*04e0*/  LDG.E R2, desc[UR14][R2.64] ;  /* 0x0000000e02027981 */ /* 0x000128000c1e1900 */
[----:B------:R-:W4:Y:S01]  /*04f0*/  LDG.E.128 R8, desc[UR14][R8.64] ;  /* 0x0000000e08087981 */ /* 0x000f22000c1e1d00 */
[----:B------:R-:W-:-:S03]  /*0500*/  IMAD.WIDE.U32 R4, R7, 0x10, R4 ;  /* 0x0000001007047825 */ /* 0x000fc600078e0004 */
[----:B------:R-:W4:Y:S04]  /*0510*/  LDG.E.128 R12, desc[UR14][R12.64] ;  /* 0x0000000e0c0c7981 */ /* 0x000f28000c1e1d00 */
[----:B------:R-:W4:Y:S01]  /*0520*/  LDG.E.128 R4, desc[UR14][R4.64] ;  /* 0x0000000e04047981 */ /* 0x000f22000c1e1d00 */
[----:B------:R-:W-:-:S04]  /*0530*/  @P1 VIADD R88, R0, 0xffffffff ;  /* 0xffffffff00581836 */ /* 0x000fc80000000000 */
[----:B------:R-:W-:Y:S02]  /*0540*/  @P1 IMAD R88, R88, R89, RZ ;  /* 0x0000005958581224 */ /* 0x000fe400078e02ff */
[----:B------:R-:W-:-:S03]  /*0550*/  HFMA2 R101, -RZ, RZ, 0, 0 ;  /* 0x00000000ff657431 */ /* 0x000fc600000001ff */
[----:B0-----:R-:W-:-:S04]  /*0560*/  @P1 SHF.R.S32.HI R3, RZ, 0x1f, R88 ;  /* 0x0000001fff031819 */ /* 0x001fc80000011458 */
[----:B------:R-:W-:-:S04]  /*0570*/  @P1 LEA.HI R88, R3, R88, RZ, 0x3 ;  /* 0x0000005803581211 */ /* 0x000fc800078f18ff */
[----:B------:R-:W-:-:S04]  /*0580*/  @P1 LEA.HI.SX32 R101, R88, R109, 0x1d ;  /* 0x0000006d58651211 */ /* 0x000fc800078feaff */
[C---:B------:R-:W-:Y:S01]  /*0590*/  IADD3 R3, PT, PT, R101.reuse, 0x80, RZ ;  /* 0x0000008065037810 */ /* 0x040fe20007ffe0ff */
[----:B--2---:R-:W-:-:S04]  /*05a0*/  IMAD.WIDE.U32 R100, R101, 0x8, R98 ;  /* 0x0000000865647825 */ /* 0x004fc800078e0062 */
[----:B------:R-:W-:Y:S02]  /*05b0*/  IMAD.WIDE.U32 R98, R3, 0x8, R98 ;  /* 0x0000000803627825 */ /* 0x000fe400078e0062 */
[----:B------:R-:W5:Y:S04]  /*05c0*/  LDG.E.64 R100, desc[UR14][R100.64] ;  /* 0x0000000e64647981 */ /* 0x000f68000c1e1b00 */
[----:B------:R-:W5:Y:S01]  /*05d0*/  LDG.E.64 R98, desc[UR14][R98.64] ;  /* 0x0000000e62627981 */ /* 0x000f62000c1e1b00 */
[----:B------:R-:W-:Y:S02]  /*05e0*/  UMOV UR7, UR10 ;  /* 0x0000000a00077c82 */ /* 0x000fe40008000000 */
[----:B------:R-:W-:Y:S01]  /*05f0*/  ISETP.NE.U32.AND P0, PT, RZ, UR7, PT ;  /* 0x00000007ff007c0c */ /* 0x000fe2000bf05070 */
[----:B------:R-:W-:-:S03]  /*0600*/  UMOV UR8, UR11 ;  /* 0x0000000b00087c82 */ /* 0x000fc60008000000 */
[----:B------:R-:W-:-:S13]  /*0610*/  ISETP.NE.AND.EX P0, PT, RZ, UR8, PT, P0 ;  /* 0x00000008ff007c0c */ /* 0x000fda000bf05300 */
[----:B------:R-:W0:Y:S08]  /*0620*/  @P0 LDC.64 R84, c[0x0][0x438] ;  /* 0x00010e00ff540b82 */ /* 0x000e300000000a00 */
[----:B------:R-:W1:Y:S01]  /*0630*/  @P0 LDC.64 R86, c[0x0][0x438] ;  /* 0x00010e00ff560b82 */ /* 0x000e620000000a00 */
[----:B0-----:R-:W-:-:S05]  /*0640*/  @P0 IMAD.WIDE.U32 R84, R91, 0x10, R84 ;  /* 0x000000105b540825 */ /* 0x001fca00078e0054 */
[----:B------:R0:W5:Y:S01]  /*0650*/  @P0 LDG.E.128 R20, desc[UR14][R84.64] ;  /* 0x0000000e54140981 */ /* 0x000162000c1e1d00 */
[----:B-1----:R-:W-:-:S05]  /*0660*/  @P0 IMAD.WIDE.U32 R86, R93, 0x10, R86 ;  /* 0x000000105d560825 */ /* 0x002fca00078e0056 */
[----:B------:R1:W5:Y:S01]  /*0670*/  @P0 LDG.E.128 R16, desc[UR14][R86.64] ;  /* 0x0000000e56100981 */ /* 0x000362000c1e1d00 */
[----:B------:R-:W-:Y:S02]  /*0680*/  ISETP.NE.AND P0, PT, RZ, UR24, PT ;  /* 0x00000018ff007c0c */ /* 0x000fe4000bf05270 */
[C---:B---3--:R-:W-:Y:S02]  /*0690*/  PRMT R90, R80.reuse, 0x7632, R90 ;  /* 0x00007632505a7816 */ /* 0x048fe4000000005a */
[----:B------:R-:W-:Y:S02]  /*06a0*/  SHF.L.U32 R3, R80, 0x10, RZ ;  /* 0x0000001050037819 */ /* 0x000fe400000006ff */
[----:B------:R-:W-:Y:S02]  /*06b0*/  PRMT R80, R81, 0x7632, R80 ;  /* 0x0000763251507816 */ /* 0x000fe40000000050 */
[----:B------:R-:W-:Y:S02]  /*06c0*/  PRMT R92, R83, 0x7632, R92 ;  /* 0x00007632535c7816 */ /* 0x000fe4000000005c */
[----:B----4-:R-:W-:-:S02]  /*06d0*/  FSEL R103, R2, RZ, !P0 ;  /* 0x000000ff02677208 */ /* 0x010fc40004000000 */
[----:B0-----:R-:W-:Y:S01]  /*06e0*/  PRMT R85, R9, 0x7632, R85 ;  /* 0x0000763209557816 */ /* 0x001fe20000000055 */
[----:B------:R-:W-:Y:S01]  /*06f0*/  IMAD.U32 R105, R81, 0x10000, RZ ;  /* 0x0001000051697824 */ /* 0x000fe200078e00ff */
[----:B------:R-:W-:Y:S02]  /*0700*/  PRMT R2, R8, 0x7632, R2 ;  /* 0x0000763208027816 */ /* 0x000fe40000000002 */
[----:B------:R-:W-:Y:S02]  /*0710*/  PRMT R81, R82, 0x7632, R81 ;  /* 0x0000763252517816 */ /* 0x000fe40000000051 */
[----:B------:R-:W-:Y:S02]  /*0720*/  PRMT R96, R10, 0x7632, R96 ;  /* 0x000076320a607816 */ /* 0x000fe40000000060 */
[C---:B------:R-:W-:Y:S02]  /*0730*/  PRMT R97, R11.reuse, 0x7632, R97 ;  /* 0x000076320b617816 */ /* 0x040fe40000000061 */
[----:B------:R-:W-:Y:S01]  /*0740*/  SHF.L.U32 R102, R11, 0x10, RZ ;  /* 0x000000100b667819 */ /* 0x000fe200000006ff */
[----:B------:R-:W-:Y:S01]  /*0750*/  IMAD.U32 R11, R80, 0x10000, RZ ;  /* 0x00010000500b7824 */ /* 0x000fe200078e00ff */
[----:B------:R-:W-:Y:S01]  /*0760*/  SHF.L.U32 R92, R92, 0x10, RZ ;  /* 0x000000105c5c7819 */ /* 0x000fe200000006ff */
[----:B-1----:R-:W-:Y:S01]  /*0770*/  IMAD.U32 R87, R13, 0x10000, RZ ;  /* 0x000100000d577824 */ /* 0x002fe200078e00ff */
[----:B------:R-:W-:Y:S01]  /*0780*/  SHF.L.U32 R84, R8, 0x10, RZ ;  /* 0x0000001008547819 */ /* 0x000fe200000006ff */
[----:B------:R-:W-:Y:S01]  /*0790*/  FADD.FTZ R3, -R103, R3 ;  /* 0x0000000367037221 */ /* 0x000fe20000010100 */
[----:B------:R-:W-:Y:S01]  /*07a0*/  PRMT R86, R13, 0x7632, R86 ;  /* 0x000076320d567816 */ /* 0x000fe20000000056 */
[----:B------:R-:W-:Y:S01]  /*07b0*/  IMAD.U32 R85, R85, 0x10000, RZ ;  /* 0x0001000055557824 */ /* 0x000fe200078e00ff */
[----:B------:R-:W-:-:S02]  /*07c0*/  SHF.L.U32 R8, R90, 0x10, RZ ;  /* 0x000000105a087819 */ /* 0x000fc400000006ff */
[----:B------:R-:W-:Y:S01]  /*07d0*/  SHF.L.U32 R2, R2, 0x10, RZ ;  /* 0x0000001002027819 */ /* 0x000fe200000006ff */
[----:B------:R-:W-:Y:S01]  /*07e0*/  FADD.FTZ R105, -R103, R105 ;  /* 0x0000006967697221 */ /* 0x000fe20000010100 */
[C---:B------:R-:W-:Y:S02]  /*07f0*/  PRMT R88, R12.reuse, 0x7632, R88 ;  /* 0x000076320c587816 */ /* 0x040fe40000000058 */
[----:B------:R-:W-:Y:S02]  /*0800*/  SHF.L.U32 R91, R12, 0x10, RZ ;  /* 0x000000100c5b7819 */ /* 0x000fe400000006ff */
[C---:B------:R-:W-:Y:S02]  /*0810*/  PRMT R13, R14.reuse, 0x7632, R13 ;  /* 0x000076320e0d7816 */ /* 0x040fe4000000000d */
[----:B------:R-:W-:Y:S01]  /*0820*/  SHF.L.U32 R89, R14, 0x10, RZ ;  /* 0x000000100e597819 */ /* 0x000fe200000006ff */
[----:B------:R-:W-:Y:S01]  /*0830*/  IMAD.U32 R93, R9, 0x10000, RZ ;  /* 0x00010000095d7824 */ /* 0x000fe200078e00ff */
[----:B------:R-:W-:Y:S01]  /*0840*/  SHF.L.U32 R82, R82, 0x10, RZ ;  /* 0x0000001052527819 */ /* 0x000fe200000006ff */
[----:B------:R-:W-:Y:S01]  /*0850*/  FADD.FTZ R11, -R103, R11 ;  /* 0x0000000b670b7221 */ /* 0x000fe20000010100 */
[----:B------:R-:W-:Y:S01]  /*0860*/  SHF.L.U32 R83, R83, 0x10, RZ ;  /* 0x0000001053537819 */ /* 0x000fe200000006ff */
[----:B------:R-:W-:Y:S01]  /*0870*/  FADD.FTZ R94, -R103, R92 ;  /* 0x0000005c675e7221 */ /* 0x000fe20000010100 */
[----:B------:R-:W-:-:S02]  /*0880*/  PRMT R12, R15, 0x7632, R12 ;  /* 0x000076320f0c7816 */ /* 0x000fc4000000000c */
[----:B------:R-:W-:Y:S02]  /*0890*/  SHF.L.U32 R95, R10, 0x10, RZ ;  /* 0x000000100a5f7819 */ /* 0x000fe400000006ff */
[----:B------:R-:W-:Y:S02]  /*08a0*/  SHF.L.U32 R14, R81, 0x10, RZ ;  /* 0x00000010510e7819 */ /* 0x000fe400000006ff */
[----:B------:R-:W-:Y:S02]  /*08b0*/  SHF.L.U32 R104, R96, 0x10, RZ ;  /* 0x0000001060687819 */ /* 0x000fe400000006ff */
[----:B------:R-:W-:Y:S01]  /*08c0*/  SHF.L.U32 R110, R97, 0x10, RZ ;  /* 0x00000010616e7819 */ /* 0x000fe200000006ff */
[C---:B------:R-:W-:Y:S01]  /*08d0*/  FADD.FTZ R97, -R103.reuse, R102 ;  /* 0x0000006667617221 */ /* 0x040fe20000010100 */
[C---:B------:R-:W-:Y:S01]  /*08e0*/  FADD.FTZ R92, -R103.reuse, R84 ;  /* 0x00000054675c7221 */ /* 0x040fe20000010100 */
[----:B------:R-:W-:Y:S01]  /*08f0*/  FADD.FTZ R102, -R103, R85 ;  /* 0x0000005567667221 */ /* 0x000fe20000010100 */
[----:B------:R-:W-:Y:S01]  /*0900*/  FMUL.FTZ R3, R3, UR30 ;  /* 0x0000001e03037c20 */ /* 0x000fe20008410000 */
[C---:B------:R-:W-:Y:S01]  /*0910*/  FADD.FTZ R8, -R103.reuse, R8 ;  /* 0x0000000867087221 */ /* 0x040fe20000010100 */
[----:B------:R-:W-:Y:S01]  /*0920*/  FADD.FTZ R96, -R103, R2 ;  /* 0x0000000267607221 */ /* 0x000fe20000010100 */
[C---:B------:R-:W-:Y:S01]  /*0930*/  PRMT R84, R5.reuse, 0x7632, R84 ;  /* 0x0000763205547816 */ /* 0x040fe20000000054 */
[----:B------:R-:W-:Y:S01]  /*0940*/  IMAD.U32 R85, R5, 0x10000, RZ ;  /* 0x0001000005557824 */ /* 0x000fe200078e00ff */
[----:B------:R-:W-:Y:S01]  /*0950*/  SHF.L.U32 R88, R88, 0x10, RZ ;  /* 0x0000001058587819 */ /* 0x000fe200000006ff */
[----:B------:R-:W-:Y:S01]  /*0960*/  FMUL.FTZ R2, R36, R91 ;  /* 0x0000005b24027220 */ /* 0x000fe20000410000 */
[----:B------:R-:W-:Y:S01]  /*0970*/  FMUL.FTZ R5, R105, UR30 ;  /* 0x0000001e69057c20 */ /* 0x000fe20008410000 */
[----:B------:R-:W-:Y:S01]  /*0980*/  SHF.L.U32 R108, R12, 0x10, RZ ;  /* 0x000000100c6c7819 */ /* 0x000fe200000006ff */
[C---:B------:R-:W-:Y:S01]  /*0990*/  FADD.FTZ R10, -R103.reuse, R82 ;  /* 0x00000052670a7221 */ /* 0x040fe20000010100 */
[C---:B------:R-:W-:Y:S01]  /*09a0*/  FADD.FTZ R9, -R103.reuse, R83 ;  /* 0x0000005367097221 */ /* 0x040fe20000010100 */
[C---:B------:R-:W-:Y:S01]  /*09b0*/  FADD.FTZ R14, -R103.reuse, R14 ;  /* 0x0000000e670e7221 */ /* 0x040fe20000010100 */
[C---:B------:R-:W-:Y:S01]  /*09c0*/  FADD.FTZ R93, -R103.reuse, R93 ;  /* 0x0000005d675d7221 */ /* 0x040fe20000010100 */
[C---:B------:R-:W-:Y:S01]  /*09d0*/  FADD.FTZ R95, -R103.reuse, R95 ;  /* 0x0000005f675f7221 */ /* 0x040fe20000010100 */
[C---:B------:R-:W-:Y:S01]  /*09e0*/  FADD.FTZ R104, -R103.reuse, R104 ;  /* 0x0000006867687221 */ /* 0x040fe20000010100 */
[----:B------:R-:W-:Y:S01]  /*09f0*/  FADD.FTZ R110, -R103, R110 ;  /* 0x0000006e676e7221 */ /* 0x000fe20000010100 */
[----:B------:R-:W-:-:S02]  /*0a00*/  IMAD.U32 R86, R86, 0x10000, RZ ;  /* 0x0001000056567824 */ /* 0x000fc400078e00ff */
[----:B------:R-:W-:Y:S01]  /*0a10*/  FMUL.FTZ R12, R11, UR30 ;  /* 0x0000001e0b0c7c20 */ /* 0x000fe20008410000 */
[----:B------:R-:W-:Y:S01]  /*0a20*/  PRMT R90, R4, 0x7632, R90 ;  /* 0x00007632045a7816 */ /* 0x000fe2000000005a */
[----:B------:R-:W-:Y:S01]  /*0a30*/  FADD.FTZ R68, R68, R91 ;  /* 0x0000005b44447221 */ /* 0x000fe20000010000 */
[----:B------:R-:W-:Y:S01]  /*0a40*/  SHF.L.U32 R103, R4, 0x10, RZ ;  /* 0x0000001004677819 */ /* 0x000fe200000006ff */
[----:B------:R-:W-:Y:S01]  /*0a50*/  FFMA.FTZ R40, R3, R91, R40 ;  /* 0x0000005b03287223 */ /* 0x000fe20000010028 */
[----:B------:R-:W-:Y:S01]  /*0a60*/  FMUL.FTZ R8, R8, UR30 ;  /* 0x0000001e08087c20 */ /* 0x000fe20008410000 */
[----:B------:R-:W-:Y:S01]  /*0a70*/  FMUL.FTZ R91, R92, UR30 ;  /* 0x0000001e5c5b7c20 */ /* 0x000fe20008410000 */
[----:B------:R-:W-:Y:S01]  /*0a80*/  FADD.FTZ R70, R70, R87 ;  /* 0x0000005746467221 */ /* 0x000fe20000010000 */
[-C--:B------:R-:W-:Y:S01]  /*0a90*/  FFMA.FTZ R42, R5, R87.reuse, R42 ;  /* 0x00000057052a7223 */ /* 0x080fe2000001002a */
[----:B------:R-:W-:Y:S01]  /*0aa0*/  FMUL.FTZ R4, R38, R87 ;  /* 0x0000005726047220 */ /* 0x000fe20000410000 */
[----:B------:R-:W-:Y:S01]  /*0ab0*/  SHF.L.U32 R106, R13, 0x10, RZ ;  /* 0x000000100d6a7819 */ /* 0x000fe200000006ff */
[----:B------:R-:W-:Y:S01]  /*0ac0*/  FMUL.FTZ R11, R37, R88 ;  /* 0x00000058250b7220 */ /* 0x000fe20000410000 */
[----:B------:R-:W-:Y:S01]  /*0ad0*/  FADD.FTZ R92, RZ, R2 ;  /* 0x00000002ff5c7221 */ /* 0x000fe20000010000 */
[----:B------:R-:W-:Y:S01]  /*0ae0*/  SHF.L.U32 R15, R15, 0x10, RZ ;  /* 0x000000100f0f7819 */ /* 0x000fe200000006ff */
[----:B------:R-:W-:Y:S01]  /*0af0*/  FADD.FTZ R71, R71, R86 ;  /* 0x0000005647477221 */ /* 0x000fe20000010000 */
[-C--:B------:R-:W-:Y:S01]  /*0b00*/  FFMA.FTZ R43, R12, R86.reuse, R43 ;  /* 0x000000560c2b7223 */ /* 0x080fe2000001002b */
[----:B------:R-:W-:Y:S01]  /*0b10*/  FMUL.FTZ R13, R39, R86 ;  /* 0x00000056270d7220 */ /* 0x000fe20000410000 */
[----:B------:R-:W-:Y:S01]  /*0b20*/  FFMA.FTZ R87, R3, R2, RZ ;  /* 0x0000000203577223 */ /* 0x000fe200000100ff */
[----:B------:R-:W-:Y:S01]  /*0b30*/  FMUL.FTZ R9, R9, UR30 ;  /* 0x0000001e09097c20 */ /* 0x000fe20008410000 */
[----:B------:R-:W-:Y:S01]  /*0b40*/  SHF.L.U32 R86, R90, 0x10, RZ ;  /* 0x000000105a567819 */ /* 0x000fe200000006ff */
[----:B------:R-:W-:Y:S01]  /*0b50*/  FADD.FTZ R69, R69, R88 ;  /* 0x0000005845457221 */ /* 0x000fe20000010000 */
[----:B------:R-:W-:Y:S01]  /*0b60*/  FFMA.FTZ R41, R8, R88, R41 ;  /* 0x0000005808297223 */ /* 0x000fe20000010029 */
[----:B------:R-:W-:Y:S01]  /*0b70*/  FMUL.FTZ R14, R14, UR30 ;  /* 0x0000001e0e0e7c20 */ /* 0x000fe20008410000 */
[----:B------:R-:W-:Y:S01]  /*0b80*/  FADD.FTZ R60, R60, R103 ;  /* 0x000000673c3c7221 */ /* 0x000fe20000010000 */
[-C--:B------:R-:W-:Y:S01]  /*0b90*/  FFMA.FTZ R48, R91, R103.reuse, R48 ;  /* 0x000000675b307223 */ /* 0x080fe20000010030 */
[----:B------:R-:W-:Y:S01]  /*0ba0*/  FMUL.FTZ R90, R28, R103 ;  /* 0x000000671c5a7220 */ /* 0x000fe20000410000 */
[C---:B------:R-:W-:Y:S01]  /*0bb0*/  PRMT R80, R7.reuse, 0x7632, R80 ;  /* 0x0000763207507816 */ /* 0x040fe20000000050 */
[----:B------:R-:W-:Y:S01]  /*0bc0*/  FMUL.FTZ R88, R94, UR30 ;  /* 0x0000001e5e587c20 */ /* 0x000fe20008410000 */
[----:B------:R-:W-:Y:S01]  /*0bd0*/  SHF.L.U32 R81, R7, 0x10, RZ ;  /* 0x0000001007517819 */ /* 0x000fe200000006ff */
[----:B------:R-:W-:Y:S01]  /*0be0*/  FMUL.FTZ R93, R93, UR30 ;  /* 0x0000001e5d5d7c20 */ /* 0x000fe20008410000 */
[----:B------:R-:W-:Y:S01]  /*0bf0*/  FADD.FTZ R103, R92, R11 ;  /* 0x0000000b5c677221 */ /* 0x000fe20000010000 */
[----:B------:R-:W-:Y:S01]  /*0c00*/  FMUL.FTZ R7, R10, UR30 ;  /* 0x0000001e0a077c20 */ /* 0x000fe20008410000 */
        /* <DEDUP_REMOVED lines=8> */
[-C--:B------:R-:W-:Y:S01]  /*0c90*/  FFMA.FTZ R50, R93, R85.reuse, R50 ;  /* 0x000000555d327223 */ /* 0x080fe20000010032 */
[----:B------:R-:W-:Y:S01]  /*0ca0*/  FMUL.FTZ R92, R30, R85 ;  /* 0x000000551e5c7220 */ /* 0x000fe20000410000 */
[----:B------:R-:W-:Y:S01]  /*0cb0*/  FADD.FTZ R106, R103, R4 ;  /* 0x00000004676a7221 */ /* 0x000fe20000010000 */
[----:B------:R-:W-:Y:S01]  /*0cc0*/  FFMA.FTZ R85, R5, R4, R94 ;  /* 0x0000000405557223 */ /* 0x000fe2000001005e */
[----:B------:R-:W-:-:S02]  /*0cd0*/  PRMT R82, R6, 0x7632, R82 ;  /* 0x0000763206527816 */ /* 0x000fc40000000052 */
[----:B------:R-:W-:Y:S01]  /*0ce0*/  SHF.L.U32 R83, R6, 0x10, RZ ;  /* 0x0000001006537819 */ /* 0x000fe200000006ff */
[----:B------:R-:W-:Y:S01]  /*0cf0*/  FMUL.FTZ R6, R32, R89 ;  /* 0x0000005920067220 */ /* 0x000fe20000410000 */
[----:B------:R-:W-:Y:S01]  /*0d00*/  FADD.FTZ R87, R106, R13 ;  /* 0x0000000d6a577221 */ /* 0x000fe20000010000 */
[----:B------:R-:W-:Y:S01]  /*0d10*/  FFMA.FTZ R94, R12, R13, R85 ;  /* 0x0000000d0c5e7223 */ /* 0x000fe20000010055 */
[----:B------:R-:W-:Y:S02]  /*0d20*/  FMUL.FTZ R95, R95, UR30 ;  /* 0x0000001e5f5f7c20 */ /* 0x000fe40008410000 */
[----:B------:R-:W-:Y:S01]  /*0d30*/  FADD.FTZ R106, R87, R6 ;  /* 0x00000006576a7221 */ /* 0x000fe20000010000 */
[----:B------:R-:W-:Y:S01]  /*0d40*/  FFMA.FTZ R85, R7, R6, R94 ;  /* 0x0000000607557223 */ /* 0x000fe2000001005e */
[----:B------:R-:W-:Y:S01]  /*0d50*/  FADD.FTZ R56, R56, R83 ;  /* 0x0000005338387221 */ /* 0x000fe20000010000 */
[-C--:B------:R-:W-:Y:S01]  /*0d60*/  FFMA.FTZ R52, R95, R83.reuse, R52 ;  /* 0x000000535f347223 */ /* 0x080fe20000010034 */
[----:B------:R-:W-:Y:S01]  /*0d70*/  FMUL.FTZ R94, R24, R83 ;  /* 0x00000053185e7220 */ /* 0x000fe20000410000 */
[----:B------:R-:W-:Y:S01]  /*0d80*/  FADD.FTZ R83, R106, R15 ;  /* 0x0000000f6a537221 */ /* 0x000fe20000010000 */
        /* <DEDUP_REMOVED lines=8> */
[----:B------:R-:W-:-:S02]  /*0e10*/  FMUL.FTZ R96, R96, UR30 ;  /* 0x0000001e60607c20 */ /* 0x000fc40008410000 */
[----:B------:R-:W-:Y:S01]  /*0e20*/  FADD.FTZ R85, R108, R89 ;  /* 0x000000596c557221 */ /* 0x000fe20000010000 */
[----:B------:R-:W-:Y:S01]  /*0e30*/  FFMA.FTZ R106, R88, R89, R83 ;  /* 0x00000059586a7223 */ /* 0x000fe20000010053 */
[----:B------:R-:W-:Y:S01]  /*0e40*/  FADD.FTZ R61, R61, R86 ;  /* 0x000000563d3d7221 */ /* 0x000fe20000010000 */
[-C--:B------:R-:W-:Y:S01]  /*0e50*/  FFMA.FTZ R49, R96, R86.reuse, R49 ;  /* 0x0000005660317223 */ /* 0x080fe20000010031 */
[----:B------:R-:W-:Y:S01]  /*0e60*/  FMUL.FTZ R103, R29, R86 ;  /* 0x000000561d677220 */ /* 0x000fe20000410000 */
[----:B------:R-:W-:Y:S01]  /*0e70*/  FADD.FTZ R86, R85, R90 ;  /* 0x0000005a55567221 */ /* 0x000fe20000010000 */
[----:B------:R-:W-:Y:S01]  /*0e80*/  FFMA.FTZ R83, R91, R90, R106 ;  /* 0x0000005a5b537223 */ /* 0x000fe2000001006a */
[----:B------:R-:W-:Y:S02]  /*0e90*/  IMAD.U32 R84, R84, 0x10000, RZ ;  /* 0x0001000054547824 */ /* 0x000fe400078e00ff */
        /* <DEDUP_REMOVED lines=9> */
[----:B------:R-:W-:Y:S01]  /*0f30*/  FMUL.FTZ R104, R104, UR30 ;  /* 0x0000001e68687c20 */ /* 0x000fe20008410000 */
[----:B------:R-:W-:Y:S01]  /*0f40*/  FADD.FTZ R85, R84, R105 ;  /* 0x0000006954557221 */ /* 0x000fe20000010000 */
[----:B------:R-:W-:Y:S01]  /*0f50*/  FFMA.FTZ R84, R102, R105, R83 ;  /* 0x0000006966547223 */ /* 0x000fe20000010053 */
[----:B------:R-:W-:Y:S01]  /*0f60*/  FMUL.FTZ R97, R97, UR30 ;  /* 0x0000001e61617c20 */ /* 0x000fe20008410000 */
[----:B------:R-:W-:Y:S01]  /*0f70*/  FADD.FTZ R57, R57, R82 ;  /* 0x0000005239397221 */ /* 0x000fe20000010000 */
[-C--:B------:R-:W-:Y:S01]  /*0f80*/  FFMA.FTZ R53, R104, R82.reuse, R53 ;  /* 0x0000005268357223 */ /* 0x080fe20000010035 */
[----:B------:R-:W-:Y:S01]  /*0f90*/  FMUL.FTZ R107, R25, R82 ;  /* 0x00000052196b7220 */ /* 0x000fe20000410000 */
[----:B------:R-:W-:Y:S01]  /*0fa0*/  FADD.FTZ R82, R85, R94 ;  /* 0x0000005e55527221 */ /* 0x000fe20000010000 */
[----:B------:R-:W-:Y:S01]  /*0fb0*/  FFMA.FTZ R83, R95, R94, R84 ;  /* 0x0000005e5f537223 */ /* 0x000fe20000010054 */
[----:B------:R-:W-:Y:S01]  /*0fc0*/  FADD.FTZ R58, R58, R81 ;  /* 0x000000513a3a7221 */ /* 0x000fe20000010000 */
[-C--:B------:R-:W-:Y:S01]  /*0fd0*/  FFMA.FTZ R54, R97, R81.reuse, R54 ;  /* 0x0000005161367223 */ /* 0x080fe20000010036 */
[----:B------:R-:W-:Y:S01]  /*0fe0*/  FMUL.FTZ R106, R26, R81 ;  /* 0x000000511a6a7220 */ /* 0x000fe20000410000 */
[----:B------:R-:W-:Y:S01]  /*0ff0*/  SHF.L.U32 R80, R80, 0x10, RZ ;  /* 0x0000001050507819 */ /* 0x000fe200000006ff */
[----:B------:R-:W-:Y:S01]  /*1000*/  FADD.FTZ R81, R82, R107 ;  /* 0x0000006b52517221 */ /* 0x000fe20000010000 */
[----:B------:R-:W-:Y:S01]  /*1010*/  FFMA.FTZ R82, R104, R107, R83 ;  /* 0x0000006b68527223 */ /* 0x000fe20000010053 */
[----:B------:R-:W-:-:S02]  /*1020*/  FMUL.FTZ R110, R110, UR30 ;  /* 0x0000001e6e6e7c20 */ /* 0x000fc40008410000 */
[----:B------:R-:W-:Y:S01]  /*1030*/  FMUL.FTZ R108, R27, R80 ;  /* 0x000000501b6c7220 */ /* 0x000fe20000410000 */
[----:B------:R-:W-:Y:S01]  /*1040*/  FADD.FTZ R81, R81, R106 ;  /* 0x0000006a51517221 */ /* 0x000fe20000010000 */
[----:B------:R-:W-:Y:S01]  /*1050*/  FFMA.FTZ R83, R97, R106, R82 ;  /* 0x0000006a61537223 */ /* 0x000fe20000010052 */
[----:B------:R-:W-:Y:S01]  /*1060*/  FADD.FTZ R59, R59, R80 ;  /* 0x000000503b3b7221 */ /* 0x000fe20000010000 */
[C---:B------:R-:W-:Y:S01]  /*1070*/  FFMA.FTZ R55, R110.reuse, R80, R55 ;  /* 0x000000506e377223 */ /* 0x040fe20000010037 */
[----:B------:R-:W-:Y:S01]  /*1080*/  FADD.FTZ R86, R81, R108 ;  /* 0x0000006c51567221 */ /* 0x000fe20000010000 */
[----:B------:R-:W-:Y:S01]  /*1090*/  FFMA.FTZ R84, R110, R108, R83 ;  /* 0x0000006c6e547223 */ /* 0x000fe20000010053 */
[----:B------:R-:W-:Y:S06]  /*10a0*/  BRA `(.L_x_1834) ;  /* 0x00000000007c7947 */ /* 0x000fec0003800000 */
.L_x_1833:
[----:B-----5:R-:W-:Y:S01]  /*10b0*/  ISETP.GE.AND P1, PT, R0, 0x1, PT ;  /* 0x000000010000780c */ /* 0x020fe20003f26270 */
[----:B------:R-:W-:Y:S01]  /*10c0*/  UMOV UR7, UR10 ;  /* 0x0000000a00077c82 */ /* 0x000fe20008000000 */
[----:B------:R-:W-:Y:S01]  /*10d0*/  UMOV UR8, UR11 ;  /* 0x0000000b00087c82 */ /* 0x000fe20008000000 */
[----:B------:R-:W-:Y:S01]  /*10e0*/  ISETP.NE.U32.AND P0, PT, RZ, UR7, PT ;  /* 0x00000007ff007c0c */ /* 0x000fe2000bf05070 */
[----:B------:R-:W0:Y:S01]  /*10f0*/  LDC.64 R84, c[0x0][0x3b0] ;  /* 0x0000ec00ff547b82 */ /* 0x000e220000000a00 */
[----:B------:R-:W-:Y:S02]  /*1100*/  IMAD.MOV.U32 R87, RZ, RZ, RZ ;  /* 0x000000ffff577224 */ /* 0x000fe400078e00ff */
[----:B------:R-:W-:-:S06]  /*1110*/  ISETP.NE.AND.EX P0, PT, RZ, UR8, PT, P0 ;  /* 0x00000008ff007c0c */ /* 0x000fcc000bf05300 */
[----:B------:R-:W1:Y:S01]  /*1120*/  @P1 LDC R81, c[0x0][0x388] ;  /* 0x0000e200ff511b82 */ /* 0x000e620000000800 */
[----:B------:R-:W-:-:S07]  /*1130*/  @P1 IADD3 R80, PT, PT, R0, -0x1, RZ ;  /* 0xffffffff00501810 */ /* 0x000fce0007ffe0ff */
[----:B------:R-:W3:Y:S08]  /*1140*/  @P0 LDC R86, c[0x0][0x388] ;  /* 0x0000e200ff560b82 */ /* 0x000ef00000000800 */
[----:B------:R-:W4:Y:S01]  /*1150*/  @P0 LDC.64 R82, c[0x0][0x438] ;  /* 0x00010e00ff520b82 */ /* 0x000f220000000a00 */
[----:B-1----:R-:W-:-:S05]  /*1160*/  @P1 IMAD R80, R80, R81, RZ ;  /* 0x0000005150501224 */ /* 0x002fca00078e02ff */
[----:B------:R-:W-:Y:S01]  /*1170*/  @P1 SHF.R.S32.HI R81, RZ, 0x1f, R80 ;  /* 0x0000001fff511819 */ /* 0x000fe20000011450 */
[----:B---3--:R-:W-:-:S03]  /*1180*/  @P0 IMAD R86, R86, UR4, RZ ;  /* 0x0000000456560c24 */ /* 0x008fc6000f8e02ff */
        /* <DEDUP_REMOVED lines=10> */
[--C-:B----4-:R-:W-:Y:S01]  /*1230*/  @P0 IMAD.WIDE.U32 R80, R81, 0x10, R82.reuse ;  /* 0x0000001051500825 */ /* 0x110fe200078e0052 */
[----:B------:R1:W5:Y:S03]  /*1240*/  LDG.E.64 R98, desc[UR14][R84.64] ;  /* 0x0000000e54627981 */ /* 0x000366000c1e1b00 */
[----:B------:R-:W-:Y:S01]  /*1250*/  @P0 IMAD.WIDE.U32 R82, R109, 0x10, R82 ;  /* 0x000000106d520825 */ /* 0x000fe200078e0052 */
[----:B------:R3:W5:Y:S04]  /*1260*/  @P0 LDG.E.128 R20, desc[UR14][R80.64] ;  /* 0x0000000e50140981 */ /* 0x000768000c1e1d00 */
[----:B------:R3:W5:Y:S01]  /*1270*/  @P0 LDG.E.128 R16, desc[UR14][R82.64] ;  /* 0x0000000e52100981 */ /* 0x000762000c1e1d00 */
[----:B0-----:R-:W-:-:S02]  /*1280*/  HFMA2 R86, -RZ, RZ, 0, 0 ;  /* 0x00000000ff567431 */ /* 0x001fc400000001ff */
[----:B-1----:R-:W-:-:S07]  /*1290*/  IMAD.MOV.U32 R84, RZ, RZ, RZ ;  /* 0x000000ffff547224 */ /* 0x002fce00078e00ff */
.L_x_1834:
[----:B---3--:R-:W0:Y:S01]  /*12a0*/  SHFL.DOWN PT, R81, R86, 0x10, 0x1f ;  /* 0x0a001f0056517f89 */ /* 0x008e2200000e0000 */
[----:B------:R-:W-:Y:S03]  /*12b0*/  BSSY.RECONVERGENT B0, `(.L_x_1835) ;  /* 0x000001f000007945 */ /* 0x000fe60003800200 */
[----:B------:R-:W1:Y:S01]  /*12c0*/  SHFL.DOWN PT, R83, R84, 0x10, 0x1f ;  /* 0x0a001f0054537f89 */ /* 0x000e6200000e0000 */
[----:B------:R-:W3:Y:S01]  /*12d0*/  S2R R109, SR_TID.X ;  /* 0x00000000006d7919 */ /* 0x000ee20000002100 */
[----:B0-----:R-:W-:Y:S01]  /*12e0*/  FADD.FTZ R81, R81, R86 ;  /* 0x0000005651517221 */ /* 0x001fe20000010000 */
[----:B-1----:R-:W-:-:S04]  /*12f0*/  FADD.FTZ R83, R83, R84 ;  /* 0x0000005453537221 */ /* 0x002fc80000010000 */
[----:B------:R-:W0:Y:S04]  /*1300*/  SHFL.DOWN PT, R80, R81, 0x8, 0x1f ;  /* 0x09001f0051507f89 */ /* 0x000e2800000e0000 */
[----:B------:R-:W1:Y:S01]  /*1310*/  SHFL.DOWN PT, R82, R83, 0x8, 0x1f ;  /* 0x09001f0053527f89 */ /* 0x000e6200000e0000 */
[----:B---3--:R-:W-:Y:S01]  /*1320*/  LOP3.LUT P0, RZ, R109, 0x1f, RZ, 0xc0, !PT ;  /* 0x0000001f6dff7812 */ /* 0x008fe2000780c0ff */
        /* <DEDUP_REMOVED lines=23> */
.L_x_1836:
[----:B------:R-:W-:Y:S05]  /*14a0*/  BSYNC.RECONVERGENT B0 ;  /* 0x0000000000007941 */ /* 0x000fea0003800200 */
.L_x_1835:
[----:B------:R-:W1:Y:S08]  /*14b0*/  S2UR UR6, SR_CgaCtaId ;  /* 0x00000000000679c3 */ /* 0x000e700000008800 */
[----:B------:R-:W-:Y:S01]  /*14c0*/  BAR.SYNC.DEFER_BLOCKING 0x0 ;  /* 0x0000000000007b1d */ /* 0x000fe20000010000 */
[----:B------:R-:W-:Y:S01]  /*14d0*/  @P1 IADD3 R0, PT, PT, R0, -0x1, RZ ;  /* 0xffffffff00001810 */ /* 0x000fe20007ffe0ff */
[----:B------:R-:W-:Y:S01]  /*14e0*/  UISETP.NE.U32.AND UP0, UPT, UR7, URZ, UPT ;  /* 0x000000ff0700728c */ /* 0x000fe2000bf05070 */
[----:B------:R-:W-:-:S03]  /*14f0*/  ISETP.NE.AND P0, PT, RZ, UR24, PT ;  /* 0x00000018ff007c0c */ /* 0x000fc6000bf05270 */
[----:B------:R-:W-:Y:S02]  /*1500*/  UMOV UR5, 0x400 ;  /* 0x0000040000057882 */ /* 0x000fe40000000000 */
[----:B------:R-:W3:Y:S01]  /*1510*/  LDC R111, c[0x0][0x388] ;  /* 0x0000e200ff6f7b82 */ /* 0x000ee20000000800 */
[----:B------:R-:W-:Y:S02]  /*1520*/  UISETP.NE.AND.EX UP0, UPT, UR8, URZ, UPT, UP0 ;  /* 0x000000ff0800728c */ /* 0x000fe4000bf05300 */
        /* <DEDUP_REMOVED lines=9> */
[----:B---3--:R-:W-:Y:S02]  /*15c0*/  IMAD R80, R111, UR4, RZ ;  /* 0x000000046f507c24 */ /* 0x008fe4000f8e02ff */
[----:B------:R-:W-:Y:S01]  /*15d0*/  FADD.FTZ R112, R83, R112 ;  /* 0x0000007053707221 */ /* 0x000fe20000010000 */
[----:B------:R-:W-:Y:S01]  /*15e0*/  FADD.FTZ R81, R82, R81 ;  /* 0x0000005152517221 */ /* 0x000fe20000010000 */
[----:B------:R-:W-:Y:S01]  /*15f0*/  @P1 IMAD R111, R0, R111, RZ ;  /* 0x0000006f006f1224 */ /* 0x000fe200078e02ff */
[----:B------:R-:W-:Y:S01]  /*1600*/  SHF.R.S32.HI R83, RZ, 0x1f, R80 ;  /* 0x0000001fff537819 */ /* 0x000fe20000011450 */
[----:B-1----:R-:W-:Y:S01]  /*1610*/  FADD.FTZ R112, R112, R85 ;  /* 0x0000005570707221 */ /* 0x002fe20000010000 */
[----:B------:R-:W-:-:S02]  /*1620*/  FADD.FTZ R81, R81, R84 ;  /* 0x0000005451517221 */ /* 0x000fc40000010000 */
[----:B------:R-:W-:Y:S01]  /*1630*/  @P1 SHF.R.S32.HI R82, RZ, 0x1f, R111 ;  /* 0x0000001fff521819 */ /* 0x000fe2000001146f */
[----:B------:R-:W-:Y:S01]  /*1640*/  FADD.FTZ R87, R87, R112 ;  /* 0x0000007057577221 */ /* 0x000fe20000010000 */
[----:B------:R-:W-:Y:S01]  /*1650*/  FADD.FTZ R0, R86, R81 ;  /* 0x0000005156007221 */ /* 0x000fe20000010000 */
[----:B------:R-:W-:Y:S02]  /*1660*/  LEA.HI R80, R83, R80, RZ, 0x3 ;  /* 0x0000005053507211 */ /* 0x000fe400078f18ff */
[----:B------:R-:W-:Y:S01]  /*1670*/  FMUL.FTZ R87, R87, UR25 ;  /* 0x0000001957577c20 */ /* 0x000fe20008410000 */
[----:B------:R-:W-:Y:S01]  /*1680*/  FMUL.FTZ R0, R0, UR25 ;  /* 0x0000001900007c20 */ /* 0x000fe20008410000 */
[----:B------:R-:W-:Y:S02]  /*1690*/  @P1 LEA.HI R82, R82, R111, RZ, 0x3 ;  /* 0x0000006f52521211 */ /* 0x000fe400078f18ff */
[----:B------:R-:W-:Y:S02]  /*16a0*/  LEA.HI.SX32 R85, R80, R109, 0x1d ;  /* 0x0000006d50557211 */ /* 0x000fe400078feaff */
[----:B------:R-:W-:-:S02]  /*16b0*/  R2UR UR9, R87 ;  /* 0x00000000570972ca */ /* 0x000fc400000e0000 */
[----:B------:R-:W-:Y:S02]  /*16c0*/  MOV R87, RZ ;  /* 0x000000ff00577202 */ /* 0x000fe40000000f00 */
[----:B------:R-:W-:Y:S02]  /*16d0*/  @P1 LEA.HI.SX32 R87, R82, R109, 0x1d ;  /* 0x0000006d52571211 */ /* 0x000fe400078feaff */
[----:B------:R-:W-:Y:S01]  /*16e0*/  FSEL R0, R0, RZ, !P0 ;  /* 0x000000ff00007208 */ /* 0x000fe20004000000 */
[----:B------:R-:W-:Y:S08]  /*16f0*/  BRA.U UP0, `(.L_x_1837) ;  /* 0x0000000d00287547 */ /* 0x000ff0000b800000 */
[----:B------:R-:W-:Y:S01]  /*1700*/  UMOV UR5, UR12 ;  /* 0x0000000c00057c82 */ /* 0x000fe20008000000 */
[----:B------:R-:W-:Y:S01]  /*1710*/  UMOV UR6, UR13 ;  /* 0x0000000d00067c82 */ /* 0x000fe20008000000 */
[----:B------:R-:W-:-:S04]  /*1720*/  UISETP.NE.U32.AND UP0, UPT, UR5, URZ, UPT ;  /* 0x000000ff0500728c */ /* 0x000fc8000bf05070 */
[----:B------:R-:W-:-:S09]  /*1730*/  UISETP.NE.AND.EX UP0, UPT, UR6, URZ, UPT, UP0 ;  /* 0x000000ff0600728c */ /* 0x000fd2000bf05300 */
[----:B------:R-:W-:Y:S05]  /*1740*/  BRA.U UP0, `(.L_x_1838) ;  /* 0x0000000500887547 */ /* 0x000fea000b800000 */
[----:B------:R-:W-:Y:S05]  /*1750*/  @!P1 BRA `(.L_x_1839) ;  /* 0x00000000002c9947 */ /* 0x000fea0003800000 */
        /* <DEDUP_REMOVED lines=11> */
.L_x_1839:
        /* <DEDUP_REMOVED lines=12> */
.L_x_1840:
        /* <DEDUP_REMOVED lines=12> */
.L_x_1841:
        /* <DEDUP_REMOVED lines=12> */
.L_x_1842:
        /* <DEDUP_REMOVED lines=12> */
.L_x_1843:
        /* <DEDUP_REMOVED lines=12> */
.L_x_1844:
        /* <DEDUP_REMOVED lines=12> */
.L_x_1845:
[----:B------:R-:W-:Y:S05]  /*1c90*/  @!P1 BRA `(.L_x_1846) ;  /* 0x0000001000f49947 */ /* 0x000fea0003800000 */
        /* <DEDUP_REMOVED lines=13> */
.L_x_1838:
        /* <DEDUP_REMOVED lines=9> */
[----:B------:R-:W-:Y:S01]  /*1e00*/  FSEL R79, R76, RZ, P0 ;  /* 0x000000ff4c4f7208 */ /* 0x000fe20000000000 */
[----:B------:R-:W-:Y:S01]  /*1e10*/  FADD.FTZ R76, R2, -R81 ;  /* 0x80000051024c7221 */ /* 0x000fe20000010000 */
[----:B------:R-:W-:Y:S01]  /*1e20*/  FSEL R82, R77, RZ, P0 ;  /* 0x000000ff4d527208 */ /* 0x000fe20000000000 */
[----:B------:R-:W-:Y:S01]  /*1e30*/  FADD.FTZ R77, R11, -R78 ;  /* 0x8000004e0b4d7221 */ /* 0x000fe20000010000 */
[----:B------:R-:W-:Y:S01]  /*1e40*/  F2FP.BF16.F32.PACK_AB R81, RZ, R79 ;  /* 0x0000004fff51723e */ /* 0x000fe200000010ff */
[----:B------:R-:W-:Y:S01]  /*1e50*/  FMUL.FTZ R76, R76, UR30 ;  /* 0x0000001e4c4c7c20 */ /* 0x000fe20008410000 */
[----:B------:R-:W-:Y:S01]  /*1e60*/  F2FP.BF16.F32.PACK_AB R83, RZ, R82 ;  /* 0x00000052ff53723e */ /* 0x000fe200000010ff */
[----:B------:R-:W-:-:S03]  /*1e70*/  FMUL.FTZ R80, R77, UR30 ;  /* 0x0000001e4d507c20 */ /* 0x000fc60008410000 */
        /* <DEDUP_REMOVED lines=9> */
.L_x_1847:
        /* <DEDUP_REMOVED lines=9> */
.L_x_1848:
[----:B------:R-:W-:Y:S05]  /*1fa0*/  @!P1 BRA `(.L_x_1849) ;  /* 0x0000000000189947 */ /* 0x000fea0003800000 */
[----:B------:R-:W-:Y:S01]  /*1fb0*/  FMUL.FTZ R78, R79, UR27 ;  /* 0x0000001b4f4e7c20 */ /* 0x000fe20008410000 */
[----:B-----5:R-:W-:-:S03]  /*1fc0*/  LOP3.LUT P2, RZ, R100, 0xff0000, RZ, 0xc0, !PT ;  /* 0x00ff000064ff7812 */ /* 0x020fc6000784c0ff */
[----:B------:R-:W-:-:S05]  /*1fd0*/  FMUL.FTZ R78, R78, UR26 ;  /* 0x0000001a4e4e7c20 */ /* 0x000fca0008410000 */
[----:B------:R-:W-:-:S04]  /*1fe0*/  FSEL R78, R78, RZ, P2 ;  /* 0x000000ff4e4e7208 */ /* 0x000fc80001000000 */
[----:B------:R-:W-:-:S04]  /*1ff0*/  F2FP.BF16.F32.PACK_AB R78, RZ, R78 ;  /* 0x0000004eff4e723e */ /* 0x000fc800000010ff */
[----:B------:R-:W-:-:S07]  /*2000*/  PRMT R73, R78, 0x7610, R73 ;  /* 0x000076104e497816 */ /* 0x000fce0000000049 */
.L_x_1849:
[----:B------:R-:W-:Y:S05]  /*2010*/  @!P1 BRA `(.L_x_1850) ;  /* 0x0000000000189947 */ /* 0x000fea0003800000 */
[----:B------:R-:W-:Y:S01]  /*2020*/  FMUL.FTZ R78, R82, UR27 ;  /* 0x0000001b524e7c20 */ /* 0x000fe20008410000 */
[----:B-----5:R-:W-:-:S03]  /*2030*/  LOP3.LUT P2, RZ, R100, 0xff000000, RZ, 0xc0, !PT ;  /* 0xff00000064ff7812 */ /* 0x020fc6000784c0ff */
[----:B------:R-:W-:-:S05]  /*2040*/  FMUL.FTZ R78, R78, UR26 ;  /* 0x0000001a4e4e7c20 */ /* 0x000fca0008410000 */
[----:B------:R-:W-:-:S04]  /*2050*/  FSEL R78, R78, RZ, P2 ;  /* 0x000000ff4e4e7208 */ /* 0x000fc80001000000 */
[----:B------:R-:W-:-:S04]  /*2060*/  F2FP.BF16.F32.PACK_AB R78, RZ, R78 ;  /* 0x0000004eff4e723e */ /* 0x000fc800000010ff */
[----:B------:R-:W-:-:S07]  /*2070*/  PRMT R73, R73, 0x5410, R78 ;  /* 0x0000541049497816 */ /* 0x000fce000000004e */
.L_x_1850:
        /* <DEDUP_REMOVED lines=10> */
[----:B------:R-:W-:Y:S01]  /*2120*/  F2FP.BF16.F32.PACK_AB R80, RZ, R80 ;  /* 0x00000050ff50723e */ /* 0x000fe200000010ff */
[----:B------:R-:W-:Y:S01]  /*2130*/  FMUL.FTZ R81, R81, UR30 ;  /* 0x0000001e51517c20 */ /* 0x000fe20008410000 */
[----:B------:R-:W-:Y:S01]  /*2140*/  FMUL.FTZ R82, R82, UR30 ;  /* 0x0000001e52527c20 */ /* 0x000fe20008410000 */
        /* <DEDUP_REMOVED lines=9> */
.L_x_1851:
[----:B------:R-:W-:Y:S05]  /*21e0*/  @!P1 BRA `(.L_x_1852) ;  /* 0x0000000000189947 */ /* 0x000fea0003800000 */
[----:B------:R-:W-:Y:S01]  /*21f0*/  FMUL.FTZ R78, R84, UR27 ;  /* 0x0000001b544e7c20 */ /* 0x000fe20008410000 */
[----:B-----5:R-:W-:-:S03]  /*2200*/  LOP3.LUT P2, RZ, R101, 0xff00, RZ, 0xc0, !PT ;  /* 0x0000ff0065ff7812 */ /* 0x020fc6000784c0ff */
[----:B------:R-:W-:-:S05]  /*2210*/  FMUL.FTZ R78, R78, UR26 ;  /* 0x0000001a4e4e7c20 */ /* 0x000fca0008410000 */
[----:B------:R-:W-:-:S04]  /*2220*/  FSEL R78, R78, RZ, P2 ;  /* 0x000000ff4e4e7208 */ /* 0x000fc80001000000 */
[----:B------:R-:W-:-:S04]  /*2230*/  F2FP.BF16.F32.PACK_AB R78, RZ, R78 ;  /* 0x0000004eff4e723e */ /* 0x000fc800000010ff */
[----:B------:R-:W-:-:S07]  /*2240*/  PRMT R74, R74, 0x5410, R78 ;  /* 0x000054104a4a7816 */ /* 0x000fce000000004e */
.L_x_1852:
        /* <DEDUP_REMOVED lines=10> */
.L_x_1853:
        /* <DEDUP_REMOVED lines=11> */
.L_x_1837:
[----:B------:R-:W-:Y:S01]  /*23a0*/  UMOV UR5, UR12 ;  /* 0x0000000c00057c82 */ /* 0x000fe20008000000 */
[----:B------:R-:W-:Y:S01]  /*23b0*/  UMOV UR6, UR13 ;  /* 0x0000000d00067c82 */ /* 0x000fe20008000000 */
[----:B------:R-:W-:-:S04]  /*23c0*/  UISETP.NE.U32.AND UP0, UPT, UR5, URZ, UPT ;  /* 0x000000ff0500728c */ /* 0x000fc8000bf05070 */
[----:B------:R-:W-:-:S09]  /*23d0*/  UISETP.NE.AND.EX UP0, UPT, UR6, URZ, UPT, UP0 ;  /* 0x000000ff0600728c */ /* 0x000fd2000bf05300 */
[----:B------:R-:W-:Y:S05]  /*23e0*/  BRA.U UP0, `(.L_x_1854) ;  /* 0x00000005007c7547 */ /* 0x000fea000b800000 */
[----:B------:R-:W-:Y:S01]  /*23f0*/  ISETP.LT.AND P0, PT, RZ, UR31, PT ;  /* 0x0000001fff007c0c */ /* 0x000fe2000bf01270 */
[----:B------:R-:W-:-:S12]  /*2400*/  @!P1 BRA `(.L_x_1855) ;  /* 0x0000000000289947 */ /* 0x000fd80003800000 */
        /* <DEDUP_REMOVED lines=10> */
.L_x_1855:
[----:B------:R-:W-:Y:S05]  /*24b0*/  @!P1 BRA `(.L_x_1856) ;  /* 0x00000000002c9947 */ /* 0x000fea0003800000 */
        /* <DEDUP_REMOVED lines=11> */
.L_x_1856:
[----:B------:R-:W-:Y:S05]  /*2570*/  @!P1 BRA `(.L_x_1857) ;  /* 0x0000000000289947 */ /* 0x000fea0003800000 */
        /* <DEDUP_REMOVED lines=10> */
.L_x_1857:
[----:B------:R-:W-:Y:S05]  /*2620*/  @!P1 BRA `(.L_x_1858) ;  /* 0x00000000002c9947 */ /* 0x000fea0003800000 */
        /* <DEDUP_REMOVED lines=11> */
.L_x_1858:
        /* <DEDUP_REMOVED lines=11> */
.L_x_1859:
        /* <DEDUP_REMOVED lines=12> */
.L_x_1860:
        /* <DEDUP_REMOVED lines=11> */
.L_x_1861:
[----:B------:R-:W-:Y:S05]  /*2900*/  @!P1 BRA `(.L_x_1846) ;  /* 0x0000000400d89947 */ /* 0x000fea0003800000 */
        /* <DEDUP_REMOVED lines=13> */
.L_x_1854:
[----:B------:R-:W-:Y:S01]  /*29e0*/  PLOP3.LUT P2, PT, PT, PT, UP2, 0x80, 0x8 ;  /* 0x000000000008781c */ /* 0x000fe20003f4f028 */
[----:B-----5:R-:W-:Y:S01]  /*29f0*/  IMAD.U32 R112, R21, 0x10000, RZ ;  /* 0x0001000015707824 */ /* 0x020fe200078e00ff */
[----:B------:R-:W-:Y:S01]  /*2a00*/  ISETP.LT.AND P0, PT, RZ, UR31, PT ;  /* 0x0000001fff007c0c */ /* 0x000fe2000bf01270 */
[----:B------:R-:W-:Y:S01]  /*2a10*/  IMAD.U32 R111, R23, 0x10000, RZ ;  /* 0x00010000176f7824 */ /* 0x000fe200078e00ff */
[C---:B------:R-:W-:Y:S02]  /*2a20*/  PRMT R113, R20.reuse, 0x7632, R113 ;  /* 0x0000763214717816 */ /* 0x040fe40000000071 */
[----:B------:R-:W-:Y:S02]  /*2a30*/  PRMT R79, R21, 0x7632, R79 ;  /* 0x00007632154f7816 */ /* 0x000fe4000000004f */
[----:B------:R-:W-:Y:S02]  /*2a40*/  SHF.L.U32 R114, R20, 0x10, RZ ;  /* 0x0000001014727819 */ /* 0x000fe400000006ff */
[----:B------:R-:W-:-:S02]  /*2a50*/  SHF.L.U32 R113, R113, 0x10, RZ ;  /* 0x0000001071717819 */ /* 0x000fc400000006ff */
[----:B------:R-:W-:Y:S01]  /*2a60*/  SHF.L.U32 R79, R79, 0x10, RZ ;  /* 0x000000104f4f7819 */ /* 0x000fe200000006ff */
[----:B------:R-:W-:Y:S01]  /*2a70*/  @P2 FFMA.FTZ R77, R3, UR9, R0 ;  /* 0x00000009034d2c23 */ /* 0x000fe20008010000 */
[----:B------:R-:W-:Y:S01]  /*2a80*/  PRMT R86, R22, 0x7632, R86 ;  /* 0x0000763216567816 */ /* 0x000fe20000000056 */
        /* <DEDUP_REMOVED lines=10> */
[----:B------:R-:W-:Y:S01]  /*2b30*/  @P0 FFMA.FTZ R76, R14, UR9, R0 ;  /* 0x000000090e4c0c23 */ /* 0x000fe20008010000 */
[----:B------:R-:W-:Y:S01]  /*2b40*/  @P0 FFMA.FTZ R112, R81, UR30, R112 ;  /* 0x0000001e51700c23 */ /* 0x000fe20008010070 */
[----:B------:R-:W-:Y:S01]  /*2b50*/  @P0 FFMA.FTZ R79, R78, UR30, R79 ;  /* 0x0000001e4e4f0c23 */ /* 0x000fe2000801004f */
[----:B------:R-:W-:Y:S01]  /*2b60*/  PRMT R80, R23, 0x7632, R80 ;  /* 0x0000763217507816 */ /* 0x000fe20000000050 */
[--C-:B------:R-:W-:Y:S01]  /*2b70*/  @P0 FFMA.FTZ R83, R9, UR9, R0.reuse ;  /* 0x0000000909530c23 */ /* 0x100fe20008010000 */
[----:B------:R-:W-:Y:S01]  /*2b80*/  SHF.L.U32 R84, R22, 0x10, RZ ;  /* 0x0000001016547819 */ /* 0x000fe200000006ff */
[----:B------:R-:W-:Y:S01]  /*2b90*/  @P0 FFMA.FTZ R78, R88, UR9, R0 ;  /* 0x00000009584e0c23 */ /* 0x000fe20008010000 */
[----:B------:R-:W-:Y:S01]  /*2ba0*/  SHF.L.U32 R86, R86, 0x10, RZ ;  /* 0x0000001056567819 */ /* 0x000fe200000006ff */
[----:B------:R-:W-:Y:S01]  /*2bb0*/  @P0 FADD.FTZ R77, R6, -R77 ;  /* 0x8000004d064d0221 */ /* 0x000fe20000010000 */
[----:B------:R-:W-:Y:S01]  /*2bc0*/  @P0 FADD.FTZ R81, R15, -R76 ;  /* 0x8000004c0f510221 */ /* 0x000fe20000010000 */
[----:B------:R-:W-:Y:S01]  /*2bd0*/  SHF.L.U32 R80, R80, 0x10, RZ ;  /* 0x0000001050507819 */ /* 0x000fe200000006ff */
[----:B------:R-:W-:Y:S01]  /*2be0*/  @P0 FADD.FTZ R76, R10, -R83 ;  /* 0x800000530a4c0221 */ /* 0x000fe20000010000 */
        /* <DEDUP_REMOVED lines=18> */
.L_x_1862:
[----:B------:R-:W-:Y:S05]  /*2d10*/  @!P1 BRA `(.L_x_1863) ;  /* 0x0000000000189947 */ /* 0x000fea0003800000 */
[----:B------:R-:W-:Y:S01]  /*2d20*/  FMUL.FTZ R113, R113, UR27 ;  /* 0x0000001b71717c20 */ /* 0x000fe20008410000 */
[----:B------:R-:W-:-:S03]  /*2d30*/  LOP3.LUT P0, RZ, R100, 0xff00, RZ, 0xc0, !PT ;  /* 0x0000ff0064ff7812 */ /* 0x000fc6000780c0ff */
[----:B------:R-:W-:-:S05]  /*2d40*/  FMUL.FTZ R113, R113, UR26 ;  /* 0x0000001a71717c20 */ /* 0x000fca0008410000 */
[----:B------:R-:W-:-:S04]  /*2d50*/  FSEL R113, R113, RZ, P0 ;  /* 0x000000ff71717208 */ /* 0x000fc80000000000 */
[----:B------:R-:W-:-:S04]  /*2d60*/  F2FP.BF16.F32.PACK_AB R113, RZ, R113 ;  /* 0x00000071ff71723e */ /* 0x000fc800000010ff */
[----:B------:R-:W-:-:S07]  /*2d70*/  PRMT R72, R72, 0x5410, R113 ;  /* 0x0000541048487816 */ /* 0x000fce0000000071 */
.L_x_1863:
[----:B------:R-:W-:Y:S05]  /*2d80*/  @!P1 BRA `(.L_x_1864) ;  /* 0x0000000000189947 */ /* 0x000fea0003800000 */
[----:B------:R-:W-:Y:S01]  /*2d90*/  FMUL.FTZ R112, R112, UR27 ;  /* 0x0000001b70707c20 */ /* 0x000fe20008410000 */
[----:B------:R-:W-:-:S03]  /*2da0*/  LOP3.LUT P0, RZ, R100, 0xff0000, RZ, 0xc0, !PT ;  /* 0x00ff000064ff7812 */ /* 0x000fc6000780c0ff */
[----:B------:R-:W-:-:S05]  /*2db0*/  FMUL.FTZ R112, R112, UR26 ;  /* 0x0000001a70707c20 */ /* 0x000fca0008410000 */
[----:B------:R-:W-:-:S04]  /*2dc0*/  FSEL R112, R112, RZ, P0 ;  /* 0x000000ff70707208 */ /* 0x000fc80000000000 */
[----:B------:R-:W-:-:S04]  /*2dd0*/  F2FP.BF16.F32.PACK_AB R112, RZ, R112 ;  /* 0x00000070ff70723e */ /* 0x000fc800000010ff */
[----:B------:R-:W-:-:S07]  /*2de0*/  PRMT R73, R112, 0x7610, R73 ;  /* 0x0000761070497816 */ /* 0x000fce0000000049 */
.L_x_1864:
[----:B------:R-:W-:Y:S05]  /*2df0*/  @!P1 BRA `(.L_x_1865) ;  /* 0x0000000000189947 */ /* 0x000fea0003800000 */
[----:B------:R-:W-:Y:S01]  /*2e00*/  FMUL.FTZ R79, R79, UR27 ;  /* 0x0000001b4f4f7c20 */ /* 0x000fe20008410000 */
[----:B------:R-:W-:-:S03]  /*2e10*/  LOP3.LUT P0, RZ, R100, 0xff000000, RZ, 0xc0, !PT ;  /* 0xff00000064ff7812 */ /* 0x000fc6000780c0ff */
[----:B------:R-:W-:-:S05]  /*2e20*/  FMUL.FTZ R79, R79, UR26 ;  /* 0x0000001a4f4f7c20 */ /* 0x000fca0008410000 */
[----:B------:R-:W-:-:S04]  /*2e30*/  FSEL R79, R79, RZ, P0 ;  /* 0x000000ff4f4f7208 */ /* 0x000fc80000000000 */
[----:B------:R-:W-:-:S04]  /*2e40*/  F2FP.BF16.F32.PACK_AB R79, RZ, R79 ;  /* 0x0000004fff4f723e */ /* 0x000fc800000010ff */
[----:B------:R-:W-:-:S07]  /*2e50*/  PRMT R73, R73, 0x5410, R79 ;  /* 0x0000541049497816 */ /* 0x000fce000000004f */
.L_x_1865:
[----:B------:R-:W-:Y:S05]  /*2e60*/  @!P1 BRA `(.L_x_1866) ;  /* 0x0000000000189947 */ /* 0x000fea0003800000 */
[----:B------:R-:W-:Y:S01]  /*2e70*/  FMUL.FTZ R84, R84, UR27 ;  /* 0x0000001b54547c20 */ /* 0x000fe20008410000 */
[----:B------:R-:W-:-:S03]  /*2e80*/  LOP3.LUT P0, RZ, R101, 0xff, RZ, 0xc0, !PT ;  /* 0x000000ff65ff7812 */ /* 0x000fc6000780c0ff */
[----:B------:R-:W-:-:S05]  /*2e90*/  FMUL.FTZ R84, R84, UR26 ;  /* 0x0000001a54547c20 */ /* 0x000fca0008410000 */
[----:B------:R-:W-:-:S04]  /*2ea0*/  FSEL R84, R84, RZ, P0 ;  /* 0x000000ff54547208 */ /* 0x000fc80000000000 */
[----:B------:R-:W-:-:S04]  /*2eb0*/  F2FP.BF16.F32.PACK_AB R84, RZ, R84 ;  /* 0x00000054ff54723e */ /* 0x000fc800000010ff */
[----:B------:R-:W-:-:S07]  /*2ec0*/  PRMT R74, R84, 0x7610, R74 ;  /* 0x00007610544a7816 */ /* 0x000fce000000004a */
.L_x_1866:
[----:B------:R-:W-:Y:S05]  /*2ed0*/  @!P1 BRA `(.L_x_1867) ;  /* 0x0000000000189947 */ /* 0x000fea0003800000 */
[----:B------:R-:W-:Y:S01]  /*2ee0*/  FMUL.FTZ R86, R86, UR27 ;  /* 0x0000001b56567c20 */ /* 0x000fe20008410000 */
[----:B------:R-:W-:-:S03]  /*2ef0*/  LOP3.LUT P0, RZ, R101, 0xff00, RZ, 0xc0, !PT ;  /* 0x0000ff0065ff7812 */ /* 0x000fc6000780c0ff */
[----:B------:R-:W-:-:S05]  /*2f00*/  FMUL.FTZ R86, R86, UR26 ;  /* 0x0000001a56567c20 */ /* 0x000fca0008410000 */
[----:B------:R-:W-:-:S04]  /*2f10*/  FSEL R86, R86, RZ, P0 ;  /* 0x000000ff56567208 */ /* 0x000fc80000000000 */
[----:B------:R-:W-:-:S04]  /*2f20*/  F2FP.BF16.F32.PACK_AB R86, RZ, R86 ;  /* 0x00000056ff56723e */ /* 0x000fc800000010ff */
[----:B------:R-:W-:-:S07]  /*2f30*/  PRMT R74, R74, 0x5410, R86 ;  /* 0x000054104a4a7816 */ /* 0x000fce0000000056 */
.L_x_1867:
[----:B------:R-:W-:Y:S05]  /*2f40*/  @!P1 BRA `(.L_x_1868) ;  /* 0x0000000000189947 */ /* 0x000fea0003800000 */
[----:B------:R-:W-:Y:S01]  /*2f50*/  FMUL.FTZ R79, R111, UR27 ;  /* 0x0000001b6f4f7c20 */ /* 0x000fe20008410000 */
[----:B------:R-:W-:-:S03]  /*2f60*/  LOP3.LUT P0, RZ, R101, 0xff0000, RZ, 0xc0, !PT ;  /* 0x00ff000065ff7812 */ /* 0x000fc6000780c0ff */
[----:B------:R-:W-:-:S05]  /*2f70*/  FMUL.FTZ R79, R79, UR26 ;  /* 0x0000001a4f4f7c20 */ /* 0x000fca0008410000 */
[----:B------:R-:W-:-:S04]  /*2f80*/  FSEL R79, R79, RZ, P0 ;  /* 0x000000ff4f4f7208 */ /* 0x000fc80000000000 */
[----:B------:R-:W-:-:S04]  /*2f90*/  F2FP.BF16.F32.PACK_AB R79, RZ, R79 ;  /* 0x0000004fff4f723e */ /* 0x000fc800000010ff */
[----:B------:R-:W-:-:S07]  /*2fa0*/  PRMT R75, R79, 0x7610, R75 ;  /* 0x000076104f4b7816 */ /* 0x000fce000000004b */
.L_x_1868:
        /* <DEDUP_REMOVED lines=12> */
.L_x_1846:
[----:B------:R-:W-:Y:S01]  /*3070*/  ISETP.NE.U32.AND P0, PT, RZ, UR5, PT ;  /* 0x00000005ff007c0c */ /* 0x000fe2000bf05070 */
[----:B------:R-:W0:Y:S01]  /*3080*/  @P1 LDC.64 R80, c[0x0][0x468] ;  /* 0x00011a00ff501b82 */ /* 0x000e220000000a00 */
[----:B------:R-:W-:Y:S02]  /*3090*/  UISETP.NE.U32.AND UP0, UPT, UR7, URZ, UPT ;  /* 0x000000ff0700728c */ /* 0x000fe4000bf05070 */
[----:B------:R-:W-:Y:S02]  /*30a0*/  ISETP.NE.AND.EX P0, PT, RZ, UR6, PT, P0 ;  /* 0x00000006ff007c0c */ /* 0x000fe4000bf05300 */
[----:B------:R-:W-:-:S11]  /*30b0*/  UISETP.NE.AND.EX UP0, UPT, UR8, URZ, UPT, UP0 ;  /* 0x000000ff0800728c */ /* 0x000fd6000bf05300 */
[----:B------:R-:W1:Y:S01]  /*30c0*/  @P0 LDC.64 R82, c[0x0][0x478] ;  /* 0x00011e00ff520b82 */ /* 0x000e620000000a00 */
[----:B0-----:R-:W-:-:S04]  /*30d0*/  @P1 IMAD.WIDE.U32 R80, R87, 0x10, R80 ;  /* 0x0000001057501825 */ /* 0x001fc800078e0050 */
[----:B-1----:R-:W-:-:S05]  /*30e0*/  @P0 IMAD.WIDE.U32 R82, R85, 0x10, R82 ;  /* 0x0000001055520825 */ /* 0x002fca00078e0052 */
[----:B------:R0:W-:Y:S04]  /*30f0*/  @P0 STG.E.128 desc[UR14][R82.64], R76 ;  /* 0x0000004c52000986 */ /* 0x0001e8000c101d0e */
[----:B------:R0:W-:Y:S01]  /*3100*/  @P1 STG.E.128 desc[UR14][R80.64], R72 ;  /* 0x0000004850001986 */ /* 0x0001e2000c101d0e */
[----:B------:R-:W-:Y:S05]  /*3110*/  BRA.U !UP0, `(.L_x_1869) ;  /* 0x0000000d080c7547 */ /* 0x000fea000b800000 */
[----:B------:R-:W-:Y:S05]  /*3120*/  @!P0 BRA `(.L_x_1870) ;  /* 0x00000004008c8947 */ /* 0x000fea0003800000 */
[----:B------:R-:W-:Y:S01]  /*3130*/  ISETP.LT.AND P2, PT, RZ, UR31, PT ;  /* 0x0000001fff007c0c */ /* 0x000fe2000bf41270 */
[C---:B0----5:R-:W-:Y:S01]  /*3140*/  IMAD.U32 R79, R17.reuse, 0x10000, RZ ;  /* 0x00010000114f7824 */ /* 0x061fe200078e00ff */
[C---:B------:R-:W-:Y:S02]  /*3150*/  PRMT R82, R16.reuse, 0x7632, R82 ;  /* 0x0000763210527816 */ /* 0x040fe40000000052 */
[----:B------:R-:W-:Y:S02]  /*3160*/  SHF.L.U32 R101, R16, 0x10, RZ ;  /* 0x0000001010657819 */ /* 0x000fe400000006ff */
[----:B------:R-:W-:Y:S02]  /*3170*/  SHF.L.U32 R82, R82, 0x10, RZ ;  /* 0x0000001052527819 */ /* 0x000fe400000006ff */
[----:B------:R-:W-:Y:S02]  /*3180*/  PRMT R78, R17, 0x7632, R78 ;  /* 0x00007632114e7816 */ /* 0x000fe4000000004e */
        /* <DEDUP_REMOVED lines=13> */
[----:B------:R-:W-:Y:S01]  /*3260*/  PRMT R76, R19, 0x7632, R76 ;  /* 0x00007632134c7816 */ /* 0x000fe2000000004c */
[----:B------:R-:W-:Y:S01]  /*3270*/  @P2 FFMA.FTZ R77, R95, UR9, R0 ;  /* 0x000000095f4d2c23 */ /* 0x000fe20008010000 */
[----:B------:R-:W-:Y:S01]  /*3280*/  PRMT R80, R18, 0x7632, R80 ;  /* 0x0000763212507816 */ /* 0x000fe20000000050 */
[--C-:B------:R-:W-:Y:S01]  /*3290*/  @P2 FFMA.FTZ R84, R104, UR9, R0.reuse ;  /* 0x0000000968542c23 */ /* 0x100fe20008010000 */
[--C-:B------:R-:W-:Y:S01]  /*32a0*/  @P2 FFMA.FTZ R111, R97, UR9, R0.reuse ;  /* 0x00000009616f2c23 */ /* 0x100fe20008010000 */
[----:B------:R-:W-:Y:S01]  /*32b0*/  @P2 FFMA.FTZ R113, R110, UR9, R0 ;  /* 0x000000096e712c23 */ /* 0x000fe20008010000 */
[----:B------:R-:W-:Y:S01]  /*32c0*/  SHF.L.U32 R0, R76, 0x10, RZ ;  /* 0x000000104c007819 */ /* 0x000fe200000006ff */
[----:B------:R-:W-:Y:S01]  /*32d0*/  @P2 FADD.FTZ R76, R94, -R77 ;  /* 0x8000004d5e4c2221 */ /* 0x000fe20000010000 */
[----:B------:R-:W-:Y:S01]  /*32e0*/  SHF.L.U32 R80, R80, 0x10, RZ ;  /* 0x0000001050507819 */ /* 0x000fe200000006ff */
[----:B------:R-:W-:Y:S01]  /*32f0*/  @P2 FFMA.FTZ R78, R81, UR30, R78 ;  /* 0x0000001e514e2c23 */ /* 0x000fe2000801004e */
        /* <DEDUP_REMOVED lines=17> */
.L_x_1871:
[----:B------:R-:W-:Y:S05]  /*3410*/  @!P1 BRA `(.L_x_1872) ;  /* 0x0000000000189947 */ /* 0x000fea0003800000 */
[----:B------:R-:W-:Y:S01]  /*3420*/  FMUL.FTZ R82, R82, UR27 ;  /* 0x0000001b52527c20 */ /* 0x000fe20008410000 */
[----:B------:R-:W-:-:S03]  /*3430*/  LOP3.LUT P2, RZ, R98, 0xff00, RZ, 0xc0, !PT ;  /* 0x0000ff0062ff7812 */ /* 0x000fc6000784c0ff */
[----:B------:R-:W-:-:S05]  /*3440*/  FMUL.FTZ R82, R82, UR26 ;  /* 0x0000001a52527c20 */ /* 0x000fca0008410000 */
[----:B------:R-:W-:-:S04]  /*3450*/  FSEL R82, R82, RZ, P2 ;  /* 0x000000ff52527208 */ /* 0x000fc80001000000 */
[----:B------:R-:W-:-:S04]  /*3460*/  F2FP.BF16.F32.PACK_AB R82, RZ, R82 ;  /* 0x00000052ff52723e */ /* 0x000fc800000010ff */
[----:B------:R-:W-:-:S07]  /*3470*/  PRMT R72, R72, 0x5410, R82 ;  /* 0x0000541048487816 */ /* 0x000fce0000000052 */
.L_x_1872:
[----:B------:R-:W-:Y:S05]  /*3480*/  @!P1 BRA `(.L_x_1873) ;  /* 0x0000000000189947 */ /* 0x000fea0003800000 */
[----:B------:R-:W-:Y:S01]  /*3490*/  FMUL.FTZ R79, R79, UR27 ;  /* 0x0000001b4f4f7c20 */ /* 0x000fe20008410000 */
[----:B------:R-:W-:-:S03]  /*34a0*/  LOP3.LUT P2, RZ, R98, 0xff0000, RZ, 0xc0, !PT ;  /* 0x00ff000062ff7812 */ /* 0x000fc6000784c0ff */
[----:B------:R-:W-:-:S05]  /*34b0*/  FMUL.FTZ R79, R79, UR26 ;  /* 0x0000001a4f4f7c20 */ /* 0x000fca0008410000 */
[----:B------:R-:W-:-:S04]  /*34c0*/  FSEL R79, R79, RZ, P2 ;  /* 0x000000ff4f4f7208 */ /* 0x000fc80001000000 */
[----:B------:R-:W-:-:S04]  /*34d0*/  F2FP.BF16.F32.PACK_AB R79, RZ, R79 ;  /* 0x0000004fff4f723e */ /* 0x000fc800000010ff */
[----:B------:R-:W-:-:S07]  /*34e0*/  PRMT R73, R79, 0x7610, R73 ;  /* 0x000076104f497816 */ /* 0x000fce0000000049 */
.L_x_1873:
[----:B------:R-:W-:Y:S05]  /*34f0*/  @!P1 BRA `(.L_x_1874) ;  /* 0x0000000000189947 */ /* 0x000fea0003800000 */
[----:B------:R-:W-:Y:S01]  /*3500*/  FMUL.FTZ R78, R78, UR27 ;  /* 0x0000001b4e4e7c20 */ /* 0x000fe20008410000 */
[----:B------:R-:W-:-:S03]  /*3510*/  LOP3.LUT P2, RZ, R98, 0xff000000, RZ, 0xc0, !PT ;  /* 0xff00000062ff7812 */ /* 0x000fc6000784c0ff */
[----:B------:R-:W-:-:S05]  /*3520*/  FMUL.FTZ R78, R78, UR26 ;  /* 0x0000001a4e4e7c20 */ /* 0x000fca0008410000 */
[----:B------:R-:W-:-:S04]  /*3530*/  FSEL R78, R78, RZ, P2 ;  /* 0x000000ff4e4e7208 */ /* 0x000fc80001000000 */
[----:B------:R-:W-:-:S04]  /*3540*/  F2FP.BF16.F32.PACK_AB R78, RZ, R78 ;  /* 0x0000004eff4e723e */ /* 0x000fc800000010ff */
[----:B------:R-:W-:-:S07]  /*3550*/  PRMT R73, R73, 0x5410, R78 ;  /* 0x0000541049497816 */ /* 0x000fce000000004e */
.L_x_1874:
[----:B------:R-:W-:Y:S05]  /*3560*/  @!P1 BRA `(.L_x_1875) ;  /* 0x0000000000189947 */ /* 0x000fea0003800000 */
[----:B------:R-:W-:Y:S01]  /*3570*/  FMUL.FTZ R78, R83, UR27 ;  /* 0x0000001b534e7c20 */ /* 0x000fe20008410000 */
[----:B------:R-:W-:-:S03]  /*3580*/  LOP3.LUT P2, RZ, R99, 0xff, RZ, 0xc0, !PT ;  /* 0x000000ff63ff7812 */ /* 0x000fc6000784c0ff */
[----:B------:R-:W-:-:S05]  /*3590*/  FMUL.FTZ R78, R78, UR26 ;  /* 0x0000001a4e4e7c20 */ /* 0x000fca0008410000 */
[----:B------:R-:W-:-:S04]  /*35a0*/  FSEL R78, R78, RZ, P2 ;  /* 0x000000ff4e4e7208 */ /* 0x000fc80001000000 */
[----:B------:R-:W-:-:S04]  /*35b0*/  F2FP.BF16.F32.PACK_AB R78, RZ, R78 ;  /* 0x0000004eff4e723e */ /* 0x000fc800000010ff */
[----:B------:R-:W-:-:S07]  /*35c0*/  PRMT R74, R78, 0x7610, R74 ;  /* 0x000076104e4a7816 */ /* 0x000fce000000004a */
.L_x_1875:
[----:B------:R-:W-:Y:S05]  /*35d0*/  @!P1 BRA `(.L_x_1876) ;  /* 0x0000000000189947 */ /* 0x000fea0003800000 */
[----:B------:R-:W-:Y:S01]  /*35e0*/  FMUL.FTZ R78, R80, UR27 ;  /* 0x0000001b504e7c20 */ /* 0x000fe20008410000 */
[----:B------:R-:W-:-:S03]  /*35f0*/  LOP3.LUT P2, RZ, R99, 0xff00, RZ, 0xc0, !PT ;  /* 0x0000ff0063ff7812 */ /* 0x000fc6000784c0ff */
[----:B------:R-:W-:-:S05]  /*3600*/  FMUL.FTZ R78, R78, UR26 ;  /* 0x0000001a4e4e7c20 */ /* 0x000fca0008410000 */
[----:B------:R-:W-:-:S04]  /*3610*/  FSEL R78, R78, RZ, P2 ;  /* 0x000000ff4e4e7208 */ /* 0x000fc80001000000 */
[----:B------:R-:W-:-:S04]  /*3620*/  F2FP.BF16.F32.PACK_AB R78, RZ, R78 ;  /* 0x0000004eff4e723e */ /* 0x000fc800000010ff */
[----:B------:R-:W-:-:S07]  /*3630*/  PRMT R74, R74, 0x5410, R78 ;  /* 0x000054104a4a7816 */ /* 0x000fce000000004e */
.L_x_1876:
[----:B------:R-:W-:Y:S05]  /*3640*/  @!P1 BRA `(.L_x_1877) ;  /* 0x0000000000189947 */ /* 0x000fea0003800000 */
[----:B------:R-:W-:Y:S01]  /*3650*/  FMUL.FTZ R78, R81, UR27 ;  /* 0x0000001b514e7c20 */ /* 0x000fe20008410000 */
[----:B------:R-:W-:-:S03]  /*3660*/  LOP3.LUT P2, RZ, R99, 0xff0000, RZ, 0xc0, !PT ;  /* 0x00ff000063ff7812 */ /* 0x000fc6000784c0ff */
[----:B------:R-:W-:-:S05]  /*3670*/  FMUL.FTZ R78, R78, UR26 ;  /* 0x0000001a4e4e7c20 */ /* 0x000fca0008410000 */
[----:B------:R-:W-:-:S04]  /*3680*/  FSEL R78, R78, RZ, P2 ;  /* 0x000000ff4e4e7208 */ /* 0x000fc80001000000 */
[----:B------:R-:W-:-:S04]  /*3690*/  F2FP.BF16.F32.PACK_AB R78, RZ, R78 ;  /* 0x0000004eff4e723e */ /* 0x000fc800000010ff */
[----:B------:R-:W-:-:S07]  /*36a0*/  PRMT R75, R78, 0x7610, R75 ;  /* 0x000076104e4b7816 */ /* 0x000fce000000004b */
.L_x_1877:
        /* <DEDUP_REMOVED lines=11> */
.L_x_1870:
[----:B------:R-:W-:Y:S01]  /*3760*/  ISETP.LT.AND P2, PT, RZ, UR31, PT ;  /* 0x0000001fff007c0c */ /* 0x000fe2000bf41270 */
[----:B------:R-:W-:-:S12]  /*3770*/  @!P1 BRA `(.L_x_1879) ;  /* 0x0000000000289947 */ /* 0x000fd80003800000 */
        /* <DEDUP_REMOVED lines=10> */
.L_x_1879:
[----:B------:R-:W-:Y:S05]  /*3820*/  @!P1 BRA `(.L_x_1880) ;  /* 0x00000000002c9947 */ /* 0x000fea0003800000 */
        /* <DEDUP_REMOVED lines=11> */
.L_x_1880:
[----:B------:R-:W-:Y:S05]  /*38e0*/  @!P1 BRA `(.L_x_1881) ;  /* 0x0000000000289947 */ /* 0x000fea0003800000 */
        /* <DEDUP_REMOVED lines=10> */
.L_x_1881:
[----:B------:R-:W-:Y:S05]  /*3990*/  @!P1 BRA `(.L_x_1882) ;  /* 0x00000000002c9947 */ /* 0x000fea0003800000 */
        /* <DEDUP_REMOVED lines=11> */
.L_x_1882:
        /* <DEDUP_REMOVED lines=11> */
.L_x_1883:
        /* <DEDUP_REMOVED lines=12> */
.L_x_1884:
        /* <DEDUP_REMOVED lines=11> */
.L_x_1885:
[----:B------:R-:W-:Y:S05]  /*3c70*/  @!P1 BRA `(.L_x_1878) ;  /* 0x0000000c00389947 */ /* 0x000fea0003800000 */
        /* <DEDUP_REMOVED lines=13> */
.L_x_1869:
[----:B------:R-:W-:Y:S05]  /*3d50*/  @!P0 BRA `(.L_x_1886) ;  /* 0x00000004007c8947 */ /* 0x000fea0003800000 */
[--C-:B0-----:R-:W-:Y:S01]  /*3d60*/  FFMA.FTZ R77, R91, UR9, R0.reuse ;  /* 0x000000095b4d7c23 */ /* 0x101fe20008010000 */
        /* <DEDUP_REMOVED lines=10> */
[----:B------:R-:W-:Y:S06]  /*3e10*/  @!P1 BRA `(.L_x_1887) ;  /* 0x0000000000189947 */ /* 0x000fec0003800000 */
[----:B------:R-:W-:Y:S01]  /*3e20*/  FMUL.FTZ R77, R78, UR27 ;  /* 0x0000001b4e4d7c20 */ /* 0x000fe20008410000 */
[----:B-----5:R-:W-:-:S03]  /*3e30*/  LOP3.LUT P3, RZ, R98, 0xff, RZ, 0xc0, !PT ;  /* 0x000000ff62ff7812 */ /* 0x020fc6000786c0ff */
[----:B------:R-:W-:-:S05]  /*3e40*/  FMUL.FTZ R77, R77, UR26 ;  /* 0x0000001a4d4d7c20 */ /* 0x000fca0008410000 */
[----:B------:R-:W-:-:S04]  /*3e50*/  FSEL R77, R77, RZ, P3 ;  /* 0x000000ff4d4d7208 */ /* 0x000fc80001800000 */
[----:B------:R-:W-:-:S04]  /*3e60*/  F2FP.BF16.F32.PACK_AB R77, RZ, R77 ;  /* 0x0000004dff4d723e */ /* 0x000fc800000010ff */
[----:B------:R-:W-:-:S07]  /*3e70*/  PRMT R72, R77, 0x7610, R72 ;  /* 0x000076104d487816 */ /* 0x000fce0000000048 */
.L_x_1887:
[----:B------:R-:W-:Y:S05]  /*3e80*/  @!P1 BRA `(.L_x_1888) ;  /* 0x0000000000189947 */ /* 0x000fea0003800000 */
[----:B------:R-:W-:Y:S01]  /*3e90*/  FMUL.FTZ R77, R79, UR27 ;  /* 0x0000001b4f4d7c20 */ /* 0x000fe20008410000 */
[----:B-----5:R-:W-:-:S03]  /*3ea0*/  LOP3.LUT P3, RZ, R98, 0xff00, RZ, 0xc0, !PT ;  /* 0x0000ff0062ff7812 */ /* 0x020fc6000786c0ff */
[----:B------:R-:W-:-:S05]  /*3eb0*/  FMUL.FTZ R77, R77, UR26 ;  /* 0x0000001a4d4d7c20 */ /* 0x000fca0008410000 */
[----:B------:R-:W-:-:S04]  /*3ec0*/  FSEL R77, R77, RZ, P3 ;  /* 0x000000ff4d4d7208 */ /* 0x000fc80001800000 */
[----:B------:R-:W-:-:S04]  /*3ed0*/  F2FP.BF16.F32.PACK_AB R77, RZ, R77 ;  /* 0x0000004dff4d723e */ /* 0x000fc800000010ff */
[----:B------:R-:W-:-:S07]  /*3ee0*/  PRMT R72, R72, 0x5410, R77 ;  /* 0x0000541048487816 */ /* 0x000fce000000004d */
.L_x_1888:
[--C-:B------:R-:W-:Y:S01]  /*3ef0*/  FFMA.FTZ R78, R102, UR9, R0.reuse ;  /* 0x00000009664e7c23 */ /* 0x100fe20008010000 */
[--C-:B------:R-:W-:Y:S01]  /*3f00*/  FFMA.FTZ R79, R95, UR9, R0.reuse ;  /* 0x000000095f4f7c23 */ /* 0x100fe20008010000 */
[--C-:B------:R-:W-:Y:S01]  /*3f10*/  FFMA.FTZ R80, R104, UR9, R0.reuse ;  /* 0x0000000968507c23 */ /* 0x100fe20008010000 */
[--C-:B------:R-:W-:Y:S01]  /*3f20*/  FFMA.FTZ R83, R97, UR9, R0.reuse ;  /* 0x0000000961537c23 */ /* 0x100fe20008010000 */
[----:B-----5:R-:W-:Y:S01]  /*3f30*/  FFMA.FTZ R101, R110, UR9, R0 ;  /* 0x000000096e657c23 */ /* 0x020fe20008010000 */
[----:B------:R-:W-:Y:S01]  /*3f40*/  FADD.FTZ R77, R105, -R78 ;  /* 0x8000004e694d7221 */ /* 0x000fe20000010000 */
[----:B------:R-:W-:Y:S01]  /*3f50*/  FADD.FTZ R0, R92, -R81 ;  /* 0x800000515c007221 */ /* 0x000fe20000010000 */
[----:B------:R-:W-:Y:S01]  /*3f60*/  FADD.FTZ R78, R94, -R79 ;  /* 0x8000004f5e4e7221 */ /* 0x000fe20000010000 */
[----:B------:R-:W-:Y:S01]  /*3f70*/  FADD.FTZ R79, R107, -R80 ;  /* 0x800000506b4f7221 */ /* 0x000fe20000010000 */
[----:B------:R-:W-:Y:S01]  /*3f80*/  FMUL.FTZ R77, R77, UR30 ;  /* 0x0000001e4d4d7c20 */ /* 0x000fe20008410000 */
[----:B------:R-:W-:Y:S01]  /*3f90*/  FMUL.FTZ R0, R0, UR30 ;  /* 0x0000001e00007c20 */ /* 0x000fe20008410000 */
        /* <DEDUP_REMOVED lines=15> */
.L_x_1889:
[----:B------:R-:W-:Y:S05]  /*4090*/  @!P1 BRA `(.L_x_1890) ;  /* 0x0000000000189947 */ /* 0x000fea0003800000 */
[----:B------:R-:W-:Y:S01]  /*40a0*/  FMUL.FTZ R0, R82, UR27 ;  /* 0x0000001b52007c20 */ /* 0x000fe20008410000 */
[----:B------:R-:W-:-:S03]  /*40b0*/  LOP3.LUT P3, RZ, R98, 0xff000000, RZ, 0xc0, !PT ;  /* 0xff00000062ff7812 */ /* 0x000fc6000786c0ff */
[----:B------:R-:W-:-:S05]  /*40c0*/  FMUL.FTZ R0, R0, UR26 ;  /* 0x0000001a00007c20 */ /* 0x000fca0008410000 */
[----:B------:R-:W-:-:S04]  /*40d0*/  FSEL R0, R0, RZ, P3 ;  /* 0x000000ff00007208 */ /* 0x000fc80001800000 */
[----:B------:R-:W-:-:S04]  /*40e0*/  F2FP.BF16.F32.PACK_AB R0, RZ, R0 ;  /* 0x00000000ff00723e */ /* 0x000fc800000010ff */
[----:B------:R-:W-:-:S07]  /*40f0*/  PRMT R73, R73, 0x5410, R0 ;  /* 0x0000541049497816 */ /* 0x000fce0000000000 */
.L_x_1890:
        /* <DEDUP_REMOVED lines=12> */
.L_x_1891:
[----:B------:R-:W-:Y:S05]  /*41c0*/  @!P1 BRA `(.L_x_1892) ;  /* 0x0000000000189947 */ /* 0x000fea0003800000 */
[----:B------:R-:W-:Y:S01]  /*41d0*/  FMUL.FTZ R0, R79, UR27 ;  /* 0x0000001b4f007c20 */ /* 0x000fe20008410000 */
[----:B------:R-:W-:-:S03]  /*41e0*/  LOP3.LUT P2, RZ, R99, 0xff00, RZ, 0xc0, !PT ;  /* 0x0000ff0063ff7812 */ /* 0x000fc6000784c0ff */
[----:B------:R-:W-:-:S05]  /*41f0*/  FMUL.FTZ R0, R0, UR26 ;  /* 0x0000001a00007c20 */ /* 0x000fca0008410000 */
[----:B------:R-:W-:-:S04]  /*4200*/  FSEL R0, R0, RZ, P2 ;  /* 0x000000ff00007208 */ /* 0x000fc80001000000 */
[----:B------:R-:W-:-:S04]  /*4210*/  F2FP.BF16.F32.PACK_AB R0, RZ, R0 ;  /* 0x00000000ff00723e */ /* 0x000fc800000010ff */
[----:B------:R-:W-:-:S07]  /*4220*/  PRMT R74, R74, 0x5410, R0 ;  /* 0x000054104a4a7816 */ /* 0x000fce0000000000 */
.L_x_1892:
[----:B------:R-:W-:Y:S05]  /*4230*/  @!P1 BRA `(.L_x_1893) ;  /* 0x0000000000189947 */ /* 0x000fea0003800000 */
[----:B------:R-:W-:Y:S01]  /*4240*/  FMUL.FTZ R0, R80, UR27 ;  /* 0x0000001b50007c20 */ /* 0x000fe20008410000 */
[----:B------:R-:W-:-:S03]  /*4250*/  LOP3.LUT P2, RZ, R99, 0xff0000, RZ, 0xc0, !PT ;  /* 0x00ff000063ff7812 */ /* 0x000fc6000784c0ff */
[----:B------:R-:W-:-:S05]  /*4260*/  FMUL.FTZ R0, R0, UR26 ;  /* 0x0000001a00007c20 */ /* 0x000fca0008410000 */
[----:B------:R-:W-:-:S04]  /*4270*/  FSEL R0, R0, RZ, P2 ;  /* 0x000000ff00007208 */ /* 0x000fc80001000000 */
[----:B------:R-:W-:-:S04]  /*4280*/  F2FP.BF16.F32.PACK_AB R0, RZ, R0 ;  /* 0x00000000ff00723e */ /* 0x000fc800000010ff */
[----:B------:R-:W-:-:S07]  /*4290*/  PRMT R75, R0, 0x7610, R75 ;  /* 0x00007610004b7816 */ /* 0x000fce000000004b */
.L_x_1893:
        /* <DEDUP_REMOVED lines=11> */
.L_x_1886:
[----:B------:R-:W-:Y:S05]  /*4350*/  @!P1 BRA `(.L_x_1894) ;  /* 0x00000000002c9947 */ /* 0x000fea0003800000 */
[----:B0-----:R-:W-:Y:S01]  /*4360*/  FFMA.FTZ R81, R91, UR9, R0 ;  /* 0x000000095b517c23 */ /* 0x001fe20008010000 */
        /* <DEDUP_REMOVED lines=10> */
.L_x_1894:
        /* <DEDUP_REMOVED lines=12> */
.L_x_1895:
        /* <DEDUP_REMOVED lines=12> */
.L_x_1896:
        /* <DEDUP_REMOVED lines=12> */
.L_x_1897:
        /* <DEDUP_REMOVED lines=12> */
.L_x_1898:
        /* <DEDUP_REMOVED lines=12> */
.L_x_1899:
        /* <DEDUP_REMOVED lines=12> */
.L_x_1900:
[----:B------:R-:W-:Y:S05]  /*4890*/  @!P1 BRA `(.L_x_1878) ;  /* 0x0000000000309947 */ /* 0x000fea0003800000 */
[----:B0-----:R-:W-:Y:S01]  /*48a0*/  FFMA.FTZ R81, R110, UR9, R0 ;  /* 0x000000096e517c23 */ /* 0x001fe20008010000 */
        /* <DEDUP_REMOVED lines=11> */
.L_x_1878:
[----:B0-----:R-:W0:Y:S01]  /*4960*/  @P0 LDC.64 R82, c[0x0][0x478] ;  /* 0x00011e00ff520b82 */ /* 0x001e220000000a00 */
[----:B------:R-:W-:Y:S01]  /*4970*/  @P0 IADD3 R85, PT, PT, R85, 0x80, RZ ;  /* 0x0000008055550810 */ /* 0x000fe20007ffe0ff */
[----:B------:R-:W-:Y:S01]  /*4980*/  UIADD3 UR4, UPT, UPT, UR4, UR28, URZ ;  /* 0x0000001c04047290 */ /* 0x000fe2000fffe0ff */
[----:B------:R-:W-:Y:S01]  /*4990*/  @P1 IADD3 R87, PT, PT, R87, 0x80, RZ ;  /* 0x0000008057571810 */ /* 0x000fe20007ffe0ff */
[----:B------:R-:W-:Y:S02]  /*49a0*/  UPLOP3.LUT UP1, UPT, UPT, UPT, UP1, 0x40, 0x4 ;  /* 0x000000000004789c */ /* 0x000fe40003f2e810 */
[----:B------:R-:W-:Y:S02]  /*49b0*/  UISETP.GE.AND UP0, UPT, UR4, UR29, UPT ;  /* 0x0000001d0400728c */ /* 0x000fe4000bf06270 */
[----:B------:R-:W1:Y:S01]  /*49c0*/  @P1 LDC.64 R80, c[0x0][0x468] ;  /* 0x00011a00ff501b82 */ /* 0x000e620000000a00 */
[----:B0-----:R-:W-:-:S05]  /*49d0*/  @P0 IMAD.WIDE.U32 R82, R85, 0x10, R82 ;  /* 0x0000001055520825 */ /* 0x001fca00078e0052 */
[----:B------:R3:W-:Y:S01]  /*49e0*/  @P0 STG.E.128 desc[UR14][R82.64], R76 ;  /* 0x0000004c52000986 */ /* 0x0007e2000c101d0e */
[----:B-1----:R-:W-:-:S05]  /*49f0*/  @P1 IMAD.WIDE.U32 R80, R87, 0x10, R80 ;  /* 0x0000001057501825 */ /* 0x002fca00078e0050 */
[----:B------:R3:W-:Y:S01]  /*4a00*/  @P1 STG.E.128 desc[UR14][R80.64], R72 ;  /* 0x0000004850001986 */ /* 0x0007e2000c101d0e */
[----:B------:R-:W-:Y:S05]  /*4a10*/  BRA.U !UP0, `(.L_x_1901) ;  /* 0xffffffb908147547 */ /* 0x000fea000b83ffff */
.L_x_1832:
[----:B------:R-:W0:Y:S08]  /*4a20*/  S2UR UR5, SR_CTAID.X ;  /* 0x00000000000579c3 */ /* 0x000e300000002500 */
[----:B------:R-:W0:Y:S08]  /*4a30*/  LDC R0, c[0x0][0x388] ;  /* 0x0000e200ff007b82 */ /* 0x000e300000000800 */
[----:B--2---:R-:W1:Y:S08]  /*4a40*/  LDC.64 R2, c[0x0][0x440] ;  /* 0x00011000ff027b82 */ /* 0x004e700000000a00 */
[----:B------:R-:W2:Y:S01]  /*4a50*/  LDC.64 R4, c[0x0][0x448] ;  /* 0x00011200ff047b82 */ /* 0x000ea20000000a00 */
[----:B0-----:R-:W-:-:S05]  /*4a60*/  IMAD R0, R0, UR5, RZ ;  /* 0x0000000500007c24 */ /* 0x001fca000f8e02ff */
[----:B------:R-:W-:-:S05]  /*4a70*/  LEA.HI R109, R0, R109, RZ, 0x1d ;  /* 0x0000006d006d7211 */ /* 0x000fca00078fe8ff */
[----:B-1----:R-:W-:-:S05]  /*4a80*/  IMAD.WIDE.U32 R2, R109, 0x20, R2 ;  /* 0x000000206d027825 */ /* 0x002fca00078e0002 */
[----:B------:R-:W-:Y:S01]  /*4a90*/  STG.E.128 desc[UR14][R2.64], R68 ;  /* 0x0000004402007986 */ /* 0x000fe2000c101d0e */
[----:B--2---:R-:W-:-:S03]  /*4aa0*/  IMAD.WIDE.U32 R4, R109, 0x20, R4 ;  /* 0x000000206d047825 */ /* 0x004fc600078e0004 */
        /* <DEDUP_REMOVED lines=8> */
.L_x_1902:
        /* <DEDUP_REMOVED lines=13> */
.L_x_8019:


//--------------------- .text._ZN10layer_norm13ln_bwd_kernelINS_13Kernel_traitsIf13__nv_bfloat16S2_S2_fjLj2048ELj1ELj1ELj4ELj16ENS_18Kernel_traits_baseILj2048EfS2_S2_S2_fjLj128EEEEELb1ELb1ELb0ELb0EEEvNS_9BwdParamsE --------------------------
	.section	.text._ZN10layer_norm13ln_bwd_kernelINS_13Kernel_traitsIf13__nv_bfloat16S2_S2_fjLj2048ELj1ELj1ELj4ELj16ENS_18Kernel_traits_baseILj2048EfS2_S2_S2_fjLj128EEEEELb1ELb1ELb0ELb0EEEvNS_9BwdParamsE,"ax",@progbits
	.align	128
        .global         _ZN10layer_norm13ln_bwd_kernelINS_13Kernel_traitsIf13__nv_bfloat16S2_S2_fjLj2048ELj1ELj1ELj4ELj16ENS_18Kernel_traits_baseILj2048EfS2_S2_S2_fjLj128EEEEELb1ELb1ELb0ELb0EEEvNS_9BwdParamsE
        .type           _ZN10layer_norm13ln_bwd_kernelINS_13Kernel_traitsIf13__nv_bfloat16S2_S2_fjLj2048ELj1ELj1ELj4ELj16ENS_18Kernel_traits_baseILj2048EfS2_S2_S2_fjLj128EEEEELb1ELb1ELb0ELb0EEEvNS_9BwdParamsE,@function
        .size           _ZN10layer_norm13ln_bwd_kernelINS_13Kernel_traitsIf13__nv_bfloat16S2_S2_fjLj2048ELj1ELj1ELj4ELj16ENS_18Kernel_traits_baseILj2048EfS2_S2_S2_fjLj128EEEEELb1ELb1ELb0ELb0EEEvNS_9BwdParamsE,(.L_x_8020 - _ZN10layer_norm13ln_bwd_kernelINS_13Kernel_traitsIf13__nv_bfloat16S2_S2_fjLj2048ELj1ELj1ELj4ELj16ENS_18Kernel_traits_baseILj2048EfS2_S2_S2_fjLj128EEEEELb1ELb1ELb0ELb0EEEvNS_9BwdParamsE)
        .other          _ZN10layer_norm13ln_bwd_kernelINS_13Kernel_traitsIf13__nv_bfloat16S2_S2_fjLj2048ELj1ELj1ELj4ELj16ENS_18Kernel_traits_baseILj2048EfS2_S2_S2_fjLj128EEEEELb1ELb1ELb0ELb0EEEvNS_9BwdParamsE,@"STO_CUDA_ENTRY STV_DEFAULT"
_ZN10layer_norm13ln_bwd_kernelINS_13Kernel_traitsIf13__nv_bfloat16S2_S2_fjLj2048ELj1ELj1ELj4ELj16ENS_18Kernel_traits_baseILj2048EfS2_S2_S2_fjLj128EEEEELb1ELb1ELb0ELb0EEEvNS_9BwdParamsE:
.text._ZN10layer_norm13ln_bwd_kernelINS_13Kernel_traitsIf13__nv_bfloat16S2_S2_fjLj2048ELj1ELj1ELj4ELj16ENS_18Kernel_traits_baseILj2048EfS2_S2_S2_fjLj128EEEEELb1ELb1ELb0ELb0EEEvNS_9BwdParamsE:
        /* <DEDUP_REMOVED lines=94> */
.L_x_1925:
[----:B------:R-:W1:Y:S01]  /*05e0*/  @UP0 LDCU.64 UR4, c[0x0][0x3e0] ;  /* 0x00007c00ff0407ac */ /* 0x000e620008000a00 */
[----:B------:R-:W-:Y:S01]  /*05f0*/  PLOP3.LUT P0, PT, PT, PT, UP0, 0x80, 0x8 ;  /* 0x000000000008781c */ /* 0x000fe20003f0f008 */
[----:B0-----:R-:W-:Y:S02]  /*0600*/  UIMAD.WIDE UR10, UR6, 0x4, UR14 ;  /* 0x00000004060a78a5 */ /* 0x001fe4000f8e020e */
[----:B-1----:R-:W-:-:S06]  /*0610*/  @UP0 UIMAD.WIDE UR4, UR6, 0x2, UR4 ;  /* 0x00000002060408a5 */ /* 0x002fcc000f8e0204 */
[----:B--23--:R-:W-:Y:S02]  /*0620*/  MOV R108, UR4 ;  /* 0x00000004006c7c02 */ /* 0x00cfe40008000f00 */
[----:B------:R-:W-:Y:S01]  /*0630*/  MOV R109, UR5 ;  /* 0x00000005006d7c02 */ /* 0x000fe20008000f00 */
[----:B------:R-:W-:-:S04]  /*0640*/  UIMAD.WIDE UR4, UR6, 0x4, UR12 ;  /* 0x00000004060478a5 */ /* 0x000fc8000f8e020c */
[----:B------:R-:W3:Y:S01]  /*0650*/  @P0 LDG.E.U16 R108, desc[UR16][R108.64] ;  /* 0x000000106c6c0981 */ /* 0x000ee2000c1e1500 */
[----:B------:R-:W-:Y:S02]  /*0660*/  MOV R110, UR10 ;  /* 0x0000000a006e7c02 */ /* 0x000fe40008000f00 */
[----:B------:R-:W-:Y:S02]  /*0670*/  MOV R111, UR11 ;  /* 0x0000000b006f7c02 */ /* 0x000fe40008000f00 */
[----:B------:R-:W-:Y:S02]  /*0680*/  MOV R112, UR4 ;  /* 0x0000000400707c02 */ /* 0x000fe40008000f00 */
[----:B------:R-:W-:Y:S01]  /*0690*/  MOV R113, UR5 ;  /* 0x0000000500717c02 */ /* 0x000fe20008000f00 */
[----:B------:R0:W4:Y:S04]  /*06a0*/  LDG.E R110, desc[UR16][R110.64] ;  /* 0x000000106e6e7981 */ /* 0x000128000c1e1900 */
[----:B------:R-:W4:Y:S01]  /*06b0*/  LDG.E R112, desc[UR16][R112.64] ;  /* 0x0000001070707981 */ /* 0x000f22000c1e1900 */
[----:B------:R-:W-:Y:S01]  /*06c0*/  UIMAD UR4, UR6, UR8, URZ ;  /* 0x00000008060472a4 */ /* 0x000fe2000f8e02ff */
[C---:B------:R-:W-:Y:S01]  /*06d0*/  ISETP.GE.U32.AND P3, PT, R2.reuse, 0x80, PT ;  /* 0x000000800200780c */ /* 0x040fe20003f66070 */
[----:B------:R-:W-:Y:S01]  /*06e0*/  UMOV UR9, 0x3f800000 ;  /* 0x3f80000000097882 */ /* 0x000fe20000000000 */
[----:B--2---:R-:W-:Y:S01]  /*06f0*/  ISETP.NE.AND P1, PT, RZ, UR18, PT ;  /* 0x00000012ff007c0c */ /* 0x004fe2000bf25270 */
[----:B------:R-:W-:Y:S01]  /*0700*/  USHF.R.S32.HI UR5, URZ, 0x1f, UR4 ;  /* 0x0000001fff057899 */ /* 0x000fe20008011404 */
[----:B------:R-:W-:Y:S01]  /*0710*/  BSSY.RECONVERGENT B0, `(.L_x_1904) ;  /* 0x000006b000007945 */ /* 0x000fe20003800200 */
[----:B------:R-:W-:-:S02]  /*0720*/  ISETP.GE.U32.AND P2, PT, R2, 0x100, PT ;  /* 0x000001000200780c */ /* 0x000fc40003f46070 */
[----:B------:R-:W-:-:S06]  /*0730*/  ULEA.HI UR5, UR5, UR4, URZ, 0x3 ;  /* 0x0000000405057291 */ /* 0x000fcc000f8f18ff */
[----:B------:R-:W-:-:S04]  /*0740*/  MOV R0, UR5 ;  /* 0x0000000500007c02 */ /* 0x000fc80008000f00 */
[----:B------:R-:W-:-:S04]  /*0750*/  LEA.HI.SX32 R0, R0, R135, 0x1d ;  /* 0x0000008700007211 */ /* 0x000fc800078feaff */
[----:B0-----:R-:W-:Y:S02]  /*0760*/  MOV R111, R0 ;  /* 0x00000000006f7202 */ /* 0x001fe40000000f00 */
[----:B---3--:R-:W-:Y:S02]  /*0770*/  @P0 R2UR UR4, R108 ;  /* 0x000000006c0402ca */ /* 0x008fe400000e0000 */
[----:B------:R-:W-:Y:S02]  /*0780*/  CS2R R108, SRZ ;  /* 0x00000000006c7805 */ /* 0x000fe4000001ff00 */
[----:B----4-:R-:W-:Y:S02]  /*0790*/  R2UR UR11, R110 ;  /* 0x000000006e0b72ca */ /* 0x010fe400000e0000 */
        /* <DEDUP_REMOVED lines=20> */
[----:B------:R-:W-:Y:S01]  /*08e0*/  SHF.L.U32 R126, R110, 0x10, RZ ;  /* 0x000000106e7e7819 */ /* 0x000fe200000006ff */
[----:B------:R-:W-:Y:S01]  /*08f0*/  FADD.FTZ R108, -R135, R108 ;  /* 0x0000006c876c7221 */ /* 0x000fe20000010100 */
[----:B------:R-:W-:Y:S02]  /*0900*/  SHF.L.U32 R110, R119, 0x10, RZ ;  /* 0x00000010776e7819 */ /* 0x000fe400000006ff */
[----:B------:R-:W-:-:S02]  /*0910*/  PRMT R122, R109, 0x7632, R122 ;  /* 0x000076326d7a7816 */ /* 0x000fc4000000007a */
[----:B------:R-:W-:Y:S01]  /*0920*/  SHF.L.U32 R124, R109, 0x10, RZ ;  /* 0x000000106d7c7819 */ /* 0x000fe200000006ff */
[----:B------:R-:W-:Y:S01]  /*0930*/  FMUL.FTZ R133, R108, UR11 ;  /* 0x0000000b6c857c20 */ /* 0x000fe20008410000 */
[C---:B----4-:R-:W-:Y:S01]  /*0940*/  PRMT R109, R112.reuse, 0x7632, R109 ;  /* 0x00007632706d7816 */ /* 0x050fe2000000006d */
[----:B------:R-:W-:Y:S01]  /*0950*/  FADD.FTZ R110, -R135, R110 ;  /* 0x0000006e876e7221 */ /* 0x000fe20000010100 */
[----:B------:R-:W-:Y:S02]  /*0960*/  SHF.L.U32 R131, R112, 0x10, RZ ;  /* 0x0000001070837819 */ /* 0x000fe400000006ff */
[----:B------:R-:W-:Y:S01]  /*0970*/  SHF.L.U32 R130, R111, 0x10, RZ ;  /* 0x000000106f827819 */ /* 0x000fe200000006ff */
[----:B0-----:R-:W-:Y:S01]  /*0980*/  FADD.FTZ R121, -R135, R126 ;  /* 0x0000007e87797221 */ /* 0x001fe20000010100 */
[----:B------:R-:W-:Y:S01]  /*0990*/  PRMT R125, R114, 0x7632, R125 ;  /* 0x00007632727d7816 */ /* 0x000fe2000000007d */
[----:B------:R-:W-:Y:S01]  /*09a0*/  FADD.FTZ R64, R64, R131 ;  /* 0x0000008340407221 */ /* 0x000fe20000010000 */
[----:B------:R-:W-:Y:S01]  /*09b0*/  SHF.L.U32 R108, R109, 0x10, RZ ;  /* 0x000000106d6c7819 */ /* 0x000fe200000006ff */
[-C--:B------:R-:W-:Y:S01]  /*09c0*/  FFMA.FTZ R48, R133, R131.reuse, R48 ;  /* 0x0000008385307223 */ /* 0x080fe20000010030 */
[----:B------:R-:W-:Y:S01]  /*09d0*/  FMUL.FTZ R134, R110, UR11 ;  /* 0x0000000b6e867c20 */ /* 0x000fe20008410000 */
[----:B------:R-:W-:Y:S01]  /*09e0*/  SHF.L.U32 R126, R123, 0x10, RZ ;  /* 0x000000107b7e7819 */ /* 0x000fe200000006ff */
[----:B-----5:R-:W-:Y:S01]  /*09f0*/  FMUL.FTZ R131, R32, R131 ;  /* 0x0000008320837220 */ /* 0x020fe20000410000 */
[----:B------:R-:W-:Y:S01]  /*0a00*/  FADD.FTZ R123, -R135, R130 ;  /* 0x00000082877b7221 */ /* 0x000fe20000010100 */
[----:B------:R-:W-:Y:S01]  /*0a10*/  PRMT R128, R111, 0x7632, R128 ;  /* 0x000076326f807816 */ /* 0x000fe20000000080 */
[----:B------:R-:W-:Y:S01]  /*0a20*/  FADD.FTZ R65, R65, R108 ;  /* 0x0000006c41417221 */ /* 0x000fe20000010000 */
[----:B------:R-:W-:Y:S01]  /*0a30*/  SHF.L.U32 R130, R125, 0x10, RZ ;  /* 0x000000107d827819 */ /* 0x000fe200000006ff */
[-C--:B------:R-:W-:Y:S01]  /*0a40*/  FFMA.FTZ R49, R134, R108.reuse, R49 ;  /* 0x0000006c86317223 */ /* 0x080fe20000010031 */
[----:B------:R-:W-:Y:S01]  /*0a50*/  PRMT R111, R113, 0x7632, R111 ;  /* 0x00007632716f7816 */ /* 0x000fe2000000006f */
[----:B------:R-:W-:Y:S01]  /*0a60*/  FMUL.FTZ R125, R33, R108 ;  /* 0x0000006c217d7220 */ /* 0x000fe20000410000 */
[----:B------:R-:W-:Y:S01]  /*0a70*/  SHF.L.U32 R113, R113, 0x10, RZ ;  /* 0x0000001071717819 */ /* 0x000fe200000006ff */
[----:B------:R-:W-:Y:S01]  /*0a80*/  FADD.FTZ R108, RZ, R131 ;  /* 0x00000083ff6c7221 */ /* 0x000fe20000010000 */
[----:B------:R-:W-:Y:S01]  /*0a90*/  SHF.L.U32 R112, R122, 0x10, RZ ;  /* 0x000000107a707819 */ /* 0x000fe200000006ff */
[----:B------:R-:W-:Y:S01]  /*0aa0*/  FADD.FTZ R119, -R135, R124 ;  /* 0x0000007c87777221 */ /* 0x000fe20000010100 */
[----:B------:R-:W-:Y:S01]  /*0ab0*/  FFMA.FTZ R109, R133, R131, RZ ;  /* 0x00000083856d7223 */ /* 0x000fe200000100ff */
[----:B------:R-:W-:Y:S01]  /*0ac0*/  SHF.L.U32 R127, R114, 0x10, RZ ;  /* 0x00000010727f7819 */ /* 0x000fe200000006ff */
[----:B------:R-:W-:Y:S01]  /*0ad0*/  FMUL.FTZ R121, R121, UR11 ;  /* 0x0000000b79797c20 */ /* 0x000fe20008410000 */
[----:B------:R-:W-:Y:S01]  /*0ae0*/  SHF.L.U32 R114, R111, 0x10, RZ ;  /* 0x000000106f727819 */ /* 0x000fe200000006ff */
[----:B------:R-:W-:Y:S01]  /*0af0*/  FADD.FTZ R111, R108, R125 ;  /* 0x0000007d6c6f7221 */ /* 0x000fe20000010000 */
[----:B------:R-:W-:Y:S01]  /*0b00*/  FMUL.FTZ R119, R119, UR11 ;  /* 0x0000000b77777c20 */ /* 0x000fe20008410000 */
[----:B------:R-:W-:Y:S01]  /*0b10*/  FMUL.FTZ R120, R34, R113 ;  /* 0x0000007122787220 */ /* 0x000fe20000410000 */
[----:B------:R-:W-:Y:S01]  /*0b20*/  FADD.FTZ R112, -R135, R112 ;  /* 0x0000007087707221 */ /* 0x000fe20000010100 */
[----:B------:R-:W-:Y:S01]  /*0b30*/  FFMA.FTZ R108, R134, R125, R109 ;  /* 0x0000007d866c7223 */ /* 0x000fe2000001006d */
[----:B------:R-:W-:Y:S01]  /*0b40*/  SHF.L.U32 R132, R128, 0x10, RZ ;  /* 0x0000001080847819 */ /* 0x000fe200000006ff */
[----:B------:R-:W-:Y:S01]  /*0b50*/  FADD.FTZ R68, R68, R127 ;  /* 0x0000007f44447221 */ /* 0x000fe20000010000 */
[-C--:B------:R-:W-:Y:S01]  /*0b60*/  FFMA.FTZ R52, R121, R127.reuse, R52 ;  /* 0x0000007f79347223 */ /* 0x080fe20000010034 */
[----:B------:R-:W-:Y:S01]  /*0b70*/  FMUL.FTZ R122, R36, R127 ;  /* 0x0000007f247a7220 */ /* 0x000fe20000410000 */
[----:B------:R-:W-:Y:S01]  /*0b80*/  FADD.FTZ R128, -R135, R126 ;  /* 0x0000007e87807221 */ /* 0x000fe20000010100 */
[----:B------:R-:W-:Y:S01]  /*0b90*/  FMUL.FTZ R126, R112, UR11 ;  /* 0x0000000b707e7c20 */ /* 0x000fe20008410000 */
[----:B------:R-:W-:Y:S01]  /*0ba0*/  FMUL.FTZ R127, R35, R114 ;  /* 0x00000072237f7220 */ /* 0x000fe20000410000 */
[----:B------:R-:W-:Y:S01]  /*0bb0*/  FADD.FTZ R110, R111, R120 ;  /* 0x000000786f6e7221 */ /* 0x000fe20000010000 */
[----:B------:R-:W-:Y:S01]  /*0bc0*/  FFMA.FTZ R109, R119, R120, R108 ;  /* 0x00000078776d7223 */ /* 0x000fe2000001006c */
[----:B------:R-:W-:-:S02]  /*0bd0*/  PRMT R129, R115, 0x7632, R129 ;  /* 0x0000763273817816 */ /* 0x000fc40000000081 */
[----:B------:R-:W-:Y:S01]  /*0be0*/  FADD.FTZ R111, R110, R127 ;  /* 0x0000007f6e6f7221 */ /* 0x000fe20000010000 */
[----:B------:R-:W-:Y:S01]  /*0bf0*/  FFMA.FTZ R108, R126, R127, R109 ;  /* 0x0000007f7e6c7223 */ /* 0x000fe2000001006d */
[----:B------:R-:W-:Y:S01]  /*0c00*/  SHF.L.U32 R115, R115, 0x10, RZ ;  /* 0x0000001073737819 */ /* 0x000fe200000006ff */
[----:B------:R-:W-:Y:S01]  /*0c10*/  FMUL.FTZ R128, R128, UR11 ;  /* 0x0000000b80807c20 */ /* 0x000fe20008410000 */
[----:B------:R-:W-:Y:S01]  /*0c20*/  SHF.L.U32 R140, R129, 0x10, RZ ;  /* 0x00000010818c7819 */ /* 0x000fe200000006ff */
[----:B------:R-:W-:Y:S01]  /*0c30*/  FMUL.FTZ R129, R37, R130 ;  /* 0x0000008225817220 */ /* 0x000fe20000410000 */
[----:B------:R-:W-:Y:S01]  /*0c40*/  FADD.FTZ R110, R111, R122 ;  /* 0x0000007a6f6e7221 */ /* 0x000fe20000010000 */
[----:B------:R-:W-:Y:S01]  /*0c50*/  FFMA.FTZ R109, R121, R122, R108 ;  /* 0x0000007a796d7223 */ /* 0x000fe2000001006c */
[----:B------:R-:W-:Y:S01]  /*0c60*/  FMUL.FTZ R123, R123, UR11 ;  /* 0x0000000b7b7b7c20 */ /* 0x000fe20008410000 */
[----:B------:R-:W-:Y:S01]  /*0c70*/  FMUL.FTZ R124, R38, R115 ;  /* 0x00000073267c7220 */ /* 0x000fe20000410000 */
[----:B------:R-:W-:Y:S01]  /*0c80*/  FADD.FTZ R132, -R135, R132 ;  /* 0x0000008487847221 */ /* 0x000fe20000010100 */
[----:B------:R-:W-:Y:S01]  /*0c90*/  FADD.FTZ R111, R110, R129 ;  /* 0x000000816e6f7221 */ /* 0x000fe20000010000 */
[----:B------:R-:W-:Y:S01]  /*0ca0*/  FFMA.FTZ R108, R128, R129, R109 ;  /* 0x00000081806c7223 */ /* 0x000fe2000001006d */
[----:B------:R-:W-:Y:S01]  /*0cb0*/  FADD.FTZ R66, R66, R113 ;  /* 0x0000007142427221 */ /* 0x000fe20000010000 */
[----:B------:R-:W-:Y:S01]  /*0cc0*/  FFMA.FTZ R50, R119, R113, R50 ;  /* 0x0000007177327223 */ /* 0x000fe20000010032 */
        /* <DEDUP_REMOVED lines=15> */
.L_x_1905:
[----:B------:R-:W-:Y:S05]  /*0dc0*/  BSYNC.RECONVERGENT B0 ;  /* 0x0000000000007941 */ /* 0x000fea0003800200 */
.L_x_1904:
        /* <DEDUP_REMOVED lines=18> */
[----:B------:R-:W-:Y:S02]  /*0ef0*/  PRMT R3, R8, 0x7632, R3 ;  /* 0x0000763208037816 */ /* 0x000fe40000000003 */
[----:B------:R-:W-:Y:S02]  /*0f00*/  PRMT R9, R10, 0x7632, R9 ;  /* 0x000076320a097816 */ /* 0x000fe40000000009 */
[----:B------:R-:W-:Y:S02]  /*0f10*/  SHF.L.U32 R8, R8, 0x10, RZ ;  /* 0x0000001008087819 */ /* 0x000fe400000006ff */
[----:B------:R-:W-:-:S02]  /*0f20*/  SHF.L.U32 R114, R11, 0x10, RZ ;  /* 0x000000100b727819 */ /* 0x000fc400000006ff */
[----:B------:R-:W-:Y:S02]  /*0f30*/  SHF.L.U32 R112, R10, 0x10, RZ ;  /* 0x000000100a707819 */ /* 0x000fe400000006ff */
[----:B------:R-:W-:Y:S02]  /*0f40*/  SHF.L.U32 R14, R14, 0x10, RZ ;  /* 0x000000100e0e7819 */ /* 0x000fe400000006ff */
[----:B0-----:R-:W-:Y:S01]  /*0f50*/  SHF.L.U32 R12, R9, 0x10, RZ ;  /* 0x00000010090c7819 */ /* 0x001fe200000006ff */
[----:B------:R-:W-:Y:S01]  /*0f60*/  FADD.FTZ R8, -R135, R8 ;  /* 0x0000000887087221 */ /* 0x000fe20000010100 */
[----:B------:R-:W-:Y:S02]  /*0f70*/  PRMT R15, R11, 0x7632, R15 ;  /* 0x000076320b0f7816 */ /* 0x000fe4000000000f */
[C---:B----4-:R-:W-:Y:S02]  /*0f80*/  PRMT R9, R4.reuse, 0x7632, R9 ;  /* 0x0000763204097816 */ /* 0x050fe40000000009 */
[----:B------:R-:W-:Y:S01]  /*0f90*/  SHF.L.U32 R11, R4, 0x10, RZ ;  /* 0x00000010040b7819 */ /* 0x000fe200000006ff */
[----:B------:R-:W-:Y:S01]  /*0fa0*/  FADD.FTZ R115, -R135, R114 ;  /* 0x0000007287737221 */ /* 0x000fe20000010100 */
[----:B------:R-:W-:Y:S01]  /*0fb0*/  SHF.L.U32 R10, R3, 0x10, RZ ;  /* 0x00000010030a7819 */ /* 0x000fe200000006ff */
[C---:B------:R-:W-:Y:S01]  /*0fc0*/  FADD.FTZ R112, -R135.reuse, R112 ;  /* 0x0000007087707221 */ /* 0x040fe20000010100 */
[C---:B------:R-:W-:Y:S01]  /*0fd0*/  FADD.FTZ R111, -R135.reuse, R14 ;  /* 0x0000000e876f7221 */ /* 0x040fe20000010100 */
[C---:B------:R-:W-:Y:S01]  /*0fe0*/  FADD.FTZ R114, -R135.reuse, R12 ;  /* 0x0000000c87727221 */ /* 0x040fe20000010100 */
[----:B------:R-:W-:Y:S01]  /*0ff0*/  FADD.FTZ R110, -R135, R110 ;  /* 0x0000006e876e7221 */ /* 0x000fe20000010100 */
[----:B------:R-:W-:Y:S01]  /*1000*/  PRMT R14, R6, 0x7632, R14 ;  /* 0x00007632060e7816 */ /* 0x000fe2000000000e */
[----:B------:R-:W-:Y:S01]  /*1010*/  FMUL.FTZ R3, R8, UR11 ;  /* 0x0000000b08037c20 */ /* 0x000fe20008410000 */
[----:B------:R-:W-:Y:S01]  /*1020*/  SHF.L.U32 R12, R9, 0x10, RZ ;  /* 0x00000010090c7819 */ /* 0x000fe200000006ff */
[----:B-----5:R-:W-:Y:S01]  /*1030*/  FMUL.FTZ R4, R16, R11 ;  /* 0x0000000b10047220 */ /* 0x020fe20000410000 */
[----:B------:R-:W-:Y:S01]  /*1040*/  PRMT R13, R5, 0x7632, R13 ;  /* 0x00007632050d7816 */ /* 0x000fe2000000000d */
[----:B------:R-:W-:Y:S01]  /*1050*/  FADD.FTZ R10, -R135, R10 ;  /* 0x0000000a870a7221 */ /* 0x000fe20000010100 */
[----:B------:R-:W-:-:S02]  /*1060*/  SHF.L.U32 R118, R15, 0x10, RZ ;  /* 0x000000100f767819 */ /* 0x000fc400000006ff */
[C---:B------:R-:W-:Y:S02]  /*1070*/  PRMT R116, R7.reuse, 0x7632, R116 ;  /* 0x0000763207747816 */ /* 0x040fe40000000074 */
[----:B------:R-:W-:Y:S01]  /*1080*/  SHF.L.U32 R117, R7, 0x10, RZ ;  /* 0x0000001007757819 */ /* 0x000fe200000006ff */
[----:B------:R-:W-:Y:S01]  /*1090*/  FMUL.FTZ R7, R112, UR11 ;  /* 0x0000000b70077c20 */ /* 0x000fe20008410000 */
[----:B------:R-:W-:Y:S01]  /*10a0*/  SHF.L.U32 R15, R5, 0x10, RZ ;  /* 0x00000010050f7819 */ /* 0x000fe200000006ff */
[----:B------:R-:W-:Y:S01]  /*10b0*/  FADD.FTZ R72, R72, R11 ;  /* 0x0000000b48487221 */ /* 0x000fe20000010000 */
[----:B------:R-:W-:Y:S01]  /*10c0*/  FFMA.FTZ R56, R3, R11, R56 ;  /* 0x0000000b03387223 */ /* 0x000fe20000010038 */
[----:B------:R-:W-:Y:S01]  /*10d0*/  FMUL.FTZ R5, R110, UR11 ;  /* 0x0000000b6e057c20 */ /* 0x000fe20008410000 */
[----:B------:R-:W-:Y:S01]  /*10e0*/  SHF.L.U32 R112, R14, 0x10, RZ ;  /* 0x000000100e707819 */ /* 0x000fe200000006ff */
[----:B------:R-:W-:Y:S01]  /*10f0*/  FADD.FTZ R14, R109, R4 ;  /* 0x000000046d0e7221 */ /* 0x000fe20000010000 */
[----:B------:R-:W-:Y:S01]  /*1100*/  SHF.L.U32 R110, R13, 0x10, RZ ;  /* 0x000000100d6e7819 */ /* 0x000fe200000006ff */
[----:B------:R-:W-:Y:S01]  /*1110*/  FMUL.FTZ R11, R17, R12 ;  /* 0x0000000c110b7220 */ /* 0x000fe20000410000 */
[----:B------:R-:W-:Y:S01]  /*1120*/  FMUL.FTZ R10, R10, UR11 ;  /* 0x0000000b0a0a7c20 */ /* 0x000fe20008410000 */
[----:B------:R-:W-:Y:S01]  /*1130*/  FFMA.FTZ R13, R3, R4, R108 ;  /* 0x00000004030d7223 */ /* 0x000fe2000001006c */
[----:B------:R-:W-:Y:S01]  /*1140*/  SHF.L.U32 R113, R6, 0x10, RZ ;  /* 0x0000001006717819 */ /* 0x000fe200000006ff */
[----:B------:R-:W-:Y:S01]  /*1150*/  FADD.FTZ R74, R74, R15 ;  /* 0x0000000f4a4a7221 */ /* 0x000fe20000010000 */
[-C--:B------:R-:W-:Y:S01]  /*1160*/  FFMA.FTZ R58, R5, R15.reuse, R58 ;  /* 0x0000000f053a7223 */ /* 0x080fe2000001003a */
[----:B------:R-:W-:Y:S01]  /*1170*/  FMUL.FTZ R6, R18, R15 ;  /* 0x0000000f12067220 */ /* 0x000fe20000410000 */
[----:B------:R-:W-:Y:S01]  /*1180*/  FADD.FTZ R15, R14, R11 ;  /* 0x0000000b0e0f7221 */ /* 0x000fe20000010000 */
[C---:B------:R-:W-:Y:S01]  /*1190*/  FFMA.FTZ R14, R10.reuse, R11, R13 ;  /* 0x0000000b0a0e7223 */ /* 0x040fe2000001000d */
[----:B------:R-:W-:Y:S01]  /*11a0*/  FADD.FTZ R73, R73, R12 ;  /* 0x0000000c49497221 */ /* 0x000fe20000010000 */
[----:B------:R-:W-:Y:S01]  /*11b0*/  FFMA.FTZ R57, R10, R12, R57 ;  /* 0x0000000c0a397223 */ /* 0x000fe20000010039 */
[----:B------:R-:W-:Y:S01]  /*11c0*/  FMUL.FTZ R13, R19, R110 ;  /* 0x0000006e130d7220 */ /* 0x000fe20000410000 */
[----:B------:R-:W-:Y:S01]  /*11d0*/  FADD.FTZ R108, R15, R6 ;  /* 0x000000060f6c7221 */ /* 0x000fe20000010000 */
[----:B------:R-:W-:Y:S01]  /*11e0*/  FMUL.FTZ R12, R111, UR11 ;  /* 0x0000000b6f0c7c20 */ /* 0x000fe20008410000 */
[----:B------:R-:W-:Y:S01]  /*11f0*/  FFMA.FTZ R15, R5, R6, R14 ;  /* 0x00000006050f7223 */ /* 0x000fe2000001000e */
[----:B------:R-:W-:Y:S01]  /*1200*/  FMUL.FTZ R8, R20, R113 ;  /* 0x0000007114087220 */ /* 0x000fe20000410000 */
[----:B------:R-:W-:-:S02]  /*1210*/  FADD.FTZ R109, R108, R13 ;  /* 0x0000000d6c6d7221 */ /* 0x000fc40000010000 */
[C---:B------:R-:W-:Y:S01]  /*1220*/  FFMA.FTZ R108, R12.reuse, R13, R15 ;  /* 0x0000000d0c6c7223 */ /* 0x040fe2000001000f */
[----:B------:R-:W-:Y:S01]  /*1230*/  FADD.FTZ R75, R75, R110 ;  /* 0x0000006e4b4b7221 */ /* 0x000fe20000010000 */
[----:B------:R-:W-:Y:S01]  /*1240*/  FFMA.FTZ R59, R12, R110, R59 ;  /* 0x0000006e0c3b7223 */ /* 0x000fe2000001003b */
[----:B------:R-:W-:Y:S01]  /*1250*/  FADD.FTZ R110, R109, R8 ;  /* 0x000000086d6e7221 */ /* 0x000fe20000010000 */
[----:B------:R-:W-:Y:S01]  /*1260*/  FMUL.FTZ R14, R114, UR11 ;  /* 0x0000000b720e7c20 */ /* 0x000fe20008410000 */
[----:B------:R-:W-:Y:S01]  /*1270*/  FMUL.FTZ R15, R21, R112 ;  /* 0x00000070150f7220 */ /* 0x000fe20000410000 */
[----:B------:R-:W-:Y:S01]  /*1280*/  FFMA.FTZ R109, R7, R8, R108 ;  /* 0x00000008076d7223 */ /* 0x000fe2000001006c */
[----:B------:R-:W-:Y:S01]  /*1290*/  SHF.L.U32 R140, R116, 0x10, RZ ;  /* 0x00000010748c7819 */ /* 0x000fe200000006ff */
[----:B------:R-:W-:Y:S01]  /*12a0*/  FMUL.FTZ R9, R115, UR11 ;  /* 0x0000000b73097c20 */ /* 0x000fe20008410000 */
[----:B------:R-:W-:Y:S01]  /*12b0*/  FADD.FTZ R118, -R135, R118 ;  /* 0x0000007687767221 */ /* 0x000fe20000010100 */
        /* <DEDUP_REMOVED lines=17> */
.L_x_1907:
[----:B------:R-:W-:Y:S05]  /*13d0*/  BSYNC.RECONVERGENT B0 ;  /* 0x0000000000007941 */ /* 0x000fea0003800200 */
.L_x_1906:
        /* <DEDUP_REMOVED lines=32> */
.L_x_1909:
[----:B------:R-:W-:Y:S05]  /*15e0*/  BSYNC.RECONVERGENT B0 ;  /* 0x0000000000007941 */ /* 0x000fea0003800200 */
.L_x_1908:
        /* <DEDUP_REMOVED lines=36> */
[--C-:B------:R-:W-:Y:S01]  /*1830*/  FFMA.FTZ R140, R126, UR4, R112.reuse ;  /* 0x000000047e8c7c23 */ /* 0x100fe20008010070 */
[----:B------:R-:W-:Y:S01]  /*1840*/  LOP3.LUT P1, RZ, R138, 0xff000000, RZ, 0xc0, !PT ;  /* 0xff0000008aff7812 */ /* 0x000fe2000782c0ff */
[----:B------:R-:W-:Y:S01]  /*1850*/  FADD.FTZ R113, R120, -R113 ;  /* 0x8000007178717221 */ /* 0x000fe20000010000 */
[----:B------:R-:W-:Y:S01]  /*1860*/  FFMA.FTZ R145, R123, UR4, R112 ;  /* 0x000000047b917c23 */ /* 0x000fe20008010070 */
[----:B------:R-:W-:Y:S01]  /*1870*/  FADD.FTZ R140, R127, -R140 ;  /* 0x8000008c7f8c7221 */ /* 0x000fe20000010000 */
[----:B------:R-:W-:Y:S01]  /*1880*/  LOP3.LUT P4, RZ, R139, 0xff, RZ, 0xc0, !PT ;  /* 0x000000ff8bff7812 */ /* 0x000fe2000788c0ff */
[----:B------:R-:W-:Y:S01]  /*1890*/  FMUL.FTZ R113, R113, UR11 ;  /* 0x0000000b71717c20 */ /* 0x000fe20008410000 */
[----:B------:R-:W-:Y:S01]  /*18a0*/  FADD.FTZ R145, R124, -R145 ;  /* 0x800000917c917221 */ /* 0x000fe20000010000 */
[----:B------:R-:W-:Y:S01]  /*18b0*/  FMUL.FTZ R140, R140, UR11 ;  /* 0x0000000b8c8c7c20 */ /* 0x000fe20008410000 */
[----:B------:R-:W-:Y:S01]  /*18c0*/  LOP3.LUT P6, RZ, R139, 0xff00, RZ, 0xc0, !PT ;  /* 0x0000ff008bff7812 */ /* 0x000fe200078cc0ff */
[----:B------:R-:W-:Y:S01]  /*18d0*/  FMUL.FTZ R114, R113, UR9 ;  /* 0x0000000971727c20 */ /* 0x000fe20008410000 */
[----:B------:R-:W-:-:S02]  /*18e0*/  HFMA2 R113, -RZ, RZ, 0, 0 ;  /* 0x00000000ff717431 */ /* 0x000fc400000001ff */
[----:B------:R-:W-:Y:S01]  /*18f0*/  FMUL.FTZ R140, R140, UR9 ;  /* 0x000000098c8c7c20 */ /* 0x000fe20008410000 */
[----:B------:R-:W-:Y:S01]  /*1900*/  FMUL.FTZ R145, R145, UR11 ;  /* 0x0000000b91917c20 */ /* 0x000fe20008410000 */
[----:B------:R-:W-:Y:S01]  /*1910*/  FMUL.FTZ R141, R114, UR24 ;  /* 0x00000018728d7c20 */ /* 0x000fe20008410000 */
[C---:B-----5:R-:W-:Y:S01]  /*1920*/  @P5 SHF.L.U32 R114, R109.reuse, 0x10, RZ ;  /* 0x000000106d725819 */ /* 0x060fe200000006ff */
[----:B------:R-:W-:Y:S01]  /*1930*/  FMUL.FTZ R148, R140, UR24 ;  /* 0x000000188c947c20 */ /* 0x000fe20008410000 */
[----:B------:R-:W-:Y:S01]  /*1940*/  @P1 PRMT R109, R109, 0x7632, R109 ;  /* 0x000076326d6d1816 */ /* 0x000fe2000000006d */
[----:B------:R-:W-:Y:S01]  /*1950*/  FMUL.FTZ R115, R42, R141 ;  /* 0x0000008d2a737220 */ /* 0x000fe20000410000 */
[----:B------:R-:W-:Y:S01]  /*1960*/  FFMA.FTZ R146, R128, UR4, R112 ;  /* 0x0000000480927c23 */ /* 0x000fe20008010070 */
[----:B------:R-:W-:Y:S01]  /*1970*/  @P5 FMUL.FTZ R113, R141, R114 ;  /* 0x000000728d715220 */ /* 0x000fe20000410000 */
[----:B------:R-:W-:Y:S02]  /*1980*/  @P1 SHF.L.U32 R109, R109, 0x10, RZ ;  /* 0x000000106d6d1819 */ /* 0x000fe400000006ff */
[----:B------:R-:W-:-:S02]  /*1990*/  CS2R R142, SRZ ;  /* 0x00000000008e7805 */ /* 0x000fc4000001ff00 */
[----:B------:R-:W-:Y:S01]  /*19a0*/  FSEL R114, R115, RZ, P5 ;  /* 0x000000ff73727208 */ /* 0x000fe20002800000 */
[----:B------:R-:W-:Y:S01]  /*19b0*/  FFMA.FTZ R115, R121, UR4, R112 ;  /* 0x0000000479737c23 */ /* 0x000fe20008010070 */
[----:B------:R-:W-:Y:S01]  /*19c0*/  LOP3.LUT P5, RZ, R139, 0xff0000, RZ, 0xc0, !PT ;  /* 0x00ff00008bff7812 */ /* 0x000fe200078ac0ff */
[----:B------:R-:W-:Y:S01]  /*19d0*/  FMUL.FTZ R145, R145, UR9 ;  /* 0x0000000991917c20 */ /* 0x000fe20008410000 */
[----:B------:R-:W-:Y:S01]  /*19e0*/  @P1 FMUL.FTZ R142, R148, R109 ;  /* 0x0000006d948e1220 */ /* 0x000fe20000410000 */
[----:B------:R-:W-:Y:S01]  /*19f0*/  FADD.FTZ R115, R122, -R115 ;  /* 0x800000737a737221 */ /* 0x000fe20000010000 */
[----:B------:R-:W-:Y:S01]  /*1a00*/  FADD.FTZ R146, R129, -R146 ;  /* 0x8000009281927221 */ /* 0x000fe20000010000 */
[----:B------:R-:W-:Y:S01]  /*1a10*/  FMUL.FTZ R145, R145, UR24 ;  /* 0x0000001891917c20 */ /* 0x000fe20008410000 */
[----:B------:R-:W-:Y:S01]  /*1a20*/  @P4 SHF.L.U32 R144, R110, 0x10, RZ ;  /* 0x000000106e904819 */ /* 0x000fe200000006ff */
[----:B------:R-:W-:Y:S01]  /*1a30*/  FMUL.FTZ R115, R115, UR11 ;  /* 0x0000000b73737c20 */ /* 0x000fe20008410000 */
[----:B------:R-:W-:Y:S01]  /*1a40*/  FMUL.FTZ R146, R146, UR11 ;  /* 0x0000000b92927c20 */ /* 0x000fe20008410000 */
[----:B------:R-:W-:Y:S01]  /*1a50*/  MOV R141, RZ ;  /* 0x000000ff008d7202 */ /* 0x000fe20000000f00 */
[--C-:B------:R-:W-:Y:S01]  /*1a60*/  FFMA.FTZ R147, R132, UR4, R112.reuse ;  /* 0x0000000484937c23 */ /* 0x100fe20008010070 */
[----:B------:R-:W-:Y:S01]  /*1a70*/  FMUL.FTZ R115, R115, UR9 ;  /* 0x0000000973737c20 */ /* 0x000fe20008410000 */
[--C-:B------:R-:W-:Y:S01]  /*1a80*/  FFMA.FTZ R150, R134, UR4, R112.reuse ;  /* 0x0000000486967c23 */ /* 0x100fe20008010070 */
[----:B------:R-:W-:Y:S01]  /*1a90*/  @P5 SHF.L.U32 R140, R111, 0x10, RZ ;  /* 0x000000106f8c5819 */ /* 0x000fe200000006ff */
[----:B------:R-:W-:Y:S01]  /*1aa0*/  FADD.FTZ R147, R130, -R147 ;  /* 0x8000009382937221 */ /* 0x000fe20000010000 */
[----:B------:R-:W-:Y:S01]  /*1ab0*/  FMUL.FTZ R149, R115, UR24 ;  /* 0x0000001873957c20 */ /* 0x000fe20008410000 */
[----:B------:R-:W-:Y:S01]  /*1ac0*/  FMUL.FTZ R115, R43, R148 ;  /* 0x000000942b737220 */ /* 0x000fe20000410000 */
[----:B------:R-:W-:Y:S01]  /*1ad0*/  @P6 PRMT R111, R110, 0x7632, R111 ;  /* 0x000076326e6f6816 */ /* 0x000fe2000000006f */
[----:B------:R-:W-:Y:S01]  /*1ae0*/  @P5 FMUL.FTZ R141, R145, R140 ;  /* 0x0000008c918d5220 */ /* 0x000fe20000410000 */
[----:B------:R-:W-:Y:S01]  /*1af0*/  FMUL.FTZ R140, R146, UR9 ;  /* 0x00000009928c7c20 */ /* 0x000fe20008410000 */
[----:B------:R-:W-:Y:S01]  /*1b00*/  @P4 FMUL.FTZ R143, R149, R144 ;  /* 0x00000090958f4220 */ /* 0x000fe20000410000 */
[----:B------:R-:W-:Y:S01]  /*1b10*/  FSEL R109, R115, RZ, P1 ;  /* 0x000000ff736d7208 */ /* 0x000fe20000800000 */
[----:B------:R-:W-:Y:S01]  /*1b20*/  HFMA2 R144, -RZ, RZ, 0, 0 ;  /* 0x00000000ff907431 */ /* 0x000fe200000001ff */
[----:B------:R-:W-:Y:S01]  /*1b30*/  ISETP.GE.U32.AND P1, PT, R138, RZ, PT ;  /* 0x000000ff8a00720c */ /* 0x000fe20003f26070 */
[----:B------:R-:W-:Y:S01]  /*1b40*/  FMUL.FTZ R110, R44, R149 ;  /* 0x000000952c6e7220 */ /* 0x000fe20000410000 */
[----:B------:R-:W-:Y:S01]  /*1b50*/  @P6 SHF.L.U32 R115, R111, 0x10, RZ ;  /* 0x000000106f736819 */ /* 0x000fe200000006ff */
[----:B------:R-:W-:Y:S01]  /*1b60*/  FMUL.FTZ R140, R140, UR24 ;  /* 0x000000188c8c7c20 */ /* 0x000fe20008410000 */
[----:B------:R-:W-:Y:S01]  /*1b70*/  ISETP.GE.U32.AND.EX P1, PT, R139, 0x1000000, PT, P1 ;  /* 0x010000008b00780c */ /* 0x000fe20003f26110 */
[----:B------:R-:W-:Y:S01]  /*1b80*/  FMUL.FTZ R145, R46, R145 ;  /* 0x000000912e917220 */ /* 0x000fe20000410000 */
[----:B------:R-:W-:Y:S01]  /*1b90*/  FFMA.FTZ R148, R133, UR4, R112 ;  /* 0x0000000485947c23 */ /* 0x000fe20008010070 */
[----:B------:R-:W-:Y:S01]  /*1ba0*/  FSEL R110, R110, RZ, P4 ;  /* 0x000000ff6e6e7208 */ /* 0x000fe20002000000 */
[----:B------:R-:W-:Y:S01]  /*1bb0*/  @P6 FMUL.FTZ R144, R140, R115 ;  /* 0x000000738c906220 */ /* 0x000fe20000410000 */
[----:B------:R-:W-:Y:S01]  /*1bc0*/  FMUL.FTZ R147, R147, UR11 ;  /* 0x0000000b93937c20 */ /* 0x000fe20008410000 */
[C---:B------:R-:W-:Y:S01]  /*1bd0*/  LOP3.LUT P4, RZ, R138.reuse, 0xff, RZ, 0xc0, !PT ;  /* 0x000000ff8aff7812 */ /* 0x040fe2000788c0ff */
[----:B------:R-:W-:Y:S01]  /*1be0*/  FADD.FTZ R150, R125, -R150 ;  /* 0x800000967d967221 */ /* 0x000fe20000010000 */
[----:B------:R-:W-:Y:S01]  /*1bf0*/  FSEL R115, R145, RZ, P5 ;  /* 0x000000ff91737208 */ /* 0x000fe20002800000 */
[----:B------:R-:W-:Y:S01]  /*1c00*/  FADD.FTZ R145, R131, -R148 ;  /* 0x8000009483917221 */ /* 0x000fe20000010000 */
[----:B------:R-:W-:Y:S01]  /*1c10*/  LOP3.LUT P5, RZ, R138, 0xff00, RZ, 0xc0, !PT ;  /* 0x0000ff008aff7812 */ /* 0x000fe200078ac0ff */
[----:B------:R-:W-:Y:S01]  /*1c20*/  FMUL.FTZ R148, R147, UR9 ;  /* 0x0000000993947c20 */ /* 0x000fe20008410000 */
[----:B------:R-:W-:Y:S01]  /*1c30*/  MOV R146, RZ ;  /* 0x000000ff00927202 */ /* 0x000fe20000000f00 */
[----:B------:R-:W-:Y:S01]  /*1c40*/  FMUL.FTZ R145, R145, UR11 ;  /* 0x0000000b91917c20 */ /* 0x000fe20008410000 */
[----:B------:R-:W-:Y:S01]  /*1c50*/  @P1 PRMT R111, R111, 0x7632, R111 ;  /* 0x000076326f6f1816 */ /* 0x000fe2000000006f */
[----:B------:R-:W-:Y:S01]  /*1c60*/  FMUL.FTZ R148, R148, UR24 ;  /* 0x0000001894947c20 */ /* 0x000fe20008410000 */
[----:B------:R-:W-:Y:S01]  /*1c70*/  FMUL.FTZ R150, R150, UR11 ;  /* 0x0000000b96967c20 */ /* 0x000fe20008410000 */
[----:B------:R-:W-:Y:S01]  /*1c80*/  FMUL.FTZ R145, R145, UR9 ;  /* 0x0000000991917c20 */ /* 0x000fe20008410000 */
[----:B------:R-:W-:Y:S01]  /*1c90*/  @P1 SHF.L.U32 R111, R111, 0x10, RZ ;  /* 0x000000106f6f1819 */ /* 0x000fe200000006ff */
[----:B------:R-:W-:Y:S01]  /*1ca0*/  FADD.FTZ R84, R84, R143 ;  /* 0x0000008f54547221 */ /* 0x000fe20000010000 */
[----:B------:R-:W-:Y:S01]  /*1cb0*/  @P4 SHF.L.U32 R147, R108, 0x10, RZ ;  /* 0x000000106c934819 */ /* 0x000fe200000006ff */
[----:B------:R-:W-:Y:S01]  /*1cc0*/  FMUL.FTZ R145, R145, UR24 ;  /* 0x0000001891917c20 */ /* 0x000fe20008410000 */
[----:B------:R-:W-:Y:S01]  /*1cd0*/  FMUL.FTZ R150, R150, UR9 ;  /* 0x0000000996967c20 */ /* 0x000fe20008410000 */
[----:B------:R-:W-:Y:S01]  /*1ce0*/  @P1 FMUL.FTZ R146, R148, R111 ;  /* 0x0000006f94921220 */ /* 0x000fe20000410000 */
[----:B------:R-:W-:Y:S01]  /*1cf0*/  HFMA2 R111, -RZ, RZ, 0, 0 ;  /* 0x00000000ff6f7431 */ /* 0x000fe200000001ff */
[----:B------:R-:W-:Y:S01]  /*1d00*/  @P5 PRMT R108, R108, 0x7632, R108 ;  /* 0x000076326c6c5816 */ /* 0x000fe2000000006c */
[----:B------:R-:W-:Y:S01]  /*1d10*/  FMUL.FTZ R150, R150, UR24 ;  /* 0x0000001896967c20 */ /* 0x000fe20008410000 */
[----:B------:R-:W-:Y:S01]  /*1d20*/  FADD.FTZ R113, R82, R113 ;  /* 0x0000007152717221 */ /* 0x000fe20000010000 */
[----:B------:R-:W-:Y:S01]  /*1d30*/  FMUL.FTZ R148, R47, R148 ;  /* 0x000000942f947220 */ /* 0x000fe20000410000 */
[----:B------:R-:W-:Y:S01]  /*1d40*/  @P5 SHF.L.U32 R149, R108, 0x10, RZ ;  /* 0x000000106c955819 */ /* 0x000fe200000006ff */
[----:B------:R-:W-:Y:S01]  /*1d50*/  @P4 FMUL.FTZ R111, R145, R147 ;  /* 0x00000093916f4220 */ /* 0x000fe20000410000 */
[----:B------:R-:W-:Y:S01]  /*1d60*/  MOV R108, RZ ;  /* 0x000000ff006c7202 */ /* 0x000fe20000000f00 */
[----:B------:R-:W-:Y:S01]  /*1d70*/  FMUL.FTZ R140, R45, R140 ;  /* 0x0000008c2d8c7220 */ /* 0x000fe20000410000 */
[----:B------:R-:W-:Y:S01]  /*1d80*/  FMUL.FTZ R82, R41, R150 ;  /* 0x0000009629527220 */ /* 0x000fe20000410000 */
[----:B------:R-:W-:Y:S01]  /*1d90*/  FADD.FTZ R143, R80, R111 ;  /* 0x0000006f508f7221 */ /* 0x000fe20000010000 */
[----:B------:R-:W-:Y:S01]  /*1da0*/  @P5 FMUL.FTZ R108, R150, R149 ;  /* 0x00000095966c5220 */ /* 0x000fe20000410000 */
[----:B------:R-:W-:Y:S01]  /*1db0*/  FMUL.FTZ R80, R40, R145 ;  /* 0x0000009128507220 */ /* 0x000fe20000410000 */
[----:B------:R-:W-:Y:S01]  /*1dc0*/  FADD.FTZ R85, R85, R144 ;  /* 0x0000009055557221 */ /* 0x000fe20000010000 */
[----:B------:R-:W-:Y:S01]  /*1dd0*/  FADD.FTZ R142, R83, R142 ;  /* 0x0000008e538e7221 */ /* 0x000fe20000010000 */
[----:B------:R-:W-:Y:S01]  /*1de0*/  FADD.FTZ R144, R81, R108 ;  /* 0x0000006c51907221 */ /* 0x000fe20000010000 */
[----:B------:R-:W-:Y:S01]  /*1df0*/  FSEL R148, R148, RZ, P1 ;  /* 0x000000ff94947208 */ /* 0x000fe20000800000 */
[----:B------:R-:W-:Y:S01]  /*1e00*/  FADD.FTZ R86, R86, R141 ;  /* 0x0000008d56567221 */ /* 0x000fe20000010000 */
[----:B------:R-:W-:Y:S01]  /*1e10*/  FSEL R83, R140, RZ, P6 ;  /* 0x000000ff8c537208 */ /* 0x000fe20003000000 */
[----:B------:R-:W-:Y:S01]  /*1e20*/  FADD.FTZ R87, R87, R146 ;  /* 0x0000009257577221 */ /* 0x000fe20000010000 */
[----:B------:R-:W-:-:S02]  /*1e30*/  FSEL R80, R80, RZ, P4 ;  /* 0x000000ff50507208 */ /* 0x000fc40002000000 */
[----:B------:R-:W-:Y:S02]  /*1e40*/  FSEL R81, R82, RZ, P5 ;  /* 0x000000ff52517208 */ /* 0x000fe40002800000 */
[----:B------:R-:W-:Y:S02]  /*1e50*/  F2FP.BF16.F32.PACK_AB R111, R148, R115 ;  /* 0x00000073946f723e */ /* 0x000fe400000010ff */
[----:B------:R-:W-:Y:S02]  /*1e60*/  F2FP.BF16.F32.PACK_AB R110, R83, R110 ;  /* 0x0000006e536e723e */ /* 0x000fe400000010ff */
[----:B------:R-:W-:Y:S02]  /*1e70*/  F2FP.BF16.F32.PACK_AB R109, R109, R114 ;  /* 0x000000726d6d723e */ /* 0x000fe400000010ff */
[----:B------:R-:W-:Y:S01]  /*1e80*/  F2FP.BF16.F32.PACK_AB R108, R81, R80 ;  /* 0x00000050516c723e */ /* 0x000fe200000010ff */
[----:B------:R-:W-:Y:S06]  /*1e90*/  BRA `(.L_x_1915) ;  /* 0x0000000400b07947 */ /* 0x000fec0003800000 */
.L_x_1914:
[--C-:B------:R-:W-:Y:S01]  /*1ea0*/  FFMA.FTZ R105, R119, UR4, R112.reuse ;  /* 0x0000000477697c23 */ /* 0x100fe20008010070 */
[----:B------:R-:W-:Y:S01]  /*1eb0*/  LOP3.LUT P1, RZ, R138, 0xff000000, RZ, 0xc0, !PT ;  /* 0xff0000008aff7812 */ /* 0x000fe2000782c0ff */
[----:B------:R-:W-:Y:S01]  /*1ec0*/  FFMA.FTZ R106, R126, UR4, R112 ;  /* 0x000000047e6a7c23 */ /* 0x000fe20008010070 */
[----:B------:R-:W-:Y:S01]  /*1ed0*/  LOP3.LUT P5, RZ, R138, 0xff0000, RZ, 0xc0, !PT ;  /* 0x00ff00008aff7812 */ /* 0x000fe200078ac0ff */
[----:B------:R-:W-:Y:S01]  /*1ee0*/  FADD.FTZ R104, R120, -R105 ;  /* 0x8000006978687221 */ /* 0x000fe20000010000 */
[----:B------:R-:W-:Y:S02]  /*1ef0*/  HFMA2 R113, -RZ, RZ, 0, 0 ;  /* 0x00000000ff717431 */ /* 0x000fe400000001ff */
[----:B------:R-:W-:Y:S01]  /*1f00*/  FADD.FTZ R105, R127, -R106 ;  /* 0x8000006a7f697221 */ /* 0x000fe20000010000 */
[----:B------:R-:W-:Y:S01]  /*1f10*/  CS2R R142, SRZ ;  /* 0x00000000008e7805 */ /* 0x000fe2000001ff00 */
[----:B------:R-:W-:Y:S01]  /*1f20*/  FMUL.FTZ R104, R104, UR11 ;  /* 0x0000000b68687c20 */ /* 0x000fe20008410000 */
[----:B------:R-:W-:Y:S01]  /*1f30*/  LOP3.LUT P4, RZ, R139, 0xff, RZ, 0xc0, !PT ;  /* 0x000000ff8bff7812 */ /* 0x000fe2000788c0ff */
[----:B------:R-:W-:Y:S01]  /*1f40*/  FMUL.FTZ R105, R105, UR11 ;  /* 0x0000000b69697c20 */ /* 0x000fe20008410000 */
[----:B------:R-:W-:Y:S01]  /*1f50*/  LOP3.LUT P6, RZ, R139, 0xff00, RZ, 0xc0, !PT ;  /* 0x0000ff008bff7812 */ /* 0x000fe200078cc0ff */
[----:B------:R-:W-:Y:S01]  /*1f60*/  FMUL.FTZ R106, R104, UR9 ;  /* 0x00000009686a7c20 */ /* 0x000fe20008410000 */
[----:B------:R-:W-:Y:S01]  /*1f70*/  MOV R147, RZ ;  /* 0x000000ff00937202 */ /* 0x000fe20000000f00 */
[----:B------:R-:W-:Y:S01]  /*1f80*/  FMUL.FTZ R107, R105, UR9 ;  /* 0x00000009696b7c20 */ /* 0x000fe20008410000 */
[C---:B-----5:R-:W-:Y:S01]  /*1f90*/  @P1 PRMT R115, R109.reuse, 0x7632, R115 ;  /* 0x000076326d731816 */ /* 0x060fe20000000073 */
[--C-:B------:R-:W-:Y:S01]  /*1fa0*/  FFMA.FTZ R151, R132, UR4, R112.reuse ;  /* 0x0000000484977c23 */ /* 0x100fe20008010070 */
[----:B------:R-:W-:Y:S01]  /*1fb0*/  @P5 SHF.L.U32 R114, R109, 0x10, RZ ;  /* 0x000000106d725819 */ /* 0x000fe200000006ff */
[----:B------:R-:W-:Y:S01]  /*1fc0*/  FMUL.FTZ R109, R106, UR24 ;  /* 0x000000186a6d7c20 */ /* 0x000fe20008410000 */
[----:B------:R-:W-:Y:S01]  /*1fd0*/  FMUL.FTZ R106, R107, UR24 ;  /* 0x000000186b6a7c20 */ /* 0x000fe20008410000 */
[----:B------:R-:W-:Y:S01]  /*1fe0*/  @P1 SHF.L.U32 R115, R115, 0x10, RZ ;  /* 0x0000001073731819 */ /* 0x000fe200000006ff */
[--C-:B------:R-:W-:Y:S01]  /*1ff0*/  FFMA.FTZ R107, R121, UR4, R112.reuse ;  /* 0x00000004796b7c23 */ /* 0x100fe20008010070 */
[----:B------:R-:W-:Y:S01]  /*2000*/  @P5 FMUL.FTZ R113, R109, R114 ;  /* 0x000000726d715220 */ /* 0x000fe20000410000 */
[----:B------:R-:W-:Y:S01]  /*2010*/  FMUL.FTZ R114, R42, R109 ;  /* 0x0000006d2a727220 */ /* 0x000fe20000410000 */
[----:B------:R-:W-:Y:S01]  /*2020*/  FMUL.FTZ R109, R43, R106 ;  /* 0x0000006a2b6d7220 */ /* 0x000fe20000410000 */
[----:B------:R-:W-:Y:S01]  /*2030*/  @P1 FMUL.FTZ R142, R106, R115 ;  /* 0x000000736a8e1220 */ /* 0x000fe20000410000 */
[--C-:B------:R-:W-:Y:S01]  /*2040*/  FFMA.FTZ R115, R123, UR4, R112.reuse ;  /* 0x000000047b737c23 */ /* 0x100fe20008010070 */
[----:B------:R-:W-:Y:S01]  /*2050*/  FADD.FTZ R107, R122, -R107 ;  /* 0x8000006b7a6b7221 */ /* 0x000fe20000010000 */
[----:B------:R-:W-:Y:S01]  /*2060*/  FSEL R114, R114, RZ, P5 ;  /* 0x000000ff72727208 */ /* 0x000fe20002800000 */
[----:B------:R-:W-:Y:S01]  /*2070*/  FFMA.FTZ R106, R128, UR4, R112 ;  /* 0x00000004806a7c23 */ /* 0x000fe20008010070 */
[----:B------:R-:W-:Y:S01]  /*2080*/  FSEL R109, R109, RZ, P1 ;  /* 0x000000ff6d6d7208 */ /* 0x000fe20000800000 */
[----:B------:R-:W-:Y:S01]  /*2090*/  FADD.FTZ R115, R124, -R115 ;  /* 0x800000737c737221 */ /* 0x000fe20000010000 */
[----:B------:R-:W-:Y:S01]  /*20a0*/  ISETP.GE.U32.AND P1, PT, R138, RZ, PT ;  /* 0x000000ff8a00720c */ /* 0x000fe20003f26070 */
[----:B------:R-:W-:Y:S01]  /*20b0*/  FMUL.FTZ R141, R107, UR11 ;  /* 0x0000000b6b8d7c20 */ /* 0x000fe20008410000 */
[----:B------:R-:W-:Y:S01]  /*20c0*/  LOP3.LUT P5, RZ, R139, 0xff0000, RZ, 0xc0, !PT ;  /* 0x00ff00008bff7812 */ /* 0x000fe200078ac0ff */
[----:B------:R-:W-:Y:S01]  /*20d0*/  FMUL.FTZ R107, R115, UR11 ;  /* 0x0000000b736b7c20 */ /* 0x000fe20008410000 */
[----:B------:R-:W-:Y:S01]  /*20e0*/  ISETP.GE.U32.AND.EX P1, PT, R139, 0x1000000, PT, P1 ;  /* 0x010000008b00780c */ /* 0x000fe20003f26110 */
[----:B------:R-:W-:Y:S01]  /*20f0*/  FADD.FTZ R150, R130, -R151 ;  /* 0x8000009782967221 */ /* 0x000fe20000010000 */
[C---:B------:R-:W-:Y:S01]  /*2100*/  @P4 SHF.L.U32 R146, R110.reuse, 0x10, RZ ;  /* 0x000000106e924819 */ /* 0x040fe200000006ff */
[----:B------:R-:W-:Y:S01]  /*2110*/  FMUL.FTZ R115, R107, UR9 ;  /* 0x000000096b737c20 */ /* 0x000fe20008410000 */
[----:B------:R-:W-:Y:S01]  /*2120*/  @P6 PRMT R145, R110, 0x7632, R145 ;  /* 0x000076326e916816 */ /* 0x000fe20000000091 */
[----:B------:R-:W-:Y:S01]  /*2130*/  FMUL.FTZ R110, R141, UR9 ;  /* 0x000000098d6e7c20 */ /* 0x000fe20008410000 */
[----:B------:R-:W-:Y:S01]  /*2140*/  FADD.FTZ R106, R129, -R106 ;  /* 0x8000006a816a7221 */ /* 0x000fe20000010000 */
[----:B------:R-:W-:Y:S01]  /*2150*/  FMUL.FTZ R115, R115, UR24 ;  /* 0x0000001873737c20 */ /* 0x000fe20008410000 */
[----:B------:R-:W-:Y:S01]  /*2160*/  @P6 SHF.L.U32 R149, R145, 0x10, RZ ;  /* 0x0000001091956819 */ /* 0x000fe200000006ff */
[----:B------:R-:W-:Y:S01]  /*2170*/  FMUL.FTZ R145, R110, UR24 ;  /* 0x000000186e917c20 */ /* 0x000fe20008410000 */
[----:B------:R-:W-:Y:S01]  /*2180*/  FMUL.FTZ R150, R150, UR11 ;  /* 0x0000000b96967c20 */ /* 0x000fe20008410000 */
[C---:B------:R-:W-:Y:S01]  /*2190*/  @P5 SHF.L.U32 R148, R111.reuse, 0x10, RZ ;  /* 0x000000106f945819 */ /* 0x040fe200000006ff */
[----:B------:R-:W-:Y:S01]  /*21a0*/  FMUL.FTZ R106, R106, UR11 ;  /* 0x0000000b6a6a7c20 */ /* 0x000fe20008410000 */
[----:B------:R-:W-:Y:S01]  /*21b0*/  @P1 PRMT R111, R111, 0x7632, R111 ;  /* 0x000076326f6f1816 */ /* 0x000fe2000000006f */
[----:B------:R-:W-:Y:S01]  /*21c0*/  @P4 FMUL.FTZ R147, R145, R146 ;  /* 0x0000009291934220 */ /* 0x000fe20000410000 */
[----:B------:R-:W-:Y:S01]  /*21d0*/  FMUL.FTZ R110, R44, R145 ;  /* 0x000000912c6e7220 */ /* 0x000fe20000410000 */
[----:B------:R-:W-:Y:S01]  /*21e0*/  @P5 FMUL.FTZ R143, R115, R148 ;  /* 0x00000094738f5220 */ /* 0x000fe20000410000 */
[----:B------:R-:W-:Y:S01]  /*21f0*/  FFMA.FTZ R148, R133, UR4, R112 ;  /* 0x0000000485947c23 */ /* 0x000fe20008010070 */
[----:B------:R-:W-:Y:S01]  /*2200*/  @P1 SHF.L.U32 R145, R111, 0x10, RZ ;  /* 0x000000106f911819 */ /* 0x000fe200000006ff */
[----:B------:R-:W-:Y:S01]  /*2210*/  FMUL.FTZ R111, R46, R115 ;  /* 0x000000732e6f7220 */ /* 0x000fe20000410000 */
[----:B------:R-:W-:Y:S01]  /*2220*/  FSEL R110, R110, RZ, P4 ;  /* 0x000000ff6e6e7208 */ /* 0x000fe20002000000 */
[----:B------:R-:W-:Y:S01]  /*2230*/  FADD.FTZ R148, R131, -R148 ;  /* 0x8000009483947221 */ /* 0x000fe20000010000 */
[----:B------:R-:W-:Y:S01]  /*2240*/  LOP3.LUT P4, RZ, R138, 0xff, RZ, 0xc0, !PT ;  /* 0x000000ff8aff7812 */ /* 0x000fe2000788c0ff */
[----:B------:R-:W-:Y:S01]  /*2250*/  FMUL.FTZ R146, R150, UR9 ;  /* 0x0000000996927c20 */ /* 0x000fe20008410000 */
[----:B------:R-:W-:Y:S01]  /*2260*/  FSEL R111, R111, RZ, P5 ;  /* 0x000000ff6f6f7208 */ /* 0x000fe20002800000 */
[----:B------:R-:W-:Y:S01]  /*2270*/  FMUL.FTZ R115, R148, UR11 ;  /* 0x0000000b94737c20 */ /* 0x000fe20008410000 */
[----:B------:R-:W-:Y:S01]  /*2280*/  LOP3.LUT P5, RZ, R138, 0xff00, RZ, 0xc0, !PT ;  /* 0x0000ff008aff7812 */ /* 0x000fe200078ac0ff */
[----:B------:R-:W-:Y:S01]  /*2290*/  FFMA.FTZ R148, R134, UR4, R112 ;  /* 0x0000000486947c23 */ /* 0x000fe20008010070 */
[----:B------:R-:W-:Y:S01]  /*22a0*/  FMUL.FTZ R140, R106, UR9 ;  /* 0x000000096a8c7c20 */ /* 0x000fe20008410000 */
[----:B------:R-:W-:-:S02]  /*22b0*/  HFMA2 R144, -RZ, RZ, 0, 0 ;  /* 0x00000000ff907431 */ /* 0x000fc400000001ff */
[----:B------:R-:W-:Y:S01]  /*22c0*/  FMUL.FTZ R146, R146, UR24 ;  /* 0x0000001892927c20 */ /* 0x000fe20008410000 */
[----:B------:R-:W-:Y:S01]  /*22d0*/  FADD.FTZ R148, R125, -R148 ;  /* 0x800000947d947221 */ /* 0x000fe20000010000 */
[----:B------:R-:W-:Y:S01]  /*22e0*/  FMUL.FTZ R140, R140, UR24 ;  /* 0x000000188c8c7c20 */ /* 0x000fe20008410000 */
[----:B------:R-:W-:Y:S01]  /*22f0*/  MOV R152, RZ ;  /* 0x000000ff00987202 */ /* 0x000fe20000000f00 */
[----:B------:R-:W-:Y:S01]  /*2300*/  @P1 FMUL.FTZ R152, R146, R145 ;  /* 0x0000009192981220 */ /* 0x000fe20000410000 */
[----:B------:R-:W-:Y:S01]  /*2310*/  FMUL.FTZ R148, R148, UR11 ;  /* 0x0000000b94947c20 */ /* 0x000fe20008410000 */
[----:B------:R-:W-:Y:S01]  /*2320*/  FMUL.FTZ R145, R115, UR9 ;  /* 0x0000000973917c20 */ /* 0x000fe20008410000 */
[----:B------:R-:W-:Y:S01]  /*2330*/  @P6 FMUL.FTZ R144, R140, R149 ;  /* 0x000000958c906220 */ /* 0x000fe20000410000 */
[C---:B------:R-:W-:Y:S01]  /*2340*/  @P4 SHF.L.U32 R154, R108.reuse, 0x10, RZ ;  /* 0x000000106c9a4819 */ /* 0x040fe200000006ff */
[----:B------:R-:W-:Y:S01]  /*2350*/  HFMA2 R149, -RZ, RZ, 0, 0 ;  /* 0x00000000ff957431 */ /* 0x000fe200000001ff */
[----:B------:R-:W-:Y:S01]  /*2360*/  @P5 PRMT R151, R108, 0x7632, R151 ;  /* 0x000076326c975816 */ /* 0x000fe20000000097 */
[----:B------:R-:W-:Y:S01]  /*2370*/  FMUL.FTZ R108, R148, UR9 ;  /* 0x00000009946c7c20 */ /* 0x000fe20008410000 */
[----:B------:R-:W-:Y:S01]  /*2380*/  FMUL.FTZ R145, R145, UR24 ;  /* 0x0000001891917c20 */ /* 0x000fe20008410000 */
[----:B------:R-:W-:Y:S01]  /*2390*/  FMUL.FTZ R146, R47, R146 ;  /* 0x000000922f927220 */ /* 0x000fe20000410000 */
[----:B------:R-:W-:Y:S01]  /*23a0*/  @P5 SHF.L.U32 R151, R151, 0x10, RZ ;  /* 0x0000001097975819 */ /* 0x000fe200000006ff */
[----:B------:R-:W-:Y:S01]  /*23b0*/  FMUL.FTZ R108, R108, UR24 ;  /* 0x000000186c6c7c20 */ /* 0x000fe20008410000 */
[----:B------:R-:W-:Y:S01]  /*23c0*/  @P4 FMUL.FTZ R149, R145, R154 ;  /* 0x0000009a91954220 */ /* 0x000fe20000410000 */
[----:B------:R-:W-:Y:S01]  /*23d0*/  MOV R154, RZ ;  /* 0x000000ff009a7202 */ /* 0x000fe20000000f00 */
[----:B------:R-:W-:Y:S01]  /*23e0*/  FMUL.FTZ R140, R45, R140 ;  /* 0x0000008c2d8c7220 */ /* 0x000fe20000410000 */
[----:B------:R-:W-:Y:S01]  /*23f0*/  @P5 FMUL.FTZ R154, R108, R151 ;  /* 0x000000976c9a5220 */ /* 0x000fe20000410000 */
[----:B------:R-:W-:Y:S01]  /*2400*/  FMUL.FTZ R145, R40, R145 ;  /* 0x0000009128917220 */ /* 0x000fe20000410000 */
[----:B------:R-:W-:Y:S01]  /*2410*/  FMUL.FTZ R108, R41, R108 ;  /* 0x0000006c296c7220 */ /* 0x000fe20000410000 */
[----:B------:R-:W-:Y:S01]  /*2420*/  FADD.FTZ R85, R85, R144 ;  /* 0x0000009055557221 */ /* 0x000fe20000010000 */
[----:B------:R-:W-:Y:S01]  /*2430*/  FADD.FTZ R144, R81, R154 ;  /* 0x0000009a51907221 */ /* 0x000fe20000010000 */
[----:B------:R-:W-:Y:S01]  /*2440*/  FSEL R146, R146, RZ, P1 ;  /* 0x000000ff92927208 */ /* 0x000fe20000800000 */
[----:B------:R-:W-:Y:S01]  /*2450*/  FADD.FTZ R86, R86, R143 ;  /* 0x0000008f56567221 */ /* 0x000fe20000010000 */
[----:B------:R-:W-:Y:S01]  /*2460*/  FSEL R81, R140, RZ, P6 ;  /* 0x000000ff8c517208 */ /* 0x000fe20003000000 */
[----:B------:R-:W-:Y:S01]  /*2470*/  FADD.FTZ R113, R82, R113 ;  /* 0x0000007152717221 */ /* 0x000fe20000010000 */
[----:B------:R-:W-:Y:S01]  /*2480*/  FSEL R145, R145, RZ, P4 ;  /* 0x000000ff91917208 */ /* 0x000fe20002000000 */
[----:B------:R-:W-:Y:S01]  /*2490*/  FADD.FTZ R142, R83, R142 ;  /* 0x0000008e538e7221 */ /* 0x000fe20000010000 */
[----:B------:R-:W-:Y:S01]  /*24a0*/  FSEL R108, R108, RZ, P5 ;  /* 0x000000ff6c6c7208 */ /* 0x000fe20002800000 */
[----:B------:R-:W-:Y:S01]  /*24b0*/  FADD.FTZ R84, R84, R147 ;  /* 0x0000009354547221 */ /* 0x000fe20000010000 */
[----:B------:R-:W-:Y:S01]  /*24c0*/  F2FP.BF16.F32.PACK_AB R105, R105, R104 ;  /* 0x000000686969723e */ /* 0x000fe200000010ff */
[----:B------:R-:W-:Y:S01]  /*24d0*/  FADD.FTZ R87, R87, R152 ;  /* 0x0000009857577221 */ /* 0x000fe20000010000 */
[----:B------:R-:W-:Y:S01]  /*24e0*/  FADD.FTZ R143, R80, R149 ;  /* 0x00000095508f7221 */ /* 0x000fe20000010000 */
[----:B------:R-:W-:-:S02]  /*24f0*/  F2FP.BF16.F32.PACK_AB R107, R150, R107 ;  /* 0x0000006b966b723e */ /* 0x000fc400000010ff */
[----:B------:R-:W-:Y:S02]  /*2500*/  F2FP.BF16.F32.PACK_AB R106, R106, R141 ;  /* 0x0000008d6a6a723e */ /* 0x000fe400000010ff */
[----:B------:R-:W-:Y:S02]  /*2510*/  F2FP.BF16.F32.PACK_AB R104, R148, R115 ;  /* 0x000000739468723e */ /* 0x000fe400000010ff */
[----:B------:R-:W-:Y:S02]  /*2520*/  F2FP.BF16.F32.PACK_AB R111, R146, R111 ;  /* 0x0000006f926f723e */ /* 0x000fe400000010ff */
[----:B------:R-:W-:Y:S02]  /*2530*/  F2FP.BF16.F32.PACK_AB R110, R81, R110 ;  /* 0x0000006e516e723e */ /* 0x000fe400000010ff */
[----:B------:R-:W-:Y:S02]  /*2540*/  F2FP.BF16.F32.PACK_AB R109, R109, R114 ;  /* 0x000000726d6d723e */ /* 0x000fe400000010ff */
[----:B------:R-:W-:-:S07]  /*2550*/  F2FP.BF16.F32.PACK_AB R108, R108, R145 ;  /* 0x000000916c6c723e */ /* 0x000fce00000010ff */
.L_x_1915:
        /* <DEDUP_REMOVED lines=11> */
.L_x_1913:
[----:B------:R-:W-:Y:S05]  /*2610*/  BSYNC.RECONVERGENT B1 ;  /* 0x0000000000017941 */ /* 0x000fea0003800200 */
.L_x_1912:
        /* <DEDUP_REMOVED lines=9> */
[C---:B------:R-:W-:Y:S01]  /*26b0*/  LOP3.LUT P6, RZ, R136.reuse, 0xff00, RZ, 0xc0, !PT ;  /* 0x0000ff0088ff7812 */ /* 0x040fe200078cc0ff */
[----:B------:R-:W-:Y:S01]  /*26c0*/  FFMA.FTZ R141, R5, UR4, R112 ;  /* 0x00000004058d7c23 */ /* 0x000fe20008010070 */
[----:B------:R-:W-:Y:S01]  /*26d0*/  FADD.FTZ R104, R11, -R104 ;  /* 0x800000680b687221 */ /* 0x000fe20000010000 */
[----:B------:R-:W-:Y:S01]  /*26e0*/  LOP3.LUT P1, RZ, R136, 0xff, RZ, 0xc0, !PT ;  /* 0x000000ff88ff7812 */ /* 0x000fe2000782c0ff */
[----:B------:R-:W-:Y:S01]  /*26f0*/  FADD.FTZ R107, R4, -R105 ;  /* 0x80000069046b7221 */ /* 0x000fe20000010000 */
[----:B------:R-:W-:Y:S01]  /*2700*/  LOP3.LUT P4, RZ, R136, 0xff0000, RZ, 0xc0, !PT ;  /* 0x00ff000088ff7812 */ /* 0x000fe2000788c0ff */
[----:B------:R-:W-:Y:S01]  /*2710*/  FMUL.FTZ R104, R104, UR11 ;  /* 0x0000000b68687c20 */ /* 0x000fe20008410000 */
[----:B------:R-:W-:Y:S02]  /*2720*/  HFMA2 R105, -RZ, RZ, 0, 0 ;  /* 0x00000000ff697431 */ /* 0x000fe400000001ff */
[----:B------:R-:W-:Y:S01]  /*2730*/  FMUL.FTZ R107, R107, UR11 ;  /* 0x0000000b6b6b7c20 */ /* 0x000fe20008410000 */
[----:B------:R-:W-:Y:S01]  /*2740*/  MOV R106, RZ ;  /* 0x000000ff006a7202 */ /* 0x000fe20000000f00 */
[----:B------:R-:W-:Y:S01]  /*2750*/  FMUL.FTZ R114, R104, UR9 ;  /* 0x0000000968727c20 */ /* 0x000fe20008410000 */
[----:B------:R-:W-:Y:S01]  /*2760*/  LOP3.LUT P5, RZ, R136, 0xff000000, RZ, 0xc0, !PT ;  /* 0xff00000088ff7812 */ /* 0x000fe200078ac0ff */
[----:B------:R-:W-:Y:S01]  /*2770*/  FMUL.FTZ R113, R107, UR9 ;  /* 0x000000096b717c20 */ /* 0x000fe20008410000 */
[----:B-----5:R-:W-:Y:S01]  /*2780*/  @P6 PRMT R115, R108, 0x7632, R115 ;  /* 0x000076326c736816 */ /* 0x020fe20000000073 */
[----:B------:R-:W-:Y:S01]  /*2790*/  FMUL.FTZ R142, R114, UR24 ;  /* 0x00000018728e7c20 */ /* 0x000fe20008410000 */
[----:B------:R-:W-:Y:S01]  /*27a0*/  FADD.FTZ R114, R6, -R141 ;  /* 0x8000008d06727221 */ /* 0x000fe20000010000 */
[----:B------:R-:W-:Y:S01]  /*27b0*/  @P1 SHF.L.U32 R108, R108, 0x10, RZ ;  /* 0x000000106c6c1819 */ /* 0x000fe200000006ff */
[----:B------:R-:W-:Y:S01]  /*27c0*/  FMUL.FTZ R113, R113, UR24 ;  /* 0x0000001871717c20 */ /* 0x000fe20008410000 */
[----:B------:R-:W-:Y:S01]  /*27d0*/  @P6 SHF.L.U32 R115, R115, 0x10, RZ ;  /* 0x0000001073736819 */ /* 0x000fe200000006ff */
[----:B------:R-:W-:Y:S01]  /*27e0*/  FMUL.FTZ R114, R114, UR11 ;  /* 0x0000000b72727c20 */ /* 0x000fe20008410000 */
[--C-:B------:R-:W-:Y:S01]  /*27f0*/  FFMA.FTZ R141, R7, UR4, R112.reuse ;  /* 0x00000004078d7c23 */ /* 0x100fe20008010070 */
[----:B------:R-:W-:Y:S01]  /*2800*/  @P1 FMUL.FTZ R105, R113, R108 ;  /* 0x0000006c71691220 */ /* 0x000fe20000410000 */
[----:B------:R-:W-:Y:S01]  /*2810*/  FMUL.FTZ R113, R24, R113 ;  /* 0x0000007118717220 */ /* 0x000fe20000410000 */
[----:B------:R-:W-:Y:S01]  /*2820*/  FMUL.FTZ R108, R114, UR9 ;  /* 0x00000009726c7c20 */ /* 0x000fe20008410000 */
[----:B------:R-:W-:Y:S01]  /*2830*/  @P6 FMUL.FTZ R106, R142, R115 ;  /* 0x000000738e6a6220 */ /* 0x000fe20000410000 */
[----:B------:R-:W-:Y:S01]  /*2840*/  HFMA2 R143, -RZ, RZ, 0, 0 ;  /* 0x00000000ff8f7431 */ /* 0x000fe200000001ff */
[----:B------:R-:W-:Y:S01]  /*2850*/  @P4 SHF.L.U32 R115, R109, 0x10, RZ ;  /* 0x000000106d734819 */ /* 0x000fe200000006ff */
[----:B------:R-:W-:Y:S01]  /*2860*/  FMUL.FTZ R147, R108, UR24 ;  /* 0x000000186c937c20 */ /* 0x000fe20008410000 */
[----:B------:R-:W-:Y:S01]  /*2870*/  FADD.FTZ R141, R8, -R141 ;  /* 0x8000008d088d7221 */ /* 0x000fe20000010000 */
[----:B------:R-:W-:Y:S01]  /*2880*/  FFMA.FTZ R140, R12, UR4, R112 ;  /* 0x000000040c8c7c23 */ /* 0x000fe20008010070 */
[----:B------:R-:W-:Y:S01]  /*2890*/  FSEL R113, R113, RZ, P1 ;  /* 0x000000ff71717208 */ /* 0x000fe20000800000 */
[----:B------:R-:W-:Y:S01]  /*28a0*/  @P4 FMUL.FTZ R143, R147, R115 ;  /* 0x00000073938f4220 */ /* 0x000fe20000410000 */
[----:B------:R-:W-:Y:S01]  /*28b0*/  LOP3.LUT P1, RZ, R137, 0xff, RZ, 0xc0, !PT ;  /* 0x000000ff89ff7812 */ /* 0x000fe2000782c0ff */
[----:B------:R-:W-:Y:S01]  /*28c0*/  FMUL.FTZ R144, R141, UR11 ;  /* 0x0000000b8d907c20 */ /* 0x000fe20008410000 */
[----:B------:R-:W-:Y:S01]  /*28d0*/  FADD.FTZ R115, R13, -R140 ;  /* 0x8000008c0d737221 */ /* 0x000fe20000010000 */
[----:B------:R-:W-:Y:S01]  /*28e0*/  @P5 PRMT R109, R109, 0x7632, R109 ;  /* 0x000076326d6d5816 */ /* 0x000fe2000000006d */
[----:B------:R-:W-:Y:S01]  /*28f0*/  FMUL.FTZ R108, R25, R142 ;  /* 0x0000008e196c7220 */ /* 0x000fe20000410000 */
[----:B------:R-:W-:Y:S01]  /*2900*/  FMUL.FTZ R140, R144, UR9 ;  /* 0x00000009908c7c20 */ /* 0x000fe20008410000 */
[----:B------:R-:W-:Y:S01]  /*2910*/  FMUL.FTZ R115, R115, UR11 ;  /* 0x0000000b73737c20 */ /* 0x000fe20008410000 */
[----:B------:R-:W-:Y:S01]  /*2920*/  HFMA2 R145, -RZ, RZ, 0, 0 ;  /* 0x00000000ff917431 */ /* 0x000fe200000001ff */
[----:B------:R-:W-:Y:S01]  /*2930*/  @P5 SHF.L.U32 R141, R109, 0x10, RZ ;  /* 0x000000106d8d5819 */ /* 0x000fe200000006ff */
[----:B------:R-:W-:Y:S01]  /*2940*/  FMUL.FTZ R149, R140, UR24 ;  /* 0x000000188c957c20 */ /* 0x000fe20008410000 */
[----:B------:R-:W-:Y:S01]  /*2950*/  FMUL.FTZ R146, R115, UR9 ;  /* 0x0000000973927c20 */ /* 0x000fe20008410000 */
[----:B------:R-:W-:Y:S01]  /*2960*/  FFMA.FTZ R140, R14, UR4, R112 ;  /* 0x000000040e8c7c23 */ /* 0x000fe20008010070 */
[----:B------:R-:W-:Y:S01]  /*2970*/  FMUL.FTZ R109, R26, R147 ;  /* 0x000000931a6d7220 */ /* 0x000fe20000410000 */
[----:B------:R-:W-:Y:S01]  /*2980*/  @P1 SHF.L.U32 R142, R110, 0x10, RZ ;  /* 0x000000106e8e1819 */ /* 0x000fe200000006ff */
[----:B------:R-:W-:Y:S01]  /*2990*/  FMUL.FTZ R146, R146, UR24 ;  /* 0x0000001892927c20 */ /* 0x000fe20008410000 */
[----:B------:R-:W-:Y:S01]  /*29a0*/  FADD.FTZ R147, R15, -R140 ;  /* 0x8000008c0f937221 */ /* 0x000fe20000010000 */
[----:B------:R-:W-:Y:S01]  /*29b0*/  FMUL.FTZ R140, R28, R149 ;  /* 0x000000951c8c7220 */ /* 0x000fe20000410000 */
[----:B------:R-:W-:Y:S01]  /*29c0*/  MOV R148, RZ ;  /* 0x000000ff00947202 */ /* 0x000fe20000000f00 */
[----:B------:R-:W-:Y:S01]  /*29d0*/  @P5 FMUL.FTZ R148, R146, R141 ;  /* 0x0000008d92945220 */ /* 0x000fe20000410000 */
[----:B------:R-:W-:Y:S01]  /*29e0*/  FSEL R108, R108, RZ, P6 ;  /* 0x000000ff6c6c7208 */ /* 0x000fe20003000000 */
[----:B------:R-:W-:Y:S01]  /*29f0*/  @P1 FMUL.FTZ R145, R149, R142 ;  /* 0x0000008e95911220 */ /* 0x000fe20000410000 */
[----:B------:R-:W-:Y:S01]  /*2a00*/  LOP3.LUT P6, RZ, R137, 0xff00, RZ, 0xc0, !PT ;  /* 0x0000ff0089ff7812 */ /* 0x000fe200078cc0ff */
[--C-:B------:R-:W-:Y:S01]  /*2a10*/  FFMA.FTZ R141, R9, UR4, R112.reuse ;  /* 0x00000004098d7c23 */ /* 0x100fe20008010070 */
[----:B------:R-:W-:Y:S01]  /*2a20*/  FFMA.FTZ R142, R118, UR4, R112 ;  /* 0x00000004768e7c23 */ /* 0x000fe20008010070 */
[----:B------:R-:W-:Y:S01]  /*2a30*/  FSEL R112, R140, RZ, P1 ;  /* 0x000000ff8c707208 */ /* 0x000fe20000800000 */
[----:B------:R-:W-:Y:S01]  /*2a40*/  FMUL.FTZ R147, R147, UR11 ;  /* 0x0000000b93937c20 */ /* 0x000fe20008410000 */
[----:B------:R-:W-:Y:S01]  /*2a50*/  ISETP.GE.U32.AND P1, PT, R136, RZ, PT ;  /* 0x000000ff8800720c */ /* 0x000fe20003f26070 */
[----:B------:R-:W-:Y:S01]  /*2a60*/  FADD.FTZ R141, R116, -R141 ;  /* 0x8000008d748d7221 */ /* 0x000fe20000010000 */
[----:B------:R-:W-:Y:S01]  /*2a70*/  FSEL R109, R109, RZ, P4 ;  /* 0x000000ff6d6d7208 */ /* 0x000fe20002000000 */
[----:B------:R-:W-:Y:S01]  /*2a80*/  FADD.FTZ R142, R117, -R142 ;  /* 0x8000008e758e7221 */ /* 0x000fe20000010000 */
[----:B------:R-:W-:Y:S01]  /*2a90*/  LOP3.LUT P4, RZ, R137, 0xff0000, RZ, 0xc0, !PT ;  /* 0x00ff000089ff7812 */ /* 0x000fe2000788c0ff */
[----:B------:R-:W-:Y:S01]  /*2aa0*/  FMUL.FTZ R150, R147, UR9 ;  /* 0x0000000993967c20 */ /* 0x000fe20008410000 */
[----:B------:R-:W-:Y:S01]  /*2ab0*/  ISETP.GE.U32.AND.EX P1, PT, R137, 0x1000000, PT, P1 ;  /* 0x010000008900780c */ /* 0x000fe20003f26110 */
[----:B------:R-:W-:Y:S01]  /*2ac0*/  FMUL.FTZ R149, R142, UR11 ;  /* 0x0000000b8e957c20 */ /* 0x000fe20008410000 */
[----:B------:R-:W-:Y:S01]  /*2ad0*/  @P6 PRMT R140, R110, 0x7632, R140 ;  /* 0x000076326e8c6816 */ /* 0x000fe2000000008c */
[----:B------:R-:W-:Y:S01]  /*2ae0*/  FMUL.FTZ R110, R141, UR11 ;  /* 0x0000000b8d6e7c20 */ /* 0x000fe20008410000 */
[----:B------:R-:W-:Y:S01]  /*2af0*/  FMUL.FTZ R150, R150, UR24 ;  /* 0x0000001896967c20 */ /* 0x000fe20008410000 */
[----:B------:R-:W-:Y:S01]  /*2b00*/  FMUL.FTZ R154, R149, UR9 ;  /* 0x00000009959a7c20 */ /* 0x000fe20008410000 */
[----:B------:R-:W-:Y:S01]  /*2b10*/  @P6 SHF.L.U32 R141, R140, 0x10, RZ ;  /* 0x000000108c8d6819 */ /* 0x000fe200000006ff */
[----:B------:R-:W-:Y:S01]  /*2b20*/  FMUL.FTZ R151, R110, UR9 ;  /* 0x000000096e977c20 */ /* 0x000fe20008410000 */
[----:B------:R-:W-:Y:S01]  /*2b30*/  CS2R R152, SRZ ;  /* 0x0000000000987805 */ /* 0x000fe2000001ff00 */
[----:B------:R-:W-:Y:S01]  /*2b40*/  FMUL.FTZ R154, R154, UR24 ;  /* 0x000000189a9a7c20 */ /* 0x000fe20008410000 */
[----:B------:R-:W-:Y:S01]  /*2b50*/  MOV R156, RZ ;  /* 0x000000ff009c7202 */ /* 0x000fe20000000f00 */
[----:B------:R-:W-:Y:S01]  /*2b60*/  FMUL.FTZ R151, R151, UR24 ;  /* 0x0000001897977c20 */ /* 0x000fe20008410000 */
[C---:B------:R-:W-:Y:S01]  /*2b70*/  @P4 SHF.L.U32 R140, R111.reuse, 0x10, RZ ;  /* 0x000000106f8c4819 */ /* 0x040fe200000006ff */
[----:B------:R-:W-:Y:S01]  /*2b80*/  @P6 FMUL.FTZ R152, R150, R141 ;  /* 0x0000008d96986220 */ /* 0x000fe20000410000 */
[----:B------:R-:W-:Y:S01]  /*2b90*/  @P1 PRMT R111, R111, 0x7632, R111 ;  /* 0x000076326f6f1816 */ /* 0x000fe2000000006f */
[----:B------:R-:W-:Y:S01]  /*2ba0*/  FMUL.FTZ R150, R29, R150 ;  /* 0x000000961d967220 */ /* 0x000fe20000410000 */
[----:B------:R-:W-:Y:S01]  /*2bb0*/  FMUL.FTZ R146, R27, R146 ;  /* 0x000000921b927220 */ /* 0x000fe20000410000 */
[----:B------:R-:W-:Y:S01]  /*2bc0*/  @P4 FMUL.FTZ R153, R151, R140 ;  /* 0x0000008c97994220 */ /* 0x000fe20000410000 */
[----:B------:R-:W-:Y:S01]  /*2bd0*/  @P1 SHF.L.U32 R111, R111, 0x10, RZ ;  /* 0x000000106f6f1819 */ /* 0x000fe200000006ff */
[----:B------:R-:W-:Y:S01]  /*2be0*/  FMUL.FTZ R151, R30, R151 ;  /* 0x000000971e977220 */ /* 0x000fe20000410000 */
[----:B------:R-:W-:Y:S01]  /*2bf0*/  FADD.FTZ R140, R88, R105 ;  /* 0x00000069588c7221 */ /* 0x000fe20000010000 */
[----:B------:R-:W-:Y:S01]  /*2c00*/  FADD.FTZ R141, R89, R106 ;  /* 0x0000006a598d7221 */ /* 0x000fe20000010000 */
[----:B------:R-:W-:Y:S01]  /*2c10*/  FSEL R89, R150, RZ, P6 ;  /* 0x000000ff96597208 */ /* 0x000fe20003000000 */
[----:B------:R-:W-:Y:S01]  /*2c20*/  @P1 FMUL.FTZ R156, R154, R111 ;  /* 0x0000006f9a9c1220 */ /* 0x000fe20000410000 */
[----:B------:R-:W-:Y:S01]  /*2c30*/  FMUL.FTZ R154, R31, R154 ;  /* 0x0000009a1f9a7220 */ /* 0x000fe20000410000 */
        /* <DEDUP_REMOVED lines=16> */
[----:B------:R-:W-:Y:S01]  /*2d40*/  F2FP.BF16.F32.PACK_AB R111, R111, R88 ;  /* 0x000000586f6f723e */ /* 0x000fe200000010ff */
[----:B------:R-:W-:Y:S06]  /*2d50*/  BRA `(.L_x_1918) ;  /* 0x0000000400a07947 */ /* 0x000fec0003800000 */
.L_x_1917:
[--C-:B------:R-:W-:Y:S01]  /*2d60*/  FFMA.FTZ R113, R5, UR4, R112.reuse ;  /* 0x0000000405717c23 */ /* 0x100fe20008010070 */
[C---:B------:R-:W-:Y:S02]  /*2d70*/  LOP3.LUT P6, RZ, R136.reuse, 0xff0000, RZ, 0xc0, !PT ;  /* 0x00ff000088ff7812 */ /* 0x040fe400078cc0ff */
[----:B------:R-:W-:Y:S02]  /*2d80*/  CS2R R140, SRZ ;  /* 0x00000000008c7805 */ /* 0x000fe4000001ff00 */
[----:B------:R-:W-:Y:S01]  /*2d90*/  LOP3.LUT P1, RZ, R136, 0xff000000, RZ, 0xc0, !PT ;  /* 0xff00000088ff7812 */ /* 0x000fe2000782c0ff */
[----:B------:R-:W-:Y:S01]  /*2da0*/  FADD.FTZ R113, R6, -R113 ;  /* 0x8000007106717221 */ /* 0x000fe20000010000 */
[C---:B------:R-:W-:Y:S01]  /*2db0*/  LOP3.LUT P5, RZ, R137.reuse, 0xff, RZ, 0xc0, !PT ;  /* 0x000000ff89ff7812 */ /* 0x040fe200078ac0ff */
[----:B------:R-:W-:Y:S01]  /*2dc0*/  HFMA2 R144, -RZ, RZ, 0, 0 ;  /* 0x00000000ff907431 */ /* 0x000fe200000001ff */
[----:B------:R-:W-:Y:S01]  /*2dd0*/  LOP3.LUT P4, RZ, R137, 0xff00, RZ, 0xc0, !PT ;  /* 0x0000ff0089ff7812 */ /* 0x000fe2000788c0ff */
[----:B------:R-:W-:Y:S01]  /*2de0*/  FMUL.FTZ R113, R113, UR11 ;  /* 0x0000000b71717c20 */ /* 0x000fe20008410000 */
[--C-:B------:R-:W-:Y:S01]  /*2df0*/  FFMA.FTZ R145, R7, UR4, R112.reuse ;  /* 0x0000000407917c23 */ /* 0x100fe20008010070 */
[----:B------:R-:W-:Y:S01]  /*2e00*/  FFMA.FTZ R142, R14, UR4, R112 ;  /* 0x000000040e8e7c23 */ /* 0x000fe20008010070 */
[----:B------:R-:W-:Y:S01]  /*2e10*/  MOV R115, RZ ;  /* 0x000000ff00737202 */ /* 0x000fe20000000f00 */
[----:B------:R-:W-:Y:S01]  /*2e20*/  FMUL.FTZ R113, R113, UR9 ;  /* 0x0000000971717c20 */ /* 0x000fe20008410000 */
[----:B------:R-:W-:Y:S01]  /*2e30*/  FADD.FTZ R145, R8, -R145 ;  /* 0x8000009108917221 */ /* 0x000fe20000010000 */
[----:B-----5:R-:W-:Y:S01]  /*2e40*/  @P6 SHF.L.U32 R114, R109, 0x10, RZ ;  /* 0x000000106d726819 */ /* 0x020fe200000006ff */
[----:B------:R-:W-:Y:S01]  /*2e50*/  FADD.FTZ R142, R15, -R142 ;  /* 0x8000008e0f8e7221 */ /* 0x000fe20000010000 */
[----:B------:R-:W-:Y:S01]  /*2e60*/  FMUL.FTZ R143, R113, UR24 ;  /* 0x00000018718f7c20 */ /* 0x000fe20008410000 */
[----:B------:R-:W-:Y:S01]  /*2e70*/  @P1 PRMT R113, R109, 0x7632, R113 ;  /* 0x000076326d711816 */ /* 0x000fe20000000071 */
[--C-:B------:R-:W-:Y:S01]  /*2e80*/  FFMA.FTZ R150, R118, UR4, R112.reuse ;  /* 0x0000000476967c23 */ /* 0x100fe20008010070 */
[----:B------:R-:W-:Y:S01]  /*2e90*/  @P5 SHF.L.U32 R146, R110, 0x10, RZ ;  /* 0x000000106e925819 */ /* 0x000fe200000006ff */
[-C--:B------:R-:W-:Y:S01]  /*2ea0*/  @P6 FMUL.FTZ R141, R114, R143.reuse ;  /* 0x0000008f728d6220 */ /* 0x080fe20000410000 */
[----:B------:R-:W-:Y:S01]  /*2eb0*/  FFMA.FTZ R114, R12, UR4, R112 ;  /* 0x000000040c727c23 */ /* 0x000fe20008010070 */
[----:B------:R-:W-:Y:S01]  /*2ec0*/  @P1 SHF.L.U32 R147, R113, 0x10, RZ ;  /* 0x0000001071931819 */ /* 0x000fe200000006ff */
[----:B------:R-:W-:Y:S01]  /*2ed0*/  FMUL.FTZ R142, R142, UR11 ;  /* 0x0000000b8e8e7c20 */ /* 0x000fe20008410000 */
[----:B------:R-:W-:Y:S01]  /*2ee0*/  @P4 PRMT R148, R110, 0x7632, R148 ;  /* 0x000076326e944816 */ /* 0x000fe20000000094 */
[----:B------:R-:W-:Y:S01]  /*2ef0*/  FADD.FTZ R114, R13, -R114 ;  /* 0x800000720d727221 */ /* 0x000fe20000010000 */
[----:B------:R-:W-:Y:S01]  /*2f00*/  FMUL.FTZ R110, R145, UR11 ;  /* 0x0000000b916e7c20 */ /* 0x000fe20008410000 */
[----:B------:R-:W-:Y:S01]  /*2f10*/  FMUL.FTZ R113, R142, UR9 ;  /* 0x000000098e717c20 */ /* 0x000fe20008410000 */
[----:B------:R-:W-:Y:S01]  /*2f20*/  @P4 SHF.L.U32 R149, R148, 0x10, RZ ;  /* 0x0000001094954819 */ /* 0x000fe200000006ff */
[----:B------:R-:W-:Y:S01]  /*2f30*/  FMUL.FTZ R109, R114, UR11 ;  /* 0x0000000b726d7c20 */ /* 0x000fe20008410000 */
[----:B------:R-:W-:Y:S01]  /*2f40*/  FMUL.FTZ R110, R110, UR9 ;  /* 0x000000096e6e7c20 */ /* 0x000fe20008410000 */
[----:B------:R-:W-:Y:S01]  /*2f50*/  FMUL.FTZ R142, R113, UR24 ;  /* 0x00000018718e7c20 */ /* 0x000fe20008410000 */
[----:B------:R-:W-:Y:S01]  /*2f60*/  FADD.FTZ R150, R117, -R150 ;  /* 0x8000009675967221 */ /* 0x000fe20000010000 */
[----:B------:R-:W-:Y:S01]  /*2f70*/  FMUL.FTZ R109, R109, UR9 ;  /* 0x000000096d6d7c20 */ /* 0x000fe20008410000 */
[----:B------:R-:W-:Y:S01]  /*2f80*/  FMUL.FTZ R145, R110, UR24 ;  /* 0x000000186e917c20 */ /* 0x000fe20008410000 */
[-C--:B------:R-:W-:Y:S01]  /*2f90*/  FMUL.FTZ R113, R29, R142.reuse ;  /* 0x0000008e1d717220 */ /* 0x080fe20000410000 */
[----:B------:R-:W-:Y:S01]  /*2fa0*/  @P4 FMUL.FTZ R140, R149, R142 ;  /* 0x0000008e958c4220 */ /* 0x000fe20000410000 */
[----:B------:R-:W-:Y:S01]  /*2fb0*/  FMUL.FTZ R114, R109, UR24 ;  /* 0x000000186d727c20 */ /* 0x000fe20008410000 */
[----:B------:R-:W-:Y:S01]  /*2fc0*/  FMUL.FTZ R109, R26, R143 ;  /* 0x0000008f1a6d7220 */ /* 0x000fe20000410000 */
[----:B------:R-:W-:Y:S01]  /*2fd0*/  FFMA.FTZ R143, R9, UR4, R112 ;  /* 0x00000004098f7c23 */ /* 0x000fe20008010070 */
[-C--:B------:R-:W-:Y:S01]  /*2fe0*/  @P5 FMUL.FTZ R115, R146, R145.reuse ;  /* 0x0000009192735220 */ /* 0x080fe20000410000 */
[-C--:B------:R-:W-:Y:S01]  /*2ff0*/  @P1 FMUL.FTZ R144, R147, R114.reuse ;  /* 0x0000007293901220 */ /* 0x080fe20000410000 */
[----:B------:R-:W-:Y:S01]  /*3000*/  FMUL.FTZ R114, R27, R114 ;  /* 0x000000721b727220 */ /* 0x000fe20000410000 */
[----:B------:R-:W-:Y:S01]  /*3010*/  FSEL R109, R109, RZ, P6 ;  /* 0x000000ff6d6d7208 */ /* 0x000fe20003000000 */
[----:B------:R-:W-:Y:S01]  /*3020*/  FADD.FTZ R143, R116, -R143 ;  /* 0x8000008f748f7221 */ /* 0x000fe20000010000 */
[----:B------:R-:W-:Y:S01]  /*3030*/  LOP3.LUT P6, RZ, R137, 0xff0000, RZ, 0xc0, !PT ;  /* 0x00ff000089ff7812 */ /* 0x000fe200078cc0ff */
[----:B------:R-:W-:Y:S01]  /*3040*/  FMUL.FTZ R110, R28, R145 ;  /* 0x000000911c6e7220 */ /* 0x000fe20000410000 */
[----:B------:R-:W-:Y:S01]  /*3050*/  FSEL R114, R114, RZ, P1 ;  /* 0x000000ff72727208 */ /* 0x000fe20000800000 */
[----:B------:R-:W-:Y:S01]  /*3060*/  FMUL.FTZ R143, R143, UR11 ;  /* 0x0000000b8f8f7c20 */ /* 0x000fe20008410000 */
[----:B------:R-:W-:Y:S01]  /*3070*/  ISETP.GE.U32.AND P1, PT, R136, RZ, PT ;  /* 0x000000ff8800720c */ /* 0x000fe20003f26070 */
[----:B------:R-:W-:Y:S01]  /*3080*/  HFMA2 R147, -RZ, RZ, 0, 0 ;  /* 0x00000000ff937431 */ /* 0x000fe200000001ff */
[----:B------:R-:W-:Y:S01]  /*3090*/  FSEL R110, R110, RZ, P5 ;  /* 0x000000ff6e6e7208 */ /* 0x000fe20002800000 */
[----:B------:R-:W-:Y:S01]  /*30a0*/  FMUL.FTZ R145, R143, UR9 ;  /* 0x000000098f917c20 */ /* 0x000fe20008410000 */
[----:B------:R-:W-:Y:S01]  /*30b0*/  ISETP.GE.U32.AND.EX P1, PT, R137, 0x1000000, PT, P1 ;  /* 0x010000008900780c */ /* 0x000fe20003f26110 */
[----:B------:R-:W-:Y:S01]  /*30c0*/  FMUL.FTZ R150, R150, UR11 ;  /* 0x0000000b96967c20 */ /* 0x000fe20008410000 */
[----:B------:R-:W-:Y:S01]  /*30d0*/  FSEL R113, R113, RZ, P4 ;  /* 0x000000ff71717208 */ /* 0x000fe20002000000 */
[----:B------:R-:W-:Y:S01]  /*30e0*/  FMUL.FTZ R145, R145, UR24 ;  /* 0x0000001891917c20 */ /* 0x000fe20008410000 */
[----:B------:R-:W-:Y:S01]  /*30f0*/  LOP3.LUT P5, RZ, R136, 0xff, RZ, 0xc0, !PT ;  /* 0x000000ff88ff7812 */ /* 0x000fe200078ac0ff */
[----:B------:R-:W-:Y:S01]  /*3100*/  FADD.FTZ R93, R93, R140 ;  /* 0x0000008c5d5d7221 */ /* 0x000fe20000010000 */
[----:B------:R-:W-:Y:S01]  /*3110*/  @P6 SHF.L.U32 R146, R111, 0x10, RZ ;  /* 0x000000106f926819 */ /* 0x000fe200000006ff */
[----:B------:R-:W-:Y:S01]  /*3120*/  FADD.FTZ R92, R92, R115 ;  /* 0x000000735c5c7221 */ /* 0x000fe20000010000 */
[----:B------:R-:W-:-:S02]  /*3130*/  LOP3.LUT P4, RZ, R136, 0xff00, RZ, 0xc0, !PT ;  /* 0x0000ff0088ff7812 */ /* 0x000fc4000788c0ff */
[----:B------:R-:W-:Y:S01]  /*3140*/  F2FP.BF16.F32.PACK_AB R110, R113, R110 ;  /* 0x0000006e716e723e */ /* 0x000fe200000010ff */
[-C--:B------:R-:W-:Y:S01]  /*3150*/  @P6 FMUL.FTZ R147, R146, R145.reuse ;  /* 0x0000009192936220 */ /* 0x080fe20000410000 */
[--C-:B------:R-:W-:Y:S01]  /*3160*/  FFMA.FTZ R146, R10, UR4, R112.reuse ;  /* 0x000000040a927c23 */ /* 0x100fe20008010070 */
[----:B------:R-:W-:Y:S01]  /*3170*/  @P1 PRMT R149, R111, 0x7632, R149 ;  /* 0x000076326f951816 */ /* 0x000fe20000000095 */
[----:B------:R-:W-:Y:S01]  /*3180*/  FFMA.FTZ R111, R3, UR4, R112 ;  /* 0x00000004036f7c23 */ /* 0x000fe20008010070 */
[----:B------:R-:W-:Y:S01]  /*3190*/  FMUL.FTZ R145, R30, R145 ;  /* 0x000000911e917220 */ /* 0x000fe20000410000 */
[----:B------:R-:W-:Y:S01]  /*31a0*/  FADD.FTZ R146, R11, -R146 ;  /* 0x800000920b927221 */ /* 0x000fe20000010000 */
[----:B------:R-:W-:Y:S01]  /*31b0*/  @P5 SHF.L.U32 R142, R108, 0x10, RZ ;  /* 0x000000106c8e5819 */ /* 0x000fe200000006ff */
[----:B------:R-:W-:Y:S01]  /*31c0*/  FADD.FTZ R112, R4, -R111 ;  /* 0x8000006f04707221 */ /* 0x000fe20000010000 */
[----:B------:R-:W-:Y:S02]  /*31d0*/  HFMA2 R111, -RZ, RZ, 0, 0 ;  /* 0x00000000ff6f7431 */ /* 0x000fe400000001ff */
[----:B------:R-:W-:Y:S01]  /*31e0*/  FMUL.FTZ R143, R146, UR11 ;  /* 0x0000000b928f7c20 */ /* 0x000fe20008410000 */
[----:B------:R-:W-:Y:S01]  /*31f0*/  @P4 PRMT R148, R108, 0x7632, R148 ;  /* 0x000076326c944816 */ /* 0x000fe20000000094 */
[----:B------:R-:W-:Y:S01]  /*3200*/  FMUL.FTZ R112, R112, UR11 ;  /* 0x0000000b70707c20 */ /* 0x000fe20008410000 */
[----:B------:R-:W-:Y:S01]  /*3210*/  @P1 SHF.L.U32 R153, R149, 0x10, RZ ;  /* 0x0000001095991819 */ /* 0x000fe200000006ff */
[----:B------:R-:W-:Y:S01]  /*3220*/  FMUL.FTZ R146, R150, UR9 ;  /* 0x0000000996927c20 */ /* 0x000fe20008410000 */
[----:B------:R-:W-:Y:S01]  /*3230*/  FMUL.FTZ R143, R143, UR9 ;  /* 0x000000098f8f7c20 */ /* 0x000fe20008410000 */
[----:B------:R-:W-:Y:S01]  /*3240*/  FMUL.FTZ R112, R112, UR9 ;  /* 0x0000000970707c20 */ /* 0x000fe20008410000 */
[----:B------:R-:W-:Y:S01]  /*3250*/  @P4 SHF.L.U32 R151, R148, 0x10, RZ ;  /* 0x0000001094974819 */ /* 0x000fe200000006ff */
[----:B------:R-:W-:Y:S01]  /*3260*/  FMUL.FTZ R148, R146, UR24 ;  /* 0x0000001892947c20 */ /* 0x000fe20008410000 */
[----:B------:R-:W-:Y:S01]  /*3270*/  FMUL.FTZ R146, R143, UR24 ;  /* 0x000000188f927c20 */ /* 0x000fe20008410000 */
[----:B------:R-:W-:Y:S01]  /*3280*/  FMUL.FTZ R149, R112, UR24 ;  /* 0x0000001870957c20 */ /* 0x000fe20008410000 */
[----:B------:R-:W-:Y:S01]  /*3290*/  MOV R108, RZ ;  /* 0x000000ff006c7202 */ /* 0x000fe20000000f00 */
[----:B------:R-:W-:Y:S01]  /*32a0*/  FADD.FTZ R143, R91, R144 ;  /* 0x000000905b8f7221 */ /* 0x000fe20000010000 */
[----:B------:R-:W-:Y:S01]  /*32b0*/  MOV R112, RZ ;  /* 0x000000ff00707202 */ /* 0x000fe20000000f00 */
[-C--:B------:R-:W-:Y:S01]  /*32c0*/  @P5 FMUL.FTZ R111, R142, R149.reuse ;  /* 0x000000958e6f5220 */ /* 0x080fe20000410000 */
[-C--:B------:R-:W-:Y:S01]  /*32d0*/  @P1 FMUL.FTZ R108, R153, R148.reuse ;  /* 0x00000094996c1220 */ /* 0x080fe20000410000 */
[----:B------:R-:W-:Y:S01]  /*32e0*/  FADD.FTZ R142, R90, R141 ;  /* 0x0000008d5a8e7221 */ /* 0x000fe20000010000 */
[----:B------:R-:W-:Y:S01]  /*32f0*/  FMUL.FTZ R91, R31, R148 ;  /* 0x000000941f5b7220 */ /* 0x000fe20000410000 */
[----:B------:R-:W-:Y:S01]  /*3300*/  FADD.FTZ R140, R88, R111 ;  /* 0x0000006f588c7221 */ /* 0x000fe20000010000 */
[-C--:B------:R-:W-:Y:S01]  /*3310*/  @P4 FMUL.FTZ R112, R151, R146.reuse ;  /* 0x0000009297704220 */ /* 0x080fe20000410000 */
[----:B------:R-:W-:Y:S01]  /*3320*/  FMUL.FTZ R88, R24, R149 ;  /* 0x0000009518587220 */ /* 0x000fe20000410000 */
[----:B------:R-:W-:Y:S01]  /*3330*/  FMUL.FTZ R90, R25, R146 ;  /* 0x00000092195a7220 */ /* 0x000fe20000410000 */
[----:B------:R-:W-:Y:S01]  /*3340*/  FADD.FTZ R95, R95, R108 ;  /* 0x0000006c5f5f7221 */ /* 0x000fe20000010000 */
[----:B------:R-:W-:Y:S01]  /*3350*/  FADD.FTZ R141, R89, R112 ;  /* 0x00000070598d7221 */ /* 0x000fe20000010000 */
[----:B------:R-:W-:Y:S01]  /*3360*/  FSEL R108, R145, RZ, P6 ;  /* 0x000000ff916c7208 */ /* 0x000fe20003000000 */
[----:B------:R-:W-:Y:S01]  /*3370*/  FADD.FTZ R94, R94, R147 ;  /* 0x000000935e5e7221 */ /* 0x000fe20000010000 */
[----:B------:R-:W-:-:S02]  /*3380*/  FSEL R91, R91, RZ, P1 ;  /* 0x000000ff5b5b7208 */ /* 0x000fc40000800000 */
[----:B------:R-:W-:Y:S02]  /*3390*/  FSEL R88, R88, RZ, P5 ;  /* 0x000000ff58587208 */ /* 0x000fe40002800000 */
[----:B------:R-:W-:Y:S02]  /*33a0*/  FSEL R89, R90, RZ, P4 ;  /* 0x000000ff5a597208 */ /* 0x000fe40002000000 */
[----:B------:R-:W-:Y:S02]  /*33b0*/  F2FP.BF16.F32.PACK_AB R111, R91, R108 ;  /* 0x0000006c5b6f723e */ /* 0x000fe400000010ff */
[----:B------:R-:W-:Y:S02]  /*33c0*/  F2FP.BF16.F32.PACK_AB R109, R114, R109 ;  /* 0x0000006d726d723e */ /* 0x000fe400000010ff */
[----:B------:R-:W-:-:S07]  /*33d0*/  F2FP.BF16.F32.PACK_AB R108, R89, R88 ;  /* 0x00000058596c723e */ /* 0x000fce00000010ff */
.L_x_1918:
        /* <DEDUP_REMOVED lines=11> */
.L_x_1911:
        /* <DEDUP_REMOVED lines=9> */
[C---:B------:R-:W-:Y:S01]  /*3520*/  PRMT R114, R97.reuse, 0x7632, R114 ;  /* 0x0000763261727816 */ /* 0x040fe20000000072 */
[----:B------:R-:W-:Y:S01]  /*3530*/  FFMA.FTZ R142, R126, UR4, R112 ;  /* 0x000000047e8e7c23 */ /* 0x000fe20008010070 */
[----:B------:R-:W-:Y:S01]  /*3540*/  SHF.L.U32 R113, R97, 0x10, RZ ;  /* 0x0000001061717819 */ /* 0x000fe200000006ff */
[----:B------:R-:W-:Y:S01]  /*3550*/  FADD.FTZ R140, R120, -R115 ;  /* 0x80000073788c7221 */ /* 0x000fe20000010000 */
[----:B------:R-:W-:Y:S01]  /*3560*/  SHF.L.U32 R114, R114, 0x10, RZ ;  /* 0x0000001072727819 */ /* 0x000fe200000006ff */
[----:B------:R-:W-:Y:S01]  /*3570*/  FADD.FTZ R141, R127, -R142 ;  /* 0x8000008e7f8d7221 */ /* 0x000fe20000010000 */
[--C-:B------:R-:W-:Y:S01]  /*3580*/  FFMA.FTZ R143, R121, UR4, R112.reuse ;  /* 0x00000004798f7c23 */ /* 0x100fe20008010070 */
[--C-:B------:R-:W-:Y:S01]  /*3590*/  FFMA.FTZ R115, R140, UR11, R113.reuse ;  /* 0x0000000b8c737c23 */ /* 0x100fe20008010071 */
[----:B------:R-:W-:Y:S01]  /*35a0*/  PRMT R113, R98, 0x7632, R113 ;  /* 0x0000763262717816 */ /* 0x000fe20000000071 */
[----:B------:R-:W-:Y:S01]  /*35b0*/  FFMA.FTZ R140, R128, UR4, R112 ;  /* 0x00000004808c7c23 */ /* 0x000fe20008010070 */
[----:B------:R-:W-:Y:S01]  /*35c0*/  FFMA.FTZ R144, R141, UR11, R114 ;  /* 0x0000000b8d907c23 */ /* 0x000fe20008010072 */
[----:B------:R-:W-:Y:S01]  /*35d0*/  SHF.L.U32 R145, R98, 0x10, RZ ;  /* 0x0000001062917819 */ /* 0x000fe200000006ff */
[----:B------:R-:W-:Y:S01]  /*35e0*/  FADD.FTZ R114, R122, -R143 ;  /* 0x8000008f7a727221 */ /* 0x000fe20000010000 */
[----:B------:R-:W-:Y:S01]  /*35f0*/  SHF.L.U32 R113, R113, 0x10, RZ ;  /* 0x0000001071717819 */ /* 0x000fe200000006ff */
[----:B------:R-:W-:Y:S01]  /*3600*/  FADD.FTZ R140, R129, -R140 ;  /* 0x8000008c818c7221 */ /* 0x000fe20000010000 */
[----:B------:R-:W-:Y:S01]  /*3610*/  LOP3.LUT P6, RZ, R138, 0xff0000, RZ, 0xc0, !PT ;  /* 0x00ff00008aff7812 */ /* 0x000fe200078cc0ff */
[----:B------:R-:W-:Y:S01]  /*3620*/  FFMA.FTZ R145, R114, UR11, R145 ;  /* 0x0000000b72917c23 */ /* 0x000fe20008010091 */
[----:B------:R-:W-:Y:S01]  /*3630*/  FFMA.FTZ R141, R123, UR4, R112 ;  /* 0x000000047b8d7c23 */ /* 0x000fe20008010070 */
[----:B------:R-:W-:Y:S01]  /*3640*/  FFMA.FTZ R114, R140, UR11, R113 ;  /* 0x0000000b8c727c23 */ /* 0x000fe20008010071 */
[C---:B------:R-:W-:Y:S01]  /*3650*/  PRMT R140, R99.reuse, 0x7632, R140 ;  /* 0x00007632638c7816 */ /* 0x040fe2000000008c */
[--C-:B------:R-:W-:Y:S01]  /*3660*/  FFMA.FTZ R147, R132, UR4, R112.reuse ;  /* 0x0000000484937c23 */ /* 0x100fe20008010070 */
[----:B------:R-:W-:Y:S01]  /*3670*/  LOP3.LUT P5, RZ, R138, 0xff000000, RZ, 0xc0, !PT ;  /* 0xff0000008aff7812 */ /* 0x000fe200078ac0ff */
[----:B------:R-:W-:Y:S01]  /*3680*/  FADD.FTZ R141, R124, -R141 ;  /* 0x8000008d7c8d7221 */ /* 0x000fe20000010000 */
[----:B------:R-:W-:Y:S01]  /*3690*/  SHF.L.U32 R142, R99, 0x10, RZ ;  /* 0x00000010638e7819 */ /* 0x000fe200000006ff */
[----:B------:R-:W-:Y:S01]  /*36a0*/  FFMA.FTZ R146, R133, UR4, R112 ;  /* 0x0000000485927c23 */ /* 0x000fe20008010070 */
[----:B------:R-:W-:Y:S01]  /*36b0*/  SHF.L.U32 R143, R140, 0x10, RZ ;  /* 0x000000108c8f7819 */ /* 0x000fe200000006ff */
[----:B------:R-:W-:Y:S01]  /*36c0*/  FADD.FTZ R148, R130, -R147 ;  /* 0x8000009382947221 */ /* 0x000fe20000010000 */
[----:B------:R-:W-:Y:S01]  /*36d0*/  LOP3.LUT P1, RZ, R139, 0xff, RZ, 0xc0, !PT ;  /* 0x000000ff8bff7812 */ /* 0x000fe2000782c0ff */
[----:B------:R-:W-:Y:S01]  /*36e0*/  FFMA.FTZ R142, R141, UR11, R142 ;  /* 0x0000000b8d8e7c23 */ /* 0x000fe2000801008e */
[----:B------:R-:W-:Y:S01]  /*36f0*/  SHF.L.U32 R141, R96, 0x10, RZ ;  /* 0x00000010608d7819 */ /* 0x000fe200000006ff */
[----:B------:R-:W-:Y:S01]  /*3700*/  FMUL.FTZ R115, R115, UR9 ;  /* 0x0000000973737c20 */ /* 0x000fe20008410000 */
[----:B------:R-:W-:Y:S01]  /*3710*/  FADD.FTZ R146, R131, -R146 ;  /* 0x8000009283927221 */ /* 0x000fe20000010000 */
[----:B-----5:R-:W-:Y:S01]  /*3720*/  @P6 SHF.L.U32 R140, R109, 0x10, RZ ;  /* 0x000000106d8c6819 */ /* 0x020fe200000006ff */
[----:B------:R-:W-:Y:S01]  /*3730*/  FFMA.FTZ R143, R148, UR11, R143 ;  /* 0x0000000b948f7c23 */ /* 0x000fe2000801008f */
[----:B------:R-:W-:Y:S01]  /*3740*/  LOP3.LUT P4, RZ, R139, 0xff00, RZ, 0xc0, !PT ;  /* 0x0000ff008bff7812 */ /* 0x000fe2000788c0ff */
[----:B------:R-:W-:Y:S01]  /*3750*/  FFMA.FTZ R148, R134, UR4, R112 ;  /* 0x0000000486947c23 */ /* 0x000fe20008010070 */
[----:B------:R-:W-:Y:S01]  /*3760*/  PRMT R109, R96, 0x7632, R109 ;  /* 0x00007632606d7816 */ /* 0x000fe2000000006d */
[----:B------:R-:W-:Y:S01]  /*3770*/  FMUL.FTZ R144, R144, UR9 ;  /* 0x0000000990907c20 */ /* 0x000fe20008410000 */
[----:B------:R-:W-:Y:S01]  /*3780*/  FMUL.FTZ R149, R115, UR24 ;  /* 0x0000001873957c20 */ /* 0x000fe20008410000 */
[----:B------:R-:W-:Y:S01]  /*3790*/  FFMA.FTZ R141, R146, UR11, R141 ;  /* 0x0000000b928d7c23 */ /* 0x000fe2000801008d */
[----:B------:R-:W-:Y:S01]  /*37a0*/  @P5 PRMT R146, R109, 0x7632, R146 ;  /* 0x000076326d925816 */ /* 0x000fe20000000092 */
[----:B------:R-:W-:Y:S01]  /*37b0*/  FADD.FTZ R152, R125, -R148 ;  /* 0x800000947d987221 */ /* 0x000fe20000010000 */
[----:B------:R-:W-:Y:S01]  /*37c0*/  FMUL.FTZ R145, R145, UR9 ;  /* 0x0000000991917c20 */ /* 0x000fe20008410000 */
[----:B------:R-:W-:Y:S01]  /*37d0*/  SHF.L.U32 R109, R109, 0x10, RZ ;  /* 0x000000106d6d7819 */ /* 0x000fe200000006ff */
[----:B------:R-:W-:Y:S01]  /*37e0*/  FMUL.FTZ R148, R144, UR24 ;  /* 0x0000001890947c20 */ /* 0x000fe20008410000 */
[----:B------:R-:W-:-:S02]  /*37f0*/  HFMA2 R113, -RZ, RZ, 0, 0 ;  /* 0x00000000ff717431 */ /* 0x000fc400000001ff */
[----:B------:R-:W-:Y:S01]  /*3800*/  FMUL.FTZ R144, R42, R149 ;  /* 0x000000952a907220 */ /* 0x000fe20000410000 */
[----:B------:R-:W-:Y:S01]  /*3810*/  HFMA2 R115, -RZ, RZ, 0, 0 ;  /* 0x00000000ff737431 */ /* 0x000fe200000001ff */
[----:B------:R-:W-:Y:S01]  /*3820*/  @P1 SHF.L.U32 R147, R110, 0x10, RZ ;  /* 0x000000106e931819 */ /* 0x000fe200000006ff */
[----:B------:R-:W-:Y:S01]  /*3830*/  FMUL.FTZ R150, R145, UR24 ;  /* 0x0000001891967c20 */ /* 0x000fe20008410000 */
[----:B------:R-:W-:Y:S01]  /*3840*/  ISETP.GE.U32.AND P0, PT, R138, RZ, PT ;  /* 0x000000ff8a00720c */ /* 0x000fe20003f06070 */
[----:B------:R-:W-:Y:S01]  /*3850*/  FFMA.FTZ R145, R152, UR11, R109 ;  /* 0x0000000b98917c23 */ /* 0x000fe2000801006d */
[----:B------:R-:W-:Y:S01]  /*3860*/  FSEL R109, R144, RZ, P6 ;  /* 0x000000ff906d7208 */ /* 0x000fe20003000000 */
[----:B------:R-:W-:Y:S01]  /*3870*/  @P6 FMUL.FTZ R113, R149, R140 ;  /* 0x0000008c95716220 */ /* 0x000fe20000410000 */
[----:B------:R-:W-:Y:S01]  /*3880*/  @P1 FMUL.FTZ R115, R150, R147 ;  /* 0x0000009396731220 */ /* 0x000fe20000410000 */
[----:B------:R-:W-:Y:S01]  /*3890*/  FMUL.FTZ R144, R114, UR9 ;  /* 0x0000000972907c20 */ /* 0x000fe20008410000 */
[----:B------:R-:W-:Y:S01]  /*38a0*/  @P5 SHF.L.U32 R146, R146, 0x10, RZ ;  /* 0x0000001092925819 */ /* 0x000fe200000006ff */
[----:B------:R-:W-:Y:S01]  /*38b0*/  FMUL.FTZ R114, R43, R148 ;  /* 0x000000942b727220 */ /* 0x000fe20000410000 */
[C---:B------:R-:W-:Y:S01]  /*38c0*/  LOP3.LUT P6, RZ, R139.reuse, 0xff0000, RZ, 0xc0, !PT ;  /* 0x00ff00008bff7812 */ /* 0x040fe200078cc0ff */
[----:B------:R-:W-:Y:S01]  /*38d0*/  FMUL.FTZ R144, R144, UR24 ;  /* 0x0000001890907c20 */ /* 0x000fe20008410000 */
[----:B------:R-:W-:Y:S01]  /*38e0*/  @P4 PRMT R147, R110, 0x7632, R147 ;  /* 0x000076326e934816 */ /* 0x000fe20000000093 */
[----:B------:R-:W-:Y:S01]  /*38f0*/  FMUL.FTZ R110, R44, R150 ;  /* 0x000000962c6e7220 */ /* 0x000fe20000410000 */
[----:B------:R-:W-:Y:S01]  /*3900*/  ISETP.GE.U32.AND.EX P0, PT, R139, 0x1000000, PT, P0 ;  /* 0x010000008b00780c */ /* 0x000fe20003f06100 */
[----:B------:R-:W-:Y:S01]  /*3910*/  FMUL.FTZ R142, R142, UR9 ;  /* 0x000000098e8e7c20 */ /* 0x000fe20008410000 */
[----:B------:R-:W-:Y:S01]  /*3920*/  MOV R140, RZ ;  /* 0x000000ff008c7202 */ /* 0x000fe20000000f00 */
[----:B------:R-:W-:Y:S01]  /*3930*/  @P5 FMUL.FTZ R140, R148, R146 ;  /* 0x00000092948c5220 */ /* 0x000fe20000410000 */
[----:B------:R-:W-:Y:S01]  /*3940*/  FSEL R114, R114, RZ, P5 ;  /* 0x000000ff72727208 */ /* 0x000fe20002800000 */
[----:B------:R-:W-:Y:S01]  /*3950*/  FMUL.FTZ R143, R143, UR9 ;  /* 0x000000098f8f7c20 */ /* 0x000fe20008410000 */
[----:B------:R-:W-:Y:S01]  /*3960*/  @P4 SHF.L.U32 R147, R147, 0x10, RZ ;  /* 0x0000001093934819 */ /* 0x000fe200000006ff */
[----:B------:R-:W-:Y:S01]  /*3970*/  FMUL.FTZ R145, R145, UR9 ;  /* 0x0000000991917c20 */ /* 0x000fe20008410000 */
[----:B------:R-:W-:Y:S01]  /*3980*/  LOP3.LUT P5, RZ, R138, 0xff, RZ, 0xc0, !PT ;  /* 0x000000ff8aff7812 */ /* 0x000fe200078ac0ff */
[----:B------:R-:W-:Y:S01]  /*3990*/  FMUL.FTZ R141, R141, UR9 ;  /* 0x000000098d8d7c20 */ /* 0x000fe20008410000 */
[----:B------:R-:W-:Y:S01]  /*39a0*/  FSEL R110, R110, RZ, P1 ;  /* 0x000000ff6e6e7208 */ /* 0x000fe20000800000 */
[----:B------:R-:W-:Y:S01]  /*39b0*/  FMUL.FTZ R152, R145, UR24 ;  /* 0x0000001891987c20 */ /* 0x000fe20008410000 */
[----:B------:R-:W-:Y:S01]  /*39c0*/  LOP3.LUT P1, RZ, R138, 0xff00, RZ, 0xc0, !PT ;  /* 0x0000ff008aff7812 */ /* 0x000fe2000782c0ff */
[----:B------:R-:W-:Y:S01]  /*39d0*/  FMUL.FTZ R141, R141, UR24 ;  /* 0x000000188d8d7c20 */ /* 0x000fe20008410000 */
[----:B------:R-:W-:Y:S01]  /*39e0*/  MOV R146, RZ ;  /* 0x000000ff00927202 */ /* 0x000fe20000000f00 */
[----:B------:R-:W-:Y:S01]  /*39f0*/  @P4 FMUL.FTZ R146, R144, R147 ;  /* 0x0000009390924220 */ /* 0x000fe20000410000 */
[----:B------:R-:W-:Y:S01]  /*3a00*/  HFMA2 R147, -RZ, RZ, 0, 0 ;  /* 0x00000000ff937431 */ /* 0x000fe200000001ff */
[C---:B------:R-:W-:Y:S01]  /*3a10*/  @P6 SHF.L.U32 R148, R111.reuse, 0x10, RZ ;  /* 0x000000106f946819 */ /* 0x040fe200000006ff */
[----:B------:R-:W-:Y:S01]  /*3a20*/  FADD.FTZ R82, R82, R113 ;  /* 0x0000007152527221 */ /* 0x000fe20000010000 */
[----:B------:R-:W-:Y:S01]  /*3a30*/  @P0 PRMT R149, R111, 0x7632, R149 ;  /* 0x000076326f950816 */ /* 0x000fe20000000095 */
[----:B------:R-:W-:Y:S01]  /*3a40*/  FMUL.FTZ R111, R142, UR24 ;  /* 0x000000188e6f7c20 */ /* 0x000fe20008410000 */
[----:B------:R-:W-:Y:S01]  /*3a50*/  FMUL.FTZ R142, R143, UR24 ;  /* 0x000000188f8e7c20 */ /* 0x000fe20008410000 */
[----:B------:R-:W-:Y:S01]  /*3a60*/  MOV R150, RZ ;  /* 0x000000ff00967202 */ /* 0x000fe20000000f00 */
[----:B------:R-:W-:Y:S01]  /*3a70*/  HFMA2 R143, -RZ, RZ, 0, 0 ;  /* 0x00000000ff8f7431 */ /* 0x000fe200000001ff */
[----:B------:R-:W-:Y:S01]  /*3a80*/  @P0 SHF.L.U32 R149, R149, 0x10, RZ ;  /* 0x0000001095950819 */ /* 0x000fe200000006ff */
[----:B------:R-:W-:Y:S01]  /*3a90*/  @P6 FMUL.FTZ R147, R111, R148 ;  /* 0x000000946f936220 */ /* 0x000fe20000410000 */
[----:B------:R-:W-:Y:S01]  /*3aa0*/  @P5 SHF.L.U32 R148, R108, 0x10, RZ ;  /* 0x000000106c945819 */ /* 0x000fe200000006ff */
[----:B------:R-:W-:Y:S01]  /*3ab0*/  FMUL.FTZ R113, R46, R111 ;  /* 0x0000006f2e717220 */ /* 0x000fe20000410000 */
[----:B------:R-:W-:Y:S01]  /*3ac0*/  @P1 PRMT R108, R108, 0x7632, R108 ;  /* 0x000076326c6c1816 */ /* 0x000fe2000000006c */
[----:B------:R-:W-:Y:S01]  /*3ad0*/  @P0 FMUL.FTZ R150, R142, R149 ;  /* 0x000000958e960220 */ /* 0x000fe20000410000 */
[----:B------:R-:W-:Y:S01]  /*3ae0*/  FMUL.FTZ R142, R47, R142 ;  /* 0x0000008e2f8e7220 */ /* 0x000fe20000410000 */
[----:B------:R-:W-:Y:S01]  /*3af0*/  FMUL.FTZ R144, R45, R144 ;  /* 0x000000902d907220 */ /* 0x000fe20000410000 */
[----:B------:R-:W-:Y:S01]  /*3b00*/  @P1 SHF.L.U32 R149, R108, 0x10, RZ ;  /* 0x000000106c951819 */ /* 0x000fe200000006ff */
[----:B------:R-:W-:Y:S01]  /*3b10*/  FMUL.FTZ R111, R41, R152 ;  /* 0x00000098296f7220 */ /* 0x000fe20000410000 */
[----:B------:R-:W-:Y:S01]  /*3b20*/  MOV R108, RZ ;  /* 0x000000ff006c7202 */ /* 0x000fe20000000f00 */
[----:B------:R-:W-:Y:S01]  /*3b30*/  @P5 FMUL.FTZ R143, R141, R148 ;  /* 0x000000948d8f5220 */ /* 0x000fe20000410000 */
[----:B------:R-:W-:Y:S01]  /*3b40*/  FADD.FTZ R84, R84, R115 ;  /* 0x0000007354547221 */ /* 0x000fe20000010000 */
[----:B------:R-:W-:Y:S01]  /*3b50*/  @P1 FMUL.FTZ R108, R152, R149 ;  /* 0x00000095986c1220 */ /* 0x000fe20000410000 */
[----:B------:R-:W-:Y:S01]  /*3b60*/  FSEL R142, R142, RZ, P0 ;  /* 0x000000ff8e8e7208 */ /* 0x000fe20000000000 */
[----:B------:R-:W-:Y:S01]  /*3b70*/  FADD.FTZ R83, R83, R140 ;  /* 0x0000008c53537221 */ /* 0x000fe20000010000 */
[----:B------:R-:W-:Y:S01]  /*3b80*/  FSEL R115, R144, RZ, P4 ;  /* 0x000000ff90737208 */ /* 0x000fe20002000000 */
[----:B------:R-:W-:Y:S01]  /*3b90*/  FADD.FTZ R81, R81, R108 ;  /* 0x0000006c51517221 */ /* 0x000fe20000010000 */
[----:B------:R-:W-:Y:S01]  /*3ba0*/  FMUL.FTZ R108, R40, R141 ;  /* 0x0000008d286c7220 */ /* 0x000fe20000410000 */
[----:B------:R-:W-:Y:S01]  /*3bb0*/  FSEL R141, R113, RZ, P6 ;  /* 0x000000ff718d7208 */ /* 0x000fe20003000000 */
[----:B------:R-:W-:Y:S01]  /*3bc0*/  FADD.FTZ R85, R85, R146 ;  /* 0x0000009255557221 */ /* 0x000fe20000010000 */
[----:B------:R-:W-:Y:S01]  /*3bd0*/  FSEL R113, R111, RZ, P1 ;  /* 0x000000ff6f717208 */ /* 0x000fe20000800000 */
[----:B------:R-:W-:Y:S01]  /*3be0*/  FADD.FTZ R86, R86, R147 ;  /* 0x0000009356567221 */ /* 0x000fe20000010000 */
[----:B------:R-:W-:Y:S01]  /*3bf0*/  FSEL R108, R108, RZ, P5 ;  /* 0x000000ff6c6c7208 */ /* 0x000fe20002800000 */
[----:B------:R-:W-:Y:S01]  /*3c00*/  FADD.FTZ R87, R87, R150 ;  /* 0x0000009657577221 */ /* 0x000fe20000010000 */
[----:B------:R-:W-:Y:S01]  /*3c10*/  FADD.FTZ R80, R80, R143 ;  /* 0x0000008f50507221 */ /* 0x000fe20000010000 */
[----:B------:R-:W-:-:S02]  /*3c20*/  F2FP.BF16.F32.PACK_AB R111, R142, R141 ;  /* 0x0000008d8e6f723e */ /* 0x000fc400000010ff */
[----:B------:R-:W-:Y:S02]  /*3c30*/  F2FP.BF16.F32.PACK_AB R110, R115, R110 ;  /* 0x0000006e736e723e */ /* 0x000fe400000010ff */
[----:B------:R-:W-:Y:S02]  /*3c40*/  F2FP.BF16.F32.PACK_AB R109, R114, R109 ;  /* 0x0000006d726d723e */ /* 0x000fe400000010ff */
[----:B------:R-:W-:Y:S01]  /*3c50*/  F2FP.BF16.F32.PACK_AB R108, R113, R108 ;  /* 0x0000006c716c723e */ /* 0x000fe200000010ff */
[----:B------:R-:W-:Y:S06]  /*3c60*/  BRA `(.L_x_1922) ;  /* 0x0000000400e47947 */ /* 0x000fec0003800000 */
.L_x_1921:
[----:B------:R-:W-:Y:S01]  /*3c70*/  FFMA.FTZ R105, R119, UR4, R112 ;  /* 0x0000000477697c23 */ /* 0x000fe20008010070 */
[C---:B------:R-:W-:Y:S01]  /*3c80*/  PRMT R106, R97.reuse, 0x7632, R106 ;  /* 0x00007632616a7816 */ /* 0x040fe2000000006a */
[----:B------:R-:W-:Y:S01]  /*3c90*/  FFMA.FTZ R104, R126, UR4, R112 ;  /* 0x000000047e687c23 */ /* 0x000fe20008010070 */
[----:B------:R-:W-:Y:S01]  /*3ca0*/  SHF.L.U32 R142, R97, 0x10, RZ ;  /* 0x00000010618e7819 */ /* 0x000fe200000006ff */
[----:B------:R-:W-:Y:S01]  /*3cb0*/  FADD.FTZ R105, R120, -R105 ;  /* 0x8000006978697221 */ /* 0x000fe20000010000 */
[----:B------:R-:W-:Y:S01]  /*3cc0*/  SHF.L.U32 R107, R106, 0x10, RZ ;  /* 0x000000106a6b7819 */ /* 0x000fe200000006ff */
[----:B------:R-:W-:Y:S01]  /*3cd0*/  FADD.FTZ R104, R127, -R104 ;  /* 0x800000687f687221 */ /* 0x000fe20000010000 */
[----:B------:R-:W-:Y:S01]  /*3ce0*/  FFMA.FTZ R113, R121, UR4, R112 ;  /* 0x0000000479717c23 */ /* 0x000fe20008010070 */
[----:B------:R-:W-:Y:S01]  /*3cf0*/  FFMA.FTZ R142, R105, UR11, R142 ;  /* 0x0000000b698e7c23 */ /* 0x000fe2000801008e */
[--C-:B------:R-:W-:Y:S01]  /*3d00*/  FFMA.FTZ R106, R128, UR4, R112.reuse ;  /* 0x00000004806a7c23 */ /* 0x100fe20008010070 */
[--C-:B------:R-:W-:Y:S01]  /*3d10*/  FFMA.FTZ R105, R104, UR11, R107.reuse ;  /* 0x0000000b68697c23 */ /* 0x100fe2000801006b */
[C---:B------:R-:W-:Y:S01]  /*3d20*/  PRMT R107, R98.reuse, 0x7632, R107 ;  /* 0x00007632626b7816 */ /* 0x040fe2000000006b */
[----:B------:R-:W-:Y:S01]  /*3d30*/  FFMA.FTZ R115, R123, UR4, R112 ;  /* 0x000000047b737c23 */ /* 0x000fe20008010070 */
[----:B------:R-:W-:Y:S01]  /*3d40*/  SHF.L.U32 R104, R98, 0x10, RZ ;  /* 0x0000001062687819 */ /* 0x000fe200000006ff */
[----:B------:R-:W-:Y:S01]  /*3d50*/  FADD.FTZ R113, R122, -R113 ;  /* 0x800000717a717221 */ /* 0x000fe20000010000 */
[----:B------:R-:W-:Y:S01]  /*3d60*/  SHF.L.U32 R107, R107, 0x10, RZ ;  /* 0x000000106b6b7819 */ /* 0x000fe200000006ff */
[----:B------:R-:W-:Y:S01]  /*3d70*/  FADD.FTZ R106, R129, -R106 ;  /* 0x8000006a816a7221 */ /* 0x000fe20000010000 */
[----:B------:R-:W-:Y:S01]  /*3d80*/  FADD.FTZ R146, R124, -R115 ;  /* 0x800000737c927221 */ /* 0x000fe20000010000 */
[C---:B------:R-:W-:Y:S01]  /*3d90*/  LOP3.LUT P0, RZ, R138.reuse, 0xff0000, RZ, 0xc0, !PT ;  /* 0x00ff00008aff7812 */ /* 0x040fe2000780c0ff */
[----:B------:R-:W-:Y:S01]  /*3da0*/  FFMA.FTZ R115, R113, UR11, R104 ;  /* 0x0000000b71737c23 */ /* 0x000fe20008010068 */
[----:B------:R-:W-:Y:S01]  /*3db0*/  LOP3.LUT P6, RZ, R138, 0xff000000, RZ, 0xc0, !PT ;  /* 0xff0000008aff7812 */ /* 0x000fe200078cc0ff */
[--C-:B------:R-:W-:Y:S01]  /*3dc0*/  FFMA.FTZ R106, R106, UR11, R107.reuse ;  /* 0x0000000b6a6a7c23 */ /* 0x100fe2000801006b */
[----:B------:R-:W-:Y:S01]  /*3dd0*/  FFMA.FTZ R113, R132, UR4, R112 ;  /* 0x0000000484717c23 */ /* 0x000fe20008010070 */
[C---:B------:R-:W-:Y:S01]  /*3de0*/  PRMT R104, R99.reuse, 0x7632, R104 ;  /* 0x0000763263687816 */ /* 0x040fe20000000068 */
[----:B------:R-:W-:Y:S01]  /*3df0*/  FFMA.FTZ R114, R134, UR4, R112 ;  /* 0x0000000486727c23 */ /* 0x000fe20008010070 */
[----:B------:R-:W-:Y:S01]  /*3e00*/  PRMT R107, R96, 0x7632, R107 ;  /* 0x00007632606b7816 */ /* 0x000fe2000000006b */
[----:B------:R-:W-:Y:S01]  /*3e10*/  FADD.FTZ R144, R130, -R113 ;  /* 0x8000007182907221 */ /* 0x000fe20000010000 */
[----:B------:R-:W-:Y:S01]  /*3e20*/  SHF.L.U32 R141, R99, 0x10, RZ ;  /* 0x00000010638d7819 */ /* 0x000fe200000006ff */
[----:B------:R-:W-:Y:S01]  /*3e30*/  FADD.FTZ R114, R125, -R114 ;  /* 0x800000727d727221 */ /* 0x000fe20000010000 */
[----:B------:R-:W-:Y:S01]  /*3e40*/  SHF.L.U32 R145, R104, 0x10, RZ ;  /* 0x0000001068917819 */ /* 0x000fe200000006ff */
[----:B------:R-:W-:Y:S01]  /*3e50*/  FMUL.FTZ R104, R142, UR9 ;  /* 0x000000098e687c20 */ /* 0x000fe20008410000 */
[----:B------:R-:W-:Y:S01]  /*3e60*/  SHF.L.U32 R113, R107, 0x10, RZ ;  /* 0x000000106b717819 */ /* 0x000fe200000006ff */
[----:B------:R-:W-:Y:S01]  /*3e70*/  FFMA.FTZ R146, R146, UR11, R141 ;  /* 0x0000000b92927c23 */ /* 0x000fe2000801008d */
[----:B-----5:R-:W-:Y:S01]  /*3e80*/  @P0 SHF.L.U32 R140, R109, 0x10, RZ ;  /* 0x000000106d8c0819 */ /* 0x020fe200000006ff */
[----:B------:R-:W-:Y:S01]  /*3e90*/  FMUL.FTZ R141, R104, UR24 ;  /* 0x00000018688d7c20 */ /* 0x000fe20008410000 */
[----:B------:R-:W-:Y:S01]  /*3ea0*/  LOP3.LUT P4, RZ, R139, 0xff, RZ, 0xc0, !PT ;  /* 0x000000ff8bff7812 */ /* 0x000fe2000788c0ff */
[--C-:B------:R-:W-:Y:S01]  /*3eb0*/  FFMA.FTZ R104, R114, UR11, R113.reuse ;  /* 0x0000000b72687c23 */ /* 0x100fe20008010071 */
[----:B------:R-:W-:Y:S01]  /*3ec0*/  @P6 PRMT R113, R109, 0x7632, R113 ;  /* 0x000076326d716816 */ /* 0x000fe20000000071 */
[----:B------:R-:W-:Y:S01]  /*3ed0*/  FMUL.FTZ R109, R105, UR9 ;  /* 0x00000009696d7c20 */ /* 0x000fe20008410000 */
[C---:B------:R-:W-:Y:S01]  /*3ee0*/  LOP3.LUT P5, RZ, R139.reuse, 0xff00, RZ, 0xc0, !PT ;  /* 0x0000ff008bff7812 */ /* 0x040fe200078ac0ff */
[----:B------:R-:W-:Y:S01]  /*3ef0*/  HFMA2 R143, -RZ, RZ, 0, 0 ;  /* 0x00000000ff8f7431 */ /* 0x000fe200000001ff */
[----:B------:R-:W-:Y:S01]  /*3f00*/  LOP3.LUT P1, RZ, R139, 0xff0000, RZ, 0xc0, !PT ;  /* 0x00ff00008bff7812 */ /* 0x000fe2000782c0ff */
[----:B------:R-:W-:Y:S01]  /*3f10*/  FMUL.FTZ R114, R109, UR24 ;  /* 0x000000186d727c20 */ /* 0x000fe20008410000 */
[-C--:B------:R-:W-:Y:S01]  /*3f20*/  FMUL.FTZ R109, R42, R141.reuse ;  /* 0x0000008d2a6d7220 */ /* 0x080fe20000410000 */
[----:B------:R-:W-:Y:S01]  /*3f30*/  @P6 SHF.L.U32 R147, R113, 0x10, RZ ;  /* 0x0000001071936819 */ /* 0x000fe200000006ff */
[----:B------:R-:W-:Y:S01]  /*3f40*/  FMUL.FTZ R113, R115, UR9 ;  /* 0x0000000973717c20 */ /* 0x000fe20008410000 */
[----:B------:R-:W-:Y:S01]  /*3f50*/  @P0 FMUL.FTZ R143, R140, R141 ;  /* 0x0000008d8c8f0220 */ /* 0x000fe20000410000 */
[----:B------:R-:W-:Y:S01]  /*3f60*/  FFMA.FTZ R107, R144, UR11, R145 ;  /* 0x0000000b906b7c23 */ /* 0x000fe20008010091 */
[----:B------:R-:W-:Y:S01]  /*3f70*/  FSEL R109, R109, RZ, P0 ;  /* 0x000000ff6d6d7208 */ /* 0x000fe20000000000 */
[----:B------:R-:W-:Y:S01]  /*3f80*/  HFMA2 R145, -RZ, RZ, 0, 0 ;  /* 0x00000000ff917431 */ /* 0x000fe200000001ff */
[----:B------:R-:W-:Y:S01]  /*3f90*/  ISETP.GE.U32.AND P0, PT, R138, RZ, PT ;  /* 0x000000ff8a00720c */ /* 0x000fe20003f06070 */
[----:B------:R-:W-:Y:S01]  /*3fa0*/  FMUL.FTZ R141, R113, UR24 ;  /* 0x00000018718d7c20 */ /* 0x000fe20008410000 */
[----:B------:R-:W-:Y:S01]  /*3fb0*/  @P4 SHF.L.U32 R140, R110, 0x10, RZ ;  /* 0x000000106e8c4819 */ /* 0x000fe200000006ff */
[----:B------:R-:W-:Y:S01]  /*3fc0*/  FMUL.FTZ R113, R146, UR9 ;  /* 0x0000000992717c20 */ /* 0x000fe20008410000 */
[----:B------:R-:W-:Y:S01]  /*3fd0*/  @P5 PRMT R110, R110, 0x7632, R110 ;  /* 0x000076326e6e5816 */ /* 0x000fe2000000006e */
[----:B------:R-:W-:Y:S01]  /*3fe0*/  FMUL.FTZ R144, R107, UR9 ;  /* 0x000000096b907c20 */ /* 0x000fe20008410000 */
[----:B------:R-:W-:Y:S01]  /*3ff0*/  ISETP.GE.U32.AND.EX P0, PT, R139, 0x1000000, PT, P0 ;  /* 0x010000008b00780c */ /* 0x000fe20003f06100 */
[----:B------:R-:W-:Y:S01]  /*4000*/  @P4 FMUL.FTZ R145, R140, R141 ;  /* 0x0000008d8c914220 */ /* 0x000fe20000410000 */
[----:B------:R-:W-:Y:S01]  /*4010*/  MOV R148, RZ ;  /* 0x000000ff00947202 */ /* 0x000fe20000000f00 */
[-C--:B------:R-:W-:Y:S01]  /*4020*/  @P6 FMUL.FTZ R148, R147, R114.reuse ;  /* 0x0000007293946220 */ /* 0x080fe20000410000 */
[----:B------:R-:W-:Y:S01]  /*4030*/  HFMA2 R147, -RZ, RZ, 0, 0 ;  /* 0x00000000ff937431 */ /* 0x000fe200000001ff */
[----:B------:R-:W-:Y:S01]  /*4040*/  @P5 SHF.L.U32 R149, R110, 0x10, RZ ;  /* 0x000000106e955819 */ /* 0x000fe200000006ff */
[----:B------:R-:W-:Y:S01]  /*4050*/  FMUL.FTZ R140, R106, UR9 ;  /* 0x000000096a8c7c20 */ /* 0x000fe20008410000 */
[----:B------:R-:W-:Y:S01]  /*4060*/  @P1 SHF.L.U32 R110, R111, 0x10, RZ ;  /* 0x000000106f6e1819 */ /* 0x000fe200000006ff */
[----:B------:R-:W-:Y:S01]  /*4070*/  FMUL.FTZ R113, R113, UR24 ;  /* 0x0000001871717c20 */ /* 0x000fe20008410000 */
[----:B------:R-:W-:Y:S01]  /*4080*/  MOV R150, RZ ;  /* 0x000000ff00967202 */ /* 0x000fe20000000f00 */
[----:B------:R-:W-:Y:S01]  /*4090*/  FMUL.FTZ R140, R140, UR24 ;  /* 0x000000188c8c7c20 */ /* 0x000fe20008410000 */
[----:B------:R-:W-:Y:S01]  /*40a0*/  FMUL.FTZ R114, R43, R114 ;  /* 0x000000722b727220 */ /* 0x000fe20000410000 */
[----:B------:R-:W-:Y:S01]  /*40b0*/  @P1 FMUL.FTZ R147, R110, R113 ;  /* 0x000000716e931220 */ /* 0x000fe20000410000 */
[----:B------:R-:W-:Y:S01]  /*40c0*/  FFMA.FTZ R110, R133, UR4, R112 ;  /* 0x00000004856e7c23 */ /* 0x000fe20008010070 */
[-C--:B------:R-:W-:Y:S01]  /*40d0*/  @P5 FMUL.FTZ R150, R149, R140.reuse ;  /* 0x0000008c95965220 */ /* 0x080fe20000410000 */
[----:B------:R-:W-:Y:S01]  /*40e0*/  @P0 PRMT R149, R111, 0x7632, R149 ;  /* 0x000076326f950816 */ /* 0x000fe20000000095 */
[----:B------:R-:W-:Y:S01]  /*40f0*/  FMUL.FTZ R144, R144, UR24 ;  /* 0x0000001890907c20 */ /* 0x000fe20008410000 */
[----:B------:R-:W-:Y:S01]  /*4100*/  FADD.FTZ R111, R131, -R110 ;  /* 0x8000006e836f7221 */ /* 0x000fe20000010000 */
[----:B------:R-:W-:Y:S01]  /*4110*/  FMUL.FTZ R110, R44, R141 ;  /* 0x0000008d2c6e7220 */ /* 0x000fe20000410000 */
[----:B------:R-:W-:Y:S01]  /*4120*/  FSEL R114, R114, RZ, P6 ;  /* 0x000000ff72727208 */ /* 0x000fe20003000000 */
[----:B------:R-:W-:Y:S01]  /*4130*/  FMUL.FTZ R113, R46, R113 ;  /* 0x000000712e717220 */ /* 0x000fe20000410000 */
[----:B------:R-:W-:Y:S01]  /*4140*/  LOP3.LUT P6, RZ, R138, 0xff, RZ, 0xc0, !PT ;  /* 0x000000ff8aff7812 */ /* 0x000fe200078cc0ff */
[----:B------:R-:W-:Y:S01]  /*4150*/  FMUL.FTZ R140, R45, R140 ;  /* 0x0000008c2d8c7220 */ /* 0x000fe20000410000 */
[----:B------:R-:W-:Y:S01]  /*4160*/  FSEL R110, R110, RZ, P4 ;  /* 0x000000ff6e6e7208 */ /* 0x000fe20002000000 */
[----:B------:R-:W-:Y:S01]  /*4170*/  FADD.FTZ R82, R82, R143 ;  /* 0x0000008f52527221 */ /* 0x000fe20000010000 */
[----:B------:R-:W-:Y:S01]  /*4180*/  LOP3.LUT P4, RZ, R138, 0xff00, RZ, 0xc0, !PT ;  /* 0x0000ff008aff7812 */ /* 0x000fe2000788c0ff */
[----:B------:R-:W-:Y:S01]  /*4190*/  FADD.FTZ R83, R83, R148 ;  /* 0x0000009453537221 */ /* 0x000fe20000010000 */
[----:B------:R-:W-:Y:S01]  /*41a0*/  SHF.L.U32 R154, R96, 0x10, RZ ;  /* 0x00000010609a7819 */ /* 0x000fe200000006ff */
[----:B------:R-:W-:Y:S01]  /*41b0*/  FADD.FTZ R84, R84, R145 ;  /* 0x0000009154547221 */ /* 0x000fe20000010000 */
[----:B------:R-:W-:Y:S01]  /*41c0*/  @P0 SHF.L.U32 R149, R149, 0x10, RZ ;  /* 0x0000001095950819 */ /* 0x000fe200000006ff */
[----:B------:R-:W-:Y:S01]  /*41d0*/  FADD.FTZ R85, R85, R150 ;  /* 0x0000009655557221 */ /* 0x000fe20000010000 */
[----:B------:R-:W-:Y:S01]  /*41e0*/  MOV R152, RZ ;  /* 0x000000ff00987202 */ /* 0x000fe20000000f00 */
[----:B------:R-:W-:Y:S01]  /*41f0*/  FFMA.FTZ R141, R111, UR11, R154 ;  /* 0x0000000b6f8d7c23 */ /* 0x000fe2000801009a */
[----:B------:R-:W-:Y:S01]  /*4200*/  F2FP.BF16.F32.PACK_AB R106, R106, R115 ;  /* 0x000000736a6a723e */ /* 0x000fe200000010ff */
[-C--:B------:R-:W-:Y:S01]  /*4210*/  @P0 FMUL.FTZ R152, R149, R144.reuse ;  /* 0x0000009095980220 */ /* 0x080fe20000410000 */
[C---:B------:R-:W-:Y:S01]  /*4220*/  @P6 SHF.L.U32 R154, R108.reuse, 0x10, RZ ;  /* 0x000000106c9a6819 */ /* 0x040fe200000006ff */
[----:B------:R-:W-:Y:S01]  /*4230*/  FMUL.FTZ R111, R141, UR9 ;  /* 0x000000098d6f7c20 */ /* 0x000fe20008410000 */
[----:B------:R-:W-:Y:S01]  /*4240*/  HFMA2 R149, -RZ, RZ, 0, 0 ;  /* 0x00000000ff957431 */ /* 0x000fe200000001ff */
[----:B------:R-:W-:Y:S01]  /*4250*/  @P4 PRMT R151, R108, 0x7632, R151 ;  /* 0x000076326c974816 */ /* 0x000fe20000000097 */
[----:B------:R-:W-:Y:S01]  /*4260*/  FMUL.FTZ R108, R104, UR9 ;  /* 0x00000009686c7c20 */ /* 0x000fe20008410000 */
[----:B------:R-:W-:Y:S01]  /*4270*/  FMUL.FTZ R111, R111, UR24 ;  /* 0x000000186f6f7c20 */ /* 0x000fe20008410000 */
[----:B------:R-:W-:Y:S01]  /*4280*/  FMUL.FTZ R144, R47, R144 ;  /* 0x000000902f907220 */ /* 0x000fe20000410000 */
[----:B------:R-:W-:Y:S01]  /*4290*/  @P4 SHF.L.U32 R151, R151, 0x10, RZ ;  /* 0x0000001097974819 */ /* 0x000fe200000006ff */
[----:B------:R-:W-:Y:S01]  /*42a0*/  FMUL.FTZ R108, R108, UR24 ;  /* 0x000000186c6c7c20 */ /* 0x000fe20008410000 */
[-C--:B------:R-:W-:Y:S01]  /*42b0*/  @P6 FMUL.FTZ R149, R154, R111.reuse ;  /* 0x0000006f9a956220 */ /* 0x080fe20000410000 */
[----:B------:R-:W-:Y:S01]  /*42c0*/  MOV R154, RZ ;  /* 0x000000ff009a7202 */ /* 0x000fe20000000f00 */
[----:B------:R-:W-:Y:S01]  /*42d0*/  FMUL.FTZ R111, R40, R111 ;  /* 0x0000006f286f7220 */ /* 0x000fe20000410000 */
[-C--:B------:R-:W-:Y:S01]  /*42e0*/  @P4 FMUL.FTZ R154, R151, R108.reuse ;  /* 0x0000006c979a4220 */ /* 0x080fe20000410000 */
[----:B------:R-:W-:Y:S01]  /*42f0*/  FMUL.FTZ R108, R41, R108 ;  /* 0x0000006c296c7220 */ /* 0x000fe20000410000 */
[----:B------:R-:W-:Y:S01]  /*4300*/  F2FP.BF16.F32.PACK_AB R104, R104, R141 ;  /* 0x0000008d6868723e */ /* 0x000fe200000010ff */
[----:B------:R-:W-:Y:S01]  /*4310*/  FADD.FTZ R86, R86, R147 ;  /* 0x0000009356567221 */ /* 0x000fe20000010000 */
[----:B------:R-:W-:Y:S01]  /*4320*/  FSEL R141, R113, RZ, P1 ;  /* 0x000000ff718d7208 */ /* 0x000fe20000800000 */
        /* <DEDUP_REMOVED lines=10> */
[----:B------:R-:W-:Y:S02]  /*43d0*/  F2FP.BF16.F32.PACK_AB R110, R115, R110 ;  /* 0x0000006e736e723e */ /* 0x000fe400000010ff */
[----:B------:R-:W-:-:S02]  /*43e0*/  F2FP.BF16.F32.PACK_AB R109, R114, R109 ;  /* 0x0000006d726d723e */ /* 0x000fc400000010ff */
[----:B------:R-:W-:-:S07]  /*43f0*/  F2FP.BF16.F32.PACK_AB R108, R108, R113 ;  /* 0x000000716c6c723e */ /* 0x000fce00000010ff */
.L_x_1922:
        /* <DEDUP_REMOVED lines=9> */
.L_x_1920:
[----:B------:R-:W-:Y:S05]  /*4490*/  BSYNC.RECONVERGENT B1 ;  /* 0x0000000000017941 */ /* 0x000fea0003800200 */
.L_x_1919:
        /* <DEDUP_REMOVED lines=8> */
[----:B------:R-:W-:Y:S01]  /*4520*/  SHF.L.U32 R115, R100, 0x10, RZ ;  /* 0x0000001064737819 */ /* 0x000fe200000006ff */
[----:B------:R-:W-:Y:S01]  /*4530*/  FFMA.FTZ R113, R5, UR4, R112 ;  /* 0x0000000405717c23 */ /* 0x000fe20008010070 */
[----:B------:R-:W-:Y:S01]  /*4540*/  LOP3.LUT P1, RZ, R136, 0xff, RZ, 0xc0, !PT ;  /* 0x000000ff88ff7812 */ /* 0x000fe2000782c0ff */
[----:B------:R-:W-:Y:S01]  /*4550*/  FADD.FTZ R106, R4, -R107 ;  /* 0x8000006b046a7221 */ /* 0x000fe20000010000 */
[----:B------:R-:W-:Y:S01]  /*4560*/  PRMT R104, R100, 0x7632, R104 ;  /* 0x0000763264687816 */ /* 0x000fe20000000068 */
[--C-:B------:R-:W-:Y:S01]  /*4570*/  FFMA.FTZ R140, R10, UR4, R112.reuse ;  /* 0x000000040a8c7c23 */ /* 0x100fe20008010070 */
[C---:B------:R-:W-:Y:S01]  /*4580*/  SHF.L.U32 R114, R101.reuse, 0x10, RZ ;  /* 0x0000001065727819 */ /* 0x040fe200000006ff */
[--C-:B------:R-:W-:Y:S01]  /*4590*/  FFMA.FTZ R142, R12, UR4, R112.reuse ;  /* 0x000000040c8e7c23 */ /* 0x100fe20008010070 */
[----:B------:R-:W-:Y:S01]  /*45a0*/  PRMT R105, R101, 0x7632, R105 ;  /* 0x0000763265697816 */ /* 0x000fe20000000069 */
[----:B------:R-:W-:Y:S01]  /*45b0*/  FADD.FTZ R113, R6, -R113 ;  /* 0x8000007106717221 */ /* 0x000fe20000010000 */
[----:B------:R-:W-:Y:S01]  /*45c0*/  FFMA.FTZ R115, R106, UR11, R115 ;  /* 0x0000000b6a737c23 */ /* 0x000fe20008010073 */
[----:B------:R-:W-:Y:S01]  /*45d0*/  SHF.L.U32 R104, R104, 0x10, RZ ;  /* 0x0000001068687819 */ /* 0x000fe200000006ff */
[----:B------:R-:W-:Y:S01]  /*45e0*/  FFMA.FTZ R106, R14, UR4, R112 ;  /* 0x000000040e6a7c23 */ /* 0x000fe20008010070 */
[----:B------:R-:W-:Y:S01]  /*45f0*/  FADD.FTZ R107, R11, -R140 ;  /* 0x8000008c0b6b7221 */ /* 0x000fe20000010000 */
[----:B------:R-:W-:Y:S01]  /*4600*/  SHF.L.U32 R105, R105, 0x10, RZ ;  /* 0x0000001069697819 */ /* 0x000fe200000006ff */
[----:B------:R-:W-:Y:S01]  /*4610*/  FADD.FTZ R142, R13, -R142 ;  /* 0x8000008e0d8e7221 */ /* 0x000fe20000010000 */
[----:B------:R-:W-:Y:S01]  /*4620*/  FFMA.FTZ R114, R113, UR11, R114 ;  /* 0x0000000b71727c23 */ /* 0x000fe20008010072 */
[----:B------:R-:W-:Y:S01]  /*4630*/  FFMA.FTZ R113, R7, UR4, R112 ;  /* 0x0000000407717c23 */ /* 0x000fe20008010070 */
[----:B------:R-:W-:Y:S01]  /*4640*/  LOP3.LUT P6, RZ, R136, 0xff00, RZ, 0xc0, !PT ;  /* 0x0000ff0088ff7812 */ /* 0x000fe200078cc0ff */
[----:B------:R-:W-:Y:S01]  /*4650*/  FADD.FTZ R146, R15, -R106 ;  /* 0x8000006a0f927221 */ /* 0x000fe20000010000 */
[----:B------:R-:W-:Y:S01]  /*4660*/  FFMA.FTZ R104, R107, UR11, R104 ;  /* 0x0000000b6b687c23 */ /* 0x000fe20008010068 */
[----:B------:R-:W-:Y:S01]  /*4670*/  FMUL.FTZ R106, R115, UR9 ;  /* 0x00000009736a7c20 */ /* 0x000fe20008410000 */
[----:B------:R-:W-:Y:S01]  /*4680*/  FFMA.FTZ R105, R142, UR11, R105 ;  /* 0x0000000b8e697c23 */ /* 0x000fe20008010069 */
[----:B------:R-:W-:Y:S01]  /*4690*/  PRMT R107, R102, 0x7632, R107 ;  /* 0x00007632666b7816 */ /* 0x000fe2000000006b */
[----:B------:R-:W-:-:S02]  /*46a0*/  HFMA2 R141, -RZ, RZ, 0, 0 ;  /* 0x00000000ff8d7431 */ /* 0x000fc400000001ff */
[----:B------:R-:W-:Y:S01]  /*46b0*/  FADD.FTZ R142, R8, -R113 ;  /* 0x80000071088e7221 */ /* 0x000fe20000010000 */
[----:B------:R-:W-:Y:S01]  /*46c0*/  FFMA.FTZ R143, R9, UR4, R112 ;  /* 0x00000004098f7c23 */ /* 0x000fe20008010070 */
[----:B-----5:R-:W-:Y:S01]  /*46d0*/  @P1 SHF.L.U32 R113, R108, 0x10, RZ ;  /* 0x000000106c711819 */ /* 0x020fe200000006ff */
[----:B------:R-:W-:Y:S01]  /*46e0*/  FMUL.FTZ R144, R106, UR24 ;  /* 0x000000186a907c20 */ /* 0x000fe20008410000 */
[----:B------:R-:W-:Y:S01]  /*46f0*/  SHF.L.U32 R107, R107, 0x10, RZ ;  /* 0x000000106b6b7819 */ /* 0x000fe200000006ff */
[----:B------:R-:W-:Y:S01]  /*4700*/  FADD.FTZ R143, R116, -R143 ;  /* 0x8000008f748f7221 */ /* 0x000fe20000010000 */
[----:B------:R-:W-:Y:S01]  /*4710*/  SHF.L.U32 R140, R103, 0x10, RZ ;  /* 0x00000010678c7819 */ /* 0x000fe200000006ff */
[----:B------:R-:W-:Y:S01]  /*4720*/  @P1 FMUL.FTZ R141, R144, R113 ;  /* 0x00000071908d1220 */ /* 0x000fe20000410000 */
[----:B------:R-:W-:Y:S01]  /*4730*/  FMUL.FTZ R113, R104, UR9 ;  /* 0x0000000968717c20 */ /* 0x000fe20008410000 */
[----:B------:R-:W-:Y:S01]  /*4740*/  FFMA.FTZ R106, R146, UR11, R107 ;  /* 0x0000000b926a7c23 */ /* 0x000fe2000801006b */
[----:B------:R-:W-:Y:S01]  /*4750*/  @P6 PRMT R108, R108, 0x7632, R108 ;  /* 0x000076326c6c6816 */ /* 0x000fe2000000006c */
[----:B------:R-:W-:Y:S01]  /*4760*/  FFMA.FTZ R107, R143, UR11, R140 ;  /* 0x0000000b8f6b7c23 */ /* 0x000fe2000801008c */
[----:B------:R-:W-:Y:S01]  /*4770*/  FMUL.FTZ R140, R114, UR9 ;  /* 0x00000009728c7c20 */ /* 0x000fe20008410000 */
[----:B------:R-:W-:Y:S01]  /*4780*/  SHF.L.U32 R145, R102, 0x10, RZ ;  /* 0x0000001066917819 */ /* 0x000fe200000006ff */
[----:B------:R-:W-:Y:S01]  /*4790*/  FMUL.FTZ R146, R113, UR24 ;  /* 0x0000001871927c20 */ /* 0x000fe20008410000 */
[----:B------:R-:W-:Y:S01]  /*47a0*/  @P6 SHF.L.U32 R108, R108, 0x10, RZ ;  /* 0x000000106c6c6819 */ /* 0x000fe200000006ff */
[----:B------:R-:W-:Y:S01]  /*47b0*/  FMUL.FTZ R151, R140, UR24 ;  /* 0x000000188c977c20 */ /* 0x000fe20008410000 */
[----:B------:R-:W-:Y:S01]  /*47c0*/  LOP3.LUT P4, RZ, R136, 0xff0000, RZ, 0xc0, !PT ;  /* 0x00ff000088ff7812 */ /* 0x000fe2000788c0ff */
[----:B------:R-:W-:Y:S01]  /*47d0*/  FMUL.FTZ R113, R24, R144 ;  /* 0x0000009018717220 */ /* 0x000fe20000410000 */
[----:B------:R-:W-:Y:S01]  /*47e0*/  FMUL.FTZ R140, R25, R146 ;  /* 0x00000092198c7220 */ /* 0x000fe20000410000 */
[----:B------:R-:W-:Y:S01]  /*47f0*/  FFMA.FTZ R145, R142, UR11, R145 ;  /* 0x0000000b8e917c23 */ /* 0x000fe20008010091 */
[----:B------:R-:W-:-:S02]  /*4800*/  CS2R R142, SRZ ;  /* 0x00000000008e7805 */ /* 0x000fc4000001ff00 */
[----:B------:R-:W-:Y:S01]  /*4810*/  LOP3.LUT P5, RZ, R136, 0xff000000, RZ, 0xc0, !PT ;  /* 0xff00000088ff7812 */ /* 0x000fe200078ac0ff */
[----:B------:R-:W-:Y:S01]  /*4820*/  @P6 FMUL.FTZ R142, R146, R108 ;  /* 0x0000006c928e6220 */ /* 0x000fe20000410000 */
[----:B------:R-:W-:Y:S01]  /*4830*/  FSEL R113, R113, RZ, P1 ;  /* 0x000000ff71717208 */ /* 0x000fe20000800000 */
[----:B------:R-:W-:Y:S01]  /*4840*/  HFMA2 R148, -RZ, RZ, 0, 0 ;  /* 0x00000000ff947431 */ /* 0x000fe200000001ff */
[----:B------:R-:W-:Y:S01]  /*4850*/  FSEL R108, R140, RZ, P6 ;  /* 0x000000ff8c6c7208 */ /* 0x000fe20003000000 */
[----:B------:R-:W-:Y:S01]  /*4860*/  FFMA.FTZ R140, R118, UR4, R112 ;  /* 0x00000004768c7c23 */ /* 0x000fe20008010070 */
[----:B------:R-:W-:Y:S02]  /*4870*/  LOP3.LUT P1, RZ, R137, 0xff, RZ, 0xc0, !PT ;  /* 0x000000ff89ff7812 */ /* 0x000fe4000782c0ff */
[----:B------:R-:W-:Y:S01]  /*4880*/  @P4 SHF.L.U32 R144, R109, 0x10, RZ ;  /* 0x000000106d904819 */ /* 0x000fe200000006ff */
[----:B------:R-:W-:Y:S01]  /*4890*/  FADD.FTZ R155, R117, -R140 ;  /* 0x8000008c759b7221 */ /* 0x000fe20000010000 */
[----:B------:R-:W-:Y:S01]  /*48a0*/  FMUL.FTZ R140, R145, UR9 ;  /* 0x00000009918c7c20 */ /* 0x000fe20008410000 */
[----:B------:R-:W-:-:S02]  /*48b0*/  LOP3.LUT P6, RZ, R137, 0xff00, RZ, 0xc0, !PT ;  /* 0x0000ff0089ff7812 */ /* 0x000fc400078cc0ff */
[----:B------:R-:W-:Y:S01]  /*48c0*/  @P5 PRMT R109, R109, 0x7632, R109 ;  /* 0x000076326d6d5816 */ /* 0x000fe2000000006d */
[----:B------:R-:W-:Y:S01]  /*48d0*/  FMUL.FTZ R153, R140, UR24 ;  /* 0x000000188c997c20 */ /* 0x000fe20008410000 */
[----:B------:R-:W-:Y:S01]  /*48e0*/  @P4 FMUL.FTZ R143, R151, R144 ;  /* 0x00000090978f4220 */ /* 0x000fe20000410000 */
[----:B------:R-:W-:Y:S02]  /*48f0*/  PRMT R112, R103, 0x7632, R112 ;  /* 0x0000763267707816 */ /* 0x000fe40000000070 */
[----:B------:R-:W-:Y:S01]  /*4900*/  FMUL.FTZ R146, R28, R153 ;  /* 0x000000991c927220 */ /* 0x000fe20000410000 */
[----:B------:R-:W-:Y:S02]  /*4910*/  @P1 SHF.L.U32 R144, R110, 0x10, RZ ;  /* 0x000000106e901819 */ /* 0x000fe400000006ff */
[----:B------:R-:W-:Y:S01]  /*4920*/  @P5 SHF.L.U32 R149, R109, 0x10, RZ ;  /* 0x000000106d955819 */ /* 0x000fe200000006ff */
[----:B------:R-:W-:Y:S01]  /*4930*/  FMUL.FTZ R109, R26, R151 ;  /* 0x000000971a6d7220 */ /* 0x000fe20000410000 */
[----:B------:R-:W-:Y:S01]  /*4940*/  MOV R147, RZ ;  /* 0x000000ff00937202 */ /* 0x000fe20000000f00 */
[----:B------:R-:W-:Y:S01]  /*4950*/  @P1 FMUL.FTZ R147, R153, R144 ;  /* 0x0000009099931220 */ /* 0x000fe20000410000 */
[----:B------:R-:W-:Y:S01]  /*4960*/  SHF.L.U32 R150, R112, 0x10, RZ ;  /* 0x0000001070967819 */ /* 0x000fe200000006ff */
[----:B------:R-:W-:Y:S01]  /*4970*/  FMUL.FTZ R112, R105, UR9 ;  /* 0x0000000969707c20 */ /* 0x000fe20008410000 */
[----:B------:R-:W-:Y:S01]  /*4980*/  FSEL R146, R146, RZ, P1 ;  /* 0x000000ff92927208 */ /* 0x000fe20000800000 */
[----:B------:R-:W-:Y:S01]  /*4990*/  HFMA2 R151, -RZ, RZ, 0, 0 ;  /* 0x00000000ff977431 */ /* 0x000fe200000001ff */
[----:B------:R-:W-:Y:S01]  /*49a0*/  ISETP.GE.U32.AND P1, PT, R136, RZ, PT ;  /* 0x000000ff8800720c */ /* 0x000fe20003f26070 */
[----:B------:R-:W-:Y:S01]  /*49b0*/  FMUL.FTZ R112, R112, UR24 ;  /* 0x0000001870707c20 */ /* 0x000fe20008410000 */
[----:B------:R-:W-:Y:S01]  /*49c0*/  FSEL R109, R109, RZ, P4 ;  /* 0x000000ff6d6d7208 */ /* 0x000fe20002000000 */
[----:B------:R-:W-:Y:S01]  /*49d0*/  FFMA.FTZ R144, R155, UR11, R150 ;  /* 0x0000000b9b907c23 */ /* 0x000fe20008010096 */
[C---:B------:R-:W-:Y:S01]  /*49e0*/  LOP3.LUT P4, RZ, R137.reuse, 0xff0000, RZ, 0xc0, !PT ;  /* 0x00ff000089ff7812 */ /* 0x040fe2000788c0ff */
[----:B------:R-:W-:Y:S01]  /*49f0*/  @P5 FMUL.FTZ R148, R112, R149 ;  /* 0x0000009570945220 */ /* 0x000fe20000410000 */
[----:B------:R-:W-:Y:S01]  /*4a00*/  ISETP.GE.U32.AND.EX P1, PT, R137, 0x1000000, PT, P1 ;  /* 0x010000008900780c */ /* 0x000fe20003f26110 */
[----:B------:R-:W-:Y:S01]  /*4a10*/  FMUL.FTZ R150, R144, UR9 ;  /* 0x0000000990967c20 */ /* 0x000fe20008410000 */
[----:B------:R-:W-:Y:S01]  /*4a20*/  @P6 PRMT R140, R110, 0x7632, R140 ;  /* 0x000076326e8c6816 */ /* 0x000fe2000000008c */
[----:B------:R-:W-:Y:S01]  /*4a30*/  FMUL.FTZ R110, R106, UR9 ;  /* 0x000000096a6e7c20 */ /* 0x000fe20008410000 */
[----:B------:R-:W-:Y:S01]  /*4a40*/  MOV R152, RZ ;  /* 0x000000ff00987202 */ /* 0x000fe20000000f00 */
[----:B------:R-:W-:Y:S01]  /*4a50*/  FMUL.FTZ R150, R150, UR24 ;  /* 0x0000001896967c20 */ /* 0x000fe20008410000 */
[----:B------:R-:W-:Y:S01]  /*4a60*/  @P6 SHF.L.U32 R149, R140, 0x10, RZ ;  /* 0x000000108c956819 */ /* 0x000fe200000006ff */
[----:B------:R-:W-:Y:S01]  /*4a70*/  FMUL.FTZ R110, R110, UR24 ;  /* 0x000000186e6e7c20 */ /* 0x000fe20008410000 */
[----:B------:R-:W-:Y:S01]  /*4a80*/  FMUL.FTZ R140, R107, UR9 ;  /* 0x000000096b8c7c20 */ /* 0x000fe20008410000 */
[----:B------:R-:W-:Y:S01]  /*4a90*/  MOV R154, RZ ;  /* 0x000000ff009a7202 */ /* 0x000fe20000000f00 */
[----:B------:R-:W-:Y:S01]  /*4aa0*/  FMUL.FTZ R112, R27, R112 ;  /* 0x000000701b707220 */ /* 0x000fe20000410000 */
[----:B------:R-:W-:Y:S01]  /*4ab0*/  @P6 FMUL.FTZ R152, R110, R149 ;  /* 0x000000956e986220 */ /* 0x000fe20000410000 */
[----:B------:R-:W-:Y:S01]  /*4ac0*/  FMUL.FTZ R149, R140, UR24 ;  /* 0x000000188c957c20 */ /* 0x000fe20008410000 */
[----:B------:R-:W-:Y:S01]  /*4ad0*/  @P4 SHF.L.U32 R140, R111, 0x10, RZ ;  /* 0x000000106f8c4819 */ /* 0x000fe200000006ff */
[----:B------:R-:W-:Y:S01]  /*4ae0*/  FMUL.FTZ R110, R29, R110 ;  /* 0x0000006e1d6e7220 */ /* 0x000fe20000410000 */
[----:B------:R-:W-:Y:S01]  /*4af0*/  @P1 PRMT R111, R111, 0x7632, R111 ;  /* 0x000076326f6f1816 */ /* 0x000fe2000000006f */
[----:B------:R-:W-:Y:S01]  /*4b00*/  FADD.FTZ R92, R92, R147 ;  /* 0x000000935c5c7221 */ /* 0x000fe20000010000 */
[----:B------:R-:W-:Y:S01]  /*4b10*/  FSEL R112, R112, RZ, P5 ;  /* 0x000000ff70707208 */ /* 0x000fe20002800000 */
        /* <DEDUP_REMOVED lines=10> */
[----:B------:R-:W-:Y:S01]  /*4bc0*/  FADD.FTZ R143, R91, R148 ;  /* 0x000000945b8f7221 */ /* 0x000fe20000010000 */
[----:B------:R-:W-:Y:S01]  /*4bd0*/  FADD.FTZ R93, R93, R152 ;  /* 0x000000985d5d7221 */ /* 0x000fe20000010000 */
[----:B------:R-:W-:Y:S01]  /*4be0*/  FSEL R111, R150, RZ, P1 ;  /* 0x000000ff966f7208 */ /* 0x000fe20000800000 */
        /* <DEDUP_REMOVED lines=11> */
.L_x_1923:
[--C-:B------:R-:W-:Y:S01]  /*4ca0*/  FFMA.FTZ R113, R5, UR4, R112.reuse ;  /* 0x0000000405717c23 */ /* 0x100fe20008010070 */
[----:B------:R-:W-:Y:S01]  /*4cb0*/  SHF.L.U32 R114, R101, 0x10, RZ ;  /* 0x0000001065727819 */ /* 0x000fe200000006ff */
[--C-:B------:R-:W-:Y:S01]  /*4cc0*/  FFMA.FTZ R115, R7, UR4, R112.reuse ;  /* 0x0000000407737c23 */ /* 0x100fe20008010070 */
[----:B------:R-:W-:Y:S01]  /*4cd0*/  LOP3.LUT P6, RZ, R136, 0xff0000, RZ, 0xc0, !PT ;  /* 0x00ff000088ff7812 */ /* 0x000fe200078cc0ff */
[----:B------:R-:W-:Y:S01]  /*4ce0*/  FADD.FTZ R113, R6, -R113 ;  /* 0x8000007106717221 */ /* 0x000fe20000010000 */
[----:B------:R-:W-:Y:S01]  /*4cf0*/  LOP3.LUT P1, RZ, R136, 0xff000000, RZ, 0xc0, !PT ;  /* 0xff00000088ff7812 */ /* 0x000fe2000782c0ff */
[----:B------:R-:W-:Y:S01]  /*4d00*/  FFMA.FTZ R140, R12, UR4, R112 ;  /* 0x000000040c8c7c23 */ /* 0x000fe20008010070 */
[----:B------:R-:W-:Y:S01]  /*4d10*/  PRMT R143, R102, 0x7632, R143 ;  /* 0x00007632668f7816 */ /* 0x000fe2000000008f */
[----:B------:R-:W-:Y:S01]  /*4d20*/  FFMA.FTZ R114, R113, UR11, R114 ;  /* 0x0000000b71727c23 */ /* 0x000fe20008010072 */
[----:B------:R-:W-:Y:S01]  /*4d30*/  PRMT R113, R101, 0x7632, R113 ;  /* 0x0000763265717816 */ /* 0x000fe20000000071 */
        /* <DEDUP_REMOVED lines=14> */
[----:B------:R-:W-:Y:S01]  /*4e20*/  FFMA.FTZ R147, R146, UR11, R147 ;  /* 0x0000000b92937c23 */ /* 0x000fe20008010093 */
[C---:B-----5:R-:W-:Y:S01]  /*4e30*/  @P1 PRMT R144, R109.reuse, 0x7632, R144 ;  /* 0x000076326d901816 */ /* 0x060fe20000000090 */
[----:B------:R-:W-:Y:S01]  /*4e40*/  HFMA2 R143, -RZ, RZ, 0, 0 ;  /* 0x00000000ff8f7431 */ /* 0x000fe200000001ff */
[----:B------:R-:W-:Y:S01]  /*4e50*/  @P6 SHF.L.U32 R146, R109, 0x10, RZ ;  /* 0x000000106d926819 */ /* 0x000fe200000006ff */
[----:B------:R-:W-:Y:S01]  /*4e60*/  FMUL.FTZ R109, R114, UR9 ;  /* 0x00000009726d7c20 */ /* 0x000fe20008410000 */
[----:B------:R-:W-:Y:S01]  /*4e70*/  LOP3.LUT P4, RZ, R137, 0xff0000, RZ, 0xc0, !PT ;  /* 0x00ff000089ff7812 */ /* 0x000fe2000788c0ff */
[----:B------:R-:W-:Y:S01]  /*4e80*/  FMUL.FTZ R114, R115, UR9 ;  /* 0x0000000973727c20 */ /* 0x000fe20008410000 */
[----:B------:R-:W-:Y:S01]  /*4e90*/  FMUL.FTZ R115, R145, UR9 ;  /* 0x0000000991737c20 */ /* 0x000fe20008410000 */
[----:B------:R-:W-:Y:S01]  /*4ea0*/  FMUL.FTZ R145, R109, UR24 ;  /* 0x000000186d917c20 */ /* 0x000fe20008410000 */
[----:B------:R-:W-:Y:S01]  /*4eb0*/  @P1 SHF.L.U32 R149, R144, 0x10, RZ ;  /* 0x0000001090951819 */ /* 0x000fe200000006ff */
[----:B------:R-:W-:Y:S01]  /*4ec0*/  FMUL.FTZ R144, R147, UR9 ;  /* 0x0000000993907c20 */ /* 0x000fe20008410000 */
[----:B------:R-:W-:Y:S01]  /*4ed0*/  @P5 SHF.L.U32 R148, R110, 0x10, RZ ;  /* 0x000000106e945819 */ /* 0x000fe200000006ff */
[----:B------:R-:W-:Y:S01]  /*4ee0*/  FMUL.FTZ R114, R114, UR24 ;  /* 0x0000001872727c20 */ /* 0x000fe20008410000 */
[----:B------:R-:W-:Y:S01]  /*4ef0*/  FMUL.FTZ R115, R115, UR24 ;  /* 0x0000001873737c20 */ /* 0x000fe20008410000 */
[----:B------:R-:W-:Y:S01]  /*4f00*/  FMUL.FTZ R109, R26, R145 ;  /* 0x000000911a6d7220 */ /* 0x000fe20000410000 */
[----:B------:R-:W-:Y:S01]  /*4f10*/  CS2R R140, SRZ ;  /* 0x00000000008c7805 */ /* 0x000fe2000001ff00 */
[----:B------:R-:W-:Y:S01]  /*4f20*/  FMUL.FTZ R147, R144, UR24 ;  /* 0x0000001890937c20 */ /* 0x000fe20008410000 */
[-C--:B------:R-:W-:Y:S01]  /*4f30*/  @P1 FMUL.FTZ R140, R149, R114.reuse ;  /* 0x00000072958c1220 */ /* 0x080fe20000410000 */
[----:B------:R-:W-:Y:S01]  /*4f40*/  @P5 FMUL.FTZ R141, R148, R115 ;  /* 0x00000073948d5220 */ /* 0x000fe20000410000 */
[----:B------:R-:W-:Y:S01]  /*4f50*/  FMUL.FTZ R114, R27, R114 ;  /* 0x000000721b727220 */ /* 0x000fe20000410000 */
[----:B------:R-:W-:Y:S01]  /*4f60*/  @P6 FMUL.FTZ R143, R146, R145 ;  /* 0x00000091928f6220 */ /* 0x000fe20000410000 */
[----:B------:R-:W-:Y:S01]  /*4f70*/  FSEL R109, R109, RZ, P6 ;  /* 0x000000ff6d6d7208 */ /* 0x000fe20003000000 */
[----:B------:R-:W-:Y:S01]  /*4f80*/  FMUL.FTZ R115, R28, R115 ;  /* 0x000000731c737220 */ /* 0x000fe20000410000 */
[----:B------:R-:W-:Y:S01]  /*4f90*/  @P4 SHF.L.U32 R150, R111, 0x10, RZ ;  /* 0x000000106f964819 */ /* 0x000fe200000006ff */
[-C--:B------:R-:W-:Y:S01]  /*4fa0*/  FMUL.FTZ R144, R30, R147.reuse ;  /* 0x000000931e907220 */ /* 0x080fe20000410000 */
[----:B------:R-:W-:Y:S01]  /*4fb0*/  LOP3.LUT P6, RZ, R137, 0xff00, RZ, 0xc0, !PT ;  /* 0x0000ff0089ff7812 */ /* 0x000fe200078cc0ff */
[--C-:B------:R-:W-:Y:S01]  /*4fc0*/  FFMA.FTZ R145, R3, UR4, R112.reuse ;  /* 0x0000000403917c23 */ /* 0x100fe20008010070 */
[--C-:B------:R-:W-:Y:S01]  /*4fd0*/  FFMA.FTZ R146, R10, UR4, R112.reuse ;  /* 0x000000040a927c23 */ /* 0x100fe20008010070 */
[----:B------:R-:W-:Y:S01]  /*4fe0*/  FFMA.FTZ R148, R118, UR4, R112 ;  /* 0x0000000476947c23 */ /* 0x000fe20008010070 */
[----:B------:R-:W-:Y:S01]  /*4ff0*/  FSEL R112, R114, RZ, P1 ;  /* 0x000000ff72707208 */ /* 0x000fe20000800000 */
[----:B------:R-:W-:Y:S01]  /*5000*/  FADD.FTZ R145, R4, -R145 ;  /* 0x8000009104917221 */ /* 0x000fe20000010000 */
[----:B------:R-:W-:Y:S01]  /*5010*/  MOV R113, RZ ;  /* 0x000000ff00717202 */ /* 0x000fe20000000f00 */
[----:B------:R-:W-:Y:S01]  /*5020*/  @P4 FMUL.FTZ R113, R150, R147 ;  /* 0x0000009396714220 */ /* 0x000fe20000410000 */
[----:B------:R-:W-:Y:S01]  /*5030*/  FSEL R114, R115, RZ, P5 ;  /* 0x000000ff73727208 */ /* 0x000fe20002800000 */
[----:B------:R-:W-:Y:S01]  /*5040*/  FADD.FTZ R148, R117, -R148 ;  /* 0x8000009475947221 */ /* 0x000fe20000010000 */
[----:B------:R-:W-:Y:S01]  /*5050*/  PRMT R110, R103, 0x7632, R110 ;  /* 0x00007632676e7816 */ /* 0x000fe2000000006e */
[----:B------:R-:W-:Y:S01]  /*5060*/  FADD.FTZ R146, R11, -R146 ;  /* 0x800000920b927221 */ /* 0x000fe20000010000 */
[----:B------:R-:W-:Y:S01]  /*5070*/  ISETP.GE.U32.AND P1, PT, R136, RZ, PT ;  /* 0x000000ff8800720c */ /* 0x000fe20003f26070 */
[----:B------:R-:W-:Y:S01]  /*5080*/  FADD.FTZ R92, R92, R141 ;  /* 0x0000008d5c5c7221 */ /* 0x000fe20000010000 */
[----:B------:R-:W-:Y:S01]  /*5090*/  LOP3.LUT P5, RZ, R136, 0xff, RZ, 0xc0, !PT ;  /* 0x000000ff88ff7812 */ /* 0x000fe200078ac0ff */
[----:B------:R-:W-:Y:S01]  /*50a0*/  FADD.FTZ R94, R94, R113 ;  /* 0x000000715e5e7221 */ /* 0x000fe20000010000 */
[----:B------:R-:W-:-:S02]  /*50b0*/  FSEL R115, R144, RZ, P4 ;  /* 0x000000ff90737208 */ /* 0x000fc40002000000 */
[----:B------:R-:W-:Y:S02]  /*50c0*/  LOP3.LUT P4, RZ, R136, 0xff00, RZ, 0xc0, !PT ;  /* 0x0000ff0088ff7812 */ /* 0x000fe4000788c0ff */
[----:B------:R-:W-:Y:S02]  /*50d0*/  SHF.L.U32 R147, R110, 0x10, RZ ;  /* 0x000000106e937819 */ /* 0x000fe400000006ff */
[----:B------:R-:W-:Y:S02]  /*50e0*/  PRMT R110, R100, 0x7632, R110 ;  /* 0x00007632646e7816 */ /* 0x000fe4000000006e */
[----:B------:R-:W-:Y:S01]  /*50f0*/  ISETP.GE.U32.AND.EX P1, PT, R137, 0x1000000, PT, P1 ;  /* 0x010000008900780c */ /* 0x000fe20003f26110 */
[----:B------:R-:W-:Y:S01]  /*5100*/  FFMA.FTZ R148, R148, UR11, R147 ;  /* 0x0000000b94947c23 */ /* 0x000fe20008010093 */
[----:B------:R-:W-:Y:S02]  /*5110*/  SHF.L.U32 R144, R100, 0x10, RZ ;  /* 0x0000001064907819 */ /* 0x000fe400000006ff */
[----:B------:R-:W-:-:S02]  /*5120*/  SHF.L.U32 R149, R110, 0x10, RZ ;  /* 0x000000106e957819 */ /* 0x000fc400000006ff */
[----:B------:R-:W-:Y:S01]  /*5130*/  @P6 PRMT R111, R110, 0x7632, R111 ;  /* 0x000076326e6f6816 */ /* 0x000fe2000000006f */
[----:B------:R-:W-:Y:S01]  /*5140*/  FMUL.FTZ R110, R142, UR9 ;  /* 0x000000098e6e7c20 */ /* 0x000fe20008410000 */
[----:B------:R-:W-:Y:S01]  /*5150*/  FFMA.FTZ R147, R145, UR11, R144 ;  /* 0x0000000b91937c23 */ /* 0x000fe20008010090 */
[----:B------:R-:W-:Y:S01]  /*5160*/  HFMA2 R144, -RZ, RZ, 0, 0 ;  /* 0x00000000ff907431 */ /* 0x000fe200000001ff */
[----:B------:R-:W-:Y:S01]  /*5170*/  @P6 SHF.L.U32 R145, R111, 0x10, RZ ;  /* 0x000000106f916819 */ /* 0x000fe200000006ff */
[----:B------:R-:W-:Y:S01]  /*5180*/  FMUL.FTZ R110, R110, UR24 ;  /* 0x000000186e6e7c20 */ /* 0x000fe20008410000 */
[----:B------:R-:W-:Y:S01]  /*5190*/  @P5 SHF.L.U32 R152, R108, 0x10, RZ ;  /* 0x000000106c985819 */ /* 0x000fe200000006ff */
[----:B------:R-:W-:Y:S01]  /*51a0*/  FFMA.FTZ R142, R146, UR11, R149 ;  /* 0x0000000b928e7c23 */ /* 0x000fe20008010095 */
[----:B------:R-:W-:Y:S01]  /*51b0*/  @P4 PRMT R108, R108, 0x7632, R108 ;  /* 0x000076326c6c4816 */ /* 0x000fe2000000006c */
[-C--:B------:R-:W-:Y:S01]  /*51c0*/  @P6 FMUL.FTZ R144, R145, R110.reuse ;  /* 0x0000006e91906220 */ /* 0x080fe20000410000 */
[----:B------:R-:W-:Y:S01]  /*51d0*/  @P1 PRMT R150, R111, 0x7632, R150 ;  /* 0x000076326f961816 */ /* 0x000fe20000000096 */
[----:B------:R-:W-:Y:S01]  /*51e0*/  FMUL.FTZ R145, R148, UR9 ;  /* 0x0000000994917c20 */ /* 0x000fe20008410000 */
[----:B------:R-:W-:Y:S01]  /*51f0*/  @P4 SHF.L.U32 R149, R108, 0x10, RZ ;  /* 0x000000106c954819 */ /* 0x000fe200000006ff */
[----:B------:R-:W-:Y:S01]  /*5200*/  FMUL.FTZ R108, R147, UR9 ;  /* 0x00000009936c7c20 */ /* 0x000fe20008410000 */
[----:B------:R-:W-:Y:S01]  /*5210*/  HFMA2 R111, -RZ, RZ, 0, 0 ;  /* 0x00000000ff6f7431 */ /* 0x000fe200000001ff */
[----:B------:R-:W-:Y:S01]  /*5220*/  @P1 SHF.L.U32 R147, R150, 0x10, RZ ;  /* 0x0000001096931819 */ /* 0x000fe200000006ff */
[----:B------:R-:W-:Y:S01]  /*5230*/  FMUL.FTZ R150, R145, UR24 ;  /* 0x0000001891967c20 */ /* 0x000fe20008410000 */
[----:B------:R-:W-:Y:S01]  /*5240*/  FMUL.FTZ R142, R142, UR9 ;  /* 0x000000098e8e7c20 */ /* 0x000fe20008410000 */
[----:B------:R-:W-:Y:S01]  /*5250*/  FMUL.FTZ R145, R108, UR24 ;  /* 0x000000186c917c20 */ /* 0x000fe20008410000 */
[----:B------:R-:W-:Y:S01]  /*5260*/  MOV R108, RZ ;  /* 0x000000ff006c7202 */ /* 0x000fe20000000f00 */
[----:B------:R-:W-:Y:S01]  /*5270*/  FMUL.FTZ R110, R29, R110 ;  /* 0x0000006e1d6e7220 */ /* 0x000fe20000410000 */
[----:B------:R-:W-:Y:S01]  /*5280*/  FMUL.FTZ R148, R142, UR24 ;  /* 0x000000188e947c20 */ /* 0x000fe20008410000 */
[-C--:B------:R-:W-:Y:S01]  /*5290*/  @P5 FMUL.FTZ R111, R152, R145.reuse ;  /* 0x00000091986f5220 */ /* 0x080fe20000410000 */
[----:B------:R-:W-:Y:S01]  /*52a0*/  FADD.FTZ R142, R90, R143 ;  /* 0x0000008f5a8e7221 */ /* 0x000fe20000010000 */
[----:B------:R-:W-:Y:S01]  /*52b0*/  FADD.FTZ R143, R91, R140 ;  /* 0x0000008c5b8f7221 */ /* 0x000fe20000010000 */
[----:B------:R-:W-:Y:S01]  /*52c0*/  @P4 FMUL.FTZ R108, R149, R148 ;  /* 0x00000094956c4220 */ /* 0x000fe20000410000 */
[----:B------:R-:W-:Y:S01]  /*52d0*/  FADD.FTZ R140, R88, R111 ;  /* 0x0000006f588c7221 */ /* 0x000fe20000010000 */
[----:B------:R-:W-:Y:S01]  /*52e0*/  FMUL.FTZ R91, R31, R150 ;  /* 0x000000961f5b7220 */ /* 0x000fe20000410000 */
[----:B------:R-:W-:Y:S01]  /*52f0*/  FMUL.FTZ R88, R24, R145 ;  /* 0x0000009118587220 */ /* 0x000fe20000410000 */
[----:B------:R-:W-:Y:S01]  /*5300*/  FMUL.FTZ R90, R25, R148 ;  /* 0x00000094195a7220 */ /* 0x000fe20000410000 */
[----:B------:R-:W-:Y:S01]  /*5310*/  FADD.FTZ R141, R89, R108 ;  /* 0x0000006c598d7221 */ /* 0x000fe20000010000 */
[----:B------:R-:W-:Y:S01]  /*5320*/  MOV R146, RZ ;  /* 0x000000ff00927202 */ /* 0x000fe20000000f00 */
[----:B------:R-:W-:Y:S01]  /*5330*/  @P1 FMUL.FTZ R146, R147, R150 ;  /* 0x0000009693921220 */ /* 0x000fe20000410000 */
        /* <DEDUP_REMOVED lines=9> */
[----:B------:R-:W-:-:S07]  /*53d0*/  F2FP.BF16.F32.PACK_AB R108, R89, R88 ;  /* 0x00000058596c723e */ /* 0x000fce00000010ff */
.L_x_1924:
        /* <DEDUP_REMOVED lines=10> */
.L_x_1916:
[----:B------:R-:W-:Y:S05]  /*5480*/  BSYNC.RECONVERGENT B0 ;  /* 0x0000000000007941 */ /* 0x000fea0003800200 */
.L_x_1910:
[----:B------:R-:W-:Y:S02]  /*5490*/  UIADD3 UR6, UPT, UPT, UR6, UR26, URZ ;  /* 0x0000001a06067290 */ /* 0x000fe4000fffe0ff */
[----:B------:R-:W-:Y:S02]  /*54a0*/  UPLOP3.LUT UP2, UPT, UPT, UPT, UP2, 0x40, 0x4 ;  /* 0x000000000004789c */ /* 0x000fe40003f4e820 */
[----:B------:R-:W-:-:S09]  /*54b0*/  UISETP.GE.AND UP1, UPT, UR6, UR27, UPT ;  /* 0x0000001b0600728c */ /* 0x000fd2000bf26270 */
[----:B------:R-:W-:Y:S05]  /*54c0*/  BRA.U !UP1, `(.L_x_1925) ;  /* 0xffffffb109447547 */ /* 0x000fea000b83ffff */
.L_x_1903:
        /* <DEDUP_REMOVED lines=18> */
.L_x_1927:
[----:B------:R-:W-:Y:S05]  /*55f0*/  BSYNC.RECONVERGENT B0 ;  /* 0x0000000000007941 */ /* 0x000fea0003800200 */
.L_x_1926:
        /* <DEDUP_REMOVED lines=14> */
.L_x_1928:
        /* <DEDUP_REMOVED lines=10> */
.L_x_8020:


//--------------------- .text._ZN10layer_norm13ln_bwd_kernelINS_13Kernel_traitsIf13__nv_bfloat16S2_S2_fjLj2048ELj1ELj1ELj4ELj16ENS_18Kernel_traits_baseILj2048EfS2_S2_S2_fjLj128EEEEELb1ELb1ELb0ELb1EEEvNS_9BwdParamsE --------------------------
	.section	.text._ZN10layer_norm13ln_bwd_kernelINS_13Kernel_traitsIf13__nv_bfloat16S2_S2_fjLj2048ELj1ELj1ELj4ELj16ENS_18Kernel_traits_baseILj2048EfS2_S2_S2_fjLj128EEEEELb1ELb1ELb0ELb1EEEvNS_9BwdParamsE,"ax",@progbits
	.align	128
        .global         _ZN10layer_norm13ln_bwd_kernelINS_13Kernel_traitsIf13__nv_bfloat16S2_S2_fjLj2048ELj1ELj1ELj4ELj16ENS_18Kernel_traits_baseILj2048EfS2_S2_S2_fjLj128EEEEELb1ELb1ELb0ELb1EEEvNS_9BwdParamsE
        .type           _ZN10layer_norm13ln_bwd_kernelINS_13Kernel_traitsIf13__nv_bfloat16S2_S2_fjLj2048ELj1ELj1ELj4ELj16ENS_18Kernel_traits_baseILj2048EfS2_S2_S2_fjLj128EEEEELb1ELb1ELb0ELb1EEEvNS_9BwdParamsE,@function
        .size           _ZN10layer_norm13ln_bwd_kernelINS_13Kernel_traitsIf13__nv_bfloat16S2_S2_fjLj2048ELj1ELj1ELj4ELj16ENS_18Kernel_traits_baseILj2048EfS2_S2_S2_fjLj128EEEEELb1ELb1ELb0ELb1EEEvNS_9BwdParamsE,(.L_x_8021 - _ZN10layer_norm13ln_bwd_kernelINS_13Kernel_traitsIf13__nv_bfloat16S2_S2_fjLj2048ELj1ELj1ELj4ELj16ENS_18Kernel_traits_baseILj2048EfS2_S2_S2_fjLj128EEEEELb1ELb1ELb0ELb1EEEvNS_9BwdParamsE)
        .other          _ZN10layer_norm13ln_bwd_kernelINS_13Kernel_traitsIf13__nv_bfloat16S2_S2_fjLj2048ELj1ELj1ELj4ELj16ENS_18Kernel_traits_baseILj2048EfS2_S2_S2_fjLj128EEEEELb1ELb1ELb0ELb1EEEvNS_9BwdParamsE,@"STO_CUDA_ENTRY STV_DEFAULT"
_ZN10layer_norm13ln_bwd_kernelINS_13Kernel_traitsIf13__nv_bfloat16S2_S2_fjLj2048ELj1ELj1ELj4ELj16ENS_18Kernel_traits_baseILj2048EfS2_S2_S2_fjLj128EEEEELb1ELb1ELb0ELb1EEEvNS_9BwdParamsE:
.text._ZN10layer_norm13ln_bwd_kernelINS_13Kernel_traitsIf13__nv_bfloat16S2_S2_fjLj2048ELj1ELj1ELj4ELj16ENS_18Kernel_traits_baseILj2048EfS2_S2_S2_fjLj128EEEEELb1ELb1ELb0ELb1EEEvNS_9BwdParamsE:
        /* <DEDUP_REMOVED lines=35> */
[----:B------:R-:W-:Y:S01]  /*0230*/  PLOP3.LUT P3, PT, PT, PT, PT, 0x8, 0x80 ;  /* 0x000000000080781c */ /* 0x000fe20003f6e170 */
        /* <DEDUP_REMOVED lines=14> */
[----:B------:R-:W5:Y:S01]  /*0320*/  LDG.E.128 R52, desc[UR6][R2.64+0x10] ;  /* 0x0000100602347981 */ /* 0x000f62000c1e1d00 */
[----:B------:R-:W-:Y:S02]  /*0330*/  CS2R R26, SRZ ;  /* 0x00000000001a7805 */ /* 0x000fe4000001ff00 */
[----:B------:R-:W-:Y:S02]  /*0340*/  CS2R R24, SRZ ;  /* 0x0000000000187805 */ /* 0x000fe4000001ff00 */
[----:B------:R-:W-:Y:S01]  /*0350*/  CS2R R22, SRZ ;  /* 0x0000000000167805 */ /* 0x000fe2000001ff00 */
[----:B------:R-:W5:Y:S01]  /*0360*/  LDG.E.128 R48, desc[UR6][R2.64+0x1000] ;  /* 0x0010000602307981 */ /* 0x000f62000c1e1d00 */
[----:B------:R-:W-:-:S02]  /*0370*/  CS2R R20, SRZ ;  /* 0x0000000000147805 */ /* 0x000fc4000001ff00 */
[----:B------:R-:W-:Y:S02]  /*0380*/  CS2R R18, SRZ ;  /* 0x0000000000127805 */ /* 0x000fe4000001ff00 */
[----:B---3--:R-:W-:Y:S01]  /*0390*/  ISETP.NE.U32.AND P1, PT, R6, RZ, PT ;  /* 0x000000ff0600720c */ /* 0x008fe20003f25070 */
[----:B------:R0:W5:Y:S01]  /*03a0*/  LDG.E.128 R44, desc[UR6][R2.64+0x1010] ;  /* 0x00101006022c7981 */ /* 0x000162000c1e1d00 */
[----:B------:R-:W-:Y:S02]  /*03b0*/  CS2R R16, SRZ ;  /* 0x0000000000107805 */ /* 0x000fe4000001ff00 */
[----:B------:R-:W-:Y:S02]  /*03c0*/  CS2R R14, SRZ ;  /* 0x00000000000e7805 */ /* 0x000fe4000001ff00 */
[----:B------:R-:W-:Y:S01]  /*03d0*/  ISETP.NE.AND.EX P1, PT, R7, RZ, PT, P1 ;  /* 0x000000ff0700720c */ /* 0x000fe20003f25310 */
[----:B------:R-:W5:Y:S01]  /*03e0*/  LDG.E.128 R40, desc[UR6][R4.64+0x1010] ;  /* 0x0010100604287981 */ /* 0x000f62000c1e1d00 */
[----:B------:R-:W-:-:S02]  /*03f0*/  CS2R R12, SRZ ;  /* 0x00000000000c7805 */ /* 0x000fc4000001ff00 */
[----:B------:R-:W-:Y:S02]  /*0400*/  CS2R R10, SRZ ;  /* 0x00000000000a7805 */ /* 0x000fe4000001ff00 */
[----:B------:R-:W-:Y:S01]  /*0410*/  CS2R R8, SRZ ;  /* 0x0000000000087805 */ /* 0x000fe2000001ff00 */
[----:B------:R-:W5:Y:S01]  /*0420*/  LDG.E.128 R36, desc[UR6][R4.64+0x1000] ;  /* 0x0010000604247981 */ /* 0x000f62000c1e1d00 */
[----:B------:R-:W-:Y:S02]  /*0430*/  CS2R R6, SRZ ;  /* 0x0000000000067805 */ /* 0x000fe4000001ff00 */
[----:B0-----:R-:W-:Y:S02]  /*0440*/  CS2R R2, SRZ ;  /* 0x0000000000027805 */ /* 0x001fe4000001ff00 */
[----:B------:R-:W-:Y:S01]  /*0450*/  MOV R0, RZ ;  /* 0x000000ff00007202 */ /* 0x000fe20000000f00 */
[----:B------:R-:W5:Y:S01]  /*0460*/  LDG.E.128 R32, desc[UR6][R4.64+0x10] ;  /* 0x0000100604207981 */ /* 0x000f62000c1e1d00 */
[----:B------:R-:W-:Y:S01]  /*0470*/  MOV R110, UR5 ;  /* 0x00000005006e7c02 */ /* 0x000fe20008000f00 */
[----:B------:R-:W0:Y:S02]  /*0480*/  LDCU UR4, c[0x0][0x408] ;  /* 0x00008100ff0477ac */ /* 0x000e240008000800 */
[----:B------:R1:W5:Y:S01]  /*0490*/  LDG.E.128 R28, desc[UR6][R4.64] ;  /* 0x00000006041c7981 */ /* 0x000362000c1e1d00 */
[----:B------:R-:W2:Y:S01]  /*04a0*/  LDCU UR9, c[0x0][0x388] ;  /* 0x00007100ff0977ac */ /* 0x000ea20008000800 */
[----:B------:R-:W3:Y:S01]  /*04b0*/  LDCU.U8 UR8, c[0x0][0x410] ;  /* 0x00008200ff0877ac */ /* 0x000ee20008000000 */
[----:B-1----:R-:W-:Y:S01]  /*04c0*/  CS2R R4, SRZ ;  /* 0x0000000000047805 */ /* 0x002fe2000001ff00 */
[----:B------:R-:W1:Y:S01]  /*04d0*/  LDCU UR12, c[0x0][0x400] ;  /* 0x00008000ff0c77ac */ /* 0x000e620008000800 */
[----:B------:R-:W4:Y:S01]  /*04e0*/  LDCU.64 UR14, c[0x0][0x478] ;  /* 0x00008f00ff0e77ac */ /* 0x000f220008000a00 */
[----:B------:R-:W0:Y:S04]  /*04f0*/  LDCU.64 UR10, c[0x0][0x438] ;  /* 0x00008700ff0a77ac */ /* 0x000e280008000a00 */
.L_x_1940:
[----:B------:R-:W3:Y:S01]  /*0500*/  LDC.64 R84, c[0x0][0x428] ;  /* 0x00010a00ff547b82 */ /* 0x000ee20000000a00 */
[----:B--2---:R-:W-:-:S05]  /*0510*/  IMAD R72, R110, UR9, RZ ;  /* 0x000000096e487c24 */ /* 0x004fca000f8e02ff */
[----:B------:R-:W-:Y:S02]  /*0520*/  SHF.R.S32.HI R73, RZ, 0x1f, R72 ;  /* 0x0000001fff497819 */ /* 0x000fe40000011448 */
[----:B------:R-:W2:Y:S02]  /*0530*/  LDC.64 R80, c[0x0][0x3a8] ;  /* 0x0000ea00ff507b82 */ /* 0x000ea40000000a00 */
[----:B------:R-:W-:-:S04]  /*0540*/  LEA.HI R72, R73, R72, RZ, 0x3 ;  /* 0x0000004849487211 */ /* 0x000fc800078f18ff */
[----:B------:R-:W-:Y:S02]  /*0550*/  LEA.HI.SX32 R113, R72, R97, 0x1d ;  /* 0x0000006148717211 */ /* 0x000fe400078feaff */
[----:B------:R-:W1:Y:S03]  /*0560*/  LDC.64 R86, c[0x0][0x3c0] ;  /* 0x0000f000ff567b82 */ /* 0x000e660000000a00 */
[----:B---3--:R-:W-:-:S05]  /*0570*/  IMAD.WIDE.U32 R76, R113, 0x10, R84 ;  /* 0x00000010714c7825 */ /* 0x008fca00078e0054 */
[----:B------:R-:W3:Y:S01]  /*0580*/  LDC.64 R114, c[0x0][0x3c8] ;  /* 0x0000f200ff727b82 */ /* 0x000ee20000000a00 */
[----:B------:R-:W4:Y:S01]  /*0590*/  LDG.E.128 R76, desc[UR6][R76.64] ;  /* 0x000000064c4c7981 */ /* 0x000f22000c1e1d00 */
[C---:B--2---:R-:W-:Y:S01]  /*05a0*/  IMAD.WIDE.U32 R72, R113.reuse, 0x10, R80 ;  /* 0x0000001071487825 */ /* 0x044fe200078e0050 */
[----:B------:R-:W-:-:S05]  /*05b0*/  IADD3 R109, PT, PT, R113, 0x80, RZ ;  /* 0x00000080716d7810 */ /* 0x000fca0007ffe0ff */
[----:B------:R-:W2:Y:S01]  /*05c0*/  LDG.E.128 R72, desc[UR6][R72.64] ;  /* 0x0000000648487981 */ /* 0x000ea2000c1e1d00 */
[----:B------:R-:W-:-:S04]  /*05d0*/  IMAD.WIDE.U32 R80, R109, 0x10, R80 ;  /* 0x000000106d507825 */ /* 0x000fc800078e0050 */
[C---:B-1----:R-:W-:Y:S02]  /*05e0*/  IMAD.WIDE R116, R110.reuse, 0x4, R86 ;  /* 0x000000046e747825 */ /* 0x042fe400078e0256 */
[----:B------:R-:W2:Y:S04]  /*05f0*/  LDG.E.128 R80, desc[UR6][R80.64] ;  /* 0x0000000650507981 */ /* 0x000ea8000c1e1d00 */
[----:B------:R1:W2:Y:S01]  /*0600*/  LDG.E R123, desc[UR6][R116.64] ;  /* 0x00000006747b7981 */ /* 0x0002a2000c1e1900 */
[----:B---3--:R-:W-:-:S05]  /*0610*/  IMAD.WIDE R114, R110, 0x4, R114 ;  /* 0x000000046e727825 */ /* 0x008fca00078e0272 */
[----:B------:R3:W3:Y:S01]  /*0620*/  LDG.E R112, desc[UR6][R114.64] ;  /* 0x0000000672707981 */ /* 0x0006e2000c1e1900 */
[----:B------:R-:W-:-:S06]  /*0630*/  IMAD.WIDE.U32 R84, R109, 0x10, R84 ;  /* 0x000000106d547825 */ /* 0x000fcc00078e0054 */
[----:B------:R-:W3:Y:S01]  /*0640*/  LDG.E.128 R84, desc[UR6][R84.64] ;  /* 0x0000000654547981 */ /* 0x000ee2000c1e1d00 */
[----:B0-----:R-:W-:-:S04]  /*0650*/  ISETP.NE.U32.AND P0, PT, RZ, UR10, PT ;  /* 0x0000000aff007c0c */ /* 0x001fc8000bf05070 */
[----:B------:R-:W-:Y:S02]  /*0660*/  ISETP.NE.AND.EX P0, PT, RZ, UR11, PT, P0 ;  /* 0x0000000bff007c0c */ /* 0x000fe4000bf05300 */
[----:B------:R-:W-:Y:S02]  /*0670*/  ISETP.NE.AND P4, PT, RZ, UR8, PT ;  /* 0x00000008ff007c0c */ /* 0x000fe4000bf85270 */
[----:B------:R-:W-:-:S13]  /*0680*/  LOP3.LUT P2, RZ, R97, 0x1f, RZ, 0xc0, !PT ;  /* 0x0000001f61ff7812 */ /* 0x000fda000784c0ff */
[----:B------:R-:W0:Y:S01]  /*0690*/  @!P2 S2R R97, SR_TID.X ;  /* 0x000000000061a919 */ /* 0x000e220000002100 */
[C---:B----4-:R-:W-:Y:S02]  /*06a0*/  PRMT R156, R78.reuse, 0x7632, R156 ;  /* 0x000076324e9c7816 */ /* 0x050fe4000000009c */
[----:B------:R-:W-:Y:S02]  /*06b0*/  SHF.L.U32 R136, R78, 0x10, RZ ;  /* 0x000000104e887819 */ /* 0x000fe400000006ff */
[C---:B------:R-:W-:Y:S02]  /*06c0*/  PRMT R157, R79.reuse, 0x7632, R157 ;  /* 0x000076324f9d7816 */ /* 0x040fe4000000009d */
[----:B------:R-:W-:Y:S02]  /*06d0*/  SHF.L.U32 R144, R79, 0x10, RZ ;  /* 0x000000104f907819 */ /* 0x000fe400000006ff */
[----:B------:R-:W4:Y:S01]  /*06e0*/  @P1 LDC.64 R78, c[0x0][0x3e0] ;  /* 0x0000f800ff4e1b82 */ /* 0x000f220000000a00 */
[----:B--2---:R-:W-:-:S02]  /*06f0*/  PRMT R118, R73, 0x7632, R118 ;  /* 0x0000763249767816 */ /* 0x004fc40000000076 */
[----:B------:R-:W-:Y:S02]  /*0700*/  SHF.L.U32 R149, R73, 0x10, RZ ;  /* 0x0000001049957819 */ /* 0x000fe400000006ff */
[C---:B-1----:R-:W-:Y:S02]  /*0710*/  PRMT R116, R72.reuse, 0x7632, R116 ;  /* 0x0000763248747816 */ /* 0x042fe40000000074 */
[----:B------:R-:W-:Y:S02]  /*0720*/  SHF.L.U32 R117, R72, 0x10, RZ ;  /* 0x0000001048757819 */ /* 0x000fe400000006ff */
[----:B------:R-:W1:Y:S01]  /*0730*/  LDC.64 R72, c[0x0][0x3b0] ;  /* 0x0000ec00ff487b82 */ /* 0x000e620000000a00 */
[C---:B------:R-:W-:Y:S02]  /*0740*/  PRMT R119, R74.reuse, 0x7632, R119 ;  /* 0x000076324a777816 */ /* 0x040fe40000000077 */
[----:B------:R-:W-:Y:S02]  /*0750*/  SHF.L.U32 R147, R74, 0x10, RZ ;  /* 0x000000104a937819 */ /* 0x000fe400000006ff */
[----:B------:R-:W-:-:S02]  /*0760*/  PRMT R120, R75, 0x7632, R120 ;  /* 0x000076324b787816 */ /* 0x000fc40000000078 */
[----:B------:R-:W-:Y:S02]  /*0770*/  SHF.L.U32 R135, R75, 0x10, RZ ;  /* 0x000000104b877819 */ /* 0x000fe400000006ff */
[----:B------:R-:W2:Y:S01]  /*0780*/  @P0 LDC.64 R74, c[0x0][0x438] ;  /* 0x00010e00ff4a0b82 */ /* 0x000ea20000000a00 */
[C---:B---3--:R-:W-:Y:S02]  /*0790*/  PRMT R114, R80.reuse, 0x7632, R114 ;  /* 0x0000763250727816 */ /* 0x048fe40000000072 */
[----:B------:R-:W-:Y:S02]  /*07a0*/  SHF.L.U32 R125, R80, 0x10, RZ ;  /* 0x00000010507d7819 */ /* 0x000fe400000006ff */
[C---:B------:R-:W-:Y:S02]  /*07b0*/  PRMT R80, R81.reuse, 0x7632, R80 ;  /* 0x0000763251507816 */ /* 0x040fe40000000050 */
[----:B------:R-:W-:Y:S02]  /*07c0*/  SHF.L.U32 R121, R81, 0x10, RZ ;  /* 0x0000001051797819 */ /* 0x000fe400000006ff */
[----:B------:R-:W-:-:S02]  /*07d0*/  FSEL R124, R123, RZ, !P4 ;  /* 0x000000ff7b7c7208 */ /* 0x000fc40006000000 */
[----:B------:R-:W-:Y:S02]  /*07e0*/  PRMT R81, R82, 0x7632, R81 ;  /* 0x0000763252517816 */ /* 0x000fe40000000051 */
[----:B------:R-:W-:Y:S01]  /*07f0*/  SHF.L.U32 R114, R114, 0x10, RZ ;  /* 0x0000001072727819 */ /* 0x000fe200000006ff */
[----:B----4-:R-:W-:Y:S01]  /*0800*/  @P1 IMAD.WIDE R78, R110, 0x2, R78 ;  /* 0x000000026e4e1825 */ /* 0x010fe200078e024e */
[C---:B------:R-:W-:Y:S02]  /*0810*/  PRMT R158, R76.reuse, 0x7632, R158 ;  /* 0x000076324c9e7816 */ /* 0x040fe4000000009e */
[----:B------:R-:W-:Y:S01]  /*0820*/  SHF.L.U32 R137, R76, 0x10, RZ ;  /* 0x000000104c897819 */ /* 0x000fe200000006ff */
[----:B------:R-:W-:Y:S01]  /*0830*/  FADD.FTZ R115, -R124, R117 ;  /* 0x000000757c737221 */ /* 0x000fe20000010100 */
[----:B------:R-:W-:Y:S02]  /*0840*/  SHF.L.U32 R119, R119, 0x10, RZ ;  /* 0x0000001077777819 */ /* 0x000fe400000006ff */
[----:B------:R-:W-:-:S02]  /*0850*/  SHF.L.U32 R116, R116, 0x10, RZ ;  /* 0x0000001074747819 */ /* 0x000fc400000006ff */
[----:B------:R-:W-:Y:S02]  /*0860*/  SHF.L.U32 R82, R82, 0x10, RZ ;  /* 0x0000001052527819 */ /* 0x000fe400000006ff */
[----:B------:R-:W-:Y:S02]  /*0870*/  SHF.L.U32 R80, R80, 0x10, RZ ;  /* 0x0000001050507819 */ /* 0x000fe400000006ff */
[----:B------:R-:W-:Y:S01]  /*0880*/  SHF.L.U32 R81, R81, 0x10, RZ ;  /* 0x0000001051517819 */ /* 0x000fe200000006ff */
[----:B------:R-:W-:Y:S01]  /*0890*/  FADD.FTZ R127, -R124, R114 ;  /* 0x000000727c7f7221 */ /* 0x000fe20000010100 */
[----:B------:R-:W-:Y:S01]  /*08a0*/  SHF.L.U32 R158, R158, 0x10, RZ ;  /* 0x000000109e9e7819 */ /* 0x000fe200000006ff */
[----:B-----5:R-:W-:Y:S01]  /*08b0*/  FMUL.FTZ R114, R56, R137 ;  /* 0x0000008938727220 */ /* 0x020fe20000410000 */
[C---:B------:R-:W-:Y:S01]  /*08c0*/  FADD.FTZ R141, -R124.reuse, R119 ;  /* 0x000000777c8d7221 */ /* 0x040fe20000010100 */
[----:B------:R-:W-:Y:S01]  /*08d0*/  FADD.FTZ R139, -R124, R116 ;  /* 0x000000747c8b7221 */ /* 0x000fe20000010100 */
[----:B------:R-:W3:Y:S01]  /*08e0*/  @P1 LDG.E.U16 R152, desc[UR6][R78.64] ;  /* 0x000000064e981981 */ /* 0x000ee2000c1e1500 */
[----:B------:R-:W-:Y:S01]  /*08f0*/  FMUL.FTZ R115, R112, R115 ;  /* 0x0000007370737220 */ /* 0x000fe20000410000 */
[C---:B------:R-:W-:Y:S01]  /*0900*/  PRMT R122, R83.reuse, 0x7632, R122 ;  /* 0x00007632537a7816 */ /* 0x040fe2000000007a */
[C---:B------:R-:W-:Y:S01]  /*0910*/  FADD.FTZ R117, -R124.reuse, R82 ;  /* 0x000000527c757221 */ /* 0x040fe20000010100 */
[----:B------:R-:W-:Y:S01]  /*0920*/  SHF.L.U32 R155, R83, 0x10, RZ ;  /* 0x00000010539b7819 */ /* 0x000fe200000006ff */
[C---:B------:R-:W-:Y:S01]  /*0930*/  FADD.FTZ R123, -R124.reuse, R80 ;  /* 0x000000507c7b7221 */ /* 0x040fe20000010100 */
[----:B------:R-:W-:Y:S01]  /*0940*/  FADD.FTZ R119, -R124, R81 ;  /* 0x000000517c777221 */ /* 0x000fe20000010100 */
[----:B------:R-:W-:Y:S01]  /*0950*/  PRMT R154, R77, 0x7632, R154 ;  /* 0x000076324d9a7816 */ /* 0x000fe2000000009a */
[----:B-1----:R-:W-:Y:S01]  /*0960*/  IMAD.WIDE.U32 R82, R113, 0x8, R72 ;  /* 0x0000000871527825 */ /* 0x002fe200078e0048 */
[----:B------:R-:W-:-:S03]  /*0970*/  SHF.L.U32 R134, R77, 0x10, RZ ;  /* 0x000000104d867819 */ /* 0x000fc600000006ff */
[----:B------:R-:W-:Y:S01]  /*0980*/  FMUL.FTZ R132, R57, R158 ;  /* 0x0000009e39847220 */ /* 0x000fe20000410000 */
[----:B------:R-:W-:Y:S01]  /*0990*/  SHF.L.U32 R118, R118, 0x10, RZ ;  /* 0x0000001076767819 */ /* 0x000fe200000006ff */
[----:B------:R-:W-:-:S04]  /*09a0*/  IMAD.WIDE.U32 R80, R109, 0x8, R72 ;  /* 0x000000086d507825 */ /* 0x000fc800078e0048 */
[----:B------:R-:W-:Y:S01]  /*09b0*/  FADD.FTZ R73, RZ, R114 ;  /* 0x00000072ff497221 */ /* 0x000fe20000010000 */
[----:B------:R-:W-:Y:S01]  /*09c0*/  FADD.FTZ R149, -R124, R149 ;  /* 0x000000957c957221 */ /* 0x000fe20000010100 */
[----:B------:R-:W-:Y:S01]  /*09d0*/  FMUL.FTZ R139, R112, R139 ;  /* 0x0000008b708b7220 */ /* 0x000fe20000410000 */
[----:B------:R-:W-:Y:S01]  /*09e0*/  FFMA.FTZ R72, R115, R114, RZ ;  /* 0x0000007273487223 */ /* 0x000fe200000100ff */
[----:B--2---:R-:W-:Y:S01]  /*09f0*/  @P0 IMAD.WIDE.U32 R74, R113, 0x10, R74 ;  /* 0x00000010714a0825 */ /* 0x004fe200078e004a */
[----:B------:R-:W-:-:S03]  /*0a00*/  SHF.L.U32 R154, R154, 0x10, RZ ;  /* 0x000000109a9a7819 */ /* 0x000fc600000006ff */
[----:B------:R-:W-:Y:S01]  /*0a10*/  FMUL.FTZ R130, R58, R134 ;  /* 0x000000863a827220 */ /* 0x000fe20000410000 */
[----:B------:R-:W-:Y:S01]  /*0a20*/  FADD.FTZ R73, R73, R132 ;  /* 0x0000008449497221 */ /* 0x000fe20000010000 */
[----:B------:R-:W-:Y:S01]  /*0a30*/  FADD.FTZ R145, -R124, R118 ;  /* 0x000000767c917221 */ /* 0x000fe20000010100 */
[----:B------:R-:W-:Y:S01]  /*0a40*/  FMUL.FTZ R149, R112, R149 ;  /* 0x0000009570957220 */ /* 0x000fe20000410000 */
[----:B------:R-:W-:Y:S01]  /*0a50*/  FFMA.FTZ R72, R139, R132, R72 ;  /* 0x000000848b487223 */ /* 0x000fe20000010048 */
[----:B------:R1:W5:Y:S01]  /*0a60*/  @P0 LDG.E.128 R60, desc[UR6][R74.64] ;  /* 0x000000064a3c0981 */ /* 0x000362000c1e1d00 */
[----:B------:R-:W-:Y:S01]  /*0a70*/  FMUL.FTZ R131, R59, R154 ;  /* 0x0000009a3b837220 */ /* 0x000fe20000410000 */
[----:B------:R-:W-:Y:S01]  /*0a80*/  FADD.FTZ R147, -R124, R147 ;  /* 0x000000937c937221 */ /* 0x000fe20000010100 */
[----:B------:R-:W-:Y:S01]  /*0a90*/  FMUL.FTZ R145, R112, R145 ;  /* 0x0000009170917220 */ /* 0x000fe20000410000 */
[----:B------:R-:W-:Y:S01]  /*0aa0*/  FFMA.FTZ R72, R149, R130, R72 ;  /* 0x0000008295487223 */ /* 0x000fe20000010048 */
[----:B------:R-:W-:Y:S01]  /*0ab0*/  SHF.L.U32 R156, R156, 0x10, RZ ;  /* 0x000000109c9c7819 */ /* 0x000fe200000006ff */
[----:B------:R-:W-:Y:S01]  /*0ac0*/  FMUL.FTZ R133, R52, R136 ;  /* 0x0000008834857220 */ /* 0x000fe20000410000 */
[----:B------:R-:W-:Y:S01]  /*0ad0*/  SHF.L.U32 R120, R120, 0x10, RZ ;  /* 0x0000001078787819 */ /* 0x000fe200000006ff */
[----:B------:R-:W-:Y:S01]  /*0ae0*/  FADD.FTZ R135, -R124, R135 ;  /* 0x000000877c877221 */ /* 0x000fe20000010100 */
[C---:B------:R-:W-:Y:S01]  /*0af0*/  FMUL.FTZ R141, R112.reuse, R141 ;  /* 0x0000008d708d7220 */ /* 0x040fe20000410000 */
[----:B-1----:R-:W-:Y:S01]  /*0b00*/  FADD.FTZ R74, R73, R130 ;  /* 0x00000082494a7221 */ /* 0x002fe20000010000 */
[----:B------:R-:W-:Y:S01]  /*0b10*/  FMUL.FTZ R147, R112, R147 ;  /* 0x0000009370937220 */ /* 0x000fe20000410000 */
[----:B------:R-:W-:Y:S01]  /*0b20*/  FFMA.FTZ R72, R145, R131, R72 ;  /* 0x0000008391487223 */ /* 0x000fe20000010048 */
[----:B------:R-:W-:Y:S01]  /*0b30*/  SHF.L.U32 R157, R157, 0x10, RZ ;  /* 0x000000109d9d7819 */ /* 0x000fe200000006ff */
        /* <DEDUP_REMOVED lines=8> */
[----:B------:R-:W-:Y:S01]  /*0bc0*/  FADD.FTZ R73, R73, R138 ;  /* 0x0000008a49497221 */ /* 0x000fe20000010000 */
        /* <DEDUP_REMOVED lines=12> */
[----:B------:R-:W-:Y:S01]  /*0c90*/  SHF.L.U32 R122, R122, 0x10, RZ ;  /* 0x000000107a7a7819 */ /* 0x000fe200000006ff */
[----:B------:R-:W-:Y:S01]  /*0ca0*/  FMUL.FTZ R126, R49, R159 ;  /* 0x0000009f317e7220 */ /* 0x000fe20000410000 */
[C---:B------:R-:W-:Y:S01]  /*0cb0*/  PRMT R160, R85.reuse, 0x7632, R160 ;  /* 0x0000763255a07816 */ /* 0x040fe200000000a0 */
[----:B------:R-:W-:Y:S01]  /*0cc0*/  FADD.FTZ R73, R74, R129 ;  /* 0x000000814a497221 */ /* 0x000fe20000010000 */
[----:B------:R-:W-:Y:S01]  /*0cd0*/  SHF.L.U32 R148, R85, 0x10, RZ ;  /* 0x0000001055947819 */ /* 0x000fe200000006ff */
[----:B------:R-:W-:Y:S01]  /*0ce0*/  FADD.FTZ R121, -R124, R121 ;  /* 0x000000797c797221 */ /* 0x000fe20000010100 */
[----:B------:R-:W-:Y:S01]  /*0cf0*/  FMUL.FTZ R127, R112, R127 ;  /* 0x0000007f707f7220 */ /* 0x000fe20000410000 */
[----:B------:R-:W-:Y:S01]  /*0d00*/  FFMA.FTZ R72, R128, R129, R75 ;  /* 0x0000008180487223 */ /* 0x000fe2000001004b */
[C---:B------:R-:W-:Y:S01]  /*0d10*/  FADD.FTZ R155, -R124.reuse, R155 ;  /* 0x0000009b7c9b7221 */ /* 0x040fe20000010100 */
[----:B------:R-:W-:Y:S01]  /*0d20*/  FADD.FTZ R153, -R124, R122 ;  /* 0x0000007a7c997221 */ /* 0x000fe20000010100 */
[----:B------:R-:W-:Y:S01]  /*0d30*/  SHF.L.U32 R160, R160, 0x10, RZ ;  /* 0x00000010a0a07819 */ /* 0x000fe200000006ff */
[----:B------:R-:W-:Y:S01]  /*0d40*/  FADD.FTZ R74, R73, R126 ;  /* 0x0000007e494a7221 */ /* 0x000fe20000010000 */
[----:B------:R-:W-:Y:S01]  /*0d50*/  FMUL.FTZ R125, R50, R148 ;  /* 0x00000094327d7220 */ /* 0x000fe20000410000 */
[----:B------:R-:W-:Y:S01]  /*0d60*/  FMUL.FTZ R124, R112, R121 ;  /* 0x00000079707c7220 */ /* 0x000fe20000410000 */
[----:B------:R-:W-:Y:S01]  /*0d70*/  FFMA.FTZ R73, R127, R126, R72 ;  /* 0x0000007e7f497223 */ /* 0x000fe20000010048 */
[C---:B------:R-:W-:Y:S01]  /*0d80*/  PRMT R161, R86.reuse, 0x7632, R161 ;  /* 0x0000763256a17816 */ /* 0x040fe200000000a1 */
[----:B------:R-:W-:Y:S01]  /*0d90*/  FMUL.FTZ R122, R51, R160 ;  /* 0x000000a0337a7220 */ /* 0x000fe20000410000 */
[----:B------:R-:W-:Y:S01]  /*0da0*/  SHF.L.U32 R150, R86, 0x10, RZ ;  /* 0x0000001056967819 */ /* 0x000fe200000006ff */
[----:B------:R-:W-:Y:S01]  /*0db0*/  FADD.FTZ R75, R74, R125 ;  /* 0x0000007d4a4b7221 */ /* 0x000fe20000010000 */
[----:B------:R-:W-:Y:S01]  /*0dc0*/  FMUL.FTZ R123, R112, R123 ;  /* 0x0000007b707b7220 */ /* 0x000fe20000410000 */
[----:B------:R-:W-:Y:S01]  /*0dd0*/  FFMA.FTZ R72, R124, R125, R73 ;  /* 0x0000007d7c487223 */ /* 0x000fe20000010049 */
[----:B------:R-:W-:Y:S01]  /*0de0*/  SHF.L.U32 R161, R161, 0x10, RZ ;  /* 0x00000010a1a17819 */ /* 0x000fe200000006ff */
[----:B------:R-:W-:Y:S01]  /*0df0*/  FMUL.FTZ R121, R44, R150 ;  /* 0x000000962c797220 */ /* 0x000fe20000410000 */
[----:B------:R-:W-:Y:S01]  /*0e00*/  FADD.FTZ R74, R75, R122 ;  /* 0x0000007a4b4a7221 */ /* 0x000fe20000010000 */
[C---:B------:R-:W-:Y:S01]  /*0e10*/  FMUL.FTZ R120, R112.reuse, R117 ;  /* 0x0000007570787220 */ /* 0x040fe20000410000 */
        /* <DEDUP_REMOVED lines=10> */
[----:B------:R-:W-:Y:S01]  /*0ec0*/  FFMA.FTZ R75, R119, R117, R72 ;  /* 0x00000075774b7223 */ /* 0x000fe20000010048 */
[----:B------:R-:W-:Y:S01]  /*0ed0*/  FMUL.FTZ R116, R46, R151 ;  /* 0x000000972e747220 */ /* 0x000fe20000410000 */
[----:B------:R-:W-:Y:S01]  /*0ee0*/  FMUL.FTZ R85, R112, R153 ;  /* 0x0000009970557220 */ /* 0x000fe20000410000 */
[----:B------:R-:W-:Y:S01]  /*0ef0*/  FMUL.FTZ R84, R47, R162 ;  /* 0x000000a22f547220 */ /* 0x000fe20000410000 */
[----:B------:R-:W1:Y:S01]  /*0f00*/  @P0 LDC.64 R76, c[0x0][0x438] ;  /* 0x00010e00ff4c0b82 */ /* 0x000e620000000a00 */
[----:B------:R-:W-:Y:S01]  /*0f10*/  FADD.FTZ R73, R73, R116 ;  /* 0x0000007449497221 */ /* 0x000fe20000010000 */
[----:B------:R-:W-:Y:S01]  /*0f20*/  FFMA.FTZ R72, R118, R116, R75 ;  /* 0x0000007476487223 */ /* 0x000fe2000001004b */
[----:B------:R-:W5:Y:S02]  /*0f30*/  LDG.E.64 R82, desc[UR6][R82.64] ;  /* 0x0000000652527981 */ /* 0x000f64000c1e1b00 */
[----:B------:R-:W-:Y:S01]  /*0f40*/  FADD.FTZ R73, R73, R84 ;  /* 0x0000005449497221 */ /* 0x000fe20000010000 */
[----:B------:R-:W-:Y:S01]  /*0f50*/  FFMA.FTZ R72, R85, R84, R72 ;  /* 0x0000005455487223 */ /* 0x000fe20000010048 */
[----:B------:R-:W5:Y:S04]  /*0f60*/  LDG.E.64 R80, desc[UR6][R80.64] ;  /* 0x0000000650507981 */ /* 0x000f68000c1e1b00 */
[----:B------:R-:W2:Y:S04]  /*0f70*/  SHFL.DOWN PT, R74, R73, 0x10, 0x1f ;  /* 0x0a001f00494a7f89 */ /* 0x000ea800000e0000 */
[----:B------:R-:W4:Y:S01]  /*0f80*/  SHFL.DOWN PT, R75, R72, 0x10, 0x1f ;  /* 0x0a001f00484b7f89 */ /* 0x000f2200000e0000 */
[----:B-1----:R-:W-:-:S05]  /*0f90*/  @P0 IMAD.WIDE.U32 R76, R109, 0x10, R76 ;  /* 0x000000106d4c0825 */ /* 0x002fca00078e004c */
[----:B------:R1:W5:Y:S01]  /*0fa0*/  @P0 LDG.E.128 R64, desc[UR6][R76.64] ;  /* 0x000000064c400981 */ /* 0x000362000c1e1d00 */
[----:B--2---:R-:W-:Y:S01]  /*0fb0*/  FADD.FTZ R74, R73, R74 ;  /* 0x0000004a494a7221 */ /* 0x004fe20000010000 */
[----:B----4-:R-:W-:-:S04]  /*0fc0*/  FADD.FTZ R75, R72, R75 ;  /* 0x0000004b484b7221 */ /* 0x010fc80000010000 */
[----:B-1----:R-:W1:Y:S04]  /*0fd0*/  SHFL.DOWN PT, R77, R74, 0x8, 0x1f ;  /* 0x09001f004a4d7f89 */ /* 0x002e6800000e0000 */
[----:B------:R-:W2:Y:S01]  /*0fe0*/  SHFL.DOWN PT, R76, R75, 0x8, 0x1f ;  /* 0x09001f004b4c7f89 */ /* 0x000ea200000e0000 */
[----:B-1----:R-:W-:Y:S01]  /*0ff0*/  FADD.FTZ R77, R74, R77 ;  /* 0x0000004d4a4d7221 */ /* 0x002fe20000010000 */
[----:B--2---:R-:W-:-:S04]  /*1000*/  FADD.FTZ R76, R75, R76 ;  /* 0x0000004c4b4c7221 */ /* 0x004fc80000010000 */
[----:B------:R-:W1:Y:S04]  /*1010*/  SHFL.DOWN PT, R78, R77, 0x4, 0x1f ;  /* 0x08801f004d4e7f89 */ /* 0x000e6800000e0000 */
[----:B------:R-:W2:Y:S01]  /*1020*/  SHFL.DOWN PT, R79, R76, 0x4, 0x1f ;  /* 0x08801f004c4f7f89 */ /* 0x000ea200000e0000 */
[----:B------:R-:W4:Y:S01]  /*1030*/  S2R R87, SR_CgaCtaId ;  /* 0x0000000000577919 */ /* 0x000f220000008800 */
[----:B-1----:R-:W-:Y:S01]  /*1040*/  FADD.FTZ R78, R77, R78 ;  /* 0x0000004e4d4e7221 */ /* 0x002fe20000010000 */
[----:B--2---:R-:W-:-:S04]  /*1050*/  FADD.FTZ R79, R76, R79 ;  /* 0x0000004f4c4f7221 */ /* 0x004fc80000010000 */
[----:B------:R-:W1:Y:S04]  /*1060*/  SHFL.DOWN PT, R73, R78, 0x2, 0x1f ;  /* 0x08401f004e497f89 */ /* 0x000e6800000e0000 */
[----:B------:R-:W2:Y:S01]  /*1070*/  SHFL.DOWN PT, R72, R79, 0x2, 0x1f ;  /* 0x08401f004f487f89 */ /* 0x000ea200000e0000 */
[----:B------:R-:W-:-:S04]  /*1080*/  MOV R74, 0x400 ;  /* 0x00000400004a7802 */ /* 0x000fc80000000f00 */
[----:B----4-:R-:W-:Y:S02]  /*1090*/  LEA R74, R87, R74, 0x18 ;  /* 0x0000004a574a7211 */ /* 0x010fe400078ec0ff */
[----:B------:R-:W-:Y:S01]  /*10a0*/  PLOP3.LUT P0, PT, PT, PT, PT, 0x80, 0x8 ;  /* 0x000000000008781c */ /* 0x000fe20003f0f070 */
[----:B-1----:R-:W-:Y:S01]  /*10b0*/  FADD.FTZ R73, R78, R73 ;  /* 0x000000494e497221 */ /* 0x002fe20000010000 */
[----:B--2---:R-:W-:-:S04]  /*10c0*/  FADD.FTZ R72, R79, R72 ;  /* 0x000000484f487221 */ /* 0x004fc80000010000 */
[----:B------:R-:W1:Y:S04]  /*10d0*/  SHFL.DOWN PT, R86, R73, 0x1, 0x1f ;  /* 0x08201f0049567f89 */ /* 0x000e6800000e0000 */
[----:B------:R-:W2:Y:S01]  /*10e0*/  SHFL.DOWN PT, R87, R72, 0x1, 0x1f ;  /* 0x08201f0048577f89 */ /* 0x000ea200000e0000 */
[----:B------:R-:W-:Y:S02]  /*10f0*/  @!P2 PLOP3.LUT P0, PT, P3, PT, PT, 0x80, 0x8 ;  /* 0x000000000008a81c */ /* 0x000fe40001f0f070 */
[----:B------:R-:W-:Y:S02]  /*1100*/  IADD3 R155, PT, PT, R74, 0x2020, RZ ;  /* 0x000020204a9b7810 */ /* 0x000fe40007ffe0ff */
[----:B0-----:R-:W-:Y:S02]  /*1110*/  @!P2 SHF.R.U32.HI R76, RZ, 0x2, R97 ;  /* 0x00000002ff4ca819 */ /* 0x001fe40000011661 */
[----:B------:R-:W-:-:S02]  /*1120*/  @!P2 MOV R75, R155 ;  /* 0x0000009b004ba202 */ /* 0x000fc40000000f00 */
[----:B------:R-:W-:-:S05]  /*1130*/  @!P2 LOP3.LUT R76, R76, 0x18, RZ, 0xc0, !PT ;  /* 0x000000184c4ca812 */ /* 0x000fca00078ec0ff */
[----:B------:R-:W-:-:S04]  /*1140*/  @!P0 IADD3 R75, PT, PT, R74, 0x2000, RZ ;  /* 0x000020004a4b8810 */ /* 0x000fc80007ffe0ff */
[----:B------:R-:W-:Y:S01]  /*1150*/  @!P2 IADD3 R153, PT, PT, R76, R75, RZ ;  /* 0x0000004b4c99a210 */ /* 0x000fe20007ffe0ff */
[----:B-1----:R-:W-:Y:S01]  /*1160*/  FADD.FTZ R86, R73, R86 ;  /* 0x0000005649567221 */ /* 0x002fe20000010000 */
[----:B--2---:R-:W-:-:S05]  /*1170*/  FADD.FTZ R87, R72, R87 ;  /* 0x0000005748577221 */ /* 0x004fca0000010000 */
        /* <DEDUP_REMOVED lines=62> */
[C---:B-----5:R-:W-:Y:S01]  /*1560*/  LOP3.LUT P6, RZ, R82.reuse, 0xff0000, RZ, 0xc0, !PT ;  /* 0x00ff000052ff7812 */ /* 0x060fe200078cc0ff */
[-CC-:B------:R-:W-:Y:S01]  /*1570*/  FFMA.FTZ R144, R147, R137.reuse, R134.reuse ;  /* 0x0000008993907223 */ /* 0x180fe20000010086 */
[----:B------:R-:W-:Y:S01]  /*1580*/  LOP3.LUT P2, RZ, R82, 0xff000000, RZ, 0xc0, !PT ;  /* 0xff00000052ff7812 */ /* 0x000fe2000784c0ff */
[----:B------:R-:W-:Y:S01]  /*1590*/  FADD.FTZ R149, R130, -R149 ;  /* 0x8000009582957221 */ /* 0x000fe20000010000 */
[-CC-:B------:R-:W-:Y:S01]  /*15a0*/  FFMA.FTZ R86, R145, R137.reuse, R134.reuse ;  /* 0x0000008991567223 */ /* 0x180fe20000010086 */
[----:B------:R-:W-:Y:S01]  /*15b0*/  LOP3.LUT P5, RZ, R83, 0xff, RZ, 0xc0, !PT ;  /* 0x000000ff53ff7812 */ /* 0x000fe200078ac0ff */
[----:B------:R-:W-:Y:S01]  /*15c0*/  FFMA.FTZ R135, R135, R137, R134 ;  /* 0x0000008987877223 */ /* 0x000fe20000010086 */
[----:B------:R-:W-:Y:S01]  /*15d0*/  FMUL.FTZ R149, R112, R149 ;  /* 0x0000009570957220 */ /* 0x000fe20000410000 */
[----:B------:R-:W-:Y:S01]  /*15e0*/  FADD.FTZ R87, R133, -R144 ;  /* 0x8000009085577221 */ /* 0x000fe20000010000 */
[----:B------:R-:W-:Y:S01]  /*15f0*/  FADD.FTZ R79, R131, -R86 ;  /* 0x80000056834f7221 */ /* 0x000fe20000010000 */
[----:B------:R-:W-:Y:S01]  /*1600*/  FADD.FTZ R145, R142, -R135 ;  /* 0x800000878e917221 */ /* 0x000fe20000010000 */
[----:B------:R-:W-:Y:S01]  /*1610*/  FMUL.FTZ R149, R149, R136 ;  /* 0x0000008895957220 */ /* 0x000fe20000410000 */
[----:B------:R-:W-:Y:S01]  /*1620*/  LOP3.LUT P4, RZ, R83, 0xff0000, RZ, 0xc0, !PT ;  /* 0x00ff000053ff7812 */ /* 0x000fe2000788c0ff */
[----:B------:R-:W-:-:S02]  /*1630*/  HFMA2 R130, -RZ, RZ, 0, 0 ;  /* 0x00000000ff827431 */ /* 0x000fc400000001ff */
[C---:B------:R-:W-:Y:S01]  /*1640*/  FMUL.FTZ R87, R112.reuse, R87 ;  /* 0x0000005770577220 */ /* 0x040fe20000410000 */
[----:B------:R-:W-:Y:S01]  /*1650*/  @P6 SHF.L.U32 R78, R73, 0x10, RZ ;  /* 0x00000010494e6819 */ /* 0x000fe200000006ff */
[C---:B------:R-:W-:Y:S01]  /*1660*/  FMUL.FTZ R79, R112.reuse, R79 ;  /* 0x0000004f704f7220 */ /* 0x040fe20000410000 */
[----:B------:R-:W-:Y:S01]  /*1670*/  FMUL.FTZ R149, R149, UR4 ;  /* 0x0000000495957c20 */ /* 0x000fe20008410000 */
[----:B------:R-:W-:Y:S01]  /*1680*/  FMUL.FTZ R145, R112, R145 ;  /* 0x0000009170917220 */ /* 0x000fe20000410000 */
[----:B------:R-:W-:Y:S01]  /*1690*/  @P2 PRMT R73, R73, 0x7632, R73 ;  /* 0x0000763249492816 */ /* 0x000fe20000000049 */
[-C--:B------:R-:W-:Y:S01]  /*16a0*/  FMUL.FTZ R87, R87, R136.reuse ;  /* 0x0000008857577220 */ /* 0x080fe20000410000 */
[----:B------:R-:W-:Y:S01]  /*16b0*/  FMUL.FTZ R79, R79, R136 ;  /* 0x000000884f4f7220 */ /* 0x000fe20000410000 */
[----:B------:R-:W-:Y:S01]  /*16c0*/  @P6 FMUL.FTZ R130, R149, R78 ;  /* 0x0000004e95826220 */ /* 0x000fe20000410000 */
[----:B------:R-:W-:Y:S02]  /*16d0*/  HFMA2 R133, -RZ, RZ, 0, 0 ;  /* 0x00000000ff857431 */ /* 0x000fe400000001ff */
[----:B------:R-:W-:Y:S01]  /*16e0*/  FMUL.FTZ R145, R145, R136 ;  /* 0x0000008891917220 */ /* 0x000fe20000410000 */
[----:B------:R-:W-:Y:S01]  /*16f0*/  @P5 SHF.L.U32 R78, R74, 0x10, RZ ;  /* 0x000000104a4e5819 */ /* 0x000fe200000006ff */
[----:B------:R-:W-:Y:S01]  /*1700*/  FMUL.FTZ R87, R87, UR4 ;  /* 0x0000000457577c20 */ /* 0x000fe20008410000 */
[----:B------:R-:W-:Y:S01]  /*1710*/  @P2 SHF.L.U32 R73, R73, 0x10, RZ ;  /* 0x0000001049492819 */ /* 0x000fe200000006ff */
[----:B------:R-:W-:Y:S01]  /*1720*/  FMUL.FTZ R86, R79, UR4 ;  /* 0x000000044f567c20 */ /* 0x000fe20008410000 */
[----:B------:R-:W-:Y:S01]  /*1730*/  FMUL.FTZ R145, R145, UR4 ;  /* 0x0000000491917c20 */ /* 0x000fe20008410000 */
[----:B------:R-:W-:Y:S01]  /*1740*/  @P4 SHF.L.U32 R79, R75, 0x10, RZ ;  /* 0x000000104b4f4819 */ /* 0x000fe200000006ff */
[----:B------:R-:W-:Y:S01]  /*1750*/  @P5 FMUL.FTZ R133, R87, R78 ;  /* 0x0000004e57855220 */ /* 0x000fe20000410000 */
[----:B------:R-:W-:Y:S01]  /*1760*/  MOV R131, RZ ;  /* 0x000000ff00837202 */ /* 0x000fe20000000f00 */
[----:B------:R-:W-:Y:S01]  /*1770*/  @P2 FMUL.FTZ R131, R86, R73 ;  /* 0x0000004956832220 */ /* 0x000fe20000410000 */
[----:B------:R-:W-:Y:S01]  /*1780*/  FMUL.FTZ R78, R31, R86 ;  /* 0x000000561f4e7220 */ /* 0x000fe20000410000 */
[----:B------:R-:W-:Y:S01]  /*1790*/  FMUL.FTZ R86, R34, R145 ;  /* 0x0000009122567220 */ /* 0x000fe20000410000 */
[----:B------:R-:W-:Y:S01]  /*17a0*/  MOV R135, RZ ;  /* 0x000000ff00877202 */ /* 0x000fe20000000f00 */
[----:B------:R-:W-:Y:S01]  /*17b0*/  FMUL.FTZ R73, R30, R149 ;  /* 0x000000951e497220 */ /* 0x000fe20000410000 */
[----:B------:R-:W-:Y:S01]  /*17c0*/  @P4 FMUL.FTZ R135, R145, R79 ;  /* 0x0000004f91874220 */ /* 0x000fe20000410000 */
[----:B------:R-:W-:Y:S01]  /*17d0*/  FMUL.FTZ R79, R32, R87 ;  /* 0x00000057204f7220 */ /* 0x000fe20000410000 */
[----:B------:R-:W-:Y:S01]  /*17e0*/  FSEL R78, R78, RZ, P2 ;  /* 0x000000ff4e4e7208 */ /* 0x000fe20001000000 */
[-CC-:B------:R-:W-:Y:S01]  /*17f0*/  FFMA.FTZ R143, R143, R137.reuse, R134.reuse ;  /* 0x000000898f8f7223 */ /* 0x180fe20000010086 */
[----:B------:R-:W-:Y:S01]  /*1800*/  FSEL R86, R86, RZ, P4 ;  /* 0x000000ff56567208 */ /* 0x000fe20002000000 */
[-CC-:B------:R-:W-:Y:S01]  /*1810*/  FFMA.FTZ R141, R141, R137.reuse, R134.reuse ;  /* 0x000000898d8d7223 */ /* 0x180fe20000010086 */
[----:B------:R-:W-:Y:S01]  /*1820*/  ISETP.GE.U32.AND P2, PT, R82, RZ, PT ;  /* 0x000000ff5200720c */ /* 0x000fe20003f46070 */
[----:B------:R-:W-:Y:S01]  /*1830*/  FADD.FTZ R143, R140, -R143 ;  /* 0x8000008f8c8f7221 */ /* 0x000fe20000010000 */
[----:B------:R-:W-:Y:S01]  /*1840*/  LOP3.LUT P4, RZ, R82, 0xff00, RZ, 0xc0, !PT ;  /* 0x0000ff0052ff7812 */ /* 0x000fe2000788c0ff */
[--C-:B------:R-:W-:Y:S01]  /*1850*/  FFMA.FTZ R115, R115, R137, R134.reuse ;  /* 0x0000008973737223 */ /* 0x100fe20000010086 */
[----:B------:R-:W-:Y:S01]  /*1860*/  FSEL R73, R73, RZ, P6 ;  /* 0x000000ff49497208 */ /* 0x000fe20003000000 */
[----:B------:R-:W-:Y:S01]  /*1870*/  FMUL.FTZ R143, R112, R143 ;  /* 0x0000008f708f7220 */ /* 0x000fe20000410000 */
[----:B------:R-:W-:Y:S01]  /*1880*/  LOP3.LUT P6, RZ, R83, 0xff00, RZ, 0xc0, !PT ;  /* 0x0000ff0053ff7812 */ /* 0x000fe200078cc0ff */
[----:B------:R-:W-:Y:S01]  /*1890*/  FFMA.FTZ R139, R139, R137, R134 ;  /* 0x000000898b8b7223 */ /* 0x000fe20000010086 */
[----:B------:R-:W-:Y:S01]  /*18a0*/  FSEL R79, R79, RZ, P5 ;  /* 0x000000ff4f4f7208 */ /* 0x000fe20002800000 */
[----:B------:R-:W-:Y:S01]  /*18b0*/  FADD.FTZ R141, R138, -R141 ;  /* 0x8000008d8a8d7221 */ /* 0x000fe20000010000 */
[----:B------:R-:W-:Y:S01]  /*18c0*/  LOP3.LUT P5, RZ, R82, 0xff, RZ, 0xc0, !PT ;  /* 0x000000ff52ff7812 */ /* 0x000fe200078ac0ff */
[----:B------:R-:W-:Y:S01]  /*18d0*/  FADD.FTZ R115, R114, -R115 ;  /* 0x8000007372737221 */ /* 0x000fe20000010000 */
[----:B------:R-:W-:Y:S01]  /*18e0*/  ISETP.GE.U32.AND.EX P2, PT, R83, 0x1000000, PT, P2 ;  /* 0x010000005300780c */ /* 0x000fe20003f46120 */
[-C--:B------:R-:W-:Y:S01]  /*18f0*/  FMUL.FTZ R143, R143, R136.reuse ;  /* 0x000000888f8f7220 */ /* 0x080fe20000410000 */
[----:B------:R-:W-:Y:S01]  /*1900*/  FADD.FTZ R139, R132, -R139 ;  /* 0x8000008b848b7221 */ /* 0x000fe20000010000 */
[----:B------:R-:W-:Y:S01]  /*1910*/  @P4 PRMT R75, R72, 0x7632, R75 ;  /* 0x00007632484b4816 */ /* 0x000fe2000000004b */
[C---:B------:R-:W-:Y:S01]  /*1920*/  FMUL.FTZ R141, R112.reuse, R141 ;  /* 0x0000008d708d7220 */ /* 0x040fe20000410000 */
[----:B------:R-:W-:Y:S01]  /*1930*/  FMUL.FTZ R115, R112, R115 ;  /* 0x0000007370737220 */ /* 0x000fe20000410000 */
[----:B------:R-:W-:Y:S01]  /*1940*/  FMUL.FTZ R143, R143, UR4 ;  /* 0x000000048f8f7c20 */ /* 0x000fe20008410000 */
[----:B------:R-:W-:Y:S01]  /*1950*/  @P6 PRMT R82, R74, 0x7632, R82 ;  /* 0x000076324a526816 */ /* 0x000fe20000000052 */
[----:B------:R-:W-:Y:S01]  /*1960*/  FMUL.FTZ R139, R112, R139 ;  /* 0x0000008b708b7220 */ /* 0x000fe20000410000 */
[----:B------:R-:W-:Y:S01]  /*1970*/  MOV R138, RZ ;  /* 0x000000ff008a7202 */ /* 0x000fe20000000f00 */
[-C--:B------:R-:W-:Y:S01]  /*1980*/  FMUL.FTZ R141, R141, R136.reuse ;  /* 0x000000888d8d7220 */ /* 0x080fe20000410000 */
[----:B------:R-:W-:Y:S01]  /*1990*/  @P5 SHF.L.U32 R74, R72, 0x10, RZ ;  /* 0x00000010484a5819 */ /* 0x000fe200000006ff */
[----:B------:R-:W-:Y:S01]  /*19a0*/  FMUL.FTZ R115, R115, R136 ;  /* 0x0000008873737220 */ /* 0x000fe20000410000 */
[----:B------:R-:W-:Y:S01]  /*19b0*/  @P2 PRMT R72, R75, 0x7632, R72 ;  /* 0x000076324b482816 */ /* 0x000fe20000000048 */
[----:B------:R-:W-:Y:S01]  /*19c0*/  HFMA2 R132, -RZ, RZ, 0, 0 ;  /* 0x00000000ff847431 */ /* 0x000fe200000001ff */
[----:B------:R-:W-:Y:S01]  /*19d0*/  @P6 SHF.L.U32 R82, R82, 0x10, RZ ;  /* 0x0000001052526819 */ /* 0x000fe200000006ff */
[----:B------:R-:W-:Y:S01]  /*19e0*/  HFMA2 R140, -RZ, RZ, 0, 0 ;  /* 0x00000000ff8c7431 */ /* 0x000fe200000001ff */
[----:B------:R-:W-:Y:S01]  /*19f0*/  @P2 SHF.L.U32 R72, R72, 0x10, RZ ;  /* 0x0000001048482819 */ /* 0x000fe200000006ff */
[----:B------:R-:W-:Y:S01]  /*1a00*/  FMUL.FTZ R141, R141, UR4 ;  /* 0x000000048d8d7c20 */ /* 0x000fe20008410000 */
[----:B------:R-:W-:Y:S01]  /*1a10*/  FMUL.FTZ R115, R115, UR4 ;  /* 0x0000000473737c20 */ /* 0x000fe20008410000 */
[----:B------:R-:W-:Y:S01]  /*1a20*/  @P4 SHF.L.U32 R75, R75, 0x10, RZ ;  /* 0x000000104b4b4819 */ /* 0x000fe200000006ff */
[----:B------:R-:W-:Y:S01]  /*1a30*/  FMUL.FTZ R83, R35, R143 ;  /* 0x0000008f23537220 */ /* 0x000fe20000410000 */
[----:B------:R-:W-:Y:S01]  /*1a40*/  @P2 FMUL.FTZ R138, R143, R72 ;  /* 0x000000488f8a2220 */ /* 0x000fe20000410000 */
[----:B------:R-:W-:Y:S01]  /*1a50*/  FMUL.FTZ R72, R139, R136 ;  /* 0x000000888b487220 */ /* 0x000fe20000410000 */
[----:B------:R-:W-:Y:S01]  /*1a60*/  @P6 FMUL.FTZ R132, R141, R82 ;  /* 0x000000528d846220 */ /* 0x000fe20000410000 */
[----:B------:R-:W-:Y:S01]  /*1a70*/  @P5 FMUL.FTZ R140, R115, R74 ;  /* 0x0000004a738c5220 */ /* 0x000fe20000410000 */
[----:B------:R-:W-:Y:S01]  /*1a80*/  FMUL.FTZ R82, R33, R141 ;  /* 0x0000008d21527220 */ /* 0x000fe20000410000 */
[----:B------:R-:W-:Y:S01]  /*1a90*/  FMUL.FTZ R114, R72, UR4 ;  /* 0x0000000448727c20 */ /* 0x000fe20008410000 */
[----:B------:R-:W-:Y:S01]  /*1aa0*/  FMUL.FTZ R72, R28, R115 ;  /* 0x000000731c487220 */ /* 0x000fe20000410000 */
[----:B------:R-:W-:-:S02]  /*1ab0*/  MOV R139, RZ ;  /* 0x000000ff008b7202 */ /* 0x000fc40000000f00 */
[----:B------:R-:W-:Y:S01]  /*1ac0*/  FMUL.FTZ R74, R29, R114 ;  /* 0x000000721d4a7220 */ /* 0x000fe20000410000 */
[----:B------:R-:W-:Y:S01]  /*1ad0*/  @P4 FMUL.FTZ R139, R114, R75 ;  /* 0x0000004b728b4220 */ /* 0x000fe20000410000 */
        /* <DEDUP_REMOVED lines=9> */
.L_x_1931:
[-CC-:B------:R-:W-:Y:S01]  /*1b70*/  FFMA.FTZ R149, R149, R137.reuse, R134.reuse ;  /* 0x0000008995957223 */ /* 0x180fe20000010086 */
[C---:B-----5:R-:W-:Y:S01]  /*1b80*/  LOP3.LUT P6, RZ, R82.reuse, 0xff0000, RZ, 0xc0, !PT ;  /* 0x00ff000052ff7812 */ /* 0x060fe200078cc0ff */
[-CC-:B------:R-:W-:Y:S01]  /*1b90*/  FFMA.FTZ R78, R145, R137.reuse, R134.reuse ;  /* 0x00000089914e7223 */ /* 0x180fe20000010086 */
[----:B------:R-:W-:Y:S01]  /*1ba0*/  LOP3.LUT P2, RZ, R82, 0xff000000, RZ, 0xc0, !PT ;  /* 0xff00000052ff7812 */ /* 0x000fe2000784c0ff */
[----:B------:R-:W-:Y:S01]  /*1bb0*/  FADD.FTZ R69, R130, -R149 ;  /* 0x8000009582457221 */ /* 0x000fe20000010000 */
[-CC-:B------:R-:W-:Y:S01]  /*1bc0*/  FFMA.FTZ R135, R135, R137.reuse, R134.reuse ;  /* 0x0000008987877223 */ /* 0x180fe20000010086 */
[----:B------:R-:W-:Y:S01]  /*1bd0*/  FFMA.FTZ R86, R147, R137, R134 ;  /* 0x0000008993567223 */ /* 0x000fe20000010086 */
[----:B------:R-:W-:Y:S01]  /*1be0*/  FADD.FTZ R71, R131, -R78 ;  /* 0x8000004e83477221 */ /* 0x000fe20000010000 */
[----:B------:R-:W-:Y:S01]  /*1bf0*/  FMUL.FTZ R69, R112, R69 ;  /* 0x0000004570457220 */ /* 0x000fe20000410000 */
[----:B------:R-:W-:Y:S01]  /*1c00*/  HFMA2 R130, -RZ, RZ, 0, 0 ;  /* 0x00000000ff827431 */ /* 0x000fe200000001ff */
[----:B------:R-:W-:Y:S01]  /*1c10*/  LOP3.LUT P5, RZ, R83, 0xff, RZ, 0xc0, !PT ;  /* 0x000000ff53ff7812 */ /* 0x000fe200078ac0ff */
[----:B------:R-:W-:Y:S01]  /*1c20*/  FADD.FTZ R145, R142, -R135 ;  /* 0x800000878e917221 */ /* 0x000fe20000010000 */
[----:B------:R-:W-:Y:S01]  /*1c30*/  FMUL.FTZ R68, R69, R136 ;  /* 0x0000008845447220 */ /* 0x000fe20000410000 */
[----:B------:R-:W-:Y:S01]  /*1c40*/  FADD.FTZ R87, R133, -R86 ;  /* 0x8000005685577221 */ /* 0x000fe20000010000 */
[----:B------:R-:W-:Y:S01]  /*1c50*/  @P6 SHF.L.U32 R70, R73, 0x10, RZ ;  /* 0x0000001049466819 */ /* 0x000fe200000006ff */
[----:B------:R-:W-:-:S02]  /*1c60*/  HFMA2 R133, -RZ, RZ, 0, 0 ;  /* 0x00000000ff857431 */ /* 0x000fc400000001ff */
[----:B------:R-:W-:Y:S01]  /*1c70*/  FMUL.FTZ R79, R68, UR4 ;  /* 0x00000004444f7c20 */ /* 0x000fe20008410000 */
[C---:B------:R-:W-:Y:S01]  /*1c80*/  FMUL.FTZ R68, R112.reuse, R71 ;  /* 0x0000004770447220 */ /* 0x040fe20000410000 */
[----:B------:R-:W-:Y:S01]  /*1c90*/  @P2 PRMT R73, R73, 0x7632, R73 ;  /* 0x0000763249492816 */ /* 0x000fe20000000049 */
[C---:B------:R-:W-:Y:S01]  /*1ca0*/  FMUL.FTZ R71, R112.reuse, R145 ;  /* 0x0000009170477220 */ /* 0x040fe20000410000 */
[----:B------:R-:W-:Y:S01]  /*1cb0*/  @P6 FMUL.FTZ R130, R79, R70 ;  /* 0x000000464f826220 */ /* 0x000fe20000410000 */
[----:B------:R-:W-:Y:S01]  /*1cc0*/  LOP3.LUT P4, RZ, R83, 0xff0000, RZ, 0xc0, !PT ;  /* 0x00ff000053ff7812 */ /* 0x000fe2000788c0ff */
[----:B------:R-:W-:Y:S01]  /*1cd0*/  FMUL.FTZ R87, R112, R87 ;  /* 0x0000005770577220 */ /* 0x000fe20000410000 */
[-C--:B------:R-:W-:Y:S01]  /*1ce0*/  FMUL.FTZ R70, R68, R136.reuse ;  /* 0x0000008844467220 */ /* 0x080fe20000410000 */
[----:B------:R-:W-:Y:S01]  /*1cf0*/  @P2 SHF.L.U32 R149, R73, 0x10, RZ ;  /* 0x0000001049952819 */ /* 0x000fe200000006ff */
[-C--:B------:R-:W-:Y:S01]  /*1d00*/  FMUL.FTZ R78, R71, R136.reuse ;  /* 0x00000088474e7220 */ /* 0x080fe20000410000 */
[----:B------:R-:W-:Y:S01]  /*1d10*/  FMUL.FTZ R73, R87, R136 ;  /* 0x0000008857497220 */ /* 0x000fe20000410000 */
[----:B------:R-:W-:Y:S01]  /*1d20*/  FMUL.FTZ R70, R70, UR4 ;  /* 0x0000000446467c20 */ /* 0x000fe20008410000 */
[----:B------:R-:W-:Y:S01]  /*1d30*/  @P5 SHF.L.U32 R86, R74, 0x10, RZ ;  /* 0x000000104a565819 */ /* 0x000fe200000006ff */
[----:B------:R-:W-:Y:S01]  /*1d40*/  FMUL.FTZ R147, R78, UR4 ;  /* 0x000000044e937c20 */ /* 0x000fe20008410000 */
[----:B------:R-:W-:Y:S01]  /*1d50*/  FMUL.FTZ R145, R73, UR4 ;  /* 0x0000000449917c20 */ /* 0x000fe20008410000 */
[----:B------:R-:W-:Y:S01]  /*1d60*/  FMUL.FTZ R78, R31, R70 ;  /* 0x000000461f4e7220 */ /* 0x000fe20000410000 */
[----:B------:R-:W-:Y:S01]  /*1d70*/  FMUL.FTZ R73, R30, R79 ;  /* 0x0000004f1e497220 */ /* 0x000fe20000410000 */
[----:B------:R-:W-:Y:S01]  /*1d80*/  MOV R131, RZ ;  /* 0x000000ff00837202 */ /* 0x000fe20000000f00 */
[----:B------:R-:W-:Y:S01]  /*1d90*/  @P5 FMUL.FTZ R133, R145, R86 ;  /* 0x0000005691855220 */ /* 0x000fe20000410000 */
[----:B------:R-:W-:Y:S01]  /*1da0*/  FMUL.FTZ R79, R32, R145 ;  /* 0x00000091204f7220 */ /* 0x000fe20000410000 */
[----:B------:R-:W-:Y:S01]  /*1db0*/  @P4 SHF.L.U32 R142, R75, 0x10, RZ ;  /* 0x000000104b8e4819 */ /* 0x000fe200000006ff */
[----:B------:R-:W-:Y:S01]  /*1dc0*/  @P2 FMUL.FTZ R131, R70, R149 ;  /* 0x0000009546832220 */ /* 0x000fe20000410000 */
[----:B------:R-:W-:Y:S01]  /*1dd0*/  FMUL.FTZ R86, R34, R147 ;  /* 0x0000009322567220 */ /* 0x000fe20000410000 */
[----:B------:R-:W-:Y:S01]  /*1de0*/  FSEL R78, R78, RZ, P2 ;  /* 0x000000ff4e4e7208 */ /* 0x000fe20001000000 */
[-CC-:B------:R-:W-:Y:S01]  /*1df0*/  FFMA.FTZ R141, R141, R137.reuse, R134.reuse ;  /* 0x000000898d8d7223 */ /* 0x180fe20000010086 */
[----:B------:R-:W-:Y:S01]  /*1e00*/  ISETP.GE.U32.AND P2, PT, R82, RZ, PT ;  /* 0x000000ff5200720c */ /* 0x000fe20003f46070 */
[-CC-:B------:R-:W-:Y:S01]  /*1e10*/  FFMA.FTZ R145, R143, R137.reuse, R134.reuse ;  /* 0x000000898f917223 */ /* 0x180fe20000010086 */
[----:B------:R-:W-:Y:S01]  /*1e20*/  MOV R135, RZ ;  /* 0x000000ff00877202 */ /* 0x000fe20000000f00 */
[----:B------:R-:W-:Y:S01]  /*1e30*/  @P4 FMUL.FTZ R135, R147, R142 ;  /* 0x0000008e93874220 */ /* 0x000fe20000410000 */
[----:B------:R-:W-:Y:S01]  /*1e40*/  FSEL R73, R73, RZ, P6 ;  /* 0x000000ff49497208 */ /* 0x000fe20003000000 */
[-CC-:B------:R-:W-:Y:S01]  /*1e50*/  FFMA.FTZ R139, R139, R137.reuse, R134.reuse ;  /* 0x000000898b8b7223 */ /* 0x180fe20000010086 */
[----:B------:R-:W-:Y:S01]  /*1e60*/  FSEL R79, R79, RZ, P5 ;  /* 0x000000ff4f4f7208 */ /* 0x000fe20002800000 */
[----:B------:R-:W-:Y:S01]  /*1e70*/  FFMA.FTZ R115, R115, R137, R134 ;  /* 0x0000008973737223 */ /* 0x000fe20000010086 */
[C---:B------:R-:W-:Y:S01]  /*1e80*/  LOP3.LUT P6, RZ, R83.reuse, 0xff00, RZ, 0xc0, !PT ;  /* 0x0000ff0053ff7812 */ /* 0x040fe200078cc0ff */
[----:B------:R-:W-:Y:S01]  /*1e90*/  FADD.FTZ R143, R138, -R141 ;  /* 0x8000008d8a8f7221 */ /* 0x000fe20000010000 */
[----:B------:R-:W-:Y:S01]  /*1ea0*/  LOP3.LUT P5, RZ, R82, 0xff, RZ, 0xc0, !PT ;  /* 0x000000ff52ff7812 */ /* 0x000fe200078ac0ff */
[----:B------:R-:W-:Y:S01]  /*1eb0*/  FADD.FTZ R147, R140, -R145 ;  /* 0x800000918c937221 */ /* 0x000fe20000010000 */
[----:B------:R-:W-:Y:S01]  /*1ec0*/  FSEL R86, R86, RZ, P4 ;  /* 0x000000ff56567208 */ /* 0x000fe20002000000 */
[----:B------:R-:W-:Y:S01]  /*1ed0*/  FADD.FTZ R115, R114, -R115 ;  /* 0x8000007372737221 */ /* 0x000fe20000010000 */
[----:B------:R-:W-:Y:S01]  /*1ee0*/  ISETP.GE.U32.AND.EX P2, PT, R83, 0x1000000, PT, P2 ;  /* 0x010000005300780c */ /* 0x000fe20003f46120 */
[----:B------:R-:W-:Y:S01]  /*1ef0*/  FADD.FTZ R83, R132, -R139 ;  /* 0x8000008b84537221 */ /* 0x000fe20000010000 */
[----:B------:R-:W-:Y:S01]  /*1f00*/  LOP3.LUT P4, RZ, R82, 0xff00, RZ, 0xc0, !PT ;  /* 0x0000ff0052ff7812 */ /* 0x000fe2000788c0ff */
[C---:B------:R-:W-:Y:S01]  /*1f10*/  FMUL.FTZ R144, R112.reuse, R143 ;  /* 0x0000008f70907220 */ /* 0x040fe20000410000 */
[C---:B------:R-:W-:Y:S01]  /*1f20*/  FMUL.FTZ R147, R112.reuse, R147 ;  /* 0x0000009370937220 */ /* 0x040fe20000410000 */
[C---:B------:R-:W-:Y:S01]  /*1f30*/  FMUL.FTZ R141, R112.reuse, R83 ;  /* 0x00000053708d7220 */ /* 0x040fe20000410000 */
[----:B------:R-:W-:Y:S01]  /*1f40*/  FMUL.FTZ R115, R112, R115 ;  /* 0x0000007370737220 */ /* 0x000fe20000410000 */
[----:B------:R-:W-:-:S02]  /*1f50*/  @P6 PRMT R74, R74, 0x7632, R74 ;  /* 0x000076324a4a6816 */ /* 0x000fc4000000004a */
[----:B------:R-:W-:Y:S02]  /*1f60*/  CS2R R138, SRZ ;  /* 0x00000000008a7805 */ /* 0x000fe4000001ff00 */
[----:B------:R-:W-:Y:S01]  /*1f70*/  @P5 SHF.L.U32 R142, R72, 0x10, RZ ;  /* 0x00000010488e5819 */ /* 0x000fe200000006ff */
[-C--:B------:R-:W-:Y:S01]  /*1f80*/  FMUL.FTZ R70, R115, R136.reuse ;  /* 0x0000008873467220 */ /* 0x080fe20000410000 */
[----:B------:R-:W-:Y:S01]  /*1f90*/  @P6 SHF.L.U32 R145, R74, 0x10, RZ ;  /* 0x000000104a916819 */ /* 0x000fe200000006ff */
[-C--:B------:R-:W-:Y:S01]  /*1fa0*/  FMUL.FTZ R74, R144, R136.reuse ;  /* 0x00000088904a7220 */ /* 0x080fe20000410000 */
[----:B------:R-:W-:Y:S01]  /*1fb0*/  @P2 PRMT R75, R75, 0x7632, R75 ;  /* 0x000076324b4b2816 */ /* 0x000fe2000000004b */
[----:B------:R-:W-:Y:S01]  /*1fc0*/  FMUL.FTZ R83, R70, UR4 ;  /* 0x0000000446537c20 */ /* 0x000fe20008410000 */
[----:B------:R-:W-:Y:S01]  /*1fd0*/  @P4 PRMT R72, R72, 0x7632, R72 ;  /* 0x0000763248484816 */ /* 0x000fe20000000048 */
[----:B------:R-:W-:Y:S01]  /*1fe0*/  FMUL.FTZ R114, R74, UR4 ;  /* 0x000000044a727c20 */ /* 0x000fe20008410000 */
[----:B------:R-:W-:Y:S01]  /*1ff0*/  @P2 SHF.L.U32 R149, R75, 0x10, RZ ;  /* 0x000000104b952819 */ /* 0x000fe200000006ff */
[-C--:B------:R-:W-:Y:S01]  /*2000*/  FMUL.FTZ R75, R147, R136.reuse ;  /* 0x00000088934b7220 */ /* 0x080fe20000410000 */
[----:B------:R-:W-:Y:S01]  /*2010*/  @P4 SHF.L.U32 R143, R72, 0x10, RZ ;  /* 0x00000010488f4819 */ /* 0x000fe200000006ff */
[----:B------:R-:W-:Y:S01]  /*2020*/  FMUL.FTZ R72, R141, R136 ;  /* 0x000000888d487220 */ /* 0x000fe20000410000 */
[----:B------:R-:W-:Y:S01]  /*2030*/  MOV R140, RZ ;  /* 0x000000ff008c7202 */ /* 0x000fe20000000f00 */
[----:B------:R-:W-:Y:S01]  /*2040*/  FMUL.FTZ R82, R75, UR4 ;  /* 0x000000044b527c20 */ /* 0x000fe20008410000 */
[----:B------:R-:W-:Y:S01]  /*2050*/  FMUL.FTZ R75, R33, R114 ;  /* 0x00000072214b7220 */ /* 0x000fe20000410000 */
[----:B------:R-:W-:Y:S01]  /*2060*/  FMUL.FTZ R74, R72, UR4 ;  /* 0x00000004484a7c20 */ /* 0x000fe20008410000 */
[----:B------:R-:W-:Y:S01]  /*2070*/  FMUL.FTZ R72, R28, R83 ;  /* 0x000000531c487220 */ /* 0x000fe20000410000 */
[----:B------:R-:W-:Y:S01]  /*2080*/  @P2 FMUL.FTZ R138, R82, R149 ;  /* 0x00000095528a2220 */ /* 0x000fe20000410000 */
[----:B------:R-:W-:Y:S01]  /*2090*/  FMUL.FTZ R82, R35, R82 ;  /* 0x0000005223527220 */ /* 0x000fe20000410000 */
[----:B------:R-:W-:Y:S01]  /*20a0*/  @P4 FMUL.FTZ R139, R74, R143 ;  /* 0x0000008f4a8b4220 */ /* 0x000fe20000410000 */
[----:B------:R-:W-:Y:S01]  /*20b0*/  FMUL.FTZ R74, R29, R74 ;  /* 0x0000004a1d4a7220 */ /* 0x000fe20000410000 */
[----:B------:R-:W-:-:S02]  /*20c0*/  HFMA2 R132, -RZ, RZ, 0, 0 ;  /* 0x00000000ff847431 */ /* 0x000fc400000001ff */
[----:B------:R-:W-:Y:S01]  /*20d0*/  @P5 FMUL.FTZ R140, R83, R142 ;  /* 0x0000008e538c5220 */ /* 0x000fe20000410000 */
[----:B------:R-:W-:Y:S02]  /*20e0*/  F2FP.BF16.F32.PACK_AB R70, R144, R87 ;  /* 0x000000579046723e */ /* 0x000fe400000010ff */
[----:B------:R-:W-:Y:S02]  /*20f0*/  FSEL R83, R82, RZ, P2 ;  /* 0x000000ff52537208 */ /* 0x000fe40001000000 */
[----:B------:R-:W-:Y:S01]  /*2100*/  FSEL R82, R75, RZ, P6 ;  /* 0x000000ff4b527208 */ /* 0x000fe20003000000 */
[----:B------:R-:W-:Y:S01]  /*2110*/  @P6 FMUL.FTZ R132, R114, R145 ;  /* 0x0000009172846220 */ /* 0x000fe20000410000 */
[----:B------:R-:W-:Y:S02]  /*2120*/  FSEL R72, R72, RZ, P5 ;  /* 0x000000ff48487208 */ /* 0x000fe40002800000 */
[----:B------:R-:W-:Y:S02]  /*2130*/  FSEL R87, R74, RZ, P4 ;  /* 0x000000ff4a577208 */ /* 0x000fe40002000000 */
[----:B------:R-:W-:-:S02]  /*2140*/  F2FP.BF16.F32.PACK_AB R69, R68, R69 ;  /* 0x000000454445723e */ /* 0x000fc400000010ff */
[----:B------:R-:W-:Y:S02]  /*2150*/  F2FP.BF16.F32.PACK_AB R71, R147, R71 ;  /* 0x000000479347723e */ /* 0x000fe400000010ff */
[----:B------:R-:W-:Y:S02]  /*2160*/  F2FP.BF16.F32.PACK_AB R68, R141, R115 ;  /* 0x000000738d44723e */ /* 0x000fe400000010ff */
[----:B------:R-:W-:Y:S02]  /*2170*/  F2FP.BF16.F32.PACK_AB R75, R83, R86 ;  /* 0x00000056534b723e */ /* 0x000fe400000010ff */
[----:B------:R-:W-:Y:S02]  /*2180*/  F2FP.BF16.F32.PACK_AB R74, R82, R79 ;  /* 0x0000004f524a723e */ /* 0x000fe400000010ff */
[----:B------:R-:W-:Y:S02]  /*2190*/  F2FP.BF16.F32.PACK_AB R73, R78, R73 ;  /* 0x000000494e49723e */ /* 0x000fe400000010ff */
[----:B------:R-:W-:-:S07]  /*21a0*/  F2FP.BF16.F32.PACK_AB R72, R87, R72 ;  /* 0x000000485748723e */ /* 0x000fce00000010ff */
.L_x_1932:
        /* <DEDUP_REMOVED lines=10> */
[C---:B------:R-:W-:Y:S01]  /*2250*/  LOP3.LUT P6, RZ, R80.reuse, 0xff0000, RZ, 0xc0, !PT ;  /* 0x00ff000050ff7812 */ /* 0x040fe200078cc0ff */
[-C--:B------:R-:W-:Y:S01]  /*2260*/  FFMA.FTZ R123, R123, R137.reuse, R134 ;  /* 0x000000897b7b7223 */ /* 0x080fe20000010086 */
[----:B------:R-:W-:Y:S01]  /*2270*/  LOP3.LUT P2, RZ, R80, 0xff000000, RZ, 0xc0, !PT ;  /* 0xff00000050ff7812 */ /* 0x000fe2000784c0ff */
[----:B0-----:R-:W-:Y:S01]  /*2280*/  FADD.FTZ R69, R125, -R124 ;  /* 0x8000007c7d457221 */ /* 0x001fe20000010000 */
[----:B------:R-:W-:Y:S01]  /*2290*/  CS2R R86, SRZ ;  /* 0x0000000000567805 */ /* 0x000fe2000001ff00 */
[----:B------:R-:W-:Y:S01]  /*22a0*/  FADD.FTZ R123, R122, -R123 ;  /* 0x8000007b7a7b7221 */ /* 0x000fe20000010000 */
[--C-:B------:R-:W-:Y:S01]  /*22b0*/  FFMA.FTZ R120, R120, R137, R134.reuse ;  /* 0x0000008978787223 */ /* 0x100fe20000010086 */
[----:B------:R-:W-:Y:S01]  /*22c0*/  FMUL.FTZ R69, R112, R69 ;  /* 0x0000004570457220 */ /* 0x000fe20000410000 */
[----:B------:R-:W-:Y:S01]  /*22d0*/  FFMA.FTZ R71, R118, R137, R134 ;  /* 0x0000008976477223 */ /* 0x000fe20000010086 */
[----:B------:R-:W-:Y:S01]  /*22e0*/  LOP3.LUT P5, RZ, R81, 0xff, RZ, 0xc0, !PT ;  /* 0x000000ff51ff7812 */ /* 0x000fe200078ac0ff */
[----:B------:R-:W-:Y:S01]  /*22f0*/  FADD.FTZ R73, R121, -R120 ;  /* 0x8000007879497221 */ /* 0x000fe20000010000 */
[----:B------:R-:W-:Y:S01]  /*2300*/  FMUL.FTZ R68, R69, R136 ;  /* 0x0000008845447220 */ /* 0x000fe20000410000 */
[----:B------:R-:W-:Y:S01]  /*2310*/  LOP3.LUT P4, RZ, R81, 0xff0000, RZ, 0xc0, !PT ;  /* 0x00ff000051ff7812 */ /* 0x000fe2000788c0ff */
[----:B------:R-:W-:Y:S01]  /*2320*/  FADD.FTZ R71, R116, -R71 ;  /* 0x8000004774477221 */ /* 0x000fe20000010000 */
[C---:B-----5:R-:W-:Y:S01]  /*2330*/  @P6 SHF.L.U32 R70, R77.reuse, 0x10, RZ ;  /* 0x000000104d466819 */ /* 0x060fe200000006ff */
[----:B------:R-:W-:Y:S01]  /*2340*/  FMUL.FTZ R125, R68, UR4 ;  /* 0x00000004447d7c20 */ /* 0x000fe20008410000 */
[C---:B------:R-:W-:Y:S01]  /*2350*/  FMUL.FTZ R68, R112.reuse, R123 ;  /* 0x0000007b70447220 */ /* 0x040fe20000410000 */
[----:B------:R-:W-:Y:S01]  /*2360*/  @P2 PRMT R77, R77, 0x7632, R77 ;  /* 0x000076324d4d2816 */ /* 0x000fe2000000004d */
[----:B------:R-:W-:Y:S01]  /*2370*/  FMUL.FTZ R73, R112, R73 ;  /* 0x0000004970497220 */ /* 0x000fe20000410000 */
[----:B------:R-:W-:Y:S01]  /*2380*/  @P6 FMUL.FTZ R87, R125, R70 ;  /* 0x000000467d576220 */ /* 0x000fe20000410000 */
[-C--:B------:R-:W-:Y:S01]  /*2390*/  FMUL.FTZ R70, R68, R136.reuse ;  /* 0x0000008844467220 */ /* 0x080fe20000410000 */
[----:B------:R-:W-:Y:S01]  /*23a0*/  @P2 SHF.L.U32 R77, R77, 0x10, RZ ;  /* 0x000000104d4d2819 */ /* 0x000fe200000006ff */
[----:B------:R-:W-:Y:S01]  /*23b0*/  FMUL.FTZ R71, R112, R71 ;  /* 0x0000004770477220 */ /* 0x000fe20000410000 */
[----:B------:R-:W-:Y:S01]  /*23c0*/  FMUL.FTZ R72, R73, R136 ;  /* 0x0000008849487220 */ /* 0x000fe20000410000 */
[----:B------:R-:W-:Y:S01]  /*23d0*/  FMUL.FTZ R114, R70, UR4 ;  /* 0x0000000446727c20 */ /* 0x000fe20008410000 */
[----:B------:R-:W-:-:S02]  /*23e0*/  HFMA2 R113, -RZ, RZ, 0, 0 ;  /* 0x00000000ff717431 */ /* 0x000fc400000001ff */
[----:B------:R-:W-:Y:S01]  /*23f0*/  FMUL.FTZ R75, R71, R136 ;  /* 0x00000088474b7220 */ /* 0x000fe20000410000 */
[----:B------:R-:W-:Y:S01]  /*2400*/  @P5 SHF.L.U32 R74, R78, 0x10, RZ ;  /* 0x000000104e4a5819 */ /* 0x000fe200000006ff */
[----:B------:R-:W-:Y:S01]  /*2410*/  @P2 FMUL.FTZ R86, R114, R77 ;  /* 0x0000004d72562220 */ /* 0x000fe20000410000 */
[----:B------:R-:W-:Y:S01]  /*2420*/  FMUL.FTZ R77, R39, R114 ;  /* 0x00000072274d7220 */ /* 0x000fe20000410000 */
[----:B------:R-:W-:Y:S01]  /*2430*/  @P4 SHF.L.U32 R70, R79, 0x10, RZ ;  /* 0x000000104f464819 */ /* 0x000fe200000006ff */
[----:B------:R-:W-:Y:S01]  /*2440*/  FMUL.FTZ R121, R72, UR4 ;  /* 0x0000000448797c20 */ /* 0x000fe20008410000 */
[----:B------:R-:W-:Y:S01]  /*2450*/  FMUL.FTZ R75, R75, UR4 ;  /* 0x000000044b4b7c20 */ /* 0x000fe20008410000 */
[----:B------:R-:W-:Y:S01]  /*2460*/  FMUL.FTZ R72, R38, R125 ;  /* 0x0000007d26487220 */ /* 0x000fe20000410000 */
[----:B------:R-:W-:Y:S01]  /*2470*/  FSEL R77, R77, RZ, P2 ;  /* 0x000000ff4d4d7208 */ /* 0x000fe20001000000 */
[----:B------:R-:W-:Y:S01]  /*2480*/  @P5 FMUL.FTZ R113, R121, R74 ;  /* 0x0000004a79715220 */ /* 0x000fe20000410000 */
[----:B------:R-:W-:Y:S01]  /*2490*/  ISETP.GE.U32.AND P2, PT, R80, RZ, PT ;  /* 0x000000ff5000720c */ /* 0x000fe20003f46070 */
[----:B------:R-:W-:Y:S01]  /*24a0*/  FMUL.FTZ R74, R40, R121 ;  /* 0x00000079284a7220 */ /* 0x000fe20000410000 */
[----:B------:R-:W-:Y:S01]  /*24b0*/  MOV R115, RZ ;  /* 0x000000ff00737202 */ /* 0x000fe20000000f00 */
[----:B------:R-:W-:Y:S01]  /*24c0*/  @P4 FMUL.FTZ R115, R75, R70 ;  /* 0x000000464b734220 */ /* 0x000fe20000410000 */
[----:B------:R-:W-:Y:S01]  /*24d0*/  ISETP.GE.U32.AND.EX P2, PT, R81, 0x1000000, PT, P2 ;  /* 0x010000005100780c */ /* 0x000fe20003f46120 */
[----:B------:R-:W-:Y:S01]  /*24e0*/  FMUL.FTZ R75, R42, R75 ;  /* 0x0000004b2a4b7220 */ /* 0x000fe20000410000 */
[----:B------:R-:W-:Y:S01]  /*24f0*/  FSEL R72, R72, RZ, P6 ;  /* 0x000000ff48487208 */ /* 0x000fe20003000000 */
[-CC-:B------:R-:W-:Y:S01]  /*2500*/  FFMA.FTZ R85, R85, R137.reuse, R134.reuse ;  /* 0x0000008955557223 */ /* 0x180fe20000010086 */
[----:B------:R-:W-:Y:S01]  /*2510*/  LOP3.LUT P6, RZ, R81, 0xff00, RZ, 0xc0, !PT ;  /* 0x0000ff0051ff7812 */ /* 0x000fe200078cc0ff */
[-CC-:B------:R-:W-:Y:S01]  /*2520*/  FFMA.FTZ R70, R119, R137.reuse, R134.reuse ;  /* 0x0000008977467223 */ /* 0x180fe20000010086 */
[----:B------:R-:W-:Y:S01]  /*2530*/  FSEL R74, R74, RZ, P5 ;  /* 0x000000ff4a4a7208 */ /* 0x000fe20002800000 */
[-CC-:B------:R-:W-:Y:S01]  /*2540*/  FFMA.FTZ R128, R128, R137.reuse, R134.reuse ;  /* 0x0000008980807223 */ /* 0x180fe20000010086 */
[----:B------:R-:W-:Y:S01]  /*2550*/  LOP3.LUT P5, RZ, R80, 0xff, RZ, 0xc0, !PT ;  /* 0x000000ff50ff7812 */ /* 0x000fe200078ac0ff */
[----:B------:R-:W-:Y:S01]  /*2560*/  FADD.FTZ R85, R84, -R85 ;  /* 0x8000005554557221 */ /* 0x000fe20000010000 */
[----:B------:R-:W-:Y:S01]  /*2570*/  FSEL R75, R75, RZ, P4 ;  /* 0x000000ff4b4b7208 */ /* 0x000fe20002000000 */
[----:B------:R-:W-:Y:S01]  /*2580*/  FFMA.FTZ R127, R127, R137, R134 ;  /* 0x000000897f7f7223 */ /* 0x000fe20000010086 */
[----:B------:R-:W-:Y:S01]  /*2590*/  LOP3.LUT P4, RZ, R80, 0xff00, RZ, 0xc0, !PT ;  /* 0x0000ff0050ff7812 */ /* 0x000fe2000788c0ff */
[----:B------:R-:W-:Y:S01]  /*25a0*/  FADD.FTZ R117, R117, -R70 ;  /* 0x8000004675757221 */ /* 0x000fe20000010000 */
[----:B------:R-:W-:Y:S01]  /*25b0*/  FADD.FTZ R129, R129, -R128 ;  /* 0x8000008081817221 */ /* 0x000fe20000010000 */
[----:B------:R-:W-:Y:S01]  /*25c0*/  FMUL.FTZ R119, R112, R85 ;  /* 0x0000005570777220 */ /* 0x000fe20000410000 */
[----:B------:R-:W-:Y:S01]  /*25d0*/  FADD.FTZ R127, R126, -R127 ;  /* 0x8000007f7e7f7221 */ /* 0x000fe20000010000 */
[----:B------:R-:W-:Y:S01]  /*25e0*/  @P2 PRMT R85, R79, 0x7632, R85 ;  /* 0x000076324f552816 */ /* 0x000fe20000000055 */
[----:B------:R-:W-:Y:S01]  /*25f0*/  FMUL.FTZ R117, R112, R117 ;  /* 0x0000007570757220 */ /* 0x000fe20000410000 */
[----:B------:R-:W-:Y:S01]  /*2600*/  @P6 PRMT R70, R78, 0x7632, R70 ;  /* 0x000076324e466816 */ /* 0x000fe20000000046 */
[C---:B------:R-:W-:Y:S01]  /*2610*/  FMUL.FTZ R129, R112.reuse, R129 ;  /* 0x0000008170817220 */ /* 0x040fe20000410000 */
[----:B------:R-:W-:Y:S01]  /*2620*/  FMUL.FTZ R127, R112, R127 ;  /* 0x0000007f707f7220 */ /* 0x000fe20000410000 */
[----:B------:R-:W-:Y:S01]  /*2630*/  @P2 SHF.L.U32 R116, R85, 0x10, RZ ;  /* 0x0000001055742819 */ /* 0x000fe200000006ff */
[-C--:B------:R-:W-:Y:S01]  /*2640*/  FMUL.FTZ R85, R117, R136.reuse ;  /* 0x0000008875557220 */ /* 0x080fe20000410000 */
[----:B------:R-:W-:Y:S01]  /*2650*/  @P5 SHF.L.U32 R81, R76, 0x10, RZ ;  /* 0x000000104c515819 */ /* 0x000fe200000006ff */
[-C--:B------:R-:W-:Y:S01]  /*2660*/  FMUL.FTZ R114, R119, R136.reuse ;  /* 0x0000008877727220 */ /* 0x080fe20000410000 */
[----:B------:R-:W-:Y:S01]  /*2670*/  @P6 SHF.L.U32 R112, R70, 0x10, RZ ;  /* 0x0000001046706819 */ /* 0x000fe200000006ff */
[----:B------:R-:W-:Y:S01]  /*2680*/  FMUL.FTZ R70, R129, R136 ;  /* 0x0000008881467220 */ /* 0x000fe20000410000 */
[----:B------:R-:W-:Y:S01]  /*2690*/  @P4 PRMT R76, R76, 0x7632, R76 ;  /* 0x000076324c4c4816 */ /* 0x000fe2000000004c */
[----:B------:R-:W-:-:S02]  /*26a0*/  HFMA2 R80, -RZ, RZ, 0, 0 ;  /* 0x00000000ff507431 */ /* 0x000fc400000001ff */
[----:B------:R-:W-:Y:S01]  /*26b0*/  FMUL.FTZ R136, R127, R136 ;  /* 0x000000887f887220 */ /* 0x000fe20000410000 */
[----:B------:R-:W-:Y:S01]  /*26c0*/  FMUL.FTZ R118, R85, UR4 ;  /* 0x0000000455767c20 */ /* 0x000fe20008410000 */
[----:B------:R-:W-:Y:S01]  /*26d0*/  FMUL.FTZ R85, R114, UR4 ;  /* 0x0000000472557c20 */ /* 0x000fe20008410000 */
[----:B------:R-:W-:Y:S01]  /*26e0*/  @P4 SHF.L.U32 R76, R76, 0x10, RZ ;  /* 0x000000104c4c4819 */ /* 0x000fe200000006ff */
[----:B------:R-:W-:Y:S01]  /*26f0*/  FMUL.FTZ R114, R70, UR4 ;  /* 0x0000000446727c20 */ /* 0x000fe20008410000 */
[----:B------:R-:W-:Y:S01]  /*2700*/  FMUL.FTZ R136, R136, UR4 ;  /* 0x0000000488887c20 */ /* 0x000fe20008410000 */
[----:B------:R-:W-:Y:S01]  /*2710*/  CS2R R78, SRZ ;  /* 0x00000000004e7805 */ /* 0x000fe2000001ff00 */
[----:B------:R-:W-:Y:S01]  /*2720*/  @P2 FMUL.FTZ R80, R85, R116 ;  /* 0x0000007455502220 */ /* 0x000fe20000410000 */
[----:B------:R-:W-:Y:S01]  /*2730*/  MOV R84, RZ ;  /* 0x000000ff00547202 */ /* 0x000fe20000000f00 */
[----:B------:R-:W-:Y:S01]  /*2740*/  @P5 FMUL.FTZ R79, R114, R81 ;  /* 0x00000051724f5220 */ /* 0x000fe20000410000 */
[----:B------:R-:W-:Y:S01]  /*2750*/  FMUL.FTZ R85, R43, R85 ;  /* 0x000000552b557220 */ /* 0x000fe20000410000 */
[----:B------:R-:W-:Y:S01]  /*2760*/  @P4 FMUL.FTZ R84, R136, R76 ;  /* 0x0000004c88544220 */ /* 0x000fe20000410000 */
[----:B------:R-:W-:Y:S01]  /*2770*/  F2FP.BF16.F32.PACK_AB R70, R117, R73 ;  /* 0x000000497546723e */ /* 0x000fe200000010ff */
[----:B------:R-:W-:Y:S01]  /*2780*/  FMUL.FTZ R81, R41, R118 ;  /* 0x0000007629517220 */ /* 0x000fe20000410000 */
[----:B------:R-:W-:Y:S01]  /*2790*/  FMUL.FTZ R73, R36, R114 ;  /* 0x0000007224497220 */ /* 0x000fe20000410000 */
[----:B------:R-:W-:Y:S01]  /*27a0*/  FMUL.FTZ R76, R37, R136 ;  /* 0x00000088254c7220 */ /* 0x000fe20000410000 */
[----:B------:R-:W-:Y:S01]  /*27b0*/  @P6 FMUL.FTZ R78, R118, R112 ;  /* 0x00000070764e6220 */ /* 0x000fe20000410000 */
[----:B------:R-:W-:-:S02]  /*27c0*/  FSEL R112, R85, RZ, P2 ;  /* 0x000000ff55707208 */ /* 0x000fc40001000000 */
[----:B------:R-:W-:Y:S02]  /*27d0*/  FSEL R85, R81, RZ, P6 ;  /* 0x000000ff51557208 */ /* 0x000fe40003000000 */
[----:B------:R-:W-:Y:S02]  /*27e0*/  FSEL R81, R73, RZ, P5 ;  /* 0x000000ff49517208 */ /* 0x000fe40002800000 */
[----:B------:R-:W-:Y:S02]  /*27f0*/  FSEL R76, R76, RZ, P4 ;  /* 0x000000ff4c4c7208 */ /* 0x000fe40002000000 */
[----:B------:R-:W-:Y:S02]  /*2800*/  F2FP.BF16.F32.PACK_AB R69, R68, R69 ;  /* 0x000000454445723e */ /* 0x000fe400000010ff */
[----:B------:R-:W-:Y:S02]  /*2810*/  F2FP.BF16.F32.PACK_AB R73, R77, R72 ;  /* 0x000000484d49723e */ /* 0x000fe400000010ff */
[----:B------:R-:W-:-:S02]  /*2820*/  F2FP.BF16.F32.PACK_AB R71, R119, R71 ;  /* 0x000000477747723e */ /* 0x000fc400000010ff */
[----:B------:R-:W-:Y:S02]  /*2830*/  F2FP.BF16.F32.PACK_AB R68, R127, R129 ;  /* 0x000000817f44723e */ /* 0x000fe400000010ff */
[----:B------:R-:W-:Y:S02]  /*2840*/  F2FP.BF16.F32.PACK_AB R75, R112, R75 ;  /* 0x0000004b704b723e */ /* 0x000fe400000010ff */
[----:B------:R-:W-:Y:S02]  /*2850*/  F2FP.BF16.F32.PACK_AB R74, R85, R74 ;  /* 0x0000004a554a723e */ /* 0x000fe400000010ff */
[----:B------:R-:W-:Y:S01]  /*2860*/  F2FP.BF16.F32.PACK_AB R72, R76, R81 ;  /* 0x000000514c48723e */ /* 0x000fe200000010ff */
[----:B------:R-:W-:Y:S06]  /*2870*/  BRA `(.L_x_1934) ;  /* 0x00000004007c7947 */ /* 0x000fec0003800000 */
.L_x_1933:
[-CC-:B------:R-:W-:Y:S01]  /*2880*/  FFMA.FTZ R124, R124, R137.reuse, R134.reuse ;  /* 0x000000897c7c7223 */ /* 0x180fe20000010086 */
[C---:B------:R-:W-:Y:S01]  /*2890*/  LOP3.LUT P6, RZ, R80.reuse, 0xff0000, RZ, 0xc0, !PT ;  /* 0x00ff000050ff7812 */ /* 0x040fe200078cc0ff */
[-C--:B------:R-:W-:Y:S01]  /*28a0*/  FFMA.FTZ R123, R123, R137.reuse, R134 ;  /* 0x000000897b7b7223 */ /* 0x080fe20000010086 */
[----:B------:R-:W-:Y:S01]  /*28b0*/  LOP3.LUT P2, RZ, R80, 0xff000000, RZ, 0xc0, !PT ;  /* 0xff00000050ff7812 */ /* 0x000fe2000784c0ff */
[----:B------:R-:W-:Y:S01]  /*28c0*/  FADD.FTZ R125, R125, -R124 ;  /* 0x8000007c7d7d7221 */ /* 0x000fe20000010000 */
[-CC-:B------:R-:W-:Y:S01]  /*28d0*/  FFMA.FTZ R120, R120, R137.reuse, R134.reuse ;  /* 0x0000008978787223 */ /* 0x180fe20000010086 */
[----:B------:R-:W-:Y:S01]  /*28e0*/  FADD.FTZ R123, R122, -R123 ;  /* 0x8000007b7a7b7221 */ /* 0x000fe20000010000 */
[----:B0-----:R-:W-:Y:S01]  /*28f0*/  FFMA.FTZ R73, R118, R137, R134 ;  /* 0x0000008976497223 */ /* 0x001fe20000010086 */
[C---:B------:R-:W-:Y:S01]  /*2900*/  FMUL.FTZ R125, R112.reuse, R125 ;  /* 0x0000007d707d7220 */ /* 0x040fe20000410000 */
[----:B------:R-:W-:Y:S01]  /*2910*/  FADD.FTZ R121, R121, -R120 ;  /* 0x8000007879797221 */ /* 0x000fe20000010000 */
[----:B------:R-:W-:Y:S01]  /*2920*/  FMUL.FTZ R123, R112, R123 ;  /* 0x0000007b707b7220 */ /* 0x000fe20000410000 */
[----:B------:R-:W-:Y:S01]  /*2930*/  LOP3.LUT P5, RZ, R81, 0xff, RZ, 0xc0, !PT ;  /* 0x000000ff51ff7812 */ /* 0x000fe200078ac0ff */
[----:B------:R-:W-:Y:S01]  /*2940*/  FMUL.FTZ R72, R136, R125 ;  /* 0x0000007d88487220 */ /* 0x000fe20000410000 */
[----:B------:R-:W-:Y:S01]  /*2950*/  FADD.FTZ R125, R116, -R73 ;  /* 0x80000049747d7221 */ /* 0x000fe20000010000 */
[C---:B-----5:R-:W-:Y:S01]  /*2960*/  @P6 SHF.L.U32 R74, R77.reuse, 0x10, RZ ;  /* 0x000000104d4a6819 */ /* 0x060fe200000006ff */
[----:B------:R-:W-:Y:S01]  /*2970*/  FMUL.FTZ R73, R112, R121 ;  /* 0x0000007970497220 */ /* 0x000fe20000410000 */
[----:B------:R-:W-:Y:S01]  /*2980*/  FMUL.FTZ R75, R72, UR4 ;  /* 0x00000004484b7c20 */ /* 0x000fe20008410000 */
[----:B------:R-:W-:Y:S01]  /*2990*/  @P2 PRMT R77, R77, 0x7632, R77 ;  /* 0x000076324d4d2816 */ /* 0x000fe2000000004d */
[----:B------:R-:W-:Y:S01]  /*29a0*/  FMUL.FTZ R72, R136, R123 ;  /* 0x0000007b88487220 */ /* 0x000fe20000410000 */
[----:B------:R-:W-:Y:S01]  /*29b0*/  LOP3.LUT P4, RZ, R81, 0xff0000, RZ, 0xc0, !PT ;  /* 0x00ff000051ff7812 */ /* 0x000fe2000788c0ff */
[----:B------:R-:W-:Y:S01]  /*29c0*/  FMUL.FTZ R125, R112, R125 ;  /* 0x0000007d707d7220 */ /* 0x000fe20000410000 */
[----:B------:R-:W-:-:S02]  /*29d0*/  CS2R R86, SRZ ;  /* 0x0000000000567805 */ /* 0x000fc4000001ff00 */
[----:B------:R-:W-:Y:S01]  /*29e0*/  @P2 SHF.L.U32 R123, R77, 0x10, RZ ;  /* 0x000000104d7b2819 */ /* 0x000fe200000006ff */
[----:B------:R-:W-:Y:S01]  /*29f0*/  FMUL.FTZ R72, R72, UR4 ;  /* 0x0000000448487c20 */ /* 0x000fe20008410000 */
[----:B------:R-:W-:Y:S01]  /*2a00*/  @P6 FMUL.FTZ R87, R74, R75 ;  /* 0x0000004b4a576220 */ /* 0x000fe20000410000 */
[C---:B------:R-:W-:Y:S01]  /*2a10*/  FMUL.FTZ R73, R136.reuse, R73 ;  /* 0x0000004988497220 */ /* 0x040fe20000410000 */
[----:B------:R-:W-:Y:S01]  /*2a20*/  FMUL.FTZ R74, R136, R125 ;  /* 0x0000007d884a7220 */ /* 0x000fe20000410000 */
[-C--:B------:R-:W-:Y:S01]  /*2a30*/  @P2 FMUL.FTZ R86, R123, R72.reuse ;  /* 0x000000487b562220 */ /* 0x080fe20000410000 */
[----:B------:R-:W-:Y:S01]  /*2a40*/  FMUL.FTZ R72, R39, R72 ;  /* 0x0000004827487220 */ /* 0x000fe20000410000 */
[----:B------:R-:W-:Y:S01]  /*2a50*/  FMUL.FTZ R77, R73, UR4 ;  /* 0x00000004494d7c20 */ /* 0x000fe20008410000 */
[----:B------:R-:W-:Y:S01]  /*2a60*/  FMUL.FTZ R121, R74, UR4 ;  /* 0x000000044a797c20 */ /* 0x000fe20008410000 */
[----:B------:R-:W-:Y:S01]  /*2a70*/  FMUL.FTZ R73, R38, R75 ;  /* 0x0000004b26497220 */ /* 0x000fe20000410000 */
[----:B------:R-:W-:Y:S01]  /*2a80*/  HFMA2 R113, -RZ, RZ, 0, 0 ;  /* 0x00000000ff717431 */ /* 0x000fe200000001ff */
[----:B------:R-:W-:Y:S01]  /*2a90*/  @P5 SHF.L.U32 R114, R78, 0x10, RZ ;  /* 0x000000104e725819 */ /* 0x000fe200000006ff */
[----:B------:R-:W-:Y:S01]  /*2aa0*/  FMUL.FTZ R74, R40, R77 ;  /* 0x0000004d284a7220 */ /* 0x000fe20000410000 */
[----:B------:R-:W-:Y:S01]  /*2ab0*/  @P4 SHF.L.U32 R116, R79, 0x10, RZ ;  /* 0x000000104f744819 */ /* 0x000fe200000006ff */
[----:B------:R-:W-:Y:S01]  /*2ac0*/  FMUL.FTZ R75, R42, R121 ;  /* 0x000000792a4b7220 */ /* 0x000fe20000410000 */
[----:B------:R-:W-:Y:S01]  /*2ad0*/  FSEL R72, R72, RZ, P2 ;  /* 0x000000ff48487208 */ /* 0x000fe20001000000 */
[----:B------:R-:W-:Y:S01]  /*2ae0*/  @P5 FMUL.FTZ R113, R114, R77 ;  /* 0x0000004d72715220 */ /* 0x000fe20000410000 */
[----:B------:R-:W-:Y:S01]  /*2af0*/  FSEL R73, R73, RZ, P6 ;  /* 0x000000ff49497208 */ /* 0x000fe20003000000 */
[-CC-:B------:R-:W-:Y:S01]  /*2b00*/  FFMA.FTZ R128, R128, R137.reuse, R134.reuse ;  /* 0x0000008980807223 */ /* 0x180fe20000010086 */
[----:B------:R-:W-:Y:S01]  /*2b10*/  ISETP.GE.U32.AND P2, PT, R80, RZ, PT ;  /* 0x000000ff5000720c */ /* 0x000fe20003f46070 */
[-CC-:B------:R-:W-:Y:S01]  /*2b20*/  FFMA.FTZ R85, R85, R137.reuse, R134.reuse ;  /* 0x0000008955557223 */ /* 0x180fe20000010086 */
[----:B------:R-:W-:Y:S01]  /*2b30*/  LOP3.LUT P6, RZ, R81, 0xff00, RZ, 0xc0, !PT ;  /* 0x0000ff0051ff7812 */ /* 0x000fe200078cc0ff */
[----:B------:R-:W-:Y:S01]  /*2b40*/  FFMA.FTZ R127, R127, R137, R134 ;  /* 0x000000897f7f7223 */ /* 0x000fe20000010086 */
[----:B------:R-:W-:Y:S01]  /*2b50*/  MOV R115, RZ ;  /* 0x000000ff00737202 */ /* 0x000fe20000000f00 */
[----:B------:R-:W-:Y:S01]  /*2b60*/  @P4 FMUL.FTZ R115, R116, R121 ;  /* 0x0000007974734220 */ /* 0x000fe20000410000 */
[----:B------:R-:W-:Y:S01]  /*2b70*/  FSEL R74, R74, RZ, P5 ;  /* 0x000000ff4a4a7208 */ /* 0x000fe20002800000 */
[----:B------:R-:W-:Y:S01]  /*2b80*/  FADD.FTZ R129, R129, -R128 ;  /* 0x8000008081817221 */ /* 0x000fe20000010000 */
[----:B------:R-:W-:Y:S01]  /*2b90*/  FSEL R75, R75, RZ, P4 ;  /* 0x000000ff4b4b7208 */ /* 0x000fe20002000000 */
[----:B------:R-:W-:Y:S01]  /*2ba0*/  FADD.FTZ R85, R84, -R85 ;  /* 0x8000005554557221 */ /* 0x000fe20000010000 */
[----:B------:R-:W-:Y:S01]  /*2bb0*/  ISETP.GE.U32.AND.EX P2, PT, R81, 0x1000000, PT, P2 ;  /* 0x010000005100780c */ /* 0x000fe20003f46120 */
[----:B------:R-:W-:Y:S01]  /*2bc0*/  FADD.FTZ R127, R126, -R127 ;  /* 0x8000007f7e7f7221 */ /* 0x000fe20000010000 */
[----:B------:R-:W-:Y:S01]  /*2bd0*/  LOP3.LUT P5, RZ, R80, 0xff, RZ, 0xc0, !PT ;  /* 0x000000ff50ff7812 */ /* 0x000fe200078ac0ff */
[----:B------:R-:W-:Y:S01]  /*2be0*/  FMUL.FTZ R129, R112, R129 ;  /* 0x0000008170817220 */ /* 0x000fe20000410000 */
[----:B------:R-:W-:Y:S01]  /*2bf0*/  LOP3.LUT P4, RZ, R80, 0xff00, RZ, 0xc0, !PT ;  /* 0x0000ff0050ff7812 */ /* 0x000fe2000788c0ff */
[----:B------:R-:W-:Y:S01]  /*2c00*/  FFMA.FTZ R80, R119, R137, R134 ;  /* 0x0000008977507223 */ /* 0x000fe20000010086 */
[----:B------:R-:W-:Y:S01]  /*2c10*/  @P6 PRMT R81, R78, 0x7632, R81 ;  /* 0x000076324e516816 */ /* 0x000fe20000000051 */
[C---:B------:R-:W-:Y:S01]  /*2c20*/  FMUL.FTZ R119, R112.reuse, R85 ;  /* 0x0000005570777220 */ /* 0x040fe20000410000 */
[----:B------:R-:W-:Y:S01]  /*2c30*/  FMUL.FTZ R127, R112, R127 ;  /* 0x0000007f707f7220 */ /* 0x000fe20000410000 */
[----:B------:R-:W-:Y:S01]  /*2c40*/  FADD.FTZ R117, R117, -R80 ;  /* 0x8000005075757221 */ /* 0x000fe20000010000 */
[----:B------:R-:W-:Y:S01]  /*2c50*/  HFMA2 R80, -RZ, RZ, 0, 0 ;  /* 0x00000000ff507431 */ /* 0x000fe200000001ff */
[----:B------:R-:W-:-:S02]  /*2c60*/  F2FP.BF16.F32.PACK_AB R73, R72, R73 ;  /* 0x000000494849723e */ /* 0x000fc400000010ff */
[----:B------:R-:W-:Y:S01]  /*2c70*/  FMUL.FTZ R77, R112, R117 ;  /* 0x00000075704d7220 */ /* 0x000fe20000410000 */
[----:B------:R-:W-:Y:S02]  /*2c80*/  @P2 PRMT R112, R79, 0x7632, R112 ;  /* 0x000076324f702816 */ /* 0x000fe40000000070 */
[----:B------:R-:W-:Y:S02]  /*2c90*/  CS2R R78, SRZ ;  /* 0x00000000004e7805 */ /* 0x000fe4000001ff00 */
[----:B------:R-:W-:Y:S01]  /*2ca0*/  @P5 SHF.L.U32 R84, R76, 0x10, RZ ;  /* 0x000000104c545819 */ /* 0x000fe200000006ff */
[----:B------:R-:W-:Y:S01]  /*2cb0*/  FMUL.FTZ R77, R136, R77 ;  /* 0x0000004d884d7220 */ /* 0x000fe20000410000 */
[----:B------:R-:W-:Y:S01]  /*2cc0*/  @P4 PRMT R85, R76, 0x7632, R85 ;  /* 0x000076324c554816 */ /* 0x000fe20000000055 */
[C---:B------:R-:W-:Y:S01]  /*2cd0*/  FMUL.FTZ R76, R136.reuse, R129 ;  /* 0x00000081884c7220 */ /* 0x040fe20000410000 */
[----:B------:R-:W-:Y:S01]  /*2ce0*/  @P6 SHF.L.U32 R117, R81, 0x10, RZ ;  /* 0x0000001051756819 */ /* 0x000fe200000006ff */
[C---:B------:R-:W-:Y:S01]  /*2cf0*/  FMUL.FTZ R81, R136.reuse, R119 ;  /* 0x0000007788517220 */ /* 0x040fe20000410000 */
[----:B------:R-:W-:Y:S01]  /*2d00*/  FMUL.FTZ R136, R136, R127 ;  /* 0x0000007f88887220 */ /* 0x000fe20000410000 */
[----:B------:R-:W-:Y:S01]  /*2d10*/  @P2 SHF.L.U32 R119, R112, 0x10, RZ ;  /* 0x0000001070772819 */ /* 0x000fe200000006ff */
[----:B------:R-:W-:Y:S01]  /*2d20*/  FMUL.FTZ R112, R77, UR4 ;  /* 0x000000044d707c20 */ /* 0x000fe20008410000 */
[----:B------:R-:W-:Y:S01]  /*2d30*/  FMUL.FTZ R77, R76, UR4 ;  /* 0x000000044c4d7c20 */ /* 0x000fe20008410000 */
[----:B------:R-:W-:Y:S01]  /*2d40*/  FMUL.FTZ R114, R81, UR4 ;  /* 0x0000000451727c20 */ /* 0x000fe20008410000 */
[----:B------:R-:W-:Y:S01]  /*2d50*/  FMUL.FTZ R136, R136, UR4 ;  /* 0x0000000488887c20 */ /* 0x000fe20008410000 */
[----:B------:R-:W-:Y:S01]  /*2d60*/  @P6 FMUL.FTZ R78, R117, R112 ;  /* 0x00000070754e6220 */ /* 0x000fe20000410000 */
[-C--:B------:R-:W-:Y:S01]  /*2d70*/  @P5 FMUL.FTZ R79, R84, R77.reuse ;  /* 0x0000004d544f5220 */ /* 0x080fe20000410000 */
[----:B------:R-:W-:Y:S01]  /*2d80*/  @P4 SHF.L.U32 R117, R85, 0x10, RZ ;  /* 0x0000001055754819 */ /* 0x000fe200000006ff */
[----:B------:R-:W-:Y:S01]  /*2d90*/  FMUL.FTZ R76, R36, R77 ;  /* 0x0000004d244c7220 */ /* 0x000fe20000410000 */
[----:B------:R-:W-:Y:S01]  /*2da0*/  FMUL.FTZ R85, R43, R114 ;  /* 0x000000722b557220 */ /* 0x000fe20000410000 */
[----:B------:R-:W-:Y:S01]  /*2db0*/  FMUL.FTZ R81, R41, R112 ;  /* 0x0000007029517220 */ /* 0x000fe20000410000 */
[----:B------:R-:W-:Y:S01]  /*2dc0*/  FMUL.FTZ R77, R37, R136 ;  /* 0x00000088254d7220 */ /* 0x000fe20000410000 */
[----:B------:R-:W-:Y:S01]  /*2dd0*/  MOV R84, RZ ;  /* 0x000000ff00547202 */ /* 0x000fe20000000f00 */
[----:B------:R-:W-:Y:S01]  /*2de0*/  @P2 FMUL.FTZ R80, R119, R114 ;  /* 0x0000007277502220 */ /* 0x000fe20000410000 */
[----:B------:R-:W-:Y:S01]  /*2df0*/  FSEL R112, R85, RZ, P2 ;  /* 0x000000ff55707208 */ /* 0x000fe20001000000 */
[----:B------:R-:W-:Y:S01]  /*2e00*/  @P4 FMUL.FTZ R84, R117, R136 ;  /* 0x0000008875544220 */ /* 0x000fe20000410000 */
[----:B------:R-:W-:-:S02]  /*2e10*/  FSEL R81, R81, RZ, P6 ;  /* 0x000000ff51517208 */ /* 0x000fc40003000000 */
[----:B------:R-:W-:Y:S02]  /*2e20*/  FSEL R76, R76, RZ, P5 ;  /* 0x000000ff4c4c7208 */ /* 0x000fe40002800000 */
[----:B------:R-:W-:Y:S02]  /*2e30*/  FSEL R77, R77, RZ, P4 ;  /* 0x000000ff4d4d7208 */ /* 0x000fe40002000000 */
[----:B------:R-:W-:Y:S02]  /*2e40*/  F2FP.BF16.F32.PACK_AB R75, R112, R75 ;  /* 0x0000004b704b723e */ /* 0x000fe400000010ff */
[----:B------:R-:W-:Y:S02]  /*2e50*/  F2FP.BF16.F32.PACK_AB R74, R81, R74 ;  /* 0x0000004a514a723e */ /* 0x000fe400000010ff */
[----:B------:R-:W-:-:S07]  /*2e60*/  F2FP.BF16.F32.PACK_AB R72, R77, R76 ;  /* 0x0000004c4d48723e */ /* 0x000fce00000010ff */
.L_x_1934:
[----:B------:R-:W0:Y:S01]  /*2e70*/  @P0 LDC.64 R76, c[0x0][0x478] ;  /* 0x00011e00ff4c0b82 */ /* 0x000e220000000a00 */
[----:B------:R-:W-:-:S04]  /*2e80*/  IMAD.WIDE.U32 R82, R109, 0x10, R82 ;  /* 0x000000106d527825 */ /* 0x000fc800078e0052 */
[----:B0-----:R-:W-:-:S05]  /*2e90*/  @P0 IMAD.WIDE.U32 R76, R109, 0x10, R76 ;  /* 0x000000106d4c0825 */ /* 0x001fca00078e004c */
[----:B------:R1:W-:Y:S04]  /*2ea0*/  @P0 STG.E.128 desc[UR6][R76.64], R68 ;  /* 0x000000444c000986 */ /* 0x0003e8000c101d06 */
[----:B------:R1:W-:Y:S01]  /*2eb0*/  STG.E.128 desc[UR6][R82.64], R72 ;  /* 0x0000004852007986 */ /* 0x0003e2000c101d06 */
[----:B------:R-:W-:Y:S05]  /*2ec0*/  BRA `(.L_x_1935) ;  /* 0x0000001c00347947 */ /* 0x000fea0003800000 */
.L_x_1930:
[----:B------:R-:W0:Y:S02]  /*2ed0*/  LDC.64 R76, c[0x0][0x390] ;  /* 0x0000e400ff4c7b82 */ /* 0x000e240000000a00 */
[----:B0-----:R-:W-:-:S06]  /*2ee0*/  IMAD.WIDE.U32 R72, R113, 0x10, R76 ;  /* 0x0000001071487825 */ /* 0x001fcc00078e004c */
[----:B------:R-:W5:Y:S01]  /*2ef0*/  LDG.E.128 R72, desc[UR6][R72.64] ;  /* 0x0000000648487981 */ /* 0x000f62000c1e1d00 */
[----:B------:R-:W-:-:S04]  /*2f00*/  UISETP.NE.U32.AND UP0, UPT, UR14, URZ, UPT ;  /* 0x000000ff0e00728c */ /* 0x000fc8000bf05070 */
[----:B------:R-:W-:-:S09]  /*2f10*/  UISETP.NE.AND.EX UP0, UPT, UR15, URZ, UPT, UP0 ;  /* 0x000000ff0f00728c */ /* 0x000fd2000bf05300 */
[----:B------:R-:W-:Y:S05]  /*2f20*/  BRA.U UP0, `(.L_x_1936) ;  /* 0x0000000500b07547 */ /* 0x000fea000b800000 */
[-CC-:B------:R-:W-:Y:S01]  /*2f30*/  FFMA.FTZ R78, R145, R137.reuse, R134.reuse ;  /* 0x00000089914e7223 */ /* 0x180fe20000010086 */
[C---:B-----5:R-:W-:Y:S01]  /*2f40*/  LOP3.LUT P0, RZ, R82.reuse, 0xff0000, RZ, 0xc0, !PT ;  /* 0x00ff000052ff7812 */ /* 0x060fe2000780c0ff */
[-C--:B------:R-:W-:Y:S01]  /*2f50*/  FFMA.FTZ R149, R149, R137.reuse, R134 ;  /* 0x0000008995957223 */ /* 0x080fe20000010086 */
[----:B------:R-:W-:Y:S01]  /*2f60*/  LOP3.LUT P2, RZ, R82, 0xff000000, RZ, 0xc0, !PT ;  /* 0xff00000052ff7812 */ /* 0x000fe2000784c0ff */
[--C-:B------:R-:W-:Y:S01]  /*2f70*/  FADD.FTZ R86, R131, -R78.reuse ;  /* 0x8000004e83567221 */ /* 0x100fe20000010000 */
[C---:B------:R-:W-:Y:S01]  /*2f80*/  PRMT R78, R61.reuse, 0x7632, R78 ;  /* 0x000076323d4e7816 */ /* 0x040fe2000000004e */
[----:B------:R-:W-:Y:S01]  /*2f90*/  FADD.FTZ R149, R130, -R149 ;  /* 0x8000009582957221 */ /* 0x000fe20000010000 */
[----:B------:R-:W-:Y:S01]  /*2fa0*/  SHF.L.U32 R79, R61, 0x10, RZ ;  /* 0x000000103d4f7819 */ /* 0x000fe200000006ff */
[-CC-:B------:R-:W-:Y:S01]  /*2fb0*/  FFMA.FTZ R130, R147, R137.reuse, R134.reuse ;  /* 0x0000008993827223 */ /* 0x180fe20000010086 */
[----:B------:R-:W-:Y:S01]  /*2fc0*/  SHF.L.U32 R87, R78, 0x10, RZ ;  /* 0x000000104e577819 */ /* 0x000fe200000006ff */
[----:B------:R-:W-:Y:S01]  /*2fd0*/  FFMA.FTZ R139, R139, R137, R134 ;  /* 0x000000898b8b7223 */ /* 0x000fe20000010086 */
[----:B------:R-:W-:Y:S01]  /*2fe0*/  SHF.L.U32 R131, R62, 0x10, RZ ;  /* 0x000000103e837819 */ /* 0x000fe200000006ff */
[----:B------:R-:W-:Y:S01]  /*2ff0*/  FADD.FTZ R130, R133, -R130 ;  /* 0x8000008285827221 */ /* 0x000fe20000010000 */
[C---:B------:R-:W-:Y:S01]  /*3000*/  FFMA.FTZ R79, R112.reuse, R149, R79 ;  /* 0x00000095704f7223 */ /* 0x040fe2000001004f */
[C---:B------:R-:W-:Y:S01]  /*3010*/  FFMA.FTZ R87, R112.reuse, R86, R87 ;  /* 0x0000005670577223 */ /* 0x040fe20000010057 */
[C---:B------:R-:W-:Y:S01]  /*3020*/  @P0 SHF.L.U32 R78, R73.reuse, 0x10, RZ ;  /* 0x00000010494e0819 */ /* 0x040fe200000006ff */
[----:B------:R-:W-:Y:S01]  /*3030*/  FFMA.FTZ R145, R112, R130, R131 ;  /* 0x0000008270917223 */ /* 0x000fe20000010083 */
[----:B------:R-:W-:Y:S01]  /*3040*/  @P2 PRMT R73, R73, 0x7632, R73 ;  /* 0x0000763249492816 */ /* 0x000fe20000000049 */
[-C--:B------:R-:W-:Y:S01]  /*3050*/  FMUL.FTZ R87, R87, R136.reuse ;  /* 0x0000008857577220 */ /* 0x080fe20000410000 */
[----:B------:R-:W-:Y:S01]  /*3060*/  LOP3.LUT P6, RZ, R83, 0xff, RZ, 0xc0, !PT ;  /* 0x000000ff53ff7812 */ /* 0x000fe200078cc0ff */
[-C--:B------:R-:W-:Y:S01]  /*3070*/  FMUL.FTZ R79, R79, R136.reuse ;  /* 0x000000884f4f7220 */ /* 0x080fe20000410000 */
[----:B------:R-:W-:Y:S01]  /*3080*/  @P2 SHF.L.U32 R73, R73, 0x10, RZ ;  /* 0x0000001049492819 */ /* 0x000fe200000006ff */
[----:B------:R-:W-:Y:S01]  /*3090*/  FMUL.FTZ R144, R87, UR4 ;  /* 0x0000000457907c20 */ /* 0x000fe20008410000 */
[----:B------:R-:W-:Y:S01]  /*30a0*/  FMUL.FTZ R145, R145, R136 ;  /* 0x0000008891917220 */ /* 0x000fe20000410000 */
[----:B------:R-:W-:Y:S01]  /*30b0*/  FMUL.FTZ R79, R79, UR4 ;  /* 0x000000044f4f7c20 */ /* 0x000fe20008410000 */
[----:B------:R-:W-:Y:S01]  /*30c0*/  CS2R R130, SRZ ;  /* 0x0000000000827805 */ /* 0x000fe2000001ff00 */
[----:B------:R-:W-:-:S02]  /*30d0*/  HFMA2 R133, -RZ, RZ, 0, 0 ;  /* 0x00000000ff857431 */ /* 0x000fc400000001ff */
[----:B------:R-:W-:Y:S01]  /*30e0*/  @P2 FMUL.FTZ R131, R144, R73 ;  /* 0x0000004990832220 */ /* 0x000fe20000410000 */
[----:B------:R-:W-:Y:S01]  /*30f0*/  FMUL.FTZ R145, R145, UR4 ;  /* 0x0000000491917c20 */ /* 0x000fe20008410000 */
[----:B------:R-:W-:Y:S01]  /*3100*/  FMUL.FTZ R73, R30, R79 ;  /* 0x0000004f1e497220 */ /* 0x000fe20000410000 */
[----:B------:R-:W-:Y:S01]  /*3110*/  @P0 FMUL.FTZ R130, R79, R78 ;  /* 0x0000004e4f820220 */ /* 0x000fe20000410000 */
[----:B------:R-:W-:Y:S01]  /*3120*/  FMUL.FTZ R78, R31, R144 ;  /* 0x000000901f4e7220 */ /* 0x000fe20000410000 */
[----:B------:R-:W-:Y:S01]  /*3130*/  @P6 SHF.L.U32 R86, R74, 0x10, RZ ;  /* 0x000000104a566819 */ /* 0x000fe200000006ff */
[----:B------:R-:W-:Y:S01]  /*3140*/  FMUL.FTZ R79, R32, R145 ;  /* 0x00000091204f7220 */ /* 0x000fe20000410000 */
[----:B------:R-:W-:Y:S01]  /*3150*/  FSEL R73, R73, RZ, P0 ;  /* 0x000000ff49497208 */ /* 0x000fe20000000000 */
[-CC-:B------:R-:W-:Y:S01]  /*3160*/  FFMA.FTZ R115, R115, R137.reuse, R134.reuse ;  /* 0x0000008973737223 */ /* 0x180fe20000010086 */
[----:B------:R-:W-:Y:S01]  /*3170*/  ISETP.GE.U32.AND P0, PT, R82, RZ, PT ;  /* 0x000000ff5200720c */ /* 0x000fe20003f06070 */
[----:B------:R-:W-:Y:S01]  /*3180*/  @P6 FMUL.FTZ R133, R145, R86 ;  /* 0x0000005691856220 */ /* 0x000fe20000410000 */
[----:B------:R-:W-:Y:S01]  /*3190*/  LOP3.LUT P5, RZ, R83, 0xff00, RZ, 0xc0, !PT ;  /* 0x0000ff0053ff7812 */ /* 0x000fe200078ac0ff */
[-CC-:B------:R-:W-:Y:S01]  /*31a0*/  FFMA.FTZ R135, R135, R137.reuse, R134.reuse ;  /* 0x0000008987877223 */ /* 0x180fe20000010086 */
[----:B------:R-:W-:Y:S01]  /*31b0*/  FSEL R78, R78, RZ, P2 ;  /* 0x000000ff4e4e7208 */ /* 0x000fe20001000000 */
[-CC-:B------:R-:W-:Y:S01]  /*31c0*/  FFMA.FTZ R141, R141, R137.reuse, R134.reuse ;  /* 0x000000898d8d7223 */ /* 0x180fe20000010086 */
[----:B------:R-:W-:Y:S01]  /*31d0*/  FSEL R79, R79, RZ, P6 ;  /* 0x000000ff4f4f7208 */ /* 0x000fe20003000000 */
[----:B------:R-:W-:Y:S01]  /*31e0*/  FFMA.FTZ R143, R143, R137, R134 ;  /* 0x000000898f8f7223 */ /* 0x000fe20000010086 */
[----:B------:R-:W-:Y:S01]  /*31f0*/  LOP3.LUT P4, RZ, R82, 0xff, RZ, 0xc0, !PT ;  /* 0x000000ff52ff7812 */ /* 0x000fe2000788c0ff */
[----:B------:R-:W-:Y:S01]  /*3200*/  FADD.FTZ R132, R132, -R139 ;  /* 0x8000008b84847221 */ /* 0x000fe20000010000 */
[----:B------:R-:W-:Y:S01]  /*3210*/  LOP3.LUT P2, RZ, R82, 0xff00, RZ, 0xc0, !PT ;  /* 0x0000ff0052ff7812 */ /* 0x000fe2000784c0ff */
[----:B------:R-:W-:Y:S01]  /*3220*/  FADD.FTZ R114, R114, -R115 ;  /* 0x8000007372727221 */ /* 0x000fe20000010000 */
[C---:B------:R-:W-:Y:S01]  /*3230*/  LOP3.LUT P6, RZ, R83.reuse, 0xff0000, RZ, 0xc0, !PT ;  /* 0x00ff000053ff7812 */ /* 0x040fe200078cc0ff */
[----:B------:R-:W-:Y:S01]  /*3240*/  FADD.FTZ R142, R142, -R135 ;  /* 0x800000878e8e7221 */ /* 0x000fe20000010000 */
[----:B------:R-:W-:Y:S01]  /*3250*/  ISETP.GE.U32.AND.EX P0, PT, R83, 0x1000000, PT, P0 ;  /* 0x010000005300780c */ /* 0x000fe20003f06100 */
[----:B------:R-:W-:Y:S01]  /*3260*/  FADD.FTZ R141, R138, -R141 ;  /* 0x8000008d8a8d7221 */ /* 0x000fe20000010000 */
[----:B------:R-:W-:Y:S01]  /*3270*/  PRMT R82, R62, 0x7632, R82 ;  /* 0x000076323e527816 */ /* 0x000fe20000000052 */
[----:B------:R-:W-:Y:S01]  /*3280*/  FADD.FTZ R140, R140, -R143 ;  /* 0x8000008f8c8c7221 */ /* 0x000fe20000010000 */
[----:B------:R-:W-:-:S02]  /*3290*/  PRMT R83, R63, 0x7632, R83 ;  /* 0x000076323f537816 */ /* 0x000fc40000000053 */
[----:B------:R-:W-:Y:S02]  /*32a0*/  PRMT R74, R60, 0x7632, R74 ;  /* 0x000076323c4a7816 */ /* 0x000fe4000000004a */
[----:B------:R-:W-:Y:S02]  /*32b0*/  SHF.L.U32 R115, R82, 0x10, RZ ;  /* 0x0000001052737819 */ /* 0x000fe400000006ff */
[----:B------:R-:W-:Y:S02]  /*32c0*/  SHF.L.U32 R139, R83, 0x10, RZ ;  /* 0x00000010538b7819 */ /* 0x000fe400000006ff */
[----:B------:R-:W-:Y:S01]  /*32d0*/  SHF.L.U32 R135, R63, 0x10, RZ ;  /* 0x000000103f877819 */ /* 0x000fe200000006ff */
[----:B------:R-:W-:Y:S01]  /*32e0*/  FFMA.FTZ R115, R112, R141, R115 ;  /* 0x0000008d70737223 */ /* 0x000fe20000010073 */
[----:B------:R-:W-:Y:S01]  /*32f0*/  SHF.L.U32 R83, R60, 0x10, RZ ;  /* 0x000000103c537819 */ /* 0x000fe200000006ff */
[----:B------:R-:W-:Y:S01]  /*3300*/  FFMA.FTZ R143, R112, R140, R139 ;  /* 0x0000008c708f7223 */ /* 0x000fe2000001008b */
[----:B------:R-:W-:Y:S01]  /*3310*/  SHF.L.U32 R87, R74, 0x10, RZ ;  /* 0x000000104a577819 */ /* 0x000fe200000006ff */
[----:B------:R-:W-:Y:S01]  /*3320*/  FFMA.FTZ R141, R112, R142, R135 ;  /* 0x0000008e708d7223 */ /* 0x000fe20000010087 */
[----:B------:R-:W-:Y:S01]  /*3330*/  @P5 PRMT R82, R74, 0x7632, R82 ;  /* 0x000076324a525816 */ /* 0x000fe20000000052 */
[----:B------:R-:W-:Y:S01]  /*3340*/  FFMA.FTZ R83, R112, R114, R83 ;  /* 0x0000007270537223 */ /* 0x000fe20000010053 */
[----:B------:R-:W-:Y:S01]  /*3350*/  @P4 SHF.L.U32 R74, R72, 0x10, RZ ;  /* 0x00000010484a4819 */ /* 0x000fe200000006ff */
[----:B------:R-:W-:Y:S01]  /*3360*/  FFMA.FTZ R87, R112, R132, R87 ;  /* 0x0000008470577223 */ /* 0x000fe20000010057 */
[----:B------:R-:W-:Y:S01]  /*3370*/  @P6 SHF.L.U32 R86, R75, 0x10, RZ ;  /* 0x000000104b566819 */ /* 0x000fe200000006ff */
[-C--:B------:R-:W-:Y:S01]  /*3380*/  FMUL.FTZ R115, R115, R136.reuse ;  /* 0x0000008873737220 */ /* 0x080fe20000410000 */
[----:B------:R-:W-:Y:S01]  /*3390*/  @P2 PRMT R72, R72, 0x7632, R72 ;  /* 0x0000763248482816 */ /* 0x000fe20000000048 */
[-C--:B------:R-:W-:Y:S01]  /*33a0*/  FMUL.FTZ R141, R141, R136.reuse ;  /* 0x000000888d8d7220 */ /* 0x080fe20000410000 */
[----:B------:R-:W-:Y:S01]  /*33b0*/  @P0 PRMT R75, R75, 0x7632, R75 ;  /* 0x000076324b4b0816 */ /* 0x000fe2000000004b */
[-C--:B------:R-:W-:Y:S01]  /*33c0*/  FMUL.FTZ R143, R143, R136.reuse ;  /* 0x000000888f8f7220 */ /* 0x080fe20000410000 */
[-C--:B------:R-:W-:Y:S01]  /*33d0*/  FMUL.FTZ R83, R83, R136.reuse ;  /* 0x0000008853537220 */ /* 0x080fe20000410000 */
[----:B------:R-:W-:Y:S01]  /*33e0*/  FMUL.FTZ R87, R87, R136 ;  /* 0x0000008857577220 */ /* 0x000fe20000410000 */
[----:B------:R-:W-:Y:S01]  /*33f0*/  @P5 SHF.L.U32 R82, R82, 0x10, RZ ;  /* 0x0000001052525819 */ /* 0x000fe200000006ff */
[----:B------:R-:W-:Y:S01]  /*3400*/  FMUL.FTZ R114, R115, UR4 ;  /* 0x0000000473727c20 */ /* 0x000fe20008410000 */
[----:B------:R-:W-:Y:S01]  /*3410*/  @P2 SHF.L.U32 R72, R72, 0x10, RZ ;  /* 0x0000001048482819 */ /* 0x000fe200000006ff */
[----:B------:R-:W-:Y:S01]  /*3420*/  FMUL.FTZ R141, R141, UR4 ;  /* 0x000000048d8d7c20 */ /* 0x000fe20008410000 */
[----:B------:R-:W-:Y:S01]  /*3430*/  @P0 SHF.L.U32 R75, R75, 0x10, RZ ;  /* 0x000000104b4b0819 */ /* 0x000fe200000006ff */
[----:B------:R-:W-:Y:S01]  /*3440*/  FMUL.FTZ R142, R143, UR4 ;  /* 0x000000048f8e7c20 */ /* 0x000fe20008410000 */
[----:B------:R-:W-:Y:S01]  /*3450*/  FMUL.FTZ R115, R83, UR4 ;  /* 0x0000000453737c20 */ /* 0x000fe20008410000 */
[----:B------:R-:W-:Y:S01]  /*3460*/  FMUL.FTZ R87, R87, UR4 ;  /* 0x0000000457577c20 */ /* 0x000fe20008410000 */
[----:B------:R-:W-:Y:S01]  /*3470*/  MOV R132, RZ ;  /* 0x000000ff00847202 */ /* 0x000fe20000000f00 */
[----:B------:R-:W-:Y:S01]  /*3480*/  HFMA2 R135, -RZ, RZ, 0, 0 ;  /* 0x00000000ff877431 */ /* 0x000fe200000001ff */
[----:B------:R-:W-:Y:S01]  /*3490*/  CS2R R138, SRZ ;  /* 0x00000000008a7805 */ /* 0x000fe2000001ff00 */
[----:B------:R-:W-:Y:S01]  /*34a0*/  @P5 FMUL.FTZ R132, R114, R82 ;  /* 0x0000005272845220 */ /* 0x000fe20000410000 */
[----:B------:R-:W-:Y:S01]  /*34b0*/  MOV R140, RZ ;  /* 0x000000ff008c7202 */ /* 0x000fe20000000f00 */
[----:B------:R-:W-:Y:S01]  /*34c0*/  @P0 FMUL.FTZ R138, R142, R75 ;  /* 0x0000004b8e8a0220 */ /* 0x000fe20000410000 */
[----:B------:R-:W-:Y:S01]  /*34d0*/  @P4 FMUL.FTZ R140, R115, R74 ;  /* 0x0000004a738c4220 */ /* 0x000fe20000410000 */
[----:B------:R-:W-:Y:S01]  /*34e0*/  @P2 FMUL.FTZ R139, R87, R72 ;  /* 0x00000048578b2220 */ /* 0x000fe20000410000 */
[----:B------:R-:W-:Y:S01]  /*34f0*/  FMUL.FTZ R82, R34, R141 ;  /* 0x0000008d22527220 */ /* 0x000fe20000410000 */
[----:B------:R-:W-:Y:S01]  /*3500*/  FMUL.FTZ R83, R35, R142 ;  /* 0x0000008e23537220 */ /* 0x000fe20000410000 */
        /* <DEDUP_REMOVED lines=8> */
[----:B------:R-:W-:Y:S02]  /*3590*/  FSEL R87, R74, RZ, P2 ;  /* 0x000000ff4a577208 */ /* 0x000fe40001000000 */
[----:B------:R-:W-:Y:S02]  /*35a0*/  F2FP.BF16.F32.PACK_AB R75, R83, R86 ;  /* 0x00000056534b723e */ /* 0x000fe400000010ff */
[----:B------:R-:W-:-:S02]  /*35b0*/  F2FP.BF16.F32.PACK_AB R74, R82, R79 ;  /* 0x0000004f524a723e */ /* 0x000fc400000010ff */
[----:B------:R-:W-:Y:S02]  /*35c0*/  F2FP.BF16.F32.PACK_AB R73, R78, R73 ;  /* 0x000000494e49723e */ /* 0x000fe400000010ff */
[----:B------:R-:W-:Y:S01]  /*35d0*/  F2FP.BF16.F32.PACK_AB R72, R87, R72 ;  /* 0x000000485748723e */ /* 0x000fe200000010ff */
[----:B------:R-:W-:Y:S06]  /*35e0*/  BRA `(.L_x_1937) ;  /* 0x0000000400bc7947 */ /* 0x000fec0003800000 */
.L_x_1936:
[-CC-:B------:R-:W-:Y:S01]  /*35f0*/  FFMA.FTZ R68, R145, R137.reuse, R134.reuse ;  /* 0x0000008991447223 */ /* 0x180fe20000010086 */
[-CC-:B------:R-:W-:Y:S01]  /*3600*/  FFMA.FTZ R149, R149, R137.reuse, R134.reuse ;  /* 0x0000008995957223 */ /* 0x180fe20000010086 */
[C---:B-----5:R-:W-:Y:S01]  /*3610*/  LOP3.LUT P2, RZ, R82.reuse, 0xff000000, RZ, 0xc0, !PT ;  /* 0xff00000052ff7812 */ /* 0x060fe2000784c0ff */
[-C--:B------:R-:W-:Y:S01]  /*3620*/  FFMA.FTZ R78, R147, R137.reuse, R134 ;  /* 0x00000089934e7223 */ /* 0x080fe20000010086 */
[--C-:B------:R-:W-:Y:S01]  /*3630*/  FADD.FTZ R131, R131, -R68.reuse ;  /* 0x8000004483837221 */ /* 0x100fe20000010000 */
[----:B------:R-:W-:Y:S01]  /*3640*/  LOP3.LUT P0, RZ, R82, 0xff0000, RZ, 0xc0, !PT ;  /* 0x00ff000052ff7812 */ /* 0x000fe2000780c0ff */
[----:B------:R-:W-:Y:S01]  /*3650*/  FADD.FTZ R149, R130, -R149 ;  /* 0x8000009582957221 */ /* 0x000fe20000010000 */
[----:B------:R-:W-:Y:S01]  /*3660*/  PRMT R68, R61, 0x7632, R68 ;  /* 0x000076323d447816 */ /* 0x000fe20000000044 */
[----:B------:R-:W-:Y:S01]  /*3670*/  FADD.FTZ R87, R133, -R78 ;  /* 0x8000004e85577221 */ /* 0x000fe20000010000 */
[----:B------:R-:W-:Y:S01]  /*3680*/  SHF.L.U32 R69, R61, 0x10, RZ ;  /* 0x000000103d457819 */ /* 0x000fe200000006ff */
[----:B------:R-:W-:Y:S01]  /*3690*/  HFMA2 R133, -RZ, RZ, 0, 0 ;  /* 0x00000000ff857431 */ /* 0x000fe200000001ff */
[----:B------:R-:W-:Y:S01]  /*36a0*/  SHF.L.U32 R70, R68, 0x10, RZ ;  /* 0x0000001044467819 */ /* 0x000fe200000006ff */
[----:B------:R-:W-:Y:S01]  /*36b0*/  FFMA.FTZ R141, R141, R137, R134 ;  /* 0x000000898d8d7223 */ /* 0x000fe20000010086 */
[----:B------:R-:W-:Y:S01]  /*36c0*/  SHF.L.U32 R86, R62, 0x10, RZ ;  /* 0x000000103e567819 */ /* 0x000fe200000006ff */
[C---:B------:R-:W-:Y:S01]  /*36d0*/  FFMA.FTZ R68, R112.reuse, R149, R69 ;  /* 0x0000009570447223 */ /* 0x040fe20000010045 */
[----:B------:R-:W-:Y:S01]  /*36e0*/  LOP3.LUT P6, RZ, R83, 0xff, RZ, 0xc0, !PT ;  /* 0x000000ff53ff7812 */ /* 0x000fe200078cc0ff */
[C---:B------:R-:W-:Y:S01]  /*36f0*/  FFMA.FTZ R69, R112.reuse, R131, R70 ;  /* 0x0000008370457223 */ /* 0x040fe20000010046 */
[C---:B------:R-:W-:Y:S01]  /*3700*/  @P2 PRMT R78, R73.reuse, 0x7632, R78 ;  /* 0x00007632494e2816 */ /* 0x040fe2000000004e */
[----:B------:R-:W-:Y:S01]  /*3710*/  FFMA.FTZ R87, R112, R87, R86 ;  /* 0x0000005770577223 */ /* 0x000fe20000010056 */
        /* <DEDUP_REMOVED lines=8> */
[----:B------:R-:W-:Y:S01]  /*37a0*/  CS2R R130, SRZ ;  /* 0x0000000000827805 */ /* 0x000fe2000001ff00 */
[-C--:B------:R-:W-:Y:S01]  /*37b0*/  FMUL.FTZ R73, R30, R79.reuse ;  /* 0x0000004f1e497220 */ /* 0x080fe20000410000 */
[-C--:B------:R-:W-:Y:S01]  /*37c0*/  @P2 FMUL.FTZ R131, R145, R78.reuse ;  /* 0x0000004e91832220 */ /* 0x080fe20000410000 */
[----:B------:R-:W-:Y:S01]  /*37d0*/  @P0 FMUL.FTZ R130, R86, R79 ;  /* 0x0000004f56820220 */ /* 0x000fe20000410000 */
[----:B------:R-:W-:Y:S01]  /*37e0*/  FMUL.FTZ R78, R31, R78 ;  /* 0x0000004e1f4e7220 */ /* 0x000fe20000410000 */
[----:B------:R-:W-:Y:S01]  /*37f0*/  @P6 SHF.L.U32 R144, R74, 0x10, RZ ;  /* 0x000000104a906819 */ /* 0x000fe200000006ff */
[----:B------:R-:W-:Y:S01]  /*3800*/  FMUL.FTZ R79, R32, R71 ;  /* 0x00000047204f7220 */ /* 0x000fe20000410000 */
[----:B------:R-:W-:Y:S01]  /*3810*/  FSEL R73, R73, RZ, P0 ;  /* 0x000000ff49497208 */ /* 0x000fe20000000000 */
[--C-:B------:R-:W-:Y:S01]  /*3820*/  FFMA.FTZ R115, R115, R137, R134.reuse ;  /* 0x0000008973737223 */ /* 0x100fe20000010086 */
[----:B------:R-:W-:Y:S01]  /*3830*/  LOP3.LUT P5, RZ, R83, 0xff00, RZ, 0xc0, !PT ;  /* 0x0000ff0053ff7812 */ /* 0x000fe200078ac0ff */
[----:B------:R-:W-:Y:S01]  /*3840*/  @P6 FMUL.FTZ R133, R144, R71 ;  /* 0x0000004790856220 */ /* 0x000fe20000410000 */
[----:B------:R-:W-:Y:S01]  /*3850*/  ISETP.GE.U32.AND P0, PT, R82, RZ, PT ;  /* 0x000000ff5200720c */ /* 0x000fe20003f06070 */
[-C--:B------:R-:W-:Y:S01]  /*3860*/  FFMA.FTZ R135, R135, R137.reuse, R134 ;  /* 0x0000008987877223 */ /* 0x080fe20000010086 */
[----:B------:R-:W-:Y:S01]  /*3870*/  PRMT R70, R62, 0x7632, R70 ;  /* 0x000076323e467816 */ /* 0x000fe20000000046 */
[-CC-:B------:R-:W-:Y:S01]  /*3880*/  FFMA.FTZ R143, R143, R137.reuse, R134.reuse ;  /* 0x000000898f8f7223 */ /* 0x180fe20000010086 */
[----:B------:R-:W-:Y:S01]  /*3890*/  LOP3.LUT P4, RZ, R82, 0xff, RZ, 0xc0, !PT ;  /* 0x000000ff52ff7812 */ /* 0x000fe2000788c0ff */
[----:B------:R-:W-:Y:S01]  /*38a0*/  FFMA.FTZ R139, R139, R137, R134 ;  /* 0x000000898b8b7223 */ /* 0x000fe20000010086 */
[----:B------:R-:W-:Y:S01]  /*38b0*/  FSEL R78, R78, RZ, P2 ;  /* 0x000000ff4e4e7208 */ /* 0x000fe20001000000 */
[----:B------:R-:W-:Y:S01]  /*38c0*/  FADD.FTZ R141, R138, -R141 ;  /* 0x8000008d8a8d7221 */ /* 0x000fe20000010000 */
[----:B------:R-:W-:Y:S01]  /*38d0*/  LOP3.LUT P2, RZ, R82, 0xff00, RZ, 0xc0, !PT ;  /* 0x0000ff0052ff7812 */ /* 0x000fe2000784c0ff */
[----:B------:R-:W-:Y:S01]  /*38e0*/  FADD.FTZ R115, R114, -R115 ;  /* 0x8000007372737221 */ /* 0x000fe20000010000 */
[----:B------:R-:W-:Y:S01]  /*38f0*/  FSEL R79, R79, RZ, P6 ;  /* 0x000000ff4f4f7208 */ /* 0x000fe20003000000 */
[----:B------:R-:W-:Y:S01]  /*3900*/  FADD.FTZ R135, R142, -R135 ;  /* 0x800000878e877221 */ /* 0x000fe20000010000 */
[C---:B------:R-:W-:Y:S01]  /*3910*/  LOP3.LUT P6, RZ, R83.reuse, 0xff0000, RZ, 0xc0, !PT ;  /* 0x00ff000053ff7812 */ /* 0x040fe200078cc0ff */
[----:B------:R-:W-:Y:S01]  /*3920*/  FADD.FTZ R145, R140, -R143 ;  /* 0x8000008f8c917221 */ /* 0x000fe20000010000 */
[----:B------:R-:W-:Y:S01]  /*3930*/  ISETP.GE.U32.AND.EX P0, PT, R83, 0x1000000, PT, P0 ;  /* 0x010000005300780c */ /* 0x000fe20003f06100 */
[----:B------:R-:W-:Y:S01]  /*3940*/  FADD.FTZ R139, R132, -R139 ;  /* 0x8000008b848b7221 */ /* 0x000fe20000010000 */
[----:B------:R-:W-:-:S02]  /*3950*/  PRMT R74, R63, 0x7632, R74 ;  /* 0x000076323f4a7816 */ /* 0x000fc4000000004a */
[----:B------:R-:W-:Y:S02]  /*3960*/  PRMT R71, R60, 0x7632, R71 ;  /* 0x000076323c477816 */ /* 0x000fe40000000047 */
        /* <DEDUP_REMOVED lines=8> */
[----:B------:R-:W-:Y:S01]  /*39f0*/  @P5 PRMT R74, R74, 0x7632, R74 ;  /* 0x000076324a4a5816 */ /* 0x000fe2000000004a */
[----:B------:R-:W-:Y:S01]  /*3a00*/  FFMA.FTZ R114, R112, R139, R82 ;  /* 0x0000008b70727223 */ /* 0x000fe20000010052 */
[-C--:B------:R-:W-:Y:S01]  /*3a10*/  FMUL.FTZ R70, R142, R136.reuse ;  /* 0x000000888e467220 */ /* 0x080fe20000410000 */
[----:B------:R-:W-:Y:S01]  /*3a20*/  @P4 SHF.L.U32 R82, R72, 0x10, RZ ;  /* 0x0000001048524819 */ /* 0x000fe200000006ff */
[----:B------:R-:W-:Y:S01]  /*3a30*/  FFMA.FTZ R143, R112, R135, R86 ;  /* 0x00000087708f7223 */ /* 0x000fe20000010056 */
[----:B------:R-:W-:Y:S01]  /*3a40*/  @P2 PRMT R72, R72, 0x7632, R72 ;  /* 0x0000763248482816 */ /* 0x000fe20000000048 */
[----:B------:R-:W-:Y:S01]  /*3a50*/  FMUL.FTZ R86, R70, UR4 ;  /* 0x0000000446567c20 */ /* 0x000fe20008410000 */
[----:B------:R-:W-:Y:S01]  /*3a60*/  @P5 SHF.L.U32 R71, R74, 0x10, RZ ;  /* 0x000000104a475819 */ /* 0x000fe200000006ff */
[-C--:B------:R-:W-:Y:S01]  /*3a70*/  FMUL.FTZ R74, R145, R136.reuse ;  /* 0x00000088914a7220 */ /* 0x080fe20000410000 */
[----:B------:R-:W-:Y:S01]  /*3a80*/  @P6 SHF.L.U32 R144, R75, 0x10, RZ ;  /* 0x000000104b906819 */ /* 0x000fe200000006ff */
[-C--:B------:R-:W-:Y:S01]  /*3a90*/  FMUL.FTZ R70, R83, R136.reuse ;  /* 0x0000008853467220 */ /* 0x080fe20000410000 */
[----:B------:R-:W-:Y:S01]  /*3aa0*/  @P0 PRMT R75, R75, 0x7632, R75 ;  /* 0x000076324b4b0816 */ /* 0x000fe2000000004b */
[----:B------:R-:W-:Y:S01]  /*3ab0*/  HFMA2 R135, -RZ, RZ, 0, 0 ;  /* 0x00000000ff877431 */ /* 0x000fe200000001ff */
[----:B------:R-:W-:Y:S01]  /*3ac0*/  @P2 SHF.L.U32 R141, R72, 0x10, RZ ;  /* 0x00000010488d2819 */ /* 0x000fe200000006ff */
[----:B------:R-:W-:Y:S01]  /*3ad0*/  FMUL.FTZ R72, R143, R136 ;  /* 0x000000888f487220 */ /* 0x000fe20000410000 */
[----:B------:R-:W-:Y:S01]  /*3ae0*/  MOV R132, RZ ;  /* 0x000000ff00847202 */ /* 0x000fe20000000f00 */
[----:B------:R-:W-:Y:S01]  /*3af0*/  @P5 FMUL.FTZ R132, R71, R86 ;  /* 0x0000005647845220 */ /* 0x000fe20000410000 */
[----:B------:R-:W-:Y:S01]  /*3b00*/  FMUL.FTZ R71, R114, R136 ;  /* 0x0000008872477220 */ /* 0x000fe20000410000 */
[----:B------:R-:W-:Y:S01]  /*3b10*/  @P0 SHF.L.U32 R147, R75, 0x10, RZ ;  /* 0x000000104b930819 */ /* 0x000fe200000006ff */
[----:B------:R-:W-:Y:S01]  /*3b20*/  FMUL.FTZ R75, R72, UR4 ;  /* 0x00000004484b7c20 */ /* 0x000fe20008410000 */
[----:B------:R-:W-:Y:S01]  /*3b30*/  FMUL.FTZ R72, R74, UR4 ;  /* 0x000000044a487c20 */ /* 0x000fe20008410000 */
[----:B------:R-:W-:Y:S01]  /*3b40*/  FMUL.FTZ R115, R70, UR4 ;  /* 0x0000000446737c20 */ /* 0x000fe20008410000 */
[----:B------:R-:W-:Y:S01]  /*3b50*/  FMUL.FTZ R74, R71, UR4 ;  /* 0x00000004474a7c20 */ /* 0x000fe20008410000 */
[----:B------:R-:W-:-:S02]  /*3b60*/  CS2R R138, SRZ ;  /* 0x00000000008a7805 */ /* 0x000fc4000001ff00 */
[----:B------:R-:W-:Y:S01]  /*3b70*/  MOV R140, RZ ;  /* 0x000000ff008c7202 */ /* 0x000fe20000000f00 */
[----:B------:R-:W-:Y:S01]  /*3b80*/  @P4 FMUL.FTZ R140, R82, R115 ;  /* 0x00000073528c4220 */ /* 0x000fe20000410000 */
[----:B------:R-:W-:Y:S01]  /*3b90*/  F2FP.BF16.F32.PACK_AB R69, R69, R68 ;  /* 0x000000444545723e */ /* 0x000fe200000010ff */
[----:B------:R-:W-:Y:S01]  /*3ba0*/  @P6 FMUL.FTZ R135, R144, R75 ;  /* 0x0000004b90876220 */ /* 0x000fe20000410000 */
[----:B------:R-:W-:Y:S01]  /*3bb0*/  F2FP.BF16.F32.PACK_AB R68, R114, R83 ;  /* 0x000000537244723e */ /* 0x000fe200000010ff */
[----:B------:R-:W-:Y:S01]  /*3bc0*/  @P0 FMUL.FTZ R138, R147, R72 ;  /* 0x00000048938a0220 */ /* 0x000fe20000410000 */
[----:B------:R-:W-:Y:S01]  /*3bd0*/  @P2 FMUL.FTZ R139, R141, R74 ;  /* 0x0000004a8d8b2220 */ /* 0x000fe20000410000 */
[----:B------:R-:W-:Y:S01]  /*3be0*/  FMUL.FTZ R82, R34, R75 ;  /* 0x0000004b22527220 */ /* 0x000fe20000410000 */
[----:B------:R-:W-:Y:S01]  /*3bf0*/  FMUL.FTZ R83, R35, R72 ;  /* 0x0000004823537220 */ /* 0x000fe20000410000 */
[----:B------:R-:W-:Y:S01]  /*3c00*/  FMUL.FTZ R75, R33, R86 ;  /* 0x00000056214b7220 */ /* 0x000fe20000410000 */
[----:B------:R-:W-:Y:S01]  /*3c10*/  FMUL.FTZ R72, R28, R115 ;  /* 0x000000731c487220 */ /* 0x000fe20000410000 */
[----:B------:R-:W-:Y:S01]  /*3c20*/  FMUL.FTZ R74, R29, R74 ;  /* 0x0000004a1d4a7220 */ /* 0x000fe20000410000 */
[----:B------:R-:W-:-:S02]  /*3c30*/  F2FP.BF16.F32.PACK_AB R70, R142, R87 ;  /* 0x000000578e46723e */ /* 0x000fc400000010ff */
[----:B------:R-:W-:Y:S02]  /*3c40*/  FSEL R86, R82, RZ, P6 ;  /* 0x000000ff52567208 */ /* 0x000fe40003000000 */
[----:B------:R-:W-:Y:S02]  /*3c50*/  FSEL R83, R83, RZ, P0 ;  /* 0x000000ff53537208 */ /* 0x000fe40000000000 */
[----:B------:R-:W-:Y:S02]  /*3c60*/  FSEL R82, R75, RZ, P5 ;  /* 0x000000ff4b527208 */ /* 0x000fe40002800000 */
[----:B------:R-:W-:Y:S02]  /*3c70*/  FSEL R72, R72, RZ, P4 ;  /* 0x000000ff48487208 */ /* 0x000fe40002000000 */
[----:B------:R-:W-:Y:S02]  /*3c80*/  FSEL R87, R74, RZ, P2 ;  /* 0x000000ff4a577208 */ /* 0x000fe40001000000 */
[----:B------:R-:W-:-:S02]  /*3c90*/  F2FP.BF16.F32.PACK_AB R71, R145, R143 ;  /* 0x0000008f9147723e */ /* 0x000fc400000010ff */
[----:B------:R-:W-:Y:S02]  /*3ca0*/  F2FP.BF16.F32.PACK_AB R75, R83, R86 ;  /* 0x00000056534b723e */ /* 0x000fe400000010ff */
[----:B------:R-:W-:Y:S02]  /*3cb0*/  F2FP.BF16.F32.PACK_AB R74, R82, R79 ;  /* 0x0000004f524a723e */ /* 0x000fe400000010ff */
[----:B------:R-:W-:Y:S02]  /*3cc0*/  F2FP.BF16.F32.PACK_AB R73, R78, R73 ;  /* 0x000000494e49723e */ /* 0x000fe400000010ff */
[----:B------:R-:W-:-:S07]  /*3cd0*/  F2FP.BF16.F32.PACK_AB R72, R87, R72 ;  /* 0x000000485748723e */ /* 0x000fce00000010ff */
.L_x_1937:
        /* <DEDUP_REMOVED lines=11> */
[-C--:B------:R-:W-:Y:S01]  /*3d90*/  FFMA.FTZ R124, R124, R137.reuse, R134 ;  /* 0x000000897c7c7223 */ /* 0x080fe20000010086 */
[----:B0-----:R-:W-:Y:S01]  /*3da0*/  PRMT R68, R65, 0x7632, R68 ;  /* 0x0000763241447816 */ /* 0x001fe20000000044 */
[-C--:B------:R-:W-:Y:S01]  /*3db0*/  FFMA.FTZ R123, R123, R137.reuse, R134 ;  /* 0x000000897b7b7223 */ /* 0x080fe20000010086 */
[----:B------:R-:W-:Y:S01]  /*3dc0*/  LOP3.LUT P6, RZ, R80, 0xff0000, RZ, 0xc0, !PT ;  /* 0x00ff000050ff7812 */ /* 0x000fe200078cc0ff */
[----:B------:R-:W-:Y:S01]  /*3dd0*/  FADD.FTZ R124, R125, -R124 ;  /* 0x8000007c7d7c7221 */ /* 0x000fe20000010000 */
[----:B------:R-:W-:Y:S01]  /*3de0*/  SHF.L.U32 R69, R65, 0x10, RZ ;  /* 0x0000001041457819 */ /* 0x000fe200000006ff */
[-CC-:B------:R-:W-:Y:S01]  /*3df0*/  FFMA.FTZ R70, R119, R137.reuse, R134.reuse ;  /* 0x0000008977467223 */ /* 0x180fe20000010086 */
[----:B------:R-:W-:Y:S01]  /*3e00*/  SHF.L.U32 R71, R68, 0x10, RZ ;  /* 0x0000001044477819 */ /* 0x000fe200000006ff */
[----:B------:R-:W-:Y:S01]  /*3e10*/  FADD.FTZ R68, R122, -R123 ;  /* 0x8000007b7a447221 */ /* 0x000fe20000010000 */
[----:B------:R-:W-:Y:S01]  /*3e20*/  LOP3.LUT P2, RZ, R80, 0xff000000, RZ, 0xc0, !PT ;  /* 0xff00000050ff7812 */ /* 0x000fe2000784c0ff */
[----:B------:R-:W-:Y:S01]  /*3e30*/  FFMA.FTZ R69, R112, R124, R69 ;  /* 0x0000007c70457223 */ /* 0x000fe20000010045 */
[-CC-:B------:R-:W-:Y:S01]  /*3e40*/  FFMA.FTZ R73, R118, R137.reuse, R134.reuse ;  /* 0x0000008976497223 */ /* 0x180fe20000010086 */
[----:B------:R-:W-:Y:S01]  /*3e50*/  FFMA.FTZ R68, R112, R68, R71 ;  /* 0x0000004470447223 */ /* 0x000fe20000010047 */
[----:B------:R-:W-:Y:S01]  /*3e60*/  CS2R R86, SRZ ;  /* 0x0000000000567805 */ /* 0x000fe2000001ff00 */
[----:B------:R-:W-:Y:S01]  /*3e70*/  FMUL.FTZ R71, R69, R136 ;  /* 0x0000008845477220 */ /* 0x000fe20000410000 */
[----:B------:R-:W-:Y:S01]  /*3e80*/  FFMA.FTZ R120, R120, R137, R134 ;  /* 0x0000008978787223 */ /* 0x000fe20000010086 */
[----:B-----5:R-:W-:Y:S01]  /*3e90*/  @P6 SHF.L.U32 R72, R77, 0x10, RZ ;  /* 0x000000104d486819 */ /* 0x020fe200000006ff */
[----:B------:R-:W-:Y:S01]  /*3ea0*/  FADD.FTZ R116, R116, -R73 ;  /* 0x8000004974747221 */ /* 0x000fe20000010000 */
[----:B------:R-:W-:Y:S01]  /*3eb0*/  FMUL.FTZ R119, R71, UR4 ;  /* 0x0000000447777c20 */ /* 0x000fe20008410000 */
[----:B------:R-:W-:Y:S01]  /*3ec0*/  LOP3.LUT P5, RZ, R81, 0xff, RZ, 0xc0, !PT ;  /* 0x000000ff51ff7812 */ /* 0x000fe200078ac0ff */
[----:B------:R-:W-:Y:S01]  /*3ed0*/  FADD.FTZ R120, R121, -R120 ;  /* 0x8000007879787221 */ /* 0x000fe20000010000 */
[----:B------:R-:W-:Y:S01]  /*3ee0*/  SHF.L.U32 R73, R66, 0x10, RZ ;  /* 0x0000001042497819 */ /* 0x000fe200000006ff */
[----:B------:R-:W-:Y:S01]  /*3ef0*/  @P6 FMUL.FTZ R87, R119, R72 ;  /* 0x0000004877576220 */ /* 0x000fe20000410000 */
[----:B------:R-:W-:Y:S01]  /*3f00*/  @P2 PRMT R77, R77, 0x7632, R77 ;  /* 0x000076324d4d2816 */ /* 0x000fe2000000004d */
[----:B------:R-:W-:Y:S01]  /*3f10*/  FMUL.FTZ R72, R68, R136 ;  /* 0x0000008844487220 */ /* 0x000fe20000410000 */
[----:B------:R-:W-:Y:S01]  /*3f20*/  SHF.L.U32 R75, R67, 0x10, RZ ;  /* 0x00000010434b7819 */ /* 0x000fe200000006ff */
[----:B------:R-:W-:Y:S01]  /*3f30*/  FFMA.FTZ R73, R112, R120, R73 ;  /* 0x0000007870497223 */ /* 0x000fe20000010049 */
[----:B------:R-:W-:Y:S01]  /*3f40*/  @P2 SHF.L.U32 R77, R77, 0x10, RZ ;  /* 0x000000104d4d2819 */ /* 0x000fe200000006ff */
[----:B------:R-:W-:Y:S01]  /*3f50*/  FMUL.FTZ R118, R72, UR4 ;  /* 0x0000000448767c20 */ /* 0x000fe20008410000 */
[----:B------:R-:W-:Y:S01]  /*3f60*/  LOP3.LUT P4, RZ, R81, 0xff0000, RZ, 0xc0, !PT ;  /* 0x00ff000051ff7812 */ /* 0x000fe2000788c0ff */
[----:B------:R-:W-:Y:S01]  /*3f70*/  FFMA.FTZ R71, R112, R116, R75 ;  /* 0x0000007470477223 */ /* 0x000fe2000001004b */
[----:B------:R-:W-:Y:S01]  /*3f80*/  FMUL.FTZ R74, R73, R136 ;  /* 0x00000088494a7220 */ /* 0x000fe20000410000 */
[----:B------:R-:W-:Y:S01]  /*3f90*/  @P2 FMUL.FTZ R86, R118, R77 ;  /* 0x0000004d76562220 */ /* 0x000fe20000410000 */
[----:B------:R-:W-:Y:S01]  /*3fa0*/  FMUL.FTZ R77, R39, R118 ;  /* 0x00000076274d7220 */ /* 0x000fe20000410000 */
[----:B------:R-:W-:-:S02]  /*3fb0*/  HFMA2 R113, -RZ, RZ, 0, 0 ;  /* 0x00000000ff717431 */ /* 0x000fc400000001ff */
[----:B------:R-:W-:Y:S01]  /*3fc0*/  FMUL.FTZ R114, R71, R136 ;  /* 0x0000008847727220 */ /* 0x000fe20000410000 */
[----:B------:R-:W-:Y:S01]  /*3fd0*/  @P5 SHF.L.U32 R75, R78, 0x10, RZ ;  /* 0x000000104e4b5819 */ /* 0x000fe200000006ff */
[----:B------:R-:W-:Y:S01]  /*3fe0*/  FMUL.FTZ R74, R74, UR4 ;  /* 0x000000044a4a7c20 */ /* 0x000fe20008410000 */
[----:B------:R-:W-:Y:S01]  /*3ff0*/  FSEL R77, R77, RZ, P2 ;  /* 0x000000ff4d4d7208 */ /* 0x000fe20001000000 */
[----:B------:R-:W-:Y:S01]  /*4000*/  FMUL.FTZ R72, R38, R119 ;  /* 0x0000007726487220 */ /* 0x000fe20000410000 */
[----:B------:R-:W-:Y:S01]  /*4010*/  ISETP.GE.U32.AND P2, PT, R80, RZ, PT ;  /* 0x000000ff5000720c */ /* 0x000fe20003f46070 */
[----:B------:R-:W-:Y:S01]  /*4020*/  FMUL.FTZ R121, R114, UR4 ;  /* 0x0000000472797c20 */ /* 0x000fe20008410000 */
[----:B------:R-:W-:Y:S01]  /*4030*/  @P5 FMUL.FTZ R113, R74, R75 ;  /* 0x0000004b4a715220 */ /* 0x000fe20000410000 */
[----:B------:R-:W-:Y:S01]  /*4040*/  FMUL.FTZ R74, R40, R74 ;  /* 0x0000004a284a7220 */ /* 0x000fe20000410000 */
[----:B------:R-:W-:Y:S01]  /*4050*/  ISETP.GE.U32.AND.EX P2, PT, R81, 0x1000000, PT, P2 ;  /* 0x010000005100780c */ /* 0x000fe20003f46120 */
[----:B------:R-:W-:Y:S01]  /*4060*/  FMUL.FTZ R75, R42, R121 ;  /* 0x000000792a4b7220 */ /* 0x000fe20000410000 */
[----:B------:R-:W-:Y:S01]  /*4070*/  @P4 SHF.L.U32 R116, R79, 0x10, RZ ;  /* 0x000000104f744819 */ /* 0x000fe200000006ff */
[-C--:B------:R-:W-:Y:S01]  /*4080*/  FFMA.FTZ R85, R85, R137.reuse, R134 ;  /* 0x0000008955557223 */ /* 0x080fe20000010086 */
[----:B------:R-:W-:Y:S01]  /*4090*/  FSEL R72, R72, RZ, P6 ;  /* 0x000000ff48487208 */ /* 0x000fe20003000000 */
[----:B------:R-:W-:Y:S01]  /*40a0*/  FADD.FTZ R120, R117, -R70 ;  /* 0x8000004675787221 */ /* 0x000fe20000010000 */
[----:B------:R-:W-:Y:S01]  /*40b0*/  LOP3.LUT P6, RZ, R81, 0xff00, RZ, 0xc0, !PT ;  /* 0x0000ff0051ff7812 */ /* 0x000fe200078cc0ff */
[-C--:B------:R-:W-:Y:S01]  /*40c0*/  FFMA.FTZ R127, R127, R137.reuse, R134 ;  /* 0x000000897f7f7223 */ /* 0x080fe20000010086 */
[----:B------:R-:W-:Y:S01]  /*40d0*/  PRMT R70, R64, 0x7632, R70 ;  /* 0x0000763240467816 */ /* 0x000fe20000000046 */
[----:B------:R-:W-:Y:S01]  /*40e0*/  FADD.FTZ R84, R84, -R85 ;  /* 0x8000005554547221 */ /* 0x000fe20000010000 */
[----:B------:R-:W-:Y:S01]  /*40f0*/  MOV R115, RZ ;  /* 0x000000ff00737202 */ /* 0x000fe20000000f00 */
[----:B------:R-:W-:Y:S01]  /*4100*/  @P4 FMUL.FTZ R115, R121, R116 ;  /* 0x0000007479734220 */ /* 0x000fe20000410000 */
[----:B------:R-:W-:Y:S01]  /*4110*/  FSEL R74, R74, RZ, P5 ;  /* 0x000000ff4a4a7208 */ /* 0x000fe20002800000 */
[----:B------:R-:W-:Y:S01]  /*4120*/  FFMA.FTZ R128, R128, R137, R134 ;  /* 0x0000008980807223 */ /* 0x000fe20000010086 */
[----:B------:R-:W-:Y:S01]  /*4130*/  PRMT R78, R66, 0x7632, R78 ;  /* 0x00007632424e7816 */ /* 0x000fe2000000004e */
[----:B------:R-:W-:Y:S01]  /*4140*/  FADD.FTZ R118, R126, -R127 ;  /* 0x8000007f7e767221 */ /* 0x000fe20000010000 */
[----:B------:R-:W-:Y:S01]  /*4150*/  LOP3.LUT P5, RZ, R80, 0xff, RZ, 0xc0, !PT ;  /* 0x000000ff50ff7812 */ /* 0x000fe200078ac0ff */
[----:B------:R-:W-:Y:S01]  /*4160*/  FADD.FTZ R128, R129, -R128 ;  /* 0x8000008081807221 */ /* 0x000fe20000010000 */
[----:B------:R-:W-:-:S02]  /*4170*/  FSEL R75, R75, RZ, P4 ;  /* 0x000000ff4b4b7208 */ /* 0x000fc40002000000 */
[----:B------:R-:W-:Y:S02]  /*4180*/  PRMT R79, R67, 0x7632, R79 ;  /* 0x00007632434f7816 */ /* 0x000fe4000000004f */
[----:B------:R-:W-:Y:S01]  /*4190*/  LOP3.LUT P4, RZ, R80, 0xff00, RZ, 0xc0, !PT ;  /* 0x0000ff0050ff7812 */ /* 0x000fe2000788c0ff */
[----:B------:R-:W-:Y:S01]  /*41a0*/  HFMA2 R80, -RZ, RZ, 0, 0 ;  /* 0x00000000ff507431 */ /* 0x000fe200000001ff */
[----:B------:R-:W-:Y:S02]  /*41b0*/  SHF.L.U32 R85, R70, 0x10, RZ ;  /* 0x0000001046557819 */ /* 0x000fe400000006ff */
[----:B------:R-:W-:Y:S02]  /*41c0*/  SHF.L.U32 R117, R78, 0x10, RZ ;  /* 0x000000104e757819 */ /* 0x000fe400000006ff */
[C---:B------:R-:W-:Y:S01]  /*41d0*/  SHF.L.U32 R119, R79.reuse, 0x10, RZ ;  /* 0x000000104f777819 */ /* 0x040fe200000006ff */
[----:B------:R-:W-:Y:S01]  /*41e0*/  FFMA.FTZ R118, R112, R118, R85 ;  /* 0x0000007670767223 */ /* 0x000fe20000010055 */
[----:B------:R-:W-:Y:S01]  /*41f0*/  SHF.L.U32 R81, R64, 0x10, RZ ;  /* 0x0000001040517819 */ /* 0x000fe200000006ff */
[C---:B------:R-:W-:Y:S01]  /*4200*/  FFMA.FTZ R120, R112.reuse, R120, R117 ;  /* 0x0000007870787223 */ /* 0x040fe20000010075 */
[----:B------:R-:W-:Y:S01]  /*4210*/  @P2 PRMT R85, R79, 0x7632, R85 ;  /* 0x000076324f552816 */ /* 0x000fe20000000055 */
[----:B------:R-:W-:Y:S01]  /*4220*/  FFMA.FTZ R121, R112, R84, R119 ;  /* 0x0000005470797223 */ /* 0x000fe20000010077 */
[----:B------:R-:W-:Y:S01]  /*4230*/  @P6 PRMT R70, R78, 0x7632, R70 ;  /* 0x000076324e466816 */ /* 0x000fe20000000046 */
[----:B------:R-:W-:Y:S01]  /*4240*/  FFMA.FTZ R117, R112, R128, R81 ;  /* 0x0000008070757223 */ /* 0x000fe20000010051 */
[----:B------:R-:W-:Y:S01]  /*4250*/  @P2 SHF.L.U32 R116, R85, 0x10, RZ ;  /* 0x0000001055742819 */ /* 0x000fe200000006ff */
[-C--:B------:R-:W-:Y:S01]  /*4260*/  FMUL.FTZ R85, R120, R136.reuse ;  /* 0x0000008878557220 */ /* 0x080fe20000410000 */
[----:B------:R-:W-:Y:S01]  /*4270*/  @P5 SHF.L.U32 R81, R76, 0x10, RZ ;  /* 0x000000104c515819 */ /* 0x000fe200000006ff */
[-C--:B------:R-:W-:Y:S01]  /*4280*/  FMUL.FTZ R114, R121, R136.reuse ;  /* 0x0000008879727220 */ /* 0x080fe20000410000 */
[----:B------:R-:W-:Y:S01]  /*4290*/  @P6 SHF.L.U32 R112, R70, 0x10, RZ ;  /* 0x0000001046706819 */ /* 0x000fe200000006ff */
[-C--:B------:R-:W-:Y:S01]  /*42a0*/  FMUL.FTZ R70, R117, R136.reuse ;  /* 0x0000008875467220 */ /* 0x080fe20000410000 */
[----:B------:R-:W-:Y:S01]  /*42b0*/  @P4 PRMT R76, R76, 0x7632, R76 ;  /* 0x000076324c4c4816 */ /* 0x000fe2000000004c */
        /* <DEDUP_REMOVED lines=29> */
.L_x_1938:
[-CC-:B------:R-:W-:Y:S01]  /*4490*/  FFMA.FTZ R124, R124, R137.reuse, R134.reuse ;  /* 0x000000897c7c7223 */ /* 0x180fe20000010086 */
[C---:B------:R-:W-:Y:S01]  /*44a0*/  LOP3.LUT P6, RZ, R80.reuse, 0xff0000, RZ, 0xc0, !PT ;  /* 0x00ff000050ff7812 */ /* 0x040fe200078cc0ff */
[-C--:B------:R-:W-:Y:S01]  /*44b0*/  FFMA.FTZ R123, R123, R137.reuse, R134 ;  /* 0x000000897b7b7223 */ /* 0x080fe20000010086 */
[----:B0-----:R-:W-:Y:S01]  /*44c0*/  SHF.L.U32 R73, R65, 0x10, RZ ;  /* 0x0000001041497819 */ /* 0x001fe200000006ff */
[----:B------:R-:W-:Y:S01]  /*44d0*/  FADD.FTZ R125, R125, -R124 ;  /* 0x8000007c7d7d7221 */ /* 0x000fe20000010000 */
[----:B------:R-:W-:Y:S01]  /*44e0*/  LOP3.LUT P2, RZ, R80, 0xff000000, RZ, 0xc0, !PT ;  /* 0xff00000050ff7812 */ /* 0x000fe2000784c0ff */
[----:B------:R-:W-:Y:S01]  /*44f0*/  FFMA.FTZ R75, R118, R137, R134 ;  /* 0x00000089764b7223 */ /* 0x000fe20000010086 */
[----:B------:R-:W-:Y:S01]  /*4500*/  PRMT R74, R65, 0x7632, R74 ;  /* 0x00007632414a7816 */ /* 0x000fe2000000004a */
[----:B------:R-:W-:Y:S01]  /*4510*/  FFMA.FTZ R73, R112, R125, R73 ;  /* 0x0000007d70497223 */ /* 0x000fe20000010049 */
[----:B------:R-:W-:Y:S01]  /*4520*/  FADD.FTZ R123, R122, -R123 ;  /* 0x8000007b7a7b7221 */ /* 0x000fe20000010000 */
[----:B------:R-:W-:Y:S01]  /*4530*/  FFMA.FTZ R120, R120, R137, R134 ;  /* 0x0000008978787223 */ /* 0x000fe20000010086 */
[----:B------:R-:W-:Y:S01]  /*4540*/  SHF.L.U32 R74, R74, 0x10, RZ ;  /* 0x000000104a4a7819 */ /* 0x000fe200000006ff */
[----:B------:R-:W-:Y:S01]  /*4550*/  FADD.FTZ R113, R116, -R75 ;  /* 0x8000004b74717221 */ /* 0x000fe20000010000 */
[----:B------:R-:W-:Y:S01]  /*4560*/  FMUL.FTZ R73, R136, R73 ;  /* 0x0000004988497220 */ /* 0x000fe20000410000 */
[----:B------:R-:W-:Y:S01]  /*4570*/  SHF.L.U32 R75, R66, 0x10, RZ ;  /* 0x00000010424b7819 */ /* 0x000fe200000006ff */
[----:B------:R-:W-:Y:S01]  /*4580*/  FADD.FTZ R121, R121, -R120 ;  /* 0x8000007879797221 */ /* 0x000fe20000010000 */
[----:B------:R-:W-:Y:S01]  /*4590*/  FFMA.FTZ R123, R112, R123, R74 ;  /* 0x0000007b707b7223 */ /* 0x000fe2000001004a */
[----:B------:R-:W-:Y:S01]  /*45a0*/  LOP3.LUT P4, RZ, R81, 0xff0000, RZ, 0xc0, !PT ;  /* 0x00ff000051ff7812 */ /* 0x000fe2000788c0ff */
[----:B------:R-:W-:Y:S01]  /*45b0*/  FFMA.FTZ R72, R119, R137, R134 ;  /* 0x0000008977487223 */ /* 0x000fe20000010086 */
[----:B------:R-:W-:Y:S01]  /*45c0*/  SHF.L.U32 R86, R67, 0x10, RZ ;  /* 0x0000001043567819 */ /* 0x000fe200000006ff */
[----:B------:R-:W-:Y:S01]  /*45d0*/  HFMA2 R87, -RZ, RZ, 0, 0 ;  /* 0x00000000ff577431 */ /* 0x000fe200000001ff */
[----:B-----5:R-:W-:Y:S01]  /*45e0*/  @P6 SHF.L.U32 R74, R77, 0x10, RZ ;  /* 0x000000104d4a6819 */ /* 0x020fe200000006ff */
[----:B------:R-:W-:Y:S01]  /*45f0*/  FMUL.FTZ R119, R73, UR4 ;  /* 0x0000000449777c20 */ /* 0x000fe20008410000 */
[----:B------:R-:W-:Y:S01]  /*4600*/  @P2 PRMT R77, R77, 0x7632, R77 ;  /* 0x000076324d4d2816 */ /* 0x000fe2000000004d */
[----:B------:R-:W-:Y:S01]  /*4610*/  FMUL.FTZ R73, R136, R123 ;  /* 0x0000007b88497220 */ /* 0x000fe20000410000 */
[C---:B------:R-:W-:Y:S01]  /*4620*/  FFMA.FTZ R75, R112.reuse, R121, R75 ;  /* 0x00000079704b7223 */ /* 0x040fe2000001004b */
[----:B------:R-:W-:Y:S01]  /*4630*/  LOP3.LUT P5, RZ, R81, 0xff, RZ, 0xc0, !PT ;  /* 0x000000ff51ff7812 */ /* 0x000fe200078ac0ff */
[----:B------:R-:W-:Y:S01]  /*4640*/  FFMA.FTZ R125, R112, R113, R86 ;  /* 0x00000071707d7223 */ /* 0x000fe20000010056 */
[----:B------:R-:W-:Y:S01]  /*4650*/  @P2 SHF.L.U32 R121, R77, 0x10, RZ ;  /* 0x000000104d792819 */ /* 0x000fe200000006ff */
[----:B------:R-:W-:Y:S01]  /*4660*/  @P6 FMUL.FTZ R87, R74, R119 ;  /* 0x000000774a576220 */ /* 0x000fe20000410000 */
[----:B------:R-:W-:Y:S01]  /*4670*/  FMUL.FTZ R114, R73, UR4 ;  /* 0x0000000449727c20 */ /* 0x000fe20008410000 */
[C---:B------:R-:W-:Y:S01]  /*4680*/  FMUL.FTZ R74, R136.reuse, R75 ;  /* 0x0000004b884a7220 */ /* 0x040fe20000410000 */
[----:B------:R-:W-:Y:S01]  /*4690*/  FMUL.FTZ R75, R136, R125 ;  /* 0x0000007d884b7220 */ /* 0x000fe20000410000 */
[----:B------:R-:W-:Y:S01]  /*46a0*/  MOV R86, RZ ;  /* 0x000000ff00567202 */ /* 0x000fe20000000f00 */
[-C--:B------:R-:W-:Y:S01]  /*46b0*/  @P2 FMUL.FTZ R86, R121, R114.reuse ;  /* 0x0000007279562220 */ /* 0x080fe20000410000 */
[----:B------:R-:W-:Y:S01]  /*46c0*/  @P4 SHF.L.U32 R118, R79, 0x10, RZ ;  /* 0x000000104f764819 */ /* 0x000fe200000006ff */
[----:B------:R-:W-:Y:S01]  /*46d0*/  FMUL.FTZ R114, R39, R114 ;  /* 0x0000007227727220 */ /* 0x000fe20000410000 */
[----:B------:R-:W-:Y:S01]  /*46e0*/  FMUL.FTZ R75, R75, UR4 ;  /* 0x000000044b4b7c20 */ /* 0x000fe20008410000 */
[----:B------:R-:W-:Y:S01]  /*46f0*/  FMUL.FTZ R77, R74, UR4 ;  /* 0x000000044a4d7c20 */ /* 0x000fe20008410000 */
[----:B------:R-:W-:Y:S01]  /*4700*/  FMUL.FTZ R73, R38, R119 ;  /* 0x0000007726497220 */ /* 0x000fe20000410000 */
[----:B------:R-:W-:Y:S01]  /*4710*/  MOV R115, RZ ;  /* 0x000000ff00737202 */ /* 0x000fe20000000f00 */
[----:B------:R-:W-:-:S02]  /*4720*/  HFMA2 R113, -RZ, RZ, 0, 0 ;  /* 0x00000000ff717431 */ /* 0x000fc400000001ff */
[----:B------:R-:W-:Y:S01]  /*4730*/  @P4 FMUL.FTZ R115, R118, R75 ;  /* 0x0000004b76734220 */ /* 0x000fe20000410000 */
[----:B------:R-:W-:Y:S01]  /*4740*/  FSEL R114, R114, RZ, P2 ;  /* 0x000000ff72727208 */ /* 0x000fe20001000000 */
[----:B------:R-:W-:Y:S01]  /*4750*/  FMUL.FTZ R74, R40, R77 ;  /* 0x0000004d284a7220 */ /* 0x000fe20000410000 */
[----:B------:R-:W-:Y:S01]  /*4760*/  @P5 SHF.L.U32 R116, R78, 0x10, RZ ;  /* 0x000000104e745819 */ /* 0x000fe200000006ff */
[----:B------:R-:W-:Y:S01]  /*4770*/  FMUL.FTZ R75, R42, R75 ;  /* 0x0000004b2a4b7220 */ /* 0x000fe20000410000 */
[----:B------:R-:W-:Y:S01]  /*4780*/  ISETP.GE.U32.AND P2, PT, R80, RZ, PT ;  /* 0x000000ff5000720c */ /* 0x000fe20003f46070 */
[----:B------:R-:W-:Y:S01]  /*4790*/  FFMA.FTZ R85, R85, R137, R134 ;  /* 0x0000008955557223 */ /* 0x000fe20000010086 */
[----:B------:R-:W-:Y:S01]  /*47a0*/  FSEL R73, R73, RZ, P6 ;  /* 0x000000ff49497208 */ /* 0x000fe20003000000 */
[----:B------:R-:W-:Y:S01]  /*47b0*/  FADD.FTZ R117, R117, -R72 ;  /* 0x8000004875757221 */ /* 0x000fe20000010000 */
[C---:B------:R-:W-:Y:S01]  /*47c0*/  LOP3.LUT P6, RZ, R81.reuse, 0xff00, RZ, 0xc0, !PT ;  /* 0x0000ff0051ff7812 */ /* 0x040fe200078cc0ff */
[----:B------:R-:W-:Y:S01]  /*47d0*/  @P5 FMUL.FTZ R113, R116, R77 ;  /* 0x0000004d74715220 */ /* 0x000fe20000410000 */
[----:B------:R-:W-:Y:S01]  /*47e0*/  ISETP.GE.U32.AND.EX P2, PT, R81, 0x1000000, PT, P2 ;  /* 0x010000005100780c */ /* 0x000fe20003f46120 */
[-CC-:B------:R-:W-:Y:S01]  /*47f0*/  FFMA.FTZ R128, R128, R137.reuse, R134.reuse ;  /* 0x0000008980807223 */ /* 0x180fe20000010086 */
[----:B------:R-:W-:Y:S01]  /*4800*/  FSEL R74, R74, RZ, P5 ;  /* 0x000000ff4a4a7208 */ /* 0x000fe20002800000 */
[----:B------:R-:W-:Y:S01]  /*4810*/  FADD.FTZ R85, R84, -R85 ;  /* 0x8000005554557221 */ /* 0x000fe20000010000 */
[----:B------:R-:W-:Y:S01]  /*4820*/  FSEL R75, R75, RZ, P4 ;  /* 0x000000ff4b4b7208 */ /* 0x000fe20002000000 */
[----:B------:R-:W-:Y:S01]  /*4830*/  FFMA.FTZ R127, R127, R137, R134 ;  /* 0x000000897f7f7223 */ /* 0x000fe20000010086 */
[----:B------:R-:W-:Y:S01]  /*4840*/  PRMT R72, R66, 0x7632, R72 ;  /* 0x0000763242487816 */ /* 0x000fe20000000048 */
[----:B------:R-:W-:Y:S01]  /*4850*/  FADD.FTZ R129, R129, -R128 ;  /* 0x8000008081817221 */ /* 0x000fe20000010000 */
[----:B------:R-:W-:Y:S01]  /*4860*/  PRMT R78, R67, 0x7632, R78 ;  /* 0x00007632434e7816 */ /* 0x000fe2000000004e */
[----:B------:R-:W-:Y:S01]  /*4870*/  FADD.FTZ R127, R126, -R127 ;  /* 0x8000007f7e7f7221 */ /* 0x000fe20000010000 */
[----:B------:R-:W-:-:S02]  /*4880*/  LOP3.LUT P5, RZ, R80, 0xff, RZ, 0xc0, !PT ;  /* 0x000000ff50ff7812 */ /* 0x000fc400078ac0ff */
[----:B------:R-:W-:Y:S02]  /*4890*/  LOP3.LUT P4, RZ, R80, 0xff00, RZ, 0xc0, !PT ;  /* 0x0000ff0050ff7812 */ /* 0x000fe4000788c0ff */
[----:B------:R-:W-:Y:S02]  /*48a0*/  PRMT R77, R64, 0x7632, R77 ;  /* 0x00007632404d7816 */ /* 0x000fe4000000004d */
[----:B------:R-:W-:Y:S02]  /*48b0*/  SHF.L.U32 R81, R72, 0x10, RZ ;  /* 0x0000001048517819 */ /* 0x000fe400000006ff */
[----:B------:R-:W-:Y:S02]  /*48c0*/  SHF.L.U32 R84, R78, 0x10, RZ ;  /* 0x000000104e547819 */ /* 0x000fe400000006ff */
[----:B------:R-:W-:Y:S01]  /*48d0*/  SHF.L.U32 R72, R64, 0x10, RZ ;  /* 0x0000001040487819 */ /* 0x000fe200000006ff */
[C---:B------:R-:W-:Y:S01]  /*48e0*/  FFMA.FTZ R117, R112.reuse, R117, R81 ;  /* 0x0000007570757223 */ /* 0x040fe20000010051 */
[----:B------:R-:W-:Y:S01]  /*48f0*/  SHF.L.U32 R80, R77, 0x10, RZ ;  /* 0x000000104d507819 */ /* 0x000fe200000006ff */
[C---:B------:R-:W-:Y:S01]  /*4900*/  FFMA.FTZ R77, R112.reuse, R85, R84 ;  /* 0x00000055704d7223 */ /* 0x040fe20000010054 */
[----:B------:R-:W-:Y:S01]  /*4910*/  @P2 PRMT R85, R79, 0x7632, R85 ;  /* 0x000076324f552816 */ /* 0x000fe20000000055 */
[--C-:B------:R-:W-:Y:S01]  /*4920*/  FFMA.FTZ R129, R112, R129, R72.reuse ;  /* 0x0000008170817223 */ /* 0x100fe20000010048 */
[----:B------:R-:W-:Y:S01]  /*4930*/  @P6 PRMT R72, R78, 0x7632, R72 ;  /* 0x000076324e486816 */ /* 0x000fe20000000048 */
[----:B------:R-:W-:Y:S01]  /*4940*/  FFMA.FTZ R127, R112, R127, R80 ;  /* 0x0000007f707f7223 */ /* 0x000fe20000010050 */
[----:B------:R-:W-:Y:S01]  /*4950*/  FMUL.FTZ R77, R136, R77 ;  /* 0x0000004d884d7220 */ /* 0x000fe20000410000 */
[C---:B------:R-:W-:Y:S01]  /*4960*/  @P5 SHF.L.U32 R84, R76.reuse, 0x10, RZ ;  /* 0x000000104c545819 */ /* 0x040fe200000006ff */
[----:B------:R-:W-:Y:S01]  /*4970*/  HFMA2 R80, -RZ, RZ, 0, 0 ;  /* 0x00000000ff507431 */ /* 0x000fe200000001ff */
[----:B------:R-:W-:Y:S01]  /*4980*/  @P4 PRMT R81, R76, 0x7632, R81 ;  /* 0x000076324c514816 */ /* 0x000fe20000000051 */
[----:B------:R-:W-:Y:S01]  /*4990*/  FMUL.FTZ R76, R136, R117 ;  /* 0x00000075884c7220 */ /* 0x000fe20000410000 */
[----:B------:R-:W-:Y:S01]  /*49a0*/  @P6 SHF.L.U32 R119, R72, 0x10, RZ ;  /* 0x0000001048776819 */ /* 0x000fe200000006ff */
[C---:B------:R-:W-:Y:S01]  /*49b0*/  FMUL.FTZ R72, R136.reuse, R129 ;  /* 0x0000008188487220 */ /* 0x040fe20000410000 */
[----:B------:R-:W-:Y:S01]  /*49c0*/  @P2 SHF.L.U32 R117, R85, 0x10, RZ ;  /* 0x0000001055752819 */ /* 0x000fe200000006ff */
[----:B------:R-:W-:Y:S01]  /*49d0*/  FMUL.FTZ R112, R77, UR4 ;  /* 0x000000044d707c20 */ /* 0x000fe20008410000 */
[----:B------:R-:W-:Y:S01]  /*49e0*/  FMUL.FTZ R136, R136, R127 ;  /* 0x0000007f88887220 */ /* 0x000fe20000410000 */
[----:B------:R-:W-:Y:S01]  /*49f0*/  FMUL.FTZ R76, R76, UR4 ;  /* 0x000000044c4c7c20 */ /* 0x000fe20008410000 */
[----:B------:R-:W-:Y:S01]  /*4a00*/  FMUL.FTZ R85, R72, UR4 ;  /* 0x0000000448557c20 */ /* 0x000fe20008410000 */
[----:B------:R-:W-:Y:S01]  /*4a10*/  @P2 FMUL.FTZ R80, R117, R112 ;  /* 0x0000007075502220 */ /* 0x000fe20000410000 */
[----:B------:R-:W-:Y:S01]  /*4a20*/  FMUL.FTZ R136, R136, UR4 ;  /* 0x0000000488887c20 */ /* 0x000fe20008410000 */
[----:B------:R-:W-:-:S02]  /*4a30*/  CS2R R78, SRZ ;  /* 0x00000000004e7805 */ /* 0x000fc4000001ff00 */
[----:B------:R-:W-:Y:S01]  /*4a40*/  @P4 SHF.L.U32 R117, R81, 0x10, RZ ;  /* 0x0000001051754819 */ /* 0x000fe200000006ff */
[----:B------:R-:W-:Y:S01]  /*4a50*/  FMUL.FTZ R81, R43, R112 ;  /* 0x000000702b517220 */ /* 0x000fe20000410000 */
[-C--:B------:R-:W-:Y:S01]  /*4a60*/  @P6 FMUL.FTZ R78, R119, R76.reuse ;  /* 0x0000004c774e6220 */ /* 0x080fe20000410000 */
[----:B------:R-:W-:Y:S01]  /*4a70*/  FMUL.FTZ R77, R41, R76 ;  /* 0x0000004c294d7220 */ /* 0x000fe20000410000 */
[-C--:B------:R-:W-:Y:S01]  /*4a80*/  FMUL.FTZ R72, R36, R85.reuse ;  /* 0x0000005524487220 */ /* 0x080fe20000410000 */
[----:B------:R-:W-:Y:S01]  /*4a90*/  FMUL.FTZ R76, R37, R136 ;  /* 0x00000088254c7220 */ /* 0x000fe20000410000 */
[----:B------:R-:W-:Y:S01]  /*4aa0*/  FSEL R112, R81, RZ, P2 ;  /* 0x000000ff51707208 */ /* 0x000fe20001000000 */
[----:B------:R-:W-:Y:S01]  /*4ab0*/  @P5 FMUL.FTZ R79, R84, R85 ;  /* 0x00000055544f5220 */ /* 0x000fe20000410000 */
[----:B------:R-:W-:Y:S02]  /*4ac0*/  FSEL R81, R77, RZ, P6 ;  /* 0x000000ff4d517208 */ /* 0x000fe40003000000 */
[----:B------:R-:W-:-:S02]  /*4ad0*/  FSEL R72, R72, RZ, P5 ;  /* 0x000000ff48487208 */ /* 0x000fc40002800000 */
[----:B------:R-:W-:Y:S02]  /*4ae0*/  FSEL R77, R76, RZ, P4 ;  /* 0x000000ff4c4d7208 */ /* 0x000fe40002000000 */
[----:B------:R-:W-:Y:S01]  /*4af0*/  MOV R84, RZ ;  /* 0x000000ff00547202 */ /* 0x000fe20000000f00 */
[----:B------:R-:W-:Y:S01]  /*4b00*/  @P4 FMUL.FTZ R84, R117, R136 ;  /* 0x0000008875544220 */ /* 0x000fe20000410000 */
[----:B------:R-:W-:Y:S02]  /*4b10*/  F2FP.BF16.F32.PACK_AB R75, R112, R75 ;  /* 0x0000004b704b723e */ /* 0x000fe400000010ff */
[----:B------:R-:W-:Y:S02]  /*4b20*/  F2FP.BF16.F32.PACK_AB R74, R81, R74 ;  /* 0x0000004a514a723e */ /* 0x000fe400000010ff */
[----:B------:R-:W-:Y:S02]  /*4b30*/  F2FP.BF16.F32.PACK_AB R73, R114, R73 ;  /* 0x000000497249723e */ /* 0x000fe400000010ff */
[----:B------:R-:W-:-:S07]  /*4b40*/  F2FP.BF16.F32.PACK_AB R72, R77, R72 ;  /* 0x000000484d48723e */ /* 0x000fce00000010ff */
.L_x_1939:
[----:B------:R-:W0:Y:S01]  /*4b50*/  @P0 LDC.64 R76, c[0x0][0x478] ;  /* 0x00011e00ff4c0b82 */ /* 0x000e220000000a00 */
[----:B------:R-:W-:-:S04]  /*4b60*/  IMAD.WIDE.U32 R82, R109, 0x10, R82 ;  /* 0x000000106d527825 */ /* 0x000fc800078e0052 */
[----:B0-----:R-:W-:-:S05]  /*4b70*/  @P0 IMAD.WIDE.U32 R76, R109, 0x10, R76 ;  /* 0x000000106d4c0825 */ /* 0x001fca00078e004c */
[----:B------:R0:W-:Y:S04]  /*4b80*/  @P0 STG.E.128 desc[UR6][R76.64], R68 ;  /* 0x000000444c000986 */ /* 0x0001e8000c101d06 */
[----:B------:R0:W-:Y:S02]  /*4b90*/  STG.E.128 desc[UR6][R82.64], R72 ;  /* 0x0000004852007986 */ /* 0x0001e4000c101d06 */
.L_x_1935:
        /* <DEDUP_REMOVED lines=69> */
.L_x_1929:
        /* <DEDUP_REMOVED lines=22> */
.L_x_1941:
        /* <DEDUP_REMOVED lines=11> */
.L_x_8021:


//--------------------- .text._ZN10layer_norm22ln_bwd_finalize_kernelINS_22Kernel_traits_finalizeILj2048Ef13__nv_bfloat16S2_S2_fjLb1ELj1024ELj4ENS_18Kernel_traits_baseILj2048EfS2_S2_S2_fjLj1024EEEEELb1ELb0EEEvNS_9BwdParamsE --------------------------
	.section	.text._ZN10layer_norm22ln_bwd_finalize_kernelINS_22Kernel_traits_finalizeILj2048Ef13__nv_bfloat16S2_S2_fjLb1ELj1024ELj4ENS_18Kernel_traits_baseILj2048EfS2_S2_S2_fjLj1024EEEEELb1ELb0EEEvNS_9BwdParamsE,"ax",@progbits
	.align	128
        .global         _ZN10layer_norm22ln_bwd_finalize_kernelINS_22Kernel_traits_finalizeILj2048Ef13__nv_bfloat16S2_S2_fjLb1ELj1024ELj4ENS_18Kernel_traits_baseILj2048EfS2_S2_S2_fjLj1024EEEEELb1ELb0EEEvNS_9BwdParamsE
        .type           _ZN10layer_norm22ln_bwd_finalize_kernelINS_22Kernel_traits_finalizeILj2048Ef13__nv_bfloat16S2_S2_fjLb1ELj1024ELj4ENS_18Kernel_traits_baseILj2048EfS2_S2_S2_fjLj1024EEEEELb1ELb0EEEvNS_9BwdParamsE,@function
        .size           _ZN10layer_norm22ln_bwd_finalize_kernelINS_22Kernel_traits_finalizeILj2048Ef13__nv_bfloat16S2_S2_fjLb1ELj1024ELj4ENS_18Kernel_traits_baseILj2048EfS2_S2_S2_fjLj1024EEEEELb1ELb0EEEvNS_9BwdParamsE,(.L_x_8022 - _ZN10layer_norm22ln_bwd_finalize_kernelINS_22Kernel_traits_finalizeILj2048Ef13__nv_bfloat16S2_S2_fjLb1ELj1024ELj4ENS_18Kernel_traits_baseILj2048EfS2_S2_S2_fjLj1024EEEEELb1ELb0EEEvNS_9BwdParamsE)
        .other          _ZN10layer_norm22ln_bwd_finalize_kernelINS_22Kernel_traits_finalizeILj2048Ef13__nv_bfloat16S2_S2_fjLb1ELj1024ELj4ENS_18Kernel_traits_baseILj2048EfS2_S2_S2_fjLj1024EEEEELb1ELb0EEEvNS_9BwdParamsE,@"STO_CUDA_ENTRY STV_DEFAULT"
_ZN10layer_norm22ln_bwd_finalize_kernelINS_22Kernel_traits_finalizeILj2048Ef13__nv_bfloat16S2_S2_fjLb1ELj1024ELj4ENS_18Kernel_traits_baseILj2048EfS2_S2_S2_fjLj1024EEEEELb1ELb0EEEvNS_9BwdParamsE:
.text._ZN10layer_norm22ln_bwd_finalize_kernelINS_22Kernel_traits_finalizeILj2048Ef13__nv_bfloat16S2_S2_fjLb1ELj1024ELj4ENS_18Kernel_traits_baseILj2048EfS2_S2_S2_fjLj1024EEEEELb1ELb0EEEvNS_9BwdParamsE:
        /* <DEDUP_REMOVED lines=23> */
[----:B------:R-:W-:Y:S02]  /*0170*/  MOV R18, RZ ;  /* 0x000000ff00127202 */ /* 0x000fe40000000f00 */
[----:B------:R-:W-:Y:S02]  /*0180*/  IADD3 R9, PT, PT, R9, R8, RZ ;  /* 0x0000000809097210 */ /* 0x000fe40007ffe0ff */
[----:B------:R-:W-:-:S02]  /*0190*/  MOV R8, R5 ;  /* 0x0000000500087202 */ /* 0x000fc40000000f00 */
[C---:B------:R-:W-:Y:S02]  /*01a0*/  ISETP.GE.U32.AND P0, PT, R9.reuse, 0xe0, PT ;  /* 0x000000e00900780c */ /* 0x040fe40003f06070 */
[----:B------:R-:W-:Y:S02]  /*01b0*/  MOV R28, RZ ;  /* 0x000000ff001c7202 */ /* 0x000fe40000000f00 */
[----:B------:R-:W-:Y:S02]  /*01c0*/  MOV R7, RZ ;  /* 0x000000ff00077202 */ /* 0x000fe40000000f00 */
[----:B------:R-:W-:-:S07]  /*01d0*/  LEA.HI R10, R9, 0x1, RZ, 0x1b ;  /* 0x00000001090a7811 */ /* 0x000fce00078fd8ff */
[----:B------:R-:W-:Y:S05]  /*01e0*/  @!P0 BRA `(.L_x_1945) ;  /* 0x0000000400c48947 */ /* 0x000fea0003800000 */
        /* <DEDUP_REMOVED lines=13> */
[----:B------:R-:W-:Y:S01]  /*02c0*/  IADD3 R22, PT, PT, R6, R13, RZ ;  /* 0x0000000d06167210 */ /* 0x000fe20007ffe0ff */
        /* <DEDUP_REMOVED lines=11> */
[----:B------:R-:W-:-:S07]  /*0380*/  IADD3 R24, PT, PT, R6, R15, RZ ;  /* 0x0000000f06187210 */ /* 0x000fce0007ffe0ff */
.L_x_1946:
[----:B------:R-:W0:Y:S02]  /*0390*/  LDC.64 R14, c[0x0][0x440] ;  /* 0x00011000ff0e7b82 */ /* 0x000e240000000a00 */
[----:B0-----:R-:W-:-:S04]  /*03a0*/  IMAD.WIDE.U32 R20, R11, 0x4, R14 ;  /* 0x000000040b147825 */ /* 0x001fc800078e000e */
[--C-:B------:R-:W-:Y:S02]  /*03b0*/  IMAD.WIDE.U32 R16, R23, 0x4, R14.reuse ;  /* 0x0000000417107825 */ /* 0x100fe400078e000e */
[----:B------:R-:W2:Y:S04]  /*03c0*/  LDG.E R20, desc[UR6][R20.64] ;  /* 0x0000000614147981 */ /* 0x000ea8000c1e1900 */
[----:B------:R0:W3:Y:S02]  /*03d0*/  LDG.E R12, desc[UR6][R16.64] ;  /* 0x00000006100c7981 */ /* 0x0000e4000c1e1900 */
[----:B0-----:R-:W-:-:S05]  /*03e0*/  IMAD.WIDE.U32 R16, R13, 0x4, R14 ;  /* 0x000000040d107825 */ /* 0x001fca00078e000e */
[----:B------:R0:W4:Y:S02]  /*03f0*/  LDG.E R19, desc[UR6][R16.64] ;  /* 0x0000000610137981 */ /* 0x000124000c1e1900 */
[----:B0-----:R-:W-:-:S04]  /*0400*/  IMAD.WIDE.U32 R16, R22, 0x4, R14 ;  /* 0x0000000416107825 */ /* 0x001fc800078e000e */
[----:B--2---:R-:W-:Y:S01]  /*0410*/  FADD.FTZ R7, R20, R7 ;  /* 0x0000000714077221 */ /* 0x004fe20000010000 */
[----:B------:R-:W-:-:S04]  /*0420*/  IMAD.WIDE.U32 R20, R24, 0x4, R14 ;  /* 0x0000000418147825 */ /* 0x000fc800078e000e */
[----:B---3--:R-:W-:Y:S02]  /*0430*/  FADD.FTZ R7, R7, R12 ;  /* 0x0000000c07077221 */ /* 0x008fe40000010000 */
[----:B------:R0:W2:Y:S02]  /*0440*/  LDG.E R12, desc[UR6][R20.64] ;  /* 0x00000006140c7981 */ /* 0x0000a4000c1e1900 */
[----:B----4-:R-:W-:Y:S02]  /*0450*/  FADD.FTZ R7, R7, R19 ;  /* 0x0000001307077221 */ /* 0x010fe40000010000 */
[----:B------:R1:W3:Y:S01]  /*0460*/  LDG.E R19, desc[UR6][R16.64] ;  /* 0x0000000610137981 */ /* 0x0002e2000c1e1900 */
[----:B0-----:R-:W-:-:S04]  /*0470*/  IMAD.WIDE.U32 R20, R25, 0x4, R14 ;  /* 0x0000000419147825 */ /* 0x001fc800078e000e */
[----:B-1----:R-:W-:-:S04]  /*0480*/  IMAD.WIDE.U32 R16, R27, 0x4, R14 ;  /* 0x000000041b107825 */ /* 0x002fc800078e000e */
[----:B--2---:R-:W-:Y:S02]  /*0490*/  FADD.FTZ R7, R7, R12 ;  /* 0x0000000c07077221 */ /* 0x004fe40000010000 */
[----:B------:R-:W2:Y:S02]  /*04a0*/  LDG.E R12, desc[UR6][R20.64] ;  /* 0x00000006140c7981 */ /* 0x000ea4000c1e1900 */
[----:B---3--:R-:W-:Y:S02]  /*04b0*/  FADD.FTZ R19, R7, R19 ;  /* 0x0000001307137221 */ /* 0x008fe40000010000 */
[----:B------:R0:W3:Y:S02]  /*04c0*/  LDG.E R7, desc[UR6][R16.64] ;  /* 0x0000000610077981 */ /* 0x0000e4000c1e1900 */
[----:B0-----:R-:W0:Y:S01]  /*04d0*/  LDC.64 R16, c[0x0][0x448] ;  /* 0x00011200ff107b82 */ /* 0x001e220000000a00 */
[----:B------:R-:W-:-:S04]  /*04e0*/  IMAD.WIDE.U32 R20, R29, 0x4, R14 ;  /* 0x000000041d147825 */ /* 0x000fc800078e000e */
[----:B0-----:R-:W-:-:S06]  /*04f0*/  IMAD.WIDE.U32 R14, R11, 0x4, R16 ;  /* 0x000000040b0e7825 */ /* 0x001fcc00078e0010 */
[----:B------:R-:W4:Y:S01]  /*0500*/  LDG.E R15, desc[UR6][R14.64] ;  /* 0x000000060e0f7981 */ /* 0x000f22000c1e1900 */
[----:B--2---:R-:W-:-:S03]  /*0510*/  FADD.FTZ R19, R19, R12 ;  /* 0x0000000c13137221 */ /* 0x004fc60000010000 */
[----:B------:R0:W2:Y:S02]  /*0520*/  LDG.E R12, desc[UR6][R20.64] ;  /* 0x00000006140c7981 */ /* 0x0000a4000c1e1900 */
[----:B0-----:R-:W-:-:S04]  /*0530*/  IMAD.WIDE.U32 R20, R23, 0x4, R16 ;  /* 0x0000000417147825 */ /* 0x001fc800078e0010 */
[----:B---3--:R-:W-:Y:S02]  /*0540*/  FADD.FTZ R7, R19, R7 ;  /* 0x0000000713077221 */ /* 0x008fe40000010000 */
[----:B------:R-:W3:Y:S01]  /*0550*/  LDG.E R19, desc[UR6][R20.64] ;  /* 0x0000000614137981 */ /* 0x000ee2000c1e1900 */
[----:B----4-:R-:W-:Y:S01]  /*0560*/  FADD.FTZ R28, R15, R28 ;  /* 0x0000001c0f1c7221 */ /* 0x010fe20000010000 */
[----:B------:R-:W-:-:S04]  /*0570*/  IMAD.WIDE.U32 R14, R13, 0x4, R16 ;  /* 0x000000040d0e7825 */ /* 0x000fc800078e0010 */
[----:B---3--:R-:W-:Y:S02]  /*0580*/  FADD.FTZ R19, R28, R19 ;  /* 0x000000131c137221 */ /* 0x008fe40000010000 */
[----:B------:R-:W3:Y:S01]  /*0590*/  LDG.E R28, desc[UR6][R14.64] ;  /* 0x000000060e1c7981 */ /* 0x000ee2000c1e1900 */
        /* <DEDUP_REMOVED lines=8> */
[----:B------:R0:W3:Y:S01]  /*0620*/  LDG.E R19, desc[UR6][R20.64] ;  /* 0x0000000614137981 */ /* 0x0000e2000c1e1900 */
[----:B------:R-:W-:-:S04]  /*0630*/  IMAD.WIDE.U32 R14, R27, 0x4, R16 ;  /* 0x000000041b0e7825 */ /* 0x000fc800078e0010 */
[----:B0-----:R-:W-:-:S04]  /*0640*/  IMAD.WIDE.U32 R20, R29, 0x4, R16 ;  /* 0x000000041d147825 */ /* 0x001fc800078e0010 */
[----:B---3--:R-:W-:Y:S02]  /*0650*/  FADD.FTZ R28, R28, R19 ;  /* 0x000000131c1c7221 */ /* 0x008fe40000010000 */
[----:B------:R0:W3:Y:S02]  /*0660*/  LDG.E R19, desc[UR6][R14.64] ;  /* 0x000000060e137981 */ /* 0x0000e4000c1e1900 */
[----:B0-----:R-:W0:Y:S02]  /*0670*/  LDC.64 R14, c[0x0][0x460] ;  /* 0x00011800ff0e7b82 */ /* 0x001e240000000a00 */
[----:B0-----:R-:W-:-:S06]  /*0680*/  IMAD.WIDE.U32 R16, R11, 0x4, R14 ;  /* 0x000000040b107825 */ /* 0x001fcc00078e000e */
[----:B------:R-:W4:Y:S01]  /*0690*/  LDG.E R17, desc[UR6][R16.64] ;  /* 0x0000000610117981 */ /* 0x000f22000c1e1900 */
[----:B---3--:R-:W-:Y:S01]  /*06a0*/  FADD.FTZ R28, R28, R19 ;  /* 0x000000131c1c7221 */ /* 0x008fe20000010000 */
[----:B----4-:R-:W-:Y:S01]  /*06b0*/  FADD.FTZ R17, R17, R18 ;  /* 0x0000001211117221 */ /* 0x010fe20000010000 */
[----:B------:R-:W-:-:S06]  /*06c0*/  IMAD.WIDE.U32 R18, R23, 0x4, R14 ;  /* 0x0000000417127825 */ /* 0x000fcc00078e000e */
[----:B------:R-:W3:Y:S01]  /*06d0*/  LDG.E R18, desc[UR6][R18.64] ;  /* 0x0000000612127981 */ /* 0x000ee2000c1e1900 */
[----:B--2---:R-:W-:-:S03]  /*06e0*/  FADD.FTZ R7, R7, R12 ;  /* 0x0000000c07077221 */ /* 0x004fc60000010000 */
[----:B------:R0:W2:Y:S02]  /*06f0*/  LDG.E R12, desc[UR6][R20.64] ;  /* 0x00000006140c7981 */ /* 0x0000a4000c1e1900 */
[----:B0-----:R-:W-:-:S06]  /*0700*/  IMAD.WIDE.U32 R20, R13, 0x4, R14 ;  /* 0x000000040d147825 */ /* 0x001fcc00078e000e */
[----:B------:R-:W4:Y:S01]  /*0710*/  LDG.E R20, desc[UR6][R20.64] ;  /* 0x0000000614147981 */ /* 0x000f22000c1e1900 */
[----:B---3--:R-:W-:Y:S01]  /*0720*/  FADD.FTZ R17, R17, R18 ;  /* 0x0000001211117221 */ /* 0x008fe20000010000 */
[----:B------:R-:W-:-:S06]  /*0730*/  IMAD.WIDE.U32 R18, R24, 0x4, R14 ;  /* 0x0000000418127825 */ /* 0x000fcc00078e000e */
[----:B------:R-:W3:Y:S01]  /*0740*/  LDG.E R18, desc[UR6][R18.64] ;  /* 0x0000000612127981 */ /* 0x000ee2000c1e1900 */
[----:B----4-:R-:W-:-:S04]  /*0750*/  FADD.FTZ R17, R17, R20 ;  /* 0x0000001411117221 */ /* 0x010fc80000010000 */
[----:B---3--:R-:W-:Y:S01]  /*0760*/  FADD.FTZ R20, R17, R18 ;  /* 0x0000001211147221 */ /* 0x008fe20000010000 */
[----:B------:R-:W-:-:S06]  /*0770*/  IMAD.WIDE.U32 R16, R22, 0x4, R14 ;  /* 0x0000000416107825 */ /* 0x000fcc00078e000e */
[----:B------:R-:W3:Y:S01]  /*0780*/  LDG.E R17, desc[UR6][R16.64] ;  /* 0x0000000610117981 */ /* 0x000ee2000c1e1900 */
[----:B------:R-:W-:-:S06]  /*0790*/  IMAD.WIDE.U32 R18, R25, 0x4, R14 ;  /* 0x0000000419127825 */ /* 0x000fcc00078e000e */
[----:B------:R-:W4:Y:S01]  /*07a0*/  LDG.E R19, desc[UR6][R18.64] ;  /* 0x0000000612137981 */ /* 0x000f22000c1e1900 */
[----:B------:R-:W-:Y:S01]  /*07b0*/  IADD3 R26, PT, PT, R26, 0x8, RZ ;  /* 0x000000081a1a7810 */ /* 0x000fe20007ffe0ff */
[----:B---3--:R-:W-:Y:S01]  /*07c0*/  FADD.FTZ R16, R20, R17 ;  /* 0x0000001114107221 */ /* 0x008fe20000010000 */
[----:B------:R-:W-:-:S04]  /*07d0*/  IMAD.WIDE.U32 R20, R27, 0x4, R14 ;  /* 0x000000041b147825 */ /* 0x000fc800078e000e */
[----:B------:R-:W-:Y:S02]  /*07e0*/  IMAD.WIDE.U32 R14, R29, 0x4, R14 ;  /* 0x000000041d0e7825 */ /* 0x000fe400078e000e */
[----:B------:R-:W3:Y:S04]  /*07f0*/  LDG.E R21, desc[UR6][R20.64] ;  /* 0x0000000614157981 */ /* 0x000ee8000c1e1900 */
[----:B------:R-:W5:Y:S01]  /*0800*/  LDG.E R15, desc[UR6][R14.64] ;  /* 0x000000060e0f7981 */ /* 0x000f62000c1e1900 */
[----:B------:R-:W-:Y:S01]  /*0810*/  ISETP.NE.AND P0, PT, R26, RZ, PT ;  /* 0x000000ff1a00720c */ /* 0x000fe20003f05270 */
[----:B----4-:R-:W-:Y:S01]  /*0820*/  FADD.FTZ R16, R16, R19 ;  /* 0x0000001310107221 */ /* 0x010fe20000010000 */
[----:B--2---:R-:W-:Y:S01]  /*0830*/  FADD.FTZ R28, R28, R12 ;  /* 0x0000000c1c1c7221 */ /* 0x004fe20000010000 */
[----:B------:R-:W-:-:S02]  /*0840*/  IADD3 R8, PT, PT, R8, 0x100, RZ ;  /* 0x0000010008087810 */ /* 0x000fc40007ffe0ff */
[C---:B------:R-:W-:Y:S02]  /*0850*/  LEA R11, R4.reuse, R11, 0x8 ;  /* 0x0000000b040b7211 */ /* 0x040fe400078e40ff */
[C---:B------:R-:W-:Y:S02]  /*0860*/  LEA R23, R4.reuse, R23, 0x8 ;  /* 0x0000001704177211 */ /* 0x040fe400078e40ff */
[C---:B------:R-:W-:Y:S02]  /*0870*/  LEA R13, R4.reuse, R13, 0x8 ;  /* 0x0000000d040d7211 */ /* 0x040fe400078e40ff */
[C---:B------:R-:W-:Y:S02]  /*0880*/  LEA R24, R4.reuse, R24, 0x8 ;  /* 0x0000001804187211 */ /* 0x040fe400078e40ff */
[C---:B------:R-:W-:Y:S02]  /*0890*/  LEA R22, R4.reuse, R22, 0x8 ;  /* 0x0000001604167211 */ /* 0x040fe400078e40ff */
[----:B------:R-:W-:-:S02]  /*08a0*/  LEA R25, R4, R25, 0x8 ;  /* 0x0000001904197211 */ /* 0x000fc400078e40ff */
[C---:B------:R-:W-:Y:S02]  /*08b0*/  LEA R27, R4.reuse, R27, 0x8 ;  /* 0x0000001b041b7211 */ /* 0x040fe400078e40ff */
[----:B------:R-:W-:Y:S01]  /*08c0*/  LEA R29, R4, R29, 0x8 ;  /* 0x0000001d041d7211 */ /* 0x000fe200078e40ff */
[----:B---3--:R-:W-:-:S04]  /*08d0*/  FADD.FTZ R16, R16, R21 ;  /* 0x0000001510107221 */ /* 0x008fc80000010000 */
[----:B-----5:R-:W-:Y:S01]  /*08e0*/  FADD.FTZ R18, R16, R15 ;  /* 0x0000000f10127221 */ /* 0x020fe20000010000 */
[----:B------:R-:W-:Y:S06]  /*08f0*/  @P0 BRA `(.L_x_1946) ;  /* 0xfffffff800a40947 */ /* 0x000fec000383ffff */
.L_x_1945:
[----:B------:R-:W-:Y:S05]  /*0900*/  BSYNC.RECONVERGENT B1 ;  /* 0x0000000000017941 */ /* 0x000fea0003800200 */
.L_x_1944:
        /* <DEDUP_REMOVED lines=15> */
[----:B------:R0:W2:Y:S02]  /*0a00*/  LDG.E R26, desc[UR6][R26.64] ;  /* 0x000000061a1a7981 */ /* 0x0000a4000c1e1900 */
[CC--:B0-----:R-:W-:Y:S02]  /*0a10*/  LEA R27, R4.reuse, R19.reuse, 0x5 ;  /* 0x00000013041b7211 */ /* 0x0c1fe400078e28ff */
[----:B------:R-:W-:-:S03]  /*0a20*/  LEA R19, R4, R19, 0x6 ;  /* 0x0000001304137211 */ /* 0x000fc600078e30ff */
[----:B------:R-:W-:-:S05]  /*0a30*/  IMAD.WIDE.U32 R24, R27, 0x4, R10 ;  /* 0x000000041b187825 */ /* 0x000fca00078e000a */
[----:B------:R0:W5:Y:S02]  /*0a40*/  LDG.E R16, desc[UR6][R24.64] ;  /* 0x0000000618107981 */ /* 0x000164000c1e1900 */
[----:B0-----:R-:W-:-:S04]  /*0a50*/  IMAD.WIDE.U32 R24, R27, 0x4, R14 ;  /* 0x000000041b187825 */ /* 0x001fc800078e000e */
[----:B---3--:R-:W-:Y:S01]  /*0a60*/  FADD.FTZ R28, R28, R21 ;  /* 0x000000151c1c7221 */ /* 0x008fe20000010000 */
[----:B------:R-:W-:-:S06]  /*0a70*/  IMAD.WIDE.U32 R20, R19, 0x4, R10 ;  /* 0x0000000413147825 */ /* 0x000fcc00078e000a */
[----:B------:R-:W3:Y:S04]  /*0a80*/  LDG.E R20, desc[UR6][R20.64] ;  /* 0x0000000614147981 */ /* 0x000ee8000c1e1900 */
[----:B------:R4:W3:Y:S01]  /*0a90*/  LDG.E R21, desc[UR6][R24.64] ;  /* 0x0000000618157981 */ /* 0x0008e2000c1e1900 */
[----:B--2---:R-:W-:Y:S01]  /*0aa0*/  FADD.FTZ R7, R7, R26 ;  /* 0x0000001a07077221 */ /* 0x004fe20000010000 */
[----:B------:R-:W-:-:S04]  /*0ab0*/  IMAD.WIDE.U32 R26, R27, 0x4, R12 ;  /* 0x000000041b1a7825 */ /* 0x000fc800078e000c */
[----:B----4-:R-:W-:Y:S01]  /*0ac0*/  FADD.FTZ R24, R18, R23 ;  /* 0x0000001712187221 */ /* 0x010fe20000010000 */
[----:B------:R-:W-:Y:S01]  /*0ad0*/  IMAD.WIDE.U32 R22, R19, 0x4, R14 ;  /* 0x0000000413167825 */ /* 0x000fe200078e000e */
[----:B------:R-:W-:-:S03]  /*0ae0*/  LEA R25, R4, R19, 0x5 ;  /* 0x0000001304197211 */ /* 0x000fc600078e28ff */
[----:B------:R-:W-:Y:S02]  /*0af0*/  IMAD.WIDE.U32 R18, R19, 0x4, R12 ;  /* 0x0000000413127825 */ /* 0x000fe400078e000c */
[----:B------:R-:W2:Y:S02]  /*0b00*/  LDG.E R22, desc[UR6][R22.64] ;  /* 0x0000000616167981 */ /* 0x000ea4000c1e1900 */
[C---:B------:R-:W-:Y:S02]  /*0b10*/  IMAD.WIDE.U32 R10, R25.reuse, 0x4, R10 ;  /* 0x00000004190a7825 */ /* 0x040fe400078e000a */
[----:B------:R-:W4:Y:S02]  /*0b20*/  LDG.E R18, desc[UR6][R18.64] ;  /* 0x0000000612127981 */ /* 0x000f24000c1e1900 */
[C---:B------:R-:W-:Y:S02]  /*0b30*/  IMAD.WIDE.U32 R14, R25.reuse, 0x4, R14 ;  /* 0x00000004190e7825 */ /* 0x040fe400078e000e */
[----:B------:R-:W4:Y:S02]  /*0b40*/  LDG.E R10, desc[UR6][R10.64] ;  /* 0x000000060a0a7981 */ /* 0x000f24000c1e1900 */
[----:B------:R-:W-:-:S02]  /*0b50*/  IMAD.WIDE.U32 R12, R25, 0x4, R12 ;  /* 0x00000004190c7825 */ /* 0x000fc400078e000c */
[----:B------:R-:W4:Y:S04]  /*0b60*/  LDG.E R23, desc[UR6][R26.64] ;  /* 0x000000061a177981 */ /* 0x000f28000c1e1900 */
[----:B------:R-:W4:Y:S04]  /*0b70*/  LDG.E R14, desc[UR6][R14.64] ;  /* 0x000000060e0e7981 */ /* 0x000f28000c1e1900 */
[----:B------:R-:W4:Y:S01]  /*0b80*/  LDG.E R12, desc[UR6][R12.64] ;  /* 0x000000060c0c7981 */ /* 0x000f22000c1e1900 */
[----:B-----5:R-:W-:Y:S01]  /*0b90*/  FADD.FTZ R7, R7, R16 ;  /* 0x0000001007077221 */ /* 0x020fe20000010000 */
[----:B------:R-:W-:-:S03]  /*0ba0*/  IADD3 R8, PT, PT, R8, 0x80, RZ ;  /* 0x0000008008087810 */ /* 0x000fc60007ffe0ff */
[----:B---3--:R-:W-:Y:S01]  /*0bb0*/  FADD.FTZ R7, R7, R20 ;  /* 0x0000001407077221 */ /* 0x008fe20000010000 */
[----:B------:R-:W-:-:S04]  /*0bc0*/  FADD.FTZ R21, R28, R21 ;  /* 0x000000151c157221 */ /* 0x000fc80000010000 */
[----:B--2---:R-:W-:Y:S01]  /*0bd0*/  FADD.FTZ R21, R21, R22 ;  /* 0x0000001615157221 */ /* 0x004fe20000010000 */
[----:B----4-:R-:W-:-:S04]  /*0be0*/  FADD.FTZ R23, R24, R23 ;  /* 0x0000001718177221 */ /* 0x010fc80000010000 */
[----:B------:R-:W-:Y:S01]  /*0bf0*/  FADD.FTZ R23, R23, R18 ;  /* 0x0000001217177221 */ /* 0x000fe20000010000 */
[----:B------:R-:W-:Y:S01]  /*0c00*/  FADD.FTZ R7, R7, R10 ;  /* 0x0000000a07077221 */ /* 0x000fe20000010000 */
[----:B------:R-:W-:Y:S02]  /*0c10*/  FADD.FTZ R28, R21, R14 ;  /* 0x0000000e151c7221 */ /* 0x000fe40000010000 */
[----:B------:R-:W-:-:S07]  /*0c20*/  FADD.FTZ R18, R23, R12 ;  /* 0x0000000c17127221 */ /* 0x000fce0000010000 */
.L_x_1948:
[----:B------:R-:W-:Y:S05]  /*0c30*/  BSYNC.RECONVERGENT B1 ;  /* 0x0000000000017941 */ /* 0x000fea0003800200 */
.L_x_1947:
        /* <DEDUP_REMOVED lines=29> */
.L_x_1950:
[----:B------:R-:W-:Y:S05]  /*0e10*/  BSYNC.RECONVERGENT B1 ;  /* 0x0000000000017941 */ /* 0x000fea0003800200 */
.L_x_1949:
        /* <DEDUP_REMOVED lines=14> */
.L_x_1943:
[----:B------:R-:W-:Y:S05]  /*0f00*/  BSYNC.RECONVERGENT B0 ;  /* 0x0000000000007941 */ /* 0x000fea0003800200 */
.L_x_1942:
        /* <DEDUP_REMOVED lines=30> */
[----:B--2---:R-:W-:-:S03]  /*10f0*/  FADD.FTZ R16, R15, R16 ;  /* 0x000000100f107221 */ /* 0x004fc60000010000 */
[----:B------:R-:W1:Y:S01]  /*1100*/  SHFL.BFLY PT, R3, R12, 0x4, 0x1f ;  /* 0x0c801f000c037f89 */ /* 0x000e6200000e0000 */
[----:B------:R-:W-:-:S03]  /*1110*/  LOP3.LUT R15, R0, 0x7ffffff0, RZ, 0xc0, !PT ;  /* 0x7ffffff0000f7812 */ /* 0x000fc600078ec0ff */
[----:B------:R-:W2:Y:S01]  /*1120*/  SHFL.BFLY PT, R9, R16, 0x4, 0x1f ;  /* 0x0c801f0010097f89 */ /* 0x000ea200000e0000 */
[----:B------:R-:W-:Y:S01]  /*1130*/  IADD3 R0, PT, PT, R6, R15, RZ ;  /* 0x0000000f06007210 */ /* 0x000fe20007ffe0ff */
        /* <DEDUP_REMOVED lines=8> */
[----:B------:R-:W-:Y:S01]  /*11c0*/  SHF.L.U32 R3, R0, 0x1, RZ ;  /* 0x0000000100037819 */ /* 0x000fe200000006ff */
[----:B--2---:R-:W-:-:S03]  /*11d0*/  FADD.FTZ R12, R11, R10 ;  /* 0x0000000a0b0c7221 */ /* 0x004fc60000010000 */
[----:B------:R-:W0:Y:S01]  /*11e0*/  SHFL.BFLY PT, R7, R2, 0x10, 0x1f ;  /* 0x0e001f0002077f89 */ /* 0x000e2200000e0000 */
[----:B------:R-:W-:Y:S02]  /*11f0*/  ISETP.GE.U32.AND P1, PT, R3, R4, PT ;  /* 0x000000040300720c */ /* 0x000fe40003f26070 */
[----:B------:R-:W-:Y:S01]  /*1200*/  @!P0 LEA R4, R5, UR4, 0x2 ;  /* 0x0000000405048c11 */ /* 0x000fe2000f8e10ff */
        /* <DEDUP_REMOVED lines=23> */
[----:B0-----:R-:W-:Y:S04]  /*1380*/  STG.E.64 desc[UR6][R8.64], R6 ;  /* 0x0000000608007986 */ /* 0x001fe8000c101b06 */
[----:B--2---:R-:W-:Y:S04]  /*1390*/  STG.E.64 desc[UR6][R10.64], R4 ;  /* 0x000000040a007986 */ /* 0x004fe8000c101b06 */
[----:B----4-:R-:W-:Y:S01]  /*13a0*/  STG.E.64 desc[UR6][R12.64], R2 ;  /* 0x000000020c007986 */ /* 0x010fe2000c101b06 */
[----:B------:R-:W-:Y:S05]  /*13b0*/  EXIT ;  /* 0x000000000000794d */ /* 0x000fea0003800000 */
.L_x_1951:
        /* <DEDUP_REMOVED lines=12> */
.L_x_8022:


//--------------------- .text._ZN10layer_norm13ln_bwd_kernelINS_13Kernel_traitsIf13__nv_bfloat16S2_S2_fjLj2048ELj1ELj1ELj4ELj16ENS_18Kernel_traits_baseILj2048EfS2_S2_S2_fjLj128EEEEELb1ELb1ELb1ELb0EEEvNS_9BwdParamsE --------------------------
	.section	.text._ZN10layer_norm13ln_bwd_kernelINS_13Kernel_traitsIf13__nv_bfloat16S2_S2_fjLj2048ELj1ELj1ELj4ELj16ENS_18Kernel_traits_baseILj2048EfS2_S2_S2_fjLj128EEEEELb1ELb1ELb1ELb0EEEvNS_9BwdParamsE,"ax",@progbits
	.align	128
        .global         _ZN10layer_norm13ln_bwd_kernelINS_13Kernel_traitsIf13__nv_bfloat16S2_S2_fjLj2048ELj1ELj1ELj4ELj16ENS_18Kernel_traits_baseILj2048EfS2_S2_S2_fjLj128EEEEELb1ELb1ELb1ELb0EEEvNS_9BwdParamsE
        .type           _ZN10layer_norm13ln_bwd_kernelINS_13Kernel_traitsIf13__nv_bfloat16S2_S2_fjLj2048ELj1ELj1ELj4ELj16ENS_18Kernel_traits_baseILj2048EfS2_S2_S2_fjLj128EEEEELb1ELb1ELb1ELb0EEEvNS_9BwdParamsE,@function
        .size           _ZN10layer_norm13ln_bwd_kernelINS_13Kernel_traitsIf13__nv_bfloat16S2_S2_fjLj2048ELj1ELj1ELj4ELj16ENS_18Kernel_traits_baseILj2048EfS2_S2_S2_fjLj128EEEEELb1ELb1ELb1ELb0EEEvNS_9BwdParamsE,(.L_x_8023 - _ZN10layer_norm13ln_bwd_kernelINS_13Kernel_traitsIf13__nv_bfloat16S2_S2_fjLj2048ELj1ELj1ELj4ELj16ENS_18Kernel_traits_baseILj2048EfS2_S2_S2_fjLj128EEEEELb1ELb1ELb1ELb0EEEvNS_9BwdParamsE)
        .other          _ZN10layer_norm13ln_bwd_kernelINS_13Kernel_traitsIf13__nv_bfloat16S2_S2_fjLj2048ELj1ELj1ELj4ELj16ENS_18Kernel_traits_baseILj2048EfS2_S2_S2_fjLj128EEEEELb1ELb1ELb1ELb0EEEvNS_9BwdParamsE,@"STO_CUDA_ENTRY STV_DEFAULT"
_ZN10layer_norm13ln_bwd_kernelINS_13Kernel_traitsIf13__nv_bfloat16S2_S2_fjLj2048ELj1ELj1ELj4ELj16ENS_18Kernel_traits_baseILj2048EfS2_S2_S2_fjLj128EEEEELb1ELb1ELb1ELb0EEEvNS_9BwdParamsE:
.text._ZN10layer_norm13ln_bwd_kernelINS_13Kernel_traitsIf13__nv_bfloat16S2_S2_fjLj2048ELj1ELj1ELj4ELj16ENS_18Kernel_traits_baseILj2048EfS2_S2_S2_fjLj128EEEEELb1ELb1ELb1ELb0EEEvNS_9BwdParamsE:
        /* <DEDUP_REMOVED lines=93> */
.L_x_2031:
[----:B0-----:R-:W-:Y:S02]  /*05d0*/  UIMAD.WIDE UR8, UR6, 0x4, UR18 ;  /* 0x00000004060878a5 */ /* 0x001fe4000f8e0212 */
        /* <DEDUP_REMOVED lines=11> */
[----:B------:R-:W-:Y:S01]  /*0690*/  BSSY.RECONVERGENT B0, `(.L_x_1953) ;  /* 0x000011a000007945 */ /* 0x000fe20003800200 */
[----:B--2---:R-:W-:Y:S02]  /*06a0*/  R2UR UR34, R120 ;  /* 0x00000000782272ca */ /* 0x004fe400000e0000 */
[----:B---3--:R-:W-:-:S11]  /*06b0*/  R2UR UR33, R118 ;  /* 0x00000000762172ca */ /* 0x008fd600000e0000 */
[----:B------:R-:W-:Y:S01]  /*06c0*/  UISETP.GE.AND UP1, UPT, UR34, 0x1, UPT ;  /* 0x000000012200788c */ /* 0x000fe2000bf26270 */
[----:B----4-:R-:W-:-:S08]  /*06d0*/  R2UR UR14, R116 ;  /* 0x00000000740e72ca */ /* 0x010fd000000e0000 */
[----:B------:R-:W-:Y:S07]  /*06e0*/  BRA.U !UP1, `(.L_x_1954) ;  /* 0x0000000d09887547 */ /* 0x000fee000b800000 */
[----:B------:R-:W-:-:S06]  /*06f0*/  UIMAD.WIDE UR8, UR6, 0x4, UR20 ;  /* 0x00000004060878a5 */ /* 0x000fcc000f8e0214 */
[----:B------:R-:W-:Y:S02]  /*0700*/  MOV R116, UR8 ;  /* 0x0000000800747c02 */ /* 0x000fe40008000f00 */
[----:B------:R-:W-:-:S05]  /*0710*/  MOV R117, UR9 ;  /* 0x0000000900757c02 */ /* 0x000fca0008000f00 */
[----:B------:R0:W2:Y:S01]  /*0720*/  LDG.E R116, desc[UR24][R116.64] ;  /* 0x0000001874747981 */ /* 0x0000a2000c1e1900 */
[----:B------:R-:W-:Y:S01]  /*0730*/  UISETP.GE.AND UP2, UPT, UR14, 0x1, UPT ;  /* 0x000000010e00788c */ /* 0x000fe2000bf46270 */
[----:B------:R-:W-:Y:S01]  /*0740*/  HFMA2 R151, -RZ, RZ, 0, 0 ;  /* 0x00000000ff977431 */ /* 0x000fe200000001ff */
[----:B------:R-:W-:Y:S01]  /*0750*/  UIADD3 UR8, UPT, UPT, UR34, -0x1, URZ ;  /* 0xffffffff22087890 */ /* 0x000fe2000fffe0ff */
[C---:B------:R-:W-:Y:S01]  /*0760*/  ISETP.GE.U32.AND P2, PT, R2.reuse, 0x80, PT ;  /* 0x000000800200780c */ /* 0x040fe20003f46070 */
        /* <DEDUP_REMOVED lines=12> */
[----:B------:R-:W-:Y:S01]  /*0830*/  MOV R5, UR11 ;  /* 0x0000000b00057c02 */ /* 0x000fe20008000f00 */
[----:B------:R-:W-:Y:S02]  /*0840*/  ULEA.HI UR8, UR8, UR7, URZ, 0x3 ;  /* 0x0000000708087291 */ /* 0x000fe4000f8f18ff */
[----:B------:R-:W-:Y:S01]  /*0850*/  ULEA.HI UR10, UR10, UR9, URZ, 0x3 ;  /* 0x000000090a0a7291 */ /* 0x000fe2000f8f18ff */
[----:B------:R-:W-:-:S02]  /*0860*/  @P0 LEA.HI.SX32 R151, R5, R0, 0x1d ;  /* 0x0000000005970211 */ /* 0x000fc400078feaff */
[----:B------:R-:W-:Y:S02]  /*0870*/  ISETP.NE.AND P0, PT, RZ, UR15, PT ;  /* 0x0000000fff007c0c */ /* 0x000fe4000bf05270 */
[----:B------:R-:W-:Y:S02]  /*0880*/  MOV R5, UR8 ;  /* 0x0000000800057c02 */ /* 0x000fe40008000f00 */
[----:B0-----:R-:W-:Y:S02]  /*0890*/  MOV R117, UR10 ;  /* 0x0000000a00757c02 */ /* 0x001fe40008000f00 */
[-C--:B------:R-:W-:Y:S02]  /*08a0*/  LEA.HI.SX32 R5, R5, R0.reuse, 0x1d ;  /* 0x0000000005057211 */ /* 0x080fe400078feaff */
[----:B------:R-:W-:-:S03]  /*08b0*/  LEA.HI.SX32 R120, R117, R0, 0x1d ;  /* 0x0000000075787211 */ /* 0x000fc600078feaff */
[----:B------:R-:W-:Y:S01]  /*08c0*/  IMAD.MOV.U32 R143, RZ, RZ, R5 ;  /* 0x000000ffff8f7224 */ /* 0x000fe200078e0005 */
        /* <DEDUP_REMOVED lines=16> */
[----:B------:R-:W-:Y:S02]  /*09d0*/  IADD3 R120, PT, PT, R120, 0x80, RZ ;  /* 0x0000008078787810 */ /* 0x000fe40007ffe0ff */
[----:B------:R-:W-:Y:S02]  /*09e0*/  IADD3 R151, PT, PT, R151, 0x80, RZ ;  /* 0x0000008097977810 */ /* 0x000fe40007ffe0ff */
[----:B------:R-:W-:Y:S02]  /*09f0*/  IADD3 R143, PT, PT, R143, 0x80, RZ ;  /* 0x000000808f8f7810 */ /* 0x000fe40007ffe0ff */
[C---:B---3--:R-:W-:Y:S02]  /*0a00*/  PRMT R3, R8.reuse, 0x7632, R3 ;  /* 0x0000763208037816 */ /* 0x048fe40000000003 */
[----:B------:R-:W-:Y:S02]  /*0a10*/  SHF.L.U32 R117, R8, 0x10, RZ ;  /* 0x0000001008757819 */ /* 0x000fe400000006ff */
[----:B------:R-:W-:-:S02]  /*0a20*/  PRMT R118, R10, 0x7632, R118 ;  /* 0x000076320a767816 */ /* 0x000fc40000000076 */
[----:B------:R-:W-:Y:S02]  /*0a30*/  SHF.L.U32 R119, R10, 0x10, RZ ;  /* 0x000000100a777819 */ /* 0x000fe400000006ff */
[C---:B------:R-:W-:Y:S02]  /*0a40*/  PRMT R122, R11.reuse, 0x7632, R122 ;  /* 0x000076320b7a7816 */ /* 0x040fe4000000007a */
[----:B------:R-:W-:Y:S02]  /*0a50*/  SHF.L.U32 R125, R11, 0x10, RZ ;  /* 0x000000100b7d7819 */ /* 0x000fe400000006ff */
[C---:B----4-:R-:W-:Y:S02]  /*0a60*/  PRMT R10, R13.reuse, 0x7632, R10 ;  /* 0x000076320d0a7816 */ /* 0x050fe4000000000a */
[----:B------:R-:W-:Y:S02]  /*0a70*/  SHF.L.U32 R11, R13, 0x10, RZ ;  /* 0x000000100d0b7819 */ /* 0x000fe400000006ff */
[----:B------:R-:W-:Y:S01]  /*0a80*/  SHF.L.U32 R13, R3, 0x10, RZ ;  /* 0x00000010030d7819 */ /* 0x000fe200000006ff */
[----:B------:R-:W-:Y:S01]  /*0a90*/  FADD.FTZ R117, -R142, R117 ;  /* 0x000000758e757221 */ /* 0x000fe20000010100 */
[----:B------:R-:W-:-:S02]  /*0aa0*/  PRMT R116, R9, 0x7632, R116 ;  /* 0x0000763209747816 */ /* 0x000fc40000000074 */
[----:B------:R-:W-:Y:S02]  /*0ab0*/  SHF.L.U32 R9, R9, 0x10, RZ ;  /* 0x0000001009097819 */ /* 0x000fe400000006ff */
[C---:B------:R-:W-:Y:S02]  /*0ac0*/  PRMT R8, R12.reuse, 0x7632, R8 ;  /* 0x000076320c087816 */ /* 0x040fe40000000008 */
[----:B0-----:R-:W-:Y:S02]  /*0ad0*/  SHF.L.U32 R7, R12, 0x10, RZ ;  /* 0x000000100c077819 */ /* 0x001fe400000006ff */
[C---:B------:R-:W-:Y:S02]  /*0ae0*/  PRMT R12, R14.reuse, 0x7632, R12 ;  /* 0x000076320e0c7816 */ /* 0x040fe4000000000c */
[----:B------:R-:W-:Y:S01]  /*0af0*/  SHF.L.U32 R121, R14, 0x10, RZ ;  /* 0x000000100e797819 */ /* 0x000fe200000006ff */
[C---:B------:R-:W-:Y:S01]  /*0b00*/  FADD.FTZ R13, -R142.reuse, R13 ;  /* 0x0000000d8e0d7221 */ /* 0x040fe20000010100 */
[----:B------:R-:W-:Y:S01]  /*0b10*/  PRMT R14, R15, 0x7632, R14 ;  /* 0x000076320f0e7816 */ /* 0x000fe2000000000e */
[----:B------:R-:W-:Y:S01]  /*0b20*/  FMUL.FTZ R3, R117, UR33 ;  /* 0x0000002175037c20 */ /* 0x000fe20008410000 */
[----:B------:R-:W-:Y:S01]  /*0b30*/  SHF.L.U32 R127, R15, 0x10, RZ ;  /* 0x000000100f7f7819 */ /* 0x000fe200000006ff */
[----:B------:R-:W-:Y:S01]  /*0b40*/  FADD.FTZ R9, -R142, R9 ;  /* 0x000000098e097221 */ /* 0x000fe20000010100 */
[----:B------:R-:W-:Y:S01]  /*0b50*/  SHF.L.U32 R15, R116, 0x10, RZ ;  /* 0x00000010740f7819 */ /* 0x000fe200000006ff */
[----:B------:R-:W-:Y:S01]  /*0b60*/  FADD.FTZ R119, -R142, R119 ;  /* 0x000000778e777221 */ /* 0x000fe20000010100 */
[----:B------:R-:W-:Y:S01]  /*0b70*/  SHF.L.U32 R123, R118, 0x10, RZ ;  /* 0x00000010767b7819 */ /* 0x000fe200000006ff */
[----:B------:R-:W-:Y:S01]  /*0b80*/  IMAD.U32 R118, R8, 0x10000, RZ ;  /* 0x0001000008767824 */ /* 0x000fe200078e00ff */
[----:B------:R-:W-:Y:S01]  /*0b90*/  SHF.L.U32 R116, R14, 0x10, RZ ;  /* 0x000000100e747819 */ /* 0x000fe200000006ff */
[----:B------:R-:W-:Y:S01]  /*0ba0*/  FMUL.FTZ R14, R13, UR33 ;  /* 0x000000210d0e7c20 */ /* 0x000fe20008410000 */
[----:B------:R-:W-:Y:S01]  /*0bb0*/  FADD.FTZ R64, R64, R7 ;  /* 0x0000000740407221 */ /* 0x000fe20000010000 */
[-C--:B------:R-:W-:Y:S01]  /*0bc0*/  FFMA.FTZ R48, R3, R7.reuse, R48 ;  /* 0x0000000703307223 */ /* 0x080fe20000010030 */
[----:B-----5:R-:W-:Y:S01]  /*0bd0*/  FMUL.FTZ R6, R32, R7 ;  /* 0x0000000720067220 */ /* 0x020fe20000410000 */
[----:B------:R-:W-:Y:S01]  /*0be0*/  FMUL.FTZ R7, R9, UR33 ;  /* 0x0000002109077c20 */ /* 0x000fe20008410000 */
[----:B------:R-:W-:Y:S01]  /*0bf0*/  SHF.L.U32 R117, R122, 0x10, RZ ;  /* 0x000000107a757819 */ /* 0x000fe200000006ff */
[----:B------:R-:W-:Y:S01]  /*0c00*/  FMUL.FTZ R9, R119, UR33 ;  /* 0x0000002177097c20 */ /* 0x000fe20008410000 */
[----:B------:R-:W-:Y:S01]  /*0c10*/  FADD.FTZ R124, -R142, R15 ;  /* 0x0000000f8e7c7221 */ /* 0x000fe20000010100 */
[----:B------:R-:W-:Y:S01]  /*0c20*/  FADD.FTZ R65, R65, R118 ;  /* 0x0000007641417221 */ /* 0x000fe20000010000 */
[-C--:B------:R-:W-:Y:S01]  /*0c30*/  FFMA.FTZ R49, R14, R118.reuse, R49 ;  /* 0x000000760e317223 */ /* 0x080fe20000010031 */
[----:B------:R-:W-:Y:S01]  /*0c40*/  FMUL.FTZ R13, R33, R118 ;  /* 0x00000076210d7220 */ /* 0x000fe20000410000 */
[----:B------:R-:W-:Y:S01]  /*0c50*/  FADD.FTZ R118, RZ, R6 ;  /* 0x00000006ff767221 */ /* 0x000fe20000010000 */
[----:B------:R-:W-:Y:S01]  /*0c60*/  SHF.L.U32 R122, R10, 0x10, RZ ;  /* 0x000000100a7a7819 */ /* 0x000fe200000006ff */
[----:B------:R-:W-:Y:S01]  /*0c70*/  FFMA.FTZ R15, R3, R6, RZ ;  /* 0x00000006030f7223 */ /* 0x000fe200000100ff */
        /* <DEDUP_REMOVED lines=13> */
[C---:B------:R-:W-:Y:S01]  /*0d50*/  FADD.FTZ R123, -R142.reuse, R123 ;  /* 0x0000007b8e7b7221 */ /* 0x040fe20000010100 */
[----:B------:R-:W-:Y:S01]  /*0d60*/  FADD.FTZ R125, -R142, R125 ;  /* 0x0000007d8e7d7221 */ /* 0x000fe20000010100 */
[----:B------:R-:W-:Y:S01]  /*0d70*/  SHF.L.U32 R128, R12, 0x10, RZ ;  /* 0x000000100c807819 */ /* 0x000fe200000006ff */
[----:B------:R-:W-:Y:S01]  /*0d80*/  FADD.FTZ R119, R122, R15 ;  /* 0x0000000f7a777221 */ /* 0x000fe20000010000 */
[----:B------:R-:W-:Y:S01]  /*0d90*/  FFMA.FTZ R118, R124, R15, R117 ;  /* 0x0000000f7c767223 */ /* 0x000fe20000010075 */
[----:B------:R-:W-:Y:S01]  /*0da0*/  FADD.FTZ R66, R66, R11 ;  /* 0x0000000b42427221 */ /* 0x000fe20000010000 */
[----:B------:R-:W-:Y:S01]  /*0db0*/  FFMA.FTZ R50, R7, R11, R50 ;  /* 0x0000000b07327223 */ /* 0x000fe20000010032 */
[----:B------:R-:W-:Y:S01]  /*0dc0*/  FMUL.FTZ R126, R123, UR33 ;  /* 0x000000217b7e7c20 */ /* 0x000fe20008410000 */
[----:B------:R-:W-:Y:S01]  /*0dd0*/  FMUL.FTZ R11, R125, UR33 ;  /* 0x000000217d0b7c20 */ /* 0x000fe20008410000 */
[----:B------:R-:W-:Y:S01]  /*0de0*/  FMUL.FTZ R125, R37, R128 ;  /* 0x00000080257d7220 */ /* 0x000fe20000410000 */
        /* <DEDUP_REMOVED lines=17> */
.L_x_1956:
[----:B------:R-:W-:Y:S05]  /*0f00*/  BSYNC.RECONVERGENT B1 ;  /* 0x0000000000017941 */ /* 0x000fea0003800200 */
.L_x_1955:
        /* <DEDUP_REMOVED lines=12> */
[----:B------:R-:W1:Y:S02]  /*0fd0*/  @P0 LDC.64 R136, c[0x0][0x438] ;  /* 0x00010e00ff880b82 */ /* 0x000e640000000a00 */
[----:B-1----:R-:W-:-:S05]  /*0fe0*/  @P0 IMAD.WIDE.U32 R136, R143, 0x10, R136 ;  /* 0x000000108f880825 */ /* 0x002fca00078e0088 */
[----:B------:R1:W5:Y:S01]  /*0ff0*/  @P0 LDG.E.128 R100, desc[UR24][R136.64] ;  /* 0x0000001888640981 */ /* 0x000362000c1e1d00 */
[C---:B---3--:R-:W-:Y:S02]  /*1000*/  PRMT R129, R116.reuse, 0x7632, R129 ;  /* 0x0000763274817816 */ /* 0x048fe40000000081 */
[----:B------:R-:W-:Y:S02]  /*1010*/  SHF.L.U32 R139, R116, 0x10, RZ ;  /* 0x00000010748b7819 */ /* 0x000fe400000006ff */
[C---:B------:R-:W-:Y:S02]  /*1020*/  PRMT R116, R117.reuse, 0x7632, R116 ;  /* 0x0000763275747816 */ /* 0x040fe40000000074 */
[----:B------:R-:W-:Y:S02]  /*1030*/  SHF.L.U32 R117, R117, 0x10, RZ ;  /* 0x0000001075757819 */ /* 0x000fe400000006ff */
[C---:B------:R-:W-:Y:S02]  /*1040*/  SHF.L.U32 R141, R118.reuse, 0x10, RZ ;  /* 0x00000010768d7819 */ /* 0x040fe400000006ff */
[----:B------:R-:W-:Y:S01]  /*1050*/  PRMT R138, R118, 0x7632, R138 ;  /* 0x00007632768a7816 */ /* 0x000fe2000000008a */
[C---:B0-----:R-:W-:Y:S01]  /*1060*/  FADD.FTZ R131, -R142.reuse, R117 ;  /* 0x000000758e837221 */ /* 0x041fe20000010100 */
[----:B------:R-:W-:Y:S01]  /*1070*/  PRMT R118, R119, 0x7632, R118 ;  /* 0x0000763277767816 */ /* 0x000fe20000000076 */
[----:B-1----:R-:W-:Y:S01]  /*1080*/  FADD.FTZ R137, -R142, R141 ;  /* 0x0000008d8e897221 */ /* 0x002fe20000010100 */
[----:B------:R-:W-:-:S02]  /*1090*/  SHF.L.U32 R117, R116, 0x10, RZ ;  /* 0x0000001074757819 */ /* 0x000fc400000006ff */
[----:B------:R-:W-:Y:S02]  /*10a0*/  SHF.L.U32 R141, R118, 0x10, RZ ;  /* 0x00000010768d7819 */ /* 0x000fe400000006ff */
[----:B------:R-:W-:Y:S01]  /*10b0*/  SHF.L.U32 R129, R129, 0x10, RZ ;  /* 0x0000001081817819 */ /* 0x000fe200000006ff */
[C---:B------:R-:W-:Y:S01]  /*10c0*/  FADD.FTZ R144, -R142.reuse, R117 ;  /* 0x000000758e907221 */ /* 0x040fe20000010100 */
[----:B------:R-:W-:Y:S01]  /*10d0*/  SHF.L.U32 R143, R119, 0x10, RZ ;  /* 0x00000010778f7819 */ /* 0x000fe200000006ff */
[----:B------:R-:W-:Y:S01]  /*10e0*/  FADD.FTZ R139, -R142, R139 ;  /* 0x0000008b8e8b7221 */ /* 0x000fe20000010100 */
[C---:B----4-:R-:W-:Y:S01]  /*10f0*/  PRMT R116, R120.reuse, 0x7632, R116 ;  /* 0x0000763278747816 */ /* 0x050fe20000000074 */
[----:B------:R-:W-:Y:S01]  /*1100*/  IMAD.U32 R117, R120, 0x10000, RZ ;  /* 0x0001000078757824 */ /* 0x000fe200078e00ff */
[----:B------:R-:W-:Y:S01]  /*1110*/  SHF.L.U32 R119, R138, 0x10, RZ ;  /* 0x000000108a777819 */ /* 0x000fe200000006ff */
[----:B------:R-:W-:Y:S01]  /*1120*/  FADD.FTZ R150, -R142, R141 ;  /* 0x0000008d8e967221 */ /* 0x000fe20000010100 */
[----:B------:R-:W-:Y:S01]  /*1130*/  SHF.L.U32 R141, R122, 0x10, RZ ;  /* 0x000000107a8d7819 */ /* 0x000fe200000006ff */
[----:B------:R-:W-:Y:S01]  /*1140*/  FADD.FTZ R140, -R142, R129 ;  /* 0x000000818e8c7221 */ /* 0x000fe20000010100 */
[----:B------:R-:W-:Y:S01]  /*1150*/  PRMT R118, R121, 0x7632, R118 ;  /* 0x0000763279767816 */ /* 0x000fe20000000076 */
[----:B------:R-:W-:Y:S01]  /*1160*/  FMUL.FTZ R137, R137, UR33 ;  /* 0x0000002189897c20 */ /* 0x000fe20008410000 */
[----:B------:R-:W-:Y:S01]  /*1170*/  SHF.L.U32 R120, R116, 0x10, RZ ;  /* 0x0000001074787819 */ /* 0x000fe200000006ff */
[----:B------:R-:W-:Y:S01]  /*1180*/  FMUL.FTZ R129, R139, UR33 ;  /* 0x000000218b817c20 */ /* 0x000fe20008410000 */
[----:B-----5:R-:W-:Y:S01]  /*1190*/  FMUL.FTZ R130, R16, R117 ;  /* 0x0000007510827220 */ /* 0x020fe20000410000 */
[--C-:B------:R-:W-:Y:S01]  /*11a0*/  FADD.FTZ R146, -R142, R119.reuse ;  /* 0x000000778e927221 */ /* 0x100fe20000010100 */
[----:B------:R-:W-:Y:S01]  /*11b0*/  PRMT R119, R122, 0x7632, R119 ;  /* 0x000076327a777816 */ /* 0x000fe20000000077 */
[----:B------:R-:W-:Y:S01]  /*11c0*/  FADD.FTZ R76, R76, R141 ;  /* 0x0000008d4c4c7221 */ /* 0x000fe20000010000 */
[----:B------:R-:W-:Y:S01]  /*11d0*/  SHF.L.U32 R122, R118, 0x10, RZ ;  /* 0x00000010767a7819 */ /* 0x000fe200000006ff */
[-C--:B------:R-:W-:Y:S01]  /*11e0*/  FFMA.FTZ R60, R137, R141.reuse, R60 ;  /* 0x0000008d893c7223 */ /* 0x080fe2000001003c */
[----:B------:R-:W-:Y:S01]  /*11f0*/  FMUL.FTZ R138, R20, R141 ;  /* 0x0000008d148a7220 */ /* 0x000fe20000410000 */
[----:B------:R-:W-:Y:S01]  /*1200*/  SHF.L.U32 R121, R121, 0x10, RZ ;  /* 0x0000001079797819 */ /* 0x000fe200000006ff */
[----:B------:R-:W-:Y:S01]  /*1210*/  FADD.FTZ R72, R72, R117 ;  /* 0x0000007548487221 */ /* 0x000fe20000010000 */
[----:B------:R-:W-:Y:S01]  /*1220*/  FFMA.FTZ R56, R129, R117, R56 ;  /* 0x0000007581387223 */ /* 0x000fe20000010038 */
[----:B------:R-:W-:Y:S01]  /*1230*/  FADD.FTZ R118, R153, R130 ;  /* 0x0000008299767221 */ /* 0x000fe20000010000 */
[----:B------:R-:W-:Y:S01]  /*1240*/  FMUL.FTZ R141, R17, R120 ;  /* 0x00000078118d7220 */ /* 0x000fe20000410000 */
[----:B------:R-:W-:Y:S01]  /*1250*/  FMUL.FTZ R140, R140, UR33 ;  /* 0x000000218c8c7c20 */ /* 0x000fe20008410000 */
[----:B------:R-:W-:Y:S01]  /*1260*/  FFMA.FTZ R117, R129, R130, R152 ;  /* 0x0000008281757223 */ /* 0x000fe20000010098 */
[----:B------:R-:W-:Y:S01]  /*1270*/  FADD.FTZ R143, -R142, R143 ;  /* 0x0000008f8e8f7221 */ /* 0x000fe20000010100 */
[----:B------:R-:W-:Y:S01]  /*1280*/  SHF.L.U32 R142, R119, 0x10, RZ ;  /* 0x00000010778e7819 */ /* 0x000fe200000006ff */
[----:B------:R-:W-:Y:S01]  /*1290*/  FADD.FTZ R119, R118, R141 ;  /* 0x0000008d76777221 */ /* 0x000fe20000010000 */
[----:B------:R-:W-:Y:S01]  /*12a0*/  PRMT R145, R123, 0x7632, R145 ;  /* 0x000076327b917816 */ /* 0x000fe20000000091 */
[----:B------:R-:W-:Y:S01]  /*12b0*/  FMUL.FTZ R131, R131, UR33 ;  /* 0x0000002183837c20 */ /* 0x000fe20008410000 */
[----:B------:R-:W-:Y:S01]  /*12c0*/  FMUL.FTZ R136, R18, R121 ;  /* 0x0000007912887220 */ /* 0x000fe20000410000 */
[C---:B------:R-:W-:Y:S01]  /*12d0*/  FFMA.FTZ R118, R140.reuse, R141, R117 ;  /* 0x0000008d8c767223 */ /* 0x040fe20000010075 */
[----:B------:R-:W-:Y:S01]  /*12e0*/  SHF.L.U32 R116, R145, 0x10, RZ ;  /* 0x0000001091747819 */ /* 0x000fe200000006ff */
        /* <DEDUP_REMOVED lines=34> */
.L_x_1954:
[----:B------:R-:W-:Y:S01]  /*1510*/  UISETP.GE.AND UP2, UPT, UR14, 0x1, UPT ;  /* 0x000000010e00788c */ /* 0x000fe2000bf46270 */
[----:B------:R-:W-:Y:S01]  /*1520*/  MOV R151, RZ ;  /* 0x000000ff00977202 */ /* 0x000fe20000000f00 */
[----:B-1----:R-:W-:Y:S02]  /*1530*/  UIMAD UR7, UR6, UR13, URZ ;  /* 0x0000000d060772a4 */ /* 0x002fe4000f8e02ff */
        /* <DEDUP_REMOVED lines=23> */
.L_x_1960:
[----:B------:R-:W-:Y:S05]  /*16b0*/  BSYNC.RECONVERGENT B1 ;  /* 0x0000000000017941 */ /* 0x000fea0003800200 */
.L_x_1959:
[----:B------:R-:W-:Y:S01]  /*16c0*/  CS2R R152, SRZ ;  /* 0x0000000000987805 */ /* 0x000fe2000001ff00 */
[----:B------:R-:W-:Y:S06]  /*16d0*/  @!P1 BRA `(.L_x_1957) ;  /* 0x0000000000549947 */ /* 0x000fec0003800000 */
[----:B0-----:R-:W0:Y:S02]  /*16e0*/  LDC.64 R116, c[0x0][0x3b0] ;  /* 0x0000ec00ff747b82 */ /* 0x001e240000000a00 */
[----:B0-----:R-:W-:-:S05]  /*16f0*/  IMAD.WIDE.U32 R116, R151, 0x8, R116 ;  /* 0x0000000897747825 */ /* 0x001fca00078e0074 */
[----:B------:R1:W5:Y:S01]  /*1700*/  LDG.E.64 R132, desc[UR24][R116.64] ;  /* 0x0000001874847981 */ /* 0x000362000c1e1b00 */
[----:B------:R-:W-:Y:S05]  /*1710*/  BRA `(.L_x_1957) ;  /* 0x0000000000447947 */ /* 0x000fea0003800000 */
.L_x_1958:
        /* <DEDUP_REMOVED lines=9> */
[----:B-1----:R-:W-:-:S04]  /*17b0*/  @P2 IMAD.WIDE.U32 R122, R143, 0x10, R122 ;  /* 0x000000108f7a2825 */ /* 0x002fc800078e007a */
[----:B------:R-:W-:Y:S01]  /*17c0*/  @P2 VIADD R143, R143, 0x80 ;  /* 0x000000808f8f2836 */ /* 0x000fe20000000000 */
[----:B------:R4:W5:Y:S01]  /*17d0*/  @P2 LDG.E.128 R96, desc[UR24][R122.64] ;  /* 0x000000187a602981 */ /* 0x000962000c1e1d00 */
[----:B--2---:R-:W-:-:S05]  /*17e0*/  @P1 IMAD.WIDE.U32 R116, R151, 0x8, R116 ;  /* 0x0000000897741825 */ /* 0x004fca00078e0074 */
[----:B------:R4:W5:Y:S01]  /*17f0*/  @P1 LDG.E.64 R132, desc[UR24][R116.64] ;  /* 0x0000001874841981 */ /* 0x000962000c1e1b00 */
[----:B---3--:R-:W-:-:S05]  /*1800*/  @P1 IMAD.WIDE.U32 R118, R143, 0x10, R118 ;  /* 0x000000108f761825 */ /* 0x008fca00078e0076 */
[----:B------:R4:W5:Y:S01]  /*1810*/  @P1 LDG.E.128 R100, desc[UR24][R118.64] ;  /* 0x0000001876641981 */ /* 0x000962000c1e1d00 */
[----:B------:R-:W-:-:S07]  /*1820*/  CS2R R152, SRZ ;  /* 0x0000000000987805 */ /* 0x000fce000001ff00 */
.L_x_1957:
[----:B------:R-:W-:Y:S05]  /*1830*/  BSYNC.RECONVERGENT B0 ;  /* 0x0000000000007941 */ /* 0x000fea0003800200 */
.L_x_1953:
        /* <DEDUP_REMOVED lines=26> */
[----:B------:R-:W-:Y:S01]  /*19e0*/  PLOP3.LUT P0, PT, PT, PT, UP2, 0x80, 0x8 ;  /* 0x000000000008781c */ /* 0x000fe20003f0f028 */
        /* <DEDUP_REMOVED lines=46> */
.L_x_1963:
        /* <DEDUP_REMOVED lines=13> */
[----:B------:R-:W-:-:S04]  /*1da0*/  FADD.FTZ R151, R6, -R151 ;  /* 0x8000009706977221 */ /* 0x000fc80000010000 */
[----:B------:R-:W-:-:S05]  /*1db0*/  FMUL.FTZ R151, R151, UR33 ;  /* 0x0000002197977c20 */ /* 0x000fca0008410000 */
[----:B------:R-:W-:Y:S02]  /*1dc0*/  FSEL R151, R151, RZ, P0 ;  /* 0x000000ff97977208 */ /* 0x000fe40000000000 */
[----:B------:R-:W-:-:S03]  /*1dd0*/  @P4 SHF.L.U32 R152, R108, 0x10, RZ ;  /* 0x000000106c984819 */ /* 0x000fc600000006ff */
[----:B------:R-:W-:-:S04]  /*1de0*/  FMUL.FTZ R151, R151, UR27 ;  /* 0x0000001b97977c20 */ /* 0x000fc80008410000 */
[----:B------:R-:W-:Y:S01]  /*1df0*/  FMUL.FTZ R153, R151, UR26 ;  /* 0x0000001a97997c20 */ /* 0x000fe20008410000 */
[----:B------:R-:W-:-:S03]  /*1e00*/  MOV R151, RZ ;  /* 0x000000ff00977202 */ /* 0x000fc60000000f00 */
[----:B------:R-:W-:Y:S01]  /*1e10*/  @P4 FMUL.FTZ R151, R153, R152 ;  /* 0x0000009899974220 */ /* 0x000fe20000410000 */
[----:B------:R-:W-:-:S03]  /*1e20*/  FMUL.FTZ R152, R40, R153 ;  /* 0x0000009928987220 */ /* 0x000fc60000410000 */
[----:B------:R-:W-:Y:S02]  /*1e30*/  FADD.FTZ R80, R80, R151 ;  /* 0x0000009750507221 */ /* 0x000fe40000010000 */
[----:B------:R-:W-:-:S04]  /*1e40*/  FSEL R152, R152, RZ, P4 ;  /* 0x000000ff98987208 */ /* 0x000fc80002000000 */
[----:B------:R-:W-:-:S04]  /*1e50*/  F2FP.BF16.F32.PACK_AB R152, RZ, R152 ;  /* 0x00000098ff98723e */ /* 0x000fc800000010ff */
[----:B------:R-:W-:-:S07]  /*1e60*/  PRMT R112, R152, 0x7610, R112 ;  /* 0x0000761098707816 */ /* 0x000fce0000000070 */
.L_x_1966:
        /* <DEDUP_REMOVED lines=10> */
[----:B------:R-:W-:-:S04]  /*1f10*/  FMUL.FTZ R154, R151, UR26 ;  /* 0x0000001a979a7c20 */ /* 0x000fc80008410000 */
[----:B------:R-:W-:Y:S01]  /*1f20*/  @P0 FMUL.FTZ R152, R154, R119 ;  /* 0x000000779a980220 */ /* 0x000fe20000410000 */
[----:B------:R-:W-:-:S03]  /*1f30*/  FMUL.FTZ R119, R41, R154 ;  /* 0x0000009a29777220 */ /* 0x000fc60000410000 */
[----:B------:R-:W-:Y:S02]  /*1f40*/  FADD.FTZ R81, R81, R152 ;  /* 0x0000009851517221 */ /* 0x000fe40000010000 */
[----:B------:R-:W-:-:S04]  /*1f50*/  FSEL R119, R119, RZ, P0 ;  /* 0x000000ff77777208 */ /* 0x000fc80000000000 */
[----:B------:R-:W-:-:S04]  /*1f60*/  F2FP.BF16.F32.PACK_AB R119, RZ, R119 ;  /* 0x00000077ff77723e */ /* 0x000fc800000010ff */
[----:B------:R-:W-:-:S07]  /*1f70*/  PRMT R112, R112, 0x5410, R119 ;  /* 0x0000541070707816 */ /* 0x000fce0000000077 */
.L_x_1967:
        /* <DEDUP_REMOVED lines=10> */
[----:B------:R-:W-:-:S03]  /*2020*/  IMAD.MOV.U32 R119, RZ, RZ, RZ ;  /* 0x000000ffff777224 */ /* 0x000fc600078e00ff */
[----:B------:R-:W-:Y:S01]  /*2030*/  @P0 FMUL.FTZ R119, R152, R151 ;  /* 0x0000009798770220 */ /* 0x000fe20000410000 */
[----:B------:R-:W-:-:S03]  /*2040*/  FMUL.FTZ R151, R42, R152 ;  /* 0x000000982a977220 */ /* 0x000fc60000410000 */
[----:B------:R-:W-:Y:S02]  /*2050*/  FADD.FTZ R82, R82, R119 ;  /* 0x0000007752527221 */ /* 0x000fe40000010000 */
[----:B------:R-:W-:-:S04]  /*2060*/  FSEL R151, R151, RZ, P0 ;  /* 0x000000ff97977208 */ /* 0x000fc80000000000 */
[----:B------:R-:W-:-:S04]  /*2070*/  F2FP.BF16.F32.PACK_AB R151, RZ, R151 ;  /* 0x00000097ff97723e */ /* 0x000fc800000010ff */
[----:B------:R-:W-:-:S07]  /*2080*/  PRMT R113, R151, 0x7610, R113 ;  /* 0x0000761097717816 */ /* 0x000fce0000000071 */
.L_x_1968:
[----:B------:R-:W-:Y:S05]  /*2090*/  BRA.U !UP2, `(.L_x_1969) ;  /* 0x000000010a407547 */ /* 0x000fea000b800000 */
[----:B------:R-:W-:Y:S01]  /*20a0*/  FFMA.FTZ R152, R124, UR7, R120 ;  /* 0x000000077c987c23 */ /* 0x000fe20008010078 */
[----:B------:R-:W-:Y:S02]  /*20b0*/  ISETP.LT.AND P4, PT, RZ, UR34, PT ;  /* 0x00000022ff007c0c */ /* 0x000fe4000bf81270 */
[----:B------:R-:W-:Y:S01]  /*20c0*/  LOP3.LUT P0, RZ, R134, 0xff000000, RZ, 0xc0, !PT ;  /* 0xff00000086ff7812 */ /* 0x000fe2000780c0ff */
[----:B------:R-:W-:-:S04]  /*20d0*/  FADD.FTZ R119, R15, -R152 ;  /* 0x800000980f777221 */ /* 0x000fc80000010000 */
[----:B------:R-:W-:-:S05]  /*20e0*/  FMUL.FTZ R119, R119, UR33 ;  /* 0x0000002177777c20 */ /* 0x000fca0008410000 */
[----:B------:R-:W-:-:S03]  /*20f0*/  FSEL R119, R119, RZ, P4 ;  /* 0x000000ff77777208 */ /* 0x000fc60002000000 */
[----:B------:R-:W-:Y:S02]  /*2100*/  @P0 SHF.L.U32 R151, R118, 0x10, RZ ;  /* 0x0000001076970819 */ /* 0x000fe400000006ff */
[----:B------:R-:W-:Y:S01]  /*2110*/  FMUL.FTZ R119, R119, UR27 ;  /* 0x0000001b77777c20 */ /* 0x000fe20008410000 */
[----:B------:R-:W-:-:S03]  /*2120*/  MOV R118, RZ ;  /* 0x000000ff00767202 */ /* 0x000fc60000000f00 */
[----:B------:R-:W-:-:S04]  /*2130*/  FMUL.FTZ R152, R119, UR26 ;  /* 0x0000001a77987c20 */ /* 0x000fc80008410000 */
[----:B------:R-:W-:Y:S01]  /*2140*/  FMUL.FTZ R119, R43, R152 ;  /* 0x000000982b777220 */ /* 0x000fe20000410000 */
[----:B------:R-:W-:-:S04]  /*2150*/  @P0 FMUL.FTZ R118, R152, R151 ;  /* 0x0000009798760220 */ /* 0x000fc80000410000 */
[----:B------:R-:W-:Y:S01]  /*2160*/  FSEL R119, R119, RZ, P0 ;  /* 0x000000ff77777208 */ /* 0x000fe20000000000 */
[----:B------:R-:W-:-:S03]  /*2170*/  FADD.FTZ R83, R83, R118 ;  /* 0x0000007653537221 */ /* 0x000fc60000010000 */
[----:B------:R-:W-:-:S04]  /*2180*/  F2FP.BF16.F32.PACK_AB R119, RZ, R119 ;  /* 0x00000077ff77723e */ /* 0x000fc800000010ff */
[----:B------:R-:W-:-:S07]  /*2190*/  PRMT R113, R113, 0x5410, R119 ;  /* 0x0000541071717816 */ /* 0x000fce0000000077 */
.L_x_1969:
[----:B------:R-:W-:Y:S05]  /*21a0*/  BRA.U !UP2, `(.L_x_1970) ;  /* 0x000000010a407547 */ /* 0x000fea000b800000 */
[----:B------:R-:W-:Y:S01]  /*21b0*/  FFMA.FTZ R119, R9, UR7, R120 ;  /* 0x0000000709777c23 */ /* 0x000fe20008010078 */
[----:B------:R-:W-:Y:S02]  /*21c0*/  ISETP.LT.AND P4, PT, RZ, UR34, PT ;  /* 0x00000022ff007c0c */ /* 0x000fe4000bf81270 */
[----:B------:R-:W-:Y:S01]  /*21d0*/  LOP3.LUT P0, RZ, R135, 0xff, RZ, 0xc0, !PT ;  /* 0x000000ff87ff7812 */ /* 0x000fe2000780c0ff */
[----:B------:R-:W-:Y:S01]  /*21e0*/  FADD.FTZ R118, R10, -R119 ;  /* 0x800000770a767221 */ /* 0x000fe20000010000 */
[----:B------:R-:W-:-:S03]  /*21f0*/  HFMA2 R119, -RZ, RZ, 0, 0 ;  /* 0x00000000ff777431 */ /* 0x000fc600000001ff */
[----:B------:R-:W-:-:S05]  /*2200*/  FMUL.FTZ R118, R118, UR33 ;  /* 0x0000002176767c20 */ /* 0x000fca0008410000 */
[----:B------:R-:W-:-:S05]  /*2210*/  FSEL R118, R118, RZ, P4 ;  /* 0x000000ff76767208 */ /* 0x000fca0002000000 */
[----:B------:R-:W-:-:S04]  /*2220*/  FMUL.FTZ R118, R118, UR27 ;  /* 0x0000001b76767c20 */ /* 0x000fc80008410000 */
[----:B------:R-:W-:Y:S01]  /*2230*/  FMUL.FTZ R151, R118, UR26 ;  /* 0x0000001a76977c20 */ /* 0x000fe20008410000 */
[----:B------:R-:W-:-:S05]  /*2240*/  @P0 SHF.L.U32 R118, R110, 0x10, RZ ;  /* 0x000000106e760819 */ /* 0x000fca00000006ff */
[----:B------:R-:W-:Y:S01]  /*2250*/  @P0 FMUL.FTZ R119, R151, R118 ;  /* 0x0000007697770220 */ /* 0x000fe20000410000 */
[----:B------:R-:W-:-:S03]  /*2260*/  FMUL.FTZ R118, R44, R151 ;  /* 0x000000972c767220 */ /* 0x000fc60000410000 */
[----:B------:R-:W-:Y:S02]  /*2270*/  FADD.FTZ R84, R84, R119 ;  /* 0x0000007754547221 */ /* 0x000fe40000010000 */
[----:B------:R-:W-:-:S04]  /*2280*/  FSEL R118, R118, RZ, P0 ;  /* 0x000000ff76767208 */ /* 0x000fc80000000000 */
[----:B------:R-:W-:-:S04]  /*2290*/  F2FP.BF16.F32.PACK_AB R118, RZ, R118 ;  /* 0x00000076ff76723e */ /* 0x000fc800000010ff */
[----:B------:R-:W-:-:S07]  /*22a0*/  PRMT R114, R118, 0x7610, R114 ;  /* 0x0000761076727816 */ /* 0x000fce0000000072 */
.L_x_1970:
[----:B------:R-:W-:Y:S05]  /*22b0*/  BRA.U !UP2, `(.L_x_1971) ;  /* 0x000000010a407547 */ /* 0x000fea000b800000 */
[----:B------:R-:W-:Y:S01]  /*22c0*/  FFMA.FTZ R118, R126, UR7, R120 ;  /* 0x000000077e767c23 */ /* 0x000fe20008010078 */
[----:B------:R-:W-:Y:S02]  /*22d0*/  ISETP.LT.AND P4, PT, RZ, UR34, PT ;  /* 0x00000022ff007c0c */ /* 0x000fe4000bf81270 */
[----:B------:R-:W-:Y:S01]  /*22e0*/  LOP3.LUT P0, RZ, R135, 0xff00, RZ, 0xc0, !PT ;  /* 0x0000ff0087ff7812 */ /* 0x000fe2000780c0ff */
[----:B------:R-:W-:-:S04]  /*22f0*/  FADD.FTZ R118, R125, -R118 ;  /* 0x800000767d767221 */ /* 0x000fc80000010000 */
[----:B------:R-:W-:-:S05]  /*2300*/  FMUL.FTZ R118, R118, UR33 ;  /* 0x0000002176767c20 */ /* 0x000fca0008410000 */
[----:B------:R-:W-:-:S05]  /*2310*/  FSEL R118, R118, RZ, P4 ;  /* 0x000000ff76767208 */ /* 0x000fca0002000000 */
[----:B------:R-:W-:-:S04]  /*2320*/  FMUL.FTZ R118, R118, UR27 ;  /* 0x0000001b76767c20 */ /* 0x000fc80008410000 */
[----:B------:R-:W-:Y:S01]  /*2330*/  FMUL.FTZ R151, R118, UR26 ;  /* 0x0000001a76977c20 */ /* 0x000fe20008410000 */
[----:B------:R-:W-:Y:S02]  /*2340*/  @P0 SHF.L.U32 R118, R116, 0x10, RZ ;  /* 0x0000001074760819 */ /* 0x000fe400000006ff */
[----:B------:R-:W-:Y:S01]  /*2350*/  MOV R116, RZ ;  /* 0x000000ff00747202 */ /* 0x000fe20000000f00 */
[----:B------:R-:W-:Y:S02]  /*2360*/  FMUL.FTZ R119, R45, R151 ;  /* 0x000000972d777220 */ /* 0x000fe40000410000 */
[----:B------:R-:W-:-:S03]  /*2370*/  @P0 FMUL.FTZ R116, R151, R118 ;  /* 0x0000007697740220 */ /* 0x000fc60000410000 */
[----:B------:R-:W-:Y:S01]  /*2380*/  FSEL R119, R119, RZ, P0 ;  /* 0x000000ff77777208 */ /* 0x000fe20000000000 */
[----:B------:R-:W-:-:S03]  /*2390*/  FADD.FTZ R85, R85, R116 ;  /* 0x0000007455557221 */ /* 0x000fc60000010000 */
[----:B------:R-:W-:-:S04]  /*23a0*/  F2FP.BF16.F32.PACK_AB R119, RZ, R119 ;  /* 0x00000077ff77723e */ /* 0x000fc800000010ff */
[----:B------:R-:W-:-:S07]  /*23b0*/  PRMT R114, R114, 0x5410, R119 ;  /* 0x0000541072727816 */ /* 0x000fce0000000077 */
.L_x_1971:
        /* <DEDUP_REMOVED lines=10> */
[----:B------:R-:W-:-:S03]  /*2460*/  @P0 SHF.L.U32 R116, R111, 0x10, RZ ;  /* 0x000000106f740819 */ /* 0x000fc600000006ff */
[----:B------:R-:W-:Y:S02]  /*2470*/  FMUL.FTZ R118, R46, R151 ;  /* 0x000000972e767220 */ /* 0x000fe40000410000 */
[----:B------:R-:W-:-:S03]  /*2480*/  @P0 FMUL.FTZ R119, R151, R116 ;  /* 0x0000007497770220 */ /* 0x000fc60000410000 */
[----:B------:R-:W-:Y:S01]  /*2490*/  FSEL R118, R118, RZ, P0 ;  /* 0x000000ff76767208 */ /* 0x000fe20000000000 */
[----:B------:R-:W-:-:S03]  /*24a0*/  FADD.FTZ R86, R86, R119 ;  /* 0x0000007756567221 */ /* 0x000fc60000010000 */
[----:B------:R-:W-:-:S04]  /*24b0*/  F2FP.BF16.F32.PACK_AB R118, RZ, R118 ;  /* 0x00000076ff76723e */ /* 0x000fc800000010ff */
[----:B------:R-:W-:-:S07]  /*24c0*/  PRMT R115, R118, 0x7610, R115 ;  /* 0x0000761076737816 */ /* 0x000fce0000000073 */
.L_x_1972:
[----:B------:R-:W-:Y:S05]  /*24d0*/  BRA.U !UP2, `(.L_x_1973) ;  /* 0x000000190aa87547 */ /* 0x000fea000b800000 */
[----:B------:R-:W-:Y:S01]  /*24e0*/  FFMA.FTZ R116, R128, UR7, R120 ;  /* 0x0000000780747c23 */ /* 0x000fe20008010078 */
[----:B------:R-:W-:Y:S02]  /*24f0*/  ISETP.LT.AND P4, PT, RZ, UR34, PT ;  /* 0x00000022ff007c0c */ /* 0x000fe4000bf81270 */
[----:B------:R-:W-:Y:S01]  /*2500*/  ISETP.GE.U32.AND P0, PT, R134, RZ, PT ;  /* 0x000000ff8600720c */ /* 0x000fe20003f06070 */
[----:B------:R-:W-:-:S03]  /*2510*/  FADD.FTZ R116, R127, -R116 ;  /* 0x800000747f747221 */ /* 0x000fc60000010000 */
[----:B------:R-:W-:Y:S01]  /*2520*/  ISETP.GE.U32.AND.EX P0, PT, R135, 0x1000000, PT, P0 ;  /* 0x010000008700780c */ /* 0x000fe20003f06100 */
[----:B------:R-:W-:-:S05]  /*2530*/  FMUL.FTZ R116, R116, UR33 ;  /* 0x0000002174747c20 */ /* 0x000fca0008410000 */
[----:B------:R-:W-:-:S05]  /*2540*/  FSEL R116, R116, RZ, P4 ;  /* 0x000000ff74747208 */ /* 0x000fca0002000000 */
[----:B------:R-:W-:Y:S02]  /*2550*/  FMUL.FTZ R116, R116, UR27 ;  /* 0x0000001b74747c20 */ /* 0x000fe40008410000 */
[----:B------:R-:W-:Y:S02]  /*2560*/  @P0 SHF.L.U32 R117, R117, 0x10, RZ ;  /* 0x0000001075750819 */ /* 0x000fe400000006ff */
[----:B------:R-:W-:Y:S01]  /*2570*/  FMUL.FTZ R152, R116, UR26 ;  /* 0x0000001a74987c20 */ /* 0x000fe20008410000 */
[----:B------:R-:W-:-:S03]  /*2580*/  MOV R116, RZ ;  /* 0x000000ff00747202 */ /* 0x000fc60000000f00 */
[----:B------:R-:W-:Y:S01]  /*2590*/  FMUL.FTZ R118, R47, R152 ;  /* 0x000000982f767220 */ /* 0x000fe20000410000 */
[----:B------:R-:W-:-:S04]  /*25a0*/  @P0 FMUL.FTZ R116, R152, R117 ;  /* 0x0000007598740220 */ /* 0x000fc80000410000 */
[----:B------:R-:W-:Y:S01]  /*25b0*/  FSEL R118, R118, RZ, P0 ;  /* 0x000000ff76767208 */ /* 0x000fe20000000000 */
[----:B------:R-:W-:-:S03]  /*25c0*/  FADD.FTZ R87, R87, R116 ;  /* 0x0000007457577221 */ /* 0x000fc60000010000 */
[----:B------:R-:W-:-:S04]  /*25d0*/  F2FP.BF16.F32.PACK_AB R118, RZ, R118 ;  /* 0x00000076ff76723e */ /* 0x000fc800000010ff */
[----:B------:R-:W-:Y:S01]  /*25e0*/  PRMT R115, R115, 0x5410, R118 ;  /* 0x0000541073737816 */ /* 0x000fe20000000076 */
[----:B------:R-:W-:Y:S06]  /*25f0*/  BRA `(.L_x_1973) ;  /* 0x0000001800607947 */ /* 0x000fec0003800000 */
.L_x_1965:
        /* <DEDUP_REMOVED lines=17> */
[----:B------:R-:W-:-:S04]  /*2710*/  FMUL.FTZ R151, R105, UR27 ;  /* 0x0000001b69977c20 */ /* 0x000fc80008410000 */
[----:B------:R-:W-:Y:S01]  /*2720*/  FMUL.FTZ R153, R151, UR26 ;  /* 0x0000001a97997c20 */ /* 0x000fe20008410000 */
[----:B------:R-:W-:-:S07]  /*2730*/  HFMA2 R151, -RZ, RZ, 0, 0 ;  /* 0x00000000ff977431 */ /* 0x000fce00000001ff */
[----:B------:R-:W-:-:S05]  /*2740*/  @P4 SHF.L.U32 R152, R108, 0x10, RZ ;  /* 0x000000106c984819 */ /* 0x000fca00000006ff */
[-C--:B------:R-:W-:Y:S01]  /*2750*/  @P4 FMUL.FTZ R151, R152, R153.reuse ;  /* 0x0000009998974220 */ /* 0x080fe20000410000 */
[----:B------:R-:W-:-:S03]  /*2760*/  FMUL.FTZ R152, R40, R153 ;  /* 0x0000009928987220 */ /* 0x000fc60000410000 */
[----:B------:R-:W-:Y:S02]  /*2770*/  FADD.FTZ R80, R80, R151 ;  /* 0x0000009750507221 */ /* 0x000fe40000010000 */
[----:B------:R-:W-:-:S04]  /*2780*/  FSEL R152, R152, RZ, P4 ;  /* 0x000000ff98987208 */ /* 0x000fc80002000000 */
[----:B------:R-:W-:-:S04]  /*2790*/  F2FP.BF16.F32.PACK_AB R152, RZ, R152 ;  /* 0x00000098ff98723e */ /* 0x000fc800000010ff */
[----:B------:R-:W-:-:S07]  /*27a0*/  PRMT R112, R152, 0x7610, R112 ;  /* 0x0000761098707816 */ /* 0x000fce0000000070 */
.L_x_1974:
[----:B------:R-:W-:Y:S05]  /*27b0*/  BRA.U !UP2, `(.L_x_1975) ;  /* 0x000000010a2c7547 */ /* 0x000fea000b800000 */
[----:B------:R-:W-:Y:S01]  /*27c0*/  LOP3.LUT P4, RZ, R134, 0xff00, RZ, 0xc0, !PT ;  /* 0x0000ff0086ff7812 */ /* 0x000fe2000788c0ff */
[----:B------:R-:W-:Y:S01]  /*27d0*/  FMUL.FTZ R151, R104, UR27 ;  /* 0x0000001b68977c20 */ /* 0x000fe20008410000 */
[----:B------:R-:W-:-:S03]  /*27e0*/  MOV R152, RZ ;  /* 0x000000ff00987202 */ /* 0x000fc60000000f00 */
[----:B------:R-:W-:-:S08]  /*27f0*/  FMUL.FTZ R154, R151, UR26 ;  /* 0x0000001a979a7c20 */ /* 0x000fd00008410000 */
[----:B------:R-:W-:-:S04]  /*2800*/  @P4 IMAD.U32 R119, R119, 0x10000, RZ ;  /* 0x0001000077774824 */ /* 0x000fc800078e00ff */
[-C--:B------:R-:W-:Y:S01]  /*2810*/  @P4 FMUL.FTZ R152, R119, R154.reuse ;  /* 0x0000009a77984220 */ /* 0x080fe20000410000 */
[----:B------:R-:W-:-:S03]  /*2820*/  FMUL.FTZ R119, R41, R154 ;  /* 0x0000009a29777220 */ /* 0x000fc60000410000 */
[----:B------:R-:W-:Y:S02]  /*2830*/  FADD.FTZ R81, R81, R152 ;  /* 0x0000009851517221 */ /* 0x000fe40000010000 */
[----:B------:R-:W-:-:S04]  /*2840*/  FSEL R119, R119, RZ, P4 ;  /* 0x000000ff77777208 */ /* 0x000fc80002000000 */
[----:B------:R-:W-:-:S04]  /*2850*/  F2FP.BF16.F32.PACK_AB R119, RZ, R119 ;  /* 0x00000077ff77723e */ /* 0x000fc800000010ff */
[----:B------:R-:W-:-:S07]  /*2860*/  PRMT R112, R112, 0x5410, R119 ;  /* 0x0000541070707816 */ /* 0x000fce0000000077 */
.L_x_1975:
[----:B------:R-:W-:Y:S02]  /*2870*/  FSEL R106, R106, RZ, P0 ;  /* 0x000000ff6a6a7208 */ /* 0x000fe40000000000 */
        /* <DEDUP_REMOVED lines=13> */
.L_x_1976:
[----:B------:R-:W-:Y:S05]  /*2950*/  BRA.U !UP2, `(.L_x_1977) ;  /* 0x000000010a2c7547 */ /* 0x000fea000b800000 */
[----:B------:R-:W-:Y:S01]  /*2960*/  LOP3.LUT P4, RZ, R134, 0xff000000, RZ, 0xc0, !PT ;  /* 0xff00000086ff7812 */ /* 0x000fe2000788c0ff */
[----:B------:R-:W-:-:S04]  /*2970*/  FMUL.FTZ R119, R106, UR27 ;  /* 0x0000001b6a777c20 */ /* 0x000fc80008410000 */
[----:B------:R-:W-:-:S08]  /*2980*/  FMUL.FTZ R152, R119, UR26 ;  /* 0x0000001a77987c20 */ /* 0x000fd00008410000 */
[----:B------:R-:W-:Y:S02]  /*2990*/  @P4 SHF.L.U32 R119, R118, 0x10, RZ ;  /* 0x0000001076774819 */ /* 0x000fe400000006ff */
[----:B------:R-:W-:-:S03]  /*29a0*/  MOV R118, RZ ;  /* 0x000000ff00767202 */ /* 0x000fc60000000f00 */
[-C--:B------:R-:W-:Y:S01]  /*29b0*/  @P4 FMUL.FTZ R118, R119, R152.reuse ;  /* 0x0000009877764220 */ /* 0x080fe20000410000 */
[----:B------:R-:W-:-:S03]  /*29c0*/  FMUL.FTZ R119, R43, R152 ;  /* 0x000000982b777220 */ /* 0x000fc60000410000 */
[----:B------:R-:W-:Y:S02]  /*29d0*/  FADD.FTZ R83, R83, R118 ;  /* 0x0000007653537221 */ /* 0x000fe40000010000 */
[----:B------:R-:W-:-:S04]  /*29e0*/  FSEL R119, R119, RZ, P4 ;  /* 0x000000ff77777208 */ /* 0x000fc80002000000 */
[----:B------:R-:W-:-:S04]  /*29f0*/  F2FP.BF16.F32.PACK_AB R119, RZ, R119 ;  /* 0x00000077ff77723e */ /* 0x000fc800000010ff */
[----:B------:R-:W-:-:S07]  /*2a00*/  PRMT R113, R113, 0x5410, R119 ;  /* 0x0000541071717816 */ /* 0x000fce0000000077 */
.L_x_1977:
        /* <DEDUP_REMOVED lines=21> */
.L_x_1978:
        /* <DEDUP_REMOVED lines=12> */
.L_x_1979:
        /* <DEDUP_REMOVED lines=11> */
[----:B------:R-:W-:Y:S01]  /*2cd0*/  FMUL.FTZ R106, R116, UR27 ;  /* 0x0000001b746a7c20 */ /* 0x000fe20008410000 */
[----:B------:R-:W-:-:S03]  /*2ce0*/  HFMA2 R107, -RZ, RZ, 0, 0 ;  /* 0x00000000ff6b7431 */ /* 0x000fc600000001ff */
[----:B------:R-:W-:-:S08]  /*2cf0*/  FMUL.FTZ R151, R106, UR26 ;  /* 0x0000001a6a977c20 */ /* 0x000fd00008410000 */
[----:B------:R-:W-:-:S05]  /*2d00*/  @P0 SHF.L.U32 R106, R111, 0x10, RZ ;  /* 0x000000106f6a0819 */ /* 0x000fca00000006ff */
[-C--:B------:R-:W-:Y:S01]  /*2d10*/  @P0 FMUL.FTZ R107, R106, R151.reuse ;  /* 0x000000976a6b0220 */ /* 0x080fe20000410000 */
[----:B------:R-:W-:-:S03]  /*2d20*/  FMUL.FTZ R106, R46, R151 ;  /* 0x000000972e6a7220 */ /* 0x000fc60000410000 */
[----:B------:R-:W-:Y:S02]  /*2d30*/  FADD.FTZ R86, R86, R107 ;  /* 0x0000006b56567221 */ /* 0x000fe40000010000 */
[----:B------:R-:W-:-:S04]  /*2d40*/  FSEL R106, R106, RZ, P0 ;  /* 0x000000ff6a6a7208 */ /* 0x000fc80000000000 */
[----:B------:R-:W-:-:S04]  /*2d50*/  F2FP.BF16.F32.PACK_AB R106, RZ, R106 ;  /* 0x0000006aff6a723e */ /* 0x000fc800000010ff */
[----:B------:R-:W-:-:S07]  /*2d60*/  PRMT R115, R106, 0x7610, R115 ;  /* 0x000076106a737816 */ /* 0x000fce0000000073 */
.L_x_1980:
[----:B------:R-:W-:Y:S02]  /*2d70*/  F2FP.BF16.F32.PACK_AB R106, R118, R119 ;  /* 0x00000077766a723e */ /* 0x000fe400000010ff */
[----:B------:R-:W-:Y:S01]  /*2d80*/  F2FP.BF16.F32.PACK_AB R107, R153, R116 ;  /* 0x00000074996b723e */ /* 0x000fe200000010ff */
[----:B------:R-:W-:Y:S06]  /*2d90*/  BRA.U !UP2, `(.L_x_1973) ;  /* 0x000000110a787547 */ /* 0x000fec000b800000 */
[----:B------:R-:W-:Y:S01]  /*2da0*/  ISETP.GE.U32.AND P0, PT, R134, RZ, PT ;  /* 0x000000ff8600720c */ /* 0x000fe20003f06070 */
[----:B------:R-:W-:-:S03]  /*2db0*/  FMUL.FTZ R116, R153, UR27 ;  /* 0x0000001b99747c20 */ /* 0x000fc60008410000 */
[----:B------:R-:W-:Y:S01]  /*2dc0*/  ISETP.GE.U32.AND.EX P0, PT, R135, 0x1000000, PT, P0 ;  /* 0x010000008700780c */ /* 0x000fe20003f06100 */
[----:B------:R-:W-:Y:S01]  /*2dd0*/  FMUL.FTZ R152, R116, UR26 ;  /* 0x0000001a74987c20 */ /* 0x000fe20008410000 */
[----:B------:R-:W-:-:S03]  /*2de0*/  MOV R116, RZ ;  /* 0x000000ff00747202 */ /* 0x000fc60000000f00 */
[----:B------:R-:W-:-:S05]  /*2df0*/  FMUL.FTZ R118, R47, R152 ;  /* 0x000000982f767220 */ /* 0x000fca0000410000 */
[----:B------:R-:W-:-:S03]  /*2e00*/  FSEL R118, R118, RZ, P0 ;  /* 0x000000ff76767208 */ /* 0x000fc60000000000 */
[----:B------:R-:W-:Y:S02]  /*2e10*/  @P0 SHF.L.U32 R117, R117, 0x10, RZ ;  /* 0x0000001075750819 */ /* 0x000fe400000006ff */
[----:B------:R-:W-:-:S03]  /*2e20*/  F2FP.BF16.F32.PACK_AB R118, RZ, R118 ;  /* 0x00000076ff76723e */ /* 0x000fc600000010ff */
[----:B------:R-:W-:Y:S01]  /*2e30*/  @P0 FMUL.FTZ R116, R117, R152 ;  /* 0x0000009875740220 */ /* 0x000fe20000410000 */
[----:B------:R-:W-:-:S03]  /*2e40*/  PRMT R115, R115, 0x5410, R118 ;  /* 0x0000541073737816 */ /* 0x000fc60000000076 */
[----:B------:R-:W-:Y:S01]  /*2e50*/  FADD.FTZ R87, R87, R116 ;  /* 0x0000007457577221 */ /* 0x000fe20000010000 */
[----:B------:R-:W-:Y:S06]  /*2e60*/  BRA `(.L_x_1973) ;  /* 0x0000001000447947 */ /* 0x000fec0003800000 */
.L_x_1964:
        /* <DEDUP_REMOVED lines=8> */
[----:B------:R-:W-:-:S04]  /*2ef0*/  IMAD.U32 R153, R96, 0x10000, RZ ;  /* 0x0001000060997824 */ /* 0x000fc800078e00ff */
[----:B------:R-:W-:-:S04]  /*2f00*/  @P4 FFMA.FTZ R153, R154, UR33, R153 ;  /* 0x000000219a994c23 */ /* 0x000fc80008010099 */
[----:B------:R-:W-:Y:S01]  /*2f10*/  FMUL.FTZ R153, R153, UR27 ;  /* 0x0000001b99997c20 */ /* 0x000fe20008410000 */
[----:B------:R-:W-:-:S03]  /*2f20*/  @P0 SHF.L.U32 R154, R108, 0x10, RZ ;  /* 0x000000106c9a0819 */ /* 0x000fc600000006ff */
[----:B------:R-:W-:Y:S01]  /*2f30*/  FMUL.FTZ R155, R153, UR26 ;  /* 0x0000001a999b7c20 */ /* 0x000fe20008410000 */
[----:B------:R-:W-:-:S03]  /*2f40*/  HFMA2 R153, -RZ, RZ, 0, 0 ;  /* 0x00000000ff997431 */ /* 0x000fc600000001ff */
[-C--:B------:R-:W-:Y:S01]  /*2f50*/  @P0 FMUL.FTZ R153, R154, R155.reuse ;  /* 0x0000009b9a990220 */ /* 0x080fe20000410000 */
[----:B------:R-:W-:-:S03]  /*2f60*/  FMUL.FTZ R154, R40, R155 ;  /* 0x0000009b289a7220 */ /* 0x000fc60000410000 */
[----:B------:R-:W-:Y:S02]  /*2f70*/  FADD.FTZ R80, R80, R153 ;  /* 0x0000009950507221 */ /* 0x000fe40000010000 */
[----:B------:R-:W-:-:S04]  /*2f80*/  FSEL R154, R154, RZ, P0 ;  /* 0x000000ff9a9a7208 */ /* 0x000fc80000000000 */
[----:B------:R-:W-:-:S04]  /*2f90*/  F2FP.BF16.F32.PACK_AB R154, RZ, R154 ;  /* 0x0000009aff9a723e */ /* 0x000fc800000010ff */
[----:B------:R-:W-:-:S07]  /*2fa0*/  PRMT R112, R154, 0x7610, R112 ;  /* 0x000076109a707816 */ /* 0x000fce0000000070 */
.L_x_1982:
[----:B------:R-:W-:Y:S05]  /*2fb0*/  BRA.U !UP2, `(.L_x_1983) ;  /* 0x000000010a407547 */ /* 0x000fea000b800000 */
[----:B------:R-:W-:Y:S01]  /*2fc0*/  PRMT R153, R96, 0x7632, R153 ;  /* 0x0000763260997816 */ /* 0x000fe20000000099 */
[----:B------:R-:W-:Y:S01]  /*2fd0*/  @P4 FFMA.FTZ R154, R14, UR7, R120 ;  /* 0x000000070e9a4c23 */ /* 0x000fe20008010078 */
[----:B------:R-:W-:Y:S02]  /*2fe0*/  LOP3.LUT P0, RZ, R134, 0xff00, RZ, 0xc0, !PT ;  /* 0x0000ff0086ff7812 */ /* 0x000fe4000780c0ff */
[----:B------:R-:W-:Y:S01]  /*2ff0*/  SHF.L.U32 R153, R153, 0x10, RZ ;  /* 0x0000001099997819 */ /* 0x000fe200000006ff */
[----:B------:R-:W-:-:S04]  /*3000*/  @P4 FADD.FTZ R154, R13, -R154 ;  /* 0x8000009a0d9a4221 */ /* 0x000fc80000010000 */
[----:B------:R-:W-:Y:S01]  /*3010*/  @P4 FFMA.FTZ R153, R154, UR33, R153 ;  /* 0x000000219a994c23 */ /* 0x000fe20008010099 */
[----:B------:R-:W-:-:S03]  /*3020*/  MOV R154, RZ ;  /* 0x000000ff009a7202 */ /* 0x000fc60000000f00 */
[----:B------:R-:W-:Y:S02]  /*3030*/  FMUL.FTZ R153, R153, UR27 ;  /* 0x0000001b99997c20 */ /* 0x000fe40008410000 */
[----:B------:R-:W-:Y:S02]  /*3040*/  @P0 SHF.L.U32 R119, R119, 0x10, RZ ;  /* 0x0000001077770819 */ /* 0x000fe400000006ff */
[----:B------:R-:W-:-:S04]  /*3050*/  FMUL.FTZ R156, R153, UR26 ;  /* 0x0000001a999c7c20 */ /* 0x000fc80008410000 */
[-C--:B------:R-:W-:Y:S01]  /*3060*/  @P0 FMUL.FTZ R154, R119, R156.reuse ;  /* 0x0000009c779a0220 */ /* 0x080fe20000410000 */
[----:B------:R-:W-:-:S03]  /*3070*/  FMUL.FTZ R119, R41, R156 ;  /* 0x0000009c29777220 */ /* 0x000fc60000410000 */
[----:B------:R-:W-:Y:S02]  /*3080*/  FADD.FTZ R81, R81, R154 ;  /* 0x0000009a51517221 */ /* 0x000fe40000010000 */
[----:B------:R-:W-:-:S04]  /*3090*/  FSEL R119, R119, RZ, P0 ;  /* 0x000000ff77777208 */ /* 0x000fc80000000000 */
[----:B------:R-:W-:-:S04]  /*30a0*/  F2FP.BF16.F32.PACK_AB R119, RZ, R119 ;  /* 0x00000077ff77723e */ /* 0x000fc800000010ff */
[----:B------:R-:W-:-:S07]  /*30b0*/  PRMT R112, R112, 0x5410, R119 ;  /* 0x0000541070707816 */ /* 0x000fce0000000077 */
.L_x_1983:
[----:B------:R-:W-:Y:S05]  /*30c0*/  BRA.U !UP2, `(.L_x_1984) ;  /* 0x000000010a3c7547 */ /* 0x000fea000b800000 */
[----:B------:R-:W-:Y:S01]  /*30d0*/  @P4 FFMA.FTZ R119, R7, UR7, R120 ;  /* 0x0000000707774c23 */ /* 0x000fe20008010078 */
[----:B------:R-:W-:-:S03]  /*30e0*/  LOP3.LUT P0, RZ, R134, 0xff0000, RZ, 0xc0, !PT ;  /* 0x00ff000086ff7812 */ /* 0x000fc6000780c0ff */
[----:B------:R-:W-:Y:S01]  /*30f0*/  @P4 FADD.FTZ R154, R8, -R119 ;  /* 0x80000077089a4221 */ /* 0x000fe20000010000 */
[----:B------:R-:W-:-:S05]  /*3100*/  SHF.L.U32 R119, R97, 0x10, RZ ;  /* 0x0000001061777819 */ /* 0x000fca00000006ff */
        /* <DEDUP_REMOVED lines=11> */
.L_x_1984:
        /* <DEDUP_REMOVED lines=10> */
[----:B------:R-:W-:-:S03]  /*3260*/  MOV R118, RZ ;  /* 0x000000ff00767202 */ /* 0x000fc60000000f00 */
[-C--:B------:R-:W-:Y:S01]  /*3270*/  FMUL.FTZ R119, R43, R154.reuse ;  /* 0x0000009a2b777220 */ /* 0x080fe20000410000 */
[----:B------:R-:W-:-:S04]  /*3280*/  @P0 FMUL.FTZ R118, R153, R154 ;  /* 0x0000009a99760220 */ /* 0x000fc80000410000 */
[----:B------:R-:W-:Y:S01]  /*3290*/  FSEL R119, R119, RZ, P0 ;  /* 0x000000ff77777208 */ /* 0x000fe20000000000 */
[----:B------:R-:W-:-:S03]  /*32a0*/  FADD.FTZ R83, R83, R118 ;  /* 0x0000007653537221 */ /* 0x000fc60000010000 */
[----:B------:R-:W-:-:S04]  /*32b0*/  F2FP.BF16.F32.PACK_AB R119, RZ, R119 ;  /* 0x00000077ff77723e */ /* 0x000fc800000010ff */
[----:B------:R-:W-:-:S07]  /*32c0*/  PRMT R113, R113, 0x5410, R119 ;  /* 0x0000541071717816 */ /* 0x000fce0000000077 */
.L_x_1985:
[----:B------:R-:W-:Y:S05]  /*32d0*/  BRA.U !UP2, `(.L_x_1986) ;  /* 0x000000010a3c7547 */ /* 0x000fea000b800000 */
[----:B------:R-:W-:Y:S01]  /*32e0*/  @P4 FFMA.FTZ R119, R9, UR7, R120 ;  /* 0x0000000709774c23 */ /* 0x000fe20008010078 */
[----:B------:R-:W-:Y:S02]  /*32f0*/  SHF.L.U32 R118, R98, 0x10, RZ ;  /* 0x0000001062767819 */ /* 0x000fe400000006ff */
[----:B------:R-:W-:Y:S01]  /*3300*/  LOP3.LUT P0, RZ, R135, 0xff, RZ, 0xc0, !PT ;  /* 0x000000ff87ff7812 */ /* 0x000fe2000780c0ff */
[----:B------:R-:W-:-:S04]  /*3310*/  @P4 FADD.FTZ R119, R10, -R119 ;  /* 0x800000770a774221 */ /* 0x000fc80000010000 */
[----:B------:R-:W-:Y:S01]  /*3320*/  @P4 FFMA.FTZ R118, R119, UR33, R118 ;  /* 0x0000002177764c23 */ /* 0x000fe20008010076 */
[----:B------:R-:W-:-:S03]  /*3330*/  HFMA2 R119, -RZ, RZ, 0, 0 ;  /* 0x00000000ff777431 */ /* 0x000fc600000001ff */
[----:B------:R-:W-:-:S04]  /*3340*/  FMUL.FTZ R118, R118, UR27 ;  /* 0x0000001b76767c20 */ /* 0x000fc80008410000 */
[----:B------:R-:W-:Y:S01]  /*3350*/  FMUL.FTZ R153, R118, UR26 ;  /* 0x0000001a76997c20 */ /* 0x000fe20008410000 */
[----:B------:R-:W-:-:S05]  /*3360*/  @P0 SHF.L.U32 R118, R110, 0x10, RZ ;  /* 0x000000106e760819 */ /* 0x000fca00000006ff */
[-C--:B------:R-:W-:Y:S01]  /*3370*/  @P0 FMUL.FTZ R119, R118, R153.reuse ;  /* 0x0000009976770220 */ /* 0x080fe20000410000 */
[----:B------:R-:W-:-:S03]  /*3380*/  FMUL.FTZ R118, R44, R153 ;  /* 0x000000992c767220 */ /* 0x000fc60000410000 */
[----:B------:R-:W-:Y:S02]  /*3390*/  FADD.FTZ R84, R84, R119 ;  /* 0x0000007754547221 */ /* 0x000fe40000010000 */
[----:B------:R-:W-:-:S04]  /*33a0*/  FSEL R118, R118, RZ, P0 ;  /* 0x000000ff76767208 */ /* 0x000fc80000000000 */
[----:B------:R-:W-:-:S04]  /*33b0*/  F2FP.BF16.F32.PACK_AB R118, RZ, R118 ;  /* 0x00000076ff76723e */ /* 0x000fc800000010ff */
[----:B------:R-:W-:-:S07]  /*33c0*/  PRMT R114, R118, 0x7610, R114 ;  /* 0x0000761076727816 */ /* 0x000fce0000000072 */
.L_x_1986:
[----:B------:R-:W-:Y:S05]  /*33d0*/  BRA.U !UP2, `(.L_x_1987) ;  /* 0x000000010a3c7547 */ /* 0x000fea000b800000 */
[----:B------:R-:W-:Y:S01]  /*33e0*/  @P4 FFMA.FTZ R118, R126, UR7, R120 ;  /* 0x000000077e764c23 */ /* 0x000fe20008010078 */
[----:B------:R-:W-:Y:S01]  /*33f0*/  IMAD.U32 R152, R152, 0x10000, RZ ;  /* 0x0001000098987824 */ /* 0x000fe200078e00ff */
[----:B------:R-:W-:Y:S02]  /*3400*/  LOP3.LUT P0, RZ, R135, 0xff00, RZ, 0xc0, !PT ;  /* 0x0000ff0087ff7812 */ /* 0x000fe4000780c0ff */
[----:B------:R-:W-:-:S04]  /*3410*/  @P4 FADD.FTZ R119, R125, -R118 ;  /* 0x800000767d774221 */ /* 0x000fc80000010000 */
[----:B------:R-:W-:-:S04]  /*3420*/  @P4 FFMA.FTZ R152, R119, UR33, R152 ;  /* 0x0000002177984c23 */ /* 0x000fc80008010098 */
[----:B------:R-:W-:-:S03]  /*3430*/  FMUL.FTZ R152, R152, UR27 ;  /* 0x0000001b98987c20 */ /* 0x000fc60008410000 */
[----:B------:R-:W-:Y:S01]  /*3440*/  @P0 SHF.L.U32 R119, R116, 0x10, RZ ;  /* 0x0000001074770819 */ /* 0x000fe200000006ff */
        /* <DEDUP_REMOVED lines=8> */
.L_x_1987:
        /* <DEDUP_REMOVED lines=16> */
.L_x_1988:
[----:B------:R-:W-:Y:S05]  /*35d0*/  BRA.U !UP2, `(.L_x_1973) ;  /* 0x000000090a687547 */ /* 0x000fea000b800000 */
[----:B------:R-:W-:Y:S01]  /*35e0*/  @P4 FFMA.FTZ R116, R128, UR7, R120 ;  /* 0x0000000780744c23 */ /* 0x000fe20008010078 */
[----:B------:R-:W-:Y:S02]  /*35f0*/  SHF.L.U32 R151, R151, 0x10, RZ ;  /* 0x0000001097977819 */ /* 0x000fe400000006ff */
[----:B------:R-:W-:Y:S01]  /*3600*/  ISETP.GE.U32.AND P0, PT, R134, RZ, PT ;  /* 0x000000ff8600720c */ /* 0x000fe20003f06070 */
[----:B------:R-:W-:-:S03]  /*3610*/  @P4 FADD.FTZ R116, R127, -R116 ;  /* 0x800000747f744221 */ /* 0x000fc60000010000 */
[----:B------:R-:W-:Y:S01]  /*3620*/  ISETP.GE.U32.AND.EX P0, PT, R135, 0x1000000, PT, P0 ;  /* 0x010000008700780c */ /* 0x000fe20003f06100 */
[----:B------:R-:W-:Y:S01]  /*3630*/  @P4 FFMA.FTZ R151, R116, UR33, R151 ;  /* 0x0000002174974c23 */ /* 0x000fe20008010097 */
[----:B------:R-:W-:-:S03]  /*3640*/  MOV R116, RZ ;  /* 0x000000ff00747202 */ /* 0x000fc60000000f00 */
[----:B------:R-:W-:-:S04]  /*3650*/  FMUL.FTZ R151, R151, UR27 ;  /* 0x0000001b97977c20 */ /* 0x000fc80008410000 */
[----:B------:R-:W-:-:S04]  /*3660*/  FMUL.FTZ R152, R151, UR26 ;  /* 0x0000001a97987c20 */ /* 0x000fc80008410000 */
[----:B------:R-:W-:Y:S01]  /*3670*/  FMUL.FTZ R118, R47, R152 ;  /* 0x000000982f767220 */ /* 0x000fe20000410000 */
[----:B------:R-:W-:-:S04]  /*3680*/  @P0 SHF.L.U32 R117, R117, 0x10, RZ ;  /* 0x0000001075750819 */ /* 0x000fc800000006ff */
[----:B------:R-:W-:Y:S01]  /*3690*/  FSEL R118, R118, RZ, P0 ;  /* 0x000000ff76767208 */ /* 0x000fe20000000000 */
[----:B------:R-:W-:-:S03]  /*36a0*/  @P0 FMUL.FTZ R116, R117, R152 ;  /* 0x0000009875740220 */ /* 0x000fc60000410000 */
[----:B------:R-:W-:Y:S01]  /*36b0*/  F2FP.BF16.F32.PACK_AB R118, RZ, R118 ;  /* 0x00000076ff76723e */ /* 0x000fe200000010ff */
[----:B------:R-:W-:-:S03]  /*36c0*/  FADD.FTZ R87, R87, R116 ;  /* 0x0000007457577221 */ /* 0x000fc60000010000 */
[----:B------:R-:W-:Y:S01]  /*36d0*/  PRMT R115, R115, 0x5410, R118 ;  /* 0x0000541073737816 */ /* 0x000fe20000000076 */
[----:B------:R-:W-:Y:S06]  /*36e0*/  BRA `(.L_x_1973) ;  /* 0x0000000800247947 */ /* 0x000fec0003800000 */
.L_x_1981:
[----:B------:R-:W-:Y:S02]  /*36f0*/  ISETP.LT.AND P0, PT, RZ, UR34, PT ;  /* 0x00000022ff007c0c */ /* 0x000fe4000bf01270 */
[----:B------:R-:W-:Y:S02]  /*3700*/  SHF.L.U32 R104, R153, 0x10, RZ ;  /* 0x0000001099687819 */ /* 0x000fe400000006ff */
[----:B------:R-:W-:Y:S02]  /*3710*/  SHF.L.U32 R154, R154, 0x10, RZ ;  /* 0x000000109a9a7819 */ /* 0x000fe400000006ff */
[----:B------:R-:W-:-:S07]  /*3720*/  PLOP3.LUT P4, PT, PT, PT, UP1, 0x80, 0x8 ;  /* 0x000000000008781c */ /* 0x000fce0003f8f018 */
[--C-:B------:R-:W-:Y:S01]  /*3730*/  @P0 FFMA.FTZ R106, R14, UR7, R120.reuse ;  /* 0x000000070e6a0c23 */ /* 0x100fe20008010078 */
[--C-:B------:R-:W-:Y:S01]  /*3740*/  @P0 FFMA.FTZ R105, R7, UR7, R120.reuse ;  /* 0x0000000707690c23 */ /* 0x100fe20008010078 */
[--C-:B------:R-:W-:Y:S01]  /*3750*/  @P0 FFMA.FTZ R152, R124, UR7, R120.reuse ;  /* 0x000000077c980c23 */ /* 0x100fe20008010078 */
[----:B------:R-:W-:Y:S01]  /*3760*/  @P0 FFMA.FTZ R156, R126, UR7, R120 ;  /* 0x000000077e9c0c23 */ /* 0x000fe20008010078 */
[----:B------:R-:W-:Y:S01]  /*3770*/  @P0 FADD.FTZ R107, R13, -R106 ;  /* 0x8000006a0d6b0221 */ /* 0x000fe20000010000 */
[----:B------:R-:W-:Y:S01]  /*3780*/  @P0 FADD.FTZ R106, R8, -R105 ;  /* 0x80000069086a0221 */ /* 0x000fe20000010000 */
[----:B------:R-:W-:Y:S01]  /*3790*/  SHF.L.U32 R105, R97, 0x10, RZ ;  /* 0x0000001061697819 */ /* 0x000fe200000006ff */
[----:B------:R-:W-:Y:S01]  /*37a0*/  @P0 FADD.FTZ R151, R125, -R156 ;  /* 0x8000009c7d970221 */ /* 0x000fe20000010000 */
[----:B------:R-:W-:Y:S01]  /*37b0*/  @P0 FFMA.FTZ R104, R107, UR33, R104 ;  /* 0x000000216b680c23 */ /* 0x000fe20008010068 */
[----:B------:R-:W-:Y:S01]  /*37c0*/  @P0 FADD.FTZ R107, R15, -R152 ;  /* 0x800000980f6b0221 */ /* 0x000fe20000010000 */
[----:B------:R-:W-:Y:S01]  /*37d0*/  SHF.L.U32 R152, R99, 0x10, RZ ;  /* 0x0000001063987819 */ /* 0x000fe200000006ff */
[----:B------:R-:W-:Y:S01]  /*37e0*/  @P0 FFMA.FTZ R105, R106, UR33, R105 ;  /* 0x000000216a690c23 */ /* 0x000fe20008010069 */
[----:B------:R-:W-:Y:S01]  /*37f0*/  PRMT R106, R98, 0x7632, R106 ;  /* 0x00007632626a7816 */ /* 0x000fe2000000006a */
[----:B------:R-:W-:Y:S01]  /*3800*/  @P0 FFMA.FTZ R154, R107, UR33, R154 ;  /* 0x000000216b9a0c23 */ /* 0x000fe2000801009a */
[--C-:B------:R-:W-:Y:S01]  /*3810*/  @P0 FFMA.FTZ R107, R11, UR7, R120.reuse ;  /* 0x000000070b6b0c23 */ /* 0x100fe20008010078 */
[----:B------:R-:W-:Y:S01]  /*3820*/  @P0 FFMA.FTZ R156, R128, UR7, R120 ;  /* 0x00000007809c0c23 */ /* 0x000fe20008010078 */
[----:B------:R-:W-:-:S02]  /*3830*/  SHF.L.U32 R106, R106, 0x10, RZ ;  /* 0x000000106a6a7819 */ /* 0x000fc400000006ff */
[----:B------:R-:W-:Y:S01]  /*3840*/  @P0 FADD.FTZ R107, R12, -R107 ;  /* 0x8000006b0c6b0221 */ /* 0x000fe20000010000 */
[----:B------:R-:W-:Y:S02]  /*3850*/  @P0 FADD.FTZ R156, R127, -R156 ;  /* 0x8000009c7f9c0221 */ /* 0x000fe40000010000 */
[----:B------:R-:W-:Y:S01]  /*3860*/  @P0 FFMA.FTZ R106, R151, UR33, R106 ;  /* 0x00000021976a0c23 */ /* 0x000fe2000801006a */
[----:B------:R-:W-:Y:S01]  /*3870*/  PRMT R151, R99, 0x7632, R151 ;  /* 0x0000763263977816 */ /* 0x000fe20000000097 */
[----:B------:R-:W-:Y:S01]  /*3880*/  @P0 FFMA.FTZ R152, R107, UR33, R152 ;  /* 0x000000216b980c23 */ /* 0x000fe20008010098 */
[----:B------:R-:W-:Y:S02]  /*3890*/  @P4 FFMA.FTZ R107, R3, UR7, R120 ;  /* 0x00000007036b4c23 */ /* 0x000fe40008010078 */
[----:B------:R-:W-:-:S05]  /*38a0*/  SHF.L.U32 R151, R151, 0x10, RZ ;  /* 0x0000001097977819 */ /* 0x000fca00000006ff */
[----:B------:R-:W-:Y:S01]  /*38b0*/  @P0 FFMA.FTZ R151, R156, UR33, R151 ;  /* 0x000000219c970c23 */ /* 0x000fe20008010097 */
[----:B------:R-:W-:Y:S01]  /*38c0*/  @P4 FADD.FTZ R156, R6, -R107 ;  /* 0x8000006b069c4221 */ /* 0x000fe20000010000 */
[----:B------:R-:W-:-:S04]  /*38d0*/  IMAD.U32 R107, R96, 0x10000, RZ ;  /* 0x00010000606b7824 */ /* 0x000fc800078e00ff */
[----:B------:R-:W-:Y:S01]  /*38e0*/  @P4 FFMA.FTZ R107, R156, UR33, R107 ;  /* 0x000000219c6b4c23 */ /* 0x000fe2000801006b */
        /* <DEDUP_REMOVED lines=12> */
.L_x_1989:
[----:B------:R-:W-:Y:S05]  /*39b0*/  BRA.U !UP2, `(.L_x_1990) ;  /* 0x000000010a2c7547 */ /* 0x000fea000b800000 */
[----:B------:R-:W-:Y:S01]  /*39c0*/  LOP3.LUT P4, RZ, R134, 0xff00, RZ, 0xc0, !PT ;  /* 0x0000ff0086ff7812 */ /* 0x000fe2000788c0ff */
[----:B------:R-:W-:Y:S01]  /*39d0*/  FMUL.FTZ R153, R104, UR27 ;  /* 0x0000001b68997c20 */ /* 0x000fe20008410000 */
[----:B------:R-:W-:-:S03]  /*39e0*/  MOV R156, RZ ;  /* 0x000000ff009c7202 */ /* 0x000fc60000000f00 */
        /* <DEDUP_REMOVED lines=8> */
.L_x_1990:
[----:B------:R-:W-:Y:S05]  /*3a70*/  BRA.U !UP2, `(.L_x_1991) ;  /* 0x000000010a2c7547 */ /* 0x000fea000b800000 */
        /* <DEDUP_REMOVED lines=11> */
.L_x_1991:
        /* <DEDUP_REMOVED lines=12> */
.L_x_1992:
        /* <DEDUP_REMOVED lines=18> */
.L_x_1993:
        /* <DEDUP_REMOVED lines=12> */
.L_x_1994:
[----:B------:R-:W-:Y:S05]  /*3dd0*/  BRA.U !UP2, `(.L_x_1995) ;  /* 0x000000010a2c7547 */ /* 0x000fea000b800000 */
[----:B------:R-:W-:Y:S01]  /*3de0*/  LOP3.LUT P0, RZ, R135, 0xff0000, RZ, 0xc0, !PT ;  /* 0x00ff000087ff7812 */ /* 0x000fe2000780c0ff */
[----:B------:R-:W-:Y:S01]  /*3df0*/  FMUL.FTZ R116, R152, UR27 ;  /* 0x0000001b98747c20 */ /* 0x000fe20008410000 */
[----:B------:R-:W-:-:S03]  /*3e00*/  HFMA2 R119, -RZ, RZ, 0, 0 ;  /* 0x00000000ff777431 */ /* 0x000fc600000001ff */
        /* <DEDUP_REMOVED lines=8> */
.L_x_1995:
[----:B------:R-:W-:Y:S02]  /*3e90*/  F2FP.BF16.F32.PACK_AB R106, R106, R107 ;  /* 0x0000006b6a6a723e */ /* 0x000fe400000010ff */
[----:B------:R-:W-:Y:S01]  /*3ea0*/  F2FP.BF16.F32.PACK_AB R107, R151, R152 ;  /* 0x00000098976b723e */ /* 0x000fe200000010ff */
[----:B------:R-:W-:Y:S06]  /*3eb0*/  BRA.U !UP2, `(.L_x_1973) ;  /* 0x000000010a307547 */ /* 0x000fec000b800000 */
[----:B------:R-:W-:Y:S01]  /*3ec0*/  ISETP.GE.U32.AND P0, PT, R134, RZ, PT ;  /* 0x000000ff8600720c */ /* 0x000fe20003f06070 */
[----:B------:R-:W-:Y:S01]  /*3ed0*/  FMUL.FTZ R151, R151, UR27 ;  /* 0x0000001b97977c20 */ /* 0x000fe20008410000 */
[----:B------:R-:W-:Y:S02]  /*3ee0*/  MOV R116, RZ ;  /* 0x000000ff00747202 */ /* 0x000fe40000000f00 */
[----:B------:R-:W-:Y:S01]  /*3ef0*/  ISETP.GE.U32.AND.EX P0, PT, R135, 0x1000000, PT, P0 ;  /* 0x010000008700780c */ /* 0x000fe20003f06100 */
[----:B------:R-:W-:-:S12]  /*3f00*/  FMUL.FTZ R118, R151, UR26 ;  /* 0x0000001a97767c20 */ /* 0x000fd80008410000 */
[----:B------:R-:W-:Y:S01]  /*3f10*/  @P0 SHF.L.U32 R119, R117, 0x10, RZ ;  /* 0x0000001075770819 */ /* 0x000fe200000006ff */
[----:B------:R-:W-:-:S04]  /*3f20*/  FMUL.FTZ R117, R47, R118 ;  /* 0x000000762f757220 */ /* 0x000fc80000410000 */
[----:B------:R-:W-:Y:S01]  /*3f30*/  @P0 FMUL.FTZ R116, R119, R118 ;  /* 0x0000007677740220 */ /* 0x000fe20000410000 */
[----:B------:R-:W-:-:S03]  /*3f40*/  FSEL R117, R117, RZ, P0 ;  /* 0x000000ff75757208 */ /* 0x000fc60000000000 */
[----:B------:R-:W-:Y:S01]  /*3f50*/  FADD.FTZ R87, R87, R116 ;  /* 0x0000007457577221 */ /* 0x000fe20000010000 */
[----:B------:R-:W-:-:S04]  /*3f60*/  F2FP.BF16.F32.PACK_AB R117, RZ, R117 ;  /* 0x00000075ff75723e */ /* 0x000fc800000010ff */
[----:B------:R-:W-:-:S07]  /*3f70*/  PRMT R115, R115, 0x5410, R117 ;  /* 0x0000541073737816 */ /* 0x000fce0000000075 */
.L_x_1973:
[----:B------:R-:W-:Y:S01]  /*3f80*/  ISETP.NE.U32.AND P0, PT, RZ, UR4, PT ;  /* 0x00000004ff007c0c */ /* 0x000fe2000bf05070 */
[----:B------:R-:W0:Y:S01]  /*3f90*/  @UP2 LDCU.64 UR8, c[0x0][0x468] ;  /* 0x00008d00ff0827ac */ /* 0x000e220008000a00 */
[----:B------:R-:W-:Y:S01]  /*3fa0*/  PLOP3.LUT P4, PT, PT, PT, UP2, 0x80, 0x8 ;  /* 0x000000000008781c */ /* 0x000fe20003f8f028 */
[----:B------:R-:W-:Y:S01]  /*3fb0*/  HFMA2 R116, -RZ, RZ, 0, 9.5367431640625e-07 ;  /* 0x00000010ff747431 */ /* 0x000fe200000001ff */
        /* <DEDUP_REMOVED lines=8> */
.L_x_1962:
[----:B------:R-:W-:Y:S05]  /*4040*/  BSYNC.RECONVERGENT B0 ;  /* 0x0000000000007941 */ /* 0x000fea0003800200 */
.L_x_1961:
        /* <DEDUP_REMOVED lines=8> */
.L_x_1998:
        /* <DEDUP_REMOVED lines=10> */
[----:B------:R-:W-:Y:S02]  /*4170*/  PRMT R104, R100, 0x7632, R104 ;  /* 0x0000763264687816 */ /* 0x000fe40000000068 */
[----:B------:R-:W-:Y:S02]  /*4180*/  SHF.L.U32 R123, R123, 0x10, RZ ;  /* 0x000000107b7b7819 */ /* 0x000fe400000006ff */
[----:B------:R-:W-:Y:S02]  /*4190*/  SHF.L.U32 R104, R104, 0x10, RZ ;  /* 0x0000001068687819 */ /* 0x000fe400000006ff */
[----:B------:R-:W-:Y:S02]  /*41a0*/  SHF.L.U32 R117, R103, 0x10, RZ ;  /* 0x0000001067757819 */ /* 0x000fe400000006ff */
[----:B------:R-:W-:-:S03]  /*41b0*/  SHF.L.U32 R122, R122, 0x10, RZ ;  /* 0x000000107a7a7819 */ /* 0x000fc600000006ff */
        /* <DEDUP_REMOVED lines=11> */
[----:B------:R-:W-:Y:S01]  /*4270*/  SHF.L.U32 R116, R102, 0x10, RZ ;  /* 0x0000001066747819 */ /* 0x000fe200000006ff */
[----:B------:R-:W-:-:S02]  /*4280*/  @P4 FADD.FTZ R105, R138, -R105 ;  /* 0x800000698a694221 */ /* 0x000fc40000010000 */
[----:B------:R-:W-:Y:S01]  /*4290*/  @P4 FFMA.FTZ R107, R142, UR33, R107 ;  /* 0x000000218e6b4c23 */ /* 0x000fe2000801006b */
[----:B------:R-:W-:Y:S01]  /*42a0*/  @P4 FFMA.FTZ R142, R146, UR7, R120 ;  /* 0x00000007928e4c23 */ /* 0x000fe20008010078 */
[----:B------:R-:W-:Y:S01]  /*42b0*/  @P4 FFMA.FTZ R116, R105, UR33, R116 ;  /* 0x0000002169744c23 */ /* 0x000fe20008010074 */
[----:B------:R-:W-:Y:S02]  /*42c0*/  @P4 FFMA.FTZ R105, R139, UR7, R120 ;  /* 0x000000078b694c23 */ /* 0x000fe40008010078 */
[----:B------:R-:W-:Y:S02]  /*42d0*/  @P4 FADD.FTZ R142, R147, -R142 ;  /* 0x8000008e938e4221 */ /* 0x000fe40000010000 */
        /* <DEDUP_REMOVED lines=22> */
.L_x_2001:
[----:B------:R-:W-:Y:S05]  /*4440*/  BRA.U !UP2, `(.L_x_2002) ;  /* 0x000000010a2c7547 */ /* 0x000fea000b800000 */
[----:B------:R-:W-:Y:S01]  /*4450*/  LOP3.LUT P4, RZ, R132, 0xff00, RZ, 0xc0, !PT ;  /* 0x0000ff0084ff7812 */ /* 0x000fe2000788c0ff */
[----:B------:R-:W-:-:S04]  /*4460*/  FMUL.FTZ R120, R104, UR27 ;  /* 0x0000001b68787c20 */ /* 0x000fc80008410000 */
[----:B------:R-:W-:Y:S01]  /*4470*/  FMUL.FTZ R142, R120, UR26 ;  /* 0x0000001a788e7c20 */ /* 0x000fe20008410000 */
[----:B------:R-:W-:-:S07]  /*4480*/  HFMA2 R120, -RZ, RZ, 0, 0 ;  /* 0x00000000ff787431 */ /* 0x000fce00000001ff */
[----:B------:R-:W-:-:S05]  /*4490*/  @P4 SHF.L.U32 R152, R152, 0x10, RZ ;  /* 0x0000001098984819 */ /* 0x000fca00000006ff */
[----:B------:R-:W-:Y:S01]  /*44a0*/  @P4 FMUL.FTZ R120, R142, R152 ;  /* 0x000000988e784220 */ /* 0x000fe20000410000 */
[----:B------:R-:W-:-:S03]  /*44b0*/  FMUL.FTZ R142, R25, R142 ;  /* 0x0000008e198e7220 */ /* 0x000fc60000410000 */
[----:B------:R-:W-:Y:S02]  /*44c0*/  FADD.FTZ R89, R89, R120 ;  /* 0x0000007859597221 */ /* 0x000fe40000010000 */
[----:B------:R-:W-:-:S04]  /*44d0*/  FSEL R142, R142, RZ, P4 ;  /* 0x000000ff8e8e7208 */ /* 0x000fc80002000000 */
[----:B------:R-:W-:-:S04]  /*44e0*/  F2FP.BF16.F32.PACK_AB R142, RZ, R142 ;  /* 0x0000008eff8e723e */ /* 0x000fc800000010ff */
[----:B------:R-:W-:-:S07]  /*44f0*/  PRMT R112, R112, 0x5410, R142 ;  /* 0x0000541070707816 */ /* 0x000fce000000008e */
.L_x_2002:
[----:B------:R-:W-:Y:S02]  /*4500*/  F2FP.BF16.F32.PACK_AB R104, R104, R105 ;  /* 0x000000696868723e */ /* 0x000fe400000010ff */
[----:B------:R-:W-:Y:S01]  /*4510*/  F2FP.BF16.F32.PACK_AB R105, R107, R106 ;  /* 0x0000006a6b69723e */ /* 0x000fe200000010ff */
[----:B------:R-:W-:Y:S06]  /*4520*/  BRA.U !UP2, `(.L_x_2003) ;  /* 0x000000010a2c7547 */ /* 0x000fec000b800000 */
[----:B------:R-:W-:Y:S01]  /*4530*/  LOP3.LUT P4, RZ, R132, 0xff0000, RZ, 0xc0, !PT ;  /* 0x00ff000084ff7812 */ /* 0x000fe2000788c0ff */
[----:B------:R-:W-:Y:S01]  /*4540*/  FMUL.FTZ R106, R106, UR27 ;  /* 0x0000001b6a6a7c20 */ /* 0x000fe20008410000 */
[----:B------:R-:W-:-:S03]  /*4550*/  MOV R143, RZ ;  /* 0x000000ff008f7202 */ /* 0x000fc60000000f00 */
[----:B------:R-:W-:-:S04]  /*4560*/  FMUL.FTZ R153, R106, UR26 ;  /* 0x0000001a6a997c20 */ /* 0x000fc80008410000 */
[----:B------:R-:W-:-:S04]  /*4570*/  FMUL.FTZ R106, R26, R153 ;  /* 0x000000991a6a7220 */ /* 0x000fc80000410000 */
[----:B------:R-:W-:Y:S02]  /*4580*/  @P4 SHF.L.U32 R120, R109, 0x10, RZ ;  /* 0x000000106d784819 */ /* 0x000fe400000006ff */
[----:B------:R-:W-:-:S03]  /*4590*/  FSEL R106, R106, RZ, P4 ;  /* 0x000000ff6a6a7208 */ /* 0x000fc60002000000 */
[----:B------:R-:W-:Y:S01]  /*45a0*/  @P4 FMUL.FTZ R143, R120, R153 ;  /* 0x00000099788f4220 */ /* 0x000fe20000410000 */
[----:B------:R-:W-:-:S03]  /*45b0*/  F2FP.BF16.F32.PACK_AB R106, RZ, R106 ;  /* 0x0000006aff6a723e */ /* 0x000fc600000010ff */
[----:B------:R-:W-:Y:S01]  /*45c0*/  FADD.FTZ R90, R90, R143 ;  /* 0x0000008f5a5a7221 */ /* 0x000fe20000010000 */
[----:B------:R-:W-:-:S07]  /*45d0*/  PRMT R113, R106, 0x7610, R113 ;  /* 0x000076106a717816 */ /* 0x000fce0000000071 */
.L_x_2003:
[----:B------:R-:W-:Y:S05]  /*45e0*/  BRA.U !UP2, `(.L_x_2004) ;  /* 0x000000010a2c7547 */ /* 0x000fea000b800000 */
[----:B------:R-:W-:Y:S01]  /*45f0*/  LOP3.LUT P4, RZ, R132, 0xff000000, RZ, 0xc0, !PT ;  /* 0xff00000084ff7812 */ /* 0x000fe2000788c0ff */
[----:B------:R-:W-:Y:S01]  /*4600*/  FMUL.FTZ R107, R107, UR27 ;  /* 0x0000001b6b6b7c20 */ /* 0x000fe20008410000 */
[----:B------:R-:W-:-:S03]  /*4610*/  HFMA2 R106, -RZ, RZ, 0, 0 ;  /* 0x00000000ff6a7431 */ /* 0x000fc600000001ff */
        /* <DEDUP_REMOVED lines=8> */
.L_x_2004:
[----:B------:R-:W-:Y:S05]  /*46a0*/  BRA.U !UP2, `(.L_x_2005) ;  /* 0x000000010a2c7547 */ /* 0x000fea000b800000 */
        /* <DEDUP_REMOVED lines=11> */
.L_x_2005:
[----:B------:R-:W-:Y:S05]  /*4760*/  BRA.U !UP2, `(.L_x_2006) ;  /* 0x000000010a2c7547 */ /* 0x000fea000b800000 */
[----:B------:R-:W-:Y:S01]  /*4770*/  LOP3.LUT P4, RZ, R133, 0xff00, RZ, 0xc0, !PT ;  /* 0x0000ff0085ff7812 */ /* 0x000fe2000788c0ff */
[----:B------:R-:W-:-:S04]  /*4780*/  FMUL.FTZ R106, R123, UR27 ;  /* 0x0000001b7b6a7c20 */ /* 0x000fc80008410000 */
[----:B------:R-:W-:Y:S01]  /*4790*/  FMUL.FTZ R120, R106, UR26 ;  /* 0x0000001a6a787c20 */ /* 0x000fe20008410000 */
[----:B------:R-:W-:-:S03]  /*47a0*/  HFMA2 R106, -RZ, RZ, 0, 0 ;  /* 0x00000000ff6a7431 */ /* 0x000fc600000001ff */
[----:B------:R-:W-:-:S04]  /*47b0*/  FMUL.FTZ R107, R29, R120 ;  /* 0x000000781d6b7220 */ /* 0x000fc80000410000 */
[----:B------:R-:W-:Y:S02]  /*47c0*/  @P4 SHF.L.U32 R118, R118, 0x10, RZ ;  /* 0x0000001076764819 */ /* 0x000fe400000006ff */
[----:B------:R-:W-:-:S03]  /*47d0*/  FSEL R107, R107, RZ, P4 ;  /* 0x000000ff6b6b7208 */ /* 0x000fc60002000000 */
[----:B------:R-:W-:Y:S01]  /*47e0*/  @P4 FMUL.FTZ R106, R120, R118 ;  /* 0x00000076786a4220 */ /* 0x000fe20000410000 */
[----:B------:R-:W-:-:S03]  /*47f0*/  F2FP.BF16.F32.PACK_AB R107, RZ, R107 ;  /* 0x0000006bff6b723e */ /* 0x000fc600000010ff */
[----:B------:R-:W-:Y:S01]  /*4800*/  FADD.FTZ R93, R93, R106 ;  /* 0x0000006a5d5d7221 */ /* 0x000fe20000010000 */
[----:B------:R-:W-:-:S07]  /*4810*/  PRMT R114, R114, 0x5410, R107 ;  /* 0x0000541072727816 */ /* 0x000fce000000006b */
.L_x_2006:
        /* <DEDUP_REMOVED lines=12> */
.L_x_2007:
[----:B------:R-:W-:Y:S02]  /*48e0*/  F2FP.BF16.F32.PACK_AB R106, R123, R116 ;  /* 0x000000747b6a723e */ /* 0x000fe400000010ff */
[----:B------:R-:W-:Y:S01]  /*48f0*/  F2FP.BF16.F32.PACK_AB R107, R122, R117 ;  /* 0x000000757a6b723e */ /* 0x000fe200000010ff */
[----:B------:R-:W-:Y:S06]  /*4900*/  BRA.U !UP2, `(.L_x_2008) ;  /* 0x000000190a987547 */ /* 0x000fec000b800000 */
[----:B------:R-:W-:Y:S01]  /*4910*/  ISETP.GE.U32.AND P4, PT, R132, RZ, PT ;  /* 0x000000ff8400720c */ /* 0x000fe20003f86070 */
[----:B------:R-:W-:Y:S01]  /*4920*/  FMUL.FTZ R122, R122, UR27 ;  /* 0x0000001b7a7a7c20 */ /* 0x000fe20008410000 */
[----:B------:R-:W-:Y:S02]  /*4930*/  HFMA2 R116, -RZ, RZ, 0, 0 ;  /* 0x00000000ff747431 */ /* 0x000fe400000001ff */
[----:B------:R-:W-:Y:S01]  /*4940*/  ISETP.GE.U32.AND.EX P4, PT, R133, 0x1000000, PT, P4 ;  /* 0x010000008500780c */ /* 0x000fe20003f86140 */
[----:B------:R-:W-:-:S04]  /*4950*/  FMUL.FTZ R122, R122, UR26 ;  /* 0x0000001a7a7a7c20 */ /* 0x000fc80008410000 */
        /* <DEDUP_REMOVED lines=8> */
.L_x_2000:
[----:B------:R-:W-:Y:S01]  /*49e0*/  ISETP.LT.AND P5, PT, RZ, UR34, PT ;  /* 0x00000022ff007c0c */ /* 0x000fe2000bfa1270 */
[----:B------:R-:W-:-:S12]  /*49f0*/  BRA.U !UP2, `(.L_x_2009) ;  /* 0x000000010a3c7547 */ /* 0x000fd8000b800000 */
[----:B------:R-:W-:Y:S01]  /*4a00*/  @P5 FFMA.FTZ R117, R129, UR7, R120 ;  /* 0x0000000781755c23 */ /* 0x000fe20008010078 */
[----:B------:R-:W-:Y:S01]  /*4a10*/  IMAD.U32 R116, R100, 0x10000, RZ ;  /* 0x0001000064747824 */ /* 0x000fe200078e00ff */
[----:B------:R-:W-:Y:S02]  /*4a20*/  LOP3.LUT P4, RZ, R132, 0xff, RZ, 0xc0, !PT ;  /* 0x000000ff84ff7812 */ /* 0x000fe4000788c0ff */
[----:B------:R-:W-:-:S04]  /*4a30*/  @P5 FADD.FTZ R117, R130, -R117 ;  /* 0x8000007582755221 */ /* 0x000fc80000010000 */
[----:B------:R-:W-:Y:S01]  /*4a40*/  @P5 FFMA.FTZ R116, R117, UR33, R116 ;  /* 0x0000002175745c23 */ /* 0x000fe20008010074 */
[----:B------:R-:W-:-:S03]  /*4a50*/  MOV R117, RZ ;  /* 0x000000ff00757202 */ /* 0x000fc60000000f00 */
        /* <DEDUP_REMOVED lines=9> */
.L_x_2009:
[----:B------:R-:W-:Y:S05]  /*4af0*/  BRA.U !UP2, `(.L_x_2010) ;  /* 0x000000010a3c7547 */ /* 0x000fea000b800000 */
        /* <DEDUP_REMOVED lines=15> */
.L_x_2010:
[----:B------:R-:W-:Y:S05]  /*4bf0*/  BRA.U !UP2, `(.L_x_2011) ;  /* 0x000000010a3c7547 */ /* 0x000fea000b800000 */
[----:B------:R-:W-:Y:S01]  /*4c00*/  @P5 FFMA.FTZ R117, R131, UR7, R120 ;  /* 0x0000000783755c23 */ /* 0x000fe20008010078 */
[----:B------:R-:W-:Y:S02]  /*4c10*/  SHF.L.U32 R116, R101, 0x10, RZ ;  /* 0x0000001065747819 */ /* 0x000fe400000006ff */
[----:B------:R-:W-:Y:S01]  /*4c20*/  LOP3.LUT P4, RZ, R132, 0xff0000, RZ, 0xc0, !PT ;  /* 0x00ff000084ff7812 */ /* 0x000fe2000788c0ff */
        /* <DEDUP_REMOVED lines=12> */
.L_x_2011:
[----:B------:R-:W-:Y:S05]  /*4cf0*/  BRA.U !UP2, `(.L_x_2012) ;  /* 0x000000010a3c7547 */ /* 0x000fea000b800000 */
[----:B------:R-:W-:Y:S01]  /*4d00*/  @P5 FFMA.FTZ R116, R144, UR7, R120 ;  /* 0x0000000790745c23 */ /* 0x000fe20008010078 */
[----:B------:R-:W-:Y:S02]  /*4d10*/  SHF.L.U32 R142, R142, 0x10, RZ ;  /* 0x000000108e8e7819 */ /* 0x000fe400000006ff */
[----:B------:R-:W-:Y:S01]  /*4d20*/  LOP3.LUT P4, RZ, R132, 0xff000000, RZ, 0xc0, !PT ;  /* 0xff00000084ff7812 */ /* 0x000fe2000788c0ff */
[----:B------:R-:W-:Y:S01]  /*4d30*/  @P5 FADD.FTZ R117, R145, -R116 ;  /* 0x8000007491755221 */ /* 0x000fe20000010000 */
[----:B------:R-:W-:-:S03]  /*4d40*/  HFMA2 R116, -RZ, RZ, 0, 0 ;  /* 0x00000000ff747431 */ /* 0x000fc600000001ff */
[----:B------:R-:W-:-:S04]  /*4d50*/  @P5 FFMA.FTZ R142, R117, UR33, R142 ;  /* 0x00000021758e5c23 */ /* 0x000fc8000801008e */
[----:B------:R-:W-:-:S04]  /*4d60*/  FMUL.FTZ R142, R142, UR27 ;  /* 0x0000001b8e8e7c20 */ /* 0x000fc80008410000 */
[----:B------:R-:W-:Y:S01]  /*4d70*/  FMUL.FTZ R142, R142, UR26 ;  /* 0x0000001a8e8e7c20 */ /* 0x000fe20008410000 */
[----:B------:R-:W-:-:S03]  /*4d80*/  @P4 SHF.L.U32 R151, R151, 0x10, RZ ;  /* 0x0000001097974819 */ /* 0x000fc600000006ff */
[-C--:B------:R-:W-:Y:S02]  /*4d90*/  FMUL.FTZ R117, R27, R142.reuse ;  /* 0x0000008e1b757220 */ /* 0x080fe40000410000 */
[----:B------:R-:W-:-:S03]  /*4da0*/  @P4 FMUL.FTZ R116, R151, R142 ;  /* 0x0000008e97744220 */ /* 0x000fc60000410000 */
[----:B------:R-:W-:Y:S01]  /*4db0*/  FSEL R117, R117, RZ, P4 ;  /* 0x000000ff75757208 */ /* 0x000fe20002000000 */
[----:B------:R-:W-:-:S03]  /*4dc0*/  FADD.FTZ R91, R91, R116 ;  /* 0x000000745b5b7221 */ /* 0x000fc60000010000 */
[----:B------:R-:W-:-:S04]  /*4dd0*/  F2FP.BF16.F32.PACK_AB R117, RZ, R117 ;  /* 0x00000075ff75723e */ /* 0x000fc800000010ff */
[----:B------:R-:W-:-:S07]  /*4de0*/  PRMT R113, R113, 0x5410, R117 ;  /* 0x0000541071717816 */ /* 0x000fce0000000075 */
.L_x_2012:
        /* <DEDUP_REMOVED lines=16> */
.L_x_2013:
[----:B------:R-:W-:Y:S05]  /*4ef0*/  BRA.U !UP2, `(.L_x_2014) ;  /* 0x000000010a3c7547 */ /* 0x000fea000b800000 */
[----:B------:R-:W-:Y:S01]  /*4f00*/  @P5 FFMA.FTZ R116, R146, UR7, R120 ;  /* 0x0000000792745c23 */ /* 0x000fe20008010078 */
[----:B------:R-:W-:Y:S01]  /*4f10*/  IMAD.U32 R123, R123, 0x10000, RZ ;  /* 0x000100007b7b7824 */ /* 0x000fe200078e00ff */
[----:B------:R-:W-:Y:S02]  /*4f20*/  LOP3.LUT P4, RZ, R133, 0xff00, RZ, 0xc0, !PT ;  /* 0x0000ff0085ff7812 */ /* 0x000fe4000788c0ff */
[----:B------:R-:W-:-:S04]  /*4f30*/  @P5 FADD.FTZ R116, R147, -R116 ;  /* 0x8000007493745221 */ /* 0x000fc80000010000 */
[----:B------:R-:W-:Y:S01]  /*4f40*/  @P5 FFMA.FTZ R123, R116, UR33, R123 ;  /* 0x00000021747b5c23 */ /* 0x000fe2000801007b */
[----:B------:R-:W-:-:S03]  /*4f50*/  HFMA2 R116, -RZ, RZ, 0, 0 ;  /* 0x00000000ff747431 */ /* 0x000fc600000001ff */
        /* <DEDUP_REMOVED lines=9> */
.L_x_2014:
        /* <DEDUP_REMOVED lines=16> */
.L_x_2015:
[----:B------:R-:W-:Y:S05]  /*50f0*/  BRA.U !UP2, `(.L_x_2008) ;  /* 0x000000110a9c7547 */ /* 0x000fea000b800000 */
[----:B------:R-:W-:Y:S01]  /*5100*/  @P5 FFMA.FTZ R120, R150, UR7, R120 ;  /* 0x0000000796785c23 */ /* 0x000fe20008010078 */
[----:B------:R-:W-:Y:S02]  /*5110*/  @!P5 PRMT R116, R103, 0x7632, R116 ;  /* 0x000076326774d816 */ /* 0x000fe40000000074 */
[----:B------:R-:W-:Y:S01]  /*5120*/  @P5 SHF.L.U32 R117, R122, 0x10, RZ ;  /* 0x000000107a755819 */ /* 0x000fe200000006ff */
[----:B------:R-:W-:Y:S01]  /*5130*/  @P5 FADD.FTZ R120, R149, -R120 ;  /* 0x8000007895785221 */ /* 0x000fe20000010000 */
[----:B------:R-:W-:Y:S02]  /*5140*/  @!P5 SHF.L.U32 R116, R116, 0x10, RZ ;  /* 0x000000107474d819 */ /* 0x000fe400000006ff */
[----:B------:R-:W-:Y:S01]  /*5150*/  ISETP.GE.U32.AND P4, PT, R132, RZ, PT ;  /* 0x000000ff8400720c */ /* 0x000fe20003f86070 */
[----:B------:R-:W-:-:S03]  /*5160*/  @P5 FFMA.FTZ R116, R120, UR33, R117 ;  /* 0x0000002178745c23 */ /* 0x000fc60008010075 */
[----:B------:R-:W-:Y:S01]  /*5170*/  ISETP.GE.U32.AND.EX P4, PT, R133, 0x1000000, PT, P4 ;  /* 0x010000008500780c */ /* 0x000fe20003f86140 */
        /* <DEDUP_REMOVED lines=9> */
[----:B------:R-:W-:Y:S01]  /*5210*/  PRMT R115, R115, 0x5410, R117 ;  /* 0x0000541073737816 */ /* 0x000fe20000000075 */
[----:B------:R-:W-:Y:S06]  /*5220*/  BRA `(.L_x_2008) ;  /* 0x0000001000507947 */ /* 0x000fec0003800000 */
.L_x_1999:
        /* <DEDUP_REMOVED lines=27> */
.L_x_2017:
        /* <DEDUP_REMOVED lines=12> */
.L_x_2018:
        /* <DEDUP_REMOVED lines=18> */
[----:B------:R-:W-:-:S04]  /*55c0*/  FMUL.FTZ R123, R107, UR27 ;  /* 0x0000001b6b7b7c20 */ /* 0x000fc80008410000 */
[----:B------:R-:W-:Y:S01]  /*55d0*/  FMUL.FTZ R143, R123, UR26 ;  /* 0x0000001a7b8f7c20 */ /* 0x000fe20008410000 */
[----:B------:R-:W-:-:S07]  /*55e0*/  MOV R123, RZ ;  /* 0x000000ff007b7202 */ /* 0x000fce0000000f00 */
[----:B------:R-:W-:-:S04]  /*55f0*/  @P5 IMAD.U32 R142, R109, 0x10000, RZ ;  /* 0x000100006d8e5824 */ /* 0x000fc800078e00ff */
[-C--:B------:R-:W-:Y:S01]  /*5600*/  @P5 FMUL.FTZ R123, R142, R143.reuse ;  /* 0x0000008f8e7b5220 */ /* 0x080fe20000410000 */
[----:B------:R-:W-:-:S03]  /*5610*/  FMUL.FTZ R142, R26, R143 ;  /* 0x0000008f1a8e7220 */ /* 0x000fc60000410000 */
[----:B------:R-:W-:Y:S02]  /*5620*/  FADD.FTZ R90, R90, R123 ;  /* 0x0000007b5a5a7221 */ /* 0x000fe40000010000 */
[----:B------:R-:W-:-:S04]  /*5630*/  FSEL R142, R142, RZ, P5 ;  /* 0x000000ff8e8e7208 */ /* 0x000fc80002800000 */
[----:B------:R-:W-:-:S04]  /*5640*/  F2FP.BF16.F32.PACK_AB R142, RZ, R142 ;  /* 0x0000008eff8e723e */ /* 0x000fc800000010ff */
[----:B------:R-:W-:-:S07]  /*5650*/  PRMT R113, R142, 0x7610, R113 ;  /* 0x000076108e717816 */ /* 0x000fce0000000071 */
.L_x_2019:
        /* <DEDUP_REMOVED lines=12> */
.L_x_2020:
[----:B------:R-:W-:Y:S01]  /*5720*/  FMUL.FTZ R123, R116, UR33 ;  /* 0x00000021747b7c20 */ /* 0x000fe20008410000 */
[----:B------:R-:W-:Y:S01]  /*5730*/  FMUL.FTZ R122, R122, UR33 ;  /* 0x000000217a7a7c20 */ /* 0x000fe20008410000 */
        /* <DEDUP_REMOVED lines=14> */
.L_x_2021:
[----:B------:R-:W-:Y:S05]  /*5820*/  BRA.U !UP2, `(.L_x_2022) ;  /* 0x000000010a2c7547 */ /* 0x000fea000b800000 */
[----:B------:R-:W-:Y:S01]  /*5830*/  LOP3.LUT P5, RZ, R133, 0xff00, RZ, 0xc0, !PT ;  /* 0x0000ff0085ff7812 */ /* 0x000fe200078ac0ff */
[----:B------:R-:W-:-:S04]  /*5840*/  FMUL.FTZ R120, R116, UR27 ;  /* 0x0000001b74787c20 */ /* 0x000fc80008410000 */
[----:B------:R-:W-:Y:S01]  /*5850*/  FMUL.FTZ R142, R120, UR26 ;  /* 0x0000001a788e7c20 */ /* 0x000fe20008410000 */
[----:B------:R-:W-:-:S07]  /*5860*/  HFMA2 R120, -RZ, RZ, 0, 0 ;  /* 0x00000000ff787431 */ /* 0x000fce00000001ff */
[----:B------:R-:W-:Y:S01]  /*5870*/  @P5 SHF.L.U32 R143, R118, 0x10, RZ ;  /* 0x00000010768f5819 */ /* 0x000fe200000006ff */
[----:B------:R-:W-:-:S04]  /*5880*/  FMUL.FTZ R118, R29, R142 ;  /* 0x0000008e1d767220 */ /* 0x000fc80000410000 */
[----:B------:R-:W-:Y:S01]  /*5890*/  @P5 FMUL.FTZ R120, R143, R142 ;  /* 0x0000008e8f785220 */ /* 0x000fe20000410000 */
[----:B------:R-:W-:-:S03]  /*58a0*/  FSEL R118, R118, RZ, P5 ;  /* 0x000000ff76767208 */ /* 0x000fc60002800000 */
[----:B------:R-:W-:Y:S01]  /*58b0*/  FADD.FTZ R93, R93, R120 ;  /* 0x000000785d5d7221 */ /* 0x000fe20000010000 */
[----:B------:R-:W-:-:S04]  /*58c0*/  F2FP.BF16.F32.PACK_AB R118, RZ, R118 ;  /* 0x00000076ff76723e */ /* 0x000fc800000010ff */
[----:B------:R-:W-:-:S07]  /*58d0*/  PRMT R114, R114, 0x5410, R118 ;  /* 0x0000541072727816 */ /* 0x000fce0000000076 */
.L_x_2022:
[----:B------:R-:W-:Y:S02]  /*58e0*/  F2FP.BF16.F32.PACK_AB R104, R104, R105 ;  /* 0x000000696868723e */ /* 0x000fe400000010ff */
[----:B------:R-:W-:Y:S02]  /*58f0*/  F2FP.BF16.F32.PACK_AB R105, R106, R107 ;  /* 0x0000006b6a69723e */ /* 0x000fe400000010ff */
        /* <DEDUP_REMOVED lines=14> */
.L_x_2023:
[----:B------:R-:W-:Y:S02]  /*59e0*/  F2FP.BF16.F32.PACK_AB R106, R116, R117 ;  /* 0x00000075746a723e */ /* 0x000fe400000010ff */
[----:B------:R-:W-:Y:S01]  /*59f0*/  F2FP.BF16.F32.PACK_AB R107, R122, R123 ;  /* 0x0000007b7a6b723e */ /* 0x000fe200000010ff */
[----:B------:R-:W-:Y:S06]  /*5a00*/  BRA.U !UP2, `(.L_x_2008) ;  /* 0x000000090a587547 */ /* 0x000fec000b800000 */
[----:B------:R-:W-:Y:S01]  /*5a10*/  ISETP.GE.U32.AND P4, PT, R132, RZ, PT ;  /* 0x000000ff8400720c */ /* 0x000fe20003f86070 */
[----:B------:R-:W-:-:S03]  /*5a20*/  FMUL.FTZ R116, R122, UR27 ;  /* 0x0000001b7a747c20 */ /* 0x000fc60008410000 */
[----:B------:R-:W-:Y:S01]  /*5a30*/  ISETP.GE.U32.AND.EX P4, PT, R133, 0x1000000, PT, P4 ;  /* 0x010000008500780c */ /* 0x000fe20003f86140 */
[----:B------:R-:W-:Y:S01]  /*5a40*/  FMUL.FTZ R118, R116, UR26 ;  /* 0x0000001a74767c20 */ /* 0x000fe20008410000 */
[----:B------:R-:W-:-:S03]  /*5a50*/  HFMA2 R116, -RZ, RZ, 0, 0 ;  /* 0x00000000ff747431 */ /* 0x000fc600000001ff */
        /* <DEDUP_REMOVED lines=8> */
.L_x_2016:
[----:B------:R-:W-:Y:S05]  /*5ae0*/  BRA.U !UP2, `(.L_x_2024) ;  /* 0x000000010a407547 */ /* 0x000fea000b800000 */
[----:B------:R-:W-:Y:S01]  /*5af0*/  FFMA.FTZ R117, R129, UR7, R120 ;  /* 0x0000000781757c23 */ /* 0x000fe20008010078 */
[----:B------:R-:W-:Y:S02]  /*5b00*/  ISETP.LT.AND P4, PT, RZ, UR34, PT ;  /* 0x00000022ff007c0c */ /* 0x000fe4000bf81270 */
[----:B------:R-:W-:Y:S01]  /*5b10*/  LOP3.LUT P5, RZ, R132, 0xff, RZ, 0xc0, !PT ;  /* 0x000000ff84ff7812 */ /* 0x000fe200078ac0ff */
[----:B------:R-:W-:Y:S01]  /*5b20*/  FADD.FTZ R116, R130, -R117 ;  /* 0x8000007582747221 */ /* 0x000fe20000010000 */
[----:B------:R-:W-:-:S03]  /*5b30*/  MOV R117, RZ ;  /* 0x000000ff00757202 */ /* 0x000fc60000000f00 */
[----:B------:R-:W-:-:S05]  /*5b40*/  FMUL.FTZ R116, R116, UR33 ;  /* 0x0000002174747c20 */ /* 0x000fca0008410000 */
[----:B------:R-:W-:-:S03]  /*5b50*/  FSEL R116, R116, RZ, P4 ;  /* 0x000000ff74747208 */ /* 0x000fc60002000000 */
[----:B------:R-:W-:Y:S02]  /*5b60*/  @P5 SHF.L.U32 R122, R108, 0x10, RZ ;  /* 0x000000106c7a5819 */ /* 0x000fe400000006ff */
[----:B------:R-:W-:-:S04]  /*5b70*/  FMUL.FTZ R116, R116, UR27 ;  /* 0x0000001b74747c20 */ /* 0x000fc80008410000 */
[----:B------:R-:W-:-:S04]  /*5b80*/  FMUL.FTZ R123, R116, UR26 ;  /* 0x0000001a747b7c20 */ /* 0x000fc80008410000 */
[-C--:B------:R-:W-:Y:S01]  /*5b90*/  FMUL.FTZ R116, R24, R123.reuse ;  /* 0x0000007b18747220 */ /* 0x080fe20000410000 */
[----:B------:R-:W-:-:S04]  /*5ba0*/  @P5 FMUL.FTZ R117, R122, R123 ;  /* 0x0000007b7a755220 */ /* 0x000fc80000410000 */
[----:B------:R-:W-:Y:S01]  /*5bb0*/  FSEL R116, R116, RZ, P5 ;  /* 0x000000ff74747208 */ /* 0x000fe20002800000 */
[----:B------:R-:W-:-:S03]  /*5bc0*/  FADD.FTZ R88, R88, R117 ;  /* 0x0000007558587221 */ /* 0x000fc60000010000 */
[----:B------:R-:W-:-:S04]  /*5bd0*/  F2FP.BF16.F32.PACK_AB R116, RZ, R116 ;  /* 0x00000074ff74723e */ /* 0x000fc800000010ff */
[----:B------:R-:W-:-:S07]  /*5be0*/  PRMT R112, R116, 0x7610, R112 ;  /* 0x0000761074707816 */ /* 0x000fce0000000070 */
.L_x_2024:
        /* <DEDUP_REMOVED lines=8> */
[----:B------:R-:W-:-:S04]  /*5c70*/  FMUL.FTZ R116, R116, UR27 ;  /* 0x0000001b74747c20 */ /* 0x000fc80008410000 */
[----:B------:R-:W-:Y:S01]  /*5c80*/  FMUL.FTZ R122, R116, UR26 ;  /* 0x0000001a747a7c20 */ /* 0x000fe20008410000 */
[----:B------:R-:W-:-:S03]  /*5c90*/  HFMA2 R116, -RZ, RZ, 0, 0 ;  /* 0x00000000ff747431 */ /* 0x000fc600000001ff */
[-C--:B------:R-:W-:Y:S01]  /*5ca0*/  FMUL.FTZ R117, R25, R122.reuse ;  /* 0x0000007a19757220 */ /* 0x080fe20000410000 */
[----:B------:R-:W-:-:S04]  /*5cb0*/  @P5 FMUL.FTZ R116, R123, R122 ;  /* 0x0000007a7b745220 */ /* 0x000fc80000410000 */
[----:B------:R-:W-:Y:S01]  /*5cc0*/  FSEL R117, R117, RZ, P5 ;  /* 0x000000ff75757208 */ /* 0x000fe20002800000 */
[----:B------:R-:W-:-:S03]  /*5cd0*/  FADD.FTZ R89, R89, R116 ;  /* 0x0000007459597221 */ /* 0x000fc60000010000 */
[----:B------:R-:W-:-:S04]  /*5ce0*/  F2FP.BF16.F32.PACK_AB R117, RZ, R117 ;  /* 0x00000075ff75723e */ /* 0x000fc800000010ff */
[----:B------:R-:W-:-:S07]  /*5cf0*/  PRMT R112, R112, 0x5410, R117 ;  /* 0x0000541070707816 */ /* 0x000fce0000000075 */
.L_x_2025:
[----:B------:R-:W-:Y:S05]  /*5d00*/  BRA.U !UP2, `(.L_x_2026) ;  /* 0x000000010a407547 */ /* 0x000fea000b800000 */
[----:B------:R-:W-:Y:S01]  /*5d10*/  FFMA.FTZ R117, R131, UR7, R120 ;  /* 0x0000000783757c23 */ /* 0x000fe20008010078 */
[----:B------:R-:W-:Y:S02]  /*5d20*/  ISETP.LT.AND P4, PT, RZ, UR34, PT ;  /* 0x00000022ff007c0c */ /* 0x000fe4000bf81270 */
[----:B------:R-:W-:Y:S01]  /*5d30*/  LOP3.LUT P5, RZ, R132, 0xff0000, RZ, 0xc0, !PT ;  /* 0x00ff000084ff7812 */ /* 0x000fe200078ac0ff */
[----:B------:R-:W-:Y:S01]  /*5d40*/  FADD.FTZ R116, R136, -R117 ;  /* 0x8000007588747221 */ /* 0x000fe20000010000 */
[----:B------:R-:W-:-:S03]  /*5d50*/  IMAD.MOV.U32 R117, RZ, RZ, RZ ;  /* 0x000000ffff757224 */ /* 0x000fc600078e00ff */
        /* <DEDUP_REMOVED lines=11> */
.L_x_2026:
        /* <DEDUP_REMOVED lines=17> */
.L_x_2027:
[----:B------:R-:W-:Y:S05]  /*5f20*/  BRA.U !UP2, `(.L_x_2028) ;  /* 0x000000010a407547 */ /* 0x000fea000b800000 */
[----:B------:R-:W-:Y:S01]  /*5f30*/  FFMA.FTZ R117, R137, UR7, R120 ;  /* 0x0000000789757c23 */ /* 0x000fe20008010078 */
[----:B------:R-:W-:Y:S02]  /*5f40*/  ISETP.LT.AND P4, PT, RZ, UR34, PT ;  /* 0x00000022ff007c0c */ /* 0x000fe4000bf81270 */
[----:B------:R-:W-:Y:S01]  /*5f50*/  LOP3.LUT P5, RZ, R133, 0xff, RZ, 0xc0, !PT ;  /* 0x000000ff85ff7812 */ /* 0x000fe200078ac0ff */
[----:B------:R-:W-:Y:S01]  /*5f60*/  FADD.FTZ R116, R138, -R117 ;  /* 0x800000758a747221 */ /* 0x000fe20000010000 */
[----:B------:R-:W-:-:S03]  /*5f70*/  HFMA2 R117, -RZ, RZ, 0, 0 ;  /* 0x00000000ff757431 */ /* 0x000fc600000001ff */
        /* <DEDUP_REMOVED lines=11> */
.L_x_2028:
        /* <DEDUP_REMOVED lines=17> */
.L_x_2029:
        /* <DEDUP_REMOVED lines=17> */
.L_x_2030:
        /* <DEDUP_REMOVED lines=18> */
.L_x_2008:
[----:B------:R-:W0:Y:S01]  /*6370*/  @P0 LDC.64 R118, c[0x0][0x478] ;  /* 0x00011e00ff760b82 */ /* 0x000e220000000a00 */
[----:B------:R-:W1:Y:S01]  /*6380*/  @UP2 LDCU.64 UR8, c[0x0][0x468] ;  /* 0x00008d00ff0827ac */ /* 0x000e620008000a00 */
[----:B------:R-:W-:Y:S02]  /*6390*/  PLOP3.LUT P4, PT, PT, PT, UP2, 0x80, 0x8 ;  /* 0x000000000008781c */ /* 0x000fe40003f8f028 */
[----:B------:R-:W-:-:S11]  /*63a0*/  MOV R116, 0x10 ;  /* 0x0000001000747802 */ /* 0x000fd60000000f00 */
[----:B-1----:R-:W-:-:S04]  /*63b0*/  @P4 IMAD.WIDE.U32 R116, R121, R116, UR8 ;  /* 0x0000000879744e25 */ /* 0x002fc8000f8e0074 */
[----:B0-----:R-:W-:-:S05]  /*63c0*/  @P0 IMAD.WIDE.U32 R118, R5, 0x10, R118 ;  /* 0x0000001005760825 */ /* 0x001fca00078e0076 */
[----:B------:R1:W-:Y:S04]  /*63d0*/  @P0 STG.E.128 desc[UR24][R118.64], R104 ;  /* 0x0000006876000986 */ /* 0x0003e8000c101d18 */
[----:B------:R1:W-:Y:S02]  /*63e0*/  @P4 STG.E.128 desc[UR24][R116.64], R112 ;  /* 0x0000007074004986 */ /* 0x0003e4000c101d18 */
.L_x_1997:
[----:B------:R-:W-:Y:S05]  /*63f0*/  BSYNC.RECONVERGENT B0 ;  /* 0x0000000000007941 */ /* 0x000fea0003800200 */
.L_x_1996:
[----:B------:R-:W-:Y:S01]  /*6400*/  UIADD3 UR6, UPT, UPT, UR6, UR30, URZ ;  /* 0x0000001e06067290 */ /* 0x000fe2000fffe0ff */
[----:B------:R-:W-:-:S03]  /*6410*/  PLOP3.LUT P3, PT, P3, PT, PT, 0x8, 0x80 ;  /* 0x000000000080781c */ /* 0x000fc60001f6e170 */
[----:B------:R-:W-:-:S09]  /*6420*/  UISETP.GE.AND UP0, UPT, UR6, UR31, UPT ;  /* 0x0000001f0600728c */ /* 0x000fd2000bf06270 */
[----:B------:R-:W-:Y:S05]  /*6430*/  BRA.U !UP0, `(.L_x_2031) ;  /* 0xffffffa108647547 */ /* 0x000fea000b83ffff */
.L_x_1952:
        /* <DEDUP_REMOVED lines=18> */
.L_x_2033:
[----:B------:R-:W-:Y:S05]  /*6560*/  BSYNC.RECONVERGENT B0 ;  /* 0x0000000000007941 */ /* 0x000fea0003800200 */
.L_x_2032:
        /* <DEDUP_REMOVED lines=14> */
.L_x_2034:
        /* <DEDUP_REMOVED lines=11> */
.L_x_8023:


//--------------------- .text._ZN10layer_norm22ln_bwd_finalize_kernelINS_22Kernel_traits_finalizeILj2048Ef13__nv_bfloat16S2_S2_fjLb1ELj1024ELj4ENS_18Kernel_traits_baseILj2048EfS2_S2_S2_fjLj1024EEEEELb1ELb1EEEvNS_9BwdParamsE --------------------------
	.section	.text._ZN10layer_norm22ln_bwd_finalize_kernelINS_22Kernel_traits_finalizeILj2048Ef13__nv_bfloat16S2_S2_fjLb1ELj1024ELj4ENS_18Kernel_traits_baseILj2048EfS2_S2_S2_fjLj1024EEEEELb1ELb1EEEvNS_9BwdParamsE,"ax",@progbits
	.align	128
        .global         _ZN10layer_norm22ln_bwd_finalize_kernelINS_22Kernel_traits_finalizeILj2048Ef13__nv_bfloat16S2_S2_fjLb1ELj1024ELj4ENS_18Kernel_traits_baseILj2048EfS2_S2_S2_fjLj1024EEEEELb1ELb1EEEvNS_9BwdParamsE
        .type           _ZN10layer_norm22ln_bwd_finalize_kernelINS_22Kernel_traits_finalizeILj2048Ef13__nv_bfloat16S2_S2_fjLb1ELj1024ELj4ENS_18Kernel_traits_baseILj2048EfS2_S2_S2_fjLj1024EEEEELb1ELb1EEEvNS_9BwdParamsE,@function
        .size           _ZN10layer_norm22ln_bwd_finalize_kernelINS_22Kernel_traits_finalizeILj2048Ef13__nv_bfloat16S2_S2_fjLb1ELj1024ELj4ENS_18Kernel_traits_baseILj2048EfS2_S2_S2_fjLj1024EEEEELb1ELb1EEEvNS_9BwdParamsE,(.L_x_8024 - _ZN10layer_norm22ln_bwd_finalize_kernelINS_22Kernel_traits_finalizeILj2048Ef13__nv_bfloat16S2_S2_fjLb1ELj1024ELj4ENS_18Kernel_traits_baseILj2048EfS2_S2_S2_fjLj1024EEEEELb1ELb1EEEvNS_9BwdParamsE)
        .other          _ZN10layer_norm22ln_bwd_finalize_kernelINS_22Kernel_traits_finalizeILj2048Ef13__nv_bfloat16S2_S2_fjLb1ELj1024ELj4ENS_18Kernel_traits_baseILj2048EfS2_S2_S2_fjLj1024EEEEELb1ELb1EEEvNS_9BwdParamsE,@"STO_CUDA_ENTRY STV_DEFAULT"
_ZN10layer_norm22ln_bwd_finalize_kernelINS_22Kernel_traits_finalizeILj2048Ef13__nv_bfloat16S2_S2_fjLb1ELj1024ELj4ENS_18Kernel_traits_baseILj2048EfS2_S2_S2_fjLj1024EEEEELb1ELb1EEEvNS_9BwdParamsE:
.text._ZN10layer_norm22ln_bwd_finalize_kernelINS_22Kernel_traits_finalizeILj2048Ef13__nv_bfloat16S2_S2_fjLb1ELj1024ELj4ENS_18Kernel_traits_baseILj2048EfS2_S2_S2_fjLj1024EEEEELb1ELb1EEEvNS_9BwdParamsE:
        /* <DEDUP_REMOVED lines=42> */
[-CC-:B------:R-:W-:Y:S01]  /*02a0*/  IMAD R23, R14, R12.reuse, R9.reuse ;  /* 0x0000000c0e177224 */ /* 0x180fe200078e0209 */
[C---:B------:R-:W-:Y:S01]  /*02b0*/  IADD3 R29, PT, PT, R4.reuse, R11, RZ ;  /* 0x0000000b041d7210 */ /* 0x040fe20007ffe0ff */
[-CC-:B------:R-:W-:Y:S01]  /*02c0*/  IMAD R15, R15, R12.reuse, R9.reuse ;  /* 0x0000000c0f0f7224 */ /* 0x180fe200078e0209 */
[----:B------:R-:W-:Y:S01]  /*02d0*/  IADD3 R24, PT, PT, R4, R13, RZ ;  /* 0x0000000d04187210 */ /* 0x000fe20007ffe0ff */
[-CC-:B------:R-:W-:Y:S01]  /*02e0*/  IMAD R27, R16, R12.reuse, R9.reuse ;  /* 0x0000000c101b7224 */ /* 0x180fe200078e0209 */
[C---:B------:R-:W-:Y:S01]  /*02f0*/  IADD3 R23, PT, PT, R4.reuse, R23, RZ ;  /* 0x0000001704177210 */ /* 0x040fe20007ffe0ff */
[-CC-:B------:R-:W-:Y:S01]  /*0300*/  IMAD R17, R17, R12.reuse, R9.reuse ;  /* 0x0000000c11117224 */ /* 0x180fe200078e0209 */
[C---:B------:R-:W-:Y:S01]  /*0310*/  IADD3 R25, PT, PT, R4.reuse, R15, RZ ;  /* 0x0000000f04197210 */ /* 0x040fe20007ffe0ff */
[-CC-:B------:R-:W-:Y:S01]  /*0320*/  IMAD R19, R19, R12.reuse, R9.reuse ;  /* 0x0000000c13137224 */ /* 0x180fe200078e0209 */
[C---:B------:R-:W-:Y:S01]  /*0330*/  IADD3 R27, PT, PT, R4.reuse, R27, RZ ;  /* 0x0000001b041b7210 */ /* 0x040fe20007ffe0ff */
[----:B------:R-:W-:Y:S01]  /*0340*/  IMAD R9, R5, R12, R9 ;  /* 0x0000000c05097224 */ /* 0x000fe200078e0209 */
[----:B------:R-:W-:-:S02]  /*0350*/  IADD3 R13, PT, PT, R4, R17, RZ ;  /* 0x00000011040d7210 */ /* 0x000fc40007ffe0ff */
[C---:B------:R-:W-:Y:S02]  /*0360*/  IADD3 R22, PT, PT, R4.reuse, R19, RZ ;  /* 0x0000001304167210 */ /* 0x040fe40007ffe0ff */
[----:B------:R-:W-:-:S07]  /*0370*/  IADD3 R9, PT, PT, R4, R9, RZ ;  /* 0x0000000904097210 */ /* 0x000fce0007ffe0ff */
.L_x_2039:
        /* <DEDUP_REMOVED lines=87> */
.L_x_2038:
[----:B------:R-:W-:Y:S05]  /*08f0*/  BSYNC.RECONVERGENT B1 ;  /* 0x0000000000017941 */ /* 0x000fea0003800200 */
.L_x_2037:
        /* <DEDUP_REMOVED lines=11> */
[----:B-1----:R-:W-:-:S05]  /*09b0*/  IMAD.WIDE.U32 R22, R19, 0x4, R12 ;  /* 0x0000000413167825 */ /* 0x002fca00078e000c */
[----:B------:R1:W3:Y:S01]  /*09c0*/  LDG.E R11, desc[UR6][R22.64] ;  /* 0x00000006160b7981 */ /* 0x0002e2000c1e1900 */
[----:B--2---:R-:W-:-:S05]  /*09d0*/  IMAD.WIDE.U32 R24, R19, 0x4, R14 ;  /* 0x0000000413187825 */ /* 0x004fca00078e000e */
[----:B------:R2:W4:Y:S01]  /*09e0*/  LDG.E R27, desc[UR6][R24.64] ;  /* 0x00000006181b7981 */ /* 0x000522000c1e1900 */
[CC--:B-1----:R-:W-:Y:S01]  /*09f0*/  LEA R23, R26.reuse, R19.reuse, 0x5 ;  /* 0x000000131a177211 */ /* 0x0c2fe200078e28ff */
[----:B0-----:R-:W-:Y:S01]  /*0a00*/  IMAD.WIDE.U32 R20, R19, 0x4, R16 ;  /* 0x0000000413147825 */ /* 0x001fe200078e0010 */
[----:B------:R-:W-:-:S04]  /*0a10*/  LEA R19, R26, R19, 0x6 ;  /* 0x000000131a137211 */ /* 0x000fc800078e30ff */
[----:B------:R0:W5:Y:S01]  /*0a20*/  LDG.E R29, desc[UR6][R20.64] ;  /* 0x00000006141d7981 */ /* 0x000162000c1e1900 */
[----:B--2---:R-:W-:-:S04]  /*0a30*/  IMAD.WIDE.U32 R24, R23, 0x4, R12 ;  /* 0x0000000417187825 */ /* 0x004fc800078e000c */
[----:B0-----:R-:W-:-:S05]  /*0a40*/  IMAD.WIDE.U32 R20, R19, 0x4, R12 ;  /* 0x0000000413147825 */ /* 0x001fca00078e000c */
[----:B------:R0:W2:Y:S02]  /*0a50*/  LDG.E R9, desc[UR6][R20.64] ;  /* 0x0000000614097981 */ /* 0x0000a4000c1e1900 */
[----:B0-----:R-:W-:-:S06]  /*0a60*/  IMAD.WIDE.U32 R20, R23, 0x4, R16 ;  /* 0x0000000417147825 */ /* 0x001fcc00078e0010 */
[----:B------:R-:W2:Y:S01]  /*0a70*/  LDG.E R21, desc[UR6][R20.64] ;  /* 0x0000000614157981 */ /* 0x000ea2000c1e1900 */
[----:B---3--:R-:W-:-:S03]  /*0a80*/  FADD.FTZ R11, R6, R11 ;  /* 0x0000000b060b7221 */ /* 0x008fc60000010000 */
[----:B------:R0:W3:Y:S02]  /*0a90*/  LDG.E R6, desc[UR6][R24.64] ;  /* 0x0000000618067981 */ /* 0x0000e4000c1e1900 */
[----:B0-----:R-:W-:-:S04]  /*0aa0*/  IMAD.WIDE.U32 R24, R19, 0x4, R16 ;  /* 0x0000000413187825 */ /* 0x001fc800078e0010 */
[----:B----4-:R-:W-:Y:S01]  /*0ab0*/  FADD.FTZ R22, R18, R27 ;  /* 0x0000001b12167221 */ /* 0x010fe20000010000 */
[----:B------:R0:W4:Y:S02]  /*0ac0*/  LDG.E R20, desc[UR6][R24.64] ;  /* 0x0000000618147981 */ /* 0x000124000c1e1900 */
[----:B0-----:R-:W-:Y:S01]  /*0ad0*/  IMAD.WIDE.U32 R24, R23, 0x4, R14 ;  /* 0x0000000417187825 */ /* 0x001fe200078e000e */
[----:B------:R-:W-:-:S03]  /*0ae0*/  LEA R23, R26, R19, 0x5 ;  /* 0x000000131a177211 */ /* 0x000fc600078e28ff */
[----:B------:R-:W-:Y:S02]  /*0af0*/  IMAD.WIDE.U32 R18, R19, 0x4, R14 ;  /* 0x0000000413127825 */ /* 0x000fe400078e000e */
[----:B------:R-:W4:Y:S02]  /*0b00*/  LDG.E R25, desc[UR6][R24.64] ;  /* 0x0000000618197981 */ /* 0x000f24000c1e1900 */
[C---:B------:R-:W-:Y:S02]  /*0b10*/  IMAD.WIDE.U32 R12, R23.reuse, 0x4, R12 ;  /* 0x00000004170c7825 */ /* 0x040fe400078e000c */
[----:B------:R-:W4:Y:S02]  /*0b20*/  LDG.E R18, desc[UR6][R18.64] ;  /* 0x0000000612127981 */ /* 0x000f24000c1e1900 */
[C---:B------:R-:W-:Y:S02]  /*0b30*/  IMAD.WIDE.U32 R16, R23.reuse, 0x4, R16 ;  /* 0x0000000417107825 */ /* 0x040fe400078e0010 */
[----:B------:R-:W4:Y:S02]  /*0b40*/  LDG.E R12, desc[UR6][R12.64] ;  /* 0x000000060c0c7981 */ /* 0x000f24000c1e1900 */
[----:B------:R-:W-:-:S02]  /*0b50*/  IMAD.WIDE.U32 R14, R23, 0x4, R14 ;  /* 0x00000004170e7825 */ /* 0x000fc400078e000e */
[----:B------:R-:W4:Y:S04]  /*0b60*/  LDG.E R17, desc[UR6][R16.64] ;  /* 0x0000000610117981 */ /* 0x000f28000c1e1900 */
[----:B------:R-:W4:Y:S01]  /*0b70*/  LDG.E R14, desc[UR6][R14.64] ;  /* 0x000000060e0e7981 */ /* 0x000f22000c1e1900 */
[----:B-----5:R-:W-:-:S04]  /*0b80*/  FADD.FTZ R28, R28, R29 ;  /* 0x0000001d1c1c7221 */ /* 0x020fc80000010000 */
[----:B--2---:R-:W-:Y:S01]  /*0b90*/  FADD.FTZ R21, R28, R21 ;  /* 0x000000151c157221 */ /* 0x004fe20000010000 */
[----:B------:R-:W-:Y:S01]  /*0ba0*/  IADD3 R8, PT, PT, R8, 0x80, RZ ;  /* 0x0000008008087810 */ /* 0x000fe20007ffe0ff */
[----:B---3--:R-:W-:-:S04]  /*0bb0*/  FADD.FTZ R6, R11, R6 ;  /* 0x000000060b067221 */ /* 0x008fc80000010000 */
[----:B------:R-:W-:Y:S01]  /*0bc0*/  FADD.FTZ R9, R6, R9 ;  /* 0x0000000906097221 */ /* 0x000fe20000010000 */
[----:B----4-:R-:W-:Y:S01]  /*0bd0*/  FADD.FTZ R20, R21, R20 ;  /* 0x0000001415147221 */ /* 0x010fe20000010000 */
[----:B------:R-:W-:-:S04]  /*0be0*/  FADD.FTZ R25, R22, R25 ;  /* 0x0000001916197221 */ /* 0x000fc80000010000 */
[----:B------:R-:W-:Y:S01]  /*0bf0*/  FADD.FTZ R25, R25, R18 ;  /* 0x0000001219197221 */ /* 0x000fe20000010000 */
[----:B------:R-:W-:Y:S01]  /*0c00*/  FADD.FTZ R6, R9, R12 ;  /* 0x0000000c09067221 */ /* 0x000fe20000010000 */
[----:B------:R-:W-:Y:S02]  /*0c10*/  FADD.FTZ R28, R20, R17 ;  /* 0x00000011141c7221 */ /* 0x000fe40000010000 */
[----:B------:R-:W-:-:S07]  /*0c20*/  FADD.FTZ R18, R25, R14 ;  /* 0x0000000e19127221 */ /* 0x000fce0000010000 */
.L_x_2041:
[----:B------:R-:W-:Y:S05]  /*0c30*/  BSYNC.RECONVERGENT B1 ;  /* 0x0000000000017941 */ /* 0x000fea0003800200 */
.L_x_2040:
        /* <DEDUP_REMOVED lines=30> */
.L_x_2043:
[----:B------:R-:W-:Y:S05]  /*0e20*/  BSYNC.RECONVERGENT B1 ;  /* 0x0000000000017941 */ /* 0x000fea0003800200 */
.L_x_2042:
        /* <DEDUP_REMOVED lines=15> */
.L_x_2036:
[----:B------:R-:W-:Y:S05]  /*0f20*/  BSYNC.RECONVERGENT B0 ;  /* 0x0000000000007941 */ /* 0x000fea0003800200 */
.L_x_2035:
[----:B------:R-:W0:Y:S01]  /*0f30*/  S2UR UR5, SR_CgaCtaId ;  /* 0x00000000000579c3 */ /* 0x000e220000008800 */
[----:B------:R-:W-:Y:S01]  /*0f40*/  UMOV UR4, 0x400 ;  /* 0x0000040000047882 */ /* 0x000fe20000000000 */
[--C-:B------:R-:W-:Y:S02]  /*0f50*/  LOP3.LUT R3, R5, 0x1f, R2.reuse, 0x78, !PT ;  /* 0x0000001f05037812 */ /* 0x100fe400078e7802 */
[C---:B------:R-:W-:Y:S02]  /*0f60*/  SHF.L.U32 R8, R4.reuse, 0x7, RZ ;  /* 0x0000000704087819 */ /* 0x040fe400000006ff */
[C---:B------:R-:W-:Y:S02]  /*0f70*/  LOP3.LUT R2, R3.reuse, 0x3e0, R2, 0xf8, !PT ;  /* 0x000003e003027812 */ /* 0x040fe400078ef802 */
[----:B------:R-:W-:Y:S02]  /*0f80*/  SHF.L.U32 R7, R3, 0x2, RZ ;  /* 0x0000000203077819 */ /* 0x000fe400000006ff */
[----:B------:R-:W-:-:S02]  /*0f90*/  ISETP.NE.AND P1, PT, R4, RZ, PT ;  /* 0x000000ff0400720c */ /* 0x000fc40003f25270 */
[----:B------:R-:W-:Y:S02]  /*0fa0*/  LOP3.LUT R7, R8, R7, RZ, 0xfc, !PT ;  /* 0x0000000708077212 */ /* 0x000fe400078efcff */
[----:B------:R-:W-:-:S04]  /*0fb0*/  ISETP.GT.U32.AND P0, PT, R4, 0xf, PT ;  /* 0x0000000f0400780c */ /* 0x000fc80003f04070 */
[----:B------:R-:W-:Y:S01]  /*0fc0*/  ISETP.NE.OR P0, PT, R5, 0x1f, P0 ;  /* 0x0000001f0500780c */ /* 0x000fe20000705670 */
[----:B0-----:R-:W-:-:S06]  /*0fd0*/  ULEA UR4, UR5, UR4, 0x18 ;  /* 0x0000000405047291 */ /* 0x001fcc000f8ec0ff */
[----:B------:R-:W-:Y:S02]  /*0fe0*/  LEA R3, R2, UR4, 0x2 ;  /* 0x0000000402037c11 */ /* 0x000fe4000f8e10ff */
[----:B------:R-:W-:-:S03]  /*0ff0*/  @!P1 LEA R5, R5, UR4, 0x2 ;  /* 0x0000000405059c11 */ /* 0x000fc6000f8e10ff */
        /* <DEDUP_REMOVED lines=42> */
[----:B------:R-:W-:Y:S01]  /*12a0*/  LEA R16, R4, UR4, 0x3 ;  /* 0x0000000404107c11 */ /* 0x000fe2000f8e18ff */
[----:B0-----:R-:W0:Y:S01]  /*12b0*/  LDC.64 R10, c[0x0][0x488] ;  /* 0x00012200ff0a7b82 */ /* 0x001e220000000a00 */
        /* <DEDUP_REMOVED lines=11> */
[----:B-1----:R-:W-:Y:S04]  /*1370*/  STG.E.64 desc[UR6][R4.64], R2 ;  /* 0x0000000204007986 */ /* 0x002fe8000c101b06 */
[----:B--2---:R-:W-:Y:S04]  /*1380*/  STG.E.64 desc[UR6][R10.64], R6 ;  /* 0x000000060a007986 */ /* 0x004fe8000c101b06 */
[----:B----4-:R-:W-:Y:S01]  /*1390*/  STG.E.64 desc[UR6][R12.64], R8 ;  /* 0x000000080c007986 */ /* 0x010fe2000c101b06 */
[----:B------:R-:W-:Y:S05]  /*13a0*/  EXIT ;  /* 0x000000000000794d */ /* 0x000fea0003800000 */
.L_x_2044:
        /* <DEDUP_REMOVED lines=13> */
.L_x_8024:


//--------------------- .text._ZN10layer_norm13ln_bwd_kernelINS_13Kernel_traitsIf13__nv_bfloat16S2_S2_fjLj2048ELj1ELj1ELj4ELj16ENS_18Kernel_traits_baseILj2048EfS2_S2_S2_fjLj128EEEEELb1ELb1ELb1ELb1EEEvNS_9BwdParamsE --------------------------
	.section	.text._ZN10layer_norm13ln_bwd_kernelINS_13Kernel_traitsIf13__nv_bfloat16S2_S2_fjLj2048ELj1ELj1ELj4ELj16ENS_18Kernel_traits_baseILj2048EfS2_S2_S2_fjLj128EEEEELb1ELb1ELb1ELb1EEEvNS_9BwdParamsE,"ax",@progbits
	.align	128
        .global         _ZN10layer_norm13ln_bwd_kernelINS_13Kernel_traitsIf13__nv_bfloat16S2_S2_fjLj2048ELj1ELj1ELj4ELj16ENS_18Kernel_traits_baseILj2048EfS2_S2_S2_fjLj128EEEEELb1ELb1ELb1ELb1EEEvNS_9BwdParamsE
        .type           _ZN10layer_norm13ln_bwd_kernelINS_13Kernel_traitsIf13__nv_bfloat16S2_S2_fjLj2048ELj1ELj1ELj4ELj16ENS_18Kernel_traits_baseILj2048EfS2_S2_S2_fjLj128EEEEELb1ELb1ELb1ELb1EEEvNS_9BwdParamsE,@function
        .size           _ZN10layer_norm13ln_bwd_kernelINS_13Kernel_traitsIf13__nv_bfloat16S2_S2_fjLj2048ELj1ELj1ELj4ELj16ENS_18Kernel_traits_baseILj2048EfS2_S2_S2_fjLj128EEEEELb1ELb1ELb1ELb1EEEvNS_9BwdParamsE,(.L_x_8025 - _ZN10layer_norm13ln_bwd_kernelINS_13Kernel_traitsIf13__nv_bfloat16S2_S2_fjLj2048ELj1ELj1ELj4ELj16ENS_18Kernel_traits_baseILj2048EfS2_S2_S2_fjLj128EEEEELb1ELb1ELb1ELb1EEEvNS_9BwdParamsE)
        .other          _ZN10layer_norm13ln_bwd_kernelINS_13Kernel_traitsIf13__nv_bfloat16S2_S2_fjLj2048ELj1ELj1ELj4ELj16ENS_18Kernel_traits_baseILj2048EfS2_S2_S2_fjLj128EEEEELb1ELb1ELb1ELb1EEEvNS_9BwdParamsE,@"STO_CUDA_ENTRY STV_DEFAULT"
_ZN10layer_norm13ln_bwd_kernelINS_13Kernel_traitsIf13__nv_bfloat16S2_S2_fjLj2048ELj1ELj1ELj4ELj16ENS_18Kernel_traits_baseILj2048EfS2_S2_S2_fjLj128EEEEELb1ELb1ELb1ELb1EEEvNS_9BwdParamsE:
.text._ZN10layer_norm13ln_bwd_kernelINS_13Kernel_traitsIf13__nv_bfloat16S2_S2_fjLj2048ELj1ELj1ELj4ELj16ENS_18Kernel_traits_baseILj2048EfS2_S2_S2_fjLj128EEEEELb1ELb1ELb1ELb1EEEvNS_9BwdParamsE:
        /* <DEDUP_REMOVED lines=38> */
[----:B------:R-:W0:Y:S01]  /*0260*/  LDCU.128 UR12, c[0x0][0x3c0] ;  /* 0x00007800ff0c77ac */ /* 0x000e220008000c00 */
[C---:B-1----:R-:W-:Y:S01]  /*0270*/  IMAD.WIDE.U32 R4, R0.reuse, 0x20, R4 ;  /* 0x0000002000047825 */ /* 0x042fe200078e0004 */
[----:B------:R-:W1:Y:S04]  /*0280*/  LDCU.128 UR16, c[0x0][0x3f0] ;  /* 0x00007e00ff1077ac */ /* 0x000e680008000c00 */
[----:B0-----:R-:W5:Y:S01]  /*0290*/  LDG.E.128 R36, desc[UR20][R4.64+0x1010] ;  /* 0x0010101404247981 */ /* 0x001f62000c1e1d00 */
[----:B------:R-:W0:Y:S01]  /*02a0*/  LDCU.64 UR26, c[0x0][0x380] ;  /* 0x00007000ff1a77ac */ /* 0x000e220008000a00 */
[----:B----4-:R-:W-:-:S02]  /*02b0*/  IMAD.WIDE.U32 R2, R0, 0x20, R2 ;  /* 0x0000002000027825 */ /* 0x010fc400078e0002 */
[----:B------:R-:W5:Y:S04]  /*02c0*/  LDG.E.128 R32, desc[UR20][R4.64+0x1000] ;  /* 0x0010001404207981 */ /* 0x000f68000c1e1d00 */
[----:B------:R-:W5:Y:S04]  /*02d0*/  LDG.E.128 R28, desc[UR20][R4.64+0x10] ;  /* 0x00001014041c7981 */ /* 0x000f68000c1e1d00 */
        /* <DEDUP_REMOVED lines=9> */
.L_x_2113:
        /* <DEDUP_REMOVED lines=11> */
[----:B-----5:R0:W5:Y:S01]  /*0420*/  LDG.E R142, desc[UR20][R116.64] ;  /* 0x00000014748e7981 */ /* 0x020162000c1e1900 */
        /* <DEDUP_REMOVED lines=8> */
[C---:B0-----:R-:W-:Y:S01]  /*04b0*/  IMAD R3, R125.reuse, UR4, RZ ;  /* 0x000000047d037c24 */ /* 0x041fe2000f8e02ff */
[----:B-----5:R-:W-:Y:S01]  /*04c0*/  ISETP.GE.AND P2, PT, R142, 0x1, PT ;  /* 0x000000018e00780c */ /* 0x020fe20003f46270 */
[----:B------:R-:W-:-:S05]  /*04d0*/  IMAD R7, R125, UR10, RZ ;  /* 0x0000000a7d077c24 */ /* 0x000fca000f8e02ff */
[----:B------:R-:W0:Y:S01]  /*04e0*/  LDC.64 R136, c[0x0][0x3b0] ;  /* 0x0000ec00ff887b82 */ /* 0x000e220000000a00 */
[----:B------:R-:W-:-:S04]  /*04f0*/  SHF.R.S32.HI R6, RZ, 0x1f, R3 ;  /* 0x0000001fff067819 */ /* 0x000fc80000011403 */
[----:B------:R-:W-:Y:S02]  /*0500*/  LEA.HI R3, R6, R3, RZ, 0x3 ;  /* 0x0000000306037211 */ /* 0x000fe400078f18ff */
[----:B------:R-:W-:Y:S02]  /*0510*/  SHF.R.S32.HI R6, RZ, 0x1f, R7 ;  /* 0x0000001fff067819 */ /* 0x000fe40000011407 */
[-C--:B------:R-:W-:Y:S01]  /*0520*/  LEA.HI.SX32 R127, R3, R0.reuse, 0x1d ;  /* 0x00000000037f7211 */ /* 0x080fe200078feaff */
[----:B------:R-:W-:Y:S01]  /*0530*/  UIMAD.WIDE UR10, UR4, 0x4, UR12 ;  /* 0x00000004040a78a5 */ /* 0x000fe2000f8e020c */
[----:B------:R-:W-:Y:S02]  /*0540*/  LEA.HI R7, R6, R7, RZ, 0x3 ;  /* 0x0000000706077211 */ /* 0x000fe400078f18ff */
[C---:B------:R-:W-:Y:S01]  /*0550*/  IADD3 R129, PT, PT, R127.reuse, 0x80, RZ ;  /* 0x000000807f817810 */ /* 0x040fe20007ffe0ff */
[----:B-1----:R-:W-:Y:S01]  /*0560*/  IMAD.WIDE.U32 R116, R127, 0x10, R8 ;  /* 0x000000107f747825 */ /* 0x002fe200078e0008 */
[----:B------:R-:W-:-:S03]  /*0570*/  LEA.HI.SX32 R7, R7, R0, 0x1d ;  /* 0x0000000007077211 */ /* 0x000fc600078feaff */
[----:B------:R-:W-:Y:S01]  /*0580*/  IMAD.WIDE.U32 R8, R129, 0x10, R8 ;  /* 0x0000001081087825 */ /* 0x000fe200078e0008 */
[----:B------:R-:W-:Y:S01]  /*0590*/  MOV R120, UR10 ;  /* 0x0000000a00787c02 */ /* 0x000fe20008000f00 */
[----:B------:R-:W3:Y:S01]  /*05a0*/  LDG.E.128 R116, desc[UR20][R116.64] ;  /* 0x0000001474747981 */ /* 0x000ee2000c1e1d00 */
[----:B------:R-:W-:Y:S01]  /*05b0*/  MOV R121, UR11 ;  /* 0x0000000b00797c02 */ /* 0x000fe20008000f00 */
[C-C-:B--2---:R-:W-:Y:S01]  /*05c0*/  IMAD.WIDE.U32 R12, R7.reuse, 0x10, R4.reuse ;  /* 0x00000010070c7825 */ /* 0x144fe200078e0004 */
[----:B------:R-:W-:Y:S01]  /*05d0*/  IADD3 R7, PT, PT, R7, 0x80, RZ ;  /* 0x0000008007077810 */ /* 0x000fe20007ffe0ff */
[----:B------:R-:W2:Y:S04]  /*05e0*/  LDG.E.128 R8, desc[UR20][R8.64] ;  /* 0x0000001408087981 */ /* 0x000ea8000c1e1d00 */
[----:B------:R1:W4:Y:S01]  /*05f0*/  LDG.E R3, desc[UR20][R120.64] ;  /* 0x0000001478037981 */ /* 0x000322000c1e1900 */
[----:B------:R-:W-:-:S03]  /*0600*/  IMAD.WIDE.U32 R4, R7, 0x10, R4 ;  /* 0x0000001007047825 */ /* 0x000fc600078e0004 */
[----:B------:R-:W4:Y:S04]  /*0610*/  LDG.E.128 R12, desc[UR20][R12.64] ;  /* 0x000000140c0c7981 */ /* 0x000f28000c1e1d00 */
[----:B------:R-:W4:Y:S01]  /*0620*/  LDG.E.128 R4, desc[UR20][R4.64] ;  /* 0x0000001404047981 */ /* 0x000f22000c1e1d00 */
        /* <DEDUP_REMOVED lines=11> */
[----:B------:R-:W-:-:S04]  /*06e0*/  ISETP.NE.U32.AND P0, PT, RZ, UR6, PT ;  /* 0x00000006ff007c0c */ /* 0x000fc8000bf05070 */
[----:B------:R-:W-:-:S13]  /*06f0*/  ISETP.NE.AND.EX P0, PT, RZ, UR7, PT, P0 ;  /* 0x00000007ff007c0c */ /* 0x000fda000bf05300 */
[----:B-1----:R-:W0:Y:S08]  /*0700*/  @P0 LDC.64 R120, c[0x0][0x438] ;  /* 0x00010e00ff780b82 */ /* 0x002e300000000a00 */
[----:B------:R-:W1:Y:S01]  /*0710*/  @P0 LDC.64 R122, c[0x0][0x438] ;  /* 0x00010e00ff7a0b82 */ /* 0x000e620000000a00 */
[----:B0-----:R-:W-:-:S05]  /*0720*/  @P0 IMAD.WIDE.U32 R120, R127, 0x10, R120 ;  /* 0x000000107f780825 */ /* 0x001fca00078e0078 */
[----:B------:R0:W5:Y:S01]  /*0730*/  @P0 LDG.E.128 R20, desc[UR20][R120.64] ;  /* 0x0000001478140981 */ /* 0x000162000c1e1d00 */
[----:B-1----:R-:W-:-:S05]  /*0740*/  @P0 IMAD.WIDE.U32 R122, R129, 0x10, R122 ;  /* 0x00000010817a0825 */ /* 0x002fca00078e007a */
[----:B------:R1:W5:Y:S01]  /*0750*/  @P0 LDG.E.128 R16, desc[UR20][R122.64] ;  /* 0x000000147a100981 */ /* 0x000362000c1e1d00 */
[----:B------:R-:W-:Y:S02]  /*0760*/  ISETP.NE.AND P0, PT, RZ, UR22, PT ;  /* 0x00000016ff007c0c */ /* 0x000fe4000bf05270 */
[----:B---3--:R-:W-:Y:S02]  /*0770*/  PRMT R124, R116, 0x7632, R124 ;  /* 0x00007632747c7816 */ /* 0x008fe4000000007c */
[----:B------:R-:W-:Y:S02]  /*0780*/  PRMT R128, R118, 0x7632, R128 ;  /* 0x0000763276807816 */ /* 0x000fe40000000080 */
[C---:B--2---:R-:W-:Y:S02]  /*0790*/  PRMT R133, R10.reuse, 0x7632, R133 ;  /* 0x000076320a857816 */ /* 0x044fe40000000085 */
[----:B------:R-:W-:Y:S02]  /*07a0*/  SHF.L.U32 R134, R10, 0x10, RZ ;  /* 0x000000100a867819 */ /* 0x000fe400000006ff */
[----:B------:R-:W-:-:S02]  /*07b0*/  PRMT R135, R11, 0x7632, R135 ;  /* 0x000076320b877816 */ /* 0x000fc40000000087 */
[----:B----4-:R-:W-:Y:S02]  /*07c0*/  FSEL R143, R3, RZ, !P0 ;  /* 0x000000ff038f7208 */ /* 0x010fe40004000000 */
[----:B------:R-:W-:Y:S02]  /*07d0*/  SHF.L.U32 R10, R124, 0x10, RZ ;  /* 0x000000107c0a7819 */ /* 0x000fe400000006ff */
[----:B------:R-:W-:Y:S02]  /*07e0*/  SHF.L.U32 R118, R118, 0x10, RZ ;  /* 0x0000001076767819 */ /* 0x000fe400000006ff */
[----:B------:R-:W-:Y:S02]  /*07f0*/  SHF.L.U32 R116, R116, 0x10, RZ ;  /* 0x0000001074747819 */ /* 0x000fe400000006ff */
[----:B------:R-:W-:Y:S02]  /*0800*/  PRMT R126, R117, 0x7632, R126 ;  /* 0x00007632757e7816 */ /* 0x000fe4000000007e */
[----:B0-----:R-:W-:-:S02]  /*0810*/  PRMT R121, R8, 0x7632, R121 ;  /* 0x0000763208797816 */ /* 0x001fc40000000079 */
[----:B------:R-:W-:Y:S02]  /*0820*/  SHF.L.U32 R117, R117, 0x10, RZ ;  /* 0x0000001075757819 */ /* 0x000fe400000006ff */
[----:B------:R-:W-:Y:S02]  /*0830*/  SHF.L.U32 R141, R11, 0x10, RZ ;  /* 0x000000100b8d7819 */ /* 0x000fe400000006ff */
[----:B------:R-:W-:Y:S01]  /*0840*/  SHF.L.U32 R135, R135, 0x10, RZ ;  /* 0x0000001087877819 */ /* 0x000fe200000006ff */
[C---:B------:R-:W-:Y:S01]  /*0850*/  FADD.FTZ R10, -R143.reuse, R10 ;  /* 0x0000000a8f0a7221 */ /* 0x040fe20000010100 */
[C---:B-1----:R-:W-:Y:S01]  /*0860*/  PRMT R122, R12.reuse, 0x7632, R122 ;  /* 0x000076320c7a7816 */ /* 0x042fe2000000007a */
[----:B------:R-:W-:Y:S01]  /*0870*/  FADD.FTZ R11, -R143, R118 ;  /* 0x000000768f0b7221 */ /* 0x000fe20000010100 */
[----:B------:R-:W-:Y:S02]  /*0880*/  SHF.L.U32 R127, R12, 0x10, RZ ;  /* 0x000000100c7f7819 */ /* 0x000fe400000006ff */
[----:B------:R-:W-:-:S02]  /*0890*/  PRMT R120, R13, 0x7632, R120 ;  /* 0x000076320d787816 */ /* 0x000fc40000000078 */
[----:B------:R-:W-:Y:S02]  /*08a0*/  SHF.L.U32 R125, R13, 0x10, RZ ;  /* 0x000000100d7d7819 */ /* 0x000fe400000006ff */
[----:B------:R-:W-:Y:S01]  /*08b0*/  PRMT R131, R9, 0x7632, R131 ;  /* 0x0000763209837816 */ /* 0x000fe20000000083 */
[----:B------:R-:W-:Y:S01]  /*08c0*/  FADD.FTZ R3, -R143, R116 ;  /* 0x000000748f037221 */ /* 0x000fe20000010100 */
[----:B------:R-:W-:Y:S02]  /*08d0*/  PRMT R129, R119, 0x7632, R129 ;  /* 0x0000763277817816 */ /* 0x000fe40000000081 */
[C---:B------:R-:W-:Y:S02]  /*08e0*/  PRMT R13, R14.reuse, 0x7632, R13 ;  /* 0x000076320e0d7816 */ /* 0x040fe4000000000d */
[----:B------:R-:W-:Y:S02]  /*08f0*/  SHF.L.U32 R123, R14, 0x10, RZ ;  /* 0x000000100e7b7819 */ /* 0x000fe400000006ff */
[----:B------:R-:W-:-:S02]  /*0900*/  SHF.L.U32 R130, R8, 0x10, RZ ;  /* 0x0000001008827819 */ /* 0x000fc400000006ff */
[----:B------:R-:W-:Y:S01]  /*0910*/  SHF.L.U32 R121, R121, 0x10, RZ ;  /* 0x0000001079797819 */ /* 0x000fe200000006ff */
[----:B------:R-:W-:Y:S01]  /*0920*/  FADD.FTZ R8, -R143, R117 ;  /* 0x000000758f087221 */ /* 0x000fe20000010100 */
[----:B------:R-:W-:Y:S01]  /*0930*/  SHF.L.U32 R119, R119, 0x10, RZ ;  /* 0x0000001077777819 */ /* 0x000fe200000006ff */
[----:B------:R-:W-:Y:S01]  /*0940*/  FADD.FTZ R150, -R143, R135 ;  /* 0x000000878f967221 */ /* 0x000fe20000010100 */
[----:B------:R-:W-:Y:S02]  /*0950*/  SHF.L.U32 R14, R126, 0x10, RZ ;  /* 0x000000107e0e7819 */ /* 0x000fe400000006ff */
[----:B------:R-:W-:Y:S01]  /*0960*/  SHF.L.U32 R146, R133, 0x10, RZ ;  /* 0x0000001085927819 */ /* 0x000fe200000006ff */
[----:B------:R-:W-:Y:S01]  /*0970*/  FADD.FTZ R133, -R143, R141 ;  /* 0x0000008d8f857221 */ /* 0x000fe20000010100 */
[----:B------:R-:W-:Y:S01]  /*0980*/  SHF.L.U32 R124, R128, 0x10, RZ ;  /* 0x00000010807c7819 */ /* 0x000fe200000006ff */
[----:B------:R-:W-:Y:S01]  /*0990*/  FMUL.FTZ R10, R10, UR28 ;  /* 0x0000001c0a0a7c20 */ /* 0x000fe20008410000 */
[----:B------:R-:W-:-:S02]  /*09a0*/  SHF.L.U32 R122, R122, 0x10, RZ ;  /* 0x000000107a7a7819 */ /* 0x000fc400000006ff */
[----:B------:R-:W-:Y:S02]  /*09b0*/  SHF.L.U32 R132, R9, 0x10, RZ ;  /* 0x0000001009847819 */ /* 0x000fe400000006ff */
[----:B------:R-:W-:Y:S01]  /*09c0*/  SHF.L.U32 R140, R131, 0x10, RZ ;  /* 0x00000010838c7819 */ /* 0x000fe200000006ff */
[----:B------:R-:W-:Y:S01]  /*09d0*/  FADD.FTZ R131, -R143, R134 ;  /* 0x000000868f837221 */ /* 0x000fe20000010100 */
[C---:B------:R-:W-:Y:S02]  /*09e0*/  PRMT R135, R4.reuse, 0x7632, R135 ;  /* 0x0000763204877816 */ /* 0x040fe40000000087 */
[----:B------:R-:W-:Y:S01]  /*09f0*/  SHF.L.U32 R141, R4, 0x10, RZ ;  /* 0x00000010048d7819 */ /* 0x000fe200000006ff */
[----:B------:R-:W-:Y:S01]  /*0a00*/  FMUL.FTZ R4, R52, R127 ;  /* 0x0000007f34047220 */ /* 0x000fe20000410000 */
[C---:B------:R-:W-:Y:S02]  /*0a10*/  PRMT R116, R7.reuse, 0x7632, R116 ;  /* 0x0000763207747816 */ /* 0x040fe40000000074 */
[----:B------:R-:W-:Y:S01]  /*0a20*/  SHF.L.U32 R117, R7, 0x10, RZ ;  /* 0x0000001007757819 */ /* 0x000fe200000006ff */
[----:B------:R-:W-:Y:S01]  /*0a30*/  FMUL.FTZ R7, R11, UR28 ;  /* 0x0000001c0b077c20 */ /* 0x000fe20008410000 */
[C---:B------:R-:W-:Y:S01]  /*0a40*/  FADD.FTZ R128, -R143.reuse, R130 ;  /* 0x000000828f807221 */ /* 0x040fe20000010100 */
[----:B------:R-:W-:Y:S01]  /*0a50*/  FADD.FTZ R134, -R143, R121 ;  /* 0x000000798f867221 */ /* 0x000fe20000010100 */
[----:B------:R-:W-:Y:S01]  /*0a60*/  FMUL.FTZ R3, R3, UR28 ;  /* 0x0000001c03037c20 */ /* 0x000fe20008410000 */
[C---:B------:R-:W-:Y:S01]  /*0a70*/  FADD.FTZ R9, -R143.reuse, R119 ;  /* 0x000000778f097221 */ /* 0x040fe20000010100 */
[----:B------:R-:W-:Y:S01]  /*0a80*/  FADD.FTZ R14, -R143, R14 ;  /* 0x0000000e8f0e7221 */ /* 0x000fe20000010100 */
[----:B------:R-:W-:Y:S01]  /*0a90*/  PRMT R130, R5, 0x7632, R130 ;  /* 0x0000763205827816 */ /* 0x000fe20000000082 */
[----:B------:R-:W-:Y:S01]  /*0aa0*/  FADD.FTZ R124, -R143, R124 ;  /* 0x0000007c8f7c7221 */ /* 0x000fe20000010100 */
[----:B------:R-:W-:Y:S01]  /*0ab0*/  SHF.L.U32 R121, R5, 0x10, RZ ;  /* 0x0000001005797819 */ /* 0x000fe200000006ff */
[----:B------:R-:W-:Y:S01]  /*0ac0*/  FMUL.FTZ R5, R8, UR28 ;  /* 0x0000001c08057c20 */ /* 0x000fe20008410000 */
[----:B------:R-:W-:Y:S01]  /*0ad0*/  SHF.L.U32 R126, R129, 0x10, RZ ;  /* 0x00000010817e7819 */ /* 0x000fe200000006ff */
[----:B------:R-:W-:Y:S01]  /*0ae0*/  FADD.FTZ R73, R73, R122 ;  /* 0x0000007a49497221 */ /* 0x000fe20000010000 */
[-C--:B------:R-:W-:Y:S01]  /*0af0*/  FFMA.FTZ R57, R10, R122.reuse, R57 ;  /* 0x0000007a0a397223 */ /* 0x080fe20000010039 */
[----:B------:R-:W-:Y:S01]  /*0b00*/  FMUL.FTZ R11, R53, R122 ;  /* 0x0000007a350b7220 */ /* 0x000fe20000410000 */
[----:B------:R-:W-:Y:S01]  /*0b10*/  PRMT R12, R15, 0x7632, R12 ;  /* 0x000076320f0c7816 */ /* 0x000fe2000000000c */
        /* <DEDUP_REMOVED lines=8> */
[----:B------:R-:W-:Y:S01]  /*0ba0*/  FMUL.FTZ R9, R9, UR28 ;  /* 0x0000001c09097c20 */ /* 0x000fe20008410000 */
[----:B------:R-:W-:Y:S01]  /*0bb0*/  SHF.L.U32 R132, R13, 0x10, RZ ;  /* 0x000000100d847819 */ /* 0x000fe200000006ff */
[----:B------:R-:W-:Y:S01]  /*0bc0*/  FMUL.FTZ R14, R14, UR28 ;  /* 0x0000001c0e0e7c20 */ /* 0x000fe20008410000 */
[----:B------:R-:W-:Y:S01]  /*0bd0*/  PRMT R118, R6, 0x7632, R118 ;  /* 0x0000763206767816 */ /* 0x000fe20000000076 */
[----:B------:R-:W-:Y:S01]  /*0be0*/  FMUL.FTZ R124, R124, UR28 ;  /* 0x0000001c7c7c7c20 */ /* 0x000fe20008410000 */
[----:B------:R-:W-:Y:S01]  /*0bf0*/  SHF.L.U32 R119, R6, 0x10, RZ ;  /* 0x0000001006777819 */ /* 0x000fe200000006ff */
[----:B------:R-:W-:Y:S01]  /*0c00*/  FMUL.FTZ R6, R54, R125 ;  /* 0x0000007d36067220 */ /* 0x000fe20000410000 */
[----:B------:R-:W-:Y:S01]  /*0c10*/  SHF.L.U32 R148, R135, 0x10, RZ ;  /* 0x0000001087947819 */ /* 0x000fe200000006ff */
[----:B------:R-:W-:Y:S01]  /*0c20*/  FMUL.FTZ R129, R129, UR28 ;  /* 0x0000001c81817c20 */ /* 0x000fe20008410000 */
[----:B------:R-:W-:Y:S01]  /*0c30*/  FADD.FTZ R135, R122, R11 ;  /* 0x0000000b7a877221 */ /* 0x000fe20000010000 */
[----:B------:R-:W-:Y:S01]  /*0c40*/  SHF.L.U32 R144, R12, 0x10, RZ ;  /* 0x000000100c907819 */ /* 0x000fe200000006ff */
[----:B------:R-:W-:Y:S01]  /*0c50*/  FFMA.FTZ R122, R10, R11, R123 ;  /* 0x0000000b0a7a7223 */ /* 0x000fe2000001007b */
[----:B------:R-:W-:Y:S01]  /*0c60*/  FADD.FTZ R78, R78, R15 ;  /* 0x0000000f4e4e7221 */ /* 0x000fe20000010000 */
[-C--:B------:R-:W-:Y:S01]  /*0c70*/  FFMA.FTZ R62, R9, R15.reuse, R62 ;  /* 0x0000000f093e7223 */ /* 0x080fe2000001003e */
[----:B------:R-:W-:Y:S01]  /*0c80*/  FMUL.FTZ R12, R50, R15 ;  /* 0x0000000f320c7220 */ /* 0x000fe20000410000 */
[----:B------:R-:W-:Y:S01]  /*0c90*/  FADD.FTZ R75, R75, R120 ;  /* 0x000000784b4b7221 */ /* 0x000fe20000010000 */
[-C--:B------:R-:W-:Y:S01]  /*0ca0*/  FFMA.FTZ R59, R14, R120.reuse, R59 ;  /* 0x000000780e3b7223 */ /* 0x080fe2000001003b */
[----:B------:R-:W-:Y:S01]  /*0cb0*/  FMUL.FTZ R13, R55, R120 ;  /* 0x00000078370d7220 */ /* 0x000fe20000410000 */
[----:B------:R-:W-:Y:S01]  /*0cc0*/  FADD.FTZ R126, -R143, R126 ;  /* 0x0000007e8f7e7221 */ /* 0x000fe20000010100 */
[----:B------:R-:W-:Y:S01]  /*0cd0*/  FADD.FTZ R77, R77, R132 ;  /* 0x000000844d4d7221 */ /* 0x000fe20000010000 */
[-C--:B------:R-:W-:Y:S01]  /*0ce0*/  FFMA.FTZ R61, R124, R132.reuse, R61 ;  /* 0x000000847c3d7223 */ /* 0x080fe2000001003d */
[----:B------:R-:W-:Y:S01]  /*0cf0*/  FMUL.FTZ R15, R49, R132 ;  /* 0x00000084310f7220 */ /* 0x000fe20000410000 */
[----:B------:R-:W-:Y:S01]  /*0d00*/  SHF.L.U32 R120, R130, 0x10, RZ ;  /* 0x0000001082787819 */ /* 0x000fe200000006ff */
        /* <DEDUP_REMOVED lines=9> */
[----:B------:R-:W-:Y:S01]  /*0da0*/  FFMA.FTZ R58, R5, R125, R58 ;  /* 0x0000007d053a7223 */ /* 0x000fe2000001003a */
[----:B------:R-:W-:Y:S01]  /*0db0*/  FADD.FTZ R79, R79, R144 ;  /* 0x000000904f4f7221 */ /* 0x000fe20000010000 */
        /* <DEDUP_REMOVED lines=10> */
[----:B------:R-:W-:-:S02]  /*0e60*/  FADD.FTZ R72, R72, R127 ;  /* 0x0000007f48487221 */ /* 0x000fc40000010000 */
[----:B------:R-:W-:Y:S01]  /*0e70*/  FADD.FTZ R144, R119, R12 ;  /* 0x0000000c77907221 */ /* 0x000fe20000010000 */
[----:B------:R-:W-:Y:S01]  /*0e80*/  FFMA.FTZ R119, R9, R12, R122 ;  /* 0x0000000c09777223 */ /* 0x000fe2000001007a */
[----:B------:R-:W-:Y:S01]  /*0e90*/  FFMA.FTZ R56, R3, R127, R56 ;  /* 0x0000007f03387223 */ /* 0x000fe20000010038 */
[----:B------:R-:W-:Y:S01]  /*0ea0*/  FMUL.FTZ R127, R128, UR28 ;  /* 0x0000001c807f7c20 */ /* 0x000fe20008410000 */
[----:B------:R-:W-:Y:S01]  /*0eb0*/  FMUL.FTZ R128, R44, R141 ;  /* 0x0000008d2c807220 */ /* 0x000fe20000410000 */
[----:B------:R-:W-:Y:S01]  /*0ec0*/  FADD.FTZ R121, R144, R125 ;  /* 0x0000007d90797221 */ /* 0x000fe20000010000 */
[----:B------:R-:W-:Y:S01]  /*0ed0*/  FFMA.FTZ R144, R126, R125, R119 ;  /* 0x0000007d7e907223 */ /* 0x000fe20000010077 */
[----:B------:R-:W-:Y:S01]  /*0ee0*/  FADD.FTZ R140, -R143, R140 ;  /* 0x0000008c8f8c7221 */ /* 0x000fe20000010100 */
[----:B------:R-:W-:Y:S01]  /*0ef0*/  FMUL.FTZ R135, R45, R148 ;  /* 0x000000942d877220 */ /* 0x000fe20000410000 */
[----:B------:R-:W-:Y:S01]  /*0f00*/  FADD.FTZ R122, R121, R128 ;  /* 0x00000080797a7221 */ /* 0x000fe20000010000 */
[----:B------:R-:W-:Y:S01]  /*0f10*/  FMUL.FTZ R134, R134, UR28 ;  /* 0x0000001c86867c20 */ /* 0x000fe20008410000 */
[C---:B------:R-:W-:Y:S01]  /*0f20*/  FFMA.FTZ R119, R127.reuse, R128, R144 ;  /* 0x000000807f777223 */ /* 0x040fe20000010090 */
[----:B------:R-:W-:Y:S01]  /*0f30*/  FMUL.FTZ R140, R140, UR28 ;  /* 0x0000001c8c8c7c20 */ /* 0x000fe20008410000 */
[----:B------:R-:W-:Y:S01]  /*0f40*/  FADD.FTZ R121, R122, R135 ;  /* 0x000000877a797221 */ /* 0x000fe20000010000 */
[----:B------:R-:W-:Y:S01]  /*0f50*/  FADD.FTZ R80, R80, R141 ;  /* 0x0000008d50507221 */ /* 0x000fe20000010000 */
[----:B------:R-:W-:Y:S01]  /*0f60*/  FFMA.FTZ R122, R134, R135, R119 ;  /* 0x00000087867a7223 */ /* 0x000fe20000010077 */
[----:B------:R-:W-:Y:S01]  /*0f70*/  FFMA.FTZ R64, R127, R141, R64 ;  /* 0x0000008d7f407223 */ /* 0x000fe20000010040 */
[----:B------:R-:W-:Y:S01]  /*0f80*/  FADD.FTZ R146, -R143, R146 ;  /* 0x000000928f927221 */ /* 0x000fe20000010100 */
        /* <DEDUP_REMOVED lines=31> */
[----:B------:R-:W-:Y:S06]  /*1180*/  BRA `(.L_x_2047) ;  /* 0x0000000000747947 */ /* 0x000fec0003800000 */
.L_x_2046:
[----:B-----5:R-:W-:Y:S01]  /*1190*/  ISETP.GE.AND P2, PT, R142, 0x1, PT ;  /* 0x000000018e00780c */ /* 0x020fe20003f46270 */
[----:B------:R-:W0:Y:S01]  /*11a0*/  LDC.64 R120, c[0x0][0x3b0] ;  /* 0x0000ec00ff787b82 */ /* 0x000e220000000a00 */
[----:B------:R-:W-:Y:S02]  /*11b0*/  ISETP.NE.U32.AND P0, PT, RZ, UR6, PT ;  /* 0x00000006ff007c0c */ /* 0x000fe4000bf05070 */
[----:B------:R-:W-:Y:S02]  /*11c0*/  MOV R123, RZ ;  /* 0x000000ff007b7202 */ /* 0x000fe40000000f00 */
[----:B------:R-:W-:-:S07]  /*11d0*/  ISETP.NE.AND.EX P0, PT, RZ, UR7, PT, P0 ;  /* 0x00000007ff007c0c */ /* 0x000fce000bf05300 */
[----:B------:R-:W1:Y:S01]  /*11e0*/  @P2 LDC R117, c[0x0][0x388] ;  /* 0x0000e200ff752b82 */ /* 0x000e620000000800 */
[----:B------:R-:W-:-:S07]  /*11f0*/  @P2 IADD3 R116, PT, PT, R142, -0x1, RZ ;  /* 0xffffffff8e742810 */ /* 0x000fce0007ffe0ff */
        /* <DEDUP_REMOVED lines=22> */
.L_x_2047:
[----:B--2---:R-:W0:Y:S01]  /*1360*/  SHFL.DOWN PT, R117, R122, 0x10, 0x1f ;  /* 0x0a001f007a757f89 */ /* 0x004e2200000e0000 */
[----:B------:R-:W1:Y:S01]  /*1370*/  LDC R152, c[0x0][0x388] ;  /* 0x0000e200ff987b82 */ /* 0x000e620000000800 */
[----:B------:R-:W-:Y:S02]  /*1380*/  LOP3.LUT P3, RZ, R0, 0x1f, RZ, 0xc0, !PT ;  /* 0x0000001f00ff7812 */ /* 0x000fe4000786c0ff */
[----:B------:R-:W2:Y:S01]  /*1390*/  SHFL.DOWN PT, R119, R120, 0x10, 0x1f ;  /* 0x0a001f0078777f89 */ /* 0x000ea200000e0000 */
[----:B------:R-:W-:Y:S02]  /*13a0*/  PLOP3.LUT P0, PT, PT, PT, PT, 0x80, 0x8 ;  /* 0x000000000008781c */ /* 0x000fe40003f0f070 */
[----:B------:R-:W-:Y:S01]  /*13b0*/  @P2 IADD3 R151, PT, PT, R142, -0x1, RZ ;  /* 0xffffffff8e972810 */ /* 0x000fe20007ffe0ff */
[----:B------:R-:W3:Y:S07]  /*13c0*/  S2R R145, SR_CgaCtaId ;  /* 0x0000000000917919 */ /* 0x000eee0000008800 */
[----:B------:R-:W-:Y:S01]  /*13d0*/  @!P3 PLOP3.LUT P0, PT, P1, PT, PT, 0x80, 0x8 ;  /* 0x000000000008b81c */ /* 0x000fe20000f0f070 */
[----:B0-----:R-:W-:Y:S01]  /*13e0*/  FADD.FTZ R117, R117, R122 ;  /* 0x0000007a75757221 */ /* 0x001fe20000010000 */
[----:B-1----:R-:W-:-:S02]  /*13f0*/  @P2 IMAD R151, R151, R152, RZ ;  /* 0x0000009897972224 */ /* 0x002fc400078e02ff */
[----:B--2---:R-:W-:Y:S02]  /*1400*/  FADD.FTZ R119, R119, R120 ;  /* 0x0000007877777221 */ /* 0x004fe40000010000 */
[----:B------:R-:W0:Y:S01]  /*1410*/  SHFL.DOWN PT, R116, R117, 0x8, 0x1f ;  /* 0x09001f0075747f89 */ /* 0x000e2200000e0000 */
[----:B------:R-:W-:-:S03]  /*1420*/  @P2 SHF.R.S32.HI R142, RZ, 0x1f, R151 ;  /* 0x0000001fff8e2819 */ /* 0x000fc60000011497 */
        /* <DEDUP_REMOVED lines=13> */
[----:B--2---:R-:W-:-:S03]  /*1500*/  FADD.FTZ R122, R123, R122 ;  /* 0x0000007a7b7a7221 */ /* 0x004fc60000010000 */
[----:B------:R-:W1:Y:S01]  /*1510*/  SHFL.DOWN PT, R119, R120, 0x1, 0x1f ;  /* 0x08201f0078777f89 */ /* 0x000e6200000e0000 */
[C---:B------:R-:W-:Y:S02]  /*1520*/  IADD3 R154, PT, PT, R121.reuse, 0x2020, RZ ;  /* 0x00002020799a7810 */ /* 0x040fe40007ffe0ff */
[----:B------:R-:W-:Y:S01]  /*1530*/  @P2 LEA.HI R123, R142, R151, RZ, 0x3 ;  /* 0x000000978e7b2211 */ /* 0x000fe200078f18ff */
[----:B------:R-:W2:Y:S01]  /*1540*/  SHFL.DOWN PT, R143, R122, 0x1, 0x1f ;  /* 0x08201f007a8f7f89 */ /* 0x000ea200000e0000 */
[----:B------:R-:W-:Y:S02]  /*1550*/  @!P3 MOV R118, R154 ;  /* 0x0000009a0076b202 */ /* 0x000fe40000000f00 */
[----:B------:R-:W-:Y:S02]  /*1560*/  @!P0 IADD3 R118, PT, PT, R121, 0x2000, RZ ;  /* 0x0000200079768810 */ /* 0x000fe40007ffe0ff */
[----:B------:R-:W-:Y:S02]  /*1570*/  MOV R151, RZ ;  /* 0x000000ff00977202 */ /* 0x000fe40000000f00 */
[----:B------:R-:W-:-:S02]  /*1580*/  @!P3 LEA R153, R2, R118, 0x3 ;  /* 0x000000760299b211 */ /* 0x000fc400078e18ff */
[----:B------:R-:W-:-:S05]  /*1590*/  @P2 LEA.HI.SX32 R151, R123, R0, 0x1d ;  /* 0x000000007b972211 */ /* 0x000fca00078feaff */
        /* <DEDUP_REMOVED lines=8> */
[C---:B------:R-:W-:Y:S01]  /*1620*/  IADD3 R120, PT, PT, R121.reuse, 0x2030, RZ ;  /* 0x0000203079787810 */ /* 0x040fe20007ffe0ff */
        /* <DEDUP_REMOVED lines=8> */
[----:B------:R-:W-:Y:S02]  /*16b0*/  PRMT R153, R22, 0x7632, R153 ;  /* 0x0000763216997816 */ /* 0x000fe40000000099 */
[----:B-1----:R-:W-:Y:S02]  /*16c0*/  PRMT R144, R21, 0x7632, R144 ;  /* 0x0000763215907816 */ /* 0x002fe40000000090 */
[----:B------:R-:W-:Y:S01]  /*16d0*/  PRMT R145, R20, 0x7632, R145 ;  /* 0x0000763214917816 */ /* 0x000fe20000000091 */
[----:B---3--:R-:W-:Y:S01]  /*16e0*/  FADD.FTZ R156, RZ, R117 ;  /* 0x00000075ff9c7221 */ /* 0x008fe20000010000 */
[----:B------:R-:W-:-:S03]  /*16f0*/  FADD.FTZ R117, RZ, R116 ;  /* 0x00000074ff757221 */ /* 0x000fc60000010000 */
[----:B------:R-:W-:Y:S01]  /*1700*/  FADD.FTZ R156, R119, R156 ;  /* 0x0000009c779c7221 */ /* 0x000fe20000010000 */
[----:B------:R-:W-:Y:S01]  /*1710*/  FADD.FTZ R117, R118, R117 ;  /* 0x0000007576757221 */ /* 0x000fe20000010000 */
[----:B------:R-:W-:Y:S02]  /*1720*/  SHF.R.S32.HI R119, RZ, 0x1f, R152 ;  /* 0x0000001fff777819 */ /* 0x000fe40000011498 */
[----:B0-----:R-:W-:Y:S01]  /*1730*/  FADD.FTZ R156, R156, R121 ;  /* 0x000000799c9c7221 */ /* 0x001fe20000010000 */
[----:B------:R-:W-:Y:S01]  /*1740*/  FADD.FTZ R117, R117, R120 ;  /* 0x0000007875757221 */ /* 0x000fe20000010000 */
[----:B------:R-:W-:Y:S02]  /*1750*/  LEA.HI R119, R119, R152, RZ, 0x3 ;  /* 0x0000009877777211 */ /* 0x000fe400078f18ff */
[----:B------:R-:W-:Y:S01]  /*1760*/  FADD.FTZ R123, R123, R156 ;  /* 0x0000009c7b7b7221 */ /* 0x000fe20000010000 */
[----:B------:R-:W-:Y:S01]  /*1770*/  FADD.FTZ R117, R122, R117 ;  /* 0x000000757a757221 */ /* 0x000fe20000010000 */
[----:B------:R-:W-:-:S02]  /*1780*/  LEA.HI.SX32 R121, R119, R0, 0x1d ;  /* 0x0000000077797211 */ /* 0x000fc400078feaff */
[----:B------:R-:W-:Y:S01]  /*1790*/  FMUL.FTZ R123, R123, UR23 ;  /* 0x000000177b7b7c20 */ /* 0x000fe20008410000 */
[----:B------:R-:W-:Y:S01]  /*17a0*/  FMUL.FTZ R120, R117, UR23 ;  /* 0x0000001775787c20 */ /* 0x000fe20008410000 */
[----:B------:R-:W-:Y:S02]  /*17b0*/  PRMT R122, R18, 0x7632, R122 ;  /* 0x00007632127a7816 */ /* 0x000fe4000000007a */
[----:B------:R-:W-:Y:S02]  /*17c0*/  PRMT R152, R23, 0x7632, R152 ;  /* 0x0000763217987816 */ /* 0x000fe40000000098 */
[----:B------:R-:W-:Y:S02]  /*17d0*/  R2UR UR10, R123 ;  /* 0x000000007b0a72ca */ /* 0x000fe400000e0000 */
[----:B------:R-:W-:Y:S02]  /*17e0*/  PRMT R123, R19, 0x7632, R123 ;  /* 0x00007632137b7816 */ /* 0x000fe4000000007b */
[----:B------:R-:W-:-:S02]  /*17f0*/  FSEL R120, R120, RZ, !P0 ;  /* 0x000000ff78787208 */ /* 0x000fc40004000000 */
[----:B--2---:R-:W-:Y:S02]  /*1800*/  PRMT R117, R107, 0x7632, R117 ;  /* 0x000076326b757816 */ /* 0x004fe40000000075 */
[----:B------:R-:W-:Y:S02]  /*1810*/  PRMT R116, R106, 0x7632, R116 ;  /* 0x000076326a747816 */ /* 0x000fe40000000074 */
[----:B------:R-:W-:Y:S02]  /*1820*/  PRMT R118, R105, 0x7632, R118 ;  /* 0x0000763269767816 */ /* 0x000fe40000000076 */
        /* <DEDUP_REMOVED lines=22> */
.L_x_2050:
[----:B------:R-:W-:Y:S05]  /*1990*/  @!P2 BRA `(.L_x_2051) ;  /* 0x000000000040a947 */ /* 0x000fea0003800000 */
        /* <DEDUP_REMOVED lines=16> */
.L_x_2051:
[----:B------:R-:W-:Y:S05]  /*1aa0*/  @!P2 BRA `(.L_x_2052) ;  /* 0x000000000040a947 */ /* 0x000fea0003800000 */
        /* <DEDUP_REMOVED lines=10> */
[----:B------:R-:W-:Y:S01]  /*1b50*/  @P0 FMUL.FTZ R119, R145, R144 ;  /* 0x0000009091770220 */ /* 0x000fe20000410000 */
[----:B------:R-:W-:-:S03]  /*1b60*/  FMUL.FTZ R144, R26, R145 ;  /* 0x000000911a907220 */ /* 0x000fc60000410000 */
[----:B------:R-:W-:Y:S02]  /*1b70*/  FADD.FTZ R102, R102, R119 ;  /* 0x0000007766667221 */ /* 0x000fe40000010000 */
[----:B------:R-:W-:-:S04]  /*1b80*/  FSEL R144, R144, RZ, P0 ;  /* 0x000000ff90907208 */ /* 0x000fc80000000000 */
[----:B------:R-:W-:-:S04]  /*1b90*/  F2FP.BF16.F32.PACK_AB R144, RZ, R144 ;  /* 0x00000090ff90723e */ /* 0x000fc800000010ff */
[----:B------:R-:W-:-:S07]  /*1ba0*/  PRMT R109, R144, 0x7610, R109 ;  /* 0x00007610906d7816 */ /* 0x000fce000000006d */
.L_x_2052:
[----:B------:R-:W-:Y:S05]  /*1bb0*/  @!P2 BRA `(.L_x_2053) ;  /* 0x000000000040a947 */ /* 0x000fea0003800000 */
        /* <DEDUP_REMOVED lines=16> */
.L_x_2053:
        /* <DEDUP_REMOVED lines=17> */
.L_x_2054:
        /* <DEDUP_REMOVED lines=11> */
[----:B------:R-:W-:Y:S01]  /*1e80*/  FMUL.FTZ R119, R29, R144 ;  /* 0x000000901d777220 */ /* 0x000fe20000410000 */
[----:B------:R-:W-:-:S04]  /*1e90*/  @P0 FMUL.FTZ R118, R144, R116 ;  /* 0x0000007490760220 */ /* 0x000fc80000410000 */
[----:B------:R-:W-:Y:S01]  /*1ea0*/  FSEL R119, R119, RZ, P0 ;  /* 0x000000ff77777208 */ /* 0x000fe20000000000 */
[----:B------:R-:W-:-:S03]  /*1eb0*/  FADD.FTZ R97, R97, R118 ;  /* 0x0000007661617221 */ /* 0x000fc60000010000 */
[----:B------:R-:W-:-:S04]  /*1ec0*/  F2FP.BF16.F32.PACK_AB R119, RZ, R119 ;  /* 0x00000077ff77723e */ /* 0x000fc800000010ff */
[----:B------:R-:W-:-:S07]  /*1ed0*/  PRMT R110, R110, 0x5410, R119 ;  /* 0x000054106e6e7816 */ /* 0x000fce0000000077 */
.L_x_2055:
        /* <DEDUP_REMOVED lines=17> */
.L_x_2056:
[----:B------:R-:W-:Y:S05]  /*1ff0*/  @!P2 BRA `(.L_x_2057) ;  /* 0x0000001800b0a947 */ /* 0x000fea0003800000 */
        /* <DEDUP_REMOVED lines=18> */
.L_x_2049:
        /* <DEDUP_REMOVED lines=23> */
.L_x_2058:
[----:B------:R-:W-:Y:S05]  /*2290*/  @!P2 BRA `(.L_x_2059) ;  /* 0x00000000002ca947 */ /* 0x000fea0003800000 */
[----:B------:R-:W-:Y:S01]  /*22a0*/  LOP3.LUT P3, RZ, R138, 0xff00, RZ, 0xc0, !PT ;  /* 0x0000ff008aff7812 */ /* 0x000fe2000786c0ff */
[----:B------:R-:W-:-:S04]  /*22b0*/  FMUL.FTZ R144, R112, UR25 ;  /* 0x0000001970907c20 */ /* 0x000fc80008410000 */
[----:B------:R-:W-:Y:S01]  /*22c0*/  FMUL.FTZ R152, R144, UR24 ;  /* 0x0000001890987c20 */ /* 0x000fe20008410000 */
[----:B------:R-:W-:-:S07]  /*22d0*/  MOV R144, RZ ;  /* 0x000000ff00907202 */ /* 0x000fce0000000f00 */
[----:B------:R-:W-:-:S05]  /*22e0*/  @P3 SHF.L.U32 R119, R119, 0x10, RZ ;  /* 0x0000001077773819 */ /* 0x000fca00000006ff */
[-C--:B------:R-:W-:Y:S01]  /*22f0*/  @P3 FMUL.FTZ R144, R119, R152.reuse ;  /* 0x0000009877903220 */ /* 0x080fe20000410000 */
[----:B------:R-:W-:-:S03]  /*2300*/  FMUL.FTZ R119, R25, R152 ;  /* 0x0000009819777220 */ /* 0x000fc60000410000 */
[----:B------:R-:W-:Y:S02]  /*2310*/  FADD.FTZ R101, R101, R144 ;  /* 0x0000009065657221 */ /* 0x000fe40000010000 */
[----:B------:R-:W-:-:S04]  /*2320*/  FSEL R119, R119, RZ, P3 ;  /* 0x000000ff77777208 */ /* 0x000fc80001800000 */
[----:B------:R-:W-:-:S04]  /*2330*/  F2FP.BF16.F32.PACK_AB R119, RZ, R119 ;  /* 0x00000077ff77723e */ /* 0x000fc800000010ff */
[----:B------:R-:W-:-:S07]  /*2340*/  PRMT R108, R108, 0x5410, R119 ;  /* 0x000054106c6c7816 */ /* 0x000fce0000000077 */
.L_x_2059:
        /* <DEDUP_REMOVED lines=24> */
.L_x_2060:
[----:B------:R-:W-:Y:S05]  /*24d0*/  @!P2 BRA `(.L_x_2061) ;  /* 0x00000000002ca947 */ /* 0x000fea0003800000 */
        /* <DEDUP_REMOVED lines=11> */
.L_x_2061:
        /* <DEDUP_REMOVED lines=14> */
.L_x_2062:
        /* <DEDUP_REMOVED lines=12> */
.L_x_2063:
        /* <DEDUP_REMOVED lines=22> */
.L_x_2064:
[----:B------:R-:W-:Y:S02]  /*2890*/  F2FP.BF16.F32.PACK_AB R114, R118, R119 ;  /* 0x000000777672723e */ /* 0x000fe400000010ff */
[----:B------:R-:W-:Y:S01]  /*28a0*/  F2FP.BF16.F32.PACK_AB R115, R153, R116 ;  /* 0x000000749973723e */ /* 0x000fe200000010ff */
[----:B------:R-:W-:Y:S06]  /*28b0*/  @!P2 BRA `(.L_x_2057) ;  /* 0x000000100080a947 */ /* 0x000fec0003800000 */
        /* <DEDUP_REMOVED lines=13> */
.L_x_2048:
[----:B------:R-:W-:-:S04]  /*2990*/  UISETP.NE.U32.AND UP0, UPT, UR8, URZ, UPT ;  /* 0x000000ff0800728c */ /* 0x000fc8000bf05070 */
[----:B------:R-:W-:-:S09]  /*29a0*/  UISETP.NE.AND.EX UP0, UPT, UR9, URZ, UPT, UP0 ;  /* 0x000000ff0900728c */ /* 0x000fd2000bf05300 */
[----:B------:R-:W-:Y:S05]  /*29b0*/  BRA.U UP0, `(.L_x_2065) ;  /* 0x0000000900247547 */ /* 0x000fea000b800000 */
[----:B------:R-:W-:Y:S01]  /*29c0*/  ISETP.LT.AND P3, PT, RZ, UR29, PT ;  /* 0x0000001dff007c0c */ /* 0x000fe2000bf61270 */
[----:B------:R-:W-:-:S12]  /*29d0*/  @!P2 BRA `(.L_x_2066) ;  /* 0x00000000003ca947 */ /* 0x000fd80003800000 */
        /* <DEDUP_REMOVED lines=15> */
.L_x_2066:
        /* <DEDUP_REMOVED lines=18> */
.L_x_2067:
[----:B------:R-:W-:Y:S05]  /*2bf0*/  @!P2 BRA `(.L_x_2068) ;  /* 0x00000000003ca947 */ /* 0x000fea0003800000 */
        /* <DEDUP_REMOVED lines=15> */
.L_x_2068:
[----:B------:R-:W-:Y:S05]  /*2cf0*/  @!P2 BRA `(.L_x_2069) ;  /* 0x000000000044a947 */ /* 0x000fea0003800000 */
[----:B------:R-:W-:Y:S01]  /*2d00*/  @P3 PRMT R119, R21, 0x7632, R119 ;  /* 0x0000763215773816 */ /* 0x000fe20000000077 */
[----:B------:R-:W-:Y:S01]  /*2d10*/  @P3 FFMA.FTZ R152, R14, UR10, R120 ;  /* 0x0000000a0e983c23 */ /* 0x000fe20008010078 */
[----:B------:R-:W-:Y:S02]  /*2d20*/  @!P3 SHF.L.U32 R144, R144, 0x10, RZ ;  /* 0x000000109090b819 */ /* 0x000fe400000006ff */
[----:B------:R-:W-:Y:S01]  /*2d30*/  @P3 SHF.L.U32 R119, R119, 0x10, RZ ;  /* 0x0000001077773819 */ /* 0x000fe200000006ff */
[----:B------:R-:W-:Y:S01]  /*2d40*/  @P3 FADD.FTZ R152, R13, -R152 ;  /* 0x800000980d983221 */ /* 0x000fe20000010000 */
[----:B------:R-:W-:-:S03]  /*2d50*/  LOP3.LUT P0, RZ, R138, 0xff000000, RZ, 0xc0, !PT ;  /* 0xff0000008aff7812 */ /* 0x000fc6000780c0ff */
[----:B------:R-:W-:-:S04]  /*2d60*/  @P3 FFMA.FTZ R144, R152, UR28, R119 ;  /* 0x0000001c98903c23 */ /* 0x000fc80008010077 */
[----:B------:R-:W-:-:S04]  /*2d70*/  FMUL.FTZ R144, R144, UR25 ;  /* 0x0000001990907c20 */ /* 0x000fc80008410000 */
[----:B------:R-:W-:Y:S02]  /*2d80*/  FMUL.FTZ R144, R144, UR24 ;  /* 0x0000001890907c20 */ /* 0x000fe40008410000 */
[----:B------:R-:W-:Y:S02]  /*2d90*/  @P0 SHF.L.U32 R145, R118, 0x10, RZ ;  /* 0x0000001076910819 */ /* 0x000fe400000006ff */
[-C--:B------:R-:W-:Y:S01]  /*2da0*/  FMUL.FTZ R119, R27, R144.reuse ;  /* 0x000000901b777220 */ /* 0x080fe20000410000 */
[----:B------:R-:W-:Y:S02]  /*2db0*/  MOV R118, RZ ;  /* 0x000000ff00767202 */ /* 0x000fe40000000f00 */
[----:B------:R-:W-:Y:S02]  /*2dc0*/  @P0 FMUL.FTZ R118, R145, R144 ;  /* 0x0000009091760220 */ /* 0x000fe40000410000 */
[----:B------:R-:W-:Y:S02]  /*2dd0*/  FSEL R119, R119, RZ, P0 ;  /* 0x000000ff77777208 */ /* 0x000fe40000000000 */
[----:B------:R-:W-:-:S02]  /*2de0*/  FADD.FTZ R103, R103, R118 ;  /* 0x0000007667677221 */ /* 0x000fc40000010000 */
[----:B------:R-:W-:-:S04]  /*2df0*/  F2FP.BF16.F32.PACK_AB R119, RZ, R119 ;  /* 0x00000077ff77723e */ /* 0x000fc800000010ff */
[----:B------:R-:W-:-:S07]  /*2e00*/  PRMT R109, R109, 0x5410, R119 ;  /* 0x000054106d6d7816 */ /* 0x000fce0000000077 */
.L_x_2069:
[----:B------:R-:W-:Y:S05]  /*2e10*/  @!P2 BRA `(.L_x_2070) ;  /* 0x00000000003ca947 */ /* 0x000fea0003800000 */
        /* <DEDUP_REMOVED lines=15> */
.L_x_2070:
[----:B------:R-:W-:Y:S05]  /*2f10*/  @!P2 BRA `(.L_x_2071) ;  /* 0x000000000040a947 */ /* 0x000fea0003800000 */
        /* <DEDUP_REMOVED lines=16> */
.L_x_2071:
        /* <DEDUP_REMOVED lines=16> */
.L_x_2072:
[----:B------:R-:W-:Y:S05]  /*3120*/  @!P2 BRA `(.L_x_2057) ;  /* 0x000000080064a947 */ /* 0x000fea0003800000 */
[----:B------:R-:W-:Y:S01]  /*3130*/  PRMT R116, R23, 0x7632, R116 ;  /* 0x0000763217747816 */ /* 0x000fe20000000074 */
[----:B------:R-:W-:Y:S01]  /*3140*/  @P3 FFMA.FTZ R118, R126, UR10, R120 ;  /* 0x0000000a7e763c23 */ /* 0x000fe20008010078 */
[----:B------:R-:W-:Y:S02]  /*3150*/  ISETP.GE.U32.AND P0, PT, R138, RZ, PT ;  /* 0x000000ff8a00720c */ /* 0x000fe40003f06070 */
[----:B------:R-:W-:Y:S01]  /*3160*/  SHF.L.U32 R116, R116, 0x10, RZ ;  /* 0x0000001074747819 */ /* 0x000fe200000006ff */
[----:B------:R-:W-:Y:S01]  /*3170*/  @P3 FADD.FTZ R119, R125, -R118 ;  /* 0x800000767d773221 */ /* 0x000fe20000010000 */
[----:B------:R-:W-:-:S03]  /*3180*/  ISETP.GE.U32.AND.EX P0, PT, R139, 0x1000000, PT, P0 ;  /* 0x010000008b00780c */ /* 0x000fc60003f06100 */
[----:B------:R-:W-:-:S04]  /*3190*/  @P3 FFMA.FTZ R116, R119, UR28, R116 ;  /* 0x0000001c77743c23 */ /* 0x000fc80008010074 */
[----:B------:R-:W-:-:S04]  /*31a0*/  FMUL.FTZ R116, R116, UR25 ;  /* 0x0000001974747c20 */ /* 0x000fc80008410000 */
[----:B------:R-:W-:Y:S01]  /*31b0*/  FMUL.FTZ R138, R116, UR24 ;  /* 0x00000018748a7c20 */ /* 0x000fe20008410000 */
[----:B------:R-:W-:Y:S02]  /*31c0*/  MOV R116, RZ ;  /* 0x000000ff00747202 */ /* 0x000fe40000000f00 */
[----:B------:R-:W-:Y:S01]  /*31d0*/  @P0 SHF.L.U32 R117, R117, 0x10, RZ ;  /* 0x0000001075750819 */ /* 0x000fe200000006ff */
[----:B------:R-:W-:-:S04]  /*31e0*/  FMUL.FTZ R118, R31, R138 ;  /* 0x0000008a1f767220 */ /* 0x000fc80000410000 */
[----:B------:R-:W-:Y:S01]  /*31f0*/  @P0 FMUL.FTZ R116, R117, R138 ;  /* 0x0000008a75740220 */ /* 0x000fe20000410000 */
[----:B------:R-:W-:-:S03]  /*3200*/  FSEL R118, R118, RZ, P0 ;  /* 0x000000ff76767208 */ /* 0x000fc60000000000 */
[----:B------:R-:W-:Y:S01]  /*3210*/  FADD.FTZ R99, R99, R116 ;  /* 0x0000007463637221 */ /* 0x000fe20000010000 */
[----:B------:R-:W-:-:S04]  /*3220*/  F2FP.BF16.F32.PACK_AB R118, RZ, R118 ;  /* 0x00000076ff76723e */ /* 0x000fc800000010ff */
[----:B------:R-:W-:Y:S01]  /*3230*/  PRMT R111, R111, 0x5410, R118 ;  /* 0x000054106f6f7816 */ /* 0x000fe20000000076 */
[----:B------:R-:W-:Y:S06]  /*3240*/  BRA `(.L_x_2057) ;  /* 0x00000008001c7947 */ /* 0x000fec0003800000 */
.L_x_2065:
[----:B------:R-:W-:Y:S02]  /*3250*/  ISETP.LT.AND P0, PT, RZ, UR29, PT ;  /* 0x0000001dff007c0c */ /* 0x000fe4000bf01270 */
[----:B------:R-:W-:Y:S02]  /*3260*/  SHF.L.U32 R112, R145, 0x10, RZ ;  /* 0x0000001091707819 */ /* 0x000fe400000006ff */
[----:B------:R-:W-:Y:S02]  /*3270*/  SHF.L.U32 R115, R153, 0x10, RZ ;  /* 0x0000001099737819 */ /* 0x000fe400000006ff */
[----:B------:R-:W-:-:S07]  /*3280*/  PLOP3.LUT P3, PT, PT, PT, UP1, 0x80, 0x8 ;  /* 0x000000000008781c */ /* 0x000fce0003f6f018 */
[--C-:B------:R-:W-:Y:S01]  /*3290*/  @P0 FFMA.FTZ R114, R10, UR10, R120.reuse ;  /* 0x0000000a0a720c23 */ /* 0x100fe20008010078 */
[----:B------:R-:W-:-:S03]  /*32a0*/  @P0 FFMA.FTZ R154, R124, UR10, R120 ;  /* 0x0000000a7c9a0c23 */ /* 0x000fc60008010078 */
[----:B------:R-:W-:Y:S01]  /*32b0*/  @P0 FADD.FTZ R113, R11, -R114 ;  /* 0x800000720b710221 */ /* 0x000fe20000010000 */
[----:B------:R-:W-:-:S03]  /*32c0*/  @P0 FADD.FTZ R154, R15, -R154 ;  /* 0x8000009a0f9a0221 */ /* 0x000fc60000010000 */
[----:B------:R-:W-:Y:S01]  /*32d0*/  @P0 FFMA.FTZ R112, R113, UR28, R112 ;  /* 0x0000001c71700c23 */ /* 0x000fe20008010070 */
[--C-:B------:R-:W-:Y:S01]  /*32e0*/  @P0 FFMA.FTZ R113, R5, UR10, R120.reuse ;  /* 0x0000000a05710c23 */ /* 0x100fe20008010078 */
[----:B------:R-:W-:Y:S01]  /*32f0*/  @P0 FFMA.FTZ R115, R154, UR28, R115 ;  /* 0x0000001c9a730c23 */ /* 0x000fe20008010073 */
[----:B------:R-:W-:Y:S02]  /*3300*/  @P0 FFMA.FTZ R154, R126, UR10, R120 ;  /* 0x0000000a7e9a0c23 */ /* 0x000fe40008010078 */
[----:B------:R-:W-:Y:S01]  /*3310*/  @P0 FADD.FTZ R114, R6, -R113 ;  /* 0x8000007106720221 */ /* 0x000fe20000010000 */
[----:B------:R-:W-:Y:S01]  /*3320*/  SHF.L.U32 R113, R21, 0x10, RZ ;  /* 0x0000001015717819 */ /* 0x000fe200000006ff */
[----:B------:R-:W-:-:S04]  /*3330*/  @P0 FADD.FTZ R153, R125, -R154 ;  /* 0x8000009a7d990221 */ /* 0x000fc80000010000 */
[----:B------:R-:W-:Y:S01]  /*3340*/  @P0 FFMA.FTZ R113, R114, UR28, R113 ;  /* 0x0000001c72710c23 */ /* 0x000fe20008010071 */
[----:B------:R-:W-:Y:S01]  /*3350*/  SHF.L.U32 R114, R144, 0x10, RZ ;  /* 0x0000001090727819 */ /* 0x000fe200000006ff */
[----:B------:R-:W-:-:S04]  /*3360*/  @P0 FFMA.FTZ R144, R14, UR10, R120 ;  /* 0x0000000a0e900c23 */ /* 0x000fc80008010078 */
[----:B------:R-:W-:Y:S01]  /*3370*/  @P0 FADD.FTZ R145, R13, -R144 ;  /* 0x800000900d910221 */ /* 0x000fe20000010000 */
[----:B------:R-:W-:-:S03]  /*3380*/  SHF.L.U32 R144, R152, 0x10, RZ ;  /* 0x0000001098907819 */ /* 0x000fc600000006ff */
[----:B------:R-:W-:Y:S01]  /*3390*/  @P0 FFMA.FTZ R114, R145, UR28, R114 ;  /* 0x0000001c91720c23 */ /* 0x000fe20008010072 */
[----:B------:R-:W-:Y:S01]  /*33a0*/  @P0 FFMA.FTZ R145, R9, UR10, R120 ;  /* 0x0000000a09910c23 */ /* 0x000fe20008010078 */
[----:B------:R-:W-:Y:S01]  /*33b0*/  @P0 FFMA.FTZ R144, R153, UR28, R144 ;  /* 0x0000001c99900c23 */ /* 0x000fe20008010090 */
[----:B------:R-:W-:Y:S02]  /*33c0*/  @P3 FFMA.FTZ R153, R3, UR10, R120 ;  /* 0x0000000a03993c23 */ /* 0x000fe40008010078 */
[----:B------:R-:W-:Y:S01]  /*33d0*/  @P0 FADD.FTZ R152, R12, -R145 ;  /* 0x800000910c980221 */ /* 0x000fe20000010000 */
[----:B------:R-:W-:-:S05]  /*33e0*/  SHF.L.U32 R145, R23, 0x10, RZ ;  /* 0x0000001017917819 */ /* 0x000fca00000006ff */
[----:B------:R-:W-:Y:S01]  /*33f0*/  @P0 FFMA.FTZ R145, R152, UR28, R145 ;  /* 0x0000001c98910c23 */ /* 0x000fe20008010091 */
[----:B------:R-:W-:Y:S01]  /*3400*/  @P3 FADD.FTZ R152, R4, -R153 ;  /* 0x8000009904983221 */ /* 0x000fe20000010000 */
[----:B------:R-:W-:-:S05]  /*3410*/  SHF.L.U32 R153, R20, 0x10, RZ ;  /* 0x0000001014997819 */ /* 0x000fca00000006ff */
[----:B------:R-:W-:Y:S01]  /*3420*/  @P3 FFMA.FTZ R153, R152, UR28, R153 ;  /* 0x0000001c98993c23 */ /* 0x000fe20008010099 */
        /* <DEDUP_REMOVED lines=12> */
.L_x_2073:
        /* <DEDUP_REMOVED lines=12> */
.L_x_2074:
[----:B------:R-:W-:Y:S05]  /*35b0*/  @!P2 BRA `(.L_x_2075) ;  /* 0x00000000002ca947 */ /* 0x000fea0003800000 */
        /* <DEDUP_REMOVED lines=11> */
.L_x_2075:
        /* <DEDUP_REMOVED lines=12> */
.L_x_2076:
        /* <DEDUP_REMOVED lines=18> */
.L_x_2077:
[----:B------:R-:W-:Y:S05]  /*3850*/  @!P2 BRA `(.L_x_2078) ;  /* 0x00000000002ca947 */ /* 0x000fea0003800000 */
[----:B------:R-:W-:Y:S01]  /*3860*/  LOP3.LUT P0, RZ, R139, 0xff00, RZ, 0xc0, !PT ;  /* 0x0000ff008bff7812 */ /* 0x000fe2000780c0ff */
[----:B------:R-:W-:-:S04]  /*3870*/  FMUL.FTZ R114, R115, UR25 ;  /* 0x0000001973727c20 */ /* 0x000fc80008410000 */
[----:B------:R-:W-:Y:S01]  /*3880*/  FMUL.FTZ R152, R114, UR24 ;  /* 0x0000001872987c20 */ /* 0x000fe20008410000 */
[----:B------:R-:W-:-:S07]  /*3890*/  MOV R114, RZ ;  /* 0x000000ff00727202 */ /* 0x000fce0000000f00 */
[----:B------:R-:W-:Y:S01]  /*38a0*/  @P0 SHF.L.U32 R119, R116, 0x10, RZ ;  /* 0x0000001074770819 */ /* 0x000fe200000006ff */
[----:B------:R-:W-:-:S04]  /*38b0*/  FMUL.FTZ R116, R29, R152 ;  /* 0x000000981d747220 */ /* 0x000fc80000410000 */
[----:B------:R-:W-:Y:S01]  /*38c0*/  @P0 FMUL.FTZ R114, R119, R152 ;  /* 0x0000009877720220 */ /* 0x000fe20000410000 */
[----:B------:R-:W-:-:S03]  /*38d0*/  FSEL R116, R116, RZ, P0 ;  /* 0x000000ff74747208 */ /* 0x000fc60000000000 */
[----:B------:R-:W-:Y:S01]  /*38e0*/  FADD.FTZ R97, R97, R114 ;  /* 0x0000007261617221 */ /* 0x000fe20000010000 */
[----:B------:R-:W-:-:S04]  /*38f0*/  F2FP.BF16.F32.PACK_AB R116, RZ, R116 ;  /* 0x00000074ff74723e */ /* 0x000fc800000010ff */
[----:B------:R-:W-:-:S07]  /*3900*/  PRMT R110, R110, 0x5410, R116 ;  /* 0x000054106e6e7816 */ /* 0x000fce0000000074 */
.L_x_2078:
[----:B------:R-:W-:Y:S05]  /*3910*/  @!P2 BRA `(.L_x_2079) ;  /* 0x00000000002ca947 */ /* 0x000fea0003800000 */
        /* <DEDUP_REMOVED lines=11> */
.L_x_2079:
[----:B------:R-:W-:Y:S02]  /*39d0*/  F2FP.BF16.F32.PACK_AB R114, R115, R118 ;  /* 0x000000767372723e */ /* 0x000fe400000010ff */
[----:B------:R-:W-:Y:S01]  /*39e0*/  F2FP.BF16.F32.PACK_AB R115, R144, R145 ;  /* 0x000000919073723e */ /* 0x000fe200000010ff */
[----:B------:R-:W-:Y:S06]  /*39f0*/  @!P2 BRA `(.L_x_2057) ;  /* 0x000000000030a947 */ /* 0x000fec0003800000 */
[----:B------:R-:W-:Y:S01]  /*3a00*/  ISETP.GE.U32.AND P0, PT, R138, RZ, PT ;  /* 0x000000ff8a00720c */ /* 0x000fe20003f06070 */
[----:B------:R-:W-:Y:S01]  /*3a10*/  FMUL.FTZ R144, R144, UR25 ;  /* 0x0000001990907c20 */ /* 0x000fe20008410000 */
[----:B------:R-:W-:Y:S02]  /*3a20*/  MOV R116, RZ ;  /* 0x000000ff00747202 */ /* 0x000fe40000000f00 */
        /* <DEDUP_REMOVED lines=8> */
[----:B------:R-:W-:-:S07]  /*3ab0*/  FADD.FTZ R99, R99, R116 ;  /* 0x0000007463637221 */ /* 0x000fce0000010000 */
.L_x_2057:
        /* <DEDUP_REMOVED lines=15> */
.L_x_2080:
        /* <DEDUP_REMOVED lines=16> */
[----:B------:R-:W-:Y:S01]  /*3cb0*/  @P3 FADD.FTZ R113, R135, -R114 ;  /* 0x8000007287713221 */ /* 0x000fe20000010000 */
[----:B------:R-:W-:Y:S01]  /*3cc0*/  SHF.L.U32 R114, R18, 0x10, RZ ;  /* 0x0000001012727819 */ /* 0x000fe200000006ff */
[----:B------:R-:W-:Y:S01]  /*3cd0*/  @P3 FADD.FTZ R115, R132, -R115 ;  /* 0x8000007384733221 */ /* 0x000fe20000010000 */
[----:B------:R-:W-:Y:S01]  /*3ce0*/  @P3 FFMA.FTZ R139, R112, UR28, R139 ;  /* 0x0000001c708b3c23 */ /* 0x000fe2000801008b */
[----:B------:R-:W-:Y:S01]  /*3cf0*/  @P3 FFMA.FTZ R142, R113, UR28, R142 ;  /* 0x0000001c718e3c23 */ /* 0x000fe2000801008e */
[--C-:B------:R-:W-:Y:S01]  /*3d00*/  @P3 FFMA.FTZ R113, R129, UR10, R120.reuse ;  /* 0x0000000a81713c23 */ /* 0x100fe20008010078 */
[----:B------:R-:W-:Y:S01]  /*3d10*/  @P3 FFMA.FTZ R112, R140, UR10, R120 ;  /* 0x0000000a8c703c23 */ /* 0x000fe20008010078 */
[----:B------:R-:W-:Y:S01]  /*3d20*/  @P3 FFMA.FTZ R114, R115, UR28, R114 ;  /* 0x0000001c73723c23 */ /* 0x000fe20008010072 */
[----:B------:R-:W-:Y:S01]  /*3d30*/  SHF.L.U32 R115, R122, 0x10, RZ ;  /* 0x000000107a737819 */ /* 0x000fe200000006ff */
[----:B------:R-:W-:Y:S01]  /*3d40*/  @P3 FADD.FTZ R113, R130, -R113 ;  /* 0x8000007182713221 */ /* 0x000fe20000010000 */
[----:B------:R-:W-:Y:S01]  /*3d50*/  @P3 FADD.FTZ R112, R141, -R112 ;  /* 0x800000708d703221 */ /* 0x000fe20000010000 */
[----:B------:R-:W-:-:S02]  /*3d60*/  @P3 FFMA.FTZ R122, R150, UR10, R120 ;  /* 0x0000000a967a3c23 */ /* 0x000fc40008010078 */
[----:B------:R-:W-:Y:S01]  /*3d70*/  @P3 FFMA.FTZ R138, R113, UR28, R138 ;  /* 0x0000001c718a3c23 */ /* 0x000fe2000801008a */
[----:B------:R-:W-:Y:S01]  /*3d80*/  @P3 FFMA.FTZ R143, R112, UR28, R143 ;  /* 0x0000001c708f3c23 */ /* 0x000fe2000801008f */
[--C-:B------:R-:W-:Y:S01]  /*3d90*/  @P3 FFMA.FTZ R112, R146, UR10, R120.reuse ;  /* 0x0000000a92703c23 */ /* 0x100fe20008010078 */
        /* <DEDUP_REMOVED lines=22> */
.L_x_2083:
[----:B------:R-:W-:Y:S05]  /*3f00*/  @!P2 BRA `(.L_x_2084) ;  /* 0x00000000002ca947 */ /* 0x000fea0003800000 */
        /* <DEDUP_REMOVED lines=11> */
.L_x_2084:
[----:B------:R-:W-:Y:S05]  /*3fc0*/  @!P2 BRA `(.L_x_2085) ;  /* 0x00000000002ca947 */ /* 0x000fea0003800000 */
        /* <DEDUP_REMOVED lines=11> */
.L_x_2085:
        /* <DEDUP_REMOVED lines=12> */
.L_x_2086:
        /* <DEDUP_REMOVED lines=12> */
.L_x_2087:
[----:B------:R-:W-:Y:S05]  /*4200*/  @!P2 BRA `(.L_x_2088) ;  /* 0x00000000002ca947 */ /* 0x000fea0003800000 */
[----:B------:R-:W-:Y:S01]  /*4210*/  LOP3.LUT P3, RZ, R137, 0xff00, RZ, 0xc0, !PT ;  /* 0x0000ff0089ff7812 */ /* 0x000fe2000786c0ff */
[----:B------:R-:W-:-:S04]  /*4220*/  FMUL.FTZ R118, R115, UR25 ;  /* 0x0000001973767c20 */ /* 0x000fc80008410000 */
[----:B------:R-:W-:Y:S01]  /*4230*/  FMUL.FTZ R122, R118, UR24 ;  /* 0x00000018767a7c20 */ /* 0x000fe20008410000 */
[----:B------:R-:W-:-:S03]  /*4240*/  MOV R118, RZ ;  /* 0x000000ff00767202 */ /* 0x000fc60000000f00 */
[----:B------:R-:W-:-:S04]  /*4250*/  FMUL.FTZ R119, R37, R122 ;  /* 0x0000007a25777220 */ /* 0x000fc80000410000 */
[----:B------:R-:W-:Y:S02]  /*4260*/  @P3 SHF.L.U32 R117, R117, 0x10, RZ ;  /* 0x0000001075753819 */ /* 0x000fe400000006ff */
[----:B------:R-:W-:-:S03]  /*4270*/  FSEL R119, R119, RZ, P3 ;  /* 0x000000ff77777208 */ /* 0x000fc60001800000 */
[----:B------:R-:W-:Y:S01]  /*4280*/  @P3 FMUL.FTZ R118, R122, R117 ;  /* 0x000000757a763220 */ /* 0x000fe20000410000 */
[----:B------:R-:W-:-:S03]  /*4290*/  F2FP.BF16.F32.PACK_AB R119, RZ, R119 ;  /* 0x00000077ff77723e */ /* 0x000fc600000010ff */
[----:B------:R-:W-:Y:S01]  /*42a0*/  FADD.FTZ R89, R89, R118 ;  /* 0x0000007659597221 */ /* 0x000fe20000010000 */
[----:B------:R-:W-:-:S07]  /*42b0*/  PRMT R110, R110, 0x5410, R119 ;  /* 0x000054106e6e7816 */ /* 0x000fce0000000077 */
.L_x_2088:
[----:B------:R-:W-:Y:S05]  /*42c0*/  @!P2 BRA `(.L_x_2089) ;  /* 0x00000000002ca947 */ /* 0x000fea0003800000 */
        /* <DEDUP_REMOVED lines=11> */
.L_x_2089:
        /* <DEDUP_REMOVED lines=16> */
.L_x_2082:
        /* <DEDUP_REMOVED lines=17> */
.L_x_2091:
[----:B------:R-:W-:Y:S05]  /*4590*/  @!P2 BRA `(.L_x_2092) ;  /* 0x00000000003ca947 */ /* 0x000fea0003800000 */
[----:B------:R-:W-:Y:S01]  /*45a0*/  @P4 FFMA.FTZ R122, R134, UR10, R120 ;  /* 0x0000000a867a4c23 */ /* 0x000fe20008010078 */
[----:B------:R-:W-:Y:S02]  /*45b0*/  SHF.L.U32 R142, R142, 0x10, RZ ;  /* 0x000000108e8e7819 */ /* 0x000fe400000006ff */
[----:B------:R-:W-:Y:S01]  /*45c0*/  LOP3.LUT P3, RZ, R136, 0xff00, RZ, 0xc0, !PT ;  /* 0x0000ff0088ff7812 */ /* 0x000fe2000786c0ff */
[----:B------:R-:W-:Y:S01]  /*45d0*/  @P4 FADD.FTZ R123, R135, -R122 ;  /* 0x8000007a877b4221 */ /* 0x000fe20000010000 */
[----:B------:R-:W-:-:S03]  /*45e0*/  MOV R122, RZ ;  /* 0x000000ff007a7202 */ /* 0x000fc60000000f00 */
        /* <DEDUP_REMOVED lines=10> */
.L_x_2092:
[----:B------:R-:W-:Y:S05]  /*4690*/  @!P2 BRA `(.L_x_2093) ;  /* 0x00000000003ca947 */ /* 0x000fea0003800000 */
[----:B------:R-:W-:Y:S01]  /*46a0*/  @P4 FFMA.FTZ R123, R129, UR10, R120 ;  /* 0x0000000a817b4c23 */ /* 0x000fe20008010078 */
[----:B------:R-:W-:Y:S02]  /*46b0*/  SHF.L.U32 R119, R17, 0x10, RZ ;  /* 0x0000001011777819 */ /* 0x000fe400000006ff */
[----:B------:R-:W-:Y:S01]  /*46c0*/  LOP3.LUT P3, RZ, R136, 0xff0000, RZ, 0xc0, !PT ;  /* 0x00ff000088ff7812 */ /* 0x000fe2000786c0ff */
[----:B------:R-:W-:-:S04]  /*46d0*/  @P4 FADD.FTZ R122, R130, -R123 ;  /* 0x8000007b827a4221 */ /* 0x000fc80000010000 */
[----:B------:R-:W-:-:S04]  /*46e0*/  @P4 FFMA.FTZ R119, R122, UR28, R119 ;  /* 0x0000001c7a774c23 */ /* 0x000fc80008010077 */
[----:B------:R-:W-:-:S04]  /*46f0*/  FMUL.FTZ R119, R119, UR25 ;  /* 0x0000001977777c20 */ /* 0x000fc80008410000 */
[----:B------:R-:W-:Y:S01]  /*4700*/  FMUL.FTZ R123, R119, UR24 ;  /* 0x00000018777b7c20 */ /* 0x000fe20008410000 */
[----:B------:R-:W-:Y:S01]  /*4710*/  HFMA2 R119, -RZ, RZ, 0, 0 ;  /* 0x00000000ff777431 */ /* 0x000fe200000001ff */
[----:B------:R-:W-:Y:S02]  /*4720*/  @P3 SHF.L.U32 R138, R105, 0x10, RZ ;  /* 0x00000010698a3819 */ /* 0x000fe400000006ff */
[----:B------:R-:W-:-:S03]  /*4730*/  FMUL.FTZ R122, R34, R123 ;  /* 0x0000007b227a7220 */ /* 0x000fc60000410000 */
[----:B------:R-:W-:Y:S02]  /*4740*/  @P3 FMUL.FTZ R119, R138, R123 ;  /* 0x0000007b8a773220 */ /* 0x000fe40000410000 */
[----:B------:R-:W-:Y:S02]  /*4750*/  FSEL R122, R122, RZ, P3 ;  /* 0x000000ff7a7a7208 */ /* 0x000fe40001800000 */
[----:B------:R-:W-:Y:S02]  /*4760*/  FADD.FTZ R94, R94, R119 ;  /* 0x000000775e5e7221 */ /* 0x000fe40000010000 */
[----:B------:R-:W-:-:S04]  /*4770*/  F2FP.BF16.F32.PACK_AB R122, RZ, R122 ;  /* 0x0000007aff7a723e */ /* 0x000fc800000010ff */
[----:B------:R-:W-:-:S07]  /*4780*/  PRMT R109, R122, 0x7610, R109 ;  /* 0x000076107a6d7816 */ /* 0x000fce000000006d */
.L_x_2093:
[----:B------:R-:W-:Y:S05]  /*4790*/  @!P2 BRA `(.L_x_2094) ;  /* 0x000000000040a947 */ /* 0x000fea0003800000 */
[----:B------:R-:W-:Y:S01]  /*47a0*/  PRMT R119, R17, 0x7632, R119 ;  /* 0x0000763211777816 */ /* 0x000fe20000000077 */
[----:B------:R-:W-:Y:S01]  /*47b0*/  @P4 FFMA.FTZ R122, R140, UR10, R120 ;  /* 0x0000000a8c7a4c23 */ /* 0x000fe20008010078 */
[----:B------:R-:W-:Y:S02]  /*47c0*/  LOP3.LUT P3, RZ, R136, 0xff000000, RZ, 0xc0, !PT ;  /* 0xff00000088ff7812 */ /* 0x000fe4000786c0ff */
[----:B------:R-:W-:Y:S01]  /*47d0*/  SHF.L.U32 R119, R119, 0x10, RZ ;  /* 0x0000001077777819 */ /* 0x000fe200000006ff */
        /* <DEDUP_REMOVED lines=12> */
.L_x_2094:
        /* <DEDUP_REMOVED lines=16> */
.L_x_2095:
        /* <DEDUP_REMOVED lines=17> */
.L_x_2096:
        /* <DEDUP_REMOVED lines=16> */
.L_x_2097:
[----:B------:R-:W-:Y:S05]  /*4bb0*/  @!P2 BRA `(.L_x_2090) ;  /* 0x00000010008ca947 */ /* 0x000fea0003800000 */
[----:B------:R-:W-:Y:S01]  /*4bc0*/  PRMT R117, R19, 0x7632, R117 ;  /* 0x0000763213757816 */ /* 0x000fe20000000075 */
[----:B------:R-:W-:Y:S01]  /*4bd0*/  @P4 FFMA.FTZ R120, R150, UR10, R120 ;  /* 0x0000000a96784c23 */ /* 0x000fe20008010078 */
[----:B------:R-:W-:Y:S02]  /*4be0*/  ISETP.GE.U32.AND P3, PT, R136, RZ, PT ;  /* 0x000000ff8800720c */ /* 0x000fe40003f66070 */
[----:B------:R-:W-:Y:S01]  /*4bf0*/  SHF.L.U32 R117, R117, 0x10, RZ ;  /* 0x0000001075757819 */ /* 0x000fe200000006ff */
[----:B------:R-:W-:Y:S01]  /*4c00*/  @P4 FADD.FTZ R120, R149, -R120 ;  /* 0x8000007895784221 */ /* 0x000fe20000010000 */
[----:B------:R-:W-:Y:S02]  /*4c10*/  ISETP.GE.U32.AND.EX P3, PT, R137, 0x1000000, PT, P3 ;  /* 0x010000008900780c */ /* 0x000fe40003f66130 */
[----:B------:R-:W-:Y:S01]  /*4c20*/  MOV R118, RZ ;  /* 0x000000ff00767202 */ /* 0x000fe20000000f00 */
[----:B------:R-:W-:-:S04]  /*4c30*/  @P4 FFMA.FTZ R117, R120, UR28, R117 ;  /* 0x0000001c78754c23 */ /* 0x000fc80008010075 */
[----:B------:R-:W-:-:S04]  /*4c40*/  FMUL.FTZ R117, R117, UR25 ;  /* 0x0000001975757c20 */ /* 0x000fc80008410000 */
[----:B------:R-:W-:Y:S02]  /*4c50*/  FMUL.FTZ R120, R117, UR24 ;  /* 0x0000001875787c20 */ /* 0x000fe40008410000 */
[----:B------:R-:W-:Y:S02]  /*4c60*/  @P3 SHF.L.U32 R119, R116, 0x10, RZ ;  /* 0x0000001074773819 */ /* 0x000fe400000006ff */
[----:B------:R-:W-:-:S03]  /*4c70*/  FMUL.FTZ R117, R39, R120 ;  /* 0x0000007827757220 */ /* 0x000fc60000410000 */
[----:B------:R-:W-:Y:S02]  /*4c80*/  @P3 FMUL.FTZ R118, R119, R120 ;  /* 0x0000007877763220 */ /* 0x000fe40000410000 */
[----:B------:R-:W-:Y:S02]  /*4c90*/  FSEL R117, R117, RZ, P3 ;  /* 0x000000ff75757208 */ /* 0x000fe40001800000 */
[----:B------:R-:W-:Y:S02]  /*4ca0*/  FADD.FTZ R91, R91, R118 ;  /* 0x000000765b5b7221 */ /* 0x000fe40000010000 */
[----:B------:R-:W-:-:S04]  /*4cb0*/  F2FP.BF16.F32.PACK_AB R117, RZ, R117 ;  /* 0x00000075ff75723e */ /* 0x000fc800000010ff */
[----:B------:R-:W-:Y:S01]  /*4cc0*/  PRMT R111, R111, 0x5410, R117 ;  /* 0x000054106f6f7816 */ /* 0x000fe20000000075 */
[----:B------:R-:W-:Y:S06]  /*4cd0*/  BRA `(.L_x_2090) ;  /* 0x0000001000447947 */ /* 0x000fec0003800000 */
.L_x_2081:
        /* <DEDUP_REMOVED lines=24> */
.L_x_2099:
        /* <DEDUP_REMOVED lines=12> */
.L_x_2100:
[--C-:B------:R-:W-:Y:S01]  /*4f20*/  FFMA.FTZ R119, R131, UR10, R120.reuse ;  /* 0x0000000a83777c23 */ /* 0x100fe20008010078 */
[----:B------:R-:W-:Y:S01]  /*4f30*/  FFMA.FTZ R142, R146, UR10, R120 ;  /* 0x0000000a928e7c23 */ /* 0x000fe20008010078 */
[----:B------:R-:W-:Y:S01]  /*4f40*/  FADD.FTZ R115, R130, -R139 ;  /* 0x8000008b82737221 */ /* 0x000fe20000010000 */
[----:B------:R-:W-:Y:S01]  /*4f50*/  FADD.FTZ R114, R141, -R138 ;  /* 0x8000008a8d727221 */ /* 0x000fe20000010000 */
[----:B------:R-:W-:Y:S01]  /*4f60*/  FADD.FTZ R122, R132, -R119 ;  /* 0x80000077847a7221 */ /* 0x000fe20000010000 */
[----:B------:R-:W-:Y:S01]  /*4f70*/  FADD.FTZ R138, R147, -R142 ;  /* 0x8000008e938a7221 */ /* 0x000fe20000010000 */
[--C-:B------:R-:W-:Y:S01]  /*4f80*/  FFMA.FTZ R123, R133, UR10, R120.reuse ;  /* 0x0000000a857b7c23 */ /* 0x100fe20008010078 */
[----:B------:R-:W-:Y:S01]  /*4f90*/  FMUL.FTZ R114, R114, UR28 ;  /* 0x0000001c72727c20 */ /* 0x000fe20008410000 */
[----:B------:R-:W-:Y:S01]  /*4fa0*/  FMUL.FTZ R115, R115, UR28 ;  /* 0x0000001c73737c20 */ /* 0x000fe20008410000 */
[----:B------:R-:W-:Y:S01]  /*4fb0*/  FFMA.FTZ R120, R150, UR10, R120 ;  /* 0x0000000a96787c23 */ /* 0x000fe20008010078 */
[----:B------:R-:W-:Y:S01]  /*4fc0*/  FMUL.FTZ R122, R122, UR28 ;  /* 0x0000001c7a7a7c20 */ /* 0x000fe20008410000 */
[----:B------:R-:W-:Y:S01]  /*4fd0*/  FMUL.FTZ R138, R138, UR28 ;  /* 0x0000001c8a8a7c20 */ /* 0x000fe20008410000 */
[----:B------:R-:W-:Y:S01]  /*4fe0*/  FADD.FTZ R119, R148, -R123 ;  /* 0x8000007b94777221 */ /* 0x000fe20000010000 */
[----:B------:R-:W-:Y:S01]  /*4ff0*/  FADD.FTZ R143, R149, -R120 ;  /* 0x80000078958f7221 */ /* 0x000fe20000010000 */
[----:B------:R-:W-:-:S02]  /*5000*/  FSEL R114, R114, RZ, P3 ;  /* 0x000000ff72727208 */ /* 0x000fc40001800000 */
        /* <DEDUP_REMOVED lines=13> */
.L_x_2101:
        /* <DEDUP_REMOVED lines=12> */
.L_x_2102:
[----:B------:R-:W-:Y:S01]  /*51a0*/  FMUL.FTZ R139, R119, UR28 ;  /* 0x0000001c778b7c20 */ /* 0x000fe20008410000 */
[----:B------:R-:W-:Y:S01]  /*51b0*/  FMUL.FTZ R142, R143, UR28 ;  /* 0x0000001c8f8e7c20 */ /* 0x000fe20008410000 */
        /* <DEDUP_REMOVED lines=14> */
.L_x_2103:
        /* <DEDUP_REMOVED lines=12> */
.L_x_2104:
[----:B------:R-:W-:Y:S02]  /*5360*/  F2FP.BF16.F32.PACK_AB R112, R112, R113 ;  /* 0x000000717070723e */ /* 0x000fe400000010ff */
[----:B------:R-:W-:Y:S02]  /*5370*/  F2FP.BF16.F32.PACK_AB R113, R114, R115 ;  /* 0x000000737271723e */ /* 0x000fe400000010ff */
        /* <DEDUP_REMOVED lines=14> */
.L_x_2105:
        /* <DEDUP_REMOVED lines=16> */
.L_x_2098:
[----:B------:R-:W-:Y:S05]  /*5560*/  @!P2 BRA `(.L_x_2106) ;  /* 0x000000000040a947 */ /* 0x000fea0003800000 */
        /* <DEDUP_REMOVED lines=16> */
.L_x_2106:
        /* <DEDUP_REMOVED lines=17> */
.L_x_2107:
        /* <DEDUP_REMOVED lines=17> */
.L_x_2108:
[----:B------:R-:W-:Y:S05]  /*5890*/  @!P2 BRA `(.L_x_2109) ;  /* 0x000000000040a947 */ /* 0x000fea0003800000 */
[----:B------:R-:W-:Y:S01]  /*58a0*/  FFMA.FTZ R122, R140, UR10, R120 ;  /* 0x0000000a8c7a7c23 */ /* 0x000fe20008010078 */
[----:B------:R-:W-:Y:S02]  /*58b0*/  ISETP.LT.AND P3, PT, RZ, UR29, PT ;  /* 0x0000001dff007c0c */ /* 0x000fe4000bf61270 */
[----:B------:R-:W-:Y:S01]  /*58c0*/  LOP3.LUT P4, RZ, R136, 0xff000000, RZ, 0xc0, !PT ;  /* 0xff00000088ff7812 */ /* 0x000fe2000788c0ff */
[----:B------:R-:W-:Y:S01]  /*58d0*/  FADD.FTZ R119, R141, -R122 ;  /* 0x8000007a8d777221 */ /* 0x000fe20000010000 */
[----:B------:R-:W-:-:S03]  /*58e0*/  MOV R122, RZ ;  /* 0x000000ff007a7202 */ /* 0x000fc60000000f00 */
[----:B------:R-:W-:-:S05]  /*58f0*/  FMUL.FTZ R119, R119, UR28 ;  /* 0x0000001c77777c20 */ /* 0x000fca0008410000 */
[----:B------:R-:W-:-:S05]  /*5900*/  FSEL R119, R119, RZ, P3 ;  /* 0x000000ff77777208 */ /* 0x000fca0001800000 */
        /* <DEDUP_REMOVED lines=9> */
.L_x_2109:
        /* <DEDUP_REMOVED lines=17> */
.L_x_2110:
        /* <DEDUP_REMOVED lines=17> */
.L_x_2111:
        /* <DEDUP_REMOVED lines=17> */
.L_x_2112:
        /* <DEDUP_REMOVED lines=18> */
.L_x_2090:
        /* <DEDUP_REMOVED lines=11> */
.L_x_2045:
        /* <DEDUP_REMOVED lines=22> */
.L_x_2114:
        /* <DEDUP_REMOVED lines=16> */
.L_x_8025:


//--------------------- .text._ZN10layer_norm13ln_bwd_kernelINS_13Kernel_traitsI13__nv_bfloat16S2_fS2_fjLj2048ELj1ELj1ELj4ELj16ENS_18Kernel_traits_baseILj2048ES2_S2_fS2_fjLj128EEEEELb0ELb0ELb0ELb0EEEvNS_9BwdParamsE --------------------------
	.section	.text._ZN10layer_norm13ln_bwd_kernelINS_13Kernel_traitsI13__nv_bfloat16S2_fS2_fjLj2048ELj1ELj1ELj4ELj16ENS_18Kernel_traits_baseILj2048ES2_S2_fS2_fjLj128EEEEELb0ELb0ELb0ELb0EEEvNS_9BwdParamsE,"ax",@progbits
	.align	128
        .global         _ZN10layer_norm13ln_bwd_kernelINS_13Kernel_traitsI13__nv_bfloat16S2_fS2_fjLj2048ELj1ELj1ELj4ELj16ENS_18Kernel_traits_baseILj2048ES2_S2_fS2_fjLj128EEEEELb0ELb0ELb0ELb0EEEvNS_9BwdParamsE
        .type           _ZN10layer_norm13ln_bwd_kernelINS_13Kernel_traitsI13__nv_bfloat16S2_fS2_fjLj2048ELj1ELj1ELj4ELj16ENS_18Kernel_traits_baseILj2048ES2_S2_fS2_fjLj128EEEEELb0ELb0ELb0ELb0EEEvNS_9BwdParamsE,@function
        .size           _ZN10layer_norm13ln_bwd_kernelINS_13Kernel_traitsI13__nv_bfloat16S2_fS2_fjLj2048ELj1ELj1ELj4ELj16ENS_18Kernel_traits_baseILj2048ES2_S2_fS2_fjLj128EEEEELb0ELb0ELb0ELb0EEEvNS_9BwdParamsE,(.L_x_8026 - _ZN10layer_norm13ln_bwd_kernelINS_13Kernel_traitsI13__nv_bfloat16S2_fS2_fjLj2048ELj1ELj1ELj4ELj16ENS_18Kernel_traits_baseILj2048ES2_S2_fS2_fjLj128EEEEELb0ELb0ELb0ELb0EEEvNS_9BwdParamsE)
        .other          _ZN10layer_norm13ln_bwd_kernelINS_13Kernel_traitsI13__nv_bfloat16S2_fS2_fjLj2048ELj1ELj1ELj4ELj16ENS_18Kernel_traits_baseILj2048ES2_S2_fS2_fjLj128EEEEELb0ELb0ELb0ELb0EEEvNS_9BwdParamsE,@"STO_CUDA_ENTRY STV_DEFAULT"
_ZN10layer_norm13ln_bwd_kernelINS_13Kernel_traitsI13__nv_bfloat16S2_fS2_fjLj2048ELj1ELj1ELj4ELj16ENS_18Kernel_traits_baseILj2048ES2_S2_fS2_fjLj128EEEEELb0ELb0ELb0ELb0EEEvNS_9BwdParamsE:
.text._ZN10layer_norm13ln_bwd_kernelINS_13Kernel_traitsI13__nv_bfloat16S2_fS2_fjLj2048ELj1ELj1ELj4ELj16ENS_18Kernel_traits_baseILj2048ES2_S2_fS2_fjLj128EEEEELb0ELb0ELb0ELb0EEEvNS_9BwdParamsE:
        /* <DEDUP_REMOVED lines=66> */
.L_x_2137:
[----:B------:R-:W1:Y:S01]  /*0420*/  @UP0 LDCU.64 UR4, c[0x0][0x3e0] ;  /* 0x00007c00ff0407ac */ /* 0x000e620008000a00 */
[----:B------:R-:W-:Y:S01]  /*0430*/  PLOP3.LUT P0, PT, PT, PT, UP0, 0x80, 0x8 ;  /* 0x000000000008781c */ /* 0x000fe20003f0f008 */
[----:B0-----:R-:W-:Y:S02]  /*0440*/  UIMAD.WIDE UR12, UR7, 0x4, UR10 ;  /* 0x00000004070c78a5 */ /* 0x001fe4000f8e020a */
[----:B-1----:R-:W-:-:S06]  /*0450*/  @UP0 UIMAD.WIDE UR4, UR7, 0x2, UR4 ;  /* 0x00000002070408a5 */ /* 0x002fcc000f8e0204 */
[----:B--23--:R-:W-:Y:S02]  /*0460*/  MOV R76, UR4 ;  /* 0x00000004004c7c02 */ /* 0x00cfe40008000f00 */
[----:B------:R-:W-:Y:S01]  /*0470*/  MOV R77, UR5 ;  /* 0x00000005004d7c02 */ /* 0x000fe20008000f00 */
[----:B------:R-:W-:-:S04]  /*0480*/  UIMAD.WIDE UR4, UR7, 0x4, UR8 ;  /* 0x00000004070478a5 */ /* 0x000fc8000f8e0208 */
[----:B------:R-:W2:Y:S01]  /*0490*/  @P0 LDG.E.U16 R76, desc[UR14][R76.64] ;  /* 0x0000000e4c4c0981 */ /* 0x000ea2000c1e1500 */
[----:B------:R-:W-:Y:S02]  /*04a0*/  MOV R78, UR12 ;  /* 0x0000000c004e7c02 */ /* 0x000fe40008000f00 */
[----:B------:R-:W-:Y:S02]  /*04b0*/  MOV R79, UR13 ;  /* 0x0000000d004f7c02 */ /* 0x000fe40008000f00 */
[----:B------:R-:W-:Y:S02]  /*04c0*/  MOV R80, UR4 ;  /* 0x0000000400507c02 */ /* 0x000fe40008000f00 */
[----:B------:R-:W-:Y:S01]  /*04d0*/  MOV R81, UR5 ;  /* 0x0000000500517c02 */ /* 0x000fe20008000f00 */
[----:B------:R-:W3:Y:S04]  /*04e0*/  LDG.E R78, desc[UR14][R78.64] ;  /* 0x0000000e4e4e7981 */ /* 0x000ee8000c1e1900 */
[----:B------:R0:W4:Y:S01]  /*04f0*/  LDG.E R82, desc[UR14][R80.64] ;  /* 0x0000000e50527981 */ /* 0x000122000c1e1900 */
[----:B------:R-:W-:Y:S01]  /*0500*/  UIMAD UR4, UR7, UR6, URZ ;  /* 0x00000006070472a4 */ /* 0x000fe2000f8e02ff */
[C---:B------:R-:W-:Y:S01]  /*0510*/  ISETP.GE.U32.AND P1, PT, R2.reuse, 0x80, PT ;  /* 0x000000800200780c */ /* 0x040fe20003f26070 */
[----:B------:R-:W-:Y:S01]  /*0520*/  UMOV UR12, 0x3f800000 ;  /* 0x3f800000000c7882 */ /* 0x000fe20000000000 */
[----:B------:R-:W-:Y:S01]  /*0530*/  ISETP.NE.AND P3, PT, RZ, UR16, PT ;  /* 0x00000010ff007c0c */ /* 0x000fe2000bf65270 */
[----:B------:R-:W-:Y:S01]  /*0540*/  USHF.R.S32.HI UR5, URZ, 0x1f, UR4 ;  /* 0x0000001fff057899 */ /* 0x000fe20008011404 */
[----:B------:R-:W-:Y:S01]  /*0550*/  BSSY.RECONVERGENT B0, `(.L_x_2116) ;  /* 0x000006a000007945 */ /* 0x000fe20003800200 */
[----:B------:R-:W-:-:S02]  /*0560*/  ISETP.GE.U32.AND P2, PT, R2, 0x100, PT ;  /* 0x000001000200780c */ /* 0x000fc40003f46070 */
[----:B------:R-:W-:Y:S01]  /*0570*/  ULEA.HI UR5, UR5, UR4, URZ, 0x3 ;  /* 0x0000000405057291 */ /* 0x000fe2000f8f18ff */
[----:B0-----:R-:W-:-:S05]  /*0580*/  CS2R R80, SRZ ;  /* 0x0000000000507805 */ /* 0x001fca000001ff00 */
[----:B------:R-:W-:-:S04]  /*0590*/  MOV R77, UR5 ;  /* 0x00000005004d7c02 */ /* 0x000fc80008000f00 */
[----:B------:R-:W-:Y:S02]  /*05a0*/  LEA.HI.SX32 R0, R77, R106, 0x1d ;  /* 0x0000006a4d007211 */ /* 0x000fe400078feaff */
[----:B--2---:R-:W-:Y:S02]  /*05b0*/  @P0 R2UR UR4, R76 ;  /* 0x000000004c0402ca */ /* 0x004fe400000e0000 */
[----:B---3--:R-:W-:Y:S02]  /*05c0*/  R2UR UR24, R78 ;  /* 0x000000004e1872ca */ /* 0x008fe400000e0000 */
[----:B----4-:R-:W-:-:S09]  /*05d0*/  FSEL R106, R82, RZ, !P3 ;  /* 0x000000ff526a7208 */ /* 0x010fd20005800000 */
[----:B------:R-:W-:Y:S01]  /*05e0*/  @UP0 USHF.L.U32 UR12, UR4, 0x10, URZ ;  /* 0x00000010040c0899 */ /* 0x000fe200080006ff */
[----:B------:R-:W-:Y:S01]  /*05f0*/  MOV R82, R0 ;  /* 0x0000000000527202 */ /* 0x000fe20000000f00 */
[----:B-----5:R-:W-:Y:S10]  /*0600*/  @!P1 BRA `(.L_x_2117) ;  /* 0x0000000400789947 */ /* 0x020ff40003800000 */
[----:B------:R-:W0:Y:S08]  /*0610*/  LDC.64 R98, c[0x0][0x3a8] ;  /* 0x0000ea00ff627b82 */ /* 0x000e300000000a00 */
[----:B------:R-:W1:Y:S01]  /*0620*/  LDC.64 R80, c[0x0][0x428] ;  /* 0x00010a00ff507b82 */ /* 0x000e620000000a00 */
[----:B0-----:R-:W-:-:S05]  /*0630*/  IMAD.WIDE.U32 R98, R0, 0x20, R98 ;  /* 0x0000002000627825 */ /* 0x001fca00078e0062 */
[----:B------:R-:W2:Y:S01]  /*0640*/  LDG.E.128 R76, desc[UR14][R98.64] ;  /* 0x0000000e624c7981 */ /* 0x000ea2000c1e1d00 */
[----:B-1----:R-:W-:-:S03]  /*0650*/  IMAD.WIDE.U32 R80, R0, 0x10, R80 ;  /* 0x0000001000507825 */ /* 0x002fc600078e0050 */
[----:B------:R0:W3:Y:S04]  /*0660*/  LDG.E.128 R84, desc[UR14][R98.64+0x10] ;  /* 0x0000100e62547981 */ /* 0x0000e8000c1e1d00 */
[----:B------:R-:W4:Y:S01]  /*0670*/  LDG.E.128 R80, desc[UR14][R80.64] ;  /* 0x0000000e50507981 */ /* 0x000f22000c1e1d00 */
[----:B------:R-:W-:-:S04]  /*0680*/  ISETP.NE.U32.AND P0, PT, RZ, UR18, PT ;  /* 0x00000012ff007c0c */ /* 0x000fc8000bf05070 */
[----:B------:R-:W-:-:S13]  /*0690*/  ISETP.NE.AND.EX P0, PT, RZ, UR19, PT, P0 ;  /* 0x00000013ff007c0c */ /* 0x000fda000bf05300 */
[----:B------:R-:W1:Y:S01]  /*06a0*/  @P0 LDC.64 R96, c[0x0][0x438] ;  /* 0x00010e00ff600b82 */ /* 0x000e620000000a00 */
[C---:B-----5:R-:W-:Y:S02]  /*06b0*/  PRMT R102, R60.reuse, 0x7632, R102 ;  /* 0x000076323c667816 */ /* 0x060fe40000000066 */
[----:B------:R-:W-:Y:S02]  /*06c0*/  SHF.L.U32 R105, R60, 0x10, RZ ;  /* 0x000000103c697819 */ /* 0x000fe400000006ff */
[----:B------:R-:W-:Y:S02]  /*06d0*/  SHF.L.U32 R102, R102, 0x10, RZ ;  /* 0x0000001066667819 */ /* 0x000fe400000006ff */
[----:B------:R-:W-:Y:S01]  /*06e0*/  SHF.L.U32 R101, R61, 0x10, RZ ;  /* 0x000000103d657819 */ /* 0x000fe200000006ff */
[----:B-1----:R-:W-:-:S05]  /*06f0*/  @P0 IMAD.WIDE.U32 R96, R0, 0x20, R96 ;  /* 0x0000002000600825 */ /* 0x002fca00078e0060 */
[----:B------:R-:W5:Y:S04]  /*0700*/  @P0 LDG.E.128 R24, desc[UR14][R96.64] ;  /* 0x0000000e60180981 */ /* 0x000f68000c1e1d00 */
[----:B------:R3:W5:Y:S01]  /*0710*/  @P0 LDG.E.128 R20, desc[UR14][R96.64+0x10] ;  /* 0x0000100e60140981 */ /* 0x000762000c1e1d00 */
[----:B0-----:R-:W-:-:S04]  /*0720*/  PRMT R99, R63, 0x7632, R99 ;  /* 0x000076323f637816 */ /* 0x001fc80000000063 */
[----:B------:R-:W-:Y:S01]  /*0730*/  SHF.L.U32 R99, R99, 0x10, RZ ;  /* 0x0000001063637819 */ /* 0x000fe200000006ff */
[C---:B--2---:R-:W-:Y:S01]  /*0740*/  FADD.FTZ R103, -R106.reuse, R78 ;  /* 0x0000004e6a677221 */ /* 0x044fe20000010100 */
[C---:B------:R-:W-:Y:S01]  /*0750*/  FADD.FTZ R104, -R106.reuse, R77 ;  /* 0x0000004d6a687221 */ /* 0x040fe20000010100 */
[C---:B------:R-:W-:Y:S01]  /*0760*/  FADD.FTZ R100, -R106.reuse, R79 ;  /* 0x0000004f6a647221 */ /* 0x040fe20000010100 */
[C---:B------:R-:W-:Y:S01]  /*0770*/  FADD.FTZ R107, -R106.reuse, R76 ;  /* 0x0000004c6a6b7221 */ /* 0x040fe20000010100 */
[----:B---3--:R-:W-:Y:S01]  /*0780*/  FADD.FTZ R97, -R106, R86 ;  /* 0x000000566a617221 */ /* 0x008fe20000010100 */
[----:B----4-:R-:W-:Y:S02]  /*0790*/  PRMT R78, R80, 0x7632, R78 ;  /* 0x00007632504e7816 */ /* 0x010fe4000000004e */
[C---:B------:R-:W-:Y:S02]  /*07a0*/  PRMT R95, R82.reuse, 0x7632, R95 ;  /* 0x00007632525f7816 */ /* 0x040fe4000000005f */
[----:B------:R-:W-:Y:S01]  /*07b0*/  SHF.L.U32 R77, R82, 0x10, RZ ;  /* 0x00000010524d7819 */ /* 0x000fe200000006ff */
[----:B------:R-:W-:Y:S01]  /*07c0*/  FADD.FTZ R82, -R106, R84 ;  /* 0x000000546a527221 */ /* 0x000fe20000010100 */
[----:B------:R-:W-:-:S02]  /*07d0*/  SHF.L.U32 R80, R80, 0x10, RZ ;  /* 0x0000001050507819 */ /* 0x000fc400000006ff */
[----:B------:R-:W-:Y:S02]  /*07e0*/  PRMT R79, R81, 0x7632, R79 ;  /* 0x00007632514f7816 */ /* 0x000fe4000000004f */
[----:B------:R-:W-:Y:S01]  /*07f0*/  PRMT R84, R61, 0x7632, R84 ;  /* 0x000076323d547816 */ /* 0x000fe20000000054 */
[----:B------:R-:W-:Y:S01]  /*0800*/  FADD.FTZ R98, -R106, R87 ;  /* 0x000000576a627221 */ /* 0x000fe20000010100 */
[----:B------:R-:W-:Y:S01]  /*0810*/  SHF.L.U32 R78, R78, 0x10, RZ ;  /* 0x000000104e4e7819 */ /* 0x000fe200000006ff */
[----:B------:R-:W-:Y:S01]  /*0820*/  FMUL.FTZ R104, R104, UR24 ;  /* 0x0000001868687c20 */ /* 0x000fe20008410000 */
[----:B------:R-:W-:Y:S01]  /*0830*/  FADD.FTZ R96, -R106, R85 ;  /* 0x000000556a607221 */ /* 0x000fe20000010100 */
[----:B------:R-:W-:Y:S01]  /*0840*/  SHF.L.U32 R86, R62, 0x10, RZ ;  /* 0x000000103e567819 */ /* 0x000fe200000006ff */
[----:B------:R-:W-:Y:S01]  /*0850*/  FMUL.FTZ R85, R82, UR24 ;  /* 0x0000001852557c20 */ /* 0x000fe20008410000 */
[----:B------:R-:W-:Y:S01]  /*0860*/  PRMT R87, R62, 0x7632, R87 ;  /* 0x000076323e577816 */ /* 0x000fe20000000057 */
[----:B------:R-:W-:Y:S01]  /*0870*/  FMUL.FTZ R105, R105, R80 ;  /* 0x0000005069697220 */ /* 0x000fe20000410000 */
[----:B------:R-:W-:Y:S01]  /*0880*/  SHF.L.U32 R84, R84, 0x10, RZ ;  /* 0x0000001054547819 */ /* 0x000fe200000006ff */
[----:B------:R-:W-:Y:S01]  /*0890*/  FMUL.FTZ R100, R100, UR24 ;  /* 0x0000001864647c20 */ /* 0x000fe20008410000 */
[----:B------:R-:W-:Y:S01]  /*08a0*/  SHF.L.U32 R79, R79, 0x10, RZ ;  /* 0x000000104f4f7819 */ /* 0x000fe200000006ff */
[----:B------:R-:W-:Y:S01]  /*08b0*/  FMUL.FTZ R107, R107, UR24 ;  /* 0x000000186b6b7c20 */ /* 0x000fe20008410000 */
[-C--:B------:R-:W-:Y:S01]  /*08c0*/  FMUL.FTZ R102, R102, R78.reuse ;  /* 0x0000004e66667220 */ /* 0x080fe20000410000 */
[----:B------:R-:W-:Y:S01]  /*08d0*/  FFMA.FTZ R57, R104, R78, R57 ;  /* 0x0000004e68397223 */ /* 0x000fe20000010039 */
[----:B------:R-:W-:Y:S01]  /*08e0*/  FADD.FTZ R41, R41, R78 ;  /* 0x0000004e29297221 */ /* 0x000fe20000010000 */
[----:B------:R-:W-:Y:S01]  /*08f0*/  SHF.L.U32 R87, R87, 0x10, RZ ;  /* 0x0000001057577819 */ /* 0x000fe200000006ff */
[-C--:B------:R-:W-:Y:S01]  /*0900*/  FMUL.FTZ R86, R86, R77.reuse ;  /* 0x0000004d56567220 */ /* 0x080fe20000410000 */
[----:B------:R-:W-:Y:S01]  /*0910*/  SHF.L.U32 R78, R95, 0x10, RZ ;  /* 0x000000105f4e7819 */ /* 0x000fe200000006ff */
[----:B------:R-:W-:Y:S01]  /*0920*/  FADD.FTZ R36, R36, R77 ;  /* 0x0000004d24247221 */ /* 0x000fe20000010000 */
[----:B------:R-:W-:Y:S01]  /*0930*/  SHF.L.U32 R81, R81, 0x10, RZ ;  /* 0x0000001051517819 */ /* 0x000fe200000006ff */
[----:B------:R-:W-:Y:S01]  /*0940*/  FFMA.FTZ R52, R85, R77, R52 ;  /* 0x0000004d55347223 */ /* 0x000fe20000010034 */
[----:B------:R-:W-:Y:S01]  /*0950*/  FMUL.FTZ R96, R96, UR24 ;  /* 0x0000001860607c20 */ /* 0x000fe20008410000 */
[-C--:B------:R-:W-:Y:S01]  /*0960*/  FMUL.FTZ R84, R84, R79.reuse ;  /* 0x0000004f54547220 */ /* 0x080fe20000410000 */
[----:B------:R-:W-:Y:S01]  /*0970*/  FFMA.FTZ R59, R100, R79, R59 ;  /* 0x0000004f643b7223 */ /* 0x000fe2000001003b */
[----:B------:R-:W-:Y:S01]  /*0980*/  FADD.FTZ R43, R43, R79 ;  /* 0x0000004f2b2b7221 */ /* 0x000fe20000010000 */
[----:B------:R-:W-:Y:S01]  /*0990*/  FADD.FTZ R77, RZ, R105 ;  /* 0x00000069ff4d7221 */ /* 0x000fe20000010000 */
[----:B------:R-:W-:Y:S01]  /*09a0*/  FFMA.FTZ R79, R107, R105, RZ ;  /* 0x000000696b4f7223 */ /* 0x000fe200000100ff */
[-C--:B------:R-:W-:Y:S01]  /*09b0*/  FMUL.FTZ R87, R87, R78.reuse ;  /* 0x0000004e57577220 */ /* 0x080fe20000410000 */
        /* <DEDUP_REMOVED lines=8> */
[----:B------:R-:W-:Y:S01]  /*0a40*/  PRMT R76, R83, 0x7632, R76 ;  /* 0x00007632534c7816 */ /* 0x000fe2000000004c */
[----:B------:R-:W-:-:S02]  /*0a50*/  FADD.FTZ R77, R78, R101 ;  /* 0x000000654e4d7221 */ /* 0x000fc40000010000 */
[----:B------:R-:W-:Y:S01]  /*0a60*/  FFMA.FTZ R79, R103, R101, R80 ;  /* 0x00000065674f7223 */ /* 0x000fe20000010050 */
[----:B------:R-:W-:Y:S01]  /*0a70*/  SHF.L.U32 R80, R76, 0x10, RZ ;  /* 0x000000104c507819 */ /* 0x000fe200000006ff */
[----:B------:R-:W-:Y:S02]  /*0a80*/  FADD.FTZ R77, R77, R84 ;  /* 0x000000544d4d7221 */ /* 0x000fe40000010000 */
        /* <DEDUP_REMOVED lines=9> */
[----:B------:R-:W-:Y:S01]  /*0b20*/  FMUL.FTZ R98, R98, UR24 ;  /* 0x0000001862627c20 */ /* 0x000fe20008410000 */
[-C--:B------:R-:W-:Y:S01]  /*0b30*/  FMUL.FTZ R99, R99, R80.reuse ;  /* 0x0000005063637220 */ /* 0x080fe20000410000 */
        /* <DEDUP_REMOVED lines=11> */
.L_x_2117:
[----:B------:R-:W-:Y:S05]  /*0bf0*/  BSYNC.RECONVERGENT B0 ;  /* 0x0000000000007941 */ /* 0x000fea0003800200 */
.L_x_2116:
[----:B------:R-:W-:Y:S04]  /*0c00*/  BSSY.RECONVERGENT B0, `(.L_x_2118) ;  /* 0x000005f000007945 */ /* 0x000fe80003800200 */
[----:B------:R-:W-:Y:S05]  /*0c10*/  @!P2 BRA `(.L_x_2119) ;  /* 0x000000040074a947 */ /* 0x000fea0003800000 */
[----:B------:R-:W0:Y:S08]  /*0c20*/  LDC.64 R90, c[0x0][0x3a8] ;  /* 0x0000ea00ff5a7b82 */ /* 0x000e300000000a00 */
[----:B------:R-:W1:Y:S01]  /*0c30*/  LDC.64 R76, c[0x0][0x428] ;  /* 0x00010a00ff4c7b82 */ /* 0x000e620000000a00 */
[----:B0-----:R-:W-:-:S05]  /*0c40*/  IMAD.WIDE.U32 R90, R82, 0x20, R90 ;  /* 0x00000020525a7825 */ /* 0x001fca00078e005a */
[----:B------:R-:W2:Y:S01]  /*0c50*/  LDG.E.128 R4, desc[UR14][R90.64] ;  /* 0x0000000e5a047981 */ /* 0x000ea2000c1e1d00 */
[----:B-1----:R-:W-:-:S03]  /*0c60*/  IMAD.WIDE.U32 R76, R82, 0x10, R76 ;  /* 0x00000010524c7825 */ /* 0x002fc600078e004c */
[----:B------:R-:W3:Y:S04]  /*0c70*/  LDG.E.128 R8, desc[UR14][R90.64+0x10] ;  /* 0x0000100e5a087981 */ /* 0x000ee8000c1e1d00 */
[----:B------:R-:W4:Y:S01]  /*0c80*/  LDG.E.128 R76, desc[UR14][R76.64] ;  /* 0x0000000e4c4c7981 */ /* 0x000f22000c1e1d00 */
[----:B------:R-:W-:-:S04]  /*0c90*/  ISETP.NE.U32.AND P0, PT, RZ, UR18, PT ;  /* 0x00000012ff007c0c */ /* 0x000fc8000bf05070 */
[----:B------:R-:W-:-:S13]  /*0ca0*/  ISETP.NE.AND.EX P0, PT, RZ, UR19, PT, P0 ;  /* 0x00000013ff007c0c */ /* 0x000fda000bf05300 */
[----:B------:R-:W0:Y:S02]  /*0cb0*/  @P0 LDC.64 R88, c[0x0][0x438] ;  /* 0x00010e00ff580b82 */ /* 0x000e240000000a00 */
[----:B0-----:R-:W-:-:S05]  /*0cc0*/  @P0 IMAD.WIDE.U32 R88, R82, 0x20, R88 ;  /* 0x0000002052580825 */ /* 0x001fca00078e0058 */
[----:B------:R-:W5:Y:S04]  /*0cd0*/  @P0 LDG.E.128 R16, desc[UR14][R88.64] ;  /* 0x0000000e58100981 */ /* 0x000f68000c1e1d00 */
[----:B------:R0:W5:Y:S02]  /*0ce0*/  @P0 LDG.E.128 R12, desc[UR14][R88.64+0x10] ;  /* 0x0000100e580c0981 */ /* 0x000164000c1e1d00 */
[----:B0----5:R-:W-:Y:S01]  /*0cf0*/  SHF.L.U32 R88, R66, 0x10, RZ ;  /* 0x0000001042587819 */ /* 0x021fe200000006ff */
[C---:B--2---:R-:W-:Y:S01]  /*0d00*/  FADD.FTZ R3, -R106.reuse, R4 ;  /* 0x000000046a037221 */ /* 0x044fe20000010100 */
[C---:B------:R-:W-:Y:S01]  /*0d10*/  FADD.FTZ R83, -R106.reuse, R5 ;  /* 0x000000056a537221 */ /* 0x040fe20000010100 */
[----:B------:R-:W-:Y:S01]  /*0d20*/  FADD.FTZ R93, -R106, R7 ;  /* 0x000000076a5d7221 */ /* 0x000fe20000010100 */
[----:B------:R-:W-:Y:S01]  /*0d30*/  SHF.L.U32 R4, R64, 0x10, RZ ;  /* 0x0000001040047819 */ /* 0x000fe200000006ff */
[--C-:B---3--:R-:W-:Y:S01]  /*0d40*/  FADD.FTZ R82, -R106, R8.reuse ;  /* 0x000000086a527221 */ /* 0x108fe20000010100 */
[----:B------:R-:W-:Y:S01]  /*0d50*/  PRMT R8, R64, 0x7632, R8 ;  /* 0x0000763240087816 */ /* 0x000fe20000000008 */
[----:B------:R-:W-:Y:S01]  /*0d60*/  FMUL.FTZ R3, R3, UR24 ;  /* 0x0000001803037c20 */ /* 0x000fe20008410000 */
[C---:B------:R-:W-:Y:S01]  /*0d70*/  FADD.FTZ R90, -R106.reuse, R9 ;  /* 0x000000096a5a7221 */ /* 0x040fe20000010100 */
[----:B------:R-:W-:Y:S01]  /*0d80*/  FADD.FTZ R94, -R106, R11 ;  /* 0x0000000b6a5e7221 */ /* 0x000fe20000010100 */
[----:B----4-:R-:W-:Y:S01]  /*0d90*/  PRMT R5, R76, 0x7632, R5 ;  /* 0x000076324c057816 */ /* 0x010fe20000000005 */
[----:B------:R-:W-:Y:S01]  /*0da0*/  FADD.FTZ R92, -R106, R6 ;  /* 0x000000066a5c7221 */ /* 0x000fe20000010100 */
[----:B------:R-:W-:Y:S01]  /*0db0*/  SHF.L.U32 R7, R76, 0x10, RZ ;  /* 0x000000104c077819 */ /* 0x000fe200000006ff */
[----:B------:R-:W-:Y:S01]  /*0dc0*/  FADD.FTZ R91, -R106, R10 ;  /* 0x0000000a6a5b7221 */ /* 0x000fe20000010100 */
[----:B------:R-:W-:Y:S01]  /*0dd0*/  PRMT R11, R77, 0x7632, R11 ;  /* 0x000076324d0b7816 */ /* 0x000fe2000000000b */
[----:B------:R-:W-:Y:S01]  /*0de0*/  FMUL.FTZ R6, R83, UR24 ;  /* 0x0000001853067c20 */ /* 0x000fe20008410000 */
[----:B------:R-:W-:Y:S01]  /*0df0*/  SHF.L.U32 R8, R8, 0x10, RZ ;  /* 0x0000001008087819 */ /* 0x000fe200000006ff */
[-C--:B------:R-:W-:Y:S01]  /*0e00*/  FMUL.FTZ R4, R4, R7.reuse ;  /* 0x0000000704047220 */ /* 0x080fe20000410000 */
[----:B------:R-:W-:Y:S01]  /*0e10*/  SHF.L.U32 R9, R5, 0x10, RZ ;  /* 0x0000001005097819 */ /* 0x000fe200000006ff */
[--C-:B------:R-:W-:Y:S01]  /*0e20*/  FADD.FTZ R32, R32, R7.reuse ;  /* 0x0000000720207221 */ /* 0x100fe20000010000 */
[----:B------:R-:W-:Y:S01]  /*0e30*/  SHF.L.U32 R77, R77, 0x10, RZ ;  /* 0x000000104d4d7819 */ /* 0x000fe200000006ff */
[----:B------:R-:W-:Y:S01]  /*0e40*/  FFMA.FTZ R48, R3, R7, R48 ;  /* 0x0000000703307223 */ /* 0x000fe20000010030 */
[C---:B------:R-:W-:Y:S01]  /*0e50*/  SHF.L.U32 R10, R65.reuse, 0x10, RZ ;  /* 0x00000010410a7819 */ /* 0x040fe200000006ff */
[-C--:B------:R-:W-:Y:S01]  /*0e60*/  FMUL.FTZ R5, R8, R9.reuse ;  /* 0x0000000908057220 */ /* 0x080fe20000410000 */
[----:B------:R-:W-:Y:S01]  /*0e70*/  PRMT R7, R65, 0x7632, R7 ;  /* 0x0000763241077816 */ /* 0x000fe20000000007 */
[----:B------:R-:W-:Y:S01]  /*0e80*/  FFMA.FTZ R49, R6, R9, R49 ;  /* 0x0000000906317223 */ /* 0x000fe20000010031 */
[C---:B------:R-:W-:Y:S01]  /*0e90*/  PRMT R89, R78.reuse, 0x7632, R89 ;  /* 0x000076324e597816 */ /* 0x040fe20000000059 */
[----:B------:R-:W-:Y:S01]  /*0ea0*/  FADD.FTZ R33, R33, R9 ;  /* 0x0000000921217221 */ /* 0x000fe20000010000 */
[----:B------:R-:W-:Y:S01]  /*0eb0*/  SHF.L.U32 R109, R78, 0x10, RZ ;  /* 0x000000104e6d7819 */ /* 0x000fe200000006ff */
[-C--:B------:R-:W-:Y:S01]  /*0ec0*/  FMUL.FTZ R8, R10, R77.reuse ;  /* 0x0000004d0a087220 */ /* 0x080fe20000410000 */
[----:B------:R-:W-:Y:S01]  /*0ed0*/  SHF.L.U32 R9, R7, 0x10, RZ ;  /* 0x0000001007097819 */ /* 0x000fe200000006ff */
[----:B------:R-:W-:Y:S01]  /*0ee0*/  FMUL.FTZ R10, R93, UR24 ;  /* 0x000000185d0a7c20 */ /* 0x000fe20008410000 */
[----:B------:R-:W-:Y:S01]  /*0ef0*/  SHF.L.U32 R78, R11, 0x10, RZ ;  /* 0x000000100b4e7819 */ /* 0x000fe200000006ff */
[----:B------:R-:W-:Y:S01]  /*0f00*/  FMUL.FTZ R7, R92, UR24 ;  /* 0x000000185c077c20 */ /* 0x000fe20008410000 */
[----:B------:R-:W-:Y:S01]  /*0f10*/  FADD.FTZ R34, R34, R77 ;  /* 0x0000004d22227221 */ /* 0x000fe20000010000 */
[----:B------:R-:W-:Y:S01]  /*0f20*/  PRMT R83, R66, 0x7632, R83 ;  /* 0x0000763242537816 */ /* 0x000fe20000000053 */
[----:B------:R-:W-:Y:S01]  /*0f30*/  FMUL.FTZ R11, R82, UR24 ;  /* 0x00000018520b7c20 */ /* 0x000fe20008410000 */
[-C--:B------:R-:W-:Y:S01]  /*0f40*/  FMUL.FTZ R9, R9, R78.reuse ;  /* 0x0000004e09097220 */ /* 0x080fe20000410000 */
[----:B------:R-:W-:Y:S01]  /*0f50*/  FFMA.FTZ R51, R10, R78, R51 ;  /* 0x0000004e0a337223 */ /* 0x000fe20000010033 */
[----:B------:R-:W-:Y:S01]  /*0f60*/  FADD.FTZ R35, R35, R78 ;  /* 0x0000004e23237221 */ /* 0x000fe20000010000 */
[----:B------:R-:W-:Y:S01]  /*0f70*/  FFMA.FTZ R50, R7, R77, R50 ;  /* 0x0000004d07327223 */ /* 0x000fe20000010032 */
[----:B------:R-:W-:Y:S01]  /*0f80*/  FADD.FTZ R78, R81, R4 ;  /* 0x00000004514e7221 */ /* 0x000fe20000010000 */
[----:B------:R-:W-:Y:S01]  /*0f90*/  FFMA.FTZ R77, R3, R4, R80 ;  /* 0x00000004034d7223 */ /* 0x000fe20000010050 */
[----:B------:R-:W-:Y:S01]  /*0fa0*/  PRMT R76, R79, 0x7632, R76 ;  /* 0x000076324f4c7816 */ /* 0x000fe2000000004c */
[----:B------:R-:W-:Y:S01]  /*0fb0*/  FMUL.FTZ R88, R88, R109 ;  /* 0x0000006d58587220 */ /* 0x000fe20000410000 */
[----:B------:R-:W-:Y:S01]  /*0fc0*/  FADD.FTZ R81, R78, R5 ;  /* 0x000000054e517221 */ /* 0x000fe20000010000 */
[----:B------:R-:W-:Y:S01]  /*0fd0*/  FFMA.FTZ R78, R6, R5, R77 ;  /* 0x00000005064e7223 */ /* 0x000fe2000001004d */
[----:B------:R-:W-:Y:S01]  /*0fe0*/  SHF.L.U32 R83, R83, 0x10, RZ ;  /* 0x0000001053537819 */ /* 0x000fe200000006ff */
[----:B------:R-:W-:Y:S01]  /*0ff0*/  FMUL.FTZ R91, R91, UR24 ;  /* 0x000000185b5b7c20 */ /* 0x000fe20008410000 */
[----:B------:R-:W-:Y:S01]  /*1000*/  FADD.FTZ R80, R81, R8 ;  /* 0x0000000851507221 */ /* 0x000fe20000010000 */
[----:B------:R-:W-:Y:S01]  /*1010*/  FFMA.FTZ R77, R7, R8, R78 ;  /* 0x00000008074d7223 */ /* 0x000fe2000001004e */
[----:B------:R-:W-:Y:S01]  /*1020*/  SHF.L.U32 R82, R89, 0x10, RZ ;  /* 0x0000001059527819 */ /* 0x000fe200000006ff */
[----:B------:R-:W-:Y:S01]  /*1030*/  FMUL.FTZ R90, R90, UR24 ;  /* 0x000000185a5a7c20 */ /* 0x000fe20008410000 */
[----:B------:R-:W-:Y:S01]  /*1040*/  FADD.FTZ R81, R80, R9 ;  /* 0x0000000950517221 */ /* 0x000fe20000010000 */
[----:B------:R-:W-:Y:S01]  /*1050*/  FFMA.FTZ R78, R10, R9, R77 ;  /* 0x000000090a4e7223 */ /* 0x000fe2000001004d */
[----:B------:R-:W-:Y:S01]  /*1060*/  SHF.L.U32 R79, R79, 0x10, RZ ;  /* 0x000000104f4f7819 */ /* 0x000fe200000006ff */
[----:B------:R-:W-:Y:S01]  /*1070*/  FMUL.FTZ R89, R83, R82 ;  /* 0x0000005253597220 */ /* 0x000fe20000410000 */
[----:B------:R-:W-:Y:S01]  /*1080*/  SHF.L.U32 R92, R67, 0x10, RZ ;  /* 0x00000010435c7819 */ /* 0x000fe200000006ff */
[----:B------:R-:W-:Y:S01]  /*1090*/  FFMA.FTZ R77, R11, R88, R78 ;  /* 0x000000580b4d7223 */ /* 0x000fe2000001004e */
[----:B------:R-:W-:Y:S01]  /*10a0*/  SHF.L.U32 R80, R76, 0x10, RZ ;  /* 0x000000104c507819 */ /* 0x000fe200000006ff */
[----:B------:R-:W-:Y:S01]  /*10b0*/  FADD.FTZ R76, R81, R88 ;  /* 0x00000058514c7221 */ /* 0x000fe20000010000 */
[----:B------:R-:W-:Y:S01]  /*10c0*/  PRMT R93, R67, 0x7632, R93 ;  /* 0x00007632435d7816 */ /* 0x000fe2000000005d */
[-C--:B------:R-:W-:Y:S01]  /*10d0*/  FMUL.FTZ R92, R92, R79.reuse ;  /* 0x0000004f5c5c7220 */ /* 0x080fe20000410000 */
[----:B------:R-:W-:Y:S01]  /*10e0*/  FADD.FTZ R30, R30, R79 ;  /* 0x0000004f1e1e7221 */ /* 0x000fe20000010000 */
[----:B------:R-:W-:Y:S01]  /*10f0*/  FFMA.FTZ R46, R91, R79, R46 ;  /* 0x0000004f5b2e7223 */ /* 0x000fe2000001002e */
[----:B------:R-:W-:Y:S01]  /*1100*/  SHF.L.U32 R93, R93, 0x10, RZ ;  /* 0x000000105d5d7819 */ /* 0x000fe200000006ff */
[----:B------:R-:W-:Y:S01]  /*1110*/  FADD.FTZ R79, R76, R89 ;  /* 0x000000594c4f7221 */ /* 0x000fe20000010000 */
[----:B------:R-:W-:Y:S01]  /*1120*/  FFMA.FTZ R76, R90, R89, R77 ;  /* 0x000000595a4c7223 */ /* 0x000fe2000001004d */
[----:B------:R-:W-:Y:S01]  /*1130*/  FMUL.FTZ R94, R94, UR24 ;  /* 0x000000185e5e7c20 */ /* 0x000fe20008410000 */
[----:B------:R-:W-:Y:S01]  /*1140*/  FADD.FTZ R31, R31, R80 ;  /* 0x000000501f1f7221 */ /* 0x000fe20000010000 */
[----:B------:R-:W-:Y:S01]  /*1150*/  FMUL.FTZ R93, R93, R80 ;  /* 0x000000505d5d7220 */ /* 0x000fe20000410000 */
[----:B------:R-:W-:Y:S01]  /*1160*/  FADD.FTZ R78, R79, R92 ;  /* 0x0000005c4f4e7221 */ /* 0x000fe20000010000 */
[----:B------:R-:W-:Y:S01]  /*1170*/  FFMA.FTZ R76, R91, R92, R76 ;  /* 0x0000005c5b4c7223 */ /* 0x000fe2000001004c */
[----:B------:R-:W-:Y:S01]  /*1180*/  FFMA.FTZ R47, R94, R80, R47 ;  /* 0x000000505e2f7223 */ /* 0x000fe2000001002f */
[----:B------:R-:W-:Y:S01]  /*1190*/  FADD.FTZ R28, R28, R109 ;  /* 0x0000006d1c1c7221 */ /* 0x000fe20000010000 */
[----:B------:R-:W-:Y:S01]  /*11a0*/  FFMA.FTZ R44, R11, R109, R44 ;  /* 0x0000006d0b2c7223 */ /* 0x000fe2000001002c */
[----:B------:R-:W-:Y:S01]  /*11b0*/  FFMA.FTZ R45, R90, R82, R45 ;  /* 0x000000525a2d7223 */ /* 0x000fe2000001002d */
[----:B------:R-:W-:Y:S01]  /*11c0*/  FADD.FTZ R29, R29, R82 ;  /* 0x000000521d1d7221 */ /* 0x000fe20000010000 */
[----:B------:R-:W-:Y:S01]  /*11d0*/  FADD.FTZ R81, R78, R93 ;  /* 0x0000005d4e517221 */ /* 0x000fe20000010000 */
[----:B------:R-:W-:-:S07]  /*11e0*/  FFMA.FTZ R80, R94, R93, R76 ;  /* 0x0000005d5e507223 */ /* 0x000fce000001004c */
.L_x_2119:
[----:B------:R-:W-:Y:S05]  /*11f0*/  BSYNC.RECONVERGENT B0 ;  /* 0x0000000000007941 */ /* 0x000fea0003800200 */
.L_x_2118:
        /* <DEDUP_REMOVED lines=32> */
.L_x_2121:
[----:B------:R-:W-:Y:S05]  /*1400*/  BSYNC.RECONVERGENT B0 ;  /* 0x0000000000007941 */ /* 0x000fea0003800200 */
.L_x_2120:
        /* <DEDUP_REMOVED lines=68> */
.L_x_2126:
        /* <DEDUP_REMOVED lines=36> */
.L_x_2127:
[----:B------:R-:W0:Y:S08]  /*1a90*/  @P0 LDC.64 R82, c[0x0][0x478] ;  /* 0x00011e00ff520b82 */ /* 0x000e300000000a00 */
[----:B------:R-:W1:Y:S01]  /*1aa0*/  LDC.64 R80, c[0x0][0x468] ;  /* 0x00011a00ff507b82 */ /* 0x000e620000000a00 */
[----:B0-----:R-:W-:-:S05]  /*1ab0*/  @P0 IMAD.WIDE.U32 R82, R0, 0x20, R82 ;  /* 0x0000002000520825 */ /* 0x001fca00078e0052 */
[----:B------:R0:W-:Y:S01]  /*1ac0*/  @P0 STG.E.128 desc[UR14][R82.64], R72 ;  /* 0x0000004852000986 */ /* 0x0001e2000c101d0e */
[----:B-1----:R-:W-:-:S03]  /*1ad0*/  IMAD.WIDE.U32 R80, R0, 0x10, R80 ;  /* 0x0000001000507825 */ /* 0x002fc600078e0050 */
[----:B------:R0:W-:Y:S01]  /*1ae0*/  @P0 STG.E.128 desc[UR14][R82.64+0x10], R68 ;  /* 0x0000104452000986 */ /* 0x0001e2000c101d0e */
[----:B------:R-:W-:-:S03]  /*1af0*/  IADD3 R0, PT, PT, R0, 0x80, RZ ;  /* 0x0000008000007810 */ /* 0x000fc60007ffe0ff */
[----:B------:R0:W-:Y:S04]  /*1b00*/  STG.E.128 desc[UR14][R80.64], R76 ;  /* 0x0000004c50007986 */ /* 0x0001e8000c101d0e */
.L_x_2125:
[----:B------:R-:W-:Y:S05]  /*1b10*/  BSYNC.RECONVERGENT B1 ;  /* 0x0000000000017941 */ /* 0x000fea0003800200 */
.L_x_2124:
        /* <DEDUP_REMOVED lines=41> */
.L_x_2129:
        /* <DEDUP_REMOVED lines=36> */
.L_x_2130:
[----:B------:R-:W0:Y:S08]  /*1ff0*/  @P0 LDC.64 R82, c[0x0][0x478] ;  /* 0x00011e00ff520b82 */ /* 0x000e300000000a00 */
[----:B------:R-:W1:Y:S01]  /*2000*/  LDC.64 R80, c[0x0][0x468] ;  /* 0x00011a00ff507b82 */ /* 0x000e620000000a00 */
[----:B0-----:R-:W-:-:S05]  /*2010*/  @P0 IMAD.WIDE.U32 R82, R0, 0x20, R82 ;  /* 0x0000002000520825 */ /* 0x001fca00078e0052 */
[----:B------:R3:W-:Y:S01]  /*2020*/  @P0 STG.E.128 desc[UR14][R82.64], R72 ;  /* 0x0000004852000986 */ /* 0x0007e2000c101d0e */
[----:B-1----:R-:W-:-:S03]  /*2030*/  IMAD.WIDE.U32 R80, R0, 0x10, R80 ;  /* 0x0000001000507825 */ /* 0x002fc600078e0050 */
[----:B------:R3:W-:Y:S04]  /*2040*/  @P0 STG.E.128 desc[UR14][R82.64+0x10], R68 ;  /* 0x0000104452000986 */ /* 0x0007e8000c101d0e */
[----:B------:R3:W-:Y:S01]  /*2050*/  STG.E.128 desc[UR14][R80.64], R76 ;  /* 0x0000004c50007986 */ /* 0x0007e2000c101d0e */
[----:B------:R-:W-:Y:S05]  /*2060*/  BRA `(.L_x_2128) ;  /* 0x0000000800b47947 */ /* 0x000fea0003800000 */
.L_x_2123:
[----:B------:R-:W-:Y:S04]  /*2070*/  BSSY.RECONVERGENT B1, `(.L_x_2131) ;  /* 0x0000058000017945 */ /* 0x000fe80003800200 */
[----:B------:R-:W-:Y:S05]  /*2080*/  @!P1 BRA `(.L_x_2132) ;  /* 0x0000000400589947 */ /* 0x000fea0003800000 */
        /* <DEDUP_REMOVED lines=8> */
[----:B------:R-:W-:Y:S01]  /*2110*/  FFMA.FTZ R82, R96, UR4, R108 ;  /* 0x0000000460527c23 */ /* 0x000fe2000801006c */
        /* <DEDUP_REMOVED lines=8> */
[----:B-----5:R-:W-:Y:S01]  /*21a0*/  FFMA.FTZ R76, R77, UR24, R24 ;  /* 0x000000184d4c7c23 */ /* 0x020fe20008010018 */
[----:B------:R-:W-:Y:S01]  /*21b0*/  FADD.FTZ R109, R95, -R110 ;  /* 0x8000006e5f6d7221 */ /* 0x000fe20000010000 */
[----:B------:R-:W-:Y:S01]  /*21c0*/  FADD.FTZ R112, R99, -R112 ;  /* 0x8000007063707221 */ /* 0x000fe20000010000 */
[----:B------:R-:W-:Y:S01]  /*21d0*/  FFMA.FTZ R77, R78, UR24, R25 ;  /* 0x000000184e4d7c23 */ /* 0x000fe20008010019 */
[----:B------:R-:W-:Y:S01]  /*21e0*/  FFMA.FTZ R78, R79, UR24, R26 ;  /* 0x000000184f4e7c23 */ /* 0x000fe2000801001a */
[----:B------:R-:W-:Y:S01]  /*21f0*/  FFMA.FTZ R79, R80, UR24, R27 ;  /* 0x00000018504f7c23 */ /* 0x000fe2000801001b */
        /* <DEDUP_REMOVED lines=17> */
.L_x_2133:
        /* <DEDUP_REMOVED lines=16> */
[----:B-----5:R-:W-:Y:S01]  /*2410*/  FFMA.FTZ R69, R74, UR24, R21 ;  /* 0x000000184a457c23 */ /* 0x020fe20008010015 */
        /* <DEDUP_REMOVED lines=19> */
.L_x_2134:
        /* <DEDUP_REMOVED lines=8> */
[----:B------:R0:W-:Y:S04]  /*25d0*/  @P0 STG.E.128 desc[UR14][R82.64+0x10], R68 ;  /* 0x0000104452000986 */ /* 0x0001e8000c101d0e */
[----:B------:R0:W-:Y:S02]  /*25e0*/  STG.E.128 desc[UR14][R80.64], R76 ;  /* 0x0000004c50007986 */ /* 0x0001e4000c101d0e */
.L_x_2132:
[----:B------:R-:W-:Y:S05]  /*25f0*/  BSYNC.RECONVERGENT B1 ;  /* 0x0000000000017941 */ /* 0x000fea0003800200 */
.L_x_2131:
        /* <DEDUP_REMOVED lines=41> */
.L_x_2135:
        /* <DEDUP_REMOVED lines=36> */
.L_x_2136:
[----:B------:R-:W0:Y:S08]  /*2ad0*/  @P0 LDC.64 R82, c[0x0][0x478] ;  /* 0x00011e00ff520b82 */ /* 0x000e300000000a00 */
[----:B------:R-:W1:Y:S01]  /*2ae0*/  LDC.64 R80, c[0x0][0x468] ;  /* 0x00011a00ff507b82 */ /* 0x000e620000000a00 */
[----:B0-----:R-:W-:-:S05]  /*2af0*/  @P0 IMAD.WIDE.U32 R82, R0, 0x20, R82 ;  /* 0x0000002000520825 */ /* 0x001fca00078e0052 */
[----:B------:R2:W-:Y:S01]  /*2b00*/  @P0 STG.E.128 desc[UR14][R82.64], R72 ;  /* 0x0000004852000986 */ /* 0x0005e2000c101d0e */
[----:B-1----:R-:W-:-:S03]  /*2b10*/  IMAD.WIDE.U32 R80, R0, 0x10, R80 ;  /* 0x0000001000507825 */ /* 0x002fc600078e0050 */
[----:B------:R2:W-:Y:S04]  /*2b20*/  @P0 STG.E.128 desc[UR14][R82.64+0x10], R68 ;  /* 0x0000104452000986 */ /* 0x0005e8000c101d0e */
[----:B------:R2:W-:Y:S02]  /*2b30*/  STG.E.128 desc[UR14][R80.64], R76 ;  /* 0x0000004c50007986 */ /* 0x0005e4000c101d0e */
.L_x_2128:
[----:B------:R-:W-:Y:S05]  /*2b40*/  BSYNC.RECONVERGENT B0 ;  /* 0x0000000000007941 */ /* 0x000fea0003800200 */
.L_x_2122:
[----:B------:R-:W-:Y:S02]  /*2b50*/  UIADD3 UR7, UPT, UPT, UR7, UR22, URZ ;  /* 0x0000001607077290 */ /* 0x000fe4000fffe0ff */
[----:B------:R-:W-:Y:S02]  /*2b60*/  UPLOP3.LUT UP2, UPT, UPT, UPT, UP2, 0x40, 0x4 ;  /* 0x000000000004789c */ /* 0x000fe40003f4e820 */
[----:B------:R-:W-:-:S09]  /*2b70*/  UISETP.GE.AND UP1, UPT, UR7, UR23, UPT ;  /* 0x000000170700728c */ /* 0x000fd2000bf26270 */
[----:B------:R-:W-:Y:S05]  /*2b80*/  BRA.U !UP1, `(.L_x_2137) ;  /* 0xffffffd909247547 */ /* 0x000fea000b83ffff */
.L_x_2115:
[----:B------:R-:W1:Y:S08]  /*2b90*/  S2UR UR4, SR_CTAID.X ;  /* 0x00000000000479c3 */ /* 0x000e700000002500 */
[----:B------:R-:W4:Y:S08]  /*2ba0*/  LDC.64 R2, c[0x0][0x440] ;  /* 0x00011000ff027b82 */ /* 0x000f300000000a00 */
[----:B------:R-:W0:Y:S01]  /*2bb0*/  LDC.64 R4, c[0x0][0x448] ;  /* 0x00011200ff047b82 */ /* 0x000e220000000a00 */
[----:B-1----:R-:W-:-:S06]  /*2bc0*/  UIMAD UR4, UR4, UR6, URZ ;  /* 0x00000006040472a4 */ /* 0x002fcc000f8e02ff */
[----:B------:R-:W-:-:S04]  /*2bd0*/  MOV R7, UR4 ;  /* 0x0000000400077c02 */ /* 0x000fc80008000f00 */
[----:B------:R-:W-:-:S05]  /*2be0*/  LEA.HI R7, R7, R106, RZ, 0x1d ;  /* 0x0000006a07077211 */ /* 0x000fca00078fe8ff */
[----:B----4-:R-:W-:-:S04]  /*2bf0*/  @P1 IMAD.WIDE.U32 R2, R7, 0x20, R2 ;  /* 0x0000002007021825 */ /* 0x010fc800078e0002 */
[----:B0-----:R-:W-:Y:S01]  /*2c00*/  @P1 IMAD.WIDE.U32 R4, R7, 0x20, R4 ;  /* 0x0000002007041825 */ /* 0x001fe200078e0004 */
        /* <DEDUP_REMOVED lines=15> */
.L_x_2138:
        /* <DEDUP_REMOVED lines=16> */
.L_x_8026:


//--------------------- .text._ZN10layer_norm13ln_bwd_kernelINS_13Kernel_traitsI13__nv_bfloat16S2_fS2_fjLj2048ELj1ELj1ELj4ELj16ENS_18Kernel_traits_baseILj2048ES2_S2_fS2_fjLj128EEEEELb0ELb0ELb0ELb1EEEvNS_9BwdParamsE --------------------------
	.section	.text._ZN10layer_norm13ln_bwd_kernelINS_13Kernel_traitsI13__nv_bfloat16S2_fS2_fjLj2048ELj1ELj1ELj4ELj16ENS_18Kernel_traits_baseILj2048ES2_S2_fS2_fjLj128EEEEELb0ELb0ELb0ELb1EEEvNS_9BwdParamsE,"ax",@progbits
	.align	128
        .global         _ZN10layer_norm13ln_bwd_kernelINS_13Kernel_traitsI13__nv_bfloat16S2_fS2_fjLj2048ELj1ELj1ELj4ELj16ENS_18Kernel_traits_baseILj2048ES2_S2_fS2_fjLj128EEEEELb0ELb0ELb0ELb1EEEvNS_9BwdParamsE
        .type           _ZN10layer_norm13ln_bwd_kernelINS_13Kernel_traitsI13__nv_bfloat16S2_fS2_fjLj2048ELj1ELj1ELj4ELj16ENS_18Kernel_traits_baseILj2048ES2_S2_fS2_fjLj128EEEEELb0ELb0ELb0ELb1EEEvNS_9BwdParamsE,@function
        .size           _ZN10layer_norm13ln_bwd_kernelINS_13Kernel_traitsI13__nv_bfloat16S2_fS2_fjLj2048ELj1ELj1ELj4ELj16ENS_18Kernel_traits_baseILj2048ES2_S2_fS2_fjLj128EEEEELb0ELb0ELb0ELb1EEEvNS_9BwdParamsE,(.L_x_8027 - _ZN10layer_norm13ln_bwd_kernelINS_13Kernel_traitsI13__nv_bfloat16S2_fS2_fjLj2048ELj1ELj1ELj4ELj16ENS_18Kernel_traits_baseILj2048ES2_S2_fS2_fjLj128EEEEELb0ELb0ELb0ELb1EEEvNS_9BwdParamsE)
        .other          _ZN10layer_norm13ln_bwd_kernelINS_13Kernel_traitsI13__nv_bfloat16S2_fS2_fjLj2048ELj1ELj1ELj4ELj16ENS_18Kernel_traits_baseILj2048ES2_S2_fS2_fjLj128EEEEELb0ELb0ELb0ELb1EEEvNS_9BwdParamsE,@"STO_CUDA_ENTRY STV_DEFAULT"
_ZN10layer_norm13ln_bwd_kernelINS_13Kernel_traitsI13__nv_bfloat16S2_fS2_fjLj2048ELj1ELj1ELj4ELj16ENS_18Kernel_traits_baseILj2048ES2_S2_fS2_fjLj128EEEEELb0ELb0ELb0ELb1EEEvNS_9BwdParamsE:
.text._ZN10layer_norm13ln_bwd_kernelINS_13Kernel_traitsI13__nv_bfloat16S2_fS2_fjLj2048ELj1ELj1ELj4ELj16ENS_18Kernel_traits_baseILj2048ES2_S2_fS2_fjLj128EEEEELb0ELb0ELb0ELb1EEEvNS_9BwdParamsE:
        /* <DEDUP_REMOVED lines=26> */
[----:B------:R-:W-:Y:S01]  /*01a0*/  CS2R R70, SRZ ;  /* 0x0000000000467805 */ /* 0x000fe2000001ff00 */
[----:B------:R-:W-:Y:S01]  /*01b0*/  HFMA2 R0, -RZ, RZ, 0, 0 ;  /* 0x00000000ff007431 */ /* 0x000fe200000001ff */
        /* <DEDUP_REMOVED lines=13> */
[----:B------:R-:W-:-:S04]  /*0290*/  UPLOP3.LUT UP1, UPT, UPT, UPT, UPT, 0x40, 0x4 ;  /* 0x000000000004789c */ /* 0x000fc80003f2e870 */
[----:B--2---:R-:W2:Y:S01]  /*02a0*/  LDG.E.128 R80, desc[UR6][R2.64] ;  /* 0x0000000602507981 */ /* 0x004ea2000c1e1d00 */
[----:B------:R-:W0:Y:S03]  /*02b0*/  LDCU UR12, c[0x0][0x388] ;  /* 0x00007100ff0c77ac */ /* 0x000e260008000800 */
[----:B------:R4:W5:Y:S01]  /*02c0*/  LDG.E.128 R84, desc[UR6][R2.64+0x800] ;  /* 0x0008000602547981 */ /* 0x000962000c1e1d00 */
[----:B-1----:R-:W-:Y:S01]  /*02d0*/  ISETP.NE.U32.AND P0, PT, R4, RZ, PT ;  /* 0x000000ff0400720c */ /* 0x002fe20003f05070 */
[----:B------:R-:W1:Y:S01]  /*02e0*/  LDCU UR13, c[0x0][0x400] ;  /* 0x00008000ff0d77ac */ /* 0x000e620008000800 */
[----:B------:R-:W-:Y:S02]  /*02f0*/  MOV R88, RZ ;  /* 0x000000ff00587202 */ /* 0x000fe40000000f00 */
[----:B------:R-:W-:Y:S02]  /*0300*/  ISETP.NE.AND.EX P0, PT, R5, RZ, PT, P0 ;  /* 0x000000ff0500720c */ /* 0x000fe40003f05300 */
[----:B------:R-:W-:-:S02]  /*0310*/  CS2R R4, SRZ ;  /* 0x0000000000047805 */ /* 0x000fc4000001ff00 */
[----:B------:R-:W-:Y:S01]  /*0320*/  MOV R89, UR8 ;  /* 0x0000000800597c02 */ /* 0x000fe20008000f00 */
[----:B------:R-:W0:Y:S01]  /*0330*/  LDCU.64 UR14, c[0x0][0x478] ;  /* 0x00008f00ff0e77ac */ /* 0x000e220008000a00 */
[----:B----4-:R-:W-:Y:S01]  /*0340*/  CS2R R2, SRZ ;  /* 0x0000000000027805 */ /* 0x010fe2000001ff00 */
[----:B------:R-:W4:Y:S01]  /*0350*/  LDCU.64 UR10, c[0x0][0x438] ;  /* 0x00008700ff0a77ac */ /* 0x000f220008000a00 */
[----:B--2---:R-:W-:Y:S02]  /*0360*/  PRMT R90, R80, 0x7632, R90 ;  /* 0x00007632505a7816 */ /* 0x004fe4000000005a */
[----:B------:R-:W-:Y:S02]  /*0370*/  PRMT R91, R81, 0x7632, R91 ;  /* 0x00007632515b7816 */ /* 0x000fe4000000005b */
[----:B------:R-:W-:Y:S02]  /*0380*/  PRMT R92, R82, 0x7632, R92 ;  /* 0x00007632525c7816 */ /* 0x000fe4000000005c */
[----:B------:R-:W-:-:S02]  /*0390*/  PRMT R93, R83, 0x7632, R93 ;  /* 0x00007632535d7816 */ /* 0x000fc4000000005d */
[----:B-----5:R-:W-:Y:S02]  /*03a0*/  PRMT R94, R84, 0x7632, R94 ;  /* 0x00007632545e7816 */ /* 0x020fe4000000005e */
[----:B------:R-:W-:Y:S02]  /*03b0*/  PRMT R95, R85, 0x7632, R95 ;  /* 0x00007632555f7816 */ /* 0x000fe4000000005f */
[----:B------:R-:W-:Y:S02]  /*03c0*/  PRMT R96, R86, 0x7632, R96 ;  /* 0x0000763256607816 */ /* 0x000fe40000000060 */
[----:B------:R-:W-:Y:S02]  /*03d0*/  PRMT R97, R87, 0x7632, R97 ;  /* 0x0000763257617816 */ /* 0x000fe40000000061 */
        /* <DEDUP_REMOVED lines=8> */
[----:B------:R-:W-:Y:S02]  /*0460*/  MOV R80, RZ ;  /* 0x000000ff00507202 */ /* 0x000fe40000000f00 */
[----:B------:R-:W-:Y:S02]  /*0470*/  SHF.L.U32 R90, R90, 0x10, RZ ;  /* 0x000000105a5a7819 */ /* 0x000fe400000006ff */
[----:B------:R-:W-:Y:S02]  /*0480*/  SHF.L.U32 R91, R91, 0x10, RZ ;  /* 0x000000105b5b7819 */ /* 0x000fe400000006ff */
[----:B------:R-:W-:Y:S02]  /*0490*/  SHF.L.U32 R92, R92, 0x10, RZ ;  /* 0x000000105c5c7819 */ /* 0x000fe400000006ff */
[----:B------:R-:W-:Y:S02]  /*04a0*/  SHF.L.U32 R93, R93, 0x10, RZ ;  /* 0x000000105d5d7819 */ /* 0x000fe400000006ff */
[----:B------:R-:W-:-:S02]  /*04b0*/  SHF.L.U32 R94, R94, 0x10, RZ ;  /* 0x000000105e5e7819 */ /* 0x000fc400000006ff */
[----:B------:R-:W-:Y:S02]  /*04c0*/  SHF.L.U32 R95, R95, 0x10, RZ ;  /* 0x000000105f5f7819 */ /* 0x000fe400000006ff */
[----:B------:R-:W-:Y:S02]  /*04d0*/  SHF.L.U32 R96, R96, 0x10, RZ ;  /* 0x0000001060607819 */ /* 0x000fe400000006ff */
[----:B01-34-:R-:W-:-:S07]  /*04e0*/  SHF.L.U32 R97, R97, 0x10, RZ ;  /* 0x0000001061617819 */ /* 0x01bfce00000006ff */
.L_x_2152:
[----:B------:R-:W0:Y:S01]  /*04f0*/  LDC.64 R60, c[0x0][0x3c0] ;  /* 0x0000f000ff3c7b82 */ /* 0x000e220000000a00 */
[----:B------:R-:W-:-:S05]  /*0500*/  IMAD R44, R89, UR12, RZ ;  /* 0x0000000c592c7c24 */ /* 0x000fca000f8e02ff */
[----:B------:R-:W-:Y:S02]  /*0510*/  SHF.R.S32.HI R45, RZ, 0x1f, R44 ;  /* 0x0000001fff2d7819 */ /* 0x000fe4000001142c */
[----:B------:R-:W1:Y:S02]  /*0520*/  @P0 LDC.64 R66, c[0x0][0x3e0] ;  /* 0x0000f800ff420b82 */ /* 0x000e640000000a00 */
[----:B------:R-:W-:-:S04]  /*0530*/  LEA.HI R102, R45, R44, RZ, 0x3 ;  /* 0x0000002c2d667211 */ /* 0x000fc800078f18ff */
[----:B------:R-:W-:Y:S02]  /*0540*/  LEA.HI.SX32 R102, R102, R73, 0x1d ;  /* 0x0000004966667211 */ /* 0x000fe400078feaff */
[----:B------:R-:W2:Y:S08]  /*0550*/  LDC.64 R64, c[0x0][0x428] ;  /* 0x00010a00ff407b82 */ /* 0x000eb00000000a00 */
[----:B------:R-:W3:Y:S01]  /*0560*/  LDC.64 R106, c[0x0][0x3a8] ;  /* 0x0000ea00ff6a7b82 */ /* 0x000ee20000000a00 */
[----:B0-----:R-:W-:-:S07]  /*0570*/  IMAD.WIDE R60, R89, 0x4, R60 ;  /* 0x00000004593c7825 */ /* 0x001fce00078e023c */
[----:B------:R-:W0:Y:S01]  /*0580*/  LDC.64 R104, c[0x0][0x3c8] ;  /* 0x0000f200ff687b82 */ /* 0x000e220000000a00 */
[----:B-1----:R-:W-:Y:S01]  /*0590*/  @P0 IMAD.WIDE R66, R89, 0x2, R66 ;  /* 0x0000000259420825 */ /* 0x002fe200078e0242 */
[C---:B------:R-:W-:Y:S01]  /*05a0*/  IADD3 R99, PT, PT, R102.reuse, 0x80, RZ ;  /* 0x0000008066637810 */ /* 0x040fe20007ffe0ff */
[----:B------:R-:W4:Y:S04]  /*05b0*/  LDG.E R110, desc[UR6][R60.64] ;  /* 0x000000063c6e7981 */ /* 0x000f28000c1e1900 */
[----:B------:R-:W4:Y:S01]  /*05c0*/  @P0 LDG.E.U16 R103, desc[UR6][R66.64] ;  /* 0x0000000642670981 */ /* 0x000f22000c1e1500 */
[----:B--2---:R-:W-:-:S06]  /*05d0*/  IMAD.WIDE.U32 R48, R102, 0x10, R64 ;  /* 0x0000001066307825 */ /* 0x004fcc00078e0040 */
[----:B------:R-:W2:Y:S01]  /*05e0*/  LDG.E.128 R48, desc[UR6][R48.64] ;  /* 0x0000000630307981 */ /* 0x000ea2000c1e1d00 */
[----:B---3--:R-:W-:-:S04]  /*05f0*/  IMAD.WIDE.U32 R108, R102, 0x20, R106 ;  /* 0x00000020666c7825 */ /* 0x008fc800078e006a */
[----:B------:R-:W-:Y:S01]  /*0600*/  IMAD.WIDE.U32 R106, R99, 0x20, R106 ;  /* 0x00000020636a7825 */ /* 0x000fe200078e006a */
[----:B------:R-:W3:Y:S03]  /*0610*/  LDG.E.128 R44, desc[UR6][R108.64] ;  /* 0x000000066c2c7981 */ /* 0x000ee6000c1e1d00 */
[----:B0-----:R-:W-:Y:S01]  /*0620*/  IMAD.WIDE R104, R89, 0x4, R104 ;  /* 0x0000000459687825 */ /* 0x001fe200078e0268 */
[----:B------:R4:W3:Y:S04]  /*0630*/  LDG.E.128 R52, desc[UR6][R108.64+0x10] ;  /* 0x000010066c347981 */ /* 0x0008e8000c1e1d00 */
[----:B------:R-:W3:Y:S04]  /*0640*/  LDG.E.128 R56, desc[UR6][R106.64] ;  /* 0x000000066a387981 */ /* 0x000ee8000c1e1d00 */
[----:B------:R-:W3:Y:S04]  /*0650*/  LDG.E R101, desc[UR6][R104.64] ;  /* 0x0000000668657981 */ /* 0x000ee8000c1e1900 */
[----:B------:R0:W3:Y:S01]  /*0660*/  LDG.E.128 R60, desc[UR6][R106.64+0x10] ;  /* 0x000010066a3c7981 */ /* 0x0000e2000c1e1d00 */
[----:B------:R-:W-:-:S06]  /*0670*/  IMAD.WIDE.U32 R64, R99, 0x10, R64 ;  /* 0x0000001063407825 */ /* 0x000fcc00078e0040 */
[----:B------:R-:W3:Y:S01]  /*0680*/  LDG.E.128 R64, desc[UR6][R64.64] ;  /* 0x0000000640407981 */ /* 0x000ee2000c1e1d00 */
[----:B------:R-:W-:-:S04]  /*0690*/  ISETP.NE.U32.AND P1, PT, RZ, UR10, PT ;  /* 0x0000000aff007c0c */ /* 0x000fc8000bf25070 */
[----:B------:R-:W-:-:S13]  /*06a0*/  ISETP.NE.AND.EX P1, PT, RZ, UR11, PT, P1 ;  /* 0x0000000bff007c0c */ /* 0x000fda000bf25310 */
[----:B------:R-:W1:Y:S01]  /*06b0*/  @P1 LDC.64 R116, c[0x0][0x438] ;  /* 0x00010e00ff741b82 */ /* 0x000e620000000a00 */
[----:B------:R-:W-:Y:S02]  /*06c0*/  ISETP.NE.AND P3, PT, RZ, UR9, PT ;  /* 0x00000009ff007c0c */ /* 0x000fe4000bf65270 */
[----:B------:R-:W-:-:S05]  /*06d0*/  MOV R100, 0x3f800000 ;  /* 0x3f80000000647802 */ /* 0x000fca0000000f00 */
[----:B------:R-:W0:Y:S01]  /*06e0*/  @P1 LDC.64 R124, c[0x0][0x438] ;  /* 0x00010e00ff7c1b82 */ /* 0x000e220000000a00 */
[----:B-1----:R-:W-:-:S05]  /*06f0*/  @P1 IMAD.WIDE.U32 R116, R99, 0x20, R116 ;  /* 0x0000002063741825 */ /* 0x002fca00078e0074 */
[----:B-----5:R-:W5:Y:S04]  /*0700*/  @P1 LDG.E.128 R28, desc[UR6][R116.64] ;  /* 0x00000006741c1981 */ /* 0x020f68000c1e1d00 */
[----:B------:R1:W5:Y:S01]  /*0710*/  @P1 LDG.E.128 R32, desc[UR6][R116.64+0x10] ;  /* 0x0000100674201981 */ /* 0x000362000c1e1d00 */
[----:B0-----:R-:W-:-:S05]  /*0720*/  @P1 IMAD.WIDE.U32 R124, R102, 0x20, R124 ;  /* 0x00000020667c1825 */ /* 0x001fca00078e007c */
[----:B------:R-:W5:Y:S04]  /*0730*/  @P1 LDG.E.128 R20, desc[UR6][R124.64] ;  /* 0x000000067c141981 */ /* 0x000f68000c1e1d00 */
[----:B------:R0:W5:Y:S01]  /*0740*/  @P1 LDG.E.128 R24, desc[UR6][R124.64+0x10] ;  /* 0x000010067c181981 */ /* 0x000162000c1e1d00 */
[----:B----4-:R-:W-:Y:S02]  /*0750*/  FSEL R109, R110, RZ, !P3 ;  /* 0x000000ff6e6d7208 */ /* 0x010fe40005800000 */
[----:B------:R-:W-:Y:S02]  /*0760*/  @P0 SHF.L.U32 R100, R103, 0x10, RZ ;  /* 0x0000001067640819 */ /* 0x000fe400000006ff */
[C---:B--2---:R-:W-:Y:S02]  /*0770*/  PRMT R103, R48.reuse, 0x7632, R103 ;  /* 0x0000763230677816 */ /* 0x044fe40000000067 */
[----:B------:R-:W-:-:S02]  /*0780*/  SHF.L.U32 R107, R48, 0x10, RZ ;  /* 0x00000010306b7819 */ /* 0x000fc400000006ff */
[----:B------:R-:W-:Y:S01]  /*0790*/  SHF.L.U32 R103, R103, 0x10, RZ ;  /* 0x0000001067677819 */ /* 0x000fe200000006ff */
[----:B---3--:R-:W-:Y:S02]  /*07a0*/  FADD.FTZ R120, -R109, R46 ;  /* 0x0000002e6d787221 */ /* 0x008fe40000010100 */
[----:B-1----:R-:W-:Y:S01]  /*07b0*/  FMUL.FTZ R116, R98, R107 ;  /* 0x0000006b62747220 */ /* 0x002fe20000410000 */
[----:B------:R-:W-:Y:S01]  /*07c0*/  PRMT R105, R49, 0x7632, R105 ;  /* 0x0000763231697816 */ /* 0x000fe20000000069 */
[----:B------:R-:W-:Y:S01]  /*07d0*/  FADD.FTZ R112, -R109, R52 ;  /* 0x000000346d707221 */ /* 0x000fe20000010100 */
[----:B------:R-:W-:Y:S02]  /*07e0*/  SHF.L.U32 R114, R49, 0x10, RZ ;  /* 0x0000001031727819 */ /* 0x000fe400000006ff */
[C---:B------:R-:W-:Y:S02]  /*07f0*/  PRMT R106, R50.reuse, 0x7632, R106 ;  /* 0x00007632326a7816 */ /* 0x040fe4000000006a */
[----:B------:R-:W-:-:S02]  /*0800*/  SHF.L.U32 R111, R50, 0x10, RZ ;  /* 0x00000010326f7819 */ /* 0x000fc400000006ff */
[----:B------:R-:W-:Y:S01]  /*0810*/  PRMT R49, R51, 0x7632, R49 ;  /* 0x0000763233317816 */ /* 0x000fe20000000031 */
[----:B------:R-:W-:Y:S01]  /*0820*/  FMUL.FTZ R120, R101, R120 ;  /* 0x0000007865787220 */ /* 0x000fe20000410000 */
[----:B------:R-:W-:Y:S01]  /*0830*/  SHF.L.U32 R50, R51, 0x10, RZ ;  /* 0x0000001033327819 */ /* 0x000fe200000006ff */
[----:B------:R-:W-:Y:S01]  /*0840*/  FADD.FTZ R51, -R109, R59 ;  /* 0x0000003b6d337221 */ /* 0x000fe20000010100 */
[----:B------:R-:W-:Y:S01]  /*0850*/  FMUL.FTZ R113, R101, R112 ;  /* 0x0000007065717220 */ /* 0x000fe20000410000 */
[----:B------:R-:W-:Y:S01]  /*0860*/  FMUL.FTZ R112, R90, R103 ;  /* 0x000000675a707220 */ /* 0x000fe20000410000 */
[----:B------:R-:W-:Y:S01]  /*0870*/  FADD.FTZ R59, RZ, R116 ;  /* 0x00000074ff3b7221 */ /* 0x000fe20000010000 */
[----:B------:R-:W-:Y:S01]  /*0880*/  FADD.FTZ R110, -R109, R44 ;  /* 0x0000002c6d6e7221 */ /* 0x000fe20000010100 */
[----:B------:R-:W-:Y:S01]  /*0890*/  SHF.L.U32 R105, R105, 0x10, RZ ;  /* 0x0000001069697819 */ /* 0x000fe200000006ff */
[----:B------:R-:W-:Y:S01]  /*08a0*/  FADD.FTZ R76, R114, R76 ;  /* 0x0000004c724c7221 */ /* 0x000fe20000010000 */
[-C--:B------:R-:W-:Y:S01]  /*08b0*/  FFMA.FTZ R77, R120, R114.reuse, R77 ;  /* 0x00000072784d7223 */ /* 0x080fe2000001004d */
[----:B------:R-:W-:Y:S01]  /*08c0*/  FMUL.FTZ R114, R81, R114 ;  /* 0x0000007251727220 */ /* 0x000fe20000410000 */
[----:B------:R-:W-:Y:S01]  /*08d0*/  FADD.FTZ R59, R112, R59 ;  /* 0x0000003b703b7221 */ /* 0x000fe20000010000 */
[----:B------:R-:W-:Y:S01]  /*08e0*/  FADD.FTZ R108, -R109, R53 ;  /* 0x000000356d6c7221 */ /* 0x000fe20000010100 */
[----:B------:R-:W-:Y:S01]  /*08f0*/  FMUL.FTZ R53, R101, R110 ;  /* 0x0000006e65357220 */ /* 0x000fe20000410000 */
[----:B------:R-:W-:Y:S01]  /*0900*/  FADD.FTZ R52, -R109, R55 ;  /* 0x000000376d347221 */ /* 0x000fe20000010100 */
[----:B------:R-:W-:Y:S01]  /*0910*/  FMUL.FTZ R110, R91, R105 ;  /* 0x000000695b6e7220 */ /* 0x000fe20000410000 */
[----:B------:R-:W-:Y:S01]  /*0920*/  FADD.FTZ R59, R114, R59 ;  /* 0x0000003b723b7221 */ /* 0x000fe20000010000 */
        /* <DEDUP_REMOVED lines=10> */
[----:B------:R-:W-:Y:S01]  /*09d0*/  FADD.FTZ R80, R107, R80 ;  /* 0x000000506b507221 */ /* 0x000fe20000010000 */
[----:B------:R-:W-:Y:S01]  /*09e0*/  FFMA.FTZ R88, R53, R107, R88 ;  /* 0x0000006b35587223 */ /* 0x000fe20000010058 */
[----:B------:R-:W-:Y:S01]  /*09f0*/  SHF.L.U32 R57, R106, 0x10, RZ ;  /* 0x000000106a397819 */ /* 0x000fe200000006ff */
[----:B------:R-:W-:Y:S01]  /*0a00*/  FADD.FTZ R13, R111, R13 ;  /* 0x0000000d6f0d7221 */ /* 0x000fe20000010000 */
[-C--:B------:R-:W-:Y:S01]  /*0a10*/  FFMA.FTZ R0, R113, R111.reuse, R0 ;  /* 0x0000006f71007223 */ /* 0x080fe20000010000 */
[C---:B------:R-:W-:Y:S01]  /*0a20*/  FMUL.FTZ R109, R101.reuse, R108 ;  /* 0x0000006c656d7220 */ /* 0x040fe20000410000 */
[C---:B------:R-:W-:Y:S01]  /*0a30*/  FMUL.FTZ R107, R101.reuse, R52 ;  /* 0x00000034656b7220 */ /* 0x040fe20000410000 */
[----:B------:R-:W-:Y:S01]  /*0a40*/  FMUL.FTZ R111, R82, R111 ;  /* 0x0000006f526f7220 */ /* 0x000fe20000410000 */
[----:B------:R-:W-:Y:S01]  /*0a50*/  FADD.FTZ R52, R110, R59 ;  /* 0x0000003b6e347221 */ /* 0x000fe20000010000 */
[C---:B------:R-:W-:Y:S01]  /*0a60*/  FMUL.FTZ R118, R101.reuse, R118 ;  /* 0x0000007665767220 */ /* 0x040fe20000410000 */
[----:B------:R-:W-:Y:S01]  /*0a70*/  FMUL.FTZ R108, R101, R54 ;  /* 0x00000036656c7220 */ /* 0x000fe20000410000 */
[----:B------:R-:W-:Y:S01]  /*0a80*/  FADD.FTZ R14, R57, R14 ;  /* 0x0000000e390e7221 */ /* 0x000fe20000010000 */
[-C--:B------:R-:W-:Y:S01]  /*0a90*/  FFMA.FTZ R2, R109, R57.reuse, R2 ;  /* 0x000000396d027223 */ /* 0x080fe20000010002 */
[----:B------:R-:W-:Y:S01]  /*0aa0*/  FMUL.FTZ R106, R92, R57 ;  /* 0x000000395c6a7220 */ /* 0x000fe20000410000 */
[----:B------:R-:W-:Y:S01]  /*0ab0*/  FADD.FTZ R57, R111, R52 ;  /* 0x000000346f397221 */ /* 0x000fe20000010000 */
[----:B------:R-:W-:Y:S01]  /*0ac0*/  FFMA.FTZ R75, R118, R105, R75 ;  /* 0x00000069764b7223 */ /* 0x000fe2000001004b */
[----:B------:R-:W-:Y:S01]  /*0ad0*/  FADD.FTZ R74, R105, R74 ;  /* 0x0000004a694a7221 */ /* 0x000fe20000010000 */
[----:B------:R-:W-:Y:S01]  /*0ae0*/  FMUL.FTZ R122, R101, R122 ;  /* 0x0000007a657a7220 */ /* 0x000fe20000410000 */
[----:B------:R-:W-:Y:S01]  /*0af0*/  SHF.L.U32 R49, R49, 0x10, RZ ;  /* 0x0000001031317819 */ /* 0x000fe200000006ff */
[----:B------:R-:W-:Y:S01]  /*0b00*/  FADD.FTZ R15, R50, R15 ;  /* 0x0000000f320f7221 */ /* 0x000fe20000010000 */
[-C--:B------:R-:W-:Y:S01]  /*0b10*/  FFMA.FTZ R3, R108, R50.reuse, R3 ;  /* 0x000000326c037223 */ /* 0x080fe20000010003 */
[----:B------:R-:W-:Y:S01]  /*0b20*/  FMUL.FTZ R105, R83, R50 ;  /* 0x0000003253697220 */ /* 0x000fe20000410000 */
[----:B------:R-:W-:Y:S01]  /*0b30*/  FADD.FTZ R50, R106, R57 ;  /* 0x000000396a327221 */ /* 0x000fe20000010000 */
[----:B------:R-:W-:Y:S01]  /*0b40*/  PRMT R56, R64, 0x7632, R56 ;  /* 0x0000763240387816 */ /* 0x000fe20000000038 */
[----:B------:R-:W-:Y:S01]  /*0b50*/  FFMA.FTZ R79, R122, R103, R79 ;  /* 0x000000677a4f7223 */ /* 0x000fe2000001004f */
[----:B------:R-:W-:Y:S01]  /*0b60*/  SHF.L.U32 R46, R64, 0x10, RZ ;  /* 0x00000010402e7819 */ /* 0x000fe200000006ff */
[----:B------:R-:W-:Y:S01]  /*0b70*/  FADD.FTZ R78, R103, R78 ;  /* 0x0000004e674e7221 */ /* 0x000fe20000010000 */
[----:B------:R-:W-:Y:S01]  /*0b80*/  FFMA.FTZ R57, R53, R116, RZ ;  /* 0x0000007435397223 */ /* 0x000fe200000100ff */
[-C--:B------:R-:W-:Y:S01]  /*0b90*/  FMUL.FTZ R103, R93, R49.reuse ;  /* 0x000000315d677220 */ /* 0x080fe20000410000 */
[----:B------:R-:W-:Y:S01]  /*0ba0*/  FADD.FTZ R50, R105, R50 ;  /* 0x0000003269327221 */ /* 0x000fe20000010000 */
[----:B------:R-:W-:Y:S01]  /*0bb0*/  FADD.FTZ R16, R49, R16 ;  /* 0x0000001031107221 */ /* 0x000fe20000010000 */
[----:B------:R-:W-:Y:S01]  /*0bc0*/  FFMA.FTZ R4, R107, R49, R4 ;  /* 0x000000316b047223 */ /* 0x000fe20000010004 */
[----:B------:R-:W-:Y:S01]  /*0bd0*/  SHF.L.U32 R49, R56, 0x10, RZ ;  /* 0x0000001038317819 */ /* 0x000fe200000006ff */
[----:B------:R-:W-:Y:S01]  /*0be0*/  FFMA.FTZ R57, R122, R112, R57 ;  /* 0x000000707a397223 */ /* 0x000fe20000010039 */
[----:B------:R-:W-:Y:S01]  /*0bf0*/  FMUL.FTZ R52, R84, R46 ;  /* 0x0000002e54347220 */ /* 0x000fe20000410000 */
[----:B------:R-:W-:Y:S01]  /*0c00*/  FADD.FTZ R59, R103, R50 ;  /* 0x00000032673b7221 */ /* 0x000fe20000010000 */
[C---:B------:R-:W-:Y:S01]  /*0c10*/  PRMT R55, R65.reuse, 0x7632, R55 ;  /* 0x0000763241377816 */ /* 0x040fe20000000037 */
[----:B------:R-:W-:Y:S01]  /*0c20*/  FFMA.FTZ R57, R120, R114, R57 ;  /* 0x0000007278397223 */ /* 0x000fe20000010039 */
[----:B------:R-:W-:Y:S01]  /*0c30*/  SHF.L.U32 R48, R65, 0x10, RZ ;  /* 0x0000001041307819 */ /* 0x000fe200000006ff */
[----:B------:R-:W-:Y:S01]  /*0c40*/  FMUL.FTZ R54, R94, R49 ;  /* 0x000000315e367220 */ /* 0x000fe20000410000 */
[----:B------:R-:W-:Y:S01]  /*0c50*/  FADD.FTZ R59, R52, R59 ;  /* 0x0000003b343b7221 */ /* 0x000fe20000010000 */
[----:B------:R-:W-:Y:S01]  /*0c60*/  SHF.L.U32 R50, R55, 0x10, RZ ;  /* 0x0000001037327819 */ /* 0x000fe200000006ff */
[----:B------:R-:W-:Y:S01]  /*0c70*/  FFMA.FTZ R56, R118, R110, R57 ;  /* 0x0000006e76387223 */ /* 0x000fe20000010039 */
[----:B------:R-:W-:Y:S01]  /*0c80*/  FMUL.FTZ R55, R85, R48 ;  /* 0x0000003055377220 */ /* 0x000fe20000410000 */
[----:B------:R-:W-:Y:S01]  /*0c90*/  FADD.FTZ R62, R59, R54 ;  /* 0x000000363b3e7221 */ /* 0x000fe20000010000 */
[C---:B------:R-:W-:Y:S01]  /*0ca0*/  PRMT R117, R66.reuse, 0x7632, R117 ;  /* 0x0000763242757816 */ /* 0x040fe20000000075 */
[----:B------:R-:W-:Y:S01]  /*0cb0*/  FFMA.FTZ R58, R113, R111, R56 ;  /* 0x0000006f713a7223 */ /* 0x000fe20000010038 */
[----:B------:R-:W-:Y:S01]  /*0cc0*/  SHF.L.U32 R115, R66, 0x10, RZ ;  /* 0x0000001042737819 */ /* 0x000fe200000006ff */
[----:B------:R-:W-:Y:S01]  /*0cd0*/  FADD.FTZ R57, R62, R55 ;  /* 0x000000373e397221 */ /* 0x000fe20000010000 */
[----:B------:R-:W-:Y:S01]  /*0ce0*/  FMUL.FTZ R56, R95, R50 ;  /* 0x000000325f387220 */ /* 0x000fe20000410000 */
[----:B------:R-:W-:Y:S01]  /*0cf0*/  SHF.L.U32 R117, R117, 0x10, RZ ;  /* 0x0000001075757819 */ /* 0x000fe200000006ff */
[----:B------:R-:W-:-:S02]  /*0d00*/  FFMA.FTZ R59, R109, R106, R58 ;  /* 0x0000006a6d3b7223 */ /* 0x000fc4000001003a */
[----:B------:R-:W-:Y:S01]  /*0d10*/  FADD.FTZ R64, R57, R56 ;  /* 0x0000003839407221 */ /* 0x000fe20000010000 */
[----:B------:R-:W-:Y:S01]  /*0d20*/  FMUL.FTZ R57, R86, R115 ;  /* 0x0000007356397220 */ /* 0x000fe20000410000 */
[C---:B------:R-:W-:Y:S01]  /*0d30*/  PRMT R60, R67.reuse, 0x7632, R60 ;  /* 0x00007632433c7816 */ /* 0x040fe2000000003c */
[----:B------:R-:W-:Y:S01]  /*0d40*/  FFMA.FTZ R62, R108, R105, R59 ;  /* 0x000000696c3e7223 */ /* 0x000fe2000001003b */
[----:B0-----:R-:W-:Y:S01]  /*0d50*/  SHF.L.U32 R124, R67, 0x10, RZ ;  /* 0x00000010437c7819 */ /* 0x001fe200000006ff */
[----:B------:R-:W-:Y:S01]  /*0d60*/  FADD.FTZ R64, R64, R57 ;  /* 0x0000003940407221 */ /* 0x000fe20000010000 */
[----:B------:R-:W-:Y:S01]  /*0d70*/  FMUL.FTZ R59, R96, R117 ;  /* 0x00000075603b7220 */ /* 0x000fe20000410000 */
[----:B------:R-:W-:Y:S01]  /*0d80*/  FMUL.FTZ R58, R101, R119 ;  /* 0x00000077653a7220 */ /* 0x000fe20000410000 */
        /* <DEDUP_REMOVED lines=8> */
[----:B------:R-:W-:-:S02]  /*0e10*/  FMUL.FTZ R64, R101, R121 ;  /* 0x0000007965407220 */ /* 0x000fc40000410000 */
[----:B------:R-:W-:Y:S01]  /*0e20*/  FADD.FTZ R121, R63, R62 ;  /* 0x0000003e3f797221 */ /* 0x000fe20000010000 */
[----:B------:R-:W-:Y:S01]  /*0e30*/  FFMA.FTZ R65, R61, R54, R66 ;  /* 0x000000363d417223 */ /* 0x000fe20000010042 */
[----:B------:R-:W-:-:S03]  /*0e40*/  FMUL.FTZ R63, R101, R51 ;  /* 0x00000033653f7220 */ /* 0x000fc60000410000 */
[----:B------:R-:W-:Y:S01]  /*0e50*/  FFMA.FTZ R65, R64, R55, R65 ;  /* 0x0000003740417223 */ /* 0x000fe20000010041 */
[----:B------:R-:W0:Y:S01]  /*0e60*/  SHFL.DOWN PT, R51, R121, 0x10, 0x1f ;  /* 0x0a001f0079337f89 */ /* 0x000e2200000e0000 */
[----:B------:R-:W-:Y:S02]  /*0e70*/  FMUL.FTZ R66, R101, R44 ;  /* 0x0000002c65427220 */ /* 0x000fe40000410000 */
[----:B------:R-:W-:Y:S01]  /*0e80*/  FFMA.FTZ R67, R63, R56, R65 ;  /* 0x000000383f437223 */ /* 0x000fe20000010041 */
[----:B------:R-:W-:-:S03]  /*0e90*/  FMUL.FTZ R65, R101, R104 ;  /* 0x0000006865417220 */ /* 0x000fc60000410000 */
[----:B------:R-:W-:Y:S01]  /*0ea0*/  FFMA.FTZ R44, R66, R57, R67 ;  /* 0x00000039422c7223 */ /* 0x000fe20000010043 */
[----:B------:R-:W-:-:S03]  /*0eb0*/  FMUL.FTZ R104, R101, R45 ;  /* 0x0000002d65687220 */ /* 0x000fc60000410000 */
[----:B------:R-:W-:Y:S01]  /*0ec0*/  FFMA.FTZ R45, R65, R59, R44 ;  /* 0x0000003b412d7223 */ /* 0x000fe2000001002c */
[----:B------:R-:W-:-:S03]  /*0ed0*/  FMUL.FTZ R67, R101, R47 ;  /* 0x0000002f65437220 */ /* 0x000fc60000410000 */
[----:B------:R-:W-:-:S04]  /*0ee0*/  FFMA.FTZ R44, R104, R60, R45 ;  /* 0x0000003c682c7223 */ /* 0x000fc8000001002d */
[----:B------:R-:W-:Y:S01]  /*0ef0*/  FFMA.FTZ R44, R67, R62, R44 ;  /* 0x0000003e432c7223 */ /* 0x000fe2000001002c */
[----:B0-----:R-:W-:-:S04]  /*0f00*/  FADD.FTZ R51, R121, R51 ;  /* 0x0000003379337221 */ /* 0x001fc80000010000 */
        /* <DEDUP_REMOVED lines=12> */
[----:B------:R-:W0:Y:S01]  /*0fd0*/  SHFL.DOWN PT, R44, R123, 0x2, 0x1f ;  /* 0x08401f007b2c7f89 */ /* 0x000e2200000e0000 */
[----:B------:R-:W-:Y:S01]  /*0fe0*/  LOP3.LUT P2, RZ, R73, 0x1f, RZ, 0xc0, !PT ;  /* 0x0000001f49ff7812 */ /* 0x000fe2000784c0ff */
[----:B0-----:R-:W-:Y:S02]  /*0ff0*/  FADD.FTZ R51, R123, R44 ;  /* 0x0000002c7b337221 */ /* 0x001fe40000010000 */
[----:B------:R-:W0:Y:S04]  /*1000*/  SHFL.DOWN PT, R44, R125, 0x1, 0x1f ;  /* 0x08201f007d2c7f89 */ /* 0x000e2800000e0000 */
[----:B------:R-:W1:Y:S01]  /*1010*/  SHFL.DOWN PT, R45, R51, 0x1, 0x1f ;  /* 0x08201f00332d7f89 */ /* 0x000e6200000e0000 */
[----:B------:R-:W-:Y:S01]  /*1020*/  BSSY.RECONVERGENT B0, `(.L_x_2140) ;  /* 0x000000d000007945 */ /* 0x000fe20003800200 */
[----:B0-----:R-:W-:Y:S01]  /*1030*/  FADD.FTZ R44, R125, R44 ;  /* 0x0000002c7d2c7221 */ /* 0x001fe20000010000 */
[----:B-1----:R-:W-:-:S03]  /*1040*/  FADD.FTZ R45, R51, R45 ;  /* 0x0000002d332d7221 */ /* 0x002fc60000010000 */
        /* <DEDUP_REMOVED lines=10> */
.L_x_2141:
[----:B------:R-:W-:Y:S05]  /*10f0*/  BSYNC.RECONVERGENT B0 ;  /* 0x0000000000007941 */ /* 0x000fea0003800200 */
.L_x_2140:
[----:B------:R-:W1:Y:S08]  /*1100*/  S2UR UR5, SR_CgaCtaId ;  /* 0x00000000000579c3 */ /* 0x000e700000008800 */
[----:B------:R-:W-:Y:S01]  /*1110*/  BAR.SYNC.DEFER_BLOCKING 0x0 ;  /* 0x0000000000007b1d */ /* 0x000fe20000010000 */
[----:B------:R-:W-:Y:S01]  /*1120*/  FADD.FTZ R17, R46, R17 ;  /* 0x000000112e117221 */ /* 0x000fe20000010000 */
[----:B------:R-:W-:Y:S01]  /*1130*/  FFMA.FTZ R5, R58, R46, R5 ;  /* 0x0000002e3a057223 */ /* 0x000fe20000010005 */
[----:B------:R-:W-:Y:S01]  /*1140*/  FFMA.FTZ R6, R61, R49, R6 ;  /* 0x000000313d067223 */ /* 0x000fe20000010006 */
[----:B------:R-:W-:Y:S01]  /*1150*/  FADD.FTZ R18, R49, R18 ;  /* 0x0000001231127221 */ /* 0x000fe20000010000 */
[----:B------:R-:W-:Y:S01]  /*1160*/  FADD.FTZ R19, R48, R19 ;  /* 0x0000001330137221 */ /* 0x000fe20000010000 */
[----:B------:R-:W-:Y:S01]  /*1170*/  UMOV UR4, 0x400 ;  /* 0x0000040000047882 */ /* 0x000fe20000000000 */
[----:B------:R-:W-:Y:S01]  /*1180*/  FFMA.FTZ R7, R64, R48, R7 ;  /* 0x0000003040077223 */ /* 0x000fe20000010007 */
[----:B------:R-:W-:Y:S01]  /*1190*/  FFMA.FTZ R8, R63, R50, R8 ;  /* 0x000000323f087223 */ /* 0x000fe20000010008 */
[----:B------:R-:W-:Y:S01]  /*11a0*/  FADD.FTZ R68, R50, R68 ;  /* 0x0000004432447221 */ /* 0x000fe20000010000 */
[----:B------:R-:W-:Y:S01]  /*11b0*/  FADD.FTZ R69, R115, R69 ;  /* 0x0000004573457221 */ /* 0x000fe20000010000 */
[----:B------:R-:W-:Y:S01]  /*11c0*/  FFMA.FTZ R9, R66, R115, R9 ;  /* 0x0000007342097223 */ /* 0x000fe20000010009 */
[----:B------:R-:W-:Y:S01]  /*11d0*/  FFMA.FTZ R10, R65, R117, R10 ;  /* 0x00000075410a7223 */ /* 0x000fe2000001000a */
[----:B------:R-:W-:Y:S01]  /*11e0*/  FADD.FTZ R70, R117, R70 ;  /* 0x0000004675467221 */ /* 0x000fe20000010000 */
[----:B------:R-:W-:Y:S01]  /*11f0*/  FADD.FTZ R71, R124, R71 ;  /* 0x000000477c477221 */ /* 0x000fe20000010000 */
[----:B------:R-:W-:Y:S01]  /*1200*/  FFMA.FTZ R11, R104, R124, R11 ;  /* 0x0000007c680b7223 */ /* 0x000fe2000001000b */
[----:B------:R-:W-:Y:S01]  /*1210*/  FFMA.FTZ R12, R67, R119, R12 ;  /* 0x00000077430c7223 */ /* 0x000fe2000001000c */
[----:B------:R-:W-:Y:S01]  /*1220*/  FADD.FTZ R72, R119, R72 ;  /* 0x0000004877487221 */ /* 0x000fe20000010000 */
[----:B-1----:R-:W-:-:S04]  /*1230*/  ULEA UR4, UR5, UR4, 0x18 ;  /* 0x0000000405047291 */ /* 0x002fc8000f8ec0ff */
[----:B------:R-:W-:Y:S02]  /*1240*/  UIADD3 UR5, UPT, UPT, UR4, 0x2020, URZ ;  /* 0x0000202004057890 */ /* 0x000fe4000fffe0ff */
[----:B------:R-:W-:-:S09]  /*1250*/  @!UP1 UIADD3 UR5, UPT, UPT, UR4, 0x2000, URZ ;  /* 0x0000200004059890 */ /* 0x000fd2000fffe0ff */
[----:B0-----:R-:W0:Y:S01]  /*1260*/  LDS.128 R44, [UR5] ;  /* 0x00000005ff2c7984 */ /* 0x001e220008000c00 */
[----:B------:R-:W-:Y:S02]  /*1270*/  UIADD3 UR5, UPT, UPT, UR4, 0x2030, URZ ;  /* 0x0000203004057890 */ /* 0x000fe4000fffe0ff */
[----:B------:R-:W-:Y:S01]  /*1280*/  @!UP1 UIADD3 UR5, UPT, UPT, UR4, 0x2010, URZ ;  /* 0x0000201004059890 */ /* 0x000fe2000fffe0ff */
[----:B0-----:R-:W-:Y:S01]  /*1290*/  FADD.FTZ R49, RZ, R44 ;  /* 0x0000002cff317221 */ /* 0x001fe20000010000 */
[----:B------:R-:W-:-:S03]  /*12a0*/  FADD.FTZ R44, RZ, R45 ;  /* 0x0000002dff2c7221 */ /* 0x000fc60000010000 */
[----:B------:R-:W-:Y:S01]  /*12b0*/  FADD.FTZ R121, R46, R49 ;  /* 0x000000312e797221 */ /* 0x000fe20000010000 */
[----:B------:R-:W-:-:S03]  /*12c0*/  FADD.FTZ R44, R47, R44 ;  /* 0x0000002c2f2c7221 */ /* 0x000fc60000010000 */
[----:B------:R-:W0:Y:S02]  /*12d0*/  LDS.128 R48, [UR5] ;  /* 0x00000005ff307984 */ /* 0x000e240008000c00 */
[----:B0-----:R-:W-:Y:S01]  /*12e0*/  FADD.FTZ R121, R121, R48 ;  /* 0x0000003079797221 */ /* 0x001fe20000010000 */
[----:B------:R-:W-:-:S03]  /*12f0*/  FADD.FTZ R44, R44, R49 ;  /* 0x000000312c2c7221 */ /* 0x000fc60000010000 */
[----:B------:R-:W-:Y:S01]  /*1300*/  FADD.FTZ R50, R50, R121 ;  /* 0x0000007932327221 */ /* 0x000fe20000010000 */
[----:B------:R-:W-:-:S03]  /*1310*/  FADD.FTZ R44, R51, R44 ;  /* 0x0000002c332c7221 */ /* 0x000fc60000010000 */
[----:B------:R-:W-:Y:S01]  /*1320*/  FMUL.FTZ R51, R50, UR13 ;  /* 0x0000000d32337c20 */ /* 0x000fe20008410000 */
[----:B------:R-:W-:-:S04]  /*1330*/  FMUL.FTZ R50, R44, UR13 ;  /* 0x0000000d2c327c20 */ /* 0x000fc80008410000 */
[----:B------:R-:W-:Y:S01]  /*1340*/  FSEL R51, R51, RZ, !P3 ;  /* 0x000000ff33337208 */ /* 0x000fe20005800000 */
[----:B------:R-:W-:Y:S06]  /*1350*/  @!P1 BRA `(.L_x_2142) ;  /* 0x0000000800989947 */ /* 0x000fec0003800000 */
[----:B------:R-:W-:-:S04]  /*1360*/  UISETP.NE.U32.AND UP0, UPT, UR14, URZ, UPT ;  /* 0x000000ff0e00728c */ /* 0x000fc8000bf05070 */
[----:B------:R-:W-:-:S09]  /*1370*/  UISETP.NE.AND.EX UP0, UPT, UR15, URZ, UPT, UP0 ;  /* 0x000000ff0f00728c */ /* 0x000fd2000bf05300 */
[----:B------:R-:W-:Y:S05]  /*1380*/  BRA.U UP0, `(.L_x_2143) ;  /* 0x0000000100947547 */ /* 0x000fea000b800000 */
        /* <DEDUP_REMOVED lines=16> */
[C---:B-----5:R-:W-:Y:S01]  /*1490*/  FFMA.FTZ R53, R101.reuse, R53, R20 ;  /* 0x0000003565357223 */ /* 0x060fe20000010014 */
[C---:B------:R-:W-:Y:S01]  /*14a0*/  FFMA.FTZ R47, R101.reuse, R47, R22 ;  /* 0x0000002f652f7223 */ /* 0x040fe20000010016 */
[C---:B------:R-:W-:Y:S01]  /*14b0*/  FFMA.FTZ R49, R101.reuse, R110, R23 ;  /* 0x0000006e65317223 */ /* 0x040fe20000010017 */
[C---:B------:R-:W-:Y:S01]  /*14c0*/  FFMA.FTZ R45, R101.reuse, R112, R21 ;  /* 0x00000070652d7223 */ /* 0x040fe20000010015 */
        /* <DEDUP_REMOVED lines=12> */
[----:B------:R-:W-:-:S02]  /*1590*/  F2FP.BF16.F32.PACK_AB R45, R53, R48 ;  /* 0x00000030352d723e */ /* 0x000fc400000010ff */
[----:B------:R-:W-:Y:S02]  /*15a0*/  F2FP.BF16.F32.PACK_AB R47, R106, R47 ;  /* 0x0000002f6a2f723e */ /* 0x000fe400000010ff */
[----:B------:R-:W-:Y:S02]  /*15b0*/  F2FP.BF16.F32.PACK_AB R46, R103, R46 ;  /* 0x0000002e672e723e */ /* 0x000fe400000010ff */
[----:B------:R-:W-:Y:S01]  /*15c0*/  F2FP.BF16.F32.PACK_AB R44, R49, R44 ;  /* 0x0000002c312c723e */ /* 0x000fe200000010ff */
[----:B------:R-:W-:Y:S06]  /*15d0*/  BRA `(.L_x_2144) ;  /* 0x0000000000907947 */ /* 0x000fec0003800000 */
.L_x_2143:
        /* <DEDUP_REMOVED lines=35> */
[----:B------:R-:W-:-:S07]  /*1810*/  F2FP.BF16.F32.PACK_AB R44, R49, R44 ;  /* 0x0000002c312c723e */ /* 0x000fce00000010ff */
.L_x_2144:
[----:B------:R-:W-:Y:S01]  /*1820*/  ISETP.NE.U32.AND P1, PT, RZ, UR14, PT ;  /* 0x0000000eff007c0c */ /* 0x000fe2000bf25070 */
[----:B------:R-:W0:Y:S03]  /*1830*/  LDC.64 R48, c[0x0][0x468] ;  /* 0x00011a00ff307b82 */ /* 0x000e260000000a00 */
[----:B------:R-:W-:-:S13]  /*1840*/  ISETP.NE.AND.EX P1, PT, RZ, UR15, PT, P1 ;  /* 0x0000000fff007c0c */ /* 0x000fda000bf25310 */
[----:B------:R-:W1:Y:S02]  /*1850*/  @P1 LDC.64 R106, c[0x0][0x478] ;  /* 0x00011e00ff6a1b82 */ /* 0x000e640000000a00 */
[----:B-1----:R-:W-:-:S04]  /*1860*/  @P1 IMAD.WIDE.U32 R106, R102, 0x20, R106 ;  /* 0x00000020666a1825 */ /* 0x002fc800078e006a */
[----:B0-----:R-:W-:Y:S01]  /*1870*/  IMAD.WIDE.U32 R102, R102, 0x10, R48 ;  /* 0x0000001066667825 */ /* 0x001fe200078e0030 */
[----:B------:R0:W-:Y:S04]  /*1880*/  @P1 STG.E.128 desc[UR6][R106.64], R36 ;  /* 0x000000246a001986 */ /* 0x0001e8000c101d06 */
[----:B------:R0:W-:Y:S04]  /*1890*/  @P1 STG.E.128 desc[UR6][R106.64+0x10], R40 ;  /* 0x000010286a001986 */ /* 0x0001e8000c101d06 */
[----:B------:R0:W-:Y:S01]  /*18a0*/  STG.E.128 desc[UR6][R102.64], R44 ;  /* 0x0000002c66007986 */ /* 0x0001e2000c101d06 */
        /* <DEDUP_REMOVED lines=17> */
[C---:B------:R-:W-:Y:S01]  /*19c0*/  FFMA.FTZ R36, R101.reuse, R37, R28 ;  /* 0x0000002565247223 */ /* 0x040fe2000001001c */
        /* <DEDUP_REMOVED lines=20> */
.L_x_2145:
        /* <DEDUP_REMOVED lines=36> */
.L_x_2146:
[----:B------:R-:W0:Y:S01]  /*1d50*/  @P1 LDC.64 R50, c[0x0][0x478] ;  /* 0x00011e00ff321b82 */ /* 0x000e220000000a00 */
[----:B------:R-:W-:-:S04]  /*1d60*/  IMAD.WIDE.U32 R48, R99, 0x10, R48 ;  /* 0x0000001063307825 */ /* 0x000fc800078e0030 */
[----:B0-----:R-:W-:-:S05]  /*1d70*/  @P1 IMAD.WIDE.U32 R50, R99, 0x20, R50 ;  /* 0x0000002063321825 */ /* 0x001fca00078e0032 */
[----:B------:R0:W-:Y:S04]  /*1d80*/  @P1 STG.E.128 desc[UR6][R50.64], R36 ;  /* 0x0000002432001986 */ /* 0x0001e8000c101d06 */
[----:B------:R0:W-:Y:S04]  /*1d90*/  @P1 STG.E.128 desc[UR6][R50.64+0x10], R40 ;  /* 0x0000102832001986 */ /* 0x0001e8000c101d06 */
[----:B------:R0:W-:Y:S01]  /*1da0*/  STG.E.128 desc[UR6][R48.64], R44 ;  /* 0x0000002c30007986 */ /* 0x0001e2000c101d06 */
[----:B------:R-:W-:Y:S05]  /*1db0*/  BRA `(.L_x_2147) ;  /* 0x00000008008c7947 */ /* 0x000fea0003800000 */
.L_x_2142:
        /* <DEDUP_REMOVED lines=35> */
[----:B------:R-:W-:Y:S02]  /*1ff0*/  F2FP.BF16.F32.PACK_AB R47, R106, R107 ;  /* 0x0000006b6a2f723e */ /* 0x000fe400000010ff */
[----:B------:R-:W-:Y:S02]  /*2000*/  F2FP.BF16.F32.PACK_AB R46, R105, R46 ;  /* 0x0000002e692e723e */ /* 0x000fe400000010ff */
[----:B------:R-:W-:Y:S02]  /*2010*/  F2FP.BF16.F32.PACK_AB R45, R48, R45 ;  /* 0x0000002d302d723e */ /* 0x000fe400000010ff */
[----:B------:R-:W-:Y:S01]  /*2020*/  F2FP.BF16.F32.PACK_AB R44, R49, R44 ;  /* 0x0000002c312c723e */ /* 0x000fe200000010ff */
[----:B------:R-:W-:Y:S06]  /*2030*/  BRA `(.L_x_2149) ;  /* 0x0000000000907947 */ /* 0x000fec0003800000 */
.L_x_2148:
        /* <DEDUP_REMOVED lines=36> */
.L_x_2149:
[----:B------:R-:W0:Y:S08]  /*2280*/  @P1 LDC.64 R106, c[0x0][0x478] ;  /* 0x00011e00ff6a1b82 */ /* 0x000e300000000a00 */
[----:B------:R-:W1:Y:S01]  /*2290*/  LDC.64 R48, c[0x0][0x468] ;  /* 0x00011a00ff307b82 */ /* 0x000e620000000a00 */
[----:B0-----:R-:W-:-:S05]  /*22a0*/  @P1 IMAD.WIDE.U32 R106, R102, 0x20, R106 ;  /* 0x00000020666a1825 */ /* 0x001fca00078e006a */
[----:B------:R0:W-:Y:S01]  /*22b0*/  @P1 STG.E.128 desc[UR6][R106.64], R36 ;  /* 0x000000246a001986 */ /* 0x0001e2000c101d06 */
[----:B-1----:R-:W-:-:S03]  /*22c0*/  IMAD.WIDE.U32 R102, R102, 0x10, R48 ;  /* 0x0000001066667825 */ /* 0x002fc600078e0030 */
        /* <DEDUP_REMOVED lines=40> */
.L_x_2150:
        /* <DEDUP_REMOVED lines=35> */
[----:B------:R-:W-:-:S07]  /*2780*/  F2FP.BF16.F32.PACK_AB R44, R51, R44 ;  /* 0x0000002c332c723e */ /* 0x000fce00000010ff */
.L_x_2151:
[----:B------:R-:W0:Y:S01]  /*2790*/  @P1 LDC.64 R50, c[0x0][0x478] ;  /* 0x00011e00ff321b82 */ /* 0x000e220000000a00 */
[----:B------:R-:W-:-:S04]  /*27a0*/  IMAD.WIDE.U32 R48, R99, 0x10, R48 ;  /* 0x0000001063307825 */ /* 0x000fc800078e0030 */
[----:B0-----:R-:W-:-:S05]  /*27b0*/  @P1 IMAD.WIDE.U32 R50, R99, 0x20, R50 ;  /* 0x0000002063321825 */ /* 0x001fca00078e0032 */
[----:B------:R1:W-:Y:S04]  /*27c0*/  @P1 STG.E.128 desc[UR6][R50.64], R36 ;  /* 0x0000002432001986 */ /* 0x0003e8000c101d06 */
[----:B------:R1:W-:Y:S04]  /*27d0*/  @P1 STG.E.128 desc[UR6][R50.64+0x10], R40 ;  /* 0x0000102832001986 */ /* 0x0003e8000c101d06 */
[----:B------:R1:W-:Y:S02]  /*27e0*/  STG.E.128 desc[UR6][R48.64], R44 ;  /* 0x0000002c30007986 */ /* 0x0003e4000c101d06 */
.L_x_2147:
[----:B01----:R-:W0:Y:S01]  /*27f0*/  LDC.64 R44, c[0x0][0x380] ;  /* 0x0000e000ff2c7b82 */ /* 0x003e220000000a00 */
[----:B------:R-:W-:Y:S01]  /*2800*/  UPLOP3.LUT UP1, UPT, UPT, UPT, UP1, 0x40, 0x4 ;  /* 0x000000000004789c */ /* 0x000fe20003f2e810 */
[----:B0-----:R-:W-:-:S04]  /*2810*/  IADD3 R89, PT, PT, R89, R44, RZ ;  /* 0x0000002c59597210 */ /* 0x001fc80007ffe0ff */
[----:B------:R-:W-:-:S13]  /*2820*/  ISETP.GE.AND P1, PT, R89, R45, PT ;  /* 0x0000002d5900720c */ /* 0x000fda0003f26270 */
[----:B------:R-:W-:Y:S05]  /*2830*/  @!P1 BRA `(.L_x_2152) ;  /* 0xffffffdc002c9947 */ /* 0x000fea000383ffff */
[----:B-----5:R-:W-:Y:S02]  /*2840*/  MOV R31, R4 ;  /* 0x00000004001f7202 */ /* 0x020fe40000000f00 */
        /* <DEDUP_REMOVED lines=31> */
.L_x_2139:
        /* <DEDUP_REMOVED lines=16> */
.L_x_2153:
        /* <DEDUP_REMOVED lines=12> */
.L_x_8027:


//--------------------- .text._ZN10layer_norm13ln_bwd_kernelINS_13Kernel_traitsI13__nv_bfloat16S2_fS2_fjLj2048ELj1ELj1ELj4ELj16ENS_18Kernel_traits_baseILj2048ES2_S2_fS2_fjLj128EEEEELb0ELb0ELb1ELb0EEEvNS_9BwdParamsE --------------------------
	.section	.text._ZN10layer_norm13ln_bwd_kernelINS_13Kernel_traitsI13__nv_bfloat16S2_fS2_fjLj2048ELj1ELj1ELj4ELj16ENS_18Kernel_traits_baseILj2048ES2_S2_fS2_fjLj128EEEEELb0ELb0ELb1ELb0EEEvNS_9BwdParamsE,"ax",@progbits
	.align	128
        .global         _ZN10layer_norm13ln_bwd_kernelINS_13Kernel_traitsI13__nv_bfloat16S2_fS2_fjLj2048ELj1ELj1ELj4ELj16ENS_18Kernel_traits_baseILj2048ES2_S2_fS2_fjLj128EEEEELb0ELb0ELb1ELb0EEEvNS_9BwdParamsE
        .type           _ZN10layer_norm13ln_bwd_kernelINS_13Kernel_traitsI13__nv_bfloat16S2_fS2_fjLj2048ELj1ELj1ELj4ELj16ENS_18Kernel_traits_baseILj2048ES2_S2_fS2_fjLj128EEEEELb0ELb0ELb1ELb0EEEvNS_9BwdParamsE,@function
        .size           _ZN10layer_norm13ln_bwd_kernelINS_13Kernel_traitsI13__nv_bfloat16S2_fS2_fjLj2048ELj1ELj1ELj4ELj16ENS_18Kernel_traits_baseILj2048ES2_S2_fS2_fjLj128EEEEELb0ELb0ELb1ELb0EEEvNS_9BwdParamsE,(.L_x_8028 - _ZN10layer_norm13ln_bwd_kernelINS_13Kernel_traitsI13__nv_bfloat16S2_fS2_fjLj2048ELj1ELj1ELj4ELj16ENS_18Kernel_traits_baseILj2048ES2_S2_fS2_fjLj128EEEEELb0ELb0ELb1ELb0EEEvNS_9BwdParamsE)
        .other          _ZN10layer_norm13ln_bwd_kernelINS_13Kernel_traitsI13__nv_bfloat16S2_fS2_fjLj2048ELj1ELj1ELj4ELj16ENS_18Kernel_traits_baseILj2048ES2_S2_fS2_fjLj128EEEEELb0ELb0ELb1ELb0EEEvNS_9BwdParamsE,@"STO_CUDA_ENTRY STV_DEFAULT"
_ZN10layer_norm13ln_bwd_kernelINS_13Kernel_traitsI13__nv_bfloat16S2_fS2_fjLj2048ELj1ELj1ELj4ELj16ENS_18Kernel_traits_baseILj2048ES2_S2_fS2_fjLj128EEEEELb0ELb0ELb1ELb0EEEvNS_9BwdParamsE:
.text._ZN10layer_norm13ln_bwd_kernelINS_13Kernel_traitsI13__nv_bfloat16S2_fS2_fjLj2048ELj1ELj1ELj4ELj16ENS_18Kernel_traits_baseILj2048ES2_S2_fS2_fjLj128EEEEELb0ELb0ELb1ELb0EEEvNS_9BwdParamsE:
        /* <DEDUP_REMOVED lines=39> */
[----:B-----5:R-:W-:Y:S02]  /*0270*/  PRMT R4, R58, 0x7632, R4 ;  /* 0x000076323a047816 */ /* 0x020fe40000000004 */
        /* <DEDUP_REMOVED lines=18> */
[----:B------:R-:W-:Y:S01]  /*03a0*/  UPLOP3.LUT UP1, UPT, UPT, UPT, UPT, 0x40, 0x4 ;  /* 0x000000000004789c */ /* 0x000fe20003f2e870 */
[----:B------:R-:W0:Y:S01]  /*03b0*/  LDCU UR27, c[0x0][0x40c] ;  /* 0x00008180ff1b77ac */ /* 0x000e220008000800 */
[----:B------:R-:W1:Y:S01]  /*03c0*/  LDCU UR6, c[0x0][0x388] ;  /* 0x00007100ff0677ac */ /* 0x000e620008000800 */
[----:B------:R-:W2:Y:S01]  /*03d0*/  LDCU.U8 UR28, c[0x0][0x410] ;  /* 0x00008200ff1c77ac */ /* 0x000ea20008000000 */
[----:B------:R-:W3:Y:S01]  /*03e0*/  LDCU.64 UR18, c[0x0][0x3c8] ;  /* 0x00007900ff1277ac */ /* 0x000ee20008000a00 */
[----:B------:R-:W4:Y:S01]  /*03f0*/  LDCU UR29, c[0x0][0x400] ;  /* 0x00008000ff1d77ac */ /* 0x000f220008000800 */
[----:B------:R-:W0:Y:S01]  /*0400*/  LDCU.64 UR20, c[0x0][0x438] ;  /* 0x00008700ff1477ac */ /* 0x000e220008000a00 */
[----:B------:R-:W0:Y:S01]  /*0410*/  LDCU.64 UR4, c[0x0][0x478] ;  /* 0x00008f00ff0477ac */ /* 0x000e220008000a00 */
[----:B------:R-:W0:Y:S01]  /*0420*/  LDCU.128 UR12, c[0x0][0x3f0] ;  /* 0x00007e00ff0c77ac */ /* 0x000e220008000c00 */
[----:B------:R-:W0:Y:S01]  /*0430*/  LDCU.64 UR22, c[0x0][0x3c0] ;  /* 0x00007800ff1677ac */ /* 0x000e220008000a00 */
[----:B------:R-:W0:Y:S02]  /*0440*/  LDCU.64 UR24, c[0x0][0x380] ;  /* 0x00007000ff1877ac */ /* 0x000e240008000a00 */
.L_x_2202:
        /* <DEDUP_REMOVED lines=10> */
[----:B-----5:R-:W5:Y:S04]  /*04f0*/  LDG.E R82, desc[UR16][R82.64] ;  /* 0x0000001052527981 */ /* 0x020f68000c1e1900 */
[----:B------:R-:W2:Y:S01]  /*0500*/  LDG.E R80, desc[UR16][R80.64] ;  /* 0x0000001050507981 */ /* 0x000ea2000c1e1900 */
[----:B------:R-:W-:Y:S01]  /*0510*/  HFMA2 R117, -RZ, RZ, 0, 0 ;  /* 0x00000000ff757431 */ /* 0x000fe200000001ff */
[----:B------:R-:W-:Y:S01]  /*0520*/  BSSY.RECONVERGENT B0, `(.L_x_2155) ;  /* 0x00000f1000007945 */ /* 0x000fe20003800200 */
[----:B------:R-:W-:Y:S02]  /*0530*/  MOV R118, RZ ;  /* 0x000000ff00767202 */ /* 0x000fe40000000f00 */
        /* <DEDUP_REMOVED lines=10> */
[----:B------:R0:W2:Y:S01]  /*05e0*/  LDG.E R80, desc[UR16][R80.64] ;  /* 0x0000001050507981 */ /* 0x0000a2000c1e1900 */
[----:B------:R-:W-:Y:S01]  /*05f0*/  UIADD3 UR8, UPT, UPT, UR30, -0x1, URZ ;  /* 0xffffffff1e087890 */ /* 0x000fe2000fffe0ff */
[C---:B------:R-:W-:Y:S01]  /*0600*/  ISETP.GE.U32.AND P1, PT, R5.reuse, 0x80, PT ;  /* 0x000000800500780c */ /* 0x040fe20003f26070 */
[----:B-1----:R-:W-:Y:S01]  /*0610*/  UIMAD UR7, UR26, UR6, URZ ;  /* 0x000000061a0772a4 */ /* 0x002fe2000f8e02ff */
        /* <DEDUP_REMOVED lines=11> */
[----:B0-----:R-:W-:Y:S02]  /*06d0*/  MOV R81, UR10 ;  /* 0x0000000a00517c02 */ /* 0x001fe40008000f00 */
[-C--:B------:R-:W-:Y:S02]  /*06e0*/  LEA.HI.SX32 R0, R83, R116.reuse, 0x1d ;  /* 0x0000007453007211 */ /* 0x080fe400078feaff */
[----:B------:R-:W-:Y:S02]  /*06f0*/  LEA.HI.SX32 R116, R81, R116, 0x1d ;  /* 0x0000007451747211 */ /* 0x000fe400078feaff */
[----:B------:R-:W-:Y:S02]  /*0700*/  MOV R115, R0 ;  /* 0x0000000000737202 */ /* 0x000fe40000000f00 */
[----:B--2---:R-:W-:Y:S01]  /*0710*/  FSEL R114, R80, RZ, !P0 ;  /* 0x000000ff50727208 */ /* 0x004fe20004000000 */
[----:B------:R-:W-:Y:S06]  /*0720*/  @!P1 BRA `(.L_x_2158) ;  /* 0x00000004007c9947 */ /* 0x000fec0003800000 */
        /* <DEDUP_REMOVED lines=9> */
[----:B------:R-:W0:Y:S01]  /*07c0*/  @P0 LDC.64 R6, c[0x0][0x438] ;  /* 0x00010e00ff060b82 */ /* 0x000e220000000a00 */
[C---:B------:R-:W-:Y:S02]  /*07d0*/  PRMT R110, R52.reuse, 0x7632, R110 ;  /* 0x00007632346e7816 */ /* 0x040fe4000000006e */
[----:B------:R-:W-:Y:S02]  /*07e0*/  SHF.L.U32 R111, R52, 0x10, RZ ;  /* 0x00000010346f7819 */ /* 0x000fe400000006ff */
[----:B------:R-:W-:Y:S01]  /*07f0*/  SHF.L.U32 R110, R110, 0x10, RZ ;  /* 0x000000106e6e7819 */ /* 0x000fe200000006ff */
[----:B0-----:R-:W-:-:S05]  /*0800*/  @P0 IMAD.WIDE.U32 R6, R115, 0x20, R6 ;  /* 0x0000002073060825 */ /* 0x001fca00078e0006 */
[----:B------:R-:W5:Y:S04]  /*0810*/  @P0 LDG.E.128 R16, desc[UR16][R6.64] ;  /* 0x0000001006100981 */ /* 0x000f68000c1e1d00 */
[----:B------:R0:W5:Y:S02]  /*0820*/  @P0 LDG.E.128 R12, desc[UR16][R6.64+0x10] ;  /* 0x00001010060c0981 */ /* 0x000164000c1e1d00 */
[----:B0-----:R-:W-:Y:S02]  /*0830*/  SHF.L.U32 R6, R53, 0x10, RZ ;  /* 0x0000001035067819 */ /* 0x001fe400000006ff */
[----:B------:R-:W-:-:S04]  /*0840*/  PRMT R97, R55, 0x7632, R97 ;  /* 0x0000763237617816 */ /* 0x000fc80000000061 */
[----:B------:R-:W-:Y:S02]  /*0850*/  SHF.L.U32 R97, R97, 0x10, RZ ;  /* 0x0000001061617819 */ /* 0x000fe400000006ff */
[----:B------:R-:W-:Y:S02]  /*0860*/  IADD3 R116, PT, PT, R116, 0x80, RZ ;  /* 0x0000008074747810 */ /* 0x000fe40007ffe0ff */
[----:B------:R-:W-:Y:S01]  /*0870*/  IADD3 R115, PT, PT, R115, 0x80, RZ ;  /* 0x0000008073737810 */ /* 0x000fe20007ffe0ff */
[C---:B--2---:R-:W-:Y:S01]  /*0880*/  FADD.FTZ R113, -R114.reuse, R8 ;  /* 0x0000000872717221 */ /* 0x044fe20000010100 */
[C---:B------:R-:W-:Y:S01]  /*0890*/  FADD.FTZ R112, -R114.reuse, R9 ;  /* 0x0000000972707221 */ /* 0x040fe20000010100 */
[C---:B------:R-:W-:Y:S01]  /*08a0*/  FADD.FTZ R8, -R114.reuse, R11 ;  /* 0x0000000b72087221 */ /* 0x040fe20000010100 */
[----:B------:R-:W-:Y:S01]  /*08b0*/  FADD.FTZ R9, -R114, R10 ;  /* 0x0000000a72097221 */ /* 0x000fe20000010100 */
[----:B------:R-:W-:Y:S01]  /*08c0*/  FMUL.FTZ R113, R113, UR31 ;  /* 0x0000001f71717c20 */ /* 0x000fe20008410000 */
[----:B----4-:R-:W-:-:S02]  /*08d0*/  PRMT R93, R80, 0x7632, R93 ;  /* 0x00007632505d7816 */ /* 0x010fc4000000005d */
[C---:B------:R-:W-:Y:S02]  /*08e0*/  PRMT R92, R81.reuse, 0x7632, R92 ;  /* 0x00007632515c7816 */ /* 0x040fe4000000005c */
[----:B------:R-:W-:Y:S02]  /*08f0*/  SHF.L.U32 R11, R81, 0x10, RZ ;  /* 0x00000010510b7819 */ /* 0x000fe400000006ff */
[C---:B------:R-:W-:Y:S02]  /*0900*/  PRMT R10, R82.reuse, 0x7632, R10 ;  /* 0x00007632520a7816 */ /* 0x040fe4000000000a */
[----:B------:R-:W-:Y:S02]  /*0910*/  SHF.L.U32 R81, R82, 0x10, RZ ;  /* 0x0000001052517819 */ /* 0x000fe400000006ff */
[----:B------:R-:W-:Y:S02]  /*0920*/  SHF.L.U32 R94, R80, 0x10, RZ ;  /* 0x00000010505e7819 */ /* 0x000fe400000006ff */
[----:B------:R-:W-:Y:S01]  /*0930*/  PRMT R82, R53, 0x7632, R82 ;  /* 0x0000763235527816 */ /* 0x000fe20000000052 */
[----:B------:R-:W-:Y:S01]  /*0940*/  FMUL.FTZ R112, R112, UR31 ;  /* 0x0000001f70707c20 */ /* 0x000fe20008410000 */
[----:B------:R-:W-:Y:S01]  /*0950*/  SHF.L.U32 R93, R93, 0x10, RZ ;  /* 0x000000105d5d7819 */ /* 0x000fe200000006ff */
[----:B------:R-:W-:Y:S01]  /*0960*/  FMUL.FTZ R7, R9, UR31 ;  /* 0x0000001f09077c20 */ /* 0x000fe20008410000 */
[----:B---3--:R-:W-:Y:S01]  /*0970*/  FADD.FTZ R84, -R114, R84 ;  /* 0x0000005472547221 */ /* 0x008fe20000010100 */
[----:B------:R-:W-:Y:S01]  /*0980*/  SHF.L.U32 R82, R82, 0x10, RZ ;  /* 0x0000001052527819 */ /* 0x000fe200000006ff */
[-C--:B------:R-:W-:Y:S01]  /*0990*/  FMUL.FTZ R111, R111, R94.reuse ;  /* 0x0000005e6f6f7220 */ /* 0x080fe20000410000 */
[----:B------:R-:W-:Y:S01]  /*09a0*/  SHF.L.U32 R92, R92, 0x10, RZ ;  /* 0x000000105c5c7819 */ /* 0x000fe200000006ff */
[----:B------:R-:W-:Y:S01]  /*09b0*/  FADD.FTZ R32, R32, R94 ;  /* 0x0000005e20207221 */ /* 0x000fe20000010000 */
[----:B------:R-:W-:Y:S01]  /*09c0*/  FFMA.FTZ R48, R113, R94, R48 ;  /* 0x0000005e71307223 */ /* 0x000fe20000010030 */
[-C--:B------:R-:W-:Y:S01]  /*09d0*/  FMUL.FTZ R110, R110, R93.reuse ;  /* 0x0000005d6e6e7220 */ /* 0x080fe20000410000 */
[----:B------:R-:W-:Y:S01]  /*09e0*/  FFMA.FTZ R49, R112, R93, R49 ;  /* 0x0000005d70317223 */ /* 0x000fe20000010031 */
[----:B------:R-:W-:Y:S01]  /*09f0*/  FADD.FTZ R33, R33, R93 ;  /* 0x0000005d21217221 */ /* 0x000fe20000010000 */
[-C--:B------:R-:W-:Y:S01]  /*0a00*/  FMUL.FTZ R6, R6, R11.reuse ;  /* 0x0000000b06067220 */ /* 0x080fe20000410000 */
[----:B------:R-:W-:Y:S01]  /*0a10*/  FADD.FTZ R34, R34, R11 ;  /* 0x0000000b22227221 */ /* 0x000fe20000010000 */
[----:B------:R-:W-:Y:S01]  /*0a20*/  FFMA.FTZ R50, R7, R11, R50 ;  /* 0x0000000b07327223 */ /* 0x000fe20000010032 */
[----:B------:R-:W-:Y:S01]  /*0a30*/  SHF.L.U32 R94, R54, 0x10, RZ ;  /* 0x00000010365e7819 */ /* 0x000fe200000006ff */
[----:B------:R-:W-:Y:S01]  /*0a40*/  FMUL.FTZ R8, R8, UR31 ;  /* 0x0000001f08087c20 */ /* 0x000fe20008410000 */
[----:B------:R-:W-:Y:S01]  /*0a50*/  PRMT R93, R54, 0x7632, R93 ;  /* 0x00007632365d7816 */ /* 0x000fe2000000005d */
[----:B------:R-:W-:Y:S01]  /*0a60*/  FMUL.FTZ R11, R84, UR31 ;  /* 0x0000001f540b7c20 */ /* 0x000fe20008410000 */
[----:B------:R-:W-:Y:S01]  /*0a70*/  FADD.FTZ R85, -R114, R85 ;  /* 0x0000005572557221 */ /* 0x000fe20000010100 */
[-C--:B------:R-:W-:Y:S01]  /*0a80*/  FMUL.FTZ R9, R82, R92.reuse ;  /* 0x0000005c52097220 */ /* 0x080fe20000410000 */
[----:B------:R-:W-:Y:S01]  /*0a90*/  SHF.L.U32 R82, R10, 0x10, RZ ;  /* 0x000000100a527819 */ /* 0x000fe200000006ff */
[----:B------:R-:W-:Y:S01]  /*0aa0*/  FFMA.FTZ R51, R8, R92, R51 ;  /* 0x0000005c08337223 */ /* 0x000fe20000010033 */
[----:B------:R-:W-:Y:S01]  /*0ab0*/  FADD.FTZ R35, R35, R92 ;  /* 0x0000005c23237221 */ /* 0x000fe20000010000 */
[----:B------:R-:W-:Y:S01]  /*0ac0*/  SHF.L.U32 R93, R93, 0x10, RZ ;  /* 0x000000105d5d7819 */ /* 0x000fe200000006ff */
[-C--:B------:R-:W-:Y:S01]  /*0ad0*/  FMUL.FTZ R10, R94, R81.reuse ;  /* 0x000000515e0a7220 */ /* 0x080fe20000410000 */
[----:B------:R-:W-:Y:S01]  /*0ae0*/  FADD.FTZ R28, R28, R81 ;  /* 0x000000511c1c7221 */ /* 0x000fe20000010000 */
[----:B------:R-:W-:Y:S01]  /*0af0*/  FFMA.FTZ R44, R11, R81, R44 ;  /* 0x000000510b2c7223 */ /* 0x000fe2000001002c */
[----:B------:R-:W-:Y:S01]  /*0b00*/  FMUL.FTZ R92, R85, UR31 ;  /* 0x0000001f555c7c20 */ /* 0x000fe20008410000 */
[----:B------:R-:W-:Y:S01]  /*0b10*/  FADD.FTZ R81, RZ, R111 ;  /* 0x0000006fff517221 */ /* 0x000fe20000010000 */
[----:B------:R-:W-:Y:S01]  /*0b20*/  FFMA.FTZ R85, R113, R111, RZ ;  /* 0x0000006f71557223 */ /* 0x000fe200000100ff */
        /* <DEDUP_REMOVED lines=9> */
[----:B------:R-:W-:Y:S02]  /*0bc0*/  FADD.FTZ R86, -R114, R86 ;  /* 0x0000005672567221 */ /* 0x000fe40000010100 */
[----:B------:R-:W-:Y:S01]  /*0bd0*/  FADD.FTZ R85, R80, R9 ;  /* 0x0000000950557221 */ /* 0x000fe20000010000 */
[----:B------:R-:W-:Y:S01]  /*0be0*/  FFMA.FTZ R80, R8, R9, R81 ;  /* 0x0000000908507223 */ /* 0x000fe20000010051 */
[----:B------:R-:W-:Y:S01]  /*0bf0*/  SHF.L.U32 R83, R83, 0x10, RZ ;  /* 0x0000001053537819 */ /* 0x000fe200000006ff */
[----:B------:R-:W-:Y:S01]  /*0c00*/  FMUL.FTZ R95, R86, UR31 ;  /* 0x0000001f565f7c20 */ /* 0x000fe20008410000 */
[----:B------:R-:W-:Y:S01]  /*0c10*/  SHF.L.U32 R94, R55, 0x10, RZ ;  /* 0x00000010375e7819 */ /* 0x000fe200000006ff */
        /* <DEDUP_REMOVED lines=16> */
.L_x_2158:
[----:B----4-:R-:W-:Y:S05]  /*0d20*/  BSYNC.RECONVERGENT B1 ;  /* 0x0000000000017941 */ /* 0x010fea0003800200 */
.L_x_2157:
        /* <DEDUP_REMOVED lines=13> */
[----:B------:R0:W5:Y:S01]  /*0e00*/  @P0 LDG.E.128 R64, desc[UR16][R98.64+0x10] ;  /* 0x0000101062400981 */ /* 0x000162000c1e1d00 */
[----:B------:R-:W-:-:S04]  /*0e10*/  PRMT R109, R59, 0x7632, R109 ;  /* 0x000076323b6d7816 */ /* 0x000fc8000000006d */
[----:B------:R-:W-:Y:S01]  /*0e20*/  SHF.L.U32 R109, R109, 0x10, RZ ;  /* 0x000000106d6d7819 */ /* 0x000fe200000006ff */
[C---:B--2---:R-:W-:Y:S01]  /*0e30*/  FADD.FTZ R103, -R114.reuse, R80 ;  /* 0x0000005072677221 */ /* 0x044fe20000010100 */
[C---:B------:R-:W-:Y:S01]  /*0e40*/  FADD.FTZ R82, -R114.reuse, R82 ;  /* 0x0000005272527221 */ /* 0x040fe20000010100 */
[C---:B------:R-:W-:Y:S01]  /*0e50*/  FADD.FTZ R104, -R114.reuse, R81 ;  /* 0x0000005172687221 */ /* 0x040fe20000010100 */
[C---:B------:R-:W-:Y:S01]  /*0e60*/  FADD.FTZ R83, -R114.reuse, R83 ;  /* 0x0000005372537221 */ /* 0x040fe20000010100 */
[----:B---3--:R-:W-:Y:S01]  /*0e70*/  FADD.FTZ R84, -R114, R84 ;  /* 0x0000005472547221 */ /* 0x008fe20000010100 */
[----:B0-----:R-:W-:Y:S01]  /*0e80*/  FMUL.FTZ R99, R82, UR31 ;  /* 0x0000001f52637c20 */ /* 0x001fe20008410000 */
[----:B------:R-:W-:Y:S01]  /*0e90*/  SHF.L.U32 R82, R58, 0x10, RZ ;  /* 0x000000103a527819 */ /* 0x000fe200000006ff */
[----:B------:R-:W-:Y:S01]  /*0ea0*/  FMUL.FTZ R98, R83, UR31 ;  /* 0x0000001f53627c20 */ /* 0x000fe20008410000 */
[----:B------:R-:W-:Y:S01]  /*0eb0*/  FADD.FTZ R85, -R114, R85 ;  /* 0x0000005572557221 */ /* 0x000fe20000010100 */
[----:B----4-:R-:W-:Y:S01]  /*0ec0*/  PRMT R100, R88, 0x7632, R100 ;  /* 0x0000763258647816 */ /* 0x010fe20000000064 */
[----:B------:R-:W-:Y:S01]  /*0ed0*/  FADD.FTZ R86, -R114, R86 ;  /* 0x0000005672567221 */ /* 0x000fe20000010100 */
[----:B------:R-:W-:Y:S01]  /*0ee0*/  PRMT R102, R90, 0x7632, R102 ;  /* 0x000076325a667816 */ /* 0x000fe20000000066 */
[----:B------:R-:W-:Y:S01]  /*0ef0*/  FADD.FTZ R87, -R114, R87 ;  /* 0x0000005772577221 */ /* 0x000fe20000010100 */
[----:B------:R-:W-:-:S02]  /*0f00*/  SHF.L.U32 R105, R90, 0x10, RZ ;  /* 0x000000105a697819 */ /* 0x000fc400000006ff */
[----:B------:R-:W-:Y:S01]  /*0f10*/  SHF.L.U32 R101, R88, 0x10, RZ ;  /* 0x0000001058657819 */ /* 0x000fe200000006ff */
[----:B------:R-:W-:Y:S01]  /*0f20*/  FMUL.FTZ R88, R104, UR31 ;  /* 0x0000001f68587c20 */ /* 0x000fe20008410000 */
[----:B------:R-:W-:Y:S01]  /*0f30*/  PRMT R106, R89, 0x7632, R106 ;  /* 0x00007632596a7816 */ /* 0x000fe2000000006a */
[----:B------:R-:W-:Y:S01]  /*0f40*/  FMUL.FTZ R104, R85, UR31 ;  /* 0x0000001f55687c20 */ /* 0x000fe20008410000 */
[----:B------:R-:W-:Y:S01]  /*0f50*/  SHF.L.U32 R107, R89, 0x10, RZ ;  /* 0x00000010596b7819 */ /* 0x000fe200000006ff */
[----:B------:R-:W-:Y:S01]  /*0f60*/  FMUL.FTZ R89, R103, UR31 ;  /* 0x0000001f67597c20 */ /* 0x000fe20008410000 */
[----:B------:R-:W-:Y:S01]  /*0f70*/  SHF.L.U32 R90, R56, 0x10, RZ ;  /* 0x00000010385a7819 */ /* 0x000fe200000006ff */
[----:B------:R-:W-:Y:S01]  /*0f80*/  FADD.FTZ R24, R24, R101 ;  /* 0x0000006518187221 */ /* 0x000fe20000010000 */
[----:B------:R-:W-:Y:S01]  /*0f90*/  PRMT R80, R91, 0x7632, R80 ;  /* 0x000076325b507816 */ /* 0x000fe20000000050 */
[-C--:B------:R-:W-:Y:S01]  /*0fa0*/  FFMA.FTZ R40, R89, R101.reuse, R40 ;  /* 0x0000006559287223 */ /* 0x080fe20000010028 */
[----:B------:R-:W-:Y:S01]  /*0fb0*/  SHF.L.U32 R81, R91, 0x10, RZ ;  /* 0x000000105b517819 */ /* 0x000fe200000006ff */
[----:B------:R-:W-:Y:S01]  /*0fc0*/  FMUL.FTZ R90, R90, R101 ;  /* 0x000000655a5a7220 */ /* 0x000fe20000410000 */
[----:B------:R-:W-:Y:S01]  /*0fd0*/  SHF.L.U32 R91, R2, 0x10, RZ ;  /* 0x00000010025b7819 */ /* 0x000fe200000006ff */
[----:B------:R-:W-:Y:S01]  /*0fe0*/  FMUL.FTZ R103, R84, UR31 ;  /* 0x0000001f54677c20 */ /* 0x000fe20008410000 */
[----:B------:R-:W-:Y:S01]  /*0ff0*/  SHF.L.U32 R100, R100, 0x10, RZ ;  /* 0x0000001064647819 */ /* 0x000fe200000006ff */
[----:B------:R-:W-:Y:S01]  /*1000*/  FFMA.FTZ R83, R89, R90, R118 ;  /* 0x0000005a59537223 */ /* 0x000fe20000010076 */
[----:B------:R-:W-:Y:S01]  /*1010*/  SHF.L.U32 R101, R3, 0x10, RZ ;  /* 0x0000001003657819 */ /* 0x000fe200000006ff */
[----:B------:R-:W-:Y:S01]  /*1020*/  FADD.FTZ R20, R20, R105 ;  /* 0x0000006914147221 */ /* 0x000fe20000010000 */
[----:B------:R-:W-:Y:S01]  /*1030*/  SHF.L.U32 R106, R106, 0x10, RZ ;  /* 0x000000106a6a7819 */ /* 0x000fe200000006ff */
[-C--:B------:R-:W-:Y:S01]  /*1040*/  FMUL.FTZ R91, R91, R100.reuse ;  /* 0x000000645b5b7220 */ /* 0x080fe20000410000 */
[----:B------:R-:W-:Y:S01]  /*1050*/  FFMA.FTZ R41, R88, R100, R41 ;  /* 0x0000006458297223 */ /* 0x000fe20000010029 */
[----:B------:R-:W-:Y:S01]  /*1060*/  FADD.FTZ R25, R25, R100 ;  /* 0x0000006419197221 */ /* 0x000fe20000010000 */
[----:B------:R-:W-:Y:S01]  /*1070*/  SHF.L.U32 R84, R102, 0x10, RZ ;  /* 0x0000001066547819 */ /* 0x000fe200000006ff */
[----:B------:R-:W-:Y:S01]  /*1080*/  FMUL.FTZ R102, R82, R105 ;  /* 0x0000006952667220 */ /* 0x000fe20000410000 */
[----:B------:R-:W-:Y:S01]  /*1090*/  SHF.L.U32 R100, R57, 0x10, RZ ;  /* 0x0000001039647819 */ /* 0x000fe200000006ff */
[----:B------:R-:W-:Y:S01]  /*10a0*/  FADD.FTZ R82, R117, R90 ;  /* 0x0000005a75527221 */ /* 0x000fe20000010000 */
[-C--:B------:R-:W-:Y:S01]  /*10b0*/  FMUL.FTZ R101, R101, R106.reuse ;  /* 0x0000006a65657220 */ /* 0x080fe20000410000 */
[----:B------:R-:W-:Y:S01]  /*10c0*/  FFMA.FTZ R43, R98, R106, R43 ;  /* 0x0000006a622b7223 */ /* 0x000fe2000001002b */
[----:B------:R-:W-:Y:S01]  /*10d0*/  FADD.FTZ R27, R27, R106 ;  /* 0x0000006a1b1b7221 */ /* 0x000fe20000010000 */
[----:B------:R-:W-:Y:S01]  /*10e0*/  SHF.L.U32 R106, R4, 0x10, RZ ;  /* 0x00000010046a7819 */ /* 0x000fe200000006ff */
[----:B------:R-:W-:Y:S01]  /*10f0*/  FMUL.FTZ R100, R100, R107 ;  /* 0x0000006b64647220 */ /* 0x000fe20000410000 */
[----:B------:R-:W-:Y:S01]  /*1100*/  FADD.FTZ R85, R82, R91 ;  /* 0x0000005b52557221 */ /* 0x000fe20000010000 */
[----:B------:R-:W-:Y:S01]  /*1110*/  FFMA.FTZ R82, R88, R91, R83 ;  /* 0x0000005b58527223 */ /* 0x000fe20000010053 */
[----:B------:R-:W-:Y:S01]  /*1120*/  FFMA.FTZ R36, R103, R105, R36 ;  /* 0x0000006967247223 */ /* 0x000fe20000010024 */
[-C--:B------:R-:W-:Y:S01]  /*1130*/  FMUL.FTZ R105, R106, R84.reuse ;  /* 0x000000546a697220 */ /* 0x080fe20000410000 */
[----:B------:R-:W-:Y:S01]  /*1140*/  FFMA.FTZ R37, R104, R84, R37 ;  /* 0x0000005468257223 */ /* 0x000fe20000010025 */
[----:B------:R-:W-:Y:S01]  /*1150*/  FADD.FTZ R21, R21, R84 ;  /* 0x0000005415157221 */ /* 0x000fe20000010000 */
[----:B------:R-:W-:Y:S01]  /*1160*/  FADD.FTZ R84, R85, R100 ;  /* 0x0000006455547221 */ /* 0x000fe20000010000 */
[C---:B------:R-:W-:Y:S01]  /*1170*/  FFMA.FTZ R83, R99.reuse, R100, R82 ;  /* 0x0000006463537223 */ /* 0x040fe20000010052 */
        /* <DEDUP_REMOVED lines=18> */
[----:B------:R-:W-:Y:S01]  /*12a0*/  FFMA.FTZ R39, R108, R84, R39 ;  /* 0x000000546c277223 */ /* 0x000fe20000010027 */
[----:B------:R-:W-:Y:S01]  /*12b0*/  FADD.FTZ R23, R23, R84 ;  /* 0x0000005417177221 */ /* 0x000fe20000010000 */
[----:B------:R-:W-:Y:S01]  /*12c0*/  FADD.FTZ R117, R82, R109 ;  /* 0x0000006d52757221 */ /* 0x000fe20000010000 */
[----:B------:R-:W-:Y:S01]  /*12d0*/  FFMA.FTZ R118, R108, R109, R80 ;  /* 0x0000006d6c767223 */ /* 0x000fe20000010050 */
[----:B------:R-:W-:Y:S06]  /*12e0*/  BRA `(.L_x_2159) ;  /* 0x0000000000507947 */ /* 0x000fec0003800000 */
.L_x_2156:
[----:B-1----:R-:W-:Y:S02]  /*12f0*/  UIMAD UR7, UR26, UR6, URZ ;  /* 0x000000061a0772a4 */ /* 0x002fe4000f8e02ff */
        /* <DEDUP_REMOVED lines=15> */
[----:B-1----:R-:W-:-:S03]  /*13f0*/  @P1 IMAD.WIDE.U32 R80, R85, 0x20, R80 ;  /* 0x0000002055501825 */ /* 0x002fc600078e0050 */
[----:B------:R0:W5:Y:S04]  /*1400*/  @P0 LDG.E.128 R12, desc[UR16][R82.64+0x10] ;  /* 0x00001010520c0981 */ /* 0x000168000c1e1d00 */
[----:B------:R0:W5:Y:S04]  /*1410*/  @P1 LDG.E.128 R60, desc[UR16][R80.64] ;  /* 0x00000010503c1981 */ /* 0x000168000c1e1d00 */
[----:B------:R0:W5:Y:S02]  /*1420*/  @P1 LDG.E.128 R64, desc[UR16][R80.64+0x10] ;  /* 0x0000101050401981 */ /* 0x000164000c1e1d00 */
.L_x_2159:
[----:B----4-:R-:W-:Y:S05]  /*1430*/  BSYNC.RECONVERGENT B0 ;  /* 0x0000000000007941 */ /* 0x010fea0003800200 */
.L_x_2155:
        /* <DEDUP_REMOVED lines=32> */
.L_x_2161:
[----:B------:R-:W-:Y:S05]  /*1640*/  BSYNC.RECONVERGENT B0 ;  /* 0x0000000000007941 */ /* 0x000fea0003800200 */
.L_x_2160:
[----:B------:R-:W1:Y:S08]  /*1650*/  S2UR UR8, SR_CgaCtaId ;  /* 0x00000000000879c3 */ /* 0x000e700000008800 */
[----:B------:R-:W-:Y:S01]  /*1660*/  BAR.SYNC.DEFER_BLOCKING 0x0 ;  /* 0x0000000000007b1d */ /* 0x000fe20000010000 */
[----:B------:R-:W-:Y:S01]  /*1670*/  UISETP.GE.AND UP3, UPT, UR11, 0x1, UPT ;  /* 0x000000010b00788c */ /* 0x000fe2000bf66270 */
[----:B------:R-:W-:-:S02]  /*1680*/  ISETP.GE.U32.AND P2, PT, R5, 0x80, PT ;  /* 0x000000800500780c */ /* 0x000fc40003f46070 */
[----:B------:R-:W-:Y:S02]  /*1690*/  ISETP.NE.AND P0, PT, RZ, UR28, PT ;  /* 0x0000001cff007c0c */ /* 0x000fe4000bf05270 */
[----:B------:R-:W-:Y:S01]  /*16a0*/  UMOV UR7, 0x400 ;  /* 0x0000040000077882 */ /* 0x000fe20000000000 */
[----:B------:R-:W-:Y:S01]  /*16b0*/  PLOP3.LUT P1, PT, PT, PT, UP3, 0x80, 0x8 ;  /* 0x000000000008781c */ /* 0x000fe20003f2f038 */
[----:B------:R-:W-:Y:S01]  /*16c0*/  BSSY.RECONVERGENT B0, `(.L_x_2162) ;  /* 0x0000162000007945 */ /* 0x000fe20003800200 */
        /* <DEDUP_REMOVED lines=9> */
[----:B------:R-:W-:-:S04]  /*1760*/  @UP3 USHF.R.S32.HI UR8, URZ, 0x1f, UR7 ;  /* 0x0000001fff083899 */ /* 0x000fc80008011407 */
[----:B------:R-:W-:Y:S01]  /*1770*/  @UP3 ULEA.HI UR8, UR8, UR7, URZ, 0x3 ;  /* 0x0000000708083291 */ /* 0x000fe2000f8f18ff */
[----:B0-----:R-:W-:Y:S01]  /*1780*/  FADD.FTZ R114, RZ, R81 ;  /* 0x00000051ff727221 */ /* 0x001fe20000010000 */
[----:B------:R-:W-:-:S03]  /*1790*/  FADD.FTZ R81, RZ, R80 ;  /* 0x00000050ff517221 */ /* 0x000fc60000010000 */
[----:B------:R-:W-:Y:S01]  /*17a0*/  FADD.FTZ R114, R83, R114 ;  /* 0x0000007253727221 */ /* 0x000fe20000010000 */
[----:B------:R-:W-:-:S03]  /*17b0*/  FADD.FTZ R81, R82, R81 ;  /* 0x0000005152517221 */ /* 0x000fc60000010000 */
[----:B-1----:R-:W-:Y:S01]  /*17c0*/  FADD.FTZ R114, R114, R85 ;  /* 0x0000005572727221 */ /* 0x002fe20000010000 */
[----:B------:R-:W-:Y:S01]  /*17d0*/  FADD.FTZ R81, R81, R84 ;  /* 0x0000005451517221 */ /* 0x000fe20000010000 */
[----:B------:R-:W-:Y:S02]  /*17e0*/  HFMA2 R84, -RZ, RZ, 0, 0 ;  /* 0x00000000ff547431 */ /* 0x000fe400000001ff */
[----:B------:R-:W-:Y:S01]  /*17f0*/  FADD.FTZ R87, R87, R114 ;  /* 0x0000007257577221 */ /* 0x000fe20000010000 */
[----:B------:R-:W-:Y:S01]  /*1800*/  FADD.FTZ R86, R86, R81 ;  /* 0x0000005156567221 */ /* 0x000fe20000010000 */
[----:B------:R-:W-:Y:S02]  /*1810*/  MOV R81, UR8 ;  /* 0x0000000800517c02 */ /* 0x000fe40008000f00 */
        /* <DEDUP_REMOVED lines=19> */
[----:B------:R-:W-:-:S04]  /*1950*/  F2FP.BF16.F32.PACK_AB R80, RZ, R80 ;  /* 0x00000050ff50723e */ /* 0x000fc800000010ff */
[----:B------:R-:W-:-:S07]  /*1960*/  PRMT R68, R80, 0x7610, R68 ;  /* 0x0000761050447816 */ /* 0x000fce0000000044 */
.L_x_2166:
        /* <DEDUP_REMOVED lines=9> */
.L_x_2167:
        /* <DEDUP_REMOVED lines=9> */
.L_x_2168:
        /* <DEDUP_REMOVED lines=9> */
.L_x_2169:
        /* <DEDUP_REMOVED lines=9> */
.L_x_2170:
        /* <DEDUP_REMOVED lines=9> */
.L_x_2171:
        /* <DEDUP_REMOVED lines=9> */
.L_x_2172:
        /* <DEDUP_REMOVED lines=8> */
[----:B------:R-:W-:Y:S01]  /*1d50*/  PRMT R71, R71, 0x5410, R80 ;  /* 0x0000541047477816 */ /* 0x000fe20000000050 */
[----:B------:R-:W-:Y:S06]  /*1d60*/  BRA `(.L_x_2173) ;  /* 0x0000000c00ac7947 */ /* 0x000fec0003800000 */
.L_x_2165:
[--C-:B------:R-:W-:Y:S01]  /*1d70*/  FFMA.FTZ R75, R11, UR7, R86.reuse ;  /* 0x000000070b4b7c23 */ /* 0x100fe20008010056 */
[--C-:B------:R-:W-:Y:S01]  /*1d80*/  FFMA.FTZ R73, R95, UR7, R86.reuse ;  /* 0x000000075f497c23 */ /* 0x100fe20008010056 */
[--C-:B------:R-:W-:Y:S01]  /*1d90*/  FFMA.FTZ R74, R8, UR7, R86.reuse ;  /* 0x00000007084a7c23 */ /* 0x100fe20008010056 */
[--C-:B------:R-:W-:Y:S01]  /*1da0*/  FFMA.FTZ R80, R96, UR7, R86.reuse ;  /* 0x0000000760507c23 */ /* 0x100fe20008010056 */
[--C-:B------:R-:W-:Y:S01]  /*1db0*/  FFMA.FTZ R72, R92, UR7, R86.reuse ;  /* 0x000000075c487c23 */ /* 0x100fe20008010056 */
[--C-:B------:R-:W-:Y:S01]  /*1dc0*/  FFMA.FTZ R77, R7, UR7, R86.reuse ;  /* 0x00000007074d7c23 */ /* 0x100fe20008010056 */
[--C-:B------:R-:W-:Y:S01]  /*1dd0*/  FFMA.FTZ R79, R112, UR7, R86.reuse ;  /* 0x00000007704f7c23 */ /* 0x100fe20008010056 */
[----:B------:R-:W-:Y:S01]  /*1de0*/  FADD.FTZ R75, R10, -R75 ;  /* 0x8000004b0a4b7221 */ /* 0x000fe20000010000 */
[----:B------:R-:W-:Y:S01]  /*1df0*/  FFMA.FTZ R78, R113, UR7, R86 ;  /* 0x00000007714e7c23 */ /* 0x000fe20008010056 */
[----:B------:R-:W-:Y:S01]  /*1e00*/  FADD.FTZ R73, R94, -R73 ;  /* 0x800000495e497221 */ /* 0x000fe20000010000 */
[----:B------:R-:W-:Y:S01]  /*1e10*/  FADD.FTZ R74, R9, -R74 ;  /* 0x8000004a094a7221 */ /* 0x000fe20000010000 */
[----:B------:R-:W-:Y:S01]  /*1e20*/  FADD.FTZ R80, R97, -R80 ;  /* 0x8000005061507221 */ /* 0x000fe20000010000 */
[----:B------:R-:W-:Y:S01]  /*1e30*/  FADD.FTZ R72, R93, -R72 ;  /* 0x800000485d487221 */ /* 0x000fe20000010000 */
[----:B------:R-:W-:Y:S01]  /*1e40*/  FADD.FTZ R76, R6, -R77 ;  /* 0x8000004d064c7221 */ /* 0x000fe20000010000 */
[----:B------:R-:W-:Y:S01]  /*1e50*/  FADD.FTZ R79, R110, -R79 ;  /* 0x8000004f6e4f7221 */ /* 0x000fe20000010000 */
[----:B------:R-:W-:Y:S01]  /*1e60*/  FMUL.FTZ R75, R75, UR31 ;  /* 0x0000001f4b4b7c20 */ /* 0x000fe20008410000 */
[----:B------:R-:W-:Y:S01]  /*1e70*/  ISETP.LT.AND P0, PT, RZ, UR30, PT ;  /* 0x0000001eff007c0c */ /* 0x000fe2000bf01270 */
        /* <DEDUP_REMOVED lines=8> */
[----:B------:R-:W-:-:S02]  /*1f00*/  FSEL R76, R75, RZ, P0 ;  /* 0x000000ff4b4c7208 */ /* 0x000fc40000000000 */
[----:B------:R-:W-:Y:S02]  /*1f10*/  FSEL R78, R73, RZ, P0 ;  /* 0x000000ff494e7208 */ /* 0x000fe40000000000 */
[----:B------:R-:W-:Y:S02]  /*1f20*/  FSEL R75, R74, RZ, P0 ;  /* 0x000000ff4a4b7208 */ /* 0x000fe40000000000 */
[----:B------:R-:W-:Y:S02]  /*1f30*/  FSEL R79, R82, RZ, P0 ;  /* 0x000000ff524f7208 */ /* 0x000fe40000000000 */
[----:B------:R-:W-:Y:S02]  /*1f40*/  FSEL R77, R77, RZ, P0 ;  /* 0x000000ff4d4d7208 */ /* 0x000fe40000000000 */
[----:B------:R-:W-:Y:S02]  /*1f50*/  FSEL R74, R80, RZ, P0 ;  /* 0x000000ff504a7208 */ /* 0x000fe40000000000 */
[----:B------:R-:W-:Y:S01]  /*1f60*/  FSEL R73, R81, RZ, P0 ;  /* 0x000000ff51497208 */ /* 0x000fe20000000000 */
[----:B------:R-:W-:Y:S06]  /*1f70*/  BRA.U !UP3, `(.L_x_2174) ;  /* 0x000000010b207547 */ /* 0x000fec000b800000 */
        /* <DEDUP_REMOVED lines=8> */
.L_x_2174:
        /* <DEDUP_REMOVED lines=9> */
.L_x_2175:
        /* <DEDUP_REMOVED lines=9> */
.L_x_2176:
        /* <DEDUP_REMOVED lines=9> */
.L_x_2177:
        /* <DEDUP_REMOVED lines=9> */
.L_x_2178:
        /* <DEDUP_REMOVED lines=9> */
.L_x_2179:
        /* <DEDUP_REMOVED lines=9> */
.L_x_2180:
[----:B------:R-:W-:Y:S01]  /*2360*/  FSEL R72, R72, RZ, P0 ;  /* 0x000000ff48487208 */ /* 0x000fe20000000000 */
[----:B------:R-:W-:Y:S06]  /*2370*/  BRA.U !UP3, `(.L_x_2173) ;  /* 0x000000090b287547 */ /* 0x000fec000b800000 */
[----:B------:R-:W-:-:S05]  /*2380*/  FMUL.FTZ R80, R79, UR27 ;  /* 0x0000001b4f507c20 */ /* 0x000fca0008410000 */
[----:B------:R-:W-:-:S04]  /*2390*/  F2FP.BF16.F32.PACK_AB R80, RZ, R80 ;  /* 0x00000050ff50723e */ /* 0x000fc800000010ff */
[----:B------:R-:W-:Y:S01]  /*23a0*/  PRMT R71, R71, 0x5410, R80 ;  /* 0x0000541047477816 */ /* 0x000fe20000000050 */
[----:B------:R-:W-:Y:S06]  /*23b0*/  BRA `(.L_x_2173) ;  /* 0x0000000800187947 */ /* 0x000fec0003800000 */
.L_x_2164:
[----:B------:R-:W-:-:S04]  /*23c0*/  UISETP.NE.U32.AND UP0, UPT, UR4, URZ, UPT ;  /* 0x000000ff0400728c */ /* 0x000fc8000bf05070 */
[----:B------:R-:W-:-:S09]  /*23d0*/  UISETP.NE.AND.EX UP0, UPT, UR5, URZ, UPT, UP0 ;  /* 0x000000ff0500728c */ /* 0x000fd2000bf05300 */
[----:B------:R-:W-:Y:S05]  /*23e0*/  BRA.U UP0, `(.L_x_2181) ;  /* 0x0000000500087547 */ /* 0x000fea000b800000 */
[----:B------:R-:W-:Y:S01]  /*23f0*/  PLOP3.LUT P0, PT, PT, PT, UP2, 0x80, 0x8 ;  /* 0x000000000008781c */ /* 0x000fe20003f0f028 */
[----:B------:R-:W0:Y:S01]  /*2400*/  @UP3 LDCU UR8, c[0x0][0x40c] ;  /* 0x00008180ff0837ac */ /* 0x000e220008000800 */
[----:B-----5:R-:W-:Y:S01]  /*2410*/  MOV R83, R16 ;  /* 0x0000001000537202 */ /* 0x020fe20000000f00 */
[----:B------:R-:W1:Y:S01]  /*2420*/  @UP3 LDCU UR9, c[0x0][0x40c] ;  /* 0x00008180ff0937ac */ /* 0x000e620008000800 */
[----:B------:R-:W2:Y:S09]  /*2430*/  @UP3 LDCU UR10, c[0x0][0x40c] ;  /* 0x00008180ff0a37ac */ /* 0x000eb20008000800 */
[--C-:B------:R-:W-:Y:S01]  /*2440*/  @P0 FFMA.FTZ R85, R112, UR7, R86.reuse ;  /* 0x0000000770550c23 */ /* 0x100fe20008010056 */
[--C-:B------:R-:W-:Y:S01]  /*2450*/  @P0 FFMA.FTZ R80, R113, UR7, R86.reuse ;  /* 0x0000000771500c23 */ /* 0x100fe20008010056 */
[----:B------:R-:W-:Y:S01]  /*2460*/  @P0 FFMA.FTZ R114, R8, UR7, R86 ;  /* 0x0000000708720c23 */ /* 0x000fe20008010056 */
[----:B------:R-:W3:Y:S01]  /*2470*/  @UP3 LDCU UR32, c[0x0][0x40c] ;  /* 0x00008180ff2037ac */ /* 0x000ee20008000800 */
[----:B------:R-:W-:Y:S01]  /*2480*/  @P0 FADD.FTZ R82, R110, -R85 ;  /* 0x800000556e520221 */ /* 0x000fe20000010000 */
[----:B------:R-:W-:Y:S01]  /*2490*/  @P0 FADD.FTZ R81, R111, -R80 ;  /* 0x800000506f510221 */ /* 0x000fe20000010000 */
[----:B------:R-:W-:Y:S01]  /*24a0*/  @P0 FADD.FTZ R114, R9, -R114 ;  /* 0x8000007209720221 */ /* 0x000fe20000010000 */
[----:B------:R-:W-:Y:S01]  /*24b0*/  MOV R80, R17 ;  /* 0x0000001100507202 */ /* 0x000fe20000000f00 */
[--C-:B------:R-:W-:Y:S01]  /*24c0*/  @P0 FFMA.FTZ R85, R7, UR7, R86.reuse ;  /* 0x0000000707550c23 */ /* 0x100fe20008010056 */
[----:B------:R-:W-:Y:S01]  /*24d0*/  @P0 FFMA.FTZ R80, R82, UR31, R17 ;  /* 0x0000001f52500c23 */ /* 0x000fe20008010011 */
[----:B------:R-:W4:Y:S01]  /*24e0*/  @UP3 LDCU UR11, c[0x0][0x40c] ;  /* 0x00008180ff0b37ac */ /* 0x000f220008000800 */
[----:B------:R-:W-:Y:S01]  /*24f0*/  MOV R82, R19 ;  /* 0x0000001300527202 */ /* 0x000fe20000000f00 */
[--C-:B------:R-:W-:Y:S01]  /*2500*/  @P0 FFMA.FTZ R87, R11, UR7, R86.reuse ;  /* 0x000000070b570c23 */ /* 0x100fe20008010056 */
[----:B------:R-:W-:Y:S01]  /*2510*/  @P0 FFMA.FTZ R82, R114, UR31, R19 ;  /* 0x0000001f72520c23 */ /* 0x000fe20008010013 */
[----:B------:R-:W4:Y:S01]  /*2520*/  @UP3 LDCU UR33, c[0x0][0x40c] ;  /* 0x00008180ff2137ac */ /* 0x000f220008000800 */
[----:B------:R-:W-:Y:S01]  /*2530*/  @P0 FADD.FTZ R85, R6, -R85 ;  /* 0x8000005506550221 */ /* 0x000fe20000010000 */
[----:B------:R-:W-:Y:S01]  /*2540*/  @P0 FFMA.FTZ R114, R92, UR7, R86 ;  /* 0x000000075c720c23 */ /* 0x000fe20008010056 */
[----:B------:R-:W-:Y:S01]  /*2550*/  @P0 FFMA.FTZ R83, R81, UR31, R16 ;  /* 0x0000001f51530c23 */ /* 0x000fe20008010010 */
[----:B------:R-:W4:Y:S01]  /*2560*/  @UP3 LDCU UR34, c[0x0][0x40c] ;  /* 0x00008180ff2237ac */ /* 0x000f220008000800 */
[----:B------:R-:W-:Y:S01]  /*2570*/  @P0 FADD.FTZ R87, R10, -R87 ;  /* 0x800000570a570221 */ /* 0x000fe20000010000 */
[----:B------:R-:W-:Y:S01]  /*2580*/  MOV R81, R18 ;  /* 0x0000001200517202 */ /* 0x000fe20000000f00 */
[----:B------:R-:W-:Y:S01]  /*2590*/  @P0 FFMA.FTZ R115, R95, UR7, R86 ;  /* 0x000000075f730c23 */ /* 0x000fe20008010056 */
[----:B------:R-:W-:Y:S01]  /*25a0*/  @P0 FFMA.FTZ R81, R85, UR31, R18 ;  /* 0x0000001f55510c23 */ /* 0x000fe20008010012 */
[----:B------:R-:W-:Y:S01]  /*25b0*/  @P0 FADD.FTZ R114, R93, -R114 ;  /* 0x800000725d720221 */ /* 0x000fe20000010000 */
[----:B------:R-:W-:Y:S01]  /*25c0*/  MOV R85, R12 ;  /* 0x0000000c00557202 */ /* 0x000fe20000000f00 */
[----:B0-----:R-:W-:Y:S01]  /*25d0*/  @P1 FMUL.FTZ R83, R83, UR8 ;  /* 0x0000000853531c20 */ /* 0x001fe20008410000 */
[----:B------:R-:W-:Y:S01]  /*25e0*/  @P0 FFMA.FTZ R85, R87, UR31, R12 ;  /* 0x0000001f57550c23 */ /* 0x000fe2000801000c */
[----:B------:R-:W-:Y:S01]  /*25f0*/  MOV R87, R13 ;  /* 0x0000000d00577202 */ /* 0x000fe20000000f00 */
[----:B------:R-:W-:Y:S01]  /*2600*/  @P0 FADD.FTZ R117, R94, -R115 ;  /* 0x800000735e750221 */ /* 0x000fe20000010000 */
[----:B------:R-:W-:Y:S01]  /*2610*/  @P0 FFMA.FTZ R87, R114, UR31, R13 ;  /* 0x0000001f72570c23 */ /* 0x000fe2000801000d */
[----:B-1----:R-:W-:Y:S01]  /*2620*/  @P1 FMUL.FTZ R114, R80, UR9 ;  /* 0x0000000950721c20 */ /* 0x002fe20008410000 */
[----:B------:R-:W-:Y:S01]  /*2630*/  MOV R115, R14 ;  /* 0x0000000e00737202 */ /* 0x000fe20000000f00 */
[----:B------:R-:W-:Y:S01]  /*2640*/  @P0 FFMA.FTZ R115, R117, UR31, R14 ;  /* 0x0000001f75730c23 */ /* 0x000fe2000801000e */
[----:B------:R-:W-:Y:S01]  /*2650*/  @P1 F2FP.BF16.F32.PACK_AB R80, RZ, R83 ;  /* 0x00000053ff50123e */ /* 0x000fe200000010ff */
[----:B--2---:R-:W-:Y:S01]  /*2660*/  @P1 FMUL.FTZ R81, R81, UR10 ;  /* 0x0000000a51511c20 */ /* 0x004fe20008410000 */
[----:B---3--:R-:W-:Y:S01]  /*2670*/  @P1 FMUL.FTZ R83, R85, UR32 ;  /* 0x0000002055531c20 */ /* 0x008fe20008410000 */
[----:B----4-:R-:W-:Y:S01]  /*2680*/  @P1 FMUL.FTZ R82, R82, UR11 ;  /* 0x0000000b52521c20 */ /* 0x010fe20008410000 */
[----:B------:R-:W-:Y:S01]  /*2690*/  @P1 FMUL.FTZ R115, R115, UR34 ;  /* 0x0000002273731c20 */ /* 0x000fe20008410000 */
[----:B------:R-:W-:Y:S01]  /*26a0*/  @P1 FMUL.FTZ R85, R87, UR33 ;  /* 0x0000002157551c20 */ /* 0x000fe20008410000 */
[----:B------:R-:W-:-:S02]  /*26b0*/  @P1 F2FP.BF16.F32.PACK_AB R81, RZ, R81 ;  /* 0x00000051ff51123e */ /* 0x000fc400000010ff */
[----:B------:R-:W-:Y:S02]  /*26c0*/  @P1 F2FP.BF16.F32.PACK_AB R83, RZ, R83 ;  /* 0x00000053ff53123e */ /* 0x000fe400000010ff */
[----:B------:R-:W-:Y:S02]  /*26d0*/  @P1 F2FP.BF16.F32.PACK_AB R114, RZ, R114 ;  /* 0x00000072ff72123e */ /* 0x000fe400000010ff */
[----:B------:R-:W-:Y:S02]  /*26e0*/  @P1 F2FP.BF16.F32.PACK_AB R82, RZ, R82 ;  /* 0x00000052ff52123e */ /* 0x000fe400000010ff */
[----:B------:R-:W-:Y:S02]  /*26f0*/  @P1 F2FP.BF16.F32.PACK_AB R115, RZ, R115 ;  /* 0x00000073ff73123e */ /* 0x000fe400000010ff */
[----:B------:R-:W-:Y:S02]  /*2700*/  @P1 F2FP.BF16.F32.PACK_AB R85, RZ, R85 ;  /* 0x00000055ff55123e */ /* 0x000fe400000010ff */
        /* <DEDUP_REMOVED lines=9> */
[----:B------:R-:W-:-:S03]  /*27a0*/  MOV R80, R15 ;  /* 0x0000000f00507202 */ /* 0x000fc60000000f00 */
[----:B------:R-:W-:-:S04]  /*27b0*/  @P0 FADD.FTZ R82, R97, -R82 ;  /* 0x8000005261520221 */ /* 0x000fc80000010000 */
[----:B------:R-:W-:-:S04]  /*27c0*/  @P0 FFMA.FTZ R80, R82, UR31, R15 ;  /* 0x0000001f52500c23 */ /* 0x000fc8000801000f */
[----:B------:R-:W-:-:S05]  /*27d0*/  FMUL.FTZ R80, R80, UR27 ;  /* 0x0000001b50507c20 */ /* 0x000fca0008410000 */
[----:B------:R-:W-:-:S04]  /*27e0*/  F2FP.BF16.F32.PACK_AB R80, RZ, R80 ;  /* 0x00000050ff50723e */ /* 0x000fc800000010ff */
[----:B------:R-:W-:Y:S01]  /*27f0*/  PRMT R71, R71, 0x5410, R80 ;  /* 0x0000541047477816 */ /* 0x000fe20000000050 */
[----:B------:R-:W-:Y:S06]  /*2800*/  BRA `(.L_x_2173) ;  /* 0x0000000400047947 */ /* 0x000fec0003800000 */
.L_x_2181:
[----:B------:R-:W-:Y:S01]  /*2810*/  PLOP3.LUT P0, PT, PT, PT, UP2, 0x80, 0x8 ;  /* 0x000000000008781c */ /* 0x000fe20003f0f028 */
[----:B------:R-:W0:Y:S01]  /*2820*/  @UP3 LDCU UR8, c[0x0][0x40c] ;  /* 0x00008180ff0837ac */ /* 0x000e220008000800 */
[----:B-----5:R-:W-:Y:S02]  /*2830*/  MOV R72, R16 ;  /* 0x0000001000487202 */ /* 0x020fe40000000f00 */
[----:B------:R-:W-:Y:S01]  /*2840*/  MOV R79, R15 ;  /* 0x0000000f004f7202 */ /* 0x000fe20000000f00 */
[----:B------:R-:W1:Y:S01]  /*2850*/  @UP3 LDCU UR10, c[0x0][0x40c] ;  /* 0x00008180ff0a37ac */ /* 0x000e620008000800 */
[----:B------:R-:W2:Y:S07]  /*2860*/  @UP3 LDCU UR33, c[0x0][0x40c] ;  /* 0x00008180ff2137ac */ /* 0x000eae0008000800 */
[--C-:B------:R-:W-:Y:S01]  /*2870*/  @P0 FFMA.FTZ R74, R113, UR7, R86.reuse ;  /* 0x00000007714a0c23 */ /* 0x100fe20008010056 */
[----:B------:R-:W3:Y:S01]  /*2880*/  @UP3 LDCU UR9, c[0x0][0x40c] ;  /* 0x00008180ff0937ac */ /* 0x000ee20008000800 */
[--C-:B------:R-:W-:Y:S01]  /*2890*/  @P0 FFMA.FTZ R75, R112, UR7, R86.reuse ;  /* 0x00000007704b0c23 */ /* 0x100fe20008010056 */
[----:B------:R-:W-:Y:S01]  /*28a0*/  @P0 FFMA.FTZ R78, R8, UR7, R86 ;  /* 0x00000007084e0c23 */ /* 0x000fe20008010056 */
[----:B------:R-:W-:Y:S01]  /*28b0*/  @P0 FADD.FTZ R73, R111, -R74 ;  /* 0x8000004a6f490221 */ /* 0x000fe20000010000 */
[--C-:B------:R-:W-:Y:S01]  /*28c0*/  @P0 FFMA.FTZ R74, R96, UR7, R86.reuse ;  /* 0x00000007604a0c23 */ /* 0x100fe20008010056 */
[----:B------:R-:W4:Y:S01]  /*28d0*/  @UP3 LDCU UR11, c[0x0][0x40c] ;  /* 0x00008180ff0b37ac */ /* 0x000f220008000800 */
[----:B------:R-:W-:Y:S01]  /*28e0*/  @P0 FFMA.FTZ R77, R7, UR7, R86 ;  /* 0x00000007074d0c23 */ /* 0x000fe20008010056 */
[----:B------:R-:W-:Y:S01]  /*28f0*/  @P0 FFMA.FTZ R72, R73, UR31, R16 ;  /* 0x0000001f49480c23 */ /* 0x000fe20008010010 */
[--C-:B------:R-:W-:Y:S01]  /*2900*/  @P0 FFMA.FTZ R81, R11, UR7, R86.reuse ;  /* 0x000000070b510c23 */ /* 0x100fe20008010056 */
[----:B------:R-:W4:Y:S01]  /*2910*/  @UP3 LDCU UR32, c[0x0][0x40c] ;  /* 0x00008180ff2037ac */ /* 0x000f220008000800 */
[----:B------:R-:W-:Y:S01]  /*2920*/  @P0 FFMA.FTZ R83, R95, UR7, R86 ;  /* 0x000000075f530c23 */ /* 0x000fe20008010056 */
[----:B0-----:R-:W-:Y:S01]  /*2930*/  @P1 FMUL.FTZ R80, R72, UR8 ;  /* 0x0000000848501c20 */ /* 0x001fe20008410000 */
[----:B------:R-:W-:Y:S01]  /*2940*/  @P0 FADD.FTZ R76, R97, -R74 ;  /* 0x8000004a614c0221 */ /* 0x000fe20000010000 */
[----:B------:R-:W0:Y:S01]  /*2950*/  @UP3 LDCU UR8, c[0x0][0x40c] ;  /* 0x00008180ff0837ac */ /* 0x000e220008000800 */
[----:B------:R-:W-:Y:S01]  /*2960*/  @P0 FADD.FTZ R74, R110, -R75 ;  /* 0x8000004b6e4a0221 */ /* 0x000fe20000010000 */
[----:B------:R-:W-:Y:S01]  /*2970*/  @P0 FADD.FTZ R78, R9, -R78 ;  /* 0x8000004e094e0221 */ /* 0x000fe20000010000 */
[----:B------:R-:W-:Y:S01]  /*2980*/  @P0 FFMA.FTZ R114, R92, UR7, R86 ;  /* 0x000000075c720c23 */ /* 0x000fe20008010056 */
[----:B------:R-:W4:Y:S01]  /*2990*/  @UP3 LDCU UR34, c[0x0][0x40c] ;  /* 0x00008180ff2237ac */ /* 0x000f220008000800 */
[----:B------:R-:W-:Y:S01]  /*29a0*/  @P0 FADD.FTZ R77, R6, -R77 ;  /* 0x8000004d064d0221 */ /* 0x000fe20000010000 */
[----:B------:R-:W-:Y:S01]  /*29b0*/  @P0 FADD.FTZ R81, R10, -R81 ;  /* 0x800000510a510221 */ /* 0x000fe20000010000 */
[----:B------:R-:W-:Y:S01]  /*29c0*/  @P0 FADD.FTZ R85, R94, -R83 ;  /* 0x800000535e550221 */ /* 0x000fe20000010000 */
[----:B------:R-:W-:Y:S01]  /*29d0*/  MOV R73, R17 ;  /* 0x0000001100497202 */ /* 0x000fe20000000f00 */
[----:B------:R-:W-:Y:S01]  /*29e0*/  @P0 FFMA.FTZ R79, R76, UR31, R15 ;  /* 0x0000001f4c4f0c23 */ /* 0x000fe2000801000f */
[----:B------:R-:W-:Y:S01]  /*29f0*/  MOV R75, R19 ;  /* 0x00000013004b7202 */ /* 0x000fe20000000f00 */
[----:B------:R-:W-:Y:S01]  /*2a00*/  @P0 FFMA.FTZ R73, R74, UR31, R17 ;  /* 0x0000001f4a490c23 */ /* 0x000fe20008010011 */
[----:B------:R-:W-:Y:S01]  /*2a10*/  @P0 FFMA.FTZ R75, R78, UR31, R19 ;  /* 0x0000001f4e4b0c23 */ /* 0x000fe20008010013 */
[----:B------:R-:W-:Y:S01]  /*2a20*/  MOV R74, R18 ;  /* 0x00000012004a7202 */ /* 0x000fe20000000f00 */
[----:B------:R-:W-:Y:S01]  /*2a30*/  @P0 FADD.FTZ R114, R93, -R114 ;  /* 0x800000725d720221 */ /* 0x000fe20000010000 */
[----:B------:R-:W-:Y:S01]  /*2a40*/  MOV R76, R12 ;  /* 0x0000000c004c7202 */ /* 0x000fe20000000f00 */
[----:B------:R-:W-:Y:S01]  /*2a50*/  @P0 FFMA.FTZ R74, R77, UR31, R18 ;  /* 0x0000001f4d4a0c23 */ /* 0x000fe20008010012 */
[----:B------:R-:W-:Y:S01]  /*2a60*/  MOV R78, R14 ;  /* 0x0000000e004e7202 */ /* 0x000fe20000000f00 */
[----:B------:R-:W-:Y:S01]  /*2a70*/  @P0 FFMA.FTZ R76, R81, UR31, R12 ;  /* 0x0000001f514c0c23 */ /* 0x000fe2000801000c */
[----:B------:R-:W-:Y:S01]  /*2a80*/  @P0 FFMA.FTZ R78, R85, UR31, R14 ;  /* 0x0000001f554e0c23 */ /* 0x000fe2000801000e */
[----:B------:R-:W-:Y:S01]  /*2a90*/  MOV R77, R13 ;  /* 0x0000000d004d7202 */ /* 0x000fe20000000f00 */
[----:B------:R-:W-:Y:S01]  /*2aa0*/  @P0 FFMA.FTZ R77, R114, UR31, R13 ;  /* 0x0000001f724d0c23 */ /* 0x000fe2000801000d */
[----:B-1----:R-:W-:Y:S01]  /*2ab0*/  @P1 FMUL.FTZ R82, R74, UR10 ;  /* 0x0000000a4a521c20 */ /* 0x002fe20008410000 */
[----:B0-----:R-:W-:Y:S01]  /*2ac0*/  @P1 FMUL.FTZ R85, R76, UR8 ;  /* 0x000000084c551c20 */ /* 0x001fe20008410000 */
        /* <DEDUP_REMOVED lines=11> */
[----:B------:R-:W-:-:S02]  /*2b80*/  @P1 F2FP.BF16.F32.PACK_AB R87, RZ, R87 ;  /* 0x00000057ff57123e */ /* 0x000fc400000010ff */
[----:B------:R-:W-:Y:S02]  /*2b90*/  @P1 F2FP.BF16.F32.PACK_AB R115, RZ, R115 ;  /* 0x00000073ff73123e */ /* 0x000fe400000010ff */
[----:B------:R-:W-:Y:S02]  /*2ba0*/  @P1 PRMT R68, R80, 0x7610, R68 ;  /* 0x0000761050441816 */ /* 0x000fe40000000044 */
[----:B------:R-:W-:Y:S02]  /*2bb0*/  @P1 PRMT R69, R82, 0x7610, R69 ;  /* 0x0000761052451816 */ /* 0x000fe40000000045 */
[----:B------:R-:W-:Y:S02]  /*2bc0*/  @P1 PRMT R70, R85, 0x7610, R70 ;  /* 0x0000761055461816 */ /* 0x000fe40000000046 */
[----:B------:R-:W-:Y:S02]  /*2bd0*/  @P1 PRMT R71, R114, 0x7610, R71 ;  /* 0x0000761072471816 */ /* 0x000fe40000000047 */
[----:B------:R-:W-:-:S02]  /*2be0*/  @P1 PRMT R68, R68, 0x5410, R81 ;  /* 0x0000541044441816 */ /* 0x000fc40000000051 */
[----:B------:R-:W-:Y:S02]  /*2bf0*/  @P1 PRMT R69, R69, 0x5410, R83 ;  /* 0x0000541045451816 */ /* 0x000fe40000000053 */
[----:B------:R-:W-:Y:S02]  /*2c00*/  @P1 PRMT R70, R70, 0x5410, R87 ;  /* 0x0000541046461816 */ /* 0x000fe40000000057 */
[----:B------:R-:W-:-:S07]  /*2c10*/  @P1 PRMT R71, R71, 0x5410, R115 ;  /* 0x0000541047471816 */ /* 0x000fce0000000073 */
.L_x_2173:
[----:B------:R-:W-:Y:S01]  /*2c20*/  ISETP.NE.U32.AND P0, PT, RZ, UR4, PT ;  /* 0x00000004ff007c0c */ /* 0x000fe2000bf05070 */
[----:B------:R-:W0:Y:S01]  /*2c30*/  @UP3 LDCU.64 UR8, c[0x0][0x468] ;  /* 0x00008d00ff0837ac */ /* 0x000e220008000a00 */
[----:B------:R-:W-:Y:S02]  /*2c40*/  HFMA2 R81, -RZ, RZ, 0, 9.5367431640625e-07 ;  /* 0x00000010ff517431 */ /* 0x000fe400000001ff */
[----:B------:R-:W-:-:S13]  /*2c50*/  ISETP.NE.AND.EX P0, PT, RZ, UR5, PT, P0 ;  /* 0x00000005ff007c0c */ /* 0x000fda000bf05300 */
[----:B------:R-:W1:Y:S01]  /*2c60*/  @P0 LDC.64 R82, c[0x0][0x478] ;  /* 0x00011e00ff520b82 */ /* 0x000e620000000a00 */
[C---:B0-----:R-:W-:Y:S01]  /*2c70*/  @P1 IMAD.WIDE.U32 R80, R84.reuse, R81, UR8 ;  /* 0x0000000854501e25 */ /* 0x041fe2000f8e0051 */
[----:B------:R-:W-:-:S03]  /*2c80*/  IADD3 R84, PT, PT, R84, 0x80, RZ ;  /* 0x0000008054547810 */ /* 0x000fc60007ffe0ff */
[C---:B-1----:R-:W-:Y:S01]  /*2c90*/  @P0 IMAD.WIDE.U32 R82, R0.reuse, 0x20, R82 ;  /* 0x0000002000520825 */ /* 0x042fe200078e0052 */
[----:B------:R-:W-:-:S04]  /*2ca0*/  IADD3 R0, PT, PT, R0, 0x80, RZ ;  /* 0x0000008000007810 */ /* 0x000fc80007ffe0ff */
[----:B------:R0:W-:Y:S04]  /*2cb0*/  @P0 STG.E.128 desc[UR16][R82.64], R72 ;  /* 0x0000004852000986 */ /* 0x0001e8000c101d10 */
[----:B------:R0:W-:Y:S04]  /*2cc0*/  @P0 STG.E.128 desc[UR16][R82.64+0x10], R76 ;  /* 0x0000104c52000986 */ /* 0x0001e8000c101d10 */
[----:B------:R0:W-:Y:S02]  /*2cd0*/  @P1 STG.E.128 desc[UR16][R80.64], R68 ;  /* 0x0000004450001986 */ /* 0x0001e4000c101d10 */
.L_x_2163:
[----:B------:R-:W-:Y:S05]  /*2ce0*/  BSYNC.RECONVERGENT B0 ;  /* 0x0000000000007941 */ /* 0x000fea0003800200 */
.L_x_2162:
        /* <DEDUP_REMOVED lines=10> */
[----:B------:R-:W-:Y:S01]  /*2d90*/  PLOP3.LUT P4, PT, PT, PT, UP2, 0x80, 0x8 ;  /* 0x000000000008781c */ /* 0x000fe20003f8f028 */
[----:B------:R-:W1:Y:S01]  /*2da0*/  @UP3 LDCU UR8, c[0x0][0x40c] ;  /* 0x00008180ff0837ac */ /* 0x000e620008000800 */
[----:B0----5:R-:W-:Y:S02]  /*2db0*/  MOV R72, R60 ;  /* 0x0000003c00487202 */ /* 0x021fe40000000f00 */
[----:B------:R-:W-:Y:S01]  /*2dc0*/  MOV R73, R61 ;  /* 0x0000003d00497202 */ /* 0x000fe20000000f00 */
[----:B------:R-:W0:Y:S01]  /*2dd0*/  @UP3 LDCU UR9, c[0x0][0x40c] ;  /* 0x00008180ff0937ac */ /* 0x000e220008000800 */
[----:B------:R-:W-:Y:S02]  /*2de0*/  MOV R79, R67 ;  /* 0x00000043004f7202 */ /* 0x000fe40000000f00 */
[----:B------:R-:W-:Y:S01]  /*2df0*/  MOV R78, R66 ;  /* 0x00000042004e7202 */ /* 0x000fe20000000f00 */
[----:B------:R-:W2:Y:S01]  /*2e00*/  @UP3 LDCU UR10, c[0x0][0x40c] ;  /* 0x00008180ff0a37ac */ /* 0x000ea20008000800 */
[----:B------:R-:W-:-:S03]  /*2e10*/  MOV R77, R65 ;  /* 0x00000041004d7202 */ /* 0x000fc60000000f00 */
[--C-:B------:R-:W-:Y:S01]  /*2e20*/  @P4 FFMA.FTZ R75, R89, UR7, R86.reuse ;  /* 0x00000007594b4c23 */ /* 0x100fe20008010056 */
[--C-:B------:R-:W-:Y:S01]  /*2e30*/  @P4 FFMA.FTZ R74, R88, UR7, R86.reuse ;  /* 0x00000007584a4c23 */ /* 0x100fe20008010056 */
[----:B------:R-:W3:Y:S01]  /*2e40*/  @UP3 LDCU UR32, c[0x0][0x40c] ;  /* 0x00008180ff2037ac */ /* 0x000ee20008000800 */
[----:B------:R-:W-:Y:S01]  /*2e50*/  @P4 FFMA.FTZ R76, R108, UR7, R86 ;  /* 0x000000076c4c4c23 */ /* 0x000fe20008010056 */
[----:B------:R-:W-:Y:S01]  /*2e60*/  @P4 FADD.FTZ R75, R90, -R75 ;  /* 0x8000004b5a4b4221 */ /* 0x000fe20000010000 */
[----:B------:R-:W-:Y:S01]  /*2e70*/  @P4 FADD.FTZ R74, R91, -R74 ;  /* 0x8000004a5b4a4221 */ /* 0x000fe20000010000 */
[----:B------:R-:W4:Y:S01]  /*2e80*/  @UP3 LDCU UR11, c[0x0][0x40c] ;  /* 0x00008180ff0b37ac */ /* 0x000f220008000800 */
[----:B------:R-:W-:Y:S01]  /*2e90*/  @P4 FFMA.FTZ R83, R103, UR7, R86 ;  /* 0x0000000767534c23 */ /* 0x000fe20008010056 */
[----:B------:R-:W-:Y:S01]  /*2ea0*/  @P4 FFMA.FTZ R72, R75, UR31, R60 ;  /* 0x0000001f4b484c23 */ /* 0x000fe2000801003c */
[----:B------:R-:W-:Y:S01]  /*2eb0*/  @P4 FFMA.FTZ R73, R74, UR31, R61 ;  /* 0x0000001f4a494c23 */ /* 0x000fe2000801003d */
[----:B------:R-:W-:Y:S01]  /*2ec0*/  @P4 FFMA.FTZ R75, R99, UR7, R86 ;  /* 0x00000007634b4c23 */ /* 0x000fe20008010056 */
[----:B------:R-:W-:Y:S01]  /*2ed0*/  @P4 FADD.FTZ R76, R109, -R76 ;  /* 0x8000004c6d4c4221 */ /* 0x000fe20000010000 */
[----:B-1----:R-:W-:Y:S01]  /*2ee0*/  @P1 FMUL.FTZ R80, R72, UR8 ;  /* 0x0000000848501c20 */ /* 0x002fe20008410000 */
[----:B0-----:R-:W-:Y:S01]  /*2ef0*/  @P1 FMUL.FTZ R81, R73, UR9 ;  /* 0x0000000949511c20 */ /* 0x001fe20008410000 */
[----:B------:R-:W0:Y:S01]  /*2f00*/  @UP3 LDCU UR8, c[0x0][0x40c] ;  /* 0x00008180ff0837ac */ /* 0x000e220008000800 */
[--C-:B------:R-:W-:Y:S01]  /*2f10*/  @P4 FFMA.FTZ R82, R98, UR7, R86.reuse ;  /* 0x0000000762524c23 */ /* 0x100fe20008010056 */
[--C-:B------:R-:W-:Y:S01]  /*2f20*/  @P4 FFMA.FTZ R85, R107, UR7, R86.reuse ;  /* 0x000000076b554c23 */ /* 0x100fe20008010056 */
[----:B------:R-:W-:Y:S01]  /*2f30*/  @P4 FADD.FTZ R75, R100, -R75 ;  /* 0x8000004b644b4221 */ /* 0x000fe20000010000 */
[----:B------:R-:W1:Y:S01]  /*2f40*/  @UP3 LDCU UR9, c[0x0][0x40c] ;  /* 0x00008180ff0937ac */ /* 0x000e620008000800 */
[----:B------:R-:W-:Y:S01]  /*2f50*/  @P4 FFMA.FTZ R114, R104, UR7, R86 ;  /* 0x0000000768724c23 */ /* 0x000fe20008010056 */
[----:B------:R-:W-:Y:S01]  /*2f60*/  @P4 FADD.FTZ R83, R102, -R83 ;  /* 0x8000005366534221 */ /* 0x000fe20000010000 */
[----:B------:R-:W-:Y:S01]  /*2f70*/  @P4 FFMA.FTZ R79, R76, UR31, R67 ;  /* 0x0000001f4c4f4c23 */ /* 0x000fe20008010043 */
[----:B------:R-:W-:Y:S01]  /*2f80*/  MOV R74, R62 ;  /* 0x0000003e004a7202 */ /* 0x000fe20000000f00 */
[----:B------:R-:W-:Y:S01]  /*2f90*/  @P4 FADD.FTZ R82, R101, -R82 ;  /* 0x8000005265524221 */ /* 0x000fe20000010000 */
[----:B------:R-:W-:Y:S01]  /*2fa0*/  MOV R76, R64 ;  /* 0x00000040004c7202 */ /* 0x000fe20000000f00 */
[----:B------:R-:W-:Y:S01]  /*2fb0*/  @P4 FADD.FTZ R85, R106, -R85 ;  /* 0x800000556a554221 */ /* 0x000fe20000010000 */
[----:B------:R-:W-:Y:S01]  /*2fc0*/  @P4 FFMA.FTZ R74, R75, UR31, R62 ;  /* 0x0000001f4b4a4c23 */ /* 0x000fe2000801003e */
[----:B------:R-:W-:Y:S01]  /*2fd0*/  @P4 FADD.FTZ R114, R105, -R114 ;  /* 0x8000007269724221 */ /* 0x000fe20000010000 */
[----:B------:R-:W-:Y:S01]  /*2fe0*/  @P4 FFMA.FTZ R76, R83, UR31, R64 ;  /* 0x0000001f534c4c23 */ /* 0x000fe20008010040 */
[----:B------:R-:W-:Y:S01]  /*2ff0*/  MOV R75, R63 ;  /* 0x0000003f004b7202 */ /* 0x000fe20000000f00 */
[----:B------:R-:W-:Y:S01]  /*3000*/  @P4 FFMA.FTZ R75, R82, UR31, R63 ;  /* 0x0000001f524b4c23 */ /* 0x000fe2000801003f */
[----:B------:R-:W-:Y:S01]  /*3010*/  @P4 FFMA.FTZ R78, R85, UR31, R66 ;  /* 0x0000001f554e4c23 */ /* 0x000fe20008010042 */
[----:B------:R-:W-:Y:S01]  /*3020*/  @P4 FFMA.FTZ R77, R114, UR31, R65 ;  /* 0x0000001f724d4c23 */ /* 0x000fe20008010041 */
[----:B--2---:R-:W-:Y:S01]  /*3030*/  @P1 FMUL.FTZ R82, R74, UR10 ;  /* 0x0000000a4a521c20 */ /* 0x004fe20008410000 */
[----:B---3--:R-:W-:Y:S01]  /*3040*/  @P1 FMUL.FTZ R85, R76, UR32 ;  /* 0x000000204c551c20 */ /* 0x008fe20008410000 */
[----:B----4-:R-:W-:Y:S01]  /*3050*/  @P1 FMUL.FTZ R83, R75, UR11 ;  /* 0x0000000b4b531c20 */ /* 0x010fe20008410000 */
[----:B-1----:R-:W-:Y:S01]  /*3060*/  @P1 FMUL.FTZ R87, R78, UR9 ;  /* 0x000000094e571c20 */ /* 0x002fe20008410000 */
[----:B0-----:R-:W-:Y:S01]  /*3070*/  @P1 FMUL.FTZ R86, R77, UR8 ;  /* 0x000000084d561c20 */ /* 0x001fe20008410000 */
[----:B------:R-:W-:-:S02]  /*3080*/  @P1 F2FP.BF16.F32.PACK_AB R80, RZ, R80 ;  /* 0x00000050ff50123e */ /* 0x000fc400000010ff */
[----:B------:R-:W-:Y:S02]  /*3090*/  @P1 F2FP.BF16.F32.PACK_AB R82, RZ, R82 ;  /* 0x00000052ff52123e */ /* 0x000fe400000010ff */
[----:B------:R-:W-:Y:S02]  /*30a0*/  @P1 F2FP.BF16.F32.PACK_AB R85, RZ, R85 ;  /* 0x00000055ff55123e */ /* 0x000fe400000010ff */
[----:B------:R-:W-:Y:S02]  /*30b0*/  @P1 F2FP.BF16.F32.PACK_AB R81, RZ, R81 ;  /* 0x00000051ff51123e */ /* 0x000fe400000010ff */
[----:B------:R-:W-:Y:S02]  /*30c0*/  @P1 F2FP.BF16.F32.PACK_AB R83, RZ, R83 ;  /* 0x00000053ff53123e */ /* 0x000fe400000010ff */
[----:B------:R-:W-:Y:S02]  /*30d0*/  @P1 F2FP.BF16.F32.PACK_AB R87, RZ, R87 ;  /* 0x00000057ff57123e */ /* 0x000fe400000010ff */
[----:B------:R-:W-:-:S02]  /*30e0*/  @P1 F2FP.BF16.F32.PACK_AB R86, RZ, R86 ;  /* 0x00000056ff56123e */ /* 0x000fc400000010ff */
        /* <DEDUP_REMOVED lines=8> */
[----:B------:R-:W-:-:S05]  /*3170*/  FMUL.FTZ R80, R79, UR27 ;  /* 0x0000001b4f507c20 */ /* 0x000fca0008410000 */
[----:B------:R-:W-:-:S04]  /*3180*/  F2FP.BF16.F32.PACK_AB R80, RZ, R80 ;  /* 0x00000050ff50723e */ /* 0x000fc800000010ff */
[----:B------:R-:W-:Y:S01]  /*3190*/  PRMT R71, R71, 0x5410, R80 ;  /* 0x0000541047477816 */ /* 0x000fe20000000050 */
[----:B------:R-:W-:Y:S06]  /*31a0*/  BRA `(.L_x_2186) ;  /* 0x0000000c00cc7947 */ /* 0x000fec0003800000 */
.L_x_2185:
[----:B------:R-:W-:Y:S01]  /*31b0*/  PLOP3.LUT P4, PT, PT, PT, UP2, 0x80, 0x8 ;  /* 0x000000000008781c */ /* 0x000fe20003f8f028 */
[----:B------:R-:W1:Y:S01]  /*31c0*/  @UP3 LDCU UR8, c[0x0][0x40c] ;  /* 0x00008180ff0837ac */ /* 0x000e620008000800 */
[----:B0----5:R-:W-:Y:S02]  /*31d0*/  MOV R80, R61 ;  /* 0x0000003d00507202 */ /* 0x021fe40000000f00 */
[----:B------:R-:W-:Y:S01]  /*31e0*/  MOV R83, R60 ;  /* 0x0000003c00537202 */ /* 0x000fe20000000f00 */
[----:B------:R-:W0:Y:S01]  /*31f0*/  @UP3 LDCU UR9, c[0x0][0x40c] ;  /* 0x00008180ff0937ac */ /* 0x000e220008000800 */
[----:B------:R-:W2:Y:S07]  /*3200*/  @UP3 LDCU UR10, c[0x0][0x40c] ;  /* 0x00008180ff0a37ac */ /* 0x000eae0008000800 */
[--C-:B------:R-:W-:Y:S01]  /*3210*/  @P4 FFMA.FTZ R82, R88, UR7, R86.reuse ;  /* 0x0000000758524c23 */ /* 0x100fe20008010056 */
[--C-:B------:R-:W-:Y:S01]  /*3220*/  @P4 FFMA.FTZ R114, R98, UR7, R86.reuse ;  /* 0x0000000762724c23 */ /* 0x100fe20008010056 */
[----:B------:R-:W-:Y:S01]  /*3230*/  @P4 FFMA.FTZ R81, R89, UR7, R86 ;  /* 0x0000000759514c23 */ /* 0x000fe20008010056 */
[----:B------:R-:W3:Y:S01]  /*3240*/  @UP3 LDCU UR32, c[0x0][0x40c] ;  /* 0x00008180ff2037ac */ /* 0x000ee20008000800 */
[----:B------:R-:W-:Y:S01]  /*3250*/  @P4 FADD.FTZ R82, R91, -R82 ;  /* 0x800000525b524221 */ /* 0x000fe20000010000 */
[----:B------:R-:W-:Y:S01]  /*3260*/  @P4 FADD.FTZ R114, R101, -R114 ;  /* 0x8000007265724221 */ /* 0x000fe20000010000 */
[--C-:B------:R-:W-:Y:S01]  /*3270*/  @P4 FFMA.FTZ R85, R99, UR7, R86.reuse ;  /* 0x0000000763554c23 */ /* 0x100fe20008010056 */
[----:B------:R-:W-:Y:S01]  /*3280*/  @P4 FADD.FTZ R81, R90, -R81 ;  /* 0x800000515a514221 */ /* 0x000fe20000010000 */
        /* <DEDUP_REMOVED lines=16> */
[----:B-1----:R-:W-:Y:S01]  /*3390*/  @P1 FMUL.FTZ R83, R83, UR8 ;  /* 0x0000000853531c20 */ /* 0x002fe20008410000 */
[----:B------:R-:W-:Y:S01]  /*33a0*/  @P4 FFMA.FTZ R85, R87, UR31, R64 ;  /* 0x0000001f57554c23 */ /* 0x000fe20008010040 */
[----:B------:R-:W-:Y:S01]  /*33b0*/  MOV R87, R65 ;  /* 0x0000004100577202 */ /* 0x000fe20000000f00 */
[----:B------:R-:W-:Y:S01]  /*33c0*/  @P4 FADD.FTZ R117, R106, -R115 ;  /* 0x800000736a754221 */ /* 0x000fe20000010000 */
[----:B------:R-:W-:Y:S01]  /*33d0*/  @P4 FFMA.FTZ R87, R114, UR31, R65 ;  /* 0x0000001f72574c23 */ /* 0x000fe20008010041 */
[----:B0-----:R-:W-:Y:S01]  /*33e0*/  @P1 FMUL.FTZ R114, R80, UR9 ;  /* 0x0000000950721c20 */ /* 0x001fe20008410000 */
        /* <DEDUP_REMOVED lines=30> */
.L_x_2184:
[----:B0-----:R-:W0:Y:S02]  /*35d0*/  LDC.64 R80, c[0x0][0x478] ;  /* 0x00011e00ff507b82 */ /* 0x001e240000000a00 */
[----:B0-----:R-:W-:-:S04]  /*35e0*/  ISETP.NE.U32.AND P0, PT, R80, RZ, PT ;  /* 0x000000ff5000720c */ /* 0x001fc80003f05070 */
[----:B------:R-:W-:-:S13]  /*35f0*/  ISETP.NE.AND.EX P0, PT, R81, RZ, PT, P0 ;  /* 0x000000ff5100720c */ /* 0x000fda0003f05300 */
[----:B------:R-:W-:Y:S05]  /*3600*/  @!P0 BRA `(.L_x_2187) ;  /* 0x0000000400948947 */ /* 0x000fea0003800000 */
[----:B------:R-:W-:Y:S01]  /*3610*/  ISETP.LT.AND P4, PT, RZ, UR30, PT ;  /* 0x0000001eff007c0c */ /* 0x000fe2000bf81270 */
[--C-:B------:R-:W-:Y:S01]  /*3620*/  FFMA.FTZ R74, R108, UR7, R86.reuse ;  /* 0x000000076c4a7c23 */ /* 0x100fe20008010056 */
[--C-:B------:R-:W-:Y:S01]  /*3630*/  FFMA.FTZ R73, R107, UR7, R86.reuse ;  /* 0x000000076b497c23 */ /* 0x100fe20008010056 */
[--C-:B------:R-:W-:Y:S01]  /*3640*/  FFMA.FTZ R76, R104, UR7, R86.reuse ;  /* 0x00000007684c7c23 */ /* 0x100fe20008010056 */
[--C-:B------:R-:W-:Y:S01]  /*3650*/  FFMA.FTZ R75, R103, UR7, R86.reuse ;  /* 0x00000007674b7c23 */ /* 0x100fe20008010056 */
[--C-:B------:R-:W-:Y:S01]  /*3660*/  FFMA.FTZ R78, R98, UR7, R86.reuse ;  /* 0x00000007624e7c23 */ /* 0x100fe20008010056 */
[--C-:B------:R-:W-:Y:S01]  /*3670*/  FFMA.FTZ R77, R99, UR7, R86.reuse ;  /* 0x00000007634d7c23 */ /* 0x100fe20008010056 */
[----:B------:R-:W-:Y:S01]  /*3680*/  FFMA.FTZ R72, R88, UR7, R86 ;  /* 0x0000000758487c23 */ /* 0x000fe20008010056 */
        /* <DEDUP_REMOVED lines=9> */
.L_x_2188:
        /* <DEDUP_REMOVED lines=9> */
.L_x_2189:
        /* <DEDUP_REMOVED lines=9> */
.L_x_2190:
        /* <DEDUP_REMOVED lines=9> */
.L_x_2191:
        /* <DEDUP_REMOVED lines=9> */
.L_x_2192:
        /* <DEDUP_REMOVED lines=9> */
.L_x_2193:
        /* <DEDUP_REMOVED lines=9> */
.L_x_2194:
        /* <DEDUP_REMOVED lines=23> */
[----:B------:R-:W-:-:S02]  /*3bf0*/  FSEL R73, R81, RZ, P4 ;  /* 0x000000ff51497208 */ /* 0x000fc40002000000 */
[----:B------:R-:W-:Y:S01]  /*3c00*/  FSEL R72, R82, RZ, P4 ;  /* 0x000000ff52487208 */ /* 0x000fe20002000000 */
[----:B------:R-:W-:Y:S06]  /*3c10*/  BRA.U !UP3, `(.L_x_2186) ;  /* 0x000000050b307547 */ /* 0x000fec000b800000 */
[----:B------:R-:W-:-:S05]  /*3c20*/  FMUL.FTZ R80, R79, UR27 ;  /* 0x0000001b4f507c20 */ /* 0x000fca0008410000 */
[----:B------:R-:W-:-:S04]  /*3c30*/  F2FP.BF16.F32.PACK_AB R80, RZ, R80 ;  /* 0x00000050ff50723e */ /* 0x000fc800000010ff */
[----:B------:R-:W-:Y:S01]  /*3c40*/  PRMT R71, R71, 0x5410, R80 ;  /* 0x0000541047477816 */ /* 0x000fe20000000050 */
[----:B------:R-:W-:Y:S06]  /*3c50*/  BRA `(.L_x_2186) ;  /* 0x0000000400207947 */ /* 0x000fec0003800000 */
.L_x_2187:
[----:B------:R-:W0:Y:S01]  /*3c60*/  @UP3 LDCU UR8, c[0x0][0x40c] ;  /* 0x00008180ff0837ac */ /* 0x000e220008000800 */
[----:B------:R-:W-:Y:S01]  /*3c70*/  FFMA.FTZ R80, R108, UR7, R86 ;  /* 0x000000076c507c23 */ /* 0x000fe20008010056 */
[----:B------:R-:W-:-:S03]  /*3c80*/  ISETP.LT.AND P4, PT, RZ, UR30, PT ;  /* 0x0000001eff007c0c */ /* 0x000fc6000bf81270 */
[----:B------:R-:W-:-:S04]  /*3c90*/  FADD.FTZ R80, R109, -R80 ;  /* 0x800000506d507221 */ /* 0x000fc80000010000 */
[----:B------:R-:W-:-:S05]  /*3ca0*/  FMUL.FTZ R80, R80, UR31 ;  /* 0x0000001f50507c20 */ /* 0x000fca0008410000 */
[----:B------:R-:W-:-:S05]  /*3cb0*/  FSEL R80, R80, RZ, P4 ;  /* 0x000000ff50507208 */ /* 0x000fca0002000000 */
[----:B0-----:R-:W-:Y:S01]  /*3cc0*/  @P1 FMUL.FTZ R80, R80, UR8 ;  /* 0x0000000850501c20 */ /* 0x001fe20008410000 */
        /* <DEDUP_REMOVED lines=9> */
.L_x_2195:
        /* <DEDUP_REMOVED lines=9> */
.L_x_2196:
        /* <DEDUP_REMOVED lines=9> */
.L_x_2197:
        /* <DEDUP_REMOVED lines=9> */
.L_x_2198:
        /* <DEDUP_REMOVED lines=9> */
.L_x_2199:
        /* <DEDUP_REMOVED lines=9> */
.L_x_2200:
        /* <DEDUP_REMOVED lines=9> */
.L_x_2201:
[----:B------:R-:W-:-:S04]  /*40c0*/  @P1 F2FP.BF16.F32.PACK_AB R80, RZ, R80 ;  /* 0x00000050ff50123e */ /* 0x000fc800000010ff */
[----:B------:R-:W-:-:S07]  /*40d0*/  @P1 PRMT R71, R71, 0x5410, R80 ;  /* 0x0000541047471816 */ /* 0x000fce0000000050 */
.L_x_2186:
[----:B------:R-:W0:Y:S01]  /*40e0*/  @P0 LDC.64 R82, c[0x0][0x478] ;  /* 0x00011e00ff520b82 */ /* 0x000e220000000a00 */
[----:B------:R-:W1:Y:S01]  /*40f0*/  @UP3 LDCU.64 UR8, c[0x0][0x468] ;  /* 0x00008d00ff0837ac */ /* 0x000e620008000a00 */
[----:B------:R-:W-:-:S05]  /*4100*/  HFMA2 R81, -RZ, RZ, 0, 9.5367431640625e-07 ;  /* 0x00000010ff517431 */ /* 0x000fca00000001ff */
[----:B-1----:R-:W-:-:S04]  /*4110*/  @P1 IMAD.WIDE.U32 R80, R84, R81, UR8 ;  /* 0x0000000854501e25 */ /* 0x002fc8000f8e0051 */
[----:B0-----:R-:W-:-:S05]  /*4120*/  @P0 IMAD.WIDE.U32 R82, R0, 0x20, R82 ;  /* 0x0000002000520825 */ /* 0x001fca00078e0052 */
[----:B------:R1:W-:Y:S04]  /*4130*/  @P0 STG.E.128 desc[UR16][R82.64], R72 ;  /* 0x0000004852000986 */ /* 0x0003e8000c101d10 */
[----:B------:R1:W-:Y:S04]  /*4140*/  @P0 STG.E.128 desc[UR16][R82.64+0x10], R76 ;  /* 0x0000104c52000986 */ /* 0x0003e8000c101d10 */
[----:B------:R1:W-:Y:S02]  /*4150*/  @P1 STG.E.128 desc[UR16][R80.64], R68 ;  /* 0x0000004450001986 */ /* 0x0003e4000c101d10 */
.L_x_2183:
[----:B------:R-:W-:Y:S05]  /*4160*/  BSYNC.RECONVERGENT B0 ;  /* 0x0000000000007941 */ /* 0x000fea0003800200 */
.L_x_2182:
[----:B------:R-:W-:Y:S02]  /*4170*/  UIADD3 UR26, UPT, UPT, UR26, UR24, URZ ;  /* 0x000000181a1a7290 */ /* 0x000fe4000fffe0ff */
[----:B------:R-:W-:Y:S02]  /*4180*/  UPLOP3.LUT UP1, UPT, UPT, UPT, UP1, 0x40, 0x4 ;  /* 0x000000000004789c */ /* 0x000fe40003f2e810 */
[----:B------:R-:W-:-:S09]  /*4190*/  UISETP.GE.AND UP0, UPT, UR26, UR25, UPT ;  /* 0x000000191a00728c */ /* 0x000fd2000bf06270 */
[----:B------:R-:W-:Y:S05]  /*41a0*/  BRA.U !UP0, `(.L_x_2202) ;  /* 0xffffffc108a87547 */ /* 0x000fea000b83ffff */
.L_x_2154:
        /* <DEDUP_REMOVED lines=23> */
.L_x_2203:
        /* <DEDUP_REMOVED lines=14> */
.L_x_8028:


//--------------------- .text._ZN10layer_norm13ln_bwd_kernelINS_13Kernel_traitsI13__nv_bfloat16S2_fS2_fjLj2048ELj1ELj1ELj4ELj16ENS_18Kernel_traits_baseILj2048ES2_S2_fS2_fjLj128EEEEELb0ELb0ELb1ELb1EEEvNS_9BwdParamsE --------------------------
	.section	.text._ZN10layer_norm13ln_bwd_kernelINS_13Kernel_traitsI13__nv_bfloat16S2_fS2_fjLj2048ELj1ELj1ELj4ELj16ENS_18Kernel_traits_baseILj2048ES2_S2_fS2_fjLj128EEEEELb0ELb0ELb1ELb1EEEvNS_9BwdParamsE,"ax",@progbits
	.align	128
        .global         _ZN10layer_norm13ln_bwd_kernelINS_13Kernel_traitsI13__nv_bfloat16S2_fS2_fjLj2048ELj1ELj1ELj4ELj16ENS_18Kernel_traits_baseILj2048ES2_S2_fS2_fjLj128EEEEELb0ELb0ELb1ELb1EEEvNS_9BwdParamsE
        .type           _ZN10layer_norm13ln_bwd_kernelINS_13Kernel_traitsI13__nv_bfloat16S2_fS2_fjLj2048ELj1ELj1ELj4ELj16ENS_18Kernel_traits_baseILj2048ES2_S2_fS2_fjLj128EEEEELb0ELb0ELb1ELb1EEEvNS_9BwdParamsE,@function
        .size           _ZN10layer_norm13ln_bwd_kernelINS_13Kernel_traitsI13__nv_bfloat16S2_fS2_fjLj2048ELj1ELj1ELj4ELj16ENS_18Kernel_traits_baseILj2048ES2_S2_fS2_fjLj128EEEEELb0ELb0ELb1ELb1EEEvNS_9BwdParamsE,(.L_x_8029 - _ZN10layer_norm13ln_bwd_kernelINS_13Kernel_traitsI13__nv_bfloat16S2_fS2_fjLj2048ELj1ELj1ELj4ELj16ENS_18Kernel_traits_baseILj2048ES2_S2_fS2_fjLj128EEEEELb0ELb0ELb1ELb1EEEvNS_9BwdParamsE)
        .other          _ZN10layer_norm13ln_bwd_kernelINS_13Kernel_traitsI13__nv_bfloat16S2_fS2_fjLj2048ELj1ELj1ELj4ELj16ENS_18Kernel_traits_baseILj2048ES2_S2_fS2_fjLj128EEEEELb0ELb0ELb1ELb1EEEvNS_9BwdParamsE,@"STO_CUDA_ENTRY STV_DEFAULT"
_ZN10layer_norm13ln_bwd_kernelINS_13Kernel_traitsI13__nv_bfloat16S2_fS2_fjLj2048ELj1ELj1ELj4ELj16ENS_18Kernel_traits_baseILj2048ES2_S2_fS2_fjLj128EEEEELb0ELb0ELb1ELb1EEEvNS_9BwdParamsE:
.text._ZN10layer_norm13ln_bwd_kernelINS_13Kernel_traitsI13__nv_bfloat16S2_fS2_fjLj2048ELj1ELj1ELj4ELj16ENS_18Kernel_traits_baseILj2048ES2_S2_fS2_fjLj128EEEEELb0ELb0ELb1ELb1EEEvNS_9BwdParamsE:
        /* <DEDUP_REMOVED lines=32> */
[----:B--2---:R-:W2:Y:S01]  /*0200*/  LDG.E.128 R40, desc[UR18][R2.64+0x800] ;  /* 0x0008001202287981 */ /* 0x004ea2000c1e1d00 */
[----:B------:R-:W0:Y:S03]  /*0210*/  LDCU.128 UR12, c[0x0][0x3f0] ;  /* 0x00007e00ff0c77ac */ /* 0x000e260008000c00 */
[----:B------:R5:W3:Y:S01]  /*0220*/  LDG.E.128 R44, desc[UR18][R2.64] ;  /* 0x00000012022c7981 */ /* 0x000ae2000c1e1d00 */
[----:B------:R-:W-:Y:S01]  /*0230*/  HFMA2 R68, -RZ, RZ, 0, 0 ;  /* 0x00000000ff447431 */ /* 0x000fe200000001ff */
[----:B------:R-:W0:Y:S01]  /*0240*/  LDCU.64 UR22, c[0x0][0x3c0] ;  /* 0x00007800ff1677ac */ /* 0x000e220008000a00 */
[----:B------:R-:W0:Y:S01]  /*0250*/  LDCU.64 UR24, c[0x0][0x380] ;  /* 0x00007000ff1877ac */ /* 0x000e220008000a00 */
[----:B------:R-:W-:Y:S01]  /*0260*/  UPLOP3.LUT UP1, UPT, UPT, UPT, UPT, 0x40, 0x4 ;  /* 0x000000000004789c */ /* 0x000fe20003f2e870 */
[----:B--2---:R-:W-:-:S02]  /*0270*/  PRMT R0, R40, 0x7632, R0 ;  /* 0x0000763228007816 */ /* 0x004fc40000000000 */
[----:B-----5:R-:W-:Y:S02]  /*0280*/  PRMT R2, R41, 0x7632, R2 ;  /* 0x0000763229027816 */ /* 0x020fe40000000002 */
[----:B------:R-:W-:Y:S02]  /*0290*/  PRMT R4, R42, 0x7632, R4 ;  /* 0x000076322a047816 */ /* 0x000fe40000000004 */
[----:B------:R-:W-:Y:S02]  /*02a0*/  PRMT R5, R43, 0x7632, R5 ;  /* 0x000076322b057816 */ /* 0x000fe40000000005 */
[----:B---3--:R-:W-:Y:S02]  /*02b0*/  PRMT R6, R44, 0x7632, R6 ;  /* 0x000076322c067816 */ /* 0x008fe40000000006 */
[----:B------:R-:W-:Y:S02]  /*02c0*/  PRMT R7, R45, 0x7632, R7 ;  /* 0x000076322d077816 */ /* 0x000fe40000000007 */
[----:B------:R-:W-:-:S02]  /*02d0*/  PRMT R8, R46, 0x7632, R8 ;  /* 0x000076322e087816 */ /* 0x000fc40000000008 */
[----:B01--4-:R-:W-:-:S07]  /*02e0*/  PRMT R9, R47, 0x7632, R9 ;  /* 0x000076322f097816 */ /* 0x013fce0000000009 */
.L_x_2231:
[----:B------:R-:W-:Y:S02]  /*02f0*/  UIMAD.WIDE UR10, UR8, 0x4, UR14 ;  /* 0x00000004080a78a5 */ /* 0x000fe4000f8e020e */
[----:B------:R-:W-:-:S04]  /*0300*/  UIMAD.WIDE UR16, UR8, 0x4, UR12 ;  /* 0x00000004081078a5 */ /* 0x000fc8000f8e020c */
[----:B------:R-:W-:Y:S02]  /*0310*/  MOV R88, UR10 ;  /* 0x0000000a00587c02 */ /* 0x000fe40008000f00 */
[----:B------:R-:W-:Y:S01]  /*0320*/  MOV R89, UR11 ;  /* 0x0000000b00597c02 */ /* 0x000fe20008000f00 */
[----:B------:R-:W-:-:S04]  /*0330*/  UIMAD.WIDE UR10, UR8, 0x4, UR20 ;  /* 0x00000004080a78a5 */ /* 0x000fc8000f8e0214 */
[----:B------:R-:W2:Y:S01]  /*0340*/  LDG.E R88, desc[UR18][R88.64] ;  /* 0x0000001258587981 */ /* 0x000ea2000c1e1900 */
[----:B0-----:R-:W-:Y:S02]  /*0350*/  MOV R86, UR16 ;  /* 0x0000001000567c02 */ /* 0x001fe40008000f00 */
        /* <DEDUP_REMOVED lines=18> */
[----:B------:R-:W-:-:S02]  /*0480*/  USHF.R.S32.HI UR9, URZ, 0x1f, UR11 ;  /* 0x0000001fff097899 */ /* 0x000fc4000801140b */
[----:B------:R-:W-:Y:S02]  /*0490*/  USHF.R.S32.HI UR16, URZ, 0x1f, UR8 ;  /* 0x0000001fff107899 */ /* 0x000fe40008011408 */
[----:B------:R-:W-:Y:S01]  /*04a0*/  ULEA.HI UR9, UR9, UR11, URZ, 0x3 ;  /* 0x0000000b09097291 */ /* 0x000fe2000f8f18ff */
[----:B------:R-:W-:Y:S01]  /*04b0*/  MOV R80, UR10 ;  /* 0x0000000a00507c02 */ /* 0x000fe20008000f00 */
[----:B------:R-:W-:-:S03]  /*04c0*/  ULEA UR32, UP0, UR8, UR22, 0x2 ;  /* 0x0000001608207291 */ /* 0x000fc6000f8010ff */
[-C--:B------:R-:W-:Y:S01]  /*04d0*/  LEA.HI.SX32 R113, R80, R103.reuse, 0x1d ;  /* 0x0000006750717211 */ /* 0x080fe200078feaff */
[----:B------:R-:W-:Y:S01]  /*04e0*/  ULEA.HI.X UR16, UR8, UR23, UR16, 0x2, UP0 ;  /* 0x0000001708107291 */ /* 0x000fe200080f1410 */
[----:B------:R-:W-:Y:S02]  /*04f0*/  MOV R80, UR9 ;  /* 0x0000000900507c02 */ /* 0x000fe40008000f00 */
[----:B------:R-:W-:Y:S02]  /*0500*/  MOV R96, UR32 ;  /* 0x0000002000607c02 */ /* 0x000fe40008000f00 */
[----:B------:R-:W-:Y:S02]  /*0510*/  LEA.HI.SX32 R101, R80, R103, 0x1d ;  /* 0x0000006750657211 */ /* 0x000fe400078feaff */
[----:B------:R-:W-:Y:S02]  /*0520*/  MOV R97, UR16 ;  /* 0x0000001000617c02 */ /* 0x000fe40008000f00 */
[----:B------:R-:W-:Y:S01]  /*0530*/  IADD3 R115, PT, PT, R113, 0x80, RZ ;  /* 0x0000008071737810 */ /* 0x000fe20007ffe0ff */
[C---:B0-----:R-:W-:Y:S01]  /*0540*/  IMAD.WIDE.U32 R84, R101.reuse, 0x10, R10 ;  /* 0x0000001065547825 */ /* 0x041fe200078e000a */
[----:B------:R-:W-:Y:S01]  /*0550*/  IADD3 R101, PT, PT, R101, 0x80, RZ ;  /* 0x0000008065657810 */ /* 0x000fe20007ffe0ff */
[----:B------:R-:W2:Y:S02]  /*0560*/  LDG.E R3, desc[UR18][R96.64] ;  /* 0x0000001260037981 */ /* 0x000ea4000c1e1900 */
[----:B-1----:R-:W-:-:S02]  /*0570*/  IMAD.WIDE.U32 R104, R113, 0x20, R110 ;  /* 0x0000002071687825 */ /* 0x002fc400078e006e */
[----:B------:R-:W3:Y:S02]  /*0580*/  LDG.E.128 R84, desc[UR18][R84.64] ;  /* 0x0000001254547981 */ /* 0x000ee4000c1e1d00 */
[----:B------:R-:W-:Y:S02]  /*0590*/  IMAD.WIDE.U32 R110, R115, 0x20, R110 ;  /* 0x00000020736e7825 */ /* 0x000fe400078e006e */
[----:B------:R-:W4:Y:S02]  /*05a0*/  LDG.E.128 R80, desc[UR18][R104.64] ;  /* 0x0000001268507981 */ /* 0x000f24000c1e1d00 */
[----:B------:R-:W-:Y:S02]  /*05b0*/  IMAD.WIDE.U32 R100, R101, 0x10, R10 ;  /* 0x0000001065647825 */ /* 0x000fe400078e000a */
[----:B------:R-:W4:Y:S04]  /*05c0*/  LDG.E.128 R96, desc[UR18][R110.64+0x10] ;  /* 0x000010126e607981 */ /* 0x000f28000c1e1d00 */
[----:B------:R2:W4:Y:S04]  /*05d0*/  LDG.E.128 R88, desc[UR18][R104.64+0x10] ;  /* 0x0000101268587981 */ /* 0x000528000c1e1d00 */
[----:B------:R-:W4:Y:S04]  /*05e0*/  LDG.E.128 R92, desc[UR18][R110.64] ;  /* 0x000000126e5c7981 */ /* 0x000f28000c1e1d00 */
        /* <DEDUP_REMOVED lines=9> */
[----:B-1----:R-:W-:-:S03]  /*0680*/  @P0 IMAD.WIDE.U32 R108, R115, 0x20, R108 ;  /* 0x00000020736c0825 */ /* 0x002fc600078e006c */
[----:B------:R3:W5:Y:S04]  /*0690*/  @P0 LDG.E.128 R20, desc[UR18][R106.64+0x10] ;  /* 0x000010126a140981 */ /* 0x000768000c1e1d00 */
[----:B------:R-:W5:Y:S04]  /*06a0*/  @P0 LDG.E.128 R16, desc[UR18][R108.64] ;  /* 0x000000126c100981 */ /* 0x000f68000c1e1d00 */
[----:B------:R0:W5:Y:S01]  /*06b0*/  @P0 LDG.E.128 R12, desc[UR18][R108.64+0x10] ;  /* 0x000010126c0c0981 */ /* 0x000162000c1e1d00 */
[----:B------:R-:W-:Y:S02]  /*06c0*/  SHF.L.U32 R113, R9, 0x10, RZ ;  /* 0x0000001009717819 */ /* 0x000fe400000006ff */
[----:B------:R-:W-:-:S02]  /*06d0*/  SHF.L.U32 R119, R5, 0x10, RZ ;  /* 0x0000001005777819 */ /* 0x000fc400000006ff */
[----:B--2---:R-:W-:Y:S02]  /*06e0*/  FSEL R104, R3, RZ, !P1 ;  /* 0x000000ff03687208 */ /* 0x004fe40004800000 */
[----:B---3--:R-:W-:-:S03]  /*06f0*/  SHF.L.U32 R107, R86, 0x10, RZ ;  /* 0x00000010566b7819 */ /* 0x008fc600000006ff */
[C---:B----4-:R-:W-:Y:S01]  /*0700*/  FADD.FTZ R3, -R104.reuse, R80 ;  /* 0x0000005068037221 */ /* 0x050fe20000010100 */
[----:B------:R-:W-:Y:S01]  /*0710*/  FADD.FTZ R82, -R104, R82 ;  /* 0x0000005268527221 */ /* 0x000fe20000010100 */
[----:B------:R-:W-:Y:S01]  /*0720*/  PRMT R80, R86, 0x7632, R80 ;  /* 0x0000763256507816 */ /* 0x000fe20000000050 */
[C---:B------:R-:W-:Y:S01]  /*0730*/  FADD.FTZ R81, -R104.reuse, R81 ;  /* 0x0000005168517221 */ /* 0x040fe20000010100 */
[C---:B------:R-:W-:Y:S01]  /*0740*/  FADD.FTZ R86, -R104.reuse, R98 ;  /* 0x0000006268567221 */ /* 0x040fe20000010100 */
[----:B------:R-:W-:Y:S01]  /*0750*/  FADD.FTZ R83, -R104, R83 ;  /* 0x0000005368537221 */ /* 0x000fe20000010100 */
[----:B------:R-:W-:Y:S01]  /*0760*/  SHF.L.U32 R105, R84, 0x10, RZ ;  /* 0x0000001054697819 */ /* 0x000fe200000006ff */
[C---:B------:R-:W-:Y:S01]  /*0770*/  FADD.FTZ R96, -R104.reuse, R96 ;  /* 0x0000006068607221 */ /* 0x040fe20000010100 */
        /* <DEDUP_REMOVED lines=10> */
[----:B------:R-:W-:Y:S01]  /*0820*/  SHF.L.U32 R98, R44, 0x10, RZ ;  /* 0x000000102c627819 */ /* 0x000fe200000006ff */
[----:B------:R-:W-:Y:S01]  /*0830*/  FADD.FTZ R104, -R104, R99 ;  /* 0x0000006368687221 */ /* 0x000fe20000010100 */
[----:B0-----:R-:W-:-:S02]  /*0840*/  PRMT R108, R102, 0x7632, R108 ;  /* 0x00007632666c7816 */ /* 0x001fc4000000006c */
[----:B------:R-:W-:Y:S01]  /*0850*/  SHF.L.U32 R111, R102, 0x10, RZ ;  /* 0x00000010666f7819 */ /* 0x000fe200000006ff */
[----:B------:R-:W-:Y:S01]  /*0860*/  FMUL.FTZ R99, R82, UR31 ;  /* 0x0000001f52637c20 */ /* 0x000fe20008410000 */
[----:B------:R-:W-:Y:S02]  /*0870*/  SHF.L.U32 R85, R85, 0x10, RZ ;  /* 0x0000001055557819 */ /* 0x000fe400000006ff */
[----:B------:R-:W-:Y:S01]  /*0880*/  SHF.L.U32 R102, R45, 0x10, RZ ;  /* 0x000000102d667819 */ /* 0x000fe200000006ff */
[----:B------:R-:W-:Y:S01]  /*0890*/  FMUL.FTZ R3, R3, UR31 ;  /* 0x0000001f03037c20 */ /* 0x000fe20008410000 */
[----:B------:R-:W-:Y:S01]  /*08a0*/  PRMT R10, R84, 0x7632, R10 ;  /* 0x00007632540a7816 */ /* 0x000fe2000000000a */
[----:B------:R-:W-:Y:S01]  /*08b0*/  FMUL.FTZ R82, R98, R105 ;  /* 0x0000006962527220 */ /* 0x000fe20000410000 */
[-C--:B------:R-:W-:Y:S01]  /*08c0*/  FFMA.FTZ R58, R99, R85.reuse, R58 ;  /* 0x00000055633a7223 */ /* 0x080fe2000001003a */
[----:B------:R-:W-:Y:S01]  /*08d0*/  FMUL.FTZ R98, R102, R85 ;  /* 0x0000005566627220 */ /* 0x000fe20000410000 */
[----:B------:R-:W-:Y:S01]  /*08e0*/  FADD.FTZ R50, R50, R85 ;  /* 0x0000005532327221 */ /* 0x000fe20000010000 */
[----:B------:R-:W-:Y:S01]  /*08f0*/  FFMA.FTZ R56, R3, R105, R56 ;  /* 0x0000006903387223 */ /* 0x000fe20000010038 */
[----:B------:R-:W-:Y:S01]  /*0900*/  FADD.FTZ R48, R48, R105 ;  /* 0x0000006930307221 */ /* 0x000fe20000010000 */
[----:B------:R-:W-:-:S02]  /*0910*/  SHF.L.U32 R85, R6, 0x10, RZ ;  /* 0x0000001006557819 */ /* 0x000fc400000006ff */
[----:B------:R-:W-:Y:S01]  /*0920*/  SHF.L.U32 R112, R10, 0x10, RZ ;  /* 0x000000100a707819 */ /* 0x000fe200000006ff */
[----:B------:R-:W-:Y:S01]  /*0930*/  FMUL.FTZ R10, R81, UR31 ;  /* 0x0000001f510a7c20 */ /* 0x000fe20008410000 */
[----:B------:R-:W-:Y:S01]  /*0940*/  SHF.L.U32 R105, R7, 0x10, RZ ;  /* 0x0000001007697819 */ /* 0x000fe200000006ff */
[----:B------:R-:W-:Y:S01]  /*0950*/  FMUL.FTZ R102, R83, UR31 ;  /* 0x0000001f53667c20 */ /* 0x000fe20008410000 */
[----:B------:R-:W-:Y:S01]  /*0960*/  SHF.L.U32 R114, R11, 0x10, RZ ;  /* 0x000000100b727819 */ /* 0x000fe200000006ff */
[-C--:B------:R-:W-:Y:S01]  /*0970*/  FMUL.FTZ R81, R85, R112.reuse ;  /* 0x0000007055517220 */ /* 0x080fe20000410000 */
[----:B------:R-:W-:Y:S01]  /*0980*/  PRMT R84, R87, 0x7632, R84 ;  /* 0x0000763257547816 */ /* 0x000fe20000000054 */
[----:B------:R-:W-:Y:S01]  /*0990*/  FFMA.FTZ R57, R10, R112, R57 ;  /* 0x000000700a397223 */ /* 0x000fe20000010039 */
[----:B------:R-:W-:Y:S01]  /*09a0*/  FADD.FTZ R49, R49, R112 ;  /* 0x0000007031317221 */ /* 0x000fe20000010000 */
[----:B------:R-:W-:Y:S01]  /*09b0*/  SHF.L.U32 R112, R46, 0x10, RZ ;  /* 0x000000102e707819 */ /* 0x000fe200000006ff */
[-C--:B------:R-:W-:Y:S01]  /*09c0*/  FMUL.FTZ R11, R105, R114.reuse ;  /* 0x00000072690b7220 */ /* 0x080fe20000410000 */
[----:B------:R-:W-:Y:S01]  /*09d0*/  FFMA.FTZ R59, R102, R114, R59 ;  /* 0x00000072663b7223 */ /* 0x000fe2000001003b */
[----:B------:R-:W-:Y:S01]  /*09e0*/  FADD.FTZ R51, R51, R114 ;  /* 0x0000007233337221 */ /* 0x000fe20000010000 */
        /* <DEDUP_REMOVED lines=12> */
[C---:B------:R-:W-:Y:S01]  /*0ab0*/  PRMT R106, R100.reuse, 0x7632, R106 ;  /* 0x00007632646a7816 */ /* 0x040fe2000000006a */
[-C--:B------:R-:W-:Y:S01]  /*0ac0*/  FMUL.FTZ R113, R113, R84.reuse ;  /* 0x0000005471717220 */ /* 0x080fe20000410000 */
[----:B------:R-:W-:Y:S01]  /*0ad0*/  SHF.L.U32 R109, R100, 0x10, RZ ;  /* 0x00000010646d7819 */ /* 0x000fe200000006ff */
[----:B------:R-:W-:Y:S01]  /*0ae0*/  FADD.FTZ R63, R63, R84 ;  /* 0x000000543f3f7221 */ /* 0x000fe20000010000 */
[C---:B------:R-:W-:Y:S01]  /*0af0*/  PRMT R100, R101.reuse, 0x7632, R100 ;  /* 0x0000763265647816 */ /* 0x040fe20000000064 */
[----:B------:R-:W-:Y:S01]  /*0b00*/  FFMA.FTZ R31, R116, R84, R31 ;  /* 0x00000054741f7223 */ /* 0x000fe2000001001f */
[----:B------:R-:W-:-:S02]  /*0b10*/  SHF.L.U32 R101, R101, 0x10, RZ ;  /* 0x0000001065657819 */ /* 0x000fc400000006ff */
[----:B------:R-:W-:Y:S01]  /*0b20*/  SHF.L.U32 R84, R41, 0x10, RZ ;  /* 0x0000001029547819 */ /* 0x000fe200000006ff */
[-C--:B------:R-:W-:Y:S01]  /*0b30*/  FMUL.FTZ R107, R107, R88.reuse ;  /* 0x000000586b6b7220 */ /* 0x080fe20000410000 */
[----:B------:R-:W-:Y:S01]  /*0b40*/  FADD.FTZ R61, R61, R88 ;  /* 0x000000583d3d7221 */ /* 0x000fe20000010000 */
[----:B------:R-:W-:Y:S01]  /*0b50*/  FFMA.FTZ R29, R114, R88, R29 ;  /* 0x00000058721d7223 */ /* 0x000fe2000001001d */
[----:B------:R-:W-:Y:S01]  /*0b60*/  SHF.L.U32 R88, R40, 0x10, RZ ;  /* 0x0000001028587819 */ /* 0x000fe200000006ff */
[----:B------:R-:W-:Y:S01]  /*0b70*/  FMUL.FTZ R117, R94, UR31 ;  /* 0x0000001f5e757c20 */ /* 0x000fe20008410000 */
[----:B------:R-:W-:Y:S01]  /*0b80*/  FMUL.FTZ R94, R84, R101 ;  /* 0x00000065545e7220 */ /* 0x000fe20000410000 */
[----:B------:R-:W-:Y:S01]  /*0b90*/  SHF.L.U32 R84, R42, 0x10, RZ ;  /* 0x000000102a547819 */ /* 0x000fe200000006ff */
[----:B------:R-:W-:Y:S01]  /*0ba0*/  FMUL.FTZ R115, R92, UR31 ;  /* 0x0000001f5c737c20 */ /* 0x000fe20008410000 */
[----:B------:R-:W-:Y:S01]  /*0bb0*/  FMUL.FTZ R105, R90, UR31 ;  /* 0x0000001f5a697c20 */ /* 0x000fe20008410000 */
[----:B------:R-:W-:Y:S01]  /*0bc0*/  FMUL.FTZ R92, R88, R109 ;  /* 0x0000006d585c7220 */ /* 0x000fe20000410000 */
[----:B------:R-:W-:Y:S01]  /*0bd0*/  FFMA.FTZ R85, R3, R82, RZ ;  /* 0x0000005203557223 */ /* 0x000fe200000100ff */
[----:B------:R-:W-:Y:S01]  /*0be0*/  FFMA.FTZ R70, R117, R101, R70 ;  /* 0x0000006575467223 */ /* 0x000fe20000010046 */
[----:B------:R-:W-:Y:S01]  /*0bf0*/  FADD.FTZ R66, R66, R101 ;  /* 0x0000006542427221 */ /* 0x000fe20000010000 */
[----:B------:R-:W-:Y:S01]  /*0c00*/  FADD.FTZ R88, RZ, R82 ;  /* 0x00000052ff587221 */ /* 0x000fe20000010000 */
[----:B------:R-:W-:Y:S01]  /*0c10*/  FMUL.FTZ R101, R96, UR31 ;  /* 0x0000001f60657c20 */ /* 0x000fe20008410000 */
[----:B------:R-:W-:Y:S01]  /*0c20*/  FMUL.FTZ R96, R84, R111 ;  /* 0x0000006f54607220 */ /* 0x000fe20000410000 */
[----:B------:R-:W-:Y:S01]  /*0c30*/  FADD.FTZ R62, R62, R87 ;  /* 0x000000573e3e7221 */ /* 0x000fe20000010000 */
[----:B------:R-:W-:Y:S01]  /*0c40*/  FFMA.FTZ R30, R105, R87, R30 ;  /* 0x00000057691e7223 */ /* 0x000fe2000001001e */
[----:B------:R-:W-:Y:S01]  /*0c50*/  FFMA.FTZ R84, R10, R81, R85 ;  /* 0x000000510a547223 */ /* 0x000fe20000010055 */
[----:B------:R-:W-:Y:S01]  /*0c60*/  FADD.FTZ R87, R81, R88 ;  /* 0x0000005851577221 */ /* 0x000fe20000010000 */
[----:B------:R-:W-:Y:S01]  /*0c70*/  FFMA.FTZ R72, R101, R111, R72 ;  /* 0x0000006f65487223 */ /* 0x000fe20000010048 */
[----:B------:R-:W-:Y:S01]  /*0c80*/  FADD.FTZ R32, R32, R111 ;  /* 0x0000006f20207221 */ /* 0x000fe20000010000 */
[----:B------:R-:W-:Y:S01]  /*0c90*/  FMUL.FTZ R111, R86, UR31 ;  /* 0x0000001f566f7c20 */ /* 0x000fe20008410000 */
[----:B------:R-:W-:Y:S01]  /*0ca0*/  FFMA.FTZ R85, R99, R98, R84 ;  /* 0x0000006263557223 */ /* 0x000fe20000010054 */
[----:B------:R-:W-:-:S03]  /*0cb0*/  FADD.FTZ R86, R98, R87 ;  /* 0x0000005762567221 */ /* 0x000fc60000010000 */
[----:B------:R-:W-:Y:S01]  /*0cc0*/  FFMA.FTZ R84, R102, R11, R85 ;  /* 0x0000000b66547223 */ /* 0x000fe20000010055 */
[----:B------:R-:W-:-:S03]  /*0cd0*/  FADD.FTZ R87, R11, R86 ;  /* 0x000000560b577221 */ /* 0x000fc60000010000 */
[----:B------:R-:W-:Y:S01]  /*0ce0*/  FFMA.FTZ R85, R83, R112, R84 ;  /* 0x0000007053557223 */ /* 0x000fe20000010054 */
[----:B------:R-:W-:Y:S01]  /*0cf0*/  FADD.FTZ R86, R112, R87 ;  /* 0x0000005770567221 */ /* 0x000fe20000010000 */
[----:B------:R-:W-:Y:S02]  /*0d00*/  SHF.L.U32 R88, R0, 0x10, RZ ;  /* 0x0000001000587819 */ /* 0x000fe400000006ff */
[----:B------:R-:W-:Y:S01]  /*0d10*/  FFMA.FTZ R84, R114, R107, R85 ;  /* 0x0000006b72547223 */ /* 0x000fe20000010055 */
[----:B------:R-:W-:Y:S01]  /*0d20*/  FADD.FTZ R87, R107, R86 ;  /* 0x000000566b577221 */ /* 0x000fe20000010000 */
[----:B------:R-:W-:Y:S02]  /*0d30*/  SHF.L.U32 R89, R106, 0x10, RZ ;  /* 0x000000106a597819 */ /* 0x000fe400000006ff */
[----:B------:R-:W-:Y:S01]  /*0d40*/  PRMT R110, R103, 0x7632, R110 ;  /* 0x00007632676e7816 */ /* 0x000fe2000000006e */
[----:B------:R-:W-:Y:S01]  /*0d50*/  FFMA.FTZ R85, R105, R80, R84 ;  /* 0x0000005069557223 */ /* 0x000fe20000010054 */
[----:B------:R-:W-:Y:S01]  /*0d60*/  SHF.L.U32 R103, R103, 0x10, RZ ;  /* 0x0000001067677819 */ /* 0x000fe200000006ff */
[----:B------:R-:W-:Y:S01]  /*0d70*/  FADD.FTZ R84, R80, R87 ;  /* 0x0000005750547221 */ /* 0x000fe20000010000 */
[----:B------:R-:W-:Y:S01]  /*0d80*/  SHF.L.U32 R90, R43, 0x10, RZ ;  /* 0x000000102b5a7819 */ /* 0x000fe200000006ff */
[----:B------:R-:W-:Y:S01]  /*0d90*/  FMUL.FTZ R106, R93, UR31 ;  /* 0x0000001f5d6a7c20 */ /* 0x000fe20008410000 */
[----:B------:R-:W-:Y:S01]  /*0da0*/  FMUL.FTZ R93, R88, R89 ;  /* 0x00000059585d7220 */ /* 0x000fe20000410000 */
[----:B------:R-:W-:Y:S01]  /*0db0*/  FFMA.FTZ R88, R116, R113, R85 ;  /* 0x0000007174587223 */ /* 0x000fe20000010055 */
[----:B------:R-:W-:Y:S01]  /*0dc0*/  FFMA.FTZ R68, R115, R109, R68 ;  /* 0x0000006d73447223 */ /* 0x000fe20000010044 */
[----:B------:R-:W-:Y:S01]  /*0dd0*/  FADD.FTZ R64, R64, R109 ;  /* 0x0000006d40407221 */ /* 0x000fe20000010000 */
[----:B------:R-:W-:Y:S01]  /*0de0*/  FADD.FTZ R85, R113, R84 ;  /* 0x0000005471557221 */ /* 0x000fe20000010000 */
[----:B------:R-:W-:Y:S01]  /*0df0*/  FMUL.FTZ R109, R90, R103 ;  /* 0x000000675a6d7220 */ /* 0x000fe20000410000 */
[----:B------:R-:W-:-:S02]  /*0e00*/  SHF.L.U32 R90, R2, 0x10, RZ ;  /* 0x00000010025a7819 */ /* 0x000fc400000006ff */
[----:B------:R-:W-:Y:S01]  /*0e10*/  SHF.L.U32 R86, R100, 0x10, RZ ;  /* 0x0000001064567819 */ /* 0x000fe200000006ff */
[----:B------:R-:W-:Y:S01]  /*0e20*/  FMUL.FTZ R100, R95, UR31 ;  /* 0x0000001f5f647c20 */ /* 0x000fe20008410000 */
[----:B------:R-:W-:Y:S01]  /*0e30*/  FFMA.FTZ R87, R115, R92, R88 ;  /* 0x0000005c73577223 */ /* 0x000fe20000010058 */
[----:B------:R-:W-:Y:S02]  /*0e40*/  FADD.FTZ R84, R92, R85 ;  /* 0x000000555c547221 */ /* 0x000fe40000010000 */
[-C--:B------:R-:W-:Y:S01]  /*0e50*/  FMUL.FTZ R95, R90, R86.reuse ;  /* 0x000000565a5f7220 */ /* 0x080fe20000410000 */
[----:B------:R-:W-:Y:S01]  /*0e60*/  FFMA.FTZ R71, R100, R86, R71 ;  /* 0x0000005664477223 */ /* 0x000fe20000010047 */
[----:B------:R-:W-:Y:S01]  /*0e70*/  FADD.FTZ R67, R67, R86 ;  /* 0x0000005643437221 */ /* 0x000fe20000010000 */
[----:B------:R-:W-:Y:S01]  /*0e80*/  FFMA.FTZ R86, R106, R93, R87 ;  /* 0x0000005d6a567223 */ /* 0x000fe20000010057 */
[----:B------:R-:W-:Y:S01]  /*0e90*/  FADD.FTZ R85, R84, R93 ;  /* 0x0000005d54557221 */ /* 0x000fe20000010000 */
[----:B------:R-:W-:-:S02]  /*0ea0*/  FFMA.FTZ R69, R106, R89, R69 ;  /* 0x000000596a457223 */ /* 0x000fc40000010045 */
[----:B------:R-:W-:Y:S01]  /*0eb0*/  FFMA.FTZ R87, R117, R94, R86 ;  /* 0x0000005e75577223 */ /* 0x000fe20000010056 */
[----:B------:R-:W-:Y:S01]  /*0ec0*/  FADD.FTZ R84, R85, R94 ;  /* 0x0000005e55547221 */ /* 0x000fe20000010000 */
[----:B------:R-:W-:Y:S01]  /*0ed0*/  FADD.FTZ R65, R65, R89 ;  /* 0x0000005941417221 */ /* 0x000fe20000010000 */
[----:B------:R-:W-:Y:S01]  /*0ee0*/  SHF.L.U32 R88, R4, 0x10, RZ ;  /* 0x0000001004587819 */ /* 0x000fe200000006ff */
[----:B------:R-:W-:Y:S01]  /*0ef0*/  FFMA.FTZ R86, R100, R95, R87 ;  /* 0x0000005f64567223 */ /* 0x000fe20000010057 */
[----:B------:R-:W-:Y:S01]  /*0f00*/  SHF.L.U32 R89, R108, 0x10, RZ ;  /* 0x000000106c597819 */ /* 0x000fe200000006ff */
[----:B------:R-:W-:Y:S01]  /*0f10*/  FADD.FTZ R85, R84, R95 ;  /* 0x0000005f54557221 */ /* 0x000fe20000010000 */
[----:B------:R-:W-:Y:S01]  /*0f20*/  FMUL.FTZ R108, R97, UR31 ;  /* 0x0000001f616c7c20 */ /* 0x000fe20008410000 */
[----:B------:R-:W-:Y:S02]  /*0f30*/  FFMA.FTZ R86, R101, R96, R86 ;  /* 0x0000006065567223 */ /* 0x000fe40000010056 */
[----:B------:R-:W-:Y:S01]  /*0f40*/  FMUL.FTZ R97, R88, R89 ;  /* 0x0000005958617220 */ /* 0x000fe20000410000 */
[----:B------:R-:W-:Y:S01]  /*0f50*/  FADD.FTZ R84, R85, R96 ;  /* 0x0000006055547221 */ /* 0x000fe20000010000 */
[----:B------:R-:W-:-:S02]  /*0f60*/  SHF.L.U32 R110, R110, 0x10, RZ ;  /* 0x000000106e6e7819 */ /* 0x000fc400000006ff */
[----:B------:R-:W-:Y:S01]  /*0f70*/  FFMA.FTZ R86, R108, R97, R86 ;  /* 0x000000616c567223 */ /* 0x000fe20000010056 */
[----:B------:R-:W-:Y:S01]  /*0f80*/  FADD.FTZ R84, R84, R97 ;  /* 0x0000006154547221 */ /* 0x000fe20000010000 */
[----:B------:R-:W-:Y:S01]  /*0f90*/  FMUL.FTZ R104, R104, UR31 ;  /* 0x0000001f68687c20 */ /* 0x000fe20008410000 */
[-C--:B------:R-:W-:Y:S01]  /*0fa0*/  FMUL.FTZ R119, R119, R110.reuse ;  /* 0x0000006e77777220 */ /* 0x080fe20000410000 */
        /* <DEDUP_REMOVED lines=9> */
[----:B------:R-:W-:Y:S01]  /*1040*/  FADD.FTZ R90, R84, R119 ;  /* 0x00000077545a7221 */ /* 0x000fe20000010000 */
[----:B------:R-:W-:Y:S06]  /*1050*/  BRA `(.L_x_2206) ;  /* 0x0000000000407947 */ /* 0x000fec0003800000 */
.L_x_2205:
        /* <DEDUP_REMOVED lines=11> */
[----:B------:R-:W-:Y:S01]  /*1110*/  IMAD.WIDE.U32 R84, R13, 0x20, R84 ;  /* 0x000000200d547825 */ /* 0x000fe200078e0054 */
[----:B------:R0:W5:Y:S04]  /*1120*/  LDG.E.128 R24, desc[UR18][R86.64] ;  /* 0x0000001256187981 */ /* 0x000168000c1e1d00 */
[----:B------:R0:W5:Y:S04]  /*1130*/  LDG.E.128 R20, desc[UR18][R86.64+0x10] ;  /* 0x0000101256147981 */ /* 0x000168000c1e1d00 */
[----:B------:R0:W5:Y:S04]  /*1140*/  LDG.E.128 R16, desc[UR18][R84.64] ;  /* 0x0000001254107981 */ /* 0x000168000c1e1d00 */
[----:B------:R0:W5:Y:S02]  /*1150*/  LDG.E.128 R12, desc[UR18][R84.64+0x10] ;  /* 0x00001012540c7981 */ /* 0x000164000c1e1d00 */
.L_x_2206:
        /* <DEDUP_REMOVED lines=32> */
.L_x_2208:
[----:B------:R-:W-:Y:S05]  /*1360*/  BSYNC.RECONVERGENT B0 ;  /* 0x0000000000007941 */ /* 0x000fea0003800200 */
.L_x_2207:
        /* <DEDUP_REMOVED lines=52> */
.L_x_2211:
        /* <DEDUP_REMOVED lines=9> */
.L_x_2212:
        /* <DEDUP_REMOVED lines=9> */
.L_x_2213:
        /* <DEDUP_REMOVED lines=9> */
.L_x_2214:
        /* <DEDUP_REMOVED lines=9> */
.L_x_2215:
        /* <DEDUP_REMOVED lines=9> */
.L_x_2216:
        /* <DEDUP_REMOVED lines=9> */
.L_x_2217:
        /* <DEDUP_REMOVED lines=10> */
.L_x_2210:
[----:B------:R-:W0:Y:S01]  /*1ab0*/  @UP3 LDCU UR10, c[0x0][0x40c] ;  /* 0x00008180ff0a37ac */ /* 0x000e220008000800 */
[--C-:B------:R-:W-:Y:S01]  /*1ac0*/  FFMA.FTZ R37, R3, UR9, R90.reuse ;  /* 0x0000000903257c23 */ /* 0x100fe2000801005a */
[--C-:B------:R-:W-:Y:S01]  /*1ad0*/  FFMA.FTZ R39, R99, UR9, R90.reuse ;  /* 0x0000000963277c23 */ /* 0x100fe2000801005a */
[--C-:B------:R-:W-:Y:S01]  /*1ae0*/  FFMA.FTZ R53, R83, UR9, R90.reuse ;  /* 0x0000000953357c23 */ /* 0x100fe2000801005a */
[----:B------:R-:W1:Y:S01]  /*1af0*/  @UP3 LDCU UR11, c[0x0][0x40c] ;  /* 0x00008180ff0b37ac */ /* 0x000e620008000800 */
[----:B------:R-:W-:Y:S01]  /*1b00*/  FADD.FTZ R37, R82, -R37 ;  /* 0x8000002552257221 */ /* 0x000fe20000010000 */
[----:B------:R-:W-:Y:S01]  /*1b10*/  FADD.FTZ R39, R98, -R39 ;  /* 0x8000002762277221 */ /* 0x000fe20000010000 */
[----:B------:R-:W-:Y:S01]  /*1b20*/  FADD.FTZ R53, R112, -R53 ;  /* 0x8000003570357221 */ /* 0x000fe20000010000 */
[----:B------:R-:W2:Y:S01]  /*1b30*/  @UP3 LDCU UR16, c[0x0][0x40c] ;  /* 0x00008180ff1037ac */ /* 0x000ea20008000800 */
[----:B------:R-:W-:Y:S01]  /*1b40*/  FMUL.FTZ R37, R37, UR31 ;  /* 0x0000001f25257c20 */ /* 0x000fe20008410000 */
[--C-:B------:R-:W-:Y:S01]  /*1b50*/  FFMA.FTZ R55, R105, UR9, R90.reuse ;  /* 0x0000000969377c23 */ /* 0x100fe2000801005a */
[----:B------:R-:W-:Y:S01]  /*1b60*/  ISETP.LT.AND P1, PT, RZ, UR30, PT ;  /* 0x0000001eff007c0c */ /* 0x000fe2000bf21270 */
[----:B------:R-:W3:Y:S01]  /*1b70*/  @UP3 LDCU UR17, c[0x0][0x40c] ;  /* 0x00008180ff1137ac */ /* 0x000ee20008000800 */
[----:B------:R-:W-:Y:S01]  /*1b80*/  FMUL.FTZ R39, R39, UR31 ;  /* 0x0000001f27277c20 */ /* 0x000fe20008410000 */
[----:B------:R-:W-:Y:S01]  /*1b90*/  FMUL.FTZ R53, R53, UR31 ;  /* 0x0000001f35357c20 */ /* 0x000fe20008410000 */
[----:B------:R-:W-:Y:S01]  /*1ba0*/  FADD.FTZ R55, R80, -R55 ;  /* 0x8000003750377221 */ /* 0x000fe20000010000 */
[----:B------:R-:W-:Y:S01]  /*1bb0*/  FSEL R36, R37, RZ, P1 ;  /* 0x000000ff25247208 */ /* 0x000fe20000800000 */
[--C-:B------:R-:W-:Y:S01]  /*1bc0*/  FFMA.FTZ R86, R102, UR9, R90.reuse ;  /* 0x0000000966567c23 */ /* 0x100fe2000801005a */
[----:B------:R-:W-:Y:S01]  /*1bd0*/  FSEL R38, R39, RZ, P1 ;  /* 0x000000ff27267208 */ /* 0x000fe20000800000 */
[----:B------:R-:W-:Y:S01]  /*1be0*/  FMUL.FTZ R55, R55, UR31 ;  /* 0x0000001f37377c20 */ /* 0x000fe20008410000 */
[----:B------:R-:W-:Y:S01]  /*1bf0*/  FSEL R52, R53, RZ, P1 ;  /* 0x000000ff35347208 */ /* 0x000fe20000800000 */
[----:B0-----:R-:W-:Y:S01]  /*1c00*/  @P2 FMUL.FTZ R37, R36, UR10 ;  /* 0x0000000a24252c20 */ /* 0x001fe20008410000 */
[----:B------:R-:W0:Y:S01]  /*1c10*/  @UP3 LDCU UR10, c[0x0][0x40c] ;  /* 0x00008180ff0a37ac */ /* 0x000e220008000800 */
[----:B-1----:R-:W-:Y:S01]  /*1c20*/  @P2 FMUL.FTZ R39, R38, UR11 ;  /* 0x0000000b26272c20 */ /* 0x002fe20008410000 */
[----:B------:R-:W-:Y:S01]  /*1c30*/  FFMA.FTZ R84, R10, UR9, R90 ;  /* 0x000000090a547c23 */ /* 0x000fe2000801005a */
[----:B------:R-:W-:Y:S01]  /*1c40*/  FADD.FTZ R86, R11, -R86 ;  /* 0x800000560b567221 */ /* 0x000fe20000010000 */
[----:B--2---:R-:W-:Y:S01]  /*1c50*/  @P2 FMUL.FTZ R53, R52, UR16 ;  /* 0x0000001034352c20 */ /* 0x004fe20008410000 */
[----:B------:R-:W1:Y:S01]  /*1c60*/  @UP3 LDCU UR11, c[0x0][0x40c] ;  /* 0x00008180ff0b37ac */ /* 0x000e620008000800 */
[----:B------:R-:W-:Y:S01]  /*1c70*/  FFMA.FTZ R110, R114, UR9, R90 ;  /* 0x00000009726e7c23 */ /* 0x000fe2000801005a */
[----:B------:R-:W-:Y:S01]  /*1c80*/  FSEL R54, R55, RZ, P1 ;  /* 0x000000ff37367208 */ /* 0x000fe20000800000 */
[----:B------:R-:W-:Y:S01]  /*1c90*/  FADD.FTZ R84, R81, -R84 ;  /* 0x8000005451547221 */ /* 0x000fe20000010000 */
[----:B------:R-:W2:Y:S01]  /*1ca0*/  @UP3 LDCU UR16, c[0x0][0x40c] ;  /* 0x00008180ff1037ac */ /* 0x000ea20008000800 */
[----:B------:R-:W-:Y:S01]  /*1cb0*/  @P2 F2FP.BF16.F32.PACK_AB R39, RZ, R39 ;  /* 0x00000027ff27223e */ /* 0x000fe200000010ff */
[----:B------:R-:W-:Y:S01]  /*1cc0*/  FMUL.FTZ R86, R86, UR31 ;  /* 0x0000001f56567c20 */ /* 0x000fe20008410000 */
[----:B------:R-:W-:Y:S01]  /*1cd0*/  FADD.FTZ R110, R107, -R110 ;  /* 0x8000006e6b6e7221 */ /* 0x000fe20000010000 */
[----:B------:R-:W-:Y:S01]  /*1ce0*/  @P2 F2FP.BF16.F32.PACK_AB R37, RZ, R37 ;  /* 0x00000025ff25223e */ /* 0x000fe200000010ff */
[----:B---3--:R-:W-:Y:S01]  /*1cf0*/  @P2 FMUL.FTZ R55, R54, UR17 ;  /* 0x0000001136372c20 */ /* 0x008fe20008410000 */
[----:B------:R-:W-:Y:S01]  /*1d00*/  FMUL.FTZ R84, R84, UR31 ;  /* 0x0000001f54547c20 */ /* 0x000fe20008410000 */
[----:B------:R-:W-:Y:S01]  /*1d10*/  @P2 F2FP.BF16.F32.PACK_AB R53, RZ, R53 ;  /* 0x00000035ff35223e */ /* 0x000fe200000010ff */
[----:B------:R-:W-:Y:S01]  /*1d20*/  FMUL.FTZ R110, R110, UR31 ;  /* 0x0000001f6e6e7c20 */ /* 0x000fe20008410000 */
[----:B------:R-:W-:-:S02]  /*1d30*/  @P2 PRMT R77, R39, 0x7610, R77 ;  /* 0x00007610274d2816 */ /* 0x000fc4000000004d */
[----:B------:R-:W-:Y:S01]  /*1d40*/  FSEL R39, R86, RZ, P1 ;  /* 0x000000ff56277208 */ /* 0x000fe20000800000 */
[----:B------:R-:W-:Y:S01]  /*1d50*/  FFMA.FTZ R86, R116, UR9, R90 ;  /* 0x0000000974567c23 */ /* 0x000fe2000801005a */
[----:B------:R-:W-:Y:S02]  /*1d60*/  @P2 PRMT R76, R37, 0x7610, R76 ;  /* 0x00007610254c2816 */ /* 0x000fe4000000004c */
[----:B------:R-:W-:Y:S01]  /*1d70*/  @P2 F2FP.BF16.F32.PACK_AB R55, RZ, R55 ;  /* 0x00000037ff37223e */ /* 0x000fe200000010ff */
[----:B------:R-:W-:Y:S01]  /*1d80*/  FADD.FTZ R86, R113, -R86 ;  /* 0x8000005671567221 */ /* 0x000fe20000010000 */
[----:B------:R-:W-:Y:S02]  /*1d90*/  @P2 PRMT R78, R53, 0x7610, R78 ;  /* 0x00007610354e2816 */ /* 0x000fe4000000004e */
[----:B------:R-:W-:Y:S01]  /*1da0*/  FSEL R37, R84, RZ, P1 ;  /* 0x000000ff54257208 */ /* 0x000fe20000800000 */
[----:B-1----:R-:W-:Y:S01]  /*1db0*/  @P2 FMUL.FTZ R84, R39, UR11 ;  /* 0x0000000b27542c20 */ /* 0x002fe20008410000 */
[----:B------:R-:W-:Y:S01]  /*1dc0*/  FSEL R53, R110, RZ, P1 ;  /* 0x000000ff6e357208 */ /* 0x000fe20000800000 */
[----:B------:R-:W-:Y:S01]  /*1dd0*/  FMUL.FTZ R86, R86, UR31 ;  /* 0x0000001f56567c20 */ /* 0x000fe20008410000 */
[----:B------:R-:W-:Y:S01]  /*1de0*/  @P2 PRMT R79, R55, 0x7610, R79 ;  /* 0x00007610374f2816 */ /* 0x000fe2000000004f */
[----:B0-----:R-:W-:Y:S01]  /*1df0*/  @P2 FMUL.FTZ R55, R37, UR10 ;  /* 0x0000000a25372c20 */ /* 0x001fe20008410000 */
[----:B------:R-:W-:Y:S01]  /*1e00*/  @P2 F2FP.BF16.F32.PACK_AB R84, RZ, R84 ;  /* 0x00000054ff54223e */ /* 0x000fe200000010ff */
[----:B--2---:R-:W-:Y:S01]  /*1e10*/  @P2 FMUL.FTZ R85, R53, UR16 ;  /* 0x0000001035552c20 */ /* 0x004fe20008410000 */
[----:B------:R-:W-:-:S02]  /*1e20*/  FSEL R86, R86, RZ, P1 ;  /* 0x000000ff56567208 */ /* 0x000fc40000800000 */
[----:B------:R-:W-:Y:S02]  /*1e30*/  @P2 F2FP.BF16.F32.PACK_AB R55, RZ, R55 ;  /* 0x00000037ff37223e */ /* 0x000fe400000010ff */
[----:B------:R-:W-:Y:S02]  /*1e40*/  @P2 F2FP.BF16.F32.PACK_AB R85, RZ, R85 ;  /* 0x00000055ff55223e */ /* 0x000fe400000010ff */
[----:B------:R-:W-:Y:S02]  /*1e50*/  @P2 PRMT R76, R76, 0x5410, R55 ;  /* 0x000054104c4c2816 */ /* 0x000fe40000000037 */
[----:B------:R-:W-:Y:S02]  /*1e60*/  @P2 PRMT R77, R77, 0x5410, R84 ;  /* 0x000054104d4d2816 */ /* 0x000fe40000000054 */
[----:B------:R-:W-:Y:S02]  /*1e70*/  MOV R55, R86 ;  /* 0x0000005600377202 */ /* 0x000fe40000000f00 */
[----:B------:R-:W-:Y:S01]  /*1e80*/  @P2 PRMT R78, R78, 0x5410, R85 ;  /* 0x000054104e4e2816 */ /* 0x000fe20000000055 */
[----:B------:R-:W-:Y:S06]  /*1e90*/  BRA.U !UP3, `(.L_x_2218) ;  /* 0x000000090b287547 */ /* 0x000fec000b800000 */
[----:B------:R-:W-:-:S05]  /*1ea0*/  FMUL.FTZ R84, R86, UR26 ;  /* 0x0000001a56547c20 */ /* 0x000fca0008410000 */
[----:B------:R-:W-:-:S04]  /*1eb0*/  F2FP.BF16.F32.PACK_AB R84, RZ, R84 ;  /* 0x00000054ff54723e */ /* 0x000fc800000010ff */
[----:B------:R-:W-:Y:S01]  /*1ec0*/  PRMT R79, R79, 0x5410, R84 ;  /* 0x000054104f4f7816 */ /* 0x000fe20000000054 */
[----:B------:R-:W-:Y:S06]  /*1ed0*/  BRA `(.L_x_2218) ;  /* 0x0000000800187947 */ /* 0x000fec0003800000 */
.L_x_2209:
[----:B------:R-:W-:-:S04]  /*1ee0*/  UISETP.NE.U32.AND UP0, UPT, UR6, URZ, UPT ;  /* 0x000000ff0600728c */ /* 0x000fc8000bf05070 */
[----:B------:R-:W-:-:S09]  /*1ef0*/  UISETP.NE.AND.EX UP0, UPT, UR7, URZ, UPT, UP0 ;  /* 0x000000ff0700728c */ /* 0x000fd2000bf05300 */
[----:B------:R-:W-:Y:S05]  /*1f00*/  BRA.U UP0, `(.L_x_2219) ;  /* 0x0000000500087547 */ /* 0x000fea000b800000 */
[----:B------:R-:W-:Y:S01]  /*1f10*/  PLOP3.LUT P1, PT, PT, PT, UP2, 0x80, 0x8 ;  /* 0x000000000008781c */ /* 0x000fe20003f2f028 */
[----:B------:R-:W0:Y:S01]  /*1f20*/  @UP3 LDCU UR10, c[0x0][0x40c] ;  /* 0x00008180ff0a37ac */ /* 0x000e220008000800 */
[----:B-----5:R-:W-:Y:S02]  /*1f30*/  MOV R87, R24 ;  /* 0x0000001800577202 */ /* 0x020fe40000000f00 */
[----:B------:R-:W-:Y:S01]  /*1f40*/  MOV R91, R25 ;  /* 0x00000019005b7202 */ /* 0x000fe20000000f00 */
[----:B------:R-:W1:Y:S01]  /*1f50*/  @UP3 LDCU UR16, c[0x0][0x40c] ;  /* 0x00008180ff1037ac */ /* 0x000e620008000800 */
[----:B------:R-:W-:Y:S02]  /*1f60*/  MOV R110, R26 ;  /* 0x0000001a006e7202 */ /* 0x000fe40000000f00 */
[----:B------:R-:W-:Y:S01]  /*1f70*/  MOV R118, R27 ;  /* 0x0000001b00767202 */ /* 0x000fe20000000f00 */
[----:B------:R-:W2:Y:S04]  /*1f80*/  @UP3 LDCU UR32, c[0x0][0x40c] ;  /* 0x00008180ff2037ac */ /* 0x000ea80008000800 */
[--C-:B------:R-:W-:Y:S01]  /*1f90*/  @P1 FFMA.FTZ R85, R3, UR9, R90.reuse ;  /* 0x0000000903551c23 */ /* 0x100fe2000801005a */
[--C-:B------:R-:W-:Y:S01]  /*1fa0*/  @P1 FFMA.FTZ R84, R10, UR9, R90.reuse ;  /* 0x000000090a541c23 */ /* 0x100fe2000801005a */
[----:B------:R-:W3:Y:S01]  /*1fb0*/  @UP3 LDCU UR34, c[0x0][0x40c] ;  /* 0x00008180ff2237ac */ /* 0x000ee20008000800 */
[----:B------:R-:W-:Y:S01]  /*1fc0*/  @P1 FFMA.FTZ R86, R114, UR9, R90 ;  /* 0x0000000972561c23 */ /* 0x000fe2000801005a */
[----:B------:R-:W-:Y:S01]  /*1fd0*/  @P1 FADD.FTZ R85, R82, -R85 ;  /* 0x8000005552551221 */ /* 0x000fe20000010000 */
[----:B------:R-:W-:Y:S01]  /*1fe0*/  @P1 FADD.FTZ R84, R81, -R84 ;  /* 0x8000005451541221 */ /* 0x000fe20000010000 */
[----:B------:R-:W4:Y:S01]  /*1ff0*/  @UP3 LDCU UR11, c[0x0][0x40c] ;  /* 0x00008180ff0b37ac */ /* 0x000f220008000800 */
[----:B------:R-:W-:Y:S01]  /*2000*/  @P1 FADD.FTZ R120, R107, -R86 ;  /* 0x800000566b781221 */ /* 0x000fe20000010000 */
[----:B------:R-:W-:Y:S01]  /*2010*/  @P1 FFMA.FTZ R87, R85, UR31, R24 ;  /* 0x0000001f55571c23 */ /* 0x000fe20008010018 */
[--C-:B------:R-:W-:Y:S01]  /*2020*/  @P1 FFMA.FTZ R85, R99, UR9, R90.reuse ;  /* 0x0000000963551c23 */ /* 0x100fe2000801005a */
[----:B------:R-:W-:Y:S01]  /*2030*/  @P1 FFMA.FTZ R91, R84, UR31, R25 ;  /* 0x0000001f545b1c23 */ /* 0x000fe20008010019 */
[----:B------:R-:W-:Y:S01]  /*2040*/  @P1 FFMA.FTZ R84, R102, UR9, R90 ;  /* 0x0000000966541c23 */ /* 0x000fe2000801005a */
[----:B------:R-:W3:Y:S01]  /*2050*/  @UP3 LDCU UR17, c[0x0][0x40c] ;  /* 0x00008180ff1137ac */ /* 0x000ee20008000800 */
[----:B------:R-:W-:Y:S01]  /*2060*/  @P1 FADD.FTZ R85, R98, -R85 ;  /* 0x8000005562551221 */ /* 0x000fe20000010000 */
[----:B------:R-:W-:Y:S01]  /*2070*/  MOV R86, R21 ;  /* 0x0000001500567202 */ /* 0x000fe20000000f00 */
[----:B------:R-:W-:Y:S01]  /*2080*/  @P1 FADD.FTZ R84, R11, -R84 ;  /* 0x800000540b541221 */ /* 0x000fe20000010000 */
[----:B------:R-:W3:Y:S01]  /*2090*/  @UP3 LDCU UR33, c[0x0][0x40c] ;  /* 0x00008180ff2137ac */ /* 0x000ee20008000800 */
[----:B------:R-:W-:Y:S01]  /*20a0*/  @P1 FFMA.FTZ R110, R85, UR31, R26 ;  /* 0x0000001f556e1c23 */ /* 0x000fe2000801001a */
[----:B------:R-:W-:Y:S01]  /*20b0*/  @P1 FFMA.FTZ R85, R83, UR9, R90 ;  /* 0x0000000953551c23 */ /* 0x000fe2000801005a */
[----:B------:R-:W-:Y:S01]  /*20c0*/  @P1 FFMA.FTZ R118, R84, UR31, R27 ;  /* 0x0000001f54761c23 */ /* 0x000fe2000801001b */
[----:B------:R-:W-:Y:S01]  /*20d0*/  MOV R84, R20 ;  /* 0x0000001400547202 */ /* 0x000fe20000000f00 */
[----:B------:R-:W-:Y:S01]  /*20e0*/  @P1 FFMA.FTZ R86, R120, UR31, R21 ;  /* 0x0000001f78561c23 */ /* 0x000fe20008010015 */
[----:B------:R-:W-:Y:S01]  /*20f0*/  @P1 FADD.FTZ R85, R112, -R85 ;  /* 0x8000005570551221 */ /* 0x000fe20000010000 */
[----:B0-----:R-:W-:Y:S01]  /*2100*/  @P2 FMUL.FTZ R87, R87, UR10 ;  /* 0x0000000a57572c20 */ /* 0x001fe20008410000 */
[----:B-1----:R-:W-:Y:S01]  /*2110*/  @P2 FMUL.FTZ R110, R110, UR16 ;  /* 0x000000106e6e2c20 */ /* 0x002fe20008410000 */
[----:B----4-:R-:W-:Y:S01]  /*2120*/  @P2 FMUL.FTZ R91, R91, UR11 ;  /* 0x0000000b5b5b2c20 */ /* 0x010fe20008410000 */
[----:B------:R-:W-:Y:S01]  /*2130*/  @P1 FFMA.FTZ R84, R85, UR31, R20 ;  /* 0x0000001f55541c23 */ /* 0x000fe20008010014 */
[----:B------:R-:W-:Y:S01]  /*2140*/  @P1 FFMA.FTZ R85, R105, UR9, R90 ;  /* 0x0000000969551c23 */ /* 0x000fe2000801005a */
[----:B------:R-:W-:-:S02]  /*2150*/  @P2 F2FP.BF16.F32.PACK_AB R87, RZ, R87 ;  /* 0x00000057ff57223e */ /* 0x000fc400000010ff */
[----:B--2---:R-:W-:Y:S01]  /*2160*/  @P2 FMUL.FTZ R84, R84, UR32 ;  /* 0x0000002054542c20 */ /* 0x004fe20008410000 */
[----:B------:R-:W-:Y:S01]  /*2170*/  @P1 FADD.FTZ R121, R80, -R85 ;  /* 0x8000005550791221 */ /* 0x000fe20000010000 */
[----:B------:R-:W-:Y:S01]  /*2180*/  MOV R85, R22 ;  /* 0x0000001600557202 */ /* 0x000fe20000000f00 */
[----:B---3--:R-:W-:Y:S01]  /*2190*/  @P2 FMUL.FTZ R118, R118, UR17 ;  /* 0x0000001176762c20 */ /* 0x008fe20008410000 */
[----:B------:R-:W-:Y:S01]  /*21a0*/  @P2 F2FP.BF16.F32.PACK_AB R110, RZ, R110 ;  /* 0x0000006eff6e223e */ /* 0x000fe200000010ff */
[----:B------:R-:W-:Y:S01]  /*21b0*/  @P1 FFMA.FTZ R85, R121, UR31, R22 ;  /* 0x0000001f79551c23 */ /* 0x000fe20008010016 */
[----:B------:R-:W-:Y:S02]  /*21c0*/  @P2 F2FP.BF16.F32.PACK_AB R84, RZ, R84 ;  /* 0x00000054ff54223e */ /* 0x000fe400000010ff */
[----:B------:R-:W-:Y:S01]  /*21d0*/  @P2 F2FP.BF16.F32.PACK_AB R91, RZ, R91 ;  /* 0x0000005bff5b223e */ /* 0x000fe200000010ff */
[----:B------:R-:W-:Y:S01]  /*21e0*/  @P2 FMUL.FTZ R120, R85, UR34 ;  /* 0x0000002255782c20 */ /* 0x000fe20008410000 */
[----:B------:R-:W-:Y:S01]  /*21f0*/  @P2 FMUL.FTZ R85, R86, UR33 ;  /* 0x0000002156552c20 */ /* 0x000fe20008410000 */
[----:B------:R-:W-:-:S02]  /*2200*/  @P2 F2FP.BF16.F32.PACK_AB R118, RZ, R118 ;  /* 0x00000076ff76223e */ /* 0x000fc400000010ff */
[----:B------:R-:W-:Y:S02]  /*2210*/  @P2 PRMT R76, R87, 0x7610, R76 ;  /* 0x00007610574c2816 */ /* 0x000fe4000000004c */
[----:B------:R-:W-:Y:S02]  /*2220*/  @P2 F2FP.BF16.F32.PACK_AB R120, RZ, R120 ;  /* 0x00000078ff78223e */ /* 0x000fe400000010ff */
[----:B------:R-:W-:Y:S02]  /*2230*/  @P2 F2FP.BF16.F32.PACK_AB R85, RZ, R85 ;  /* 0x00000055ff55223e */ /* 0x000fe400000010ff */
[----:B------:R-:W-:Y:S02]  /*2240*/  @P2 PRMT R77, R110, 0x7610, R77 ;  /* 0x000076106e4d2816 */ /* 0x000fe4000000004d */
[----:B------:R-:W-:Y:S02]  /*2250*/  @P2 PRMT R78, R84, 0x7610, R78 ;  /* 0x00007610544e2816 */ /* 0x000fe4000000004e */
[----:B------:R-:W-:-:S02]  /*2260*/  @P2 PRMT R79, R120, 0x7610, R79 ;  /* 0x00007610784f2816 */ /* 0x000fc4000000004f */
        /* <DEDUP_REMOVED lines=12> */
.L_x_2219:
[----:B------:R-:W-:Y:S01]  /*2330*/  PLOP3.LUT P1, PT, PT, PT, UP2, 0x80, 0x8 ;  /* 0x000000000008781c */ /* 0x000fe20003f2f028 */
[----:B------:R-:W0:Y:S01]  /*2340*/  @UP3 LDCU UR10, c[0x0][0x40c] ;  /* 0x00008180ff0a37ac */ /* 0x000e220008000800 */
[----:B-----5:R-:W-:Y:S02]  /*2350*/  MOV R36, R24 ;  /* 0x0000001800247202 */ /* 0x020fe40000000f00 */
[----:B------:R-:W-:Y:S01]  /*2360*/  MOV R55, R23 ;  /* 0x0000001700377202 */ /* 0x000fe20000000f00 */
[----:B------:R-:W1:Y:S01]  /*2370*/  @UP3 LDCU UR16, c[0x0][0x40c] ;  /* 0x00008180ff1037ac */ /* 0x000e620008000800 */
[----:B------:R-:W-:Y:S01]  /*2380*/  MOV R39, R27 ;  /* 0x0000001b00277202 */ /* 0x000fe20000000f00 */
[----:B------:R-:W2:Y:S06]  /*2390*/  @UP3 LDCU UR32, c[0x0][0x40c] ;  /* 0x00008180ff2037ac */ /* 0x000eac0008000800 */
[--C-:B------:R-:W-:Y:S01]  /*23a0*/  @P1 FFMA.FTZ R37, R3, UR9, R90.reuse ;  /* 0x0000000903251c23 */ /* 0x100fe2000801005a */
[--C-:B------:R-:W-:Y:S01]  /*23b0*/  @P1 FFMA.FTZ R38, R116, UR9, R90.reuse ;  /* 0x0000000974261c23 */ /* 0x100fe2000801005a */
[--C-:B------:R-:W-:Y:S01]  /*23c0*/  @P1 FFMA.FTZ R53, R99, UR9, R90.reuse ;  /* 0x0000000963351c23 */ /* 0x100fe2000801005a */
[----:B------:R-:W-:Y:S01]  /*23d0*/  @P1 FFMA.FTZ R52, R10, UR9, R90 ;  /* 0x000000090a341c23 */ /* 0x000fe2000801005a */
[----:B------:R-:W-:Y:S01]  /*23e0*/  @P1 FADD.FTZ R37, R82, -R37 ;  /* 0x8000002552251221 */ /* 0x000fe20000010000 */
[----:B------:R-:W-:Y:S01]  /*23f0*/  @P1 FADD.FTZ R38, R113, -R38 ;  /* 0x8000002671261221 */ /* 0x000fe20000010000 */
[--C-:B------:R-:W-:Y:S01]  /*2400*/  @P1 FFMA.FTZ R85, R83, UR9, R90.reuse ;  /* 0x0000000953551c23 */ /* 0x100fe2000801005a */
[----:B------:R-:W-:Y:S01]  /*2410*/  @P1 FFMA.FTZ R54, R102, UR9, R90 ;  /* 0x0000000966361c23 */ /* 0x000fe2000801005a */
[----:B------:R-:W-:Y:S01]  /*2420*/  @P1 FFMA.FTZ R36, R37, UR31, R24 ;  /* 0x0000001f25241c23 */ /* 0x000fe20008010018 */
[----:B------:R-:W-:Y:S01]  /*2430*/  @P1 FADD.FTZ R53, R98, -R53 ;  /* 0x8000003562351221 */ /* 0x000fe20000010000 */
[----:B------:R-:W-:Y:S01]  /*2440*/  @P1 FADD.FTZ R52, R81, -R52 ;  /* 0x8000003451341221 */ /* 0x000fe20000010000 */
[----:B------:R-:W-:Y:S01]  /*2450*/  @P1 FFMA.FTZ R55, R38, UR31, R23 ;  /* 0x0000001f26371c23 */ /* 0x000fe20008010017 */
[----:B------:R-:W-:Y:S01]  /*2460*/  MOV R38, R26 ;  /* 0x0000001a00267202 */ /* 0x000fe20000000f00 */
[----:B------:R-:W-:Y:S01]  /*2470*/  @P1 FADD.FTZ R85, R112, -R85 ;  /* 0x8000005570551221 */ /* 0x000fe20000010000 */
[----:B------:R-:W-:Y:S01]  /*2480*/  MOV R37, R25 ;  /* 0x0000001900257202 */ /* 0x000fe20000000f00 */
[----:B------:R-:W-:Y:S01]  /*2490*/  @P1 FADD.FTZ R54, R11, -R54 ;  /* 0x800000360b361221 */ /* 0x000fe20000010000 */
[----:B------:R-:W-:Y:S01]  /*24a0*/  @P1 FFMA.FTZ R38, R53, UR31, R26 ;  /* 0x0000001f35261c23 */ /* 0x000fe2000801001a */
[----:B0-----:R-:W-:Y:S01]  /*24b0*/  @P2 FMUL.FTZ R84, R36, UR10 ;  /* 0x0000000a24542c20 */ /* 0x001fe20008410000 */
[----:B------:R-:W-:Y:S01]  /*24c0*/  @P1 FFMA.FTZ R37, R52, UR31, R25 ;  /* 0x0000001f34251c23 */ /* 0x000fe20008010019 */
[----:B------:R-:W0:Y:S01]  /*24d0*/  @UP3 LDCU UR10, c[0x0][0x40c] ;  /* 0x00008180ff0a37ac */ /* 0x000e220008000800 */
[----:B------:R-:W-:Y:S01]  /*24e0*/  MOV R52, R20 ;  /* 0x0000001400347202 */ /* 0x000fe20000000f00 */
[----:B------:R-:W-:Y:S01]  /*24f0*/  @P1 FFMA.FTZ R52, R85, UR31, R20 ;  /* 0x0000001f55341c23 */ /* 0x000fe20008010014 */
[----:B------:R-:W-:Y:S01]  /*2500*/  @P1 FFMA.FTZ R39, R54, UR31, R27 ;  /* 0x0000001f36271c23 */ /* 0x000fe2000801001b */
[----:B-1----:R-:W-:Y:S01]  /*2510*/  @P2 FMUL.FTZ R85, R38, UR16 ;  /* 0x0000001026552c20 */ /* 0x002fe20008410000 */
[----:B------:R-:W1:Y:S01]  /*2520*/  @UP3 LDCU UR11, c[0x0][0x40c] ;  /* 0x00008180ff0b37ac */ /* 0x000e620008000800 */
[--C-:B------:R-:W-:Y:S01]  /*2530*/  @P1 FFMA.FTZ R54, R114, UR9, R90.reuse ;  /* 0x0000000972361c23 */ /* 0x100fe2000801005a */
[----:B------:R-:W-:Y:S01]  /*2540*/  @P1 FFMA.FTZ R87, R105, UR9, R90 ;  /* 0x0000000969571c23 */ /* 0x000fe2000801005a */
[----:B------:R-:W-:Y:S01]  /*2550*/  MOV R53, R21 ;  /* 0x0000001500357202 */ /* 0x000fe20000000f00 */
[----:B------:R-:W3:Y:S01]  /*2560*/  @UP3 LDCU UR17, c[0x0][0x40c] ;  /* 0x00008180ff1137ac */ /* 0x000ee20008000800 */
[----:B------:R-:W-:Y:S01]  /*2570*/  @P1 FADD.FTZ R54, R107, -R54 ;  /* 0x800000366b361221 */ /* 0x000fe20000010000 */
[----:B------:R-:W-:Y:S01]  /*2580*/  @P1 FADD.FTZ R87, R80, -R87 ;  /* 0x8000005750571221 */ /* 0x000fe20000010000 */
[----:B------:R-:W-:Y:S01]  /*2590*/  @P2 F2FP.BF16.F32.PACK_AB R84, RZ, R84 ;  /* 0x00000054ff54223e */ /* 0x000fe200000010ff */
[----:B------:R-:W4:Y:S01]  /*25a0*/  @UP3 LDCU UR33, c[0x0][0x40c] ;  /* 0x00008180ff2137ac */ /* 0x000f220008000800 */
[----:B------:R-:W-:Y:S01]  /*25b0*/  @P1 FFMA.FTZ R53, R54, UR31, R21 ;  /* 0x0000001f36351c23 */ /* 0x000fe20008010015 */
[----:B------:R-:W-:Y:S01]  /*25c0*/  MOV R54, R22 ;  /* 0x0000001600367202 */ /* 0x000fe20000000f00 */
[----:B------:R-:W-:Y:S01]  /*25d0*/  @P1 FFMA.FTZ R54, R87, UR31, R22 ;  /* 0x0000001f57361c23 */ /* 0x000fe20008010016 */
[----:B------:R-:W4:Y:S01]  /*25e0*/  @UP3 LDCU UR16, c[0x0][0x40c] ;  /* 0x00008180ff1037ac */ /* 0x000f220008000800 */
[----:B------:R-:W-:Y:S01]  /*25f0*/  @P2 F2FP.BF16.F32.PACK_AB R85, RZ, R85 ;  /* 0x00000055ff55223e */ /* 0x000fe200000010ff */
[----:B--2---:R-:W-:Y:S01]  /*2600*/  @P2 FMUL.FTZ R86, R52, UR32 ;  /* 0x0000002034562c20 */ /* 0x004fe20008410000 */
[----:B0-----:R-:W-:Y:S01]  /*2610*/  @P2 FMUL.FTZ R91, R54, UR10 ;  /* 0x0000000a365b2c20 */ /* 0x001fe20008410000 */
[----:B------:R-:W-:-:S02]  /*2620*/  @P2 PRMT R76, R84, 0x7610, R76 ;  /* 0x00007610544c2816 */ /* 0x000fc4000000004c */
[----:B------:R-:W-:Y:S01]  /*2630*/  @P2 PRMT R77, R85, 0x7610, R77 ;  /* 0x00007610554d2816 */ /* 0x000fe2000000004d */
[----:B-1----:R-:W-:Y:S01]  /*2640*/  @P2 FMUL.FTZ R84, R37, UR11 ;  /* 0x0000000b25542c20 */ /* 0x002fe20008410000 */
[----:B------:R-:W-:Y:S01]  /*2650*/  @P2 F2FP.BF16.F32.PACK_AB R86, RZ, R86 ;  /* 0x00000056ff56223e */ /* 0x000fe200000010ff */
[----:B---3--:R-:W-:Y:S01]  /*2660*/  @P2 FMUL.FTZ R85, R39, UR17 ;  /* 0x0000001127552c20 */ /* 0x008fe20008410000 */
[----:B------:R-:W-:Y:S02]  /*2670*/  @P2 F2FP.BF16.F32.PACK_AB R91, RZ, R91 ;  /* 0x0000005bff5b223e */ /* 0x000fe400000010ff */
[----:B------:R-:W-:Y:S01]  /*2680*/  @P2 F2FP.BF16.F32.PACK_AB R84, RZ, R84 ;  /* 0x00000054ff54223e */ /* 0x000fe200000010ff */
[----:B----4-:R-:W-:Y:S01]  /*2690*/  @P2 FMUL.FTZ R87, R53, UR33 ;  /* 0x0000002135572c20 */ /* 0x010fe20008410000 */
[----:B------:R-:W-:Y:S02]  /*26a0*/  @P2 F2FP.BF16.F32.PACK_AB R85, RZ, R85 ;  /* 0x00000055ff55223e */ /* 0x000fe400000010ff */
[----:B------:R-:W-:Y:S01]  /*26b0*/  @P2 PRMT R78, R86, 0x7610, R78 ;  /* 0x00007610564e2816 */ /* 0x000fe2000000004e */
[----:B------:R-:W-:Y:S01]  /*26c0*/  @P2 FMUL.FTZ R110, R55, UR16 ;  /* 0x00000010376e2c20 */ /* 0x000fe20008410000 */
[----:B------:R-:W-:-:S02]  /*26d0*/  @P2 F2FP.BF16.F32.PACK_AB R87, RZ, R87 ;  /* 0x00000057ff57223e */ /* 0x000fc400000010ff */
[----:B------:R-:W-:Y:S02]  /*26e0*/  @P2 PRMT R79, R91, 0x7610, R79 ;  /* 0x000076105b4f2816 */ /* 0x000fe4000000004f */
[----:B------:R-:W-:Y:S02]  /*26f0*/  @P2 F2FP.BF16.F32.PACK_AB R110, RZ, R110 ;  /* 0x0000006eff6e223e */ /* 0x000fe400000010ff */
[----:B------:R-:W-:Y:S02]  /*2700*/  @P2 PRMT R76, R76, 0x5410, R84 ;  /* 0x000054104c4c2816 */ /* 0x000fe40000000054 */
[----:B------:R-:W-:Y:S02]  /*2710*/  @P2 PRMT R77, R77, 0x5410, R85 ;  /* 0x000054104d4d2816 */ /* 0x000fe40000000055 */
[----:B------:R-:W-:Y:S02]  /*2720*/  @P2 PRMT R78, R78, 0x5410, R87 ;  /* 0x000054104e4e2816 */ /* 0x000fe40000000057 */
[----:B------:R-:W-:-:S07]  /*2730*/  @P2 PRMT R79, R79, 0x5410, R110 ;  /* 0x000054104f4f2816 */ /* 0x000fce000000006e */
.L_x_2218:
[----:B------:R-:W-:Y:S01]  /*2740*/  ISETP.NE.U32.AND P1, PT, RZ, UR6, PT ;  /* 0x00000006ff007c0c */ /* 0x000fe2000bf25070 */
[----:B------:R-:W0:Y:S03]  /*2750*/  @UP3 LDCU.64 UR10, c[0x0][0x468] ;  /* 0x00008d00ff0a37ac */ /* 0x000e260008000a00 */
[----:B------:R-:W-:-:S13]  /*2760*/  ISETP.NE.AND.EX P1, PT, RZ, UR7, PT, P1 ;  /* 0x00000007ff007c0c */ /* 0x000fda000bf25310 */
[----:B------:R-:W1:Y:S02]  /*2770*/  @P1 LDC.64 R84, c[0x0][0x478] ;  /* 0x00011e00ff541b82 */ /* 0x000e640000000a00 */
[----:B-1----:R-:W-:-:S04]  /*2780*/  @P1 IMAD.WIDE.U32 R86, R89, 0x20, R84 ;  /* 0x0000002059561825 */ /* 0x002fc800078e0054 */
[----:B------:R-:W-:Y:S01]  /*2790*/  HFMA2 R85, -RZ, RZ, 0, 9.5367431640625e-07 ;  /* 0x00000010ff557431 */ /* 0x000fe200000001ff */
[----:B------:R1:W-:Y:S04]  /*27a0*/  @P1 STG.E.128 desc[UR18][R86.64], R36 ;  /* 0x0000002456001986 */ /* 0x0003e8000c101d12 */
[----:B------:R1:W-:Y:S01]  /*27b0*/  @P1 STG.E.128 desc[UR18][R86.64+0x10], R52 ;  /* 0x0000103456001986 */ /* 0x0003e2000c101d12 */
[----:B0-----:R-:W-:-:S05]  /*27c0*/  @P2 IMAD.WIDE.U32 R84, R88, R85, UR10 ;  /* 0x0000000a58542e25 */ /* 0x001fca000f8e0055 */
[----:B------:R1:W-:Y:S01]  /*27d0*/  @P2 STG.E.128 desc[UR18][R84.64], R76 ;  /* 0x0000004c54002986 */ /* 0x0003e2000c101d12 */
[----:B------:R-:W-:Y:S05]  /*27e0*/  @!P0 BRA `(.L_x_2220) ;  /* 0x0000000800148947 */ /* 0x000fea0003800000 */
[----:B------:R-:W-:Y:S05]  /*27f0*/  @!P1 BRA `(.L_x_2221) ;  /* 0x0000000400089947 */ /* 0x000fea0003800000 */
[----:B------:R-:W-:Y:S01]  /*2800*/  PLOP3.LUT P0, PT, PT, PT, UP2, 0x80, 0x8 ;  /* 0x000000000008781c */ /* 0x000fe20003f0f028 */
[----:B------:R-:W0:Y:S01]  /*2810*/  @UP3 LDCU UR10, c[0x0][0x40c] ;  /* 0x00008180ff0a37ac */ /* 0x000e220008000800 */
[----:B-1---5:R-:W-:Y:S02]  /*2820*/  MOV R36, R16 ;  /* 0x0000001000247202 */ /* 0x022fe40000000f00 */
        /* <DEDUP_REMOVED lines=10> */
[----:B------:R-:W-:Y:S01]  /*28d0*/  @P0 FADD.FTZ R38, R93, -R38 ;  /* 0x800000265d260221 */ /* 0x000fe20000010000 */
[----:B------:R-:W-:Y:S01]  /*28e0*/  @P0 FFMA.FTZ R52, R104, UR9, R90 ;  /* 0x0000000968340c23 */ /* 0x000fe2000801005a */
[----:B------:R-:W-:Y:S01]  /*28f0*/  @P0 FFMA.FTZ R36, R39, UR31, R16 ;  /* 0x0000001f27240c23 */ /* 0x000fe20008010010 */
[----:B------:R-:W-:Y:S01]  /*2900*/  MOV R39, R19 ;  /* 0x0000001300277202 */ /* 0x000fe20000000f00 */
[----:B------:R-:W-:Y:S01]  /*2910*/  @P0 FFMA.FTZ R39, R54, UR31, R19 ;  /* 0x0000001f36270c23 */ /* 0x000fe20008010013 */
[--C-:B------:R-:W-:Y:S01]  /*2920*/  @P0 FFMA.FTZ R54, R108, UR9, R90.reuse ;  /* 0x000000096c360c23 */ /* 0x100fe2000801005a */
[----:B------:R-:W-:Y:S01]  /*2930*/  @P0 FADD.FTZ R53, R94, -R53 ;  /* 0x800000355e350221 */ /* 0x000fe20000010000 */
[----:B------:R-:W-:Y:S01]  /*2940*/  @P0 FFMA.FTZ R37, R38, UR31, R17 ;  /* 0x0000001f26250c23 */ /* 0x000fe20008010011 */
[----:B------:R-:W-:Y:S01]  /*2950*/  @P0 FFMA.FTZ R85, R101, UR9, R90 ;  /* 0x0000000965550c23 */ /* 0x000fe2000801005a */
[----:B------:R-:W-:Y:S01]  /*2960*/  @P0 FADD.FTZ R84, R97, -R54 ;  /* 0x8000003661540221 */ /* 0x000fe20000010000 */
[----:B------:R-:W-:Y:S01]  /*2970*/  MOV R38, R18 ;  /* 0x0000001200267202 */ /* 0x000fe20000000f00 */
[----:B------:R-:W-:Y:S01]  /*2980*/  @P0 FADD.FTZ R52, R119, -R52 ;  /* 0x8000003477340221 */ /* 0x000fe20000010000 */
[----:B------:R-:W-:Y:S01]  /*2990*/  @P0 FFMA.FTZ R38, R53, UR31, R18 ;  /* 0x0000001f35260c23 */ /* 0x000fe20008010012 */
[----:B------:R-:W-:Y:S01]  /*29a0*/  MOV R53, R13 ;  /* 0x0000000d00357202 */ /* 0x000fe20000000f00 */
[----:B------:R-:W-:Y:S01]  /*29b0*/  @P0 FADD.FTZ R85, R96, -R85 ;  /* 0x8000005560550221 */ /* 0x000fe20000010000 */
[----:B------:R-:W-:Y:S01]  /*29c0*/  @P0 FFMA.FTZ R53, R84, UR31, R13 ;  /* 0x0000001f54350c23 */ /* 0x000fe2000801000d */
[----:B------:R-:W-:Y:S01]  /*29d0*/  @P0 FFMA.FTZ R90, R111, UR9, R90 ;  /* 0x000000096f5a0c23 */ /* 0x000fe2000801005a */
[----:B0-----:R-:W-:Y:S01]  /*29e0*/  @P2 FMUL.FTZ R84, R36, UR10 ;  /* 0x0000000a24542c20 */ /* 0x001fe20008410000 */
[----:B------:R-:W-:Y:S01]  /*29f0*/  @P0 FFMA.FTZ R55, R52, UR31, R15 ;  /* 0x0000001f34370c23 */ /* 0x000fe2000801000f */
[----:B------:R-:W0:Y:S01]  /*2a00*/  @UP3 LDCU UR11, c[0x0][0x40c] ;  /* 0x00008180ff0b37ac */ /* 0x000e220008000800 */
[----:B------:R-:W-:Y:S01]  /*2a10*/  MOV R52, R12 ;  /* 0x0000000c00347202 */ /* 0x000fe20000000f00 */
[----:B------:R-:W-:Y:S01]  /*2a20*/  @P0 FFMA.FTZ R52, R85, UR31, R12 ;  /* 0x0000001f55340c23 */ /* 0x000fe2000801000c */
[----:B------:R-:W-:Y:S01]  /*2a30*/  @P0 FADD.FTZ R85, R109, -R90 ;  /* 0x8000005a6d550221 */ /* 0x000fe20000010000 */
[----:B------:R-:W3:Y:S01]  /*2a40*/  @UP3 LDCU UR30, c[0x0][0x40c] ;  /* 0x00008180ff1e37ac */ /* 0x000ee20008000800 */
[----:B------:R-:W-:Y:S01]  /*2a50*/  MOV R54, R14 ;  /* 0x0000000e00367202 */ /* 0x000fe20000000f00 */
[----:B--2---:R-:W-:Y:S01]  /*2a60*/  @P2 FMUL.FTZ R86, R52, UR17 ;  /* 0x0000001134562c20 */ /* 0x004fe20008410000 */
[----:B------:R-:W-:Y:S01]  /*2a70*/  @P0 FFMA.FTZ R54, R85, UR31, R14 ;  /* 0x0000001f55360c23 */ /* 0x000fe2000801000e */
[----:B------:R-:W2:Y:S01]  /*2a80*/  @UP3 LDCU UR9, c[0x0][0x40c] ;  /* 0x00008180ff0937ac */ /* 0x000ea20008000800 */
[----:B-1----:R-:W-:Y:S01]  /*2a90*/  @P2 FMUL.FTZ R85, R38, UR16 ;  /* 0x0000001026552c20 */ /* 0x002fe20008410000 */
[----:B------:R-:W-:Y:S01]  /*2aa0*/  @P2 F2FP.BF16.F32.PACK_AB R84, RZ, R84 ;  /* 0x00000054ff54223e */ /* 0x000fe200000010ff */
[----:B------:R-:W1:Y:S01]  /*2ab0*/  @UP3 LDCU UR10, c[0x0][0x40c] ;  /* 0x00008180ff0a37ac */ /* 0x000e620008000800 */
[----:B------:R-:W-:-:S02]  /*2ac0*/  @P2 F2FP.BF16.F32.PACK_AB R86, RZ, R86 ;  /* 0x00000056ff56223e */ /* 0x000fc400000010ff */
[----:B------:R-:W-:Y:S02]  /*2ad0*/  @P2 F2FP.BF16.F32.PACK_AB R85, RZ, R85 ;  /* 0x00000055ff55223e */ /* 0x000fe400000010ff */
[----:B------:R-:W-:Y:S01]  /*2ae0*/  @P2 PRMT R76, R84, 0x7610, R76 ;  /* 0x00007610544c2816 */ /* 0x000fe2000000004c */
[----:B0-----:R-:W-:Y:S01]  /*2af0*/  @P2 FMUL.FTZ R84, R37, UR11 ;  /* 0x0000000b25542c20 */ /* 0x001fe20008410000 */
[----:B------:R-:W-:Y:S02]  /*2b00*/  @P2 PRMT R77, R85, 0x7610, R77 ;  /* 0x00007610554d2816 */ /* 0x000fe4000000004d */
[----:B------:R-:W-:Y:S01]  /*2b10*/  @P2 PRMT R78, R86, 0x7610, R78 ;  /* 0x00007610564e2816 */ /* 0x000fe2000000004e */
[----:B---3--:R-:W-:Y:S01]  /*2b20*/  @P2 FMUL.FTZ R87, R54, UR30 ;  /* 0x0000001e36572c20 */ /* 0x008fe20008410000 */
[----:B------:R-:W-:Y:S01]  /*2b30*/  @P2 F2FP.BF16.F32.PACK_AB R84, RZ, R84 ;  /* 0x00000054ff54223e */ /* 0x000fe200000010ff */
[----:B--2---:R-:W-:-:S03]  /*2b40*/  @P2 FMUL.FTZ R85, R39, UR9 ;  /* 0x0000000927552c20 */ /* 0x004fc60008410000 */
[----:B------:R-:W-:Y:S02]  /*2b50*/  @P2 F2FP.BF16.F32.PACK_AB R87, RZ, R87 ;  /* 0x00000057ff57223e */ /* 0x000fe400000010ff */
[----:B------:R-:W-:Y:S01]  /*2b60*/  @P2 PRMT R76, R76, 0x5410, R84 ;  /* 0x000054104c4c2816 */ /* 0x000fe20000000054 */
[----:B-1----:R-:W-:Y:S01]  /*2b70*/  @P2 FMUL.FTZ R86, R53, UR10 ;  /* 0x0000000a35562c20 */ /* 0x002fe20008410000 */
[----:B------:R-:W-:Y:S02]  /*2b80*/  @P2 F2FP.BF16.F32.PACK_AB R85, RZ, R85 ;  /* 0x00000055ff55223e */ /* 0x000fe400000010ff */
[----:B------:R-:W-:Y:S02]  /*2b90*/  @P2 PRMT R79, R87, 0x7610, R79 ;  /* 0x00007610574f2816 */ /* 0x000fe4000000004f */
[----:B------:R-:W-:Y:S02]  /*2ba0*/  @P2 F2FP.BF16.F32.PACK_AB R86, RZ, R86 ;  /* 0x00000056ff56223e */ /* 0x000fe400000010ff */
[----:B------:R-:W-:-:S02]  /*2bb0*/  @P2 PRMT R77, R77, 0x5410, R85 ;  /* 0x000054104d4d2816 */ /* 0x000fc40000000055 */
[----:B------:R-:W-:Y:S01]  /*2bc0*/  @P2 PRMT R78, R78, 0x5410, R86 ;  /* 0x000054104e4e2816 */ /* 0x000fe20000000056 */
[----:B------:R-:W-:Y:S06]  /*2bd0*/  BRA.U !UP3, `(.L_x_2222) ;  /* 0x0000000d0b487547 */ /* 0x000fec000b800000 */
[----:B------:R-:W-:-:S05]  /*2be0*/  FMUL.FTZ R84, R55, UR26 ;  /* 0x0000001a37547c20 */ /* 0x000fca0008410000 */
[----:B------:R-:W-:-:S04]  /*2bf0*/  F2FP.BF16.F32.PACK_AB R84, RZ, R84 ;  /* 0x00000054ff54723e */ /* 0x000fc800000010ff */
[----:B------:R-:W-:Y:S01]  /*2c00*/  PRMT R79, R79, 0x5410, R84 ;  /* 0x000054104f4f7816 */ /* 0x000fe20000000054 */
[----:B------:R-:W-:Y:S06]  /*2c10*/  BRA `(.L_x_2222) ;  /* 0x0000000c00387947 */ /* 0x000fec0003800000 */
.L_x_2221:
[----:B------:R-:W-:Y:S01]  /*2c20*/  PLOP3.LUT P0, PT, PT, PT, UP2, 0x80, 0x8 ;  /* 0x000000000008781c */ /* 0x000fe20003f0f028 */
[----:B------:R-:W0:Y:S01]  /*2c30*/  @UP3 LDCU UR10, c[0x0][0x40c] ;  /* 0x00008180ff0a37ac */ /* 0x000e220008000800 */
[----:B-1---5:R-:W-:Y:S02]  /*2c40*/  MOV R87, R16 ;  /* 0x0000001000577202 */ /* 0x022fe40000000f00 */
[----:B------:R-:W-:Y:S01]  /*2c50*/  MOV R91, R17 ;  /* 0x00000011005b7202 */ /* 0x000fe20000000f00 */
[----:B------:R-:W1:Y:S01]  /*2c60*/  @UP3 LDCU UR16, c[0x0][0x40c] ;  /* 0x00008180ff1037ac */ /* 0x000e620008000800 */
[----:B------:R-:W-:Y:S02]  /*2c70*/  MOV R110, R18 ;  /* 0x00000012006e7202 */ /* 0x000fe40000000f00 */
[----:B------:R-:W-:Y:S01]  /*2c80*/  MOV R118, R19 ;  /* 0x0000001300767202 */ /* 0x000fe20000000f00 */
[----:B------:R-:W2:Y:S04]  /*2c90*/  @UP3 LDCU UR30, c[0x0][0x40c] ;  /* 0x00008180ff1e37ac */ /* 0x000ea80008000800 */
[--C-:B------:R-:W-:Y:S01]  /*2ca0*/  @P0 FFMA.FTZ R85, R115, UR9, R90.reuse ;  /* 0x0000000973550c23 */ /* 0x100fe2000801005a */
[--C-:B------:R-:W-:Y:S01]  /*2cb0*/  @P0 FFMA.FTZ R84, R106, UR9, R90.reuse ;  /* 0x000000096a540c23 */ /* 0x100fe2000801005a */
[----:B------:R-:W-:Y:S01]  /*2cc0*/  @P0 FFMA.FTZ R86, R108, UR9, R90 ;  /* 0x000000096c560c23 */ /* 0x000fe2000801005a */
[----:B------:R-:W3:Y:S01]  /*2cd0*/  @UP3 LDCU UR33, c[0x0][0x40c] ;  /* 0x00008180ff2137ac */ /* 0x000ee20008000800 */
[----:B------:R-:W-:Y:S01]  /*2ce0*/  @P0 FADD.FTZ R85, R92, -R85 ;  /* 0x800000555c550221 */ /* 0x000fe20000010000 */
[----:B------:R-:W-:Y:S01]  /*2cf0*/  @P0 FADD.FTZ R84, R93, -R84 ;  /* 0x800000545d540221 */ /* 0x000fe20000010000 */
[----:B------:R-:W-:Y:S01]  /*2d00*/  @P0 FADD.FTZ R120, R97, -R86 ;  /* 0x8000005661780221 */ /* 0x000fe20000010000 */
[----:B------:R-:W4:Y:S01]  /*2d10*/  @UP3 LDCU UR11, c[0x0][0x40c] ;  /* 0x00008180ff0b37ac */ /* 0x000f220008000800 */
        /* <DEDUP_REMOVED lines=10> */
[--C-:B------:R-:W-:Y:S01]  /*2dc0*/  @P0 FFMA.FTZ R85, R101, UR9, R90.reuse ;  /* 0x0000000965550c23 */ /* 0x100fe2000801005a */
[----:B------:R-:W-:Y:S01]  /*2dd0*/  @P0 FFMA.FTZ R86, R120, UR31, R13 ;  /* 0x0000001f78560c23 */ /* 0x000fe2000801000d */
[----:B------:R-:W-:Y:S01]  /*2de0*/  @P0 FFMA.FTZ R120, R111, UR9, R90 ;  /* 0x000000096f780c23 */ /* 0x000fe2000801005a */
[----:B------:R-:W-:Y:S01]  /*2df0*/  @P0 FFMA.FTZ R118, R84, UR31, R19 ;  /* 0x0000001f54760c23 */ /* 0x000fe20008010013 */
[----:B------:R-:W-:Y:S01]  /*2e00*/  @P0 FADD.FTZ R85, R96, -R85 ;  /* 0x8000005560550221 */ /* 0x000fe20000010000 */
[----:B------:R-:W-:Y:S01]  /*2e10*/  MOV R84, R12 ;  /* 0x0000000c00547202 */ /* 0x000fe20000000f00 */
[----:B------:R-:W-:Y:S01]  /*2e20*/  @P0 FADD.FTZ R121, R109, -R120 ;  /* 0x800000786d790221 */ /* 0x000fe20000010000 */
[----:B0-----:R-:W-:Y:S01]  /*2e30*/  @P2 FMUL.FTZ R87, R87, UR10 ;  /* 0x0000000a57572c20 */ /* 0x001fe20008410000 */
[----:B------:R-:W-:Y:S01]  /*2e40*/  @P0 FFMA.FTZ R84, R85, UR31, R12 ;  /* 0x0000001f55540c23 */ /* 0x000fe2000801000c */
[----:B------:R-:W-:Y:S01]  /*2e50*/  MOV R85, R14 ;  /* 0x0000000e00557202 */ /* 0x000fe20000000f00 */
[----:B------:R-:W-:Y:S01]  /*2e60*/  @P0 FFMA.FTZ R85, R121, UR31, R14 ;  /* 0x0000001f79550c23 */ /* 0x000fe2000801000e */
[----:B-1----:R-:W-:Y:S01]  /*2e70*/  @P2 FMUL.FTZ R110, R110, UR16 ;  /* 0x000000106e6e2c20 */ /* 0x002fe20008410000 */
[----:B--2---:R-:W-:Y:S01]  /*2e80*/  @P2 FMUL.FTZ R84, R84, UR30 ;  /* 0x0000001e54542c20 */ /* 0x004fe20008410000 */
[----:B----4-:R-:W-:Y:S01]  /*2e90*/  @P2 FMUL.FTZ R91, R91, UR11 ;  /* 0x0000000b5b5b2c20 */ /* 0x010fe20008410000 */
[----:B---3--:R-:W-:Y:S01]  /*2ea0*/  @P2 FMUL.FTZ R120, R85, UR33 ;  /* 0x0000002155782c20 */ /* 0x008fe20008410000 */
        /* <DEDUP_REMOVED lines=25> */
.L_x_2220:
[----:B------:R-:W-:Y:S05]  /*3040*/  @!P1 BRA `(.L_x_2223) ;  /* 0x00000004000c9947 */ /* 0x000fea0003800000 */
[----:B------:R-:W0:Y:S01]  /*3050*/  @UP3 LDCU UR10, c[0x0][0x40c] ;  /* 0x00008180ff0a37ac */ /* 0x000e220008000800 */
[--C-:B-1----:R-:W-:Y:S01]  /*3060*/  FFMA.FTZ R37, R115, UR9, R90.reuse ;  /* 0x0000000973257c23 */ /* 0x102fe2000801005a */
[----:B------:R-:W-:Y:S01]  /*3070*/  ISETP.LT.AND P0, PT, RZ, UR30, PT ;  /* 0x0000001eff007c0c */ /* 0x000fe2000bf01270 */
[--C-:B------:R-:W-:Y:S01]  /*3080*/  FFMA.FTZ R39, R117, UR9, R90.reuse ;  /* 0x0000000975277c23 */ /* 0x100fe2000801005a */
[----:B------:R-:W1:Y:S01]  /*3090*/  @UP3 LDCU UR11, c[0x0][0x40c] ;  /* 0x00008180ff0b37ac */ /* 0x000e620008000800 */
[----:B------:R-:W-:Y:S01]  /*30a0*/  FADD.FTZ R36, R92, -R37 ;  /* 0x800000255c247221 */ /* 0x000fe20000010000 */
[----:B------:R-:W-:Y:S01]  /*30b0*/  FFMA.FTZ R38, R106, UR9, R90 ;  /* 0x000000096a267c23 */ /* 0x000fe2000801005a */
[----:B------:R-:W-:Y:S01]  /*30c0*/  FADD.FTZ R39, R94, -R39 ;  /* 0x800000275e277221 */ /* 0x000fe20000010000 */
[----:B------:R-:W2:Y:S01]  /*30d0*/  @UP3 LDCU UR17, c[0x0][0x40c] ;  /* 0x00008180ff1137ac */ /* 0x000ea20008000800 */
[----:B------:R-:W-:Y:S01]  /*30e0*/  FMUL.FTZ R36, R36, UR31 ;  /* 0x0000001f24247c20 */ /* 0x000fe20008410000 */
[----:B------:R-:W-:Y:S01]  /*30f0*/  FADD.FTZ R37, R93, -R38 ;  /* 0x800000265d257221 */ /* 0x000fe20000010000 */
[----:B------:R-:W-:Y:S01]  /*3100*/  FMUL.FTZ R52, R39, UR31 ;  /* 0x0000001f27347c20 */ /* 0x000fe20008410000 */
[--C-:B------:R-:W-:Y:S01]  /*3110*/  FFMA.FTZ R53, R101, UR9, R90.reuse ;  /* 0x0000000965357c23 */ /* 0x100fe2000801005a */
[----:B------:R-:W3:Y:S01]  /*3120*/  @UP3 LDCU UR16, c[0x0][0x40c] ;  /* 0x00008180ff1037ac */ /* 0x000ee20008000800 */
[----:B------:R-:W-:Y:S01]  /*3130*/  FSEL R36, R36, RZ, P0 ;  /* 0x000000ff24247208 */ /* 0x000fe20000000000 */
[----:B------:R-:W-:Y:S01]  /*3140*/  FMUL.FTZ R37, R37, UR31 ;  /* 0x0000001f25257c20 */ /* 0x000fe20008410000 */
[--C-:B------:R-:W-:Y:S01]  /*3150*/  FFMA.FTZ R86, R100, UR9, R90.reuse ;  /* 0x0000000964567c23 */ /* 0x100fe2000801005a */
[----:B------:R-:W4:Y:S01]  /*3160*/  @UP3 LDCU UR30, c[0x0][0x40c] ;  /* 0x00008180ff1e37ac */ /* 0x000f220008000800 */
[--C-:B------:R-:W-:Y:S01]  /*3170*/  FFMA.FTZ R54, R111, UR9, R90.reuse ;  /* 0x000000096f367c23 */ /* 0x100fe2000801005a */
[----:B0-----:R-:W-:Y:S01]  /*3180*/  @P2 FMUL.FTZ R38, R36, UR10 ;  /* 0x0000000a24262c20 */ /* 0x001fe20008410000 */
[----:B------:R-:W-:Y:S01]  /*3190*/  FSEL R37, R37, RZ, P0 ;  /* 0x000000ff25257208 */ /* 0x000fe20000000000 */
[----:B------:R-:W0:Y:S01]  /*31a0*/  @UP3 LDCU UR10, c[0x0][0x40c] ;  /* 0x00008180ff0a37ac */ /* 0x000e220008000800 */
[----:B------:R-:W-:Y:S01]  /*31b0*/  FFMA.FTZ R110, R108, UR9, R90 ;  /* 0x000000096c6e7c23 */ /* 0x000fe2000801005a */
[----:B------:R-:W-:Y:S01]  /*31c0*/  FADD.FTZ R54, R109, -R54 ;  /* 0x800000366d367221 */ /* 0x000fe20000010000 */
[----:B------:R-:W-:Y:S01]  /*31d0*/  @P2 F2FP.BF16.F32.PACK_AB R39, RZ, R38 ;  /* 0x00000026ff27223e */ /* 0x000fe200000010ff */
[----:B-1----:R-:W-:Y:S01]  /*31e0*/  @P2 FMUL.FTZ R55, R37, UR11 ;  /* 0x0000000b25372c20 */ /* 0x002fe20008410000 */
[----:B------:R-:W-:Y:S01]  /*31f0*/  FSEL R38, R52, RZ, P0 ;  /* 0x000000ff34267208 */ /* 0x000fe20000000000 */
[----:B------:R-:W-:Y:S01]  /*3200*/  FADD.FTZ R52, R96, -R53 ;  /* 0x8000003560347221 */ /* 0x000fe20000010000 */
[----:B------:R-:W1:Y:S01]  /*3210*/  @UP3 LDCU UR11, c[0x0][0x40c] ;  /* 0x00008180ff0b37ac */ /* 0x000e620008000800 */
[----:B------:R-:W-:Y:S01]  /*3220*/  @P2 PRMT R76, R39, 0x7610, R76 ;  /* 0x00007610274c2816 */ /* 0x000fe2000000004c */
[----:B------:R-:W-:Y:S01]  /*3230*/  FADD.FTZ R39, R95, -R86 ;  /* 0x800000565f277221 */ /* 0x000fe20000010000 */
[----:B------:R-:W-:Y:S01]  /*3240*/  FMUL.FTZ R52, R52, UR31 ;  /* 0x0000001f34347c20 */ /* 0x000fe20008410000 */
[----:B------:R-:W-:Y:S01]  /*3250*/  FADD.FTZ R86, R97, -R110 ;  /* 0x8000006e61567221 */ /* 0x000fe20000010000 */
[----:B---3--:R-:W-:Y:S01]  /*3260*/  @P2 FMUL.FTZ R84, R38, UR16 ;  /* 0x0000001026542c20 */ /* 0x008fe20008410000 */
[----:B------:R-:W-:Y:S01]  /*3270*/  FMUL.FTZ R54, R54, UR31 ;  /* 0x0000001f36367c20 */ /* 0x000fe20008410000 */
[----:B------:R-:W-:Y:S01]  /*3280*/  FMUL.FTZ R39, R39, UR31 ;  /* 0x0000001f27277c20 */ /* 0x000fe20008410000 */
[----:B------:R-:W-:Y:S01]  /*3290*/  FSEL R52, R52, RZ, P0 ;  /* 0x000000ff34347208 */ /* 0x000fe20000000000 */
[----:B------:R-:W-:Y:S01]  /*32a0*/  FMUL.FTZ R86, R86, UR31 ;  /* 0x0000001f56567c20 */ /* 0x000fe20008410000 */
[----:B------:R-:W-:Y:S01]  /*32b0*/  FFMA.FTZ R90, R104, UR9, R90 ;  /* 0x00000009685a7c23 */ /* 0x000fe2000801005a */
[----:B------:R-:W-:-:S02]  /*32c0*/  @P2 F2FP.BF16.F32.PACK_AB R84, RZ, R84 ;  /* 0x00000054ff54223e */ /* 0x000fc400000010ff */
[----:B--2---:R-:W-:Y:S01]  /*32d0*/  @P2 FMUL.FTZ R53, R52, UR17 ;  /* 0x0000001134352c20 */ /* 0x004fe20008410000 */
[----:B------:R-:W-:Y:S01]  /*32e0*/  FSEL R54, R54, RZ, P0 ;  /* 0x000000ff36367208 */ /* 0x000fe20000000000 */
[----:B------:R-:W-:Y:S01]  /*32f0*/  FADD.FTZ R90, R119, -R90 ;  /* 0x8000005a775a7221 */ /* 0x000fe20000010000 */
[----:B------:R-:W-:Y:S02]  /*3300*/  FSEL R39, R39, RZ, P0 ;  /* 0x000000ff27277208 */ /* 0x000fe40000000000 */
[----:B------:R-:W-:Y:S01]  /*3310*/  @P2 F2FP.BF16.F32.PACK_AB R85, RZ, R53 ;  /* 0x00000035ff55223e */ /* 0x000fe200000010ff */
[----:B----4-:R-:W-:Y:S01]  /*3320*/  @P2 FMUL.FTZ R87, R54, UR30 ;  /* 0x0000001e36572c20 */ /* 0x010fe20008410000 */
[----:B------:R-:W-:Y:S01]  /*3330*/  FSEL R53, R86, RZ, P0 ;  /* 0x000000ff56357208 */ /* 0x000fe20000000000 */
[----:B------:R-:W-:Y:S01]  /*3340*/  FMUL.FTZ R86, R90, UR31 ;  /* 0x0000001f5a567c20 */ /* 0x000fe20008410000 */
[----:B------:R-:W-:Y:S01]  /*3350*/  @P2 PRMT R77, R84, 0x7610, R77 ;  /* 0x00007610544d2816 */ /* 0x000fe2000000004d */
[----:B0-----:R-:W-:Y:S01]  /*3360*/  @P2 FMUL.FTZ R84, R39, UR10 ;  /* 0x0000000a27542c20 */ /* 0x001fe20008410000 */
[----:B------:R-:W-:Y:S01]  /*3370*/  @P2 PRMT R78, R85, 0x7610, R78 ;  /* 0x00007610554e2816 */ /* 0x000fe2000000004e */
[----:B-1----:R-:W-:Y:S01]  /*3380*/  @P2 FMUL.FTZ R85, R53, UR11 ;  /* 0x0000000b35552c20 */ /* 0x002fe20008410000 */
[----:B------:R-:W-:-:S02]  /*3390*/  @P2 F2FP.BF16.F32.PACK_AB R55, RZ, R55 ;  /* 0x00000037ff37223e */ /* 0x000fc400000010ff */
[----:B------:R-:W-:Y:S02]  /*33a0*/  @P2 F2FP.BF16.F32.PACK_AB R87, RZ, R87 ;  /* 0x00000057ff57223e */ /* 0x000fe400000010ff */
[----:B------:R-:W-:Y:S02]  /*33b0*/  @P2 F2FP.BF16.F32.PACK_AB R84, RZ, R84 ;  /* 0x00000054ff54223e */ /* 0x000fe400000010ff */
[----:B------:R-:W-:Y:S02]  /*33c0*/  FSEL R86, R86, RZ, P0 ;  /* 0x000000ff56567208 */ /* 0x000fe40000000000 */
[----:B------:R-:W-:Y:S02]  /*33d0*/  @P2 F2FP.BF16.F32.PACK_AB R85, RZ, R85 ;  /* 0x00000055ff55223e */ /* 0x000fe400000010ff */
[----:B------:R-:W-:Y:S02]  /*33e0*/  @P2 PRMT R76, R76, 0x5410, R55 ;  /* 0x000054104c4c2816 */ /* 0x000fe40000000037 */
[----:B------:R-:W-:-:S02]  /*33f0*/  @P2 PRMT R79, R87, 0x7610, R79 ;  /* 0x00007610574f2816 */ /* 0x000fc4000000004f */
[----:B------:R-:W-:Y:S02]  /*3400*/  MOV R55, R86 ;  /* 0x0000005600377202 */ /* 0x000fe40000000f00 */
[----:B------:R-:W-:Y:S02]  /*3410*/  @P2 PRMT R77, R77, 0x5410, R84 ;  /* 0x000054104d4d2816 */ /* 0x000fe40000000054 */
[----:B------:R-:W-:Y:S01]  /*3420*/  @P2 PRMT R78, R78, 0x5410, R85 ;  /* 0x000054104e4e2816 */ /* 0x000fe20000000055 */
[----:B------:R-:W-:Y:S06]  /*3430*/  BRA.U !UP3, `(.L_x_2222) ;  /* 0x000000050b307547 */ /* 0x000fec000b800000 */
[----:B------:R-:W-:-:S05]  /*3440*/  FMUL.FTZ R84, R86, UR26 ;  /* 0x0000001a56547c20 */ /* 0x000fca0008410000 */
[----:B------:R-:W-:-:S04]  /*3450*/  F2FP.BF16.F32.PACK_AB R84, RZ, R84 ;  /* 0x00000054ff54723e */ /* 0x000fc800000010ff */
[----:B------:R-:W-:Y:S01]  /*3460*/  PRMT R79, R79, 0x5410, R84 ;  /* 0x000054104f4f7816 */ /* 0x000fe20000000054 */
[----:B------:R-:W-:Y:S06]  /*3470*/  BRA `(.L_x_2222) ;  /* 0x0000000400207947 */ /* 0x000fec0003800000 */
.L_x_2223:
[----:B------:R-:W0:Y:S01]  /*3480*/  @UP3 LDCU UR10, c[0x0][0x40c] ;  /* 0x00008180ff0a37ac */ /* 0x000e220008000800 */
[----:B-1----:R-:W-:Y:S01]  /*3490*/  FFMA.FTZ R84, R104, UR9, R90 ;  /* 0x0000000968547c23 */ /* 0x002fe2000801005a */
        /* <DEDUP_REMOVED lines=14> */
.L_x_2224:
        /* <DEDUP_REMOVED lines=9> */
.L_x_2225:
        /* <DEDUP_REMOVED lines=9> */
.L_x_2226:
        /* <DEDUP_REMOVED lines=9> */
.L_x_2227:
        /* <DEDUP_REMOVED lines=9> */
.L_x_2228:
        /* <DEDUP_REMOVED lines=9> */
.L_x_2229:
        /* <DEDUP_REMOVED lines=9> */
.L_x_2230:
[----:B------:R-:W-:-:S04]  /*38e0*/  @P2 F2FP.BF16.F32.PACK_AB R84, RZ, R84 ;  /* 0x00000054ff54223e */ /* 0x000fc800000010ff */
[----:B------:R-:W-:-:S07]  /*38f0*/  @P2 PRMT R79, R79, 0x5410, R84 ;  /* 0x000054104f4f2816 */ /* 0x000fce0000000054 */
.L_x_2222:
[----:B------:R-:W0:Y:S01]  /*3900*/  @P1 LDC.64 R86, c[0x0][0x478] ;  /* 0x00011e00ff561b82 */ /* 0x000e220000000a00 */
[----:B------:R-:W1:Y:S01]  /*3910*/  @UP3 LDCU.64 UR10, c[0x0][0x468] ;  /* 0x00008d00ff0a37ac */ /* 0x000e620008000a00 */
[----:B------:R-:W-:Y:S01]  /*3920*/  HFMA2 R85, -RZ, RZ, 0, 9.5367431640625e-07 ;  /* 0x00000010ff557431 */ /* 0x000fe200000001ff */
[----:B------:R-:W-:Y:S02]  /*3930*/  @P1 IADD3 R89, PT, PT, R89, 0x80, RZ ;  /* 0x0000008059591810 */ /* 0x000fe40007ffe0ff */
[----:B------:R-:W-:Y:S01]  /*3940*/  @P2 IADD3 R84, PT, PT, R88, 0x80, RZ ;  /* 0x0000008058542810 */ /* 0x000fe20007ffe0ff */
[----:B------:R-:W-:Y:S02]  /*3950*/  UIADD3 UR8, UPT, UPT, UR8, UR24, URZ ;  /* 0x0000001808087290 */ /* 0x000fe4000fffe0ff */
[----:B------:R-:W-:Y:S02]  /*3960*/  UPLOP3.LUT UP1, UPT, UPT, UPT, UP1, 0x40, 0x4 ;  /* 0x000000000004789c */ /* 0x000fe40003f2e810 */
[----:B------:R-:W-:Y:S01]  /*3970*/  UISETP.GE.AND UP0, UPT, UR8, UR25, UPT ;  /* 0x000000190800728c */ /* 0x000fe2000bf06270 */
[----:B-1----:R-:W-:-:S04]  /*3980*/  @P2 IMAD.WIDE.U32 R84, R84, R85, UR10 ;  /* 0x0000000a54542e25 */ /* 0x002fc8000f8e0055 */
[----:B0-----:R-:W-:-:S05]  /*3990*/  @P1 IMAD.WIDE.U32 R86, R89, 0x20, R86 ;  /* 0x0000002059561825 */ /* 0x001fca00078e0056 */
[----:B------:R0:W-:Y:S04]  /*39a0*/  @P1 STG.E.128 desc[UR18][R86.64], R36 ;  /* 0x0000002456001986 */ /* 0x0001e8000c101d12 */
[----:B------:R0:W-:Y:S04]  /*39b0*/  @P1 STG.E.128 desc[UR18][R86.64+0x10], R52 ;  /* 0x0000103456001986 */ /* 0x0001e8000c101d12 */
[----:B------:R0:W-:Y:S01]  /*39c0*/  @P2 STG.E.128 desc[UR18][R84.64], R76 ;  /* 0x0000004c54002986 */ /* 0x0001e2000c101d12 */
[----:B------:R-:W-:Y:S05]  /*39d0*/  BRA.U !UP0, `(.L_x_2231) ;  /* 0xffffffc908447547 */ /* 0x000fea000b83ffff */
.L_x_2204:
[----:B------:R-:W1:Y:S08]  /*39e0*/  S2UR UR9, SR_CTAID.X ;  /* 0x00000000000979c3 */ /* 0x000e700000002500 */
[----:B------:R-:W1:Y:S08]  /*39f0*/  LDC R0, c[0x0][0x388] ;  /* 0x0000e200ff007b82 */ /* 0x000e700000000800 */
[----:B------:R-:W3:Y:S08]  /*3a00*/  LDC.64 R2, c[0x0][0x440] ;  /* 0x00011000ff027b82 */ /* 0x000ef00000000a00 */
[----:B------:R-:W4:Y:S01]  /*3a10*/  LDC.64 R4, c[0x0][0x448] ;  /* 0x00011200ff047b82 */ /* 0x000f220000000a00 */
[----:B-1----:R-:W-:-:S05]  /*3a20*/  IMAD R0, R0, UR9, RZ ;  /* 0x0000000900007c24 */ /* 0x002fca000f8e02ff */
        /* <DEDUP_REMOVED lines=12> */
.L_x_2232:
        /* <DEDUP_REMOVED lines=9> */
.L_x_8029:


//--------------------- .text._ZN10layer_norm13ln_bwd_kernelINS_13Kernel_traitsI13__nv_bfloat16S2_fS2_fjLj2048ELj1ELj1ELj4ELj16ENS_18Kernel_traits_baseILj2048ES2_S2_fS2_fjLj128EEEEELb0ELb1ELb0ELb0EEEvNS_9BwdParamsE --------------------------
	.section	.text._ZN10layer_norm13ln_bwd_kernelINS_13Kernel_traitsI13__nv_bfloat16S2_fS2_fjLj2048ELj1ELj1ELj4ELj16ENS_18Kernel_traits_baseILj2048ES2_S2_fS2_fjLj128EEEEELb0ELb1ELb0ELb0EEEvNS_9BwdParamsE,"ax",@progbits
	.align	128
        .global         _ZN10layer_norm13ln_bwd_kernelINS_13Kernel_traitsI13__nv_bfloat16S2_fS2_fjLj2048ELj1ELj1ELj4ELj16ENS_18Kernel_traits_baseILj2048ES2_S2_fS2_fjLj128EEEEELb0ELb1ELb0ELb0EEEvNS_9BwdParamsE
        .type           _ZN10layer_norm13ln_bwd_kernelINS_13Kernel_traitsI13__nv_bfloat16S2_fS2_fjLj2048ELj1ELj1ELj4ELj16ENS_18Kernel_traits_baseILj2048ES2_S2_fS2_fjLj128EEEEELb0ELb1ELb0ELb0EEEvNS_9BwdParamsE,@function
        .size           _ZN10layer_norm13ln_bwd_kernelINS_13Kernel_traitsI13__nv_bfloat16S2_fS2_fjLj2048ELj1ELj1ELj4ELj16ENS_18Kernel_traits_baseILj2048ES2_S2_fS2_fjLj128EEEEELb0ELb1ELb0ELb0EEEvNS_9BwdParamsE,(.L_x_8030 - _ZN10layer_norm13ln_bwd_kernelINS_13Kernel_traitsI13__nv_bfloat16S2_fS2_fjLj2048ELj1ELj1ELj4ELj16ENS_18Kernel_traits_baseILj2048ES2_S2_fS2_fjLj128EEEEELb0ELb1ELb0ELb0EEEvNS_9BwdParamsE)
        .other          _ZN10layer_norm13ln_bwd_kernelINS_13Kernel_traitsI13__nv_bfloat16S2_fS2_fjLj2048ELj1ELj1ELj4ELj16ENS_18Kernel_traits_baseILj2048ES2_S2_fS2_fjLj128EEEEELb0ELb1ELb0ELb0EEEvNS_9BwdParamsE,@"STO_CUDA_ENTRY STV_DEFAULT"
_ZN10layer_norm13ln_bwd_kernelINS_13Kernel_traitsI13__nv_bfloat16S2_fS2_fjLj2048ELj1ELj1ELj4ELj16ENS_18Kernel_traits_baseILj2048ES2_S2_fS2_fjLj128EEEEELb0ELb1ELb0ELb0EEEvNS_9BwdParamsE:
.text._ZN10layer_norm13ln_bwd_kernelINS_13Kernel_traitsI13__nv_bfloat16S2_fS2_fjLj2048ELj1ELj1ELj4ELj16ENS_18Kernel_traits_baseILj2048ES2_S2_fS2_fjLj128EEEEELb0ELb1ELb0ELb0EEEvNS_9BwdParamsE:
        /* <DEDUP_REMOVED lines=95> */
[----:B------:R-:W0:Y:S01]  /*05f0*/  LDCU.U8 UR20, c[0x0][0x410] ;  /* 0x00008200ff1477ac */ /* 0x000e220008000000 */
[----:B------:R-:W-:Y:S02]  /*0600*/  UPLOP3.LUT UP2, UPT, UPT, UPT, UPT, 0x40, 0x4 ;  /* 0x000000000004789c */ /* 0x000fe40003f4e870 */
        /* <DEDUP_REMOVED lines=8> */
.L_x_2252:
[----:B-----5:R-:W5:Y:S01]  /*0690*/  @UP0 LDCU.64 UR4, c[0x0][0x3e0] ;  /* 0x00007c00ff0407ac */ /* 0x020f620008000a00 */
[----:B------:R-:W-:Y:S01]  /*06a0*/  PLOP3.LUT P0, PT, PT, PT, UP0, 0x80, 0x8 ;  /* 0x000000000008781c */ /* 0x000fe20003f0f008 */
[----:B0-----:R-:W-:-:S06]  /*06b0*/  UIMAD.WIDE UR16, UR6, 0x4, UR14 ;  /* 0x00000004061078a5 */ /* 0x001fcc000f8e020e */
[----:B--2---:R-:W-:Y:S02]  /*06c0*/  MOV R106, UR16 ;  /* 0x00000010006a7c02 */ /* 0x004fe40008000f00 */
[----:B------:R-:W-:-:S05]  /*06d0*/  MOV R107, UR17 ;  /* 0x00000011006b7c02 */ /* 0x000fca0008000f00 */
[----:B------:R-:W2:Y:S01]  /*06e0*/  LDG.E R106, desc[UR18][R106.64] ;  /* 0x000000126a6a7981 */ /* 0x000ea2000c1e1900 */
[----:B-----5:R-:W-:-:S06]  /*06f0*/  @UP0 UIMAD.WIDE UR4, UR6, 0x2, UR4 ;  /* 0x00000002060408a5 */ /* 0x020fcc000f8e0204 */
[----:B------:R-:W-:Y:S02]  /*0700*/  MOV R104, UR4 ;  /* 0x0000000400687c02 */ /* 0x000fe40008000f00 */
[----:B------:R-:W-:Y:S01]  /*0710*/  MOV R105, UR5 ;  /* 0x0000000500697c02 */ /* 0x000fe20008000f00 */
[----:B------:R-:W-:-:S04]  /*0720*/  UIMAD.WIDE UR4, UR6, 0x4, UR12 ;  /* 0x00000004060478a5 */ /* 0x000fc8000f8e020c */
[----:B------:R-:W5:Y:S02]  /*0730*/  @P0 LDG.E.U16 R104, desc[UR18][R104.64] ;  /* 0x0000001268680981 */ /* 0x000f64000c1e1500 */
[----:B------:R-:W-:Y:S02]  /*0740*/  MOV R108, UR4 ;  /* 0x00000004006c7c02 */ /* 0x000fe40008000f00 */
[----:B------:R-:W-:-:S05]  /*0750*/  MOV R109, UR5 ;  /* 0x00000005006d7c02 */ /* 0x000fca0008000f00 */
[----:B------:R-:W3:Y:S01]  /*0760*/  LDG.E R108, desc[UR18][R108.64] ;  /* 0x000000126c6c7981 */ /* 0x000ee2000c1e1900 */
[----:B-1----:R-:W-:Y:S01]  /*0770*/  UIMAD UR4, UR6, UR8, URZ ;  /* 0x00000008060472a4 */ /* 0x002fe2000f8e02ff */
[----:B------:R-:W-:-:S03]  /*0780*/  ISETP.GE.U32.AND P1, PT, R118, 0x80, PT ;  /* 0x000000807600780c */ /* 0x000fc60003f26070 */
[----:B------:R-:W-:-:S04]  /*0790*/  USHF.R.S32.HI UR5, URZ, 0x1f, UR4 ;  /* 0x0000001fff057899 */ /* 0x000fc80008011404 */
[----:B------:R-:W-:Y:S01]  /*07a0*/  ULEA.HI UR5, UR5, UR4, URZ, 0x3 ;  /* 0x0000000405057291 */ /* 0x000fe2000f8f18ff */
[----:B------:R-:W-:Y:S01]  /*07b0*/  ISETP.NE.AND P3, PT, RZ, UR20, PT ;  /* 0x00000014ff007c0c */ /* 0x000fe2000bf65270 */
[----:B------:R-:W-:-:S04]  /*07c0*/  UMOV UR9, 0x3f800000 ;  /* 0x3f80000000097882 */ /* 0x000fc80000000000 */
[----:B------:R-:W-:Y:S01]  /*07d0*/  MOV R0, UR5 ;  /* 0x0000000500007c02 */ /* 0x000fe20008000f00 */
        /* <DEDUP_REMOVED lines=19> */
[----:B------:R-:W-:Y:S02]  /*0910*/  ISETP.NE.AND.EX P0, PT, RZ, UR23, PT, P0 ;  /* 0x00000017ff007c0c */ /* 0x000fe4000bf05300 */
[----:B------:R-:W-:Y:S02]  /*0920*/  SHF.L.U32 R149, R32, 0x10, RZ ;  /* 0x0000001020957819 */ /* 0x000fe400000006ff */
[----:B------:R-:W-:Y:S02]  /*0930*/  SHF.L.U32 R148, R10, 0x10, RZ ;  /* 0x000000100a947819 */ /* 0x000fe400000006ff */
[----:B------:R-:W-:-:S07]  /*0940*/  SHF.L.U32 R144, R11, 0x10, RZ ;  /* 0x000000100b907819 */ /* 0x000fce00000006ff */
[----:B------:R-:W0:Y:S01]  /*0950*/  @P0 LDC.64 R120, c[0x0][0x438] ;  /* 0x00010e00ff780b82 */ /* 0x000e220000000a00 */
[----:B------:R-:W-:Y:S02]  /*0960*/  SHF.L.U32 R145, R33, 0x10, RZ ;  /* 0x0000001021917819 */ /* 0x000fe400000006ff */
[----:B------:R-:W-:Y:S02]  /*0970*/  SHF.L.U32 R141, R34, 0x10, RZ ;  /* 0x00000010228d7819 */ /* 0x000fe400000006ff */
[----:B------:R-:W-:Y:S02]  /*0980*/  SHF.L.U32 R140, R12, 0x10, RZ ;  /* 0x000000100c8c7819 */ /* 0x000fe400000006ff */
[C---:B------:R-:W-:Y:S01]  /*0990*/  IADD3 R155, PT, PT, R0.reuse, 0x80, RZ ;  /* 0x00000080009b7810 */ /* 0x040fe20007ffe0ff */
[----:B0-----:R-:W-:-:S05]  /*09a0*/  @P0 IMAD.WIDE.U32 R120, R0, 0x20, R120 ;  /* 0x0000002000780825 */ /* 0x001fca00078e0078 */
[----:B------:R-:W5:Y:S04]  /*09b0*/  @P0 LDG.E.128 R88, desc[UR18][R120.64] ;  /* 0x0000001278580981 */ /* 0x000f68000c1e1d00 */
[----:B------:R0:W5:Y:S02]  /*09c0*/  @P0 LDG.E.128 R92, desc[UR18][R120.64+0x10] ;  /* 0x00001012785c0981 */ /* 0x000164000c1e1d00 */
[----:B0-----:R-:W-:Y:S01]  /*09d0*/  SHF.L.U32 R121, R13, 0x10, RZ ;  /* 0x000000100d797819 */ /* 0x001fe200000006ff */
[C---:B--2---:R-:W-:Y:S01]  /*09e0*/  FADD.FTZ R150, -R152.reuse, R105 ;  /* 0x0000006998967221 */ /* 0x044fe20000010100 */
[C---:B------:R-:W-:Y:S01]  /*09f0*/  FADD.FTZ R146, -R152.reuse, R107 ;  /* 0x0000006b98927221 */ /* 0x040fe20000010100 */
[----:B------:R-:W-:Y:S02]  /*0a00*/  FADD.FTZ R151, -R152, R104 ;  /* 0x0000006898977221 */ /* 0x000fe40000010100 */
[----:B------:R-:W-:Y:S01]  /*0a10*/  FMUL.FTZ R150, R150, UR17 ;  /* 0x0000001196967c20 */ /* 0x000fe20008410000 */
[----:B----4-:R-:W-:-:S02]  /*0a20*/  PRMT R105, R108, 0x7632, R105 ;  /* 0x000076326c697816 */ /* 0x010fc40000000069 */
[----:B------:R-:W-:Y:S02]  /*0a30*/  PRMT R107, R109, 0x7632, R107 ;  /* 0x000076326d6b7816 */ /* 0x000fe4000000006b */
[----:B------:R-:W-:Y:S01]  /*0a40*/  SHF.L.U32 R108, R108, 0x10, RZ ;  /* 0x000000106c6c7819 */ /* 0x000fe200000006ff */
[----:B------:R-:W-:Y:S01]  /*0a50*/  FMUL.FTZ R146, R146, UR17 ;  /* 0x0000001192927c20 */ /* 0x000fe20008410000 */
[----:B------:R-:W-:Y:S02]  /*0a60*/  SHF.L.U32 R105, R105, 0x10, RZ ;  /* 0x0000001069697819 */ /* 0x000fe400000006ff */
[----:B------:R-:W-:Y:S01]  /*0a70*/  SHF.L.U32 R107, R107, 0x10, RZ ;  /* 0x000000106b6b7819 */ /* 0x000fe200000006ff */
[----:B------:R-:W-:Y:S01]  /*0a80*/  FMUL.FTZ R151, R151, UR17 ;  /* 0x0000001197977c20 */ /* 0x000fe20008410000 */
[-C--:B------:R-:W-:Y:S01]  /*0a90*/  FMUL.FTZ R149, R149, R108.reuse ;  /* 0x0000006c95957220 */ /* 0x080fe20000410000 */
[----:B------:R-:W-:Y:S01]  /*0aa0*/  FADD.FTZ R106, -R152, R106 ;  /* 0x0000006a986a7221 */ /* 0x000fe20000010100 */
[----:B------:R-:W-:Y:S01]  /*0ab0*/  SHF.L.U32 R109, R109, 0x10, RZ ;  /* 0x000000106d6d7819 */ /* 0x000fe200000006ff */
[-C--:B------:R-:W-:Y:S01]  /*0ac0*/  FMUL.FTZ R148, R148, R105.reuse ;  /* 0x0000006994947220 */ /* 0x080fe20000410000 */
[----:B------:R-:W-:Y:S01]  /*0ad0*/  FFMA.FTZ R41, R150, R105, R41 ;  /* 0x0000006996297223 */ /* 0x000fe20000010029 */
[----:B------:R-:W-:Y:S01]  /*0ae0*/  FADD.FTZ R53, R53, R105 ;  /* 0x0000006935357221 */ /* 0x000fe20000010000 */
[-C--:B------:R-:W-:Y:S01]  /*0af0*/  FMUL.FTZ R144, R144, R107.reuse ;  /* 0x0000006b90907220 */ /* 0x080fe20000410000 */
[----:B------:R-:W-:Y:S01]  /*0b00*/  FFMA.FTZ R43, R146, R107, R43 ;  /* 0x0000006b922b7223 */ /* 0x000fe2000001002b */
[----:B------:R-:W-:Y:S01]  /*0b10*/  FADD.FTZ R55, R55, R107 ;  /* 0x0000006b37377221 */ /* 0x000fe20000010000 */
[----:B------:R-:W-:Y:S01]  /*0b20*/  FADD.FTZ R105, RZ, R149 ;  /* 0x00000095ff697221 */ /* 0x000fe20000010000 */
[C---:B------:R-:W-:Y:S01]  /*0b30*/  FFMA.FTZ R107, R151.reuse, R149, RZ ;  /* 0x00000095976b7223 */ /* 0x040fe200000100ff */
[----:B------:R-:W-:Y:S01]  /*0b40*/  FADD.FTZ R52, R52, R108 ;  /* 0x0000006c34347221 */ /* 0x000fe20000010000 */
[----:B------:R-:W-:Y:S01]  /*0b50*/  FFMA.FTZ R40, R151, R108, R40 ;  /* 0x0000006c97287223 */ /* 0x000fe20000010028 */
[----:B------:R-:W-:Y:S01]  /*0b60*/  FMUL.FTZ R147, R106, UR17 ;  /* 0x000000116a937c20 */ /* 0x000fe20008410000 */
[----:B------:R-:W-:Y:S01]  /*0b70*/  FMUL.FTZ R145, R145, R109 ;  /* 0x0000006d91917220 */ /* 0x000fe20000410000 */
[----:B------:R-:W-:Y:S01]  /*0b80*/  FADD.FTZ R106, R105, R148 ;  /* 0x00000094696a7221 */ /* 0x000fe20000010000 */
[----:B------:R-:W-:Y:S01]  /*0b90*/  FFMA.FTZ R108, R150, R148, R107 ;  /* 0x00000094966c7223 */ /* 0x000fe2000001006b */
[----:B------:R-:W-:Y:S01]  /*0ba0*/  PRMT R138, R110, 0x7632, R138 ;  /* 0x000076326e8a7816 */ /* 0x000fe2000000008a */
[----:B---3--:R-:W-:Y:S01]  /*0bb0*/  FADD.FTZ R113, -R152, R113 ;  /* 0x0000007198717221 */ /* 0x008fe20000010100 */
[----:B------:R-:W-:Y:S01]  /*0bc0*/  SHF.L.U32 R110, R110, 0x10, RZ ;  /* 0x000000106e6e7819 */ /* 0x000fe200000006ff */
[----:B------:R-:W-:Y:S01]  /*0bd0*/  FADD.FTZ R112, -R152, R112 ;  /* 0x0000007098707221 */ /* 0x000fe20000010100 */
[----:B------:R-:W-:Y:S01]  /*0be0*/  PRMT R104, R111, 0x7632, R104 ;  /* 0x000076326f687816 */ /* 0x000fe20000000068 */
[----:B------:R-:W-:Y:S01]  /*0bf0*/  FADD.FTZ R105, R106, R145 ;  /* 0x000000916a697221 */ /* 0x000fe20000010000 */
[----:B------:R-:W-:Y:S01]  /*0c00*/  FFMA.FTZ R107, R147, R145, R108 ;  /* 0x00000091936b7223 */ /* 0x000fe2000001006c */
[----:B------:R-:W-:Y:S01]  /*0c10*/  SHF.L.U32 R138, R138, 0x10, RZ ;  /* 0x000000108a8a7819 */ /* 0x000fe200000006ff */
[----:B------:R-:W-:Y:S01]  /*0c20*/  FMUL.FTZ R142, R113, UR17 ;  /* 0x00000011718e7c20 */ /* 0x000fe20008410000 */
[----:B------:R-:W-:Y:S01]  /*0c30*/  SHF.L.U32 R108, R104, 0x10, RZ ;  /* 0x00000010686c7819 */ /* 0x000fe200000006ff */
[----:B------:R-:W-:Y:S01]  /*0c40*/  FMUL.FTZ R143, R112, UR17 ;  /* 0x00000011708f7c20 */ /* 0x000fe20008410000 */
[----:B------:R-:W-:Y:S01]  /*0c50*/  FMUL.FTZ R141, R141, R110 ;  /* 0x0000006e8d8d7220 */ /* 0x000fe20000410000 */
[----:B------:R-:W-:Y:S01]  /*0c60*/  FADD.FTZ R104, R105, R144 ;  /* 0x0000009069687221 */ /* 0x000fe20000010000 */
[----:B------:R-:W-:Y:S01]  /*0c70*/  FFMA.FTZ R106, R146, R144, R107 ;  /* 0x00000090926a7223 */ /* 0x000fe2000001006b */
[-C--:B------:R-:W-:Y:S01]  /*0c80*/  FMUL.FTZ R140, R140, R138.reuse ;  /* 0x0000008a8c8c7220 */ /* 0x080fe20000410000 */
[----:B------:R-:W-:Y:S01]  /*0c90*/  FADD.FTZ R57, R57, R138 ;  /* 0x0000008a39397221 */ /* 0x000fe20000010000 */
[----:B------:R-:W-:Y:S01]  /*0ca0*/  FFMA.FTZ R45, R142, R138, R45 ;  /* 0x0000008a8e2d7223 */ /* 0x000fe2000001002d */
[----:B------:R-:W-:Y:S01]  /*0cb0*/  SHF.L.U32 R111, R111, 0x10, RZ ;  /* 0x000000106f6f7819 */ /* 0x000fe200000006ff */
[----:B------:R-:W-:Y:S01]  /*0cc0*/  FADD.FTZ R114, -R152, R114 ;  /* 0x0000007298727221 */ /* 0x000fe20000010100 */
[----:B------:R-:W-:Y:S01]  /*0cd0*/  SHF.L.U32 R138, R35, 0x10, RZ ;  /* 0x00000010238a7819 */ /* 0x000fe200000006ff */
        /* <DEDUP_REMOVED lines=21> */
.L_x_2235:
[----:B----4-:R-:W-:Y:S05]  /*0e30*/  BSYNC.RECONVERGENT B0 ;  /* 0x0000000000007941 */ /* 0x010fea0003800200 */
.L_x_2234:
[----:B------:R-:W-:Y:S04]  /*0e40*/  BSSY.RECONVERGENT B0, `(.L_x_2236) ;  /* 0x000005b000007945 */ /* 0x000fe80003800200 */
[----:B------:R-:W-:Y:S05]  /*0e50*/  @!P2 BRA `(.L_x_2237) ;  /* 0x000000040064a947 */ /* 0x000fea0003800000 */
        /* <DEDUP_REMOVED lines=10> */
[----:B0-----:R-:W-:Y:S02]  /*0f00*/  SHF.L.U32 R125, R2, 0x10, RZ ;  /* 0x00000010027d7819 */ /* 0x001fe400000006ff */
[----:B------:R-:W-:Y:S02]  /*0f10*/  SHF.L.U32 R124, R24, 0x10, RZ ;  /* 0x00000010187c7819 */ /* 0x000fe400000006ff */
[----:B------:R-:W-:Y:S01]  /*0f20*/  SHF.L.U32 R130, R26, 0x10, RZ ;  /* 0x000000101a827819 */ /* 0x000fe200000006ff */
[----:B-1----:R-:W-:-:S05]  /*0f30*/  @P0 IMAD.WIDE.U32 R122, R155, 0x20, R122 ;  /* 0x000000209b7a0825 */ /* 0x002fca00078e007a */
[----:B------:R-:W5:Y:S04]  /*0f40*/  @P0 LDG.E.128 R20, desc[UR18][R122.64] ;  /* 0x000000127a140981 */ /* 0x000f68000c1e1d00 */
[----:B------:R0:W5:Y:S01]  /*0f50*/  @P0 LDG.E.128 R16, desc[UR18][R122.64+0x10] ;  /* 0x000010127a100981 */ /* 0x000162000c1e1d00 */
[----:B------:R-:W-:Y:S02]  /*0f60*/  SHF.L.U32 R134, R27, 0x10, RZ ;  /* 0x000000101b867819 */ /* 0x000fe400000006ff */
[----:B------:R-:W-:Y:S01]  /*0f70*/  SHF.L.U32 R137, R5, 0x10, RZ ;  /* 0x0000001005897819 */ /* 0x000fe200000006ff */
[C---:B--2---:R-:W-:Y:S01]  /*0f80*/  FADD.FTZ R127, -R152.reuse, R105 ;  /* 0x00000069987f7221 */ /* 0x044fe20000010100 */
[C---:B------:R-:W-:Y:S01]  /*0f90*/  FADD.FTZ R128, -R152.reuse, R106 ;  /* 0x0000006a98807221 */ /* 0x040fe20000010100 */
[C---:B------:R-:W-:Y:S01]  /*0fa0*/  FADD.FTZ R126, -R152.reuse, R104 ;  /* 0x00000068987e7221 */ /* 0x040fe20000010100 */
[C---:B------:R-:W-:Y:S01]  /*0fb0*/  FADD.FTZ R129, -R152.reuse, R107 ;  /* 0x0000006b98817221 */ /* 0x040fe20000010100 */
[--C-:B---3--:R-:W-:Y:S01]  /*0fc0*/  FADD.FTZ R131, -R152, R108.reuse ;  /* 0x0000006c98837221 */ /* 0x108fe20000010100 */
[----:B0-----:R-:W-:Y:S01]  /*0fd0*/  FMUL.FTZ R122, R127, UR17 ;  /* 0x000000117f7a7c20 */ /* 0x001fe20008410000 */
[----:B------:R-:W-:Y:S01]  /*0fe0*/  FMUL.FTZ R123, R126, UR17 ;  /* 0x000000117e7b7c20 */ /* 0x000fe20008410000 */
[----:B------:R-:W-:Y:S01]  /*0ff0*/  FMUL.FTZ R126, R129, UR17 ;  /* 0x00000011817e7c20 */ /* 0x000fe20008410000 */
[----:B------:R-:W-:Y:S01]  /*1000*/  FMUL.FTZ R131, R131, UR17 ;  /* 0x0000001183837c20 */ /* 0x000fe20008410000 */
[----:B----4-:R-:W-:Y:S01]  /*1010*/  PRMT R105, R112, 0x7632, R105 ;  /* 0x0000763270697816 */ /* 0x010fe20000000069 */
[----:B------:R-:W-:Y:S01]  /*1020*/  FMUL.FTZ R127, R128, UR17 ;  /* 0x00000011807f7c20 */ /* 0x000fe20008410000 */
[----:B------:R-:W-:Y:S01]  /*1030*/  PRMT R108, R113, 0x7632, R108 ;  /* 0x00007632716c7816 */ /* 0x000fe2000000006c */
[C---:B------:R-:W-:Y:S01]  /*1040*/  FADD.FTZ R109, -R152.reuse, R109 ;  /* 0x0000006d986d7221 */ /* 0x040fe20000010100 */
[----:B------:R-:W-:Y:S01]  /*1050*/  SHF.L.U32 R106, R105, 0x10, RZ ;  /* 0x00000010696a7819 */ /* 0x000fe200000006ff */
[----:B------:R-:W-:Y:S01]  /*1060*/  FADD.FTZ R110, -R152, R110 ;  /* 0x0000006e986e7221 */ /* 0x000fe20000010100 */
[----:B------:R-:W-:Y:S01]  /*1070*/  SHF.L.U32 R107, R112, 0x10, RZ ;  /* 0x00000010706b7819 */ /* 0x000fe200000006ff */
[----:B------:R-:W-:Y:S01]  /*1080*/  FMUL.FTZ R132, R109, UR17 ;  /* 0x000000116d847c20 */ /* 0x000fe20008410000 */
[----:B------:R-:W-:Y:S01]  /*1090*/  PRMT R112, R114, 0x7632, R112 ;  /* 0x0000763272707816 */ /* 0x000fe20000000070 */
        /* <DEDUP_REMOVED lines=9> */
[----:B------:R-:W-:Y:S01]  /*1130*/  SHF.L.U32 R105, R25, 0x10, RZ ;  /* 0x0000001019697819 */ /* 0x000fe200000006ff */
[----:B------:R-:W-:Y:S01]  /*1140*/  FMUL.FTZ R129, R106, R108 ;  /* 0x0000006c6a817220 */ /* 0x000fe20000410000 */
[----:B------:R-:W-:Y:S01]  /*1150*/  SHF.L.U32 R133, R114, 0x10, RZ ;  /* 0x0000001072857819 */ /* 0x000fe200000006ff */
[----:B------:R-:W-:Y:S01]  /*1160*/  FADD.FTZ R106, R153, R124 ;  /* 0x0000007c996a7221 */ /* 0x000fe20000010000 */
[----:B------:R-:W-:Y:S01]  /*1170*/  SHF.L.U32 R107, R4, 0x10, RZ ;  /* 0x00000010046b7819 */ /* 0x000fe200000006ff */
[----:B------:R-:W-:Y:S01]  /*1180*/  FMUL.FTZ R128, R105, R113 ;  /* 0x0000007169807220 */ /* 0x000fe20000410000 */
[----:B------:R-:W-:Y:S01]  /*1190*/  SHF.L.U32 R112, R112, 0x10, RZ ;  /* 0x0000001070707819 */ /* 0x000fe200000006ff */
[----:B------:R-:W-:Y:S01]  /*11a0*/  FFMA.FTZ R105, R123, R124, R154 ;  /* 0x0000007c7b697223 */ /* 0x000fe2000001009a */
[-C--:B------:R-:W-:Y:S01]  /*11b0*/  FMUL.FTZ R130, R130, R133.reuse ;  /* 0x0000008582827220 */ /* 0x080fe20000410000 */
[----:B------:R-:W-:Y:S01]  /*11c0*/  FADD.FTZ R100, R100, R133 ;  /* 0x0000008564647221 */ /* 0x000fe20000010000 */
[----:B------:R-:W-:Y:S01]  /*11d0*/  FFMA.FTZ R68, R131, R133, R68 ;  /* 0x0000008583447223 */ /* 0x000fe20000010044 */
[----:B------:R-:W-:Y:S01]  /*11e0*/  FMUL.FTZ R133, R107, R112 ;  /* 0x000000706b857220 */ /* 0x000fe20000410000 */
[----:B------:R-:W-:Y:S01]  /*11f0*/  FADD.FTZ R107, R106, R125 ;  /* 0x0000007d6a6b7221 */ /* 0x000fe20000010000 */
[----:B------:R-:W-:Y:S01]  /*1200*/  FFMA.FTZ R106, R122, R125, R105 ;  /* 0x0000007d7a6a7223 */ /* 0x000fe20000010069 */
[----:B------:R-:W-:Y:S01]  /*1210*/  FFMA.FTZ R63, R126, R108, R63 ;  /* 0x0000006c7e3f7223 */ /* 0x000fe2000001003f */
[----:B------:R-:W-:Y:S01]  /*1220*/  FADD.FTZ R99, R99, R108 ;  /* 0x0000006c63637221 */ /* 0x000fe20000010000 */
[----:B------:R-:W-:Y:S01]  /*1230*/  FADD.FTZ R108, R107, R128 ;  /* 0x000000806b6c7221 */ /* 0x000fe20000010000 */
[----:B------:R-:W-:Y:S01]  /*1240*/  FFMA.FTZ R105, R127, R128, R106 ;  /* 0x000000807f697223 */ /* 0x000fe2000001006a */
[C---:B------:R-:W-:Y:S01]  /*1250*/  PRMT R104, R115.reuse, 0x7632, R104 ;  /* 0x0000763273687816 */ /* 0x040fe20000000068 */
[----:B------:R-:W-:Y:S01]  /*1260*/  FADD.FTZ R111, -R152, R111 ;  /* 0x0000006f986f7221 */ /* 0x000fe20000010100 */
[----:B------:R-:W-:Y:S01]  /*1270*/  FADD.FTZ R107, R108, R129 ;  /* 0x000000816c6b7221 */ /* 0x000fe20000010000 */
[----:B------:R-:W-:Y:S01]  /*1280*/  FFMA.FTZ R106, R126, R129, R105 ;  /* 0x000000817e6a7223 */ /* 0x000fe20000010069 */
[----:B------:R-:W-:Y:S01]  /*1290*/  SHF.L.U32 R108, R104, 0x10, RZ ;  /* 0x00000010686c7819 */ /* 0x000fe200000006ff */
[----:B------:R-:W-:Y:S01]  /*12a0*/  FMUL.FTZ R135, R110, UR17 ;  /* 0x000000116e877c20 */ /* 0x000fe20008410000 */
[----:B------:R-:W-:Y:S01]  /*12b0*/  SHF.L.U32 R115, R115, 0x10, RZ ;  /* 0x0000001073737819 */ /* 0x000fe200000006ff */
[----:B------:R-:W-:Y:S01]  /*12c0*/  FADD.FTZ R104, R107, R130 ;  /* 0x000000826b687221 */ /* 0x000fe20000010000 */
[----:B------:R-:W-:Y:S01]  /*12d0*/  FFMA.FTZ R105, R131, R130, R106 ;  /* 0x0000008283697223 */ /* 0x000fe2000001006a */
[----:B------:R-:W-:Y:S01]  /*12e0*/  FMUL.FTZ R136, R111, UR17 ;  /* 0x000000116f887c20 */ /* 0x000fe20008410000 */
        /* <DEDUP_REMOVED lines=15> */
[----:B------:R-:W-:-:S07]  /*13e0*/  FFMA.FTZ R154, R136, R137, R104 ;  /* 0x00000089889a7223 */ /* 0x000fce0000010068 */
.L_x_2237:
[----:B------:R-:W-:Y:S05]  /*13f0*/  BSYNC.RECONVERGENT B0 ;  /* 0x0000000000007941 */ /* 0x000fea0003800200 */
.L_x_2236:
        /* <DEDUP_REMOVED lines=32> */
.L_x_2239:
[----:B------:R-:W-:Y:S05]  /*1600*/  BSYNC.RECONVERGENT B0 ;  /* 0x0000000000007941 */ /* 0x000fea0003800200 */
.L_x_2238:
[----:B------:R-:W1:Y:S08]  /*1610*/  S2UR UR5, SR_CgaCtaId ;  /* 0x00000000000579c3 */ /* 0x000e700000008800 */
[----:B------:R-:W-:Y:S06]  /*1620*/  BAR.SYNC.DEFER_BLOCKING 0x0 ;  /* 0x0000000000007b1d */ /* 0x000fec0000010000 */
[----:B------:R-:W-:Y:S01]  /*1630*/  UMOV UR4, 0x400 ;  /* 0x0000040000047882 */ /* 0x000fe20000000000 */
        /* <DEDUP_REMOVED lines=20> */
[----:B------:R-:W-:-:S12]  /*1780*/  @!P1 BRA `(.L_x_2241) ;  /* 0x0000001400049947 */ /* 0x000fd80003800000 */
[----:B------:R-:W0:Y:S02]  /*1790*/  LDC.64 R104, c[0x0][0x390] ;  /* 0x0000e400ff687b82 */ /* 0x000e240000000a00 */
[----:B0-----:R-:W-:-:S06]  /*17a0*/  IMAD.WIDE.U32 R104, R0, 0x10, R104 ;  /* 0x0000001000687825 */ /* 0x001fcc00078e0068 */
[----:B------:R-:W5:Y:S01]  /*17b0*/  LDG.E.128 R104, desc[UR18][R104.64] ;  /* 0x0000001268687981 */ /* 0x000f62000c1e1d00 */
        /* <DEDUP_REMOVED lines=8> */
[--C-:B------:R-:W-:Y:S01]  /*1840*/  FFMA.FTZ R109, R139, UR16, R110.reuse ;  /* 0x000000108b6d7c23 */ /* 0x100fe2000801006e */
[--C-:B------:R-:W-:Y:S01]  /*1850*/  FFMA.FTZ R108, R120, UR16, R110.reuse ;  /* 0x00000010786c7c23 */ /* 0x100fe2000801006e */
[----:B-----5:R-:W-:Y:S01]  /*1860*/  PRMT R111, R107, 0x7632, R111 ;  /* 0x000076326b6f7816 */ /* 0x020fe2000000006f */
[----:B------:R-:W-:Y:S01]  /*1870*/  FFMA.FTZ R115, R146, UR16, R110 ;  /* 0x0000001092737c23 */ /* 0x000fe2000801006e */
[----:B------:R-:W-:Y:S01]  /*1880*/  FADD.FTZ R109, R138, -R109 ;  /* 0x8000006d8a6d7221 */ /* 0x000fe20000010000 */
[----:B------:R-:W-:Y:S01]  /*1890*/  FADD.FTZ R113, R121, -R108 ;  /* 0x8000006c79717221 */ /* 0x000fe20000010000 */
[----:B------:R-:W-:Y:S01]  /*18a0*/  FFMA.FTZ R108, R143, UR16, R110 ;  /* 0x000000108f6c7c23 */ /* 0x000fe2000801006e */
[----:B------:R-:W-:Y:S01]  /*18b0*/  SHF.L.U32 R112, R107, 0x10, RZ ;  /* 0x000000106b707819 */ /* 0x000fe200000006ff */
[----:B------:R-:W-:Y:S01]  /*18c0*/  FMUL.FTZ R109, R109, UR17 ;  /* 0x000000116d6d7c20 */ /* 0x000fe20008410000 */
[----:B------:R-:W-:Y:S01]  /*18d0*/  FMUL.FTZ R114, R113, UR17 ;  /* 0x0000001171727c20 */ /* 0x000fe20008410000 */
[----:B------:R-:W-:Y:S01]  /*18e0*/  FADD.FTZ R107, R141, -R108 ;  /* 0x8000006c8d6b7221 */ /* 0x000fe20000010000 */
[----:B------:R-:W-:Y:S01]  /*18f0*/  SHF.L.U32 R111, R111, 0x10, RZ ;  /* 0x000000106f6f7819 */ /* 0x000fe200000006ff */
[----:B------:R-:W-:Y:S01]  /*1900*/  FMUL.FTZ R113, R109, UR9 ;  /* 0x000000096d717c20 */ /* 0x000fe20008410000 */
[----:B------:R-:W-:Y:S01]  /*1910*/  FMUL.FTZ R108, R114, UR9 ;  /* 0x00000009726c7c20 */ /* 0x000fe20008410000 */
[----:B------:R-:W-:Y:S01]  /*1920*/  FMUL.FTZ R107, R107, UR17 ;  /* 0x000000116b6b7c20 */ /* 0x000fe20008410000 */
[----:B------:R-:W-:Y:S01]  /*1930*/  SHF.L.U32 R109, R106, 0x10, RZ ;  /* 0x000000106a6d7819 */ /* 0x000fe200000006ff */
[----:B------:R-:W-:Y:S01]  /*1940*/  FFMA.FTZ R78, R113, R112, R78 ;  /* 0x00000070714e7223 */ /* 0x000fe2000001004e */
[--C-:B------:R-:W-:Y:S01]  /*1950*/  FFMA.FTZ R112, R147, UR16, R110.reuse ;  /* 0x0000001093707c23 */ /* 0x100fe2000801006e */
[----:B------:R-:W-:Y:S01]  /*1960*/  FFMA.FTZ R79, R108, R111, R79 ;  /* 0x0000006f6c4f7223 */ /* 0x000fe2000001004f */
[----:B------:R-:W-:Y:S01]  /*1970*/  FFMA.FTZ R111, R142, UR16, R110 ;  /* 0x000000108e6f7c23 */ /* 0x000fe2000801006e */
[----:B------:R-:W-:Y:S01]  /*1980*/  FMUL.FTZ R107, R107, UR9 ;  /* 0x000000096b6b7c20 */ /* 0x000fe20008410000 */
[----:B------:R-:W-:Y:S01]  /*1990*/  FADD.FTZ R112, R145, -R112 ;  /* 0x8000007091707221 */ /* 0x000fe20000010000 */
[----:B------:R-:W-:Y:S01]  /*19a0*/  PRMT R106, R106, 0x7632, R106 ;  /* 0x000076326a6a7816 */ /* 0x000fe2000000006a */
[----:B------:R-:W-:Y:S01]  /*19b0*/  FADD.FTZ R111, R140, -R111 ;  /* 0x8000006f8c6f7221 */ /* 0x000fe20000010000 */
[----:B------:R-:W-:Y:S01]  /*19c0*/  FFMA.FTZ R76, R107, R109, R76 ;  /* 0x0000006d6b4c7223 */ /* 0x000fe2000001004c */
[----:B------:R-:W-:Y:S01]  /*19d0*/  FMUL.FTZ R109, R112, UR17 ;  /* 0x00000011706d7c20 */ /* 0x000fe20008410000 */
[----:B------:R-:W-:Y:S01]  /*19e0*/  SHF.L.U32 R112, R106, 0x10, RZ ;  /* 0x000000106a707819 */ /* 0x000fe200000006ff */
[----:B------:R-:W-:Y:S01]  /*19f0*/  FMUL.FTZ R114, R111, UR17 ;  /* 0x000000116f727c20 */ /* 0x000fe20008410000 */
[----:B------:R-:W-:Y:S01]  /*1a00*/  SHF.L.U32 R111, R105, 0x10, RZ ;  /* 0x00000010696f7819 */ /* 0x000fe200000006ff */
[----:B------:R-:W-:Y:S01]  /*1a10*/  FMUL.FTZ R109, R109, UR9 ;  /* 0x000000096d6d7c20 */ /* 0x000fe20008410000 */
[----:B------:R-:W-:Y:S01]  /*1a20*/  FADD.FTZ R115, R144, -R115 ;  /* 0x8000007390737221 */ /* 0x000fe20000010000 */
[----:B------:R-:W-:-:S02]  /*1a30*/  FMUL.FTZ R106, R114, UR9 ;  /* 0x00000009726a7c20 */ /* 0x000fc40008410000 */
[----:B------:R-:W-:Y:S01]  /*1a40*/  FFMA.FTZ R111, R109, R111, R74 ;  /* 0x0000006f6d6f7223 */ /* 0x000fe2000001004a */
[----:B------:R-:W-:Y:S01]  /*1a50*/  FFMA.FTZ R74, R151, UR16, R110 ;  /* 0x00000010974a7c23 */ /* 0x000fe2000801006e */
[----:B------:R-:W-:Y:S01]  /*1a60*/  FFMA.FTZ R77, R106, R112, R77 ;  /* 0x000000706a4d7223 */ /* 0x000fe2000001004d */
[----:B------:R-:W-:Y:S01]  /*1a70*/  PRMT R112, R105, 0x7632, R112 ;  /* 0x0000763269707816 */ /* 0x000fe20000000070 */
[----:B------:R-:W-:Y:S01]  /*1a80*/  FMUL.FTZ R115, R115, UR17 ;  /* 0x0000001173737c20 */ /* 0x000fe20008410000 */
[----:B------:R-:W-:Y:S02]  /*1a90*/  FADD.FTZ R105, R149, -R74 ;  /* 0x8000004a95697221 */ /* 0x000fe40000010000 */
[----:B------:R-:W-:Y:S01]  /*1aa0*/  SHF.L.U32 R112, R112, 0x10, RZ ;  /* 0x0000001070707819 */ /* 0x000fe200000006ff */
[----:B------:R-:W-:Y:S01]  /*1ab0*/  FMUL.FTZ R74, R115, UR9 ;  /* 0x00000009734a7c20 */ /* 0x000fe20008410000 */
[----:B------:R-:W-:Y:S01]  /*1ac0*/  FMUL.FTZ R105, R105, UR17 ;  /* 0x0000001169697c20 */ /* 0x000fe20008410000 */
[----:B------:R-:W-:-:S02]  /*1ad0*/  SHF.L.U32 R115, R104, 0x10, RZ ;  /* 0x0000001068737819 */ /* 0x000fc400000006ff */
[----:B------:R-:W-:Y:S01]  /*1ae0*/  FFMA.FTZ R114, R74, R112, R75 ;  /* 0x000000704a727223 */ /* 0x000fe2000001004b */
[----:B------:R-:W-:Y:S01]  /*1af0*/  FMUL.FTZ R75, R105, UR9 ;  /* 0x00000009694b7c20 */ /* 0x000fe20008410000 */
[----:B------:R-:W-:Y:S02]  /*1b00*/  SHF.L.U32 R105, R117, 0x10, RZ ;  /* 0x0000001075697819 */ /* 0x000fe400000006ff */
[----:B------:R-:W-:Y:S01]  /*1b10*/  SHF.L.U32 R112, R39, 0x10, RZ ;  /* 0x0000001027707819 */ /* 0x000fe200000006ff */
[----:B------:R-:W-:Y:S01]  /*1b20*/  FFMA.FTZ R115, R75, R115, R72 ;  /* 0x000000734b737223 */ /* 0x000fe20000010048 */
[----:B------:R-:W-:Y:S01]  /*1b30*/  SHF.L.U32 R72, R38, 0x10, RZ ;  /* 0x0000001026487819 */ /* 0x000fe200000006ff */
[----:B------:R-:W-:Y:S01]  /*1b40*/  FMUL.FTZ R108, R108, R105 ;  /* 0x000000696c6c7220 */ /* 0x000fe20000410000 */
[----:B------:R-:W-:Y:S01]  /*1b50*/  FFMA.FTZ R105, R150, UR16, R110 ;  /* 0x0000001096697c23 */ /* 0x000fe2000801006e */
[----:B------:R-:W-:Y:S01]  /*1b60*/  PRMT R104, R104, 0x7632, R104 ;  /* 0x0000763268687816 */ /* 0x000fe20000000068 */
[----:B------:R-:W-:Y:S01]  /*1b70*/  FMUL.FTZ R113, R113, R112 ;  /* 0x0000007071717220 */ /* 0x000fe20000410000 */
[----:B------:R-:W-:Y:S01]  /*1b80*/  FMUL.FTZ R112, R107, R72 ;  /* 0x000000486b707220 */ /* 0x000fe20000410000 */
[----:B------:R-:W-:Y:S01]  /*1b90*/  FADD.FTZ R105, R148, -R105 ;  /* 0x8000006994697221 */ /* 0x000fe20000010000 */
[----:B------:R-:W-:-:S02]  /*1ba0*/  SHF.L.U32 R152, R104, 0x10, RZ ;  /* 0x0000001068987819 */ /* 0x000fc400000006ff */
[----:B------:R-:W-:Y:S01]  /*1bb0*/  SHF.L.U32 R107, R116, 0x10, RZ ;  /* 0x00000010746b7819 */ /* 0x000fe200000006ff */
[----:B------:R-:W-:Y:S01]  /*1bc0*/  FMUL.FTZ R105, R105, UR17 ;  /* 0x0000001169697c20 */ /* 0x000fe20008410000 */
[----:B------:R-:W-:-:S03]  /*1bd0*/  SHF.L.U32 R72, R37, 0x10, RZ ;  /* 0x0000001025487819 */ /* 0x000fc600000006ff */
[----:B------:R-:W-:Y:S01]  /*1be0*/  FMUL.FTZ R104, R105, UR9 ;  /* 0x0000000969687c20 */ /* 0x000fe20008410000 */
[----:B------:R-:W-:Y:S01]  /*1bf0*/  FMUL.FTZ R153, R106, R107 ;  /* 0x0000006b6a997220 */ /* 0x000fe20000410000 */
[----:B------:R-:W-:Y:S01]  /*1c00*/  FMUL.FTZ R105, R109, R72 ;  /* 0x000000486d697220 */ /* 0x000fe20000410000 */
[----:B------:R-:W-:Y:S01]  /*1c10*/  SHF.L.U32 R107, R15, 0x10, RZ ;  /* 0x000000100f6b7819 */ /* 0x000fe200000006ff */
[----:B------:R-:W-:Y:S01]  /*1c20*/  FFMA.FTZ R152, R104, R152, R73 ;  /* 0x0000009868987223 */ /* 0x000fe20000010049 */
[----:B------:R-:W-:Y:S02]  /*1c30*/  SHF.L.U32 R72, R36, 0x10, RZ ;  /* 0x0000001024487819 */ /* 0x000fe400000006ff */
[----:B------:R-:W-:Y:S01]  /*1c40*/  SHF.L.U32 R73, R14, 0x10, RZ ;  /* 0x000000100e497819 */ /* 0x000fe200000006ff */
[----:B------:R-:W-:Y:S01]  /*1c50*/  FMUL.FTZ R74, R74, R107 ;  /* 0x0000006b4a4a7220 */ /* 0x000fe20000410000 */
[----:B------:R-:W-:Y:S01]  /*1c60*/  F2FP.BF16.F32.PACK_AB R107, R108, R113 ;  /* 0x000000716c6b723e */ /* 0x000fe200000010ff */
[----:B------:R-:W-:Y:S01]  /*1c70*/  FMUL.FTZ R72, R75, R72 ;  /* 0x000000484b487220 */ /* 0x000fe20000410000 */
[----:B------:R-:W-:Y:S01]  /*1c80*/  F2FP.BF16.F32.PACK_AB R106, R153, R112 ;  /* 0x00000070996a723e */ /* 0x000fe200000010ff */
[----:B------:R-:W-:Y:S01]  /*1c90*/  FMUL.FTZ R73, R104, R73 ;  /* 0x0000004968497220 */ /* 0x000fe20000410000 */
[----:B------:R-:W-:-:S04]  /*1ca0*/  F2FP.BF16.F32.PACK_AB R105, R74, R105 ;  /* 0x000000694a69723e */ /* 0x000fc800000010ff */
[----:B------:R-:W-:Y:S01]  /*1cb0*/  F2FP.BF16.F32.PACK_AB R104, R73, R72 ;  /* 0x000000484968723e */ /* 0x000fe200000010ff */
[----:B------:R-:W-:Y:S06]  /*1cc0*/  BRA `(.L_x_2244) ;  /* 0x0000000c007c7947 */ /* 0x000fec0003800000 */
.L_x_2243:
[--C-:B------:R-:W-:Y:S01]  /*1cd0*/  FFMA.FTZ R48, R120, UR16, R110.reuse ;  /* 0x0000001078307c23 */ /* 0x100fe2000801006e */
[----:B------:R-:W-:Y:S01]  /*1ce0*/  FFMA.FTZ R49, R139, UR16, R110 ;  /* 0x000000108b317c23 */ /* 0x000fe2000801006e */
[----:B-----5:R-:W-:Y:S02]  /*1cf0*/  PRMT R64, R107, 0x7632, R64 ;  /* 0x000076326b407816 */ /* 0x020fe40000000040 */
[----:B------:R-:W-:Y:S01]  /*1d00*/  FADD.FTZ R48, R121, -R48 ;  /* 0x8000003079307221 */ /* 0x000fe20000010000 */
[----:B------:R-:W-:Y:S01]  /*1d10*/  FADD.FTZ R49, R138, -R49 ;  /* 0x800000318a317221 */ /* 0x000fe20000010000 */
[----:B------:R-:W-:Y:S02]  /*1d20*/  SHF.L.U32 R64, R64, 0x10, RZ ;  /* 0x0000001040407819 */ /* 0x000fe400000006ff */
[----:B------:R-:W-:Y:S01]  /*1d30*/  FMUL.FTZ R51, R48, UR17 ;  /* 0x0000001130337c20 */ /* 0x000fe20008410000 */
[----:B------:R-:W-:Y:S01]  /*1d40*/  FMUL.FTZ R50, R49, UR17 ;  /* 0x0000001131327c20 */ /* 0x000fe20008410000 */
[----:B------:R-:W-:Y:S01]  /*1d50*/  SHF.L.U32 R49, R117, 0x10, RZ ;  /* 0x0000001075317819 */ /* 0x000fe200000006ff */
[--C-:B------:R-:W-:Y:S01]  /*1d60*/  FFMA.FTZ R48, R143, UR16, R110.reuse ;  /* 0x000000108f307c23 */ /* 0x100fe2000801006e */
[----:B------:R-:W-:Y:S01]  /*1d70*/  FMUL.FTZ R108, R51, UR9 ;  /* 0x00000009336c7c20 */ /* 0x000fe20008410000 */
[----:B------:R-:W-:Y:S01]  /*1d80*/  SHF.L.U32 R65, R107, 0x10, RZ ;  /* 0x000000106b417819 */ /* 0x000fe200000006ff */
[----:B------:R-:W-:Y:S01]  /*1d90*/  FMUL.FTZ R107, R50, UR9 ;  /* 0x00000009326b7c20 */ /* 0x000fe20008410000 */
[----:B------:R-:W-:Y:S01]  /*1da0*/  SHF.L.U32 R66, R39, 0x10, RZ ;  /* 0x0000001027427819 */ /* 0x000fe200000006ff */
[C---:B------:R-:W-:Y:S01]  /*1db0*/  FFMA.FTZ R79, R108.reuse, R64, R79 ;  /* 0x000000406c4f7223 */ /* 0x040fe2000001004f */
[----:B------:R-:W-:Y:S01]  /*1dc0*/  FMUL.FTZ R108, R108, R49 ;  /* 0x000000316c6c7220 */ /* 0x000fe20000410000 */
[----:B------:R-:W-:Y:S01]  /*1dd0*/  FFMA.FTZ R49, R142, UR16, R110 ;  /* 0x000000108e317c23 */ /* 0x000fe2000801006e */
[----:B------:R-:W-:Y:S01]  /*1de0*/  FFMA.FTZ R78, R107, R65, R78 ;  /* 0x000000416b4e7223 */ /* 0x000fe2000001004e */
[----:B------:R-:W-:Y:S01]  /*1df0*/  FADD.FTZ R48, R141, -R48 ;  /* 0x800000308d307221 */ /* 0x000fe20000010000 */
[----:B------:R-:W-:Y:S01]  /*1e00*/  FMUL.FTZ R107, R107, R66 ;  /* 0x000000426b6b7220 */ /* 0x000fe20000410000 */
[----:B------:R-:W-:Y:S01]  /*1e10*/  FADD.FTZ R49, R140, -R49 ;  /* 0x800000318c317221 */ /* 0x000fe20000010000 */
[----:B------:R-:W-:Y:S01]  /*1e20*/  PRMT R66, R106, 0x7632, R66 ;  /* 0x000076326a427816 */ /* 0x000fe20000000042 */
[----:B------:R-:W-:Y:S01]  /*1e30*/  FFMA.FTZ R64, R147, UR16, R110 ;  /* 0x0000001093407c23 */ /* 0x000fe2000801006e */
[----:B------:R-:W-:Y:S01]  /*1e40*/  FMUL.FTZ R48, R48, UR17 ;  /* 0x0000001130307c20 */ /* 0x000fe20008410000 */
[----:B------:R-:W-:Y:S01]  /*1e50*/  FMUL.FTZ R49, R49, UR17 ;  /* 0x0000001131317c20 */ /* 0x000fe20008410000 */
[----:B------:R-:W-:Y:S01]  /*1e60*/  SHF.L.U32 R67, R66, 0x10, RZ ;  /* 0x0000001042437819 */ /* 0x000fe200000006ff */
[----:B------:R-:W-:Y:S01]  /*1e70*/  FADD.FTZ R64, R145, -R64 ;  /* 0x8000004091407221 */ /* 0x000fe20000010000 */
[----:B------:R-:W-:Y:S01]  /*1e80*/  SHF.L.U32 R106, R106, 0x10, RZ ;  /* 0x000000106a6a7819 */ /* 0x000fe200000006ff */
[----:B------:R-:W-:Y:S01]  /*1e90*/  FMUL.FTZ R114, R49, UR9 ;  /* 0x0000000931727c20 */ /* 0x000fe20008410000 */
[----:B------:R-:W-:Y:S01]  /*1ea0*/  FMUL.FTZ R65, R48, UR9 ;  /* 0x0000000930417c20 */ /* 0x000fe20008410000 */
[----:B------:R-:W-:Y:S01]  /*1eb0*/  SHF.L.U32 R112, R38, 0x10, RZ ;  /* 0x0000001026707819 */ /* 0x000fe200000006ff */
[----:B------:R-:W-:Y:S01]  /*1ec0*/  FMUL.FTZ R66, R64, UR17 ;  /* 0x0000001140427c20 */ /* 0x000fe20008410000 */
[----:B------:R-:W-:Y:S01]  /*1ed0*/  FFMA.FTZ R77, R114, R67, R77 ;  /* 0x00000043724d7223 */ /* 0x000fe2000001004d */
[C---:B------:R-:W-:Y:S01]  /*1ee0*/  FFMA.FTZ R76, R65.reuse, R106, R76 ;  /* 0x0000006a414c7223 */ /* 0x040fe2000001004c */
[--C-:B------:R-:W-:Y:S01]  /*1ef0*/  FFMA.FTZ R67, R146, UR16, R110.reuse ;  /* 0x0000001092437c23 */ /* 0x100fe2000801006e */
[----:B------:R-:W-:Y:S01]  /*1f00*/  FMUL.FTZ R106, R65, R112 ;  /* 0x00000070416a7220 */ /* 0x000fe20000410000 */
[----:B------:R-:W-:Y:S01]  /*1f10*/  SHF.L.U32 R111, R105, 0x10, RZ ;  /* 0x00000010696f7819 */ /* 0x000fe200000006ff */
[----:B------:R-:W-:Y:S01]  /*1f20*/  FMUL.FTZ R65, R66, UR9 ;  /* 0x0000000942417c20 */ /* 0x000fe20008410000 */
[----:B------:R-:W-:Y:S01]  /*1f30*/  FADD.FTZ R67, R144, -R67 ;  /* 0x8000004390437221 */ /* 0x000fe20000010000 */
[----:B------:R-:W-:Y:S01]  /*1f40*/  SHF.L.U32 R109, R116, 0x10, RZ ;  /* 0x00000010746d7819 */ /* 0x000fe200000006ff */
[----:B------:R-:W-:Y:S01]  /*1f50*/  FFMA.FTZ R64, R151, UR16, R110 ;  /* 0x0000001097407c23 */ /* 0x000fe2000801006e */
[----:B------:R-:W-:Y:S01]  /*1f60*/  SHF.L.U32 R112, R37, 0x10, RZ ;  /* 0x0000001025707819 */ /* 0x000fe200000006ff */
[--C-:B------:R-:W-:Y:S01]  /*1f70*/  FFMA.FTZ R111, R65, R111, R74.reuse ;  /* 0x0000006f416f7223 */ /* 0x100fe2000001004a */
[----:B------:R-:W-:Y:S01]  /*1f80*/  PRMT R74, R105, 0x7632, R74 ;  /* 0x00007632694a7816 */ /* 0x000fe2000000004a */
[----:B------:R-:W-:Y:S01]  /*1f90*/  FMUL.FTZ R67, R67, UR17 ;  /* 0x0000001143437c20 */ /* 0x000fe20008410000 */
[----:B------:R-:W-:Y:S01]  /*1fa0*/  FADD.FTZ R64, R149, -R64 ;  /* 0x8000004095407221 */ /* 0x000fe20000010000 */
[----:B------:R-:W-:Y:S01]  /*1fb0*/  FMUL.FTZ R109, R114, R109 ;  /* 0x0000006d726d7220 */ /* 0x000fe20000410000 */
[----:B------:R-:W-:Y:S01]  /*1fc0*/  FMUL.FTZ R105, R65, R112 ;  /* 0x0000007041697220 */ /* 0x000fe20000410000 */
[----:B------:R-:W-:Y:S01]  /*1fd0*/  SHF.L.U32 R114, R74, 0x10, RZ ;  /* 0x000000104a727819 */ /* 0x000fe200000006ff */
[----:B------:R-:W-:Y:S01]  /*1fe0*/  FFMA.FTZ R65, R150, UR16, R110 ;  /* 0x0000001096417c23 */ /* 0x000fe2000801006e */
[----:B------:R-:W-:Y:S01]  /*1ff0*/  FMUL.FTZ R74, R67, UR9 ;  /* 0x00000009434a7c20 */ /* 0x000fe20008410000 */
[----:B------:R-:W-:Y:S01]  /*2000*/  FMUL.FTZ R64, R64, UR17 ;  /* 0x0000001140407c20 */ /* 0x000fe20008410000 */
[----:B------:R-:W-:Y:S01]  /*2010*/  SHF.L.U32 R113, R15, 0x10, RZ ;  /* 0x000000100f717819 */ /* 0x000fe200000006ff */
[----:B------:R-:W-:Y:S01]  /*2020*/  FADD.FTZ R65, R148, -R65 ;  /* 0x8000004194417221 */ /* 0x000fe20000010000 */
[----:B------:R-:W-:Y:S01]  /*2030*/  FFMA.FTZ R114, R74, R114, R75 ;  /* 0x000000724a727223 */ /* 0x000fe2000001004b */
[----:B------:R-:W-:Y:S01]  /*2040*/  SHF.L.U32 R115, R104, 0x10, RZ ;  /* 0x0000001068737819 */ /* 0x000fe200000006ff */
[----:B------:R-:W-:Y:S01]  /*2050*/  FMUL.FTZ R75, R64, UR9 ;  /* 0x00000009404b7c20 */ /* 0x000fe20008410000 */
[----:B------:R-:W-:Y:S01]  /*2060*/  FMUL.FTZ R65, R65, UR17 ;  /* 0x0000001141417c20 */ /* 0x000fe20008410000 */
[----:B------:R-:W-:Y:S01]  /*2070*/  FMUL.FTZ R112, R74, R113 ;  /* 0x000000714a707220 */ /* 0x000fe20000410000 */
[----:B------:R-:W-:Y:S01]  /*2080*/  PRMT R104, R104, 0x7632, R104 ;  /* 0x0000763268687816 */ /* 0x000fe20000000068 */
[----:B------:R-:W-:Y:S01]  /*2090*/  FFMA.FTZ R115, R75, R115, R72 ;  /* 0x000000734b737223 */ /* 0x000fe20000010048 */
[----:B------:R-:W-:Y:S01]  /*20a0*/  SHF.L.U32 R72, R36, 0x10, RZ ;  /* 0x0000001024487819 */ /* 0x000fe200000006ff */
[----:B------:R-:W-:Y:S01]  /*20b0*/  FMUL.FTZ R74, R65, UR9 ;  /* 0x00000009414a7c20 */ /* 0x000fe20008410000 */
[----:B------:R-:W-:-:S02]  /*20c0*/  SHF.L.U32 R113, R14, 0x10, RZ ;  /* 0x000000100e717819 */ /* 0x000fc400000006ff */
[----:B------:R-:W-:Y:S01]  /*20d0*/  SHF.L.U32 R104, R104, 0x10, RZ ;  /* 0x0000001068687819 */ /* 0x000fe200000006ff */
[----:B------:R-:W-:Y:S01]  /*20e0*/  FMUL.FTZ R72, R75, R72 ;  /* 0x000000484b487220 */ /* 0x000fe20000410000 */
[----:B------:R-:W-:Y:S01]  /*20f0*/  F2FP.BF16.F32.PACK_AB R107, R108, R107 ;  /* 0x0000006b6c6b723e */ /* 0x000fe200000010ff */
[C---:B------:R-:W-:Y:S01]  /*2100*/  FMUL.FTZ R113, R74.reuse, R113 ;  /* 0x000000714a717220 */ /* 0x040fe20000410000 */
[----:B------:R-:W-:Y:S01]  /*2110*/  F2FP.BF16.F32.PACK_AB R106, R109, R106 ;  /* 0x0000006a6d6a723e */ /* 0x000fe200000010ff */
[----:B------:R-:W-:Y:S01]  /*2120*/  FFMA.FTZ R152, R74, R104, R73 ;  /* 0x000000684a987223 */ /* 0x000fe20000010049 */
[----:B------:R-:W-:Y:S02]  /*2130*/  F2FP.BF16.F32.PACK_AB R105, R112, R105 ;  /* 0x000000697069723e */ /* 0x000fe400000010ff */
[----:B------:R-:W-:Y:S01]  /*2140*/  F2FP.BF16.F32.PACK_AB R104, R113, R72 ;  /* 0x000000487168723e */ /* 0x000fe200000010ff */
[----:B------:R-:W-:Y:S06]  /*2150*/  BRA `(.L_x_2244) ;  /* 0x0000000800587947 */ /* 0x000fec0003800000 */
.L_x_2242:
[----:B------:R-:W-:Y:S01]  /*2160*/  UMOV UR4, UR10 ;  /* 0x0000000a00047c82 */ /* 0x000fe20008000000 */
[----:B------:R-:W-:Y:S01]  /*2170*/  UMOV UR5, UR11 ;  /* 0x0000000b00057c82 */ /* 0x000fe20008000000 */
[----:B------:R-:W-:-:S04]  /*2180*/  UISETP.NE.U32.AND UP1, UPT, UR4, URZ, UPT ;  /* 0x000000ff0400728c */ /* 0x000fc8000bf25070 */
[----:B------:R-:W-:-:S09]  /*2190*/  UISETP.NE.AND.EX UP1, UPT, UR5, URZ, UPT, UP1 ;  /* 0x000000ff0500728c */ /* 0x000fd2000bf25310 */
[----:B------:R-:W-:Y:S05]  /*21a0*/  BRA.U UP1, `(.L_x_2245) ;  /* 0x0000000501247547 */ /* 0x000fea000b800000 */
[--C-:B------:R-:W-:Y:S01]  /*21b0*/  FFMA.FTZ R109, R139, UR16, R110.reuse ;  /* 0x000000108b6d7c23 */ /* 0x100fe2000801006e */
[--C-:B------:R-:W-:Y:S01]  /*21c0*/  FFMA.FTZ R108, R120, UR16, R110.reuse ;  /* 0x00000010786c7c23 */ /* 0x100fe2000801006e */
[----:B------:R-:W-:Y:S01]  /*21d0*/  FFMA.FTZ R112, R143, UR16, R110 ;  /* 0x000000108f707c23 */ /* 0x000fe2000801006e */
[----:B-----5:R-:W-:Y:S01]  /*21e0*/  PRMT R111, R107, 0x7632, R111 ;  /* 0x000076326b6f7816 */ /* 0x020fe2000000006f */
[----:B------:R-:W-:Y:S01]  /*21f0*/  FADD.FTZ R109, R138, -R109 ;  /* 0x8000006d8a6d7221 */ /* 0x000fe20000010000 */
[----:B------:R-:W-:Y:S01]  /*2200*/  FADD.FTZ R108, R121, -R108 ;  /* 0x8000006c796c7221 */ /* 0x000fe20000010000 */
[----:B------:R-:W-:Y:S01]  /*2210*/  SHF.L.U32 R107, R107, 0x10, RZ ;  /* 0x000000106b6b7819 */ /* 0x000fe200000006ff */
[----:B------:R-:W-:Y:S01]  /*2220*/  FFMA.FTZ R115, R146, UR16, R110 ;  /* 0x0000001092737c23 */ /* 0x000fe2000801006e */
[----:B------:R-:W-:Y:S01]  /*2230*/  FFMA.FTZ R113, R109, UR17, R94 ;  /* 0x000000116d717c23 */ /* 0x000fe2000801005e */
[----:B------:R-:W-:Y:S01]  /*2240*/  FADD.FTZ R109, R141, -R112 ;  /* 0x800000708d6d7221 */ /* 0x000fe20000010000 */
[----:B------:R-:W-:Y:S01]  /*2250*/  FFMA.FTZ R108, R108, UR17, R95 ;  /* 0x000000116c6c7c23 */ /* 0x000fe2000801005f */
[----:B------:R-:W-:Y:S01]  /*2260*/  SHF.L.U32 R114, R111, 0x10, RZ ;  /* 0x000000106f727819 */ /* 0x000fe200000006ff */
[----:B------:R-:W-:Y:S01]  /*2270*/  FMUL.FTZ R113, R113, UR9 ;  /* 0x0000000971717c20 */ /* 0x000fe20008410000 */
[----:B------:R-:W-:Y:S01]  /*2280*/  FFMA.FTZ R109, R109, UR17, R92 ;  /* 0x000000116d6d7c23 */ /* 0x000fe2000801005c */
[----:B------:R-:W-:Y:S01]  /*2290*/  FMUL.FTZ R108, R108, UR9 ;  /* 0x000000096c6c7c20 */ /* 0x000fe20008410000 */
[----:B------:R-:W-:Y:S01]  /*22a0*/  FFMA.FTZ R111, R142, UR16, R110 ;  /* 0x000000108e6f7c23 */ /* 0x000fe2000801006e */
[----:B------:R-:W-:Y:S01]  /*22b0*/  FFMA.FTZ R78, R107, R113, R78 ;  /* 0x000000716b4e7223 */ /* 0x000fe2000001004e */
[----:B------:R-:W-:Y:S01]  /*22c0*/  SHF.L.U32 R107, R106, 0x10, RZ ;  /* 0x000000106a6b7819 */ /* 0x000fe200000006ff */
[----:B------:R-:W-:Y:S01]  /*22d0*/  FMUL.FTZ R109, R109, UR9 ;  /* 0x000000096d6d7c20 */ /* 0x000fe20008410000 */
[----:B------:R-:W-:Y:S01]  /*22e0*/  FFMA.FTZ R112, R147, UR16, R110 ;  /* 0x0000001093707c23 */ /* 0x000fe2000801006e */
[----:B------:R-:W-:Y:S01]  /*22f0*/  FFMA.FTZ R79, R114, R108, R79 ;  /* 0x0000006c724f7223 */ /* 0x000fe2000001004f */
[----:B------:R-:W-:Y:S01]  /*2300*/  FADD.FTZ R114, R140, -R111 ;  /* 0x8000006f8c727221 */ /* 0x000fe20000010000 */
[----:B------:R-:W-:Y:S01]  /*2310*/  FFMA.FTZ R76, R107, R109, R76 ;  /* 0x0000006d6b4c7223 */ /* 0x000fe2000001004c */
[--C-:B------:R-:W-:Y:S01]  /*2320*/  FADD.FTZ R107, R145, -R112.reuse ;  /* 0x80000070916b7221 */ /* 0x100fe20000010000 */
[----:B------:R-:W-:Y:S01]  /*2330*/  PRMT R112, R106, 0x7632, R112 ;  /* 0x000076326a707816 */ /* 0x000fe20000000070 */
[----:B------:R-:W-:Y:S01]  /*2340*/  FFMA.FTZ R106, R114, UR17, R93 ;  /* 0x00000011726a7c23 */ /* 0x000fe2000801005d */
[----:B------:R-:W-:Y:S01]  /*2350*/  SHF.L.U32 R111, R105, 0x10, RZ ;  /* 0x00000010696f7819 */ /* 0x000fe200000006ff */
[----:B------:R-:W-:Y:S01]  /*2360*/  FFMA.FTZ R107, R107, UR17, R90 ;  /* 0x000000116b6b7c23 */ /* 0x000fe2000801005a */
[----:B------:R-:W-:Y:S01]  /*2370*/  SHF.L.U32 R112, R112, 0x10, RZ ;  /* 0x0000001070707819 */ /* 0x000fe200000006ff */
[----:B------:R-:W-:Y:S01]  /*2380*/  FMUL.FTZ R106, R106, UR9 ;  /* 0x000000096a6a7c20 */ /* 0x000fe20008410000 */
[----:B------:R-:W-:Y:S01]  /*2390*/  FADD.FTZ R152, R144, -R115 ;  /* 0x8000007390987221 */ /* 0x000fe20000010000 */
[----:B------:R-:W-:Y:S01]  /*23a0*/  FMUL.FTZ R107, R107, UR9 ;  /* 0x000000096b6b7c20 */ /* 0x000fe20008410000 */
[----:B------:R-:W-:Y:S01]  /*23b0*/  PRMT R114, R105, 0x7632, R114 ;  /* 0x0000763269727816 */ /* 0x000fe20000000072 */
[----:B------:R-:W-:Y:S01]  /*23c0*/  FFMA.FTZ R77, R112, R106, R77 ;  /* 0x0000006a704d7223 */ /* 0x000fe2000001004d */
[----:B------:R-:W-:Y:S01]  /*23d0*/  FFMA.FTZ R112, R151, UR16, R110 ;  /* 0x0000001097707c23 */ /* 0x000fe2000801006e */
[----:B------:R-:W-:Y:S01]  /*23e0*/  FFMA.FTZ R111, R111, R107, R74 ;  /* 0x0000006b6f6f7223 */ /* 0x000fe2000001004a */
[----:B------:R-:W-:Y:S01]  /*23f0*/  FFMA.FTZ R74, R152, UR17, R91 ;  /* 0x00000011984a7c23 */ /* 0x000fe2000801005b */
[----:B------:R-:W-:Y:S01]  /*2400*/  SHF.L.U32 R114, R114, 0x10, RZ ;  /* 0x0000001072727819 */ /* 0x000fe200000006ff */
[----:B------:R-:W-:Y:S01]  /*2410*/  FADD.FTZ R105, R149, -R112 ;  /* 0x8000007095697221 */ /* 0x000fe20000010000 */
[----:B------:R-:W-:Y:S01]  /*2420*/  SHF.L.U32 R112, R39, 0x10, RZ ;  /* 0x0000001027707819 */ /* 0x000fe200000006ff */
[----:B------:R-:W-:Y:S01]  /*2430*/  FMUL.FTZ R74, R74, UR9 ;  /* 0x000000094a4a7c20 */ /* 0x000fe20008410000 */
[C---:B------:R-:W-:Y:S01]  /*2440*/  SHF.L.U32 R115, R104.reuse, 0x10, RZ ;  /* 0x0000001068737819 */ /* 0x040fe200000006ff */
[----:B------:R-:W-:Y:S01]  /*2450*/  FFMA.FTZ R105, R105, UR17, R88 ;  /* 0x0000001169697c23 */ /* 0x000fe20008010058 */
[----:B------:R-:W-:Y:S01]  /*2460*/  PRMT R104, R104, 0x7632, R104 ;  /* 0x0000763268687816 */ /* 0x000fe20000000068 */
[----:B------:R-:W-:Y:S01]  /*2470*/  FFMA.FTZ R114, R114, R74, R75 ;  /* 0x0000004a72727223 */ /* 0x000fe2000001004b */
[----:B------:R-:W-:Y:S01]  /*2480*/  FMUL.FTZ R75, R112, R113 ;  /* 0x00000071704b7220 */ /* 0x000fe20000410000 */
[----:B------:R-:W-:Y:S01]  /*2490*/  FMUL.FTZ R105, R105, UR9 ;  /* 0x0000000969697c20 */ /* 0x000fe20008410000 */
[----:B------:R-:W-:Y:S01]  /*24a0*/  FFMA.FTZ R113, R150, UR16, R110 ;  /* 0x0000001096717c23 */ /* 0x000fe2000801006e */
[----:B------:R-:W-:-:S02]  /*24b0*/  SHF.L.U32 R112, R38, 0x10, RZ ;  /* 0x0000001026707819 */ /* 0x000fc400000006ff */
[----:B------:R-:W-:Y:S01]  /*24c0*/  FFMA.FTZ R115, R115, R105, R72 ;  /* 0x0000006973737223 */ /* 0x000fe20000010048 */
[----:B------:R-:W-:Y:S01]  /*24d0*/  FADD.FTZ R72, R148, -R113 ;  /* 0x8000007194487221 */ /* 0x000fe20000010000 */
[----:B------:R-:W-:Y:S01]  /*24e0*/  SHF.L.U32 R152, R37, 0x10, RZ ;  /* 0x0000001025987819 */ /* 0x000fe200000006ff */
[----:B------:R-:W-:Y:S01]  /*24f0*/  FMUL.FTZ R112, R112, R109 ;  /* 0x0000006d70707220 */ /* 0x000fe20000410000 */
[----:B------:R-:W-:Y:S01]  /*2500*/  SHF.L.U32 R104, R104, 0x10, RZ ;  /* 0x0000001068687819 */ /* 0x000fe200000006ff */
[----:B------:R-:W-:Y:S01]  /*2510*/  FFMA.FTZ R72, R72, UR17, R89 ;  /* 0x0000001148487c23 */ /* 0x000fe20008010059 */
[----:B------:R-:W-:Y:S01]  /*2520*/  SHF.L.U32 R153, R117, 0x10, RZ ;  /* 0x0000001075997819 */ /* 0x000fe200000006ff */
[----:B------:R-:W-:Y:S01]  /*2530*/  FMUL.FTZ R109, R152, R107 ;  /* 0x0000006b986d7220 */ /* 0x000fe20000410000 */
[----:B------:R-:W-:Y:S01]  /*2540*/  SHF.L.U32 R113, R116, 0x10, RZ ;  /* 0x0000001074717819 */ /* 0x000fe200000006ff */
[----:B------:R-:W-:Y:S01]  /*2550*/  FMUL.FTZ R72, R72, UR9 ;  /* 0x0000000948487c20 */ /* 0x000fe20008410000 */
[----:B------:R-:W-:Y:S01]  /*2560*/  SHF.L.U32 R107, R15, 0x10, RZ ;  /* 0x000000100f6b7819 */ /* 0x000fe200000006ff */
[----:B------:R-:W-:-:S02]  /*2570*/  FMUL.FTZ R108, R153, R108 ;  /* 0x0000006c996c7220 */ /* 0x000fc40000410000 */
[----:B------:R-:W-:Y:S01]  /*2580*/  FFMA.FTZ R152, R104, R72, R73 ;  /* 0x0000004868987223 */ /* 0x000fe20000010049 */
        /* <DEDUP_REMOVED lines=11> */
.L_x_2245:
[--C-:B------:R-:W-:Y:S01]  /*2640*/  FFMA.FTZ R48, R120, UR16, R110.reuse ;  /* 0x0000001078307c23 */ /* 0x100fe2000801006e */
[----:B------:R-:W-:Y:S01]  /*2650*/  FFMA.FTZ R49, R139, UR16, R110 ;  /* 0x000000108b317c23 */ /* 0x000fe2000801006e */
[----:B-----5:R-:W-:Y:S02]  /*2660*/  PRMT R64, R107, 0x7632, R64 ;  /* 0x000076326b407816 */ /* 0x020fe40000000040 */
[----:B------:R-:W-:Y:S01]  /*2670*/  FADD.FTZ R48, R121, -R48 ;  /* 0x8000003079307221 */ /* 0x000fe20000010000 */
[----:B------:R-:W-:Y:S01]  /*2680*/  FADD.FTZ R49, R138, -R49 ;  /* 0x800000318a317221 */ /* 0x000fe20000010000 */
[----:B------:R-:W-:Y:S02]  /*2690*/  SHF.L.U32 R64, R64, 0x10, RZ ;  /* 0x0000001040407819 */ /* 0x000fe400000006ff */
[----:B------:R-:W-:Y:S01]  /*26a0*/  FFMA.FTZ R51, R48, UR17, R95 ;  /* 0x0000001130337c23 */ /* 0x000fe2000801005f */
[----:B------:R-:W-:Y:S01]  /*26b0*/  FFMA.FTZ R50, R49, UR17, R94 ;  /* 0x0000001131327c23 */ /* 0x000fe2000801005e */
[----:B------:R-:W-:Y:S01]  /*26c0*/  SHF.L.U32 R67, R117, 0x10, RZ ;  /* 0x0000001075437819 */ /* 0x000fe200000006ff */
[----:B------:R-:W-:Y:S01]  /*26d0*/  FFMA.FTZ R48, R143, UR16, R110 ;  /* 0x000000108f307c23 */ /* 0x000fe2000801006e */
[----:B------:R-:W-:Y:S01]  /*26e0*/  FMUL.FTZ R108, R51, UR9 ;  /* 0x00000009336c7c20 */ /* 0x000fe20008410000 */
[----:B------:R-:W-:Y:S01]  /*26f0*/  SHF.L.U32 R65, R107, 0x10, RZ ;  /* 0x000000106b417819 */ /* 0x000fe200000006ff */
[----:B------:R-:W-:Y:S01]  /*2700*/  FMUL.FTZ R107, R50, UR9 ;  /* 0x00000009326b7c20 */ /* 0x000fe20008410000 */
[----:B------:R-:W-:Y:S01]  /*2710*/  SHF.L.U32 R66, R39, 0x10, RZ ;  /* 0x0000001027427819 */ /* 0x000fe200000006ff */
[-C--:B------:R-:W-:Y:S01]  /*2720*/  FFMA.FTZ R79, R64, R108.reuse, R79 ;  /* 0x0000006c404f7223 */ /* 0x080fe2000001004f */
[----:B------:R-:W-:Y:S01]  /*2730*/  FMUL.FTZ R108, R67, R108 ;  /* 0x0000006c436c7220 */ /* 0x000fe20000410000 */
[----:B------:R-:W-:Y:S01]  /*2740*/  FADD.FTZ R49, R141, -R48 ;  /* 0x800000308d317221 */ /* 0x000fe20000010000 */
[----:B------:R-:W-:Y:S01]  /*2750*/  FFMA.FTZ R67, R142, UR16, R110 ;  /* 0x000000108e437c23 */ /* 0x000fe2000801006e */
[-C--:B------:R-:W-:Y:S01]  /*2760*/  FFMA.FTZ R78, R65, R107.reuse, R78 ;  /* 0x0000006b414e7223 */ /* 0x080fe2000001004e */
[----:B------:R-:W-:Y:S01]  /*2770*/  FMUL.FTZ R107, R66, R107 ;  /* 0x0000006b426b7220 */ /* 0x000fe20000410000 */
[----:B------:R-:W-:Y:S01]  /*2780*/  PRMT R65, R106, 0x7632, R65 ;  /* 0x000076326a417816 */ /* 0x000fe20000000041 */
[----:B------:R-:W-:Y:S01]  /*2790*/  FFMA.FTZ R48, R49, UR17, R92 ;  /* 0x0000001131307c23 */ /* 0x000fe2000801005c */
[----:B------:R-:W-:Y:S01]  /*27a0*/  FADD.FTZ R66, R140, -R67 ;  /* 0x800000438c427221 */ /* 0x000fe20000010000 */
[----:B------:R-:W-:Y:S01]  /*27b0*/  FFMA.FTZ R64, R147, UR16, R110 ;  /* 0x0000001093407c23 */ /* 0x000fe2000801006e */
[----:B------:R-:W-:Y:S01]  /*27c0*/  SHF.L.U32 R109, R106, 0x10, RZ ;  /* 0x000000106a6d7819 */ /* 0x000fe200000006ff */
[----:B------:R-:W-:Y:S01]  /*27d0*/  FMUL.FTZ R67, R48, UR9 ;  /* 0x0000000930437c20 */ /* 0x000fe20008410000 */
[----:B------:R-:W-:Y:S01]  /*27e0*/  SHF.L.U32 R112, R65, 0x10, RZ ;  /* 0x0000001041707819 */ /* 0x000fe200000006ff */
[----:B------:R-:W-:Y:S01]  /*27f0*/  FFMA.FTZ R49, R66, UR17, R93 ;  /* 0x0000001142317c23 */ /* 0x000fe2000801005d */
[----:B------:R-:W-:Y:S01]  /*2800*/  FADD.FTZ R65, R145, -R64 ;  /* 0x8000004091417221 */ /* 0x000fe20000010000 */
[----:B------:R-:W-:Y:S01]  /*2810*/  SHF.L.U32 R106, R38, 0x10, RZ ;  /* 0x00000010266a7819 */ /* 0x000fe200000006ff */
[-C--:B------:R-:W-:Y:S01]  /*2820*/  FFMA.FTZ R76, R109, R67.reuse, R76 ;  /* 0x000000436d4c7223 */ /* 0x080fe2000001004c */
[----:B------:R-:W-:Y:S01]  /*2830*/  FMUL.FTZ R64, R49, UR9 ;  /* 0x0000000931407c20 */ /* 0x000fe20008410000 */
[----:B------:R-:W-:Y:S01]  /*2840*/  FFMA.FTZ R66, R65, UR17, R90 ;  /* 0x0000001141427c23 */ /* 0x000fe2000801005a */
[----:B------:R-:W-:Y:S01]  /*2850*/  SHF.L.U32 R109, R116, 0x10, RZ ;  /* 0x00000010746d7819 */ /* 0x000fe200000006ff */
[----:B------:R-:W-:Y:S01]  /*2860*/  FMUL.FTZ R106, R106, R67 ;  /* 0x000000436a6a7220 */ /* 0x000fe20000410000 */
[----:B------:R-:W-:Y:S01]  /*2870*/  SHF.L.U32 R111, R105, 0x10, RZ ;  /* 0x00000010696f7819 */ /* 0x000fe200000006ff */
[--C-:B------:R-:W-:Y:S01]  /*2880*/  FFMA.FTZ R67, R146, UR16, R110.reuse ;  /* 0x0000001092437c23 */ /* 0x100fe2000801006e */
[-C--:B------:R-:W-:Y:S01]  /*2890*/  FFMA.FTZ R77, R112, R64.reuse, R77 ;  /* 0x00000040704d7223 */ /* 0x080fe2000001004d */
[----:B------:R-:W-:Y:S01]  /*28a0*/  FMUL.FTZ R65, R66, UR9 ;  /* 0x0000000942417c20 */ /* 0x000fe20008410000 */
[----:B------:R-:W-:Y:S01]  /*28b0*/  SHF.L.U32 R112, R37, 0x10, RZ ;  /* 0x0000001025707819 */ /* 0x000fe200000006ff */
[----:B------:R-:W-:Y:S01]  /*28c0*/  FMUL.FTZ R109, R109, R64 ;  /* 0x000000406d6d7220 */ /* 0x000fe20000410000 */
[----:B------:R-:W-:Y:S01]  /*28d0*/  FADD.FTZ R114, R144, -R67 ;  /* 0x8000004390727221 */ /* 0x000fe20000010000 */
[----:B------:R-:W-:Y:S01]  /*28e0*/  FFMA.FTZ R64, R151, UR16, R110 ;  /* 0x0000001097407c23 */ /* 0x000fe2000801006e */
[-CC-:B------:R-:W-:Y:S01]  /*28f0*/  FFMA.FTZ R111, R111, R65.reuse, R74.reuse ;  /* 0x000000416f6f7223 */ /* 0x180fe2000001004a */
[----:B------:R-:W-:Y:S01]  /*2900*/  PRMT R74, R105, 0x7632, R74 ;  /* 0x00007632694a7816 */ /* 0x000fe2000000004a */
[----:B------:R-:W-:Y:S01]  /*2910*/  FMUL.FTZ R105, R112, R65 ;  /* 0x0000004170697220 */ /* 0x000fe20000410000 */
[----:B------:R-:W-:Y:S01]  /*2920*/  FFMA.FTZ R67, R114, UR17, R91 ;  /* 0x0000001172437c23 */ /* 0x000fe2000801005b */
[----:B------:R-:W-:Y:S01]  /*2930*/  FADD.FTZ R65, R149, -R64 ;  /* 0x8000004095417221 */ /* 0x000fe20000010000 */
[----:B------:R-:W-:-:S02]  /*2940*/  SHF.L.U32 R74, R74, 0x10, RZ ;  /* 0x000000104a4a7819 */ /* 0x000fc400000006ff */
[----:B------:R-:W-:Y:S01]  /*2950*/  FMUL.FTZ R112, R67, UR9 ;  /* 0x0000000943707c20 */ /* 0x000fe20008410000 */
[----:B------:R-:W-:Y:S01]  /*2960*/  FFMA.FTZ R64, R65, UR17, R88 ;  /* 0x0000001141407c23 */ /* 0x000fe20008010058 */
[----:B------:R-:W-:Y:S01]  /*2970*/  FFMA.FTZ R65, R150, UR16, R110 ;  /* 0x0000001096417c23 */ /* 0x000fe2000801006e */
[----:B------:R-:W-:Y:S01]  /*2980*/  SHF.L.U32 R113, R15, 0x10, RZ ;  /* 0x000000100f717819 */ /* 0x000fe200000006ff */
[-C--:B------:R-:W-:Y:S01]  /*2990*/  FFMA.FTZ R114, R74, R112.reuse, R75 ;  /* 0x000000704a727223 */ /* 0x080fe2000001004b */
[----:B------:R-:W-:Y:S01]  /*29a0*/  SHF.L.U32 R115, R104, 0x10, RZ ;  /* 0x0000001068737819 */ /* 0x000fe200000006ff */
[----:B------:R-:W-:Y:S01]  /*29b0*/  FADD.FTZ R74, R148, -R65 ;  /* 0x80000041944a7221 */ /* 0x000fe20000010000 */
[----:B------:R-:W-:Y:S01]  /*29c0*/  FMUL.FTZ R75, R64, UR9 ;  /* 0x00000009404b7c20 */ /* 0x000fe20008410000 */
[----:B------:R-:W-:Y:S01]  /*29d0*/  FMUL.FTZ R112, R113, R112 ;  /* 0x0000007071707220 */ /* 0x000fe20000410000 */
[----:B------:R-:W-:Y:S01]  /*29e0*/  PRMT R104, R104, 0x7632, R104 ;  /* 0x0000763268687816 */ /* 0x000fe20000000068 */
[----:B------:R-:W-:Y:S01]  /*29f0*/  FFMA.FTZ R65, R74, UR17, R89 ;  /* 0x000000114a417c23 */ /* 0x000fe20008010059 */
[----:B------:R-:W-:Y:S01]  /*2a00*/  FFMA.FTZ R115, R115, R75, R72 ;  /* 0x0000004b73737223 */ /* 0x000fe20000010048 */
[----:B------:R-:W-:-:S02]  /*2a10*/  SHF.L.U32 R72, R36, 0x10, RZ ;  /* 0x0000001024487819 */ /* 0x000fc400000006ff */
[----:B------:R-:W-:Y:S01]  /*2a20*/  SHF.L.U32 R113, R14, 0x10, RZ ;  /* 0x000000100e717819 */ /* 0x000fe200000006ff */
[----:B------:R-:W-:Y:S01]  /*2a30*/  FMUL.FTZ R74, R65, UR9 ;  /* 0x00000009414a7c20 */ /* 0x000fe20008410000 */
[----:B------:R-:W-:Y:S01]  /*2a40*/  SHF.L.U32 R104, R104, 0x10, RZ ;  /* 0x0000001068687819 */ /* 0x000fe200000006ff */
[----:B------:R-:W-:Y:S01]  /*2a50*/  FMUL.FTZ R72, R72, R75 ;  /* 0x0000004b48487220 */ /* 0x000fe20000410000 */
[----:B------:R-:W-:Y:S01]  /*2a60*/  F2FP.BF16.F32.PACK_AB R107, R108, R107 ;  /* 0x0000006b6c6b723e */ /* 0x000fe200000010ff */
[----:B------:R-:W-:Y:S01]  /*2a70*/  FMUL.FTZ R113, R113, R74 ;  /* 0x0000004a71717220 */ /* 0x000fe20000410000 */
[----:B------:R-:W-:Y:S01]  /*2a80*/  F2FP.BF16.F32.PACK_AB R106, R109, R106 ;  /* 0x0000006a6d6a723e */ /* 0x000fe200000010ff */
[----:B------:R-:W-:Y:S01]  /*2a90*/  FFMA.FTZ R152, R104, R74, R73 ;  /* 0x0000004a68987223 */ /* 0x000fe20000010049 */
[----:B------:R-:W-:Y:S02]  /*2aa0*/  F2FP.BF16.F32.PACK_AB R105, R112, R105 ;  /* 0x000000697069723e */ /* 0x000fe400000010ff */
[----:B------:R-:W-:-:S07]  /*2ab0*/  F2FP.BF16.F32.PACK_AB R104, R113, R72 ;  /* 0x000000487168723e */ /* 0x000fce00000010ff */
.L_x_2244:
        /* <DEDUP_REMOVED lines=8> */
[----:B------:R-:W-:Y:S02]  /*2b40*/  MOV R74, R111 ;  /* 0x0000006f004a7202 */ /* 0x000fe40000000f00 */
[----:B------:R-:W-:Y:S02]  /*2b50*/  MOV R75, R114 ;  /* 0x00000072004b7202 */ /* 0x000fe40000000f00 */
[----:B------:R0:W-:Y:S01]  /*2b60*/  @P0 STG.E.128 desc[UR18][R108.64], R64 ;  /* 0x000000406c000986 */ /* 0x0001e2000c101d12 */
[----:B------:R-:W-:-:S03]  /*2b70*/  IADD3 R0, PT, PT, R0, 0x80, RZ ;  /* 0x0000008000007810 */ /* 0x000fc60007ffe0ff */
[----:B------:R0:W-:Y:S04]  /*2b80*/  @P0 STG.E.128 desc[UR18][R108.64+0x10], R48 ;  /* 0x000010306c000986 */ /* 0x0001e8000c101d12 */
[----:B------:R0:W-:Y:S02]  /*2b90*/  STG.E.128 desc[UR18][R112.64], R104 ;  /* 0x0000006870007986 */ /* 0x0001e4000c101d12 */
.L_x_2241:
[----:B------:R-:W-:Y:S05]  /*2ba0*/  BSYNC.RECONVERGENT B0 ;  /* 0x0000000000007941 */ /* 0x000fea0003800200 */
.L_x_2240:
[----:B------:R-:W-:Y:S04]  /*2bb0*/  BSSY.RECONVERGENT B0, `(.L_x_2246) ;  /* 0x000013e000007945 */ /* 0x000fe80003800200 */
[----:B------:R-:W-:Y:S05]  /*2bc0*/  @!P2 BRA `(.L_x_2247) ;  /* 0x0000001000f0a947 */ /* 0x000fea0003800000 */
[----:B0-----:R-:W0:Y:S02]  /*2bd0*/  LDC.64 R104, c[0x0][0x390] ;  /* 0x0000e400ff687b82 */ /* 0x001e240000000a00 */
[----:B0-----:R-:W-:-:S06]  /*2be0*/  IMAD.WIDE.U32 R104, R0, 0x10, R104 ;  /* 0x0000001000687825 */ /* 0x001fcc00078e0068 */
[----:B------:R-:W5:Y:S01]  /*2bf0*/  LDG.E.128 R104, desc[UR18][R104.64] ;  /* 0x0000001268687981 */ /* 0x000f62000c1e1d00 */
[----:B------:R-:W-:-:S04]  /*2c00*/  UISETP.NE.U32.AND UP1, UPT, UR22, URZ, UPT ;  /* 0x000000ff1600728c */ /* 0x000fc8000bf25070 */
[----:B------:R-:W-:-:S09]  /*2c10*/  UISETP.NE.AND.EX UP1, UPT, UR23, URZ, UPT, UP1 ;  /* 0x000000ff1700728c */ /* 0x000fd2000bf25310 */
[----:B------:R-:W-:Y:S05]  /*2c20*/  BRA.U !UP1, `(.L_x_2248) ;  /* 0x0000000909587547 */ /* 0x000fea000b800000 */
[----:B------:R-:W-:-:S04]  /*2c30*/  UISETP.NE.U32.AND UP1, UPT, UR10, URZ, UPT ;  /* 0x000000ff0a00728c */ /* 0x000fc8000bf25070 */
[----:B------:R-:W-:-:S06]  /*2c40*/  UISETP.NE.AND.EX UP1, UPT, UR11, URZ, UPT, UP1 ;  /* 0x000000ff0b00728c */ /* 0x000fcc000bf25310 */
[----:B------:R-:W-:-:S13]  /*2c50*/  PLOP3.LUT P0, PT, PT, PT, UP1, 0x80, 0x8 ;  /* 0x000000000008781c */ /* 0x000fda0003f0f018 */
[----:B------:R-:W-:Y:S05]  /*2c60*/  @!P0 BRA `(.L_x_2249) ;  /* 0x0000000400248947 */ /* 0x000fea0003800000 */
[--C-:B------:R-:W-:Y:S01]  /*2c70*/  FFMA.FTZ R49, R131, UR16, R110.reuse ;  /* 0x0000001083317c23 */ /* 0x100fe2000801006e */
[--C-:B------:R-:W-:Y:S01]  /*2c80*/  FFMA.FTZ R50, R132, UR16, R110.reuse ;  /* 0x0000001084327c23 */ /* 0x100fe2000801006e */
[----:B------:R-:W-:Y:S01]  /*2c90*/  FFMA.FTZ R51, R127, UR16, R110 ;  /* 0x000000107f337c23 */ /* 0x000fe2000801006e */
[----:B-----5:R-:W-:Y:S01]  /*2ca0*/  SHF.L.U32 R112, R105, 0x10, RZ ;  /* 0x0000001069707819 */ /* 0x020fe200000006ff */
[----:B------:R-:W-:Y:S01]  /*2cb0*/  FADD.FTZ R49, R130, -R49 ;  /* 0x8000003182317221 */ /* 0x000fe20000010000 */
[----:B------:R-:W-:Y:S01]  /*2cc0*/  FADD.FTZ R64, R133, -R50 ;  /* 0x8000003285407221 */ /* 0x000fe20000010000 */
[----:B------:R-:W-:Y:S01]  /*2cd0*/  SHF.L.U32 R50, R106, 0x10, RZ ;  /* 0x000000106a327819 */ /* 0x000fe200000006ff */
[----:B------:R-:W-:Y:S01]  /*2ce0*/  FADD.FTZ R51, R128, -R51 ;  /* 0x8000003380337221 */ /* 0x000fe20000010000 */
[----:B------:R-:W-:Y:S01]  /*2cf0*/  FFMA.FTZ R48, R49, UR17, R16 ;  /* 0x0000001131307c23 */ /* 0x000fe20008010010 */
[----:B------:R-:W-:Y:S01]  /*2d00*/  FFMA.FTZ R49, R64, UR17, R17 ;  /* 0x0000001140317c23 */ /* 0x000fe20008010011 */
[----:B------:R-:W-:Y:S01]  /*2d10*/  PRMT R106, R106, 0x7632, R106 ;  /* 0x000076326a6a7816 */ /* 0x000fe2000000006a */
[----:B------:R-:W-:Y:S01]  /*2d20*/  FFMA.FTZ R66, R51, UR17, R22 ;  /* 0x0000001133427c23 */ /* 0x000fe20008010016 */
[----:B------:R-:W-:Y:S01]  /*2d30*/  FMUL.FTZ R65, R48, UR9 ;  /* 0x0000000930417c20 */ /* 0x000fe20008410000 */
[----:B------:R-:W-:Y:S01]  /*2d40*/  SHF.L.U32 R64, R30, 0x10, RZ ;  /* 0x000000101e407819 */ /* 0x000fe200000006ff */
[----:B------:R-:W-:Y:S01]  /*2d50*/  FMUL.FTZ R108, R49, UR9 ;  /* 0x00000009316c7c20 */ /* 0x000fe20008410000 */
[----:B------:R-:W-:Y:S01]  /*2d60*/  FMUL.FTZ R51, R66, UR9 ;  /* 0x0000000942337c20 */ /* 0x000fe20008410000 */
[C---:B------:R-:W-:Y:S01]  /*2d70*/  FFMA.FTZ R84, R65.reuse, R50, R84 ;  /* 0x0000003241547223 */ /* 0x040fe20000010054 */
[----:B------:R-:W-:Y:S01]  /*2d80*/  SHF.L.U32 R50, R106, 0x10, RZ ;  /* 0x000000106a327819 */ /* 0x000fe200000006ff */
[----:B------:R-:W-:Y:S01]  /*2d90*/  FMUL.FTZ R106, R65, R64 ;  /* 0x00000040416a7220 */ /* 0x000fe20000410000 */
[----:B------:R-:W-:Y:S01]  /*2da0*/  FFMA.FTZ R64, R126, UR16, R110 ;  /* 0x000000107e407c23 */ /* 0x000fe2000801006e */
[----:B------:R-:W-:Y:S01]  /*2db0*/  FFMA.FTZ R112, R51, R112, R82 ;  /* 0x0000007033707223 */ /* 0x000fe20000010052 */
[----:B------:R-:W-:Y:S01]  /*2dc0*/  FFMA.FTZ R109, R135, UR16, R110 ;  /* 0x00000010876d7c23 */ /* 0x000fe2000801006e */
[----:B------:R-:W-:Y:S01]  /*2dd0*/  FFMA.FTZ R85, R108, R50, R85 ;  /* 0x000000326c557223 */ /* 0x000fe20000010055 */
[----:B------:R-:W-:Y:S01]  /*2de0*/  FADD.FTZ R64, R129, -R64 ;  /* 0x8000004081407221 */ /* 0x000fe20000010000 */
[----:B------:R-:W-:Y:S01]  /*2df0*/  PRMT R50, R105, 0x7632, R50 ;  /* 0x0000763269327816 */ /* 0x000fe20000000032 */
[----:B------:R-:W-:Y:S01]  /*2e00*/  FADD.FTZ R109, R134, -R109 ;  /* 0x8000006d866d7221 */ /* 0x000fe20000010000 */
[----:B------:R-:W-:Y:S01]  /*2e10*/  SHF.L.U32 R105, R8, 0x10, RZ ;  /* 0x0000001008697819 */ /* 0x000fe200000006ff */
[----:B------:R-:W-:Y:S01]  /*2e20*/  FFMA.FTZ R67, R64, UR17, R23 ;  /* 0x0000001140437c23 */ /* 0x000fe20008010017 */
[----:B------:R-:W-:-:S02]  /*2e30*/  SHF.L.U32 R64, R29, 0x10, RZ ;  /* 0x000000101d407819 */ /* 0x000fc400000006ff */
[----:B------:R-:W-:Y:S01]  /*2e40*/  SHF.L.U32 R50, R50, 0x10, RZ ;  /* 0x0000001032327819 */ /* 0x000fe200000006ff */
[----:B------:R-:W-:Y:S01]  /*2e50*/  FMUL.FTZ R114, R67, UR9 ;  /* 0x0000000943727c20 */ /* 0x000fe20008410000 */
[----:B------:R-:W-:Y:S01]  /*2e60*/  FMUL.FTZ R105, R108, R105 ;  /* 0x000000696c697220 */ /* 0x000fe20000410000 */
[----:B------:R-:W-:Y:S01]  /*2e70*/  FMUL.FTZ R82, R51, R64 ;  /* 0x0000004033527220 */ /* 0x000fe20000410000 */
[--C-:B------:R-:W-:Y:S01]  /*2e80*/  FFMA.FTZ R51, R123, UR16, R110.reuse ;  /* 0x000000107b337c23 */ /* 0x100fe2000801006e */
[----:B------:R-:W-:Y:S01]  /*2e90*/  FFMA.FTZ R64, R122, UR16, R110 ;  /* 0x000000107a407c23 */ /* 0x000fe2000801006e */
[----:B------:R-:W-:Y:S01]  /*2ea0*/  FFMA.FTZ R115, R114, R50, R83 ;  /* 0x0000003272737223 */ /* 0x000fe20000010053 */
[----:B------:R-:W-:Y:S01]  /*2eb0*/  PRMT R50, R104, 0x7632, R50 ;  /* 0x0000763268327816 */ /* 0x000fe20000000032 */
[----:B------:R-:W-:Y:S01]  /*2ec0*/  FADD.FTZ R51, R124, -R51 ;  /* 0x800000337c337221 */ /* 0x000fe20000010000 */
[----:B------:R-:W-:Y:S01]  /*2ed0*/  FADD.FTZ R108, R125, -R64 ;  /* 0x800000407d6c7221 */ /* 0x000fe20000010000 */
[----:B------:R-:W-:Y:S01]  /*2ee0*/  SHF.L.U32 R83, R7, 0x10, RZ ;  /* 0x0000001007537819 */ /* 0x000fe200000006ff */
[----:B------:R-:W-:Y:S01]  /*2ef0*/  FFMA.FTZ R110, R136, UR16, R110 ;  /* 0x00000010886e7c23 */ /* 0x000fe2000801006e */
[----:B------:R-:W-:Y:S01]  /*2f00*/  FFMA.FTZ R64, R51, UR17, R20 ;  /* 0x0000001133407c23 */ /* 0x000fe20008010014 */
[----:B------:R-:W-:Y:S01]  /*2f10*/  SHF.L.U32 R104, R104, 0x10, RZ ;  /* 0x0000001068687819 */ /* 0x000fe200000006ff */
[----:B------:R-:W-:Y:S01]  /*2f20*/  FFMA.FTZ R65, R108, UR17, R21 ;  /* 0x000000116c417c23 */ /* 0x000fe20008010015 */
[----:B------:R-:W-:Y:S01]  /*2f30*/  SHF.L.U32 R113, R50, 0x10, RZ ;  /* 0x0000001032717819 */ /* 0x000fe200000006ff */
[----:B------:R-:W-:Y:S01]  /*2f40*/  FMUL.FTZ R51, R64, UR9 ;  /* 0x0000000940337c20 */ /* 0x000fe20008410000 */
[----:B------:R-:W-:Y:S01]  /*2f50*/  FMUL.FTZ R83, R114, R83 ;  /* 0x0000005372537220 */ /* 0x000fe20000410000 */
[----:B------:R-:W-:Y:S01]  /*2f60*/  FMUL.FTZ R108, R65, UR9 ;  /* 0x00000009416c7c20 */ /* 0x000fe20008410000 */
[----:B------:R-:W-:Y:S01]  /*2f70*/  FFMA.FTZ R50, R109, UR17, R18 ;  /* 0x000000116d327c23 */ /* 0x000fe20008010012 */
[----:B------:R-:W-:Y:S01]  /*2f80*/  FFMA.FTZ R114, R51, R104, R80 ;  /* 0x0000006833727223 */ /* 0x000fe20000010050 */
[----:B------:R-:W-:Y:S01]  /*2f90*/  SHF.L.U32 R80, R28, 0x10, RZ ;  /* 0x000000101c507819 */ /* 0x000fe200000006ff */
[----:B------:R-:W-:Y:S01]  /*2fa0*/  FADD.FTZ R110, R137, -R110 ;  /* 0x8000006e896e7221 */ /* 0x000fe20000010000 */
[----:B------:R-:W-:Y:S01]  /*2fb0*/  FFMA.FTZ R113, R108, R113, R81 ;  /* 0x000000716c717223 */ /* 0x000fe20000010051 */
[----:B------:R-:W-:Y:S01]  /*2fc0*/  SHF.L.U32 R104, R107, 0x10, RZ ;  /* 0x000000106b687819 */ /* 0x000fe200000006ff */
[----:B------:R-:W-:Y:S01]  /*2fd0*/  FMUL.FTZ R109, R50, UR9 ;  /* 0x00000009326d7c20 */ /* 0x000fe20008410000 */
[----:B------:R-:W-:Y:S01]  /*2fe0*/  SHF.L.U32 R81, R6, 0x10, RZ ;  /* 0x0000001006517819 */ /* 0x000fe200000006ff */
[----:B------:R-:W-:Y:S01]  /*2ff0*/  FMUL.FTZ R80, R51, R80 ;  /* 0x0000005033507220 */ /* 0x000fe20000410000 */
[----:B------:R-:W-:Y:S01]  /*3000*/  FFMA.FTZ R51, R110, UR17, R19 ;  /* 0x000000116e337c23 */ /* 0x000fe20008010013 */
[----:B------:R-:W-:Y:S01]  /*3010*/  FFMA.FTZ R86, R109, R104, R86 ;  /* 0x000000686d567223 */ /* 0x000fe20000010056 */
[----:B------:R-:W-:Y:S01]  /*3020*/  PRMT R107, R107, 0x7632, R107 ;  /* 0x000076326b6b7816 */ /* 0x000fe2000000006b */
[----:B------:R-:W-:Y:S01]  /*3030*/  FMUL.FTZ R81, R108, R81 ;  /* 0x000000516c517220 */ /* 0x000fe20000410000 */
        /* <DEDUP_REMOVED lines=12> */
.L_x_2249:
[--C-:B------:R-:W-:Y:S01]  /*3100*/  FFMA.FTZ R109, R123, UR16, R110.reuse ;  /* 0x000000107b6d7c23 */ /* 0x100fe2000801006e */
[--C-:B------:R-:W-:Y:S01]  /*3110*/  FFMA.FTZ R112, R122, UR16, R110.reuse ;  /* 0x000000107a707c23 */ /* 0x100fe2000801006e */
[----:B-----5:R-:W-:Y:S01]  /*3120*/  SHF.L.U32 R114, R104, 0x10, RZ ;  /* 0x0000001068727819 */ /* 0x020fe200000006ff */
[----:B------:R-:W-:Y:S01]  /*3130*/  FFMA.FTZ R111, R127, UR16, R110 ;  /* 0x000000107f6f7c23 */ /* 0x000fe2000801006e */
[----:B------:R-:W-:Y:S01]  /*3140*/  FADD.FTZ R109, R124, -R109 ;  /* 0x8000006d7c6d7221 */ /* 0x000fe20000010000 */
[----:B------:R-:W-:Y:S01]  /*3150*/  FADD.FTZ R112, R125, -R112 ;  /* 0x800000707d707221 */ /* 0x000fe20000010000 */
[----:B------:R-:W-:Y:S01]  /*3160*/  PRMT R108, R104, 0x7632, R108 ;  /* 0x00007632686c7816 */ /* 0x000fe2000000006c */
[----:B------:R-:W-:Y:S01]  /*3170*/  FADD.FTZ R111, R128, -R111 ;  /* 0x8000006f806f7221 */ /* 0x000fe20000010000 */
[----:B------:R-:W-:Y:S01]  /*3180*/  FFMA.FTZ R109, R109, UR17, R20 ;  /* 0x000000116d6d7c23 */ /* 0x000fe20008010014 */
[----:B------:R-:W-:Y:S01]  /*3190*/  FFMA.FTZ R104, R112, UR17, R21 ;  /* 0x0000001170687c23 */ /* 0x000fe20008010015 */
[----:B------:R-:W-:Y:S01]  /*31a0*/  SHF.L.U32 R108, R108, 0x10, RZ ;  /* 0x000000106c6c7819 */ /* 0x000fe200000006ff */
[----:B------:R-:W-:Y:S01]  /*31b0*/  FFMA.FTZ R111, R111, UR17, R22 ;  /* 0x000000116f6f7c23 */ /* 0x000fe20008010016 */
[----:B------:R-:W-:Y:S01]  /*31c0*/  FMUL.FTZ R109, R109, UR9 ;  /* 0x000000096d6d7c20 */ /* 0x000fe20008410000 */
[----:B------:R-:W-:Y:S01]  /*31d0*/  FMUL.FTZ R104, R104, UR9 ;  /* 0x0000000968687c20 */ /* 0x000fe20008410000 */
[----:B------:R-:W-:-:S02]  /*31e0*/  SHF.L.U32 R112, R105, 0x10, RZ ;  /* 0x0000001069707819 */ /* 0x000fc400000006ff */
[----:B------:R-:W-:Y:S01]  /*31f0*/  FFMA.FTZ R114, R109, R114, R80 ;  /* 0x000000726d727223 */ /* 0x000fe20000010050 */
[----:B------:R-:W-:Y:S01]  /*3200*/  FFMA.FTZ R80, R126, UR16, R110 ;  /* 0x000000107e507c23 */ /* 0x000fe2000801006e */
[----:B------:R-:W-:Y:S01]  /*3210*/  PRMT R105, R105, 0x7632, R105 ;  /* 0x0000763269697816 */ /* 0x000fe20000000069 */
[----:B------:R-:W-:Y:S01]  /*3220*/  FFMA.FTZ R113, R104, R108, R81 ;  /* 0x0000006c68717223 */ /* 0x000fe20000010051 */
[----:B------:R-:W-:Y:S01]  /*3230*/  FMUL.FTZ R81, R111, UR9 ;  /* 0x000000096f517c20 */ /* 0x000fe20008410000 */
[----:B------:R-:W-:Y:S01]  /*3240*/  FADD.FTZ R80, R129, -R80 ;  /* 0x8000005081507221 */ /* 0x000fe20000010000 */
[--C-:B------:R-:W-:Y:S01]  /*3250*/  FFMA.FTZ R111, R131, UR16, R110.reuse ;  /* 0x00000010836f7c23 */ /* 0x100fe2000801006e */
[----:B------:R-:W-:Y:S01]  /*3260*/  SHF.L.U32 R115, R105, 0x10, RZ ;  /* 0x0000001069737819 */ /* 0x000fe200000006ff */
[----:B------:R-:W-:Y:S01]  /*3270*/  FFMA.FTZ R108, R132, UR16, R110 ;  /* 0x00000010846c7c23 */ /* 0x000fe2000801006e */
[----:B------:R-:W-:Y:S01]  /*3280*/  FFMA.FTZ R80, R80, UR17, R23 ;  /* 0x0000001150507c23 */ /* 0x000fe20008010017 */
[----:B------:R-:W-:Y:S01]  /*3290*/  FADD.FTZ R111, R130, -R111 ;  /* 0x8000006f826f7221 */ /* 0x000fe20000010000 */
[----:B------:R-:W-:Y:S01]  /*32a0*/  FFMA.FTZ R112, R81, R112, R82 ;  /* 0x0000007051707223 */ /* 0x000fe20000010052 */
[----:B------:R-:W-:Y:S01]  /*32b0*/  FADD.FTZ R108, R133, -R108 ;  /* 0x8000006c856c7221 */ /* 0x000fe20000010000 */
[----:B------:R-:W-:Y:S01]  /*32c0*/  FMUL.FTZ R80, R80, UR9 ;  /* 0x0000000950507c20 */ /* 0x000fe20008410000 */
[----:B------:R-:W-:Y:S01]  /*32d0*/  FFMA.FTZ R111, R111, UR17, R16 ;  /* 0x000000116f6f7c23 */ /* 0x000fe20008010010 */
[----:B------:R-:W-:Y:S01]  /*32e0*/  SHF.L.U32 R82, R106, 0x10, RZ ;  /* 0x000000106a527819 */ /* 0x000fe200000006ff */
[----:B------:R-:W-:Y:S01]  /*32f0*/  FFMA.FTZ R108, R108, UR17, R17 ;  /* 0x000000116c6c7c23 */ /* 0x000fe20008010011 */
[----:B------:R-:W-:Y:S01]  /*3300*/  FFMA.FTZ R115, R80, R115, R83 ;  /* 0x0000007350737223 */ /* 0x000fe20000010053 */
[----:B------:R-:W-:Y:S01]  /*3310*/  FFMA.FTZ R83, R135, UR16, R110 ;  /* 0x0000001087537c23 */ /* 0x000fe2000801006e */
[----:B------:R-:W-:Y:S01]  /*3320*/  FMUL.FTZ R105, R111, UR9 ;  /* 0x000000096f697c20 */ /* 0x000fe20008410000 */
[----:B------:R-:W-:Y:S01]  /*3330*/  FMUL.FTZ R152, R108, UR9 ;  /* 0x000000096c987c20 */ /* 0x000fe20008410000 */
[----:B------:R-:W-:Y:S01]  /*3340*/  PRMT R106, R106, 0x7632, R106 ;  /* 0x000076326a6a7816 */ /* 0x000fe2000000006a */
[----:B------:R-:W-:Y:S01]  /*3350*/  FADD.FTZ R83, R134, -R83 ;  /* 0x8000005386537221 */ /* 0x000fe20000010000 */
[----:B------:R-:W-:Y:S01]  /*3360*/  FFMA.FTZ R84, R105, R82, R84 ;  /* 0x0000005269547223 */ /* 0x000fe20000010054 */
[----:B------:R-:W-:Y:S01]  /*3370*/  SHF.L.U32 R82, R107, 0x10, RZ ;  /* 0x000000106b527819 */ /* 0x000fe200000006ff */
[----:B------:R-:W-:Y:S01]  /*3380*/  FFMA.FTZ R110, R136, UR16, R110 ;  /* 0x00000010886e7c23 */ /* 0x000fe2000801006e */
[----:B------:R-:W-:Y:S01]  /*3390*/  FFMA.FTZ R83, R83, UR17, R18 ;  /* 0x0000001153537c23 */ /* 0x000fe20008010012 */
[----:B------:R-:W-:-:S02]  /*33a0*/  SHF.L.U32 R108, R31, 0x10, RZ ;  /* 0x000000101f6c7819 */ /* 0x000fc400000006ff */
[----:B------:R-:W-:Y:S01]  /*33b0*/  SHF.L.U32 R106, R106, 0x10, RZ ;  /* 0x000000106a6a7819 */ /* 0x000fe200000006ff */
[----:B------:R-:W-:Y:S01]  /*33c0*/  FMUL.FTZ R83, R83, UR9 ;  /* 0x0000000953537c20 */ /* 0x000fe20008410000 */
[----:B------:R-:W-:Y:S01]  /*33d0*/  FADD.FTZ R110, R137, -R110 ;  /* 0x8000006e896e7221 */ /* 0x000fe20000010000 */
[----:B------:R-:W-:Y:S02]  /*33e0*/  PRMT R107, R107, 0x7632, R107 ;  /* 0x000076326b6b7816 */ /* 0x000fe4000000006b */
[C---:B------:R-:W-:Y:S01]  /*33f0*/  FFMA.FTZ R86, R83.reuse, R82, R86 ;  /* 0x0000005253567223 */ /* 0x040fe20000010056 */
[----:B------:R-:W-:Y:S01]  /*3400*/  FMUL.FTZ R82, R83, R108 ;  /* 0x0000006c53527220 */ /* 0x000fe20000410000 */
[----:B------:R-:W-:Y:S01]  /*3410*/  SHF.L.U32 R83, R8, 0x10, RZ ;  /* 0x0000001008537819 */ /* 0x000fe200000006ff */
[----:B------:R-:W-:Y:S01]  /*3420*/  FFMA.FTZ R85, R152, R106, R85 ;  /* 0x0000006a98557223 */ /* 0x000fe20000010055 */
[----:B------:R-:W-:Y:S01]  /*3430*/  SHF.L.U32 R106, R30, 0x10, RZ ;  /* 0x000000101e6a7819 */ /* 0x000fe200000006ff */
[----:B------:R-:W-:Y:S01]  /*3440*/  FFMA.FTZ R110, R110, UR17, R19 ;  /* 0x000000116e6e7c23 */ /* 0x000fe20008010013 */
[----:B------:R-:W-:Y:S01]  /*3450*/  SHF.L.U32 R108, R29, 0x10, RZ ;  /* 0x000000101d6c7819 */ /* 0x000fe200000006ff */
[----:B------:R-:W-:Y:S01]  /*3460*/  FMUL.FTZ R111, R152, R83 ;  /* 0x00000053986f7220 */ /* 0x000fe20000410000 */
[----:B------:R-:W-:Y:S01]  /*3470*/  SHF.L.U32 R83, R7, 0x10, RZ ;  /* 0x0000001007537819 */ /* 0x000fe200000006ff */
[----:B------:R-:W-:Y:S01]  /*3480*/  FMUL.FTZ R106, R105, R106 ;  /* 0x0000006a696a7220 */ /* 0x000fe20000410000 */
[----:B------:R-:W-:Y:S01]  /*3490*/  FMUL.FTZ R110, R110, UR9 ;  /* 0x000000096e6e7c20 */ /* 0x000fe20008410000 */
        /* <DEDUP_REMOVED lines=12> */
[----:B------:R-:W-:Y:S02]  /*3560*/  F2FP.BF16.F32.PACK_AB R107, R83, R82 ;  /* 0x00000052536b723e */ /* 0x000fe400000010ff */
[----:B------:R-:W-:Y:S01]  /*3570*/  F2FP.BF16.F32.PACK_AB R104, R81, R80 ;  /* 0x000000505168723e */ /* 0x000fe200000010ff */
[----:B------:R-:W-:Y:S06]  /*3580*/  BRA `(.L_x_2250) ;  /* 0x0000000800547947 */ /* 0x000fec0003800000 */
.L_x_2248:
[----:B------:R-:W0:Y:S02]  /*3590*/  LDC.64 R108, c[0x0][0x478] ;  /* 0x00011e00ff6c7b82 */ /* 0x000e240000000a00 */
[----:B0-----:R-:W-:-:S04]  /*35a0*/  ISETP.NE.U32.AND P0, PT, R108, RZ, PT ;  /* 0x000000ff6c00720c */ /* 0x001fc80003f05070 */
[----:B------:R-:W-:-:S13]  /*35b0*/  ISETP.NE.AND.EX P0, PT, R109, RZ, PT, P0 ;  /* 0x000000ff6d00720c */ /* 0x000fda0003f05300 */
[----:B------:R-:W-:Y:S05]  /*35c0*/  @!P0 BRA `(.L_x_2251) ;  /* 0x0000000400248947 */ /* 0x000fea0003800000 */
        /* <DEDUP_REMOVED lines=8> */
[----:B------:R-:W-:Y:S01]  /*3650*/  FMUL.FTZ R48, R49, UR17 ;  /* 0x0000001131307c20 */ /* 0x000fe20008410000 */
[----:B------:R-:W-:Y:S01]  /*3660*/  FMUL.FTZ R49, R50, UR17 ;  /* 0x0000001132317c20 */ /* 0x000fe20008410000 */
[----:B------:R-:W-:Y:S01]  /*3670*/  SHF.L.U32 R50, R30, 0x10, RZ ;  /* 0x000000101e327819 */ /* 0x000fe200000006ff */
[----:B------:R-:W-:Y:S01]  /*3680*/  FMUL.FTZ R67, R67, UR17 ;  /* 0x0000001143437c20 */ /* 0x000fe20008410000 */
[----:B------:R-:W-:Y:S01]  /*3690*/  FMUL.FTZ R51, R48, UR9 ;  /* 0x0000000930337c20 */ /* 0x000fe20008410000 */
[----:B------:R-:W-:Y:S01]  /*36a0*/  SHF.L.U32 R108, R106, 0x10, RZ ;  /* 0x000000106a6c7819 */ /* 0x000fe200000006ff */
[----:B------:R-:W-:Y:S01]  /*36b0*/  FMUL.FTZ R64, R49, UR9 ;  /* 0x0000000931407c20 */ /* 0x000fe20008410000 */
[----:B------:R-:W-:Y:S01]  /*36c0*/  SHF.L.U32 R109, R105, 0x10, RZ ;  /* 0x00000010696d7819 */ /* 0x000fe200000006ff */
[-C--:B------:R-:W-:Y:S01]  /*36d0*/  FFMA.FTZ R84, R65, R51.reuse, R84 ;  /* 0x0000003341547223 */ /* 0x080fe20000010054 */
[----:B------:R-:W-:Y:S01]  /*36e0*/  FFMA.FTZ R65, R127, UR16, R110 ;  /* 0x000000107f417c23 */ /* 0x000fe2000801006e */
[----:B------:R-:W-:Y:S01]  /*36f0*/  FMUL.FTZ R106, R50, R51 ;  /* 0x00000033326a7220 */ /* 0x000fe20000410000 */
[----:B------:R-:W-:Y:S01]  /*3700*/  PRMT R50, R105, 0x7632, R50 ;  /* 0x0000763269327816 */ /* 0x000fe20000000032 */
[-C--:B------:R-:W-:Y:S01]  /*3710*/  FFMA.FTZ R85, R108, R64.reuse, R85 ;  /* 0x000000406c557223 */ /* 0x080fe20000010055 */
[----:B------:R-:W-:Y:S01]  /*3720*/  FADD.FTZ R65, R128, -R65 ;  /* 0x8000004180417221 */ /* 0x000fe20000010000 */
[----:B------:R-:W-:Y:S01]  /*3730*/  SHF.L.U32 R105, R8, 0x10, RZ ;  /* 0x0000001008697819 */ /* 0x000fe200000006ff */
[--C-:B------:R-:W-:Y:S01]  /*3740*/  FFMA.FTZ R113, R135, UR16, R110.reuse ;  /* 0x0000001087717c23 */ /* 0x100fe2000801006e */
[----:B------:R-:W-:Y:S01]  /*3750*/  SHF.L.U32 R108, R29, 0x10, RZ ;  /* 0x000000101d6c7819 */ /* 0x000fe200000006ff */
[----:B------:R-:W-:Y:S01]  /*3760*/  FMUL.FTZ R66, R65, UR17 ;  /* 0x0000001141427c20 */ /* 0x000fe20008410000 */
[----:B------:R-:W-:Y:S01]  /*3770*/  SHF.L.U32 R114, R50, 0x10, RZ ;  /* 0x0000001032727819 */ /* 0x000fe200000006ff */
[----:B------:R-:W-:Y:S01]  /*3780*/  FMUL.FTZ R105, R105, R64 ;  /* 0x0000004069697220 */ /* 0x000fe20000410000 */
[----:B------:R-:W-:Y:S01]  /*3790*/  FFMA.FTZ R64, R122, UR16, R110 ;  /* 0x000000107a407c23 */ /* 0x000fe2000801006e */
[----:B------:R-:W-:Y:S01]  /*37a0*/  FMUL.FTZ R51, R66, UR9 ;  /* 0x0000000942337c20 */ /* 0x000fe20008410000 */
[----:B------:R-:W-:Y:S01]  /*37b0*/  FMUL.FTZ R50, R67, UR9 ;  /* 0x0000000943327c20 */ /* 0x000fe20008410000 */
[----:B------:R-:W-:Y:S01]  /*37c0*/  SHF.L.U32 R111, R7, 0x10, RZ ;  /* 0x00000010076f7819 */ /* 0x000fe200000006ff */
[----:B------:R-:W-:Y:S01]  /*37d0*/  FADD.FTZ R65, R125, -R64 ;  /* 0x800000407d417221 */ /* 0x000fe20000010000 */
[-C--:B------:R-:W-:Y:S01]  /*37e0*/  FFMA.FTZ R112, R109, R51.reuse, R82 ;  /* 0x000000336d707223 */ /* 0x080fe20000010052 */
[----:B------:R-:W-:Y:S01]  /*37f0*/  FMUL.FTZ R82, R108, R51 ;  /* 0x000000336c527220 */ /* 0x000fe20000410000 */
[--C-:B------:R-:W-:Y:S01]  /*3800*/  FFMA.FTZ R51, R123, UR16, R110.reuse ;  /* 0x000000107b337c23 */ /* 0x100fe2000801006e */
[-CC-:B------:R-:W-:Y:S01]  /*3810*/  FFMA.FTZ R115, R114, R50.reuse, R83.reuse ;  /* 0x0000003272737223 */ /* 0x180fe20000010053 */
[----:B------:R-:W-:Y:S01]  /*3820*/  PRMT R83, R104, 0x7632, R83 ;  /* 0x0000763268537816 */ /* 0x000fe20000000053 */
[----:B------:R-:W-:Y:S01]  /*3830*/  FMUL.FTZ R65, R65, UR17 ;  /* 0x0000001141417c20 */ /* 0x000fe20008410000 */
[----:B------:R-:W-:Y:S01]  /*3840*/  FADD.FTZ R51, R124, -R51 ;  /* 0x800000337c337221 */ /* 0x000fe20000010000 */
[----:B------:R-:W-:Y:S01]  /*3850*/  SHF.L.U32 R109, R104, 0x10, RZ ;  /* 0x00000010686d7819 */ /* 0x000fe200000006ff */
[----:B------:R-:W-:Y:S01]  /*3860*/  FADD.FTZ R113, R134, -R113 ;  /* 0x8000007186717221 */ /* 0x000fe20000010000 */
[----:B------:R-:W-:Y:S01]  /*3870*/  SHF.L.U32 R104, R83, 0x10, RZ ;  /* 0x0000001053687819 */ /* 0x000fe200000006ff */
[----:B------:R-:W-:Y:S01]  /*3880*/  FMUL.FTZ R64, R51, UR17 ;  /* 0x0000001133407c20 */ /* 0x000fe20008410000 */
[----:B------:R-:W-:Y:S01]  /*3890*/  FMUL.FTZ R108, R65, UR9 ;  /* 0x00000009416c7c20 */ /* 0x000fe20008410000 */
[----:B------:R-:W-:Y:S01]  /*38a0*/  FMUL.FTZ R83, R111, R50 ;  /* 0x000000326f537220 */ /* 0x000fe20000410000 */
[----:B------:R-:W-:Y:S01]  /*38b0*/  FMUL.FTZ R50, R113, UR17 ;  /* 0x0000001171327c20 */ /* 0x000fe20008410000 */
[----:B------:R-:W-:Y:S01]  /*38c0*/  FFMA.FTZ R110, R136, UR16, R110 ;  /* 0x00000010886e7c23 */ /* 0x000fe2000801006e */
[----:B------:R-:W-:Y:S01]  /*38d0*/  FMUL.FTZ R51, R64, UR9 ;  /* 0x0000000940337c20 */ /* 0x000fe20008410000 */
[-C--:B------:R-:W-:Y:S01]  /*38e0*/  FFMA.FTZ R113, R104, R108.reuse, R81 ;  /* 0x0000006c68717223 */ /* 0x080fe20000010051 */
[----:B------:R-:W-:Y:S01]  /*38f0*/  SHF.L.U32 R104, R28, 0x10, RZ ;  /* 0x000000101c687819 */ /* 0x000fe200000006ff */
[----:B------:R-:W-:Y:S01]  /*3900*/  FADD.FTZ R110, R137, -R110 ;  /* 0x8000006e896e7221 */ /* 0x000fe20000010000 */
[----:B------:R-:W-:Y:S01]  /*3910*/  SHF.L.U32 R81, R6, 0x10, RZ ;  /* 0x0000001006517819 */ /* 0x000fe200000006ff */
[-C--:B------:R-:W-:Y:S01]  /*3920*/  FFMA.FTZ R114, R109, R51.reuse, R80 ;  /* 0x000000336d727223 */ /* 0x080fe20000010050 */
[----:B------:R-:W-:Y:S01]  /*3930*/  SHF.L.U32 R111, R107, 0x10, RZ ;  /* 0x000000106b6f7819 */ /* 0x000fe200000006ff */
[----:B------:R-:W-:Y:S01]  /*3940*/  FMUL.FTZ R109, R50, UR9 ;  /* 0x00000009326d7c20 */ /* 0x000fe20008410000 */
[----:B------:R-:W-:Y:S01]  /*3950*/  FMUL.FTZ R104, R104, R51 ;  /* 0x0000003368687220 */ /* 0x000fe20000410000 */
[----:B------:R-:W-:Y:S01]  /*3960*/  FMUL.FTZ R51, R110, UR17 ;  /* 0x000000116e337c20 */ /* 0x000fe20008410000 */
[----:B------:R-:W-:Y:S01]  /*3970*/  FMUL.FTZ R81, R81, R108 ;  /* 0x0000006c51517220 */ /* 0x000fe20000410000 */
[----:B------:R-:W-:Y:S01]  /*3980*/  FFMA.FTZ R86, R111, R109, R86 ;  /* 0x0000006d6f567223 */ /* 0x000fe20000010056 */
[----:B------:R-:W-:Y:S01]  /*3990*/  PRMT R107, R107, 0x7632, R107 ;  /* 0x000076326b6b7816 */ /* 0x000fe2000000006b */
[----:B------:R-:W-:Y:S01]  /*39a0*/  FMUL.FTZ R80, R51, UR9 ;  /* 0x0000000933507c20 */ /* 0x000fe20008410000 */
[----:B------:R-:W-:-:S02]  /*39b0*/  SHF.L.U32 R108, R31, 0x10, RZ ;  /* 0x000000101f6c7819 */ /* 0x000fc400000006ff */
[----:B------:R-:W-:Y:S02]  /*39c0*/  SHF.L.U32 R111, R9, 0x10, RZ ;  /* 0x00000010096f7819 */ /* 0x000fe400000006ff */
        /* <DEDUP_REMOVED lines=9> */
.L_x_2251:
[--C-:B------:R-:W-:Y:S01]  /*3a60*/  FFMA.FTZ R109, R123, UR16, R110.reuse ;  /* 0x000000107b6d7c23 */ /* 0x100fe2000801006e */
[----:B------:R-:W-:Y:S01]  /*3a70*/  FFMA.FTZ R112, R122, UR16, R110 ;  /* 0x000000107a707c23 */ /* 0x000fe2000801006e */
[----:B-----5:R-:W-:Y:S01]  /*3a80*/  PRMT R108, R104, 0x7632, R108 ;  /* 0x00007632686c7816 */ /* 0x020fe2000000006c */
[----:B------:R-:W-:Y:S01]  /*3a90*/  FFMA.FTZ R113, R127, UR16, R110 ;  /* 0x000000107f717c23 */ /* 0x000fe2000801006e */
[----:B------:R-:W-:Y:S01]  /*3aa0*/  FADD.FTZ R109, R124, -R109 ;  /* 0x8000006d7c6d7221 */ /* 0x000fe20000010000 */
[----:B------:R-:W-:Y:S01]  /*3ab0*/  FADD.FTZ R112, R125, -R112 ;  /* 0x800000707d707221 */ /* 0x000fe20000010000 */
[----:B------:R-:W-:Y:S01]  /*3ac0*/  SHF.L.U32 R111, R104, 0x10, RZ ;  /* 0x00000010686f7819 */ /* 0x000fe200000006ff */
[----:B------:R-:W-:Y:S01]  /*3ad0*/  FADD.FTZ R113, R128, -R113 ;  /* 0x8000007180717221 */ /* 0x000fe20000010000 */
[----:B------:R-:W-:Y:S01]  /*3ae0*/  FMUL.FTZ R109, R109, UR17 ;  /* 0x000000116d6d7c20 */ /* 0x000fe20008410000 */
[----:B------:R-:W-:Y:S01]  /*3af0*/  FMUL.FTZ R104, R112, UR17 ;  /* 0x0000001170687c20 */ /* 0x000fe20008410000 */
[----:B------:R-:W-:Y:S01]  /*3b00*/  SHF.L.U32 R108, R108, 0x10, RZ ;  /* 0x000000106c6c7819 */ /* 0x000fe200000006ff */
[----:B------:R-:W-:Y:S01]  /*3b10*/  FFMA.FTZ R115, R131, UR16, R110 ;  /* 0x0000001083737c23 */ /* 0x000fe2000801006e */
[----:B------:R-:W-:Y:S01]  /*3b20*/  FMUL.FTZ R109, R109, UR9 ;  /* 0x000000096d6d7c20 */ /* 0x000fe20008410000 */
[----:B------:R-:W-:-:S02]  /*3b30*/  FMUL.FTZ R104, R104, UR9 ;  /* 0x0000000968687c20 */ /* 0x000fc40008410000 */
[----:B------:R-:W-:Y:S01]  /*3b40*/  FADD.FTZ R115, R130, -R115 ;  /* 0x8000007382737221 */ /* 0x000fe20000010000 */
[----:B------:R-:W-:Y:S01]  /*3b50*/  FFMA.FTZ R114, R111, R109, R80 ;  /* 0x0000006d6f727223 */ /* 0x000fe20000010050 */
[----:B------:R-:W-:Y:S01]  /*3b60*/  FMUL.FTZ R80, R113, UR17 ;  /* 0x0000001171507c20 */ /* 0x000fe20008410000 */
[----:B------:R-:W-:Y:S01]  /*3b70*/  FFMA.FTZ R113, R108, R104, R81 ;  /* 0x000000686c717223 */ /* 0x000fe20000010051 */
[----:B------:R-:W-:Y:S01]  /*3b80*/  FFMA.FTZ R108, R126, UR16, R110 ;  /* 0x000000107e6c7c23 */ /* 0x000fe2000801006e */
[C---:B------:R-:W-:Y:S01]  /*3b90*/  SHF.L.U32 R111, R105.reuse, 0x10, RZ ;  /* 0x00000010696f7819 */ /* 0x040fe200000006ff */
[----:B------:R-:W-:Y:S01]  /*3ba0*/  FMUL.FTZ R81, R80, UR9 ;  /* 0x0000000950517c20 */ /* 0x000fe20008410000 */
[----:B------:R-:W-:Y:S01]  /*3bb0*/  PRMT R105, R105, 0x7632, R105 ;  /* 0x0000763269697816 */ /* 0x000fe20000000069 */
[----:B------:R-:W-:Y:S01]  /*3bc0*/  FADD.FTZ R108, R129, -R108 ;  /* 0x8000006c816c7221 */ /* 0x000fe20000010000 */
[----:B------:R-:W-:Y:S01]  /*3bd0*/  FMUL.FTZ R115, R115, UR17 ;  /* 0x0000001173737c20 */ /* 0x000fe20008410000 */
[----:B------:R-:W-:Y:S01]  /*3be0*/  FFMA.FTZ R112, R111, R81, R82 ;  /* 0x000000516f707223 */ /* 0x000fe20000010052 */
[----:B------:R-:W-:Y:S01]  /*3bf0*/  SHF.L.U32 R82, R105, 0x10, RZ ;  /* 0x0000001069527819 */ /* 0x000fe200000006ff */
[----:B------:R-:W-:Y:S01]  /*3c00*/  FMUL.FTZ R80, R108, UR17 ;  /* 0x000000116c507c20 */ /* 0x000fe20008410000 */
[----:B------:R-:W-:Y:S01]  /*3c10*/  FMUL.FTZ R105, R115, UR9 ;  /* 0x0000000973697c20 */ /* 0x000fe20008410000 */
[----:B------:R-:W-:Y:S01]  /*3c20*/  FFMA.FTZ R108, R132, UR16, R110 ;  /* 0x00000010846c7c23 */ /* 0x000fe2000801006e */
[----:B------:R-:W-:Y:S01]  /*3c30*/  SHF.L.U32 R111, R106, 0x10, RZ ;  /* 0x000000106a6f7819 */ /* 0x000fe200000006ff */
[----:B------:R-:W-:Y:S01]  /*3c40*/  FMUL.FTZ R80, R80, UR9 ;  /* 0x0000000950507c20 */ /* 0x000fe20008410000 */
[----:B------:R-:W-:Y:S01]  /*3c50*/  PRMT R106, R106, 0x7632, R106 ;  /* 0x000076326a6a7816 */ /* 0x000fe2000000006a */
[----:B------:R-:W-:-:S02]  /*3c60*/  FADD.FTZ R108, R133, -R108 ;  /* 0x8000006c856c7221 */ /* 0x000fc40000010000 */
[----:B------:R-:W-:Y:S01]  /*3c70*/  FFMA.FTZ R115, R82, R80, R83 ;  /* 0x0000005052737223 */ /* 0x000fe20000010053 */
[----:B------:R-:W-:Y:S01]  /*3c80*/  FFMA.FTZ R83, R135, UR16, R110 ;  /* 0x0000001087537c23 */ /* 0x000fe2000801006e */
[----:B------:R-:W-:Y:S01]  /*3c90*/  FFMA.FTZ R84, R111, R105, R84 ;  /* 0x000000696f547223 */ /* 0x000fe20000010054 */
[----:B------:R-:W-:Y:S01]  /*3ca0*/  SHF.L.U32 R111, R107, 0x10, RZ ;  /* 0x000000106b6f7819 */ /* 0x000fe200000006ff */
[----:B------:R-:W-:Y:S01]  /*3cb0*/  FMUL.FTZ R108, R108, UR17 ;  /* 0x000000116c6c7c20 */ /* 0x000fe20008410000 */
[----:B------:R-:W-:Y:S01]  /*3cc0*/  FADD.FTZ R83, R134, -R83 ;  /* 0x8000005386537221 */ /* 0x000fe20000010000 */
[----:B------:R-:W-:Y:S01]  /*3cd0*/  SHF.L.U32 R82, R31, 0x10, RZ ;  /* 0x000000101f527819 */ /* 0x000fe200000006ff */
[----:B------:R-:W-:Y:S01]  /*3ce0*/  FFMA.FTZ R110, R136, UR16, R110 ;  /* 0x00000010886e7c23 */ /* 0x000fe2000801006e */
[----:B------:R-:W-:Y:S01]  /*3cf0*/  SHF.L.U32 R106, R106, 0x10, RZ ;  /* 0x000000106a6a7819 */ /* 0x000fe200000006ff */
[----:B------:R-:W-:Y:S01]  /*3d00*/  FMUL.FTZ R83, R83, UR17 ;  /* 0x0000001153537c20 */ /* 0x000fe20008410000 */
[----:B------:R-:W-:Y:S01]  /*3d10*/  FMUL.FTZ R152, R108, UR9 ;  /* 0x000000096c987c20 */ /* 0x000fe20008410000 */
[----:B------:R-:W-:Y:S01]  /*3d20*/  SHF.L.U32 R108, R29, 0x10, RZ ;  /* 0x000000101d6c7819 */ /* 0x000fe200000006ff */
[----:B------:R-:W-:Y:S01]  /*3d30*/  FADD.FTZ R110, R137, -R110 ;  /* 0x8000006e896e7221 */ /* 0x000fe20000010000 */
[----:B------:R-:W-:Y:S01]  /*3d40*/  FMUL.FTZ R83, R83, UR9 ;  /* 0x0000000953537c20 */ /* 0x000fe20008410000 */
[-C--:B------:R-:W-:Y:S01]  /*3d50*/  FFMA.FTZ R85, R106, R152.reuse, R85 ;  /* 0x000000986a557223 */ /* 0x080fe20000010055 */
[----:B------:R-:W-:Y:S01]  /*3d60*/  SHF.L.U32 R106, R30, 0x10, RZ ;  /* 0x000000101e6a7819 */ /* 0x000fe200000006ff */
[----:B------:R-:W-:Y:S01]  /*3d70*/  FMUL.FTZ R110, R110, UR17 ;  /* 0x000000116e6e7c20 */ /* 0x000fe20008410000 */
[-C--:B------:R-:W-:Y:S01]  /*3d80*/  FFMA.FTZ R86, R111, R83.reuse, R86 ;  /* 0x000000536f567223 */ /* 0x080fe20000010056 */
[----:B------:R-:W-:Y:S01]  /*3d90*/  FMUL.FTZ R82, R82, R83 ;  /* 0x0000005352527220 */ /* 0x000fe20000410000 */
[----:B------:R-:W-:Y:S01]  /*3da0*/  SHF.L.U32 R83, R8, 0x10, RZ ;  /* 0x0000001008537819 */ /* 0x000fe200000006ff */
[----:B------:R-:W-:Y:S01]  /*3db0*/  FMUL.FTZ R106, R106, R105 ;  /* 0x000000696a6a7220 */ /* 0x000fe20000410000 */
[----:B------:R-:W-:Y:S01]  /*3dc0*/  FMUL.FTZ R105, R108, R81 ;  /* 0x000000516c697220 */ /* 0x000fe20000410000 */
[----:B------:R-:W-:Y:S01]  /*3dd0*/  SHF.L.U32 R81, R6, 0x10, RZ ;  /* 0x0000001006517819 */ /* 0x000fe200000006ff */
[----:B------:R-:W-:Y:S01]  /*3de0*/  FMUL.FTZ R110, R110, UR9 ;  /* 0x000000096e6e7c20 */ /* 0x000fe20008410000 */
[----:B------:R-:W-:Y:S01]  /*3df0*/  FMUL.FTZ R111, R83, R152 ;  /* 0x00000098536f7220 */ /* 0x000fe20000410000 */
[----:B------:R-:W-:-:S02]  /*3e00*/  SHF.L.U32 R83, R7, 0x10, RZ ;  /* 0x0000001007537819 */ /* 0x000fc400000006ff */
[----:B------:R-:W-:Y:S01]  /*3e10*/  PRMT R107, R107, 0x7632, R107 ;  /* 0x000076326b6b7816 */ /* 0x000fe2000000006b */
[----:B------:R-:W-:Y:S01]  /*3e20*/  FMUL.FTZ R81, R81, R104 ;  /* 0x0000006851517220 */ /* 0x000fe20000410000 */
[----:B------:R-:W-:Y:S01]  /*3e30*/  F2FP.BF16.F32.PACK_AB R106, R111, R106 ;  /* 0x0000006a6f6a723e */ /* 0x000fe200000010ff */
[----:B------:R-:W-:Y:S01]  /*3e40*/  FMUL.FTZ R108, R83, R80 ;  /* 0x00000050536c7220 */ /* 0x000fe20000410000 */
[----:B------:R-:W-:Y:S02]  /*3e50*/  SHF.L.U32 R83, R9, 0x10, RZ ;  /* 0x0000001009537819 */ /* 0x000fe400000006ff */
[----:B------:R-:W-:Y:S02]  /*3e60*/  SHF.L.U32 R80, R28, 0x10, RZ ;  /* 0x000000101c507819 */ /* 0x000fe400000006ff */
[----:B------:R-:W-:Y:S01]  /*3e70*/  SHF.L.U32 R152, R107, 0x10, RZ ;  /* 0x000000106b987819 */ /* 0x000fe200000006ff */
[----:B------:R-:W-:Y:S01]  /*3e80*/  FMUL.FTZ R83, R83, R110 ;  /* 0x0000006e53537220 */ /* 0x000fe20000410000 */
[----:B------:R-:W-:Y:S01]  /*3e90*/  F2FP.BF16.F32.PACK_AB R105, R108, R105 ;  /* 0x000000696c69723e */ /* 0x000fe200000010ff */
[----:B------:R-:W-:-:S02]  /*3ea0*/  FMUL.FTZ R80, R80, R109 ;  /* 0x0000006d50507220 */ /* 0x000fc40000410000 */
[----:B------:R-:W-:Y:S01]  /*3eb0*/  FFMA.FTZ R87, R152, R110, R87 ;  /* 0x0000006e98577223 */ /* 0x000fe20000010057 */
[----:B------:R-:W-:Y:S02]  /*3ec0*/  F2FP.BF16.F32.PACK_AB R107, R83, R82 ;  /* 0x00000052536b723e */ /* 0x000fe400000010ff */
[----:B------:R-:W-:-:S07]  /*3ed0*/  F2FP.BF16.F32.PACK_AB R104, R81, R80 ;  /* 0x000000505168723e */ /* 0x000fce00000010ff */
.L_x_2250:
[----:B------:R-:W0:Y:S08]  /*3ee0*/  @P0 LDC.64 R82, c[0x0][0x478] ;  /* 0x00011e00ff520b82 */ /* 0x000e300000000a00 */
[----:B------:R-:W1:Y:S01]  /*3ef0*/  LDC.64 R80, c[0x0][0x468] ;  /* 0x00011a00ff507b82 */ /* 0x000e620000000a00 */
[----:B0-----:R-:W-:Y:S01]  /*3f00*/  @P0 IMAD.WIDE.U32 R108, R0, 0x20, R82 ;  /* 0x00000020006c0825 */ /* 0x001fe200078e0052 */
[----:B------:R-:W-:-:S02]  /*3f10*/  MOV R82, R112 ;  /* 0x0000007000527202 */ /* 0x000fc40000000f00 */
[----:B------:R-:W-:Y:S02]  /*3f20*/  MOV R83, R115 ;  /* 0x0000007300537202 */ /* 0x000fe40000000f00 */
[----:B------:R2:W-:Y:S01]  /*3f30*/  @P0 STG.E.128 desc[UR18][R108.64], R64 ;  /* 0x000000406c000986 */ /* 0x0005e2000c101d12 */
[----:B-1----:R-:W-:-:S03]  /*3f40*/  IMAD.WIDE.U32 R110, R0, 0x10, R80 ;  /* 0x00000010006e7825 */ /* 0x002fc600078e0050 */
[----:B------:R2:W-:Y:S01]  /*3f50*/  @P0 STG.E.128 desc[UR18][R108.64+0x10], R48 ;  /* 0x000010306c000986 */ /* 0x0005e2000c101d12 */
[----:B------:R-:W-:Y:S02]  /*3f60*/  MOV R80, R114 ;  /* 0x0000007200507202 */ /* 0x000fe40000000f00 */
[----:B------:R-:W-:Y:S01]  /*3f70*/  MOV R81, R113 ;  /* 0x0000007100517202 */ /* 0x000fe20000000f00 */
[----:B------:R2:W-:Y:S06]  /*3f80*/  STG.E.128 desc[UR18][R110.64], R104 ;  /* 0x000000686e007986 */ /* 0x0005ec000c101d12 */
.L_x_2247:
[----:B------:R-:W-:Y:S05]  /*3f90*/  BSYNC.RECONVERGENT B0 ;  /* 0x0000000000007941 */ /* 0x000fea0003800200 */
.L_x_2246:
[----:B------:R-:W-:Y:S02]  /*3fa0*/  UIADD3 UR6, UPT, UPT, UR6, UR24, URZ ;  /* 0x0000001806067290 */ /* 0x000fe4000fffe0ff */
[----:B------:R-:W-:Y:S02]  /*3fb0*/  UPLOP3.LUT UP2, UPT, UPT, UPT, UP2, 0x40, 0x4 ;  /* 0x000000000004789c */ /* 0x000fe40003f4e820 */
[----:B------:R-:W-:-:S09]  /*3fc0*/  UISETP.GE.AND UP1, UPT, UR6, UR25, UPT ;  /* 0x000000190600728c */ /* 0x000fd2000bf26270 */
[----:B------:R-:W-:Y:S05]  /*3fd0*/  BRA.U !UP1, `(.L_x_2252) ;  /* 0xffffffc509ac7547 */ /* 0x000fea000b83ffff */
.L_x_2233:
[----:B------:R-:W-:Y:S01]  /*3fe0*/  UIMAD UR4, UR7, UR8, URZ ;  /* 0x00000008070472a4 */ /* 0x000fe2000f8e02ff */
[----:B------:R-:W-:Y:S05]  /*3ff0*/  BSSY.RECONVERGENT B0, `(.L_x_2253) ;  /* 0x0000011000007945 */ /* 0x000fea0003800200 */
[----:B------:R-:W-:-:S04]  /*4000*/  MOV R0, UR4 ;  /* 0x0000000400007c02 */ /* 0x000fc80008000f00 */
[----:B------:R-:W-:Y:S01]  /*4010*/  LEA.HI R119, R0, R119, RZ, 0x1d ;  /* 0x0000007700777211 */ /* 0x000fe200078fe8ff */
[----:B------:R-:W-:Y:S06]  /*4020*/  @!P1 BRA `(.L_x_2254) ;  /* 0x0000000000349947 */ /* 0x000fec0003800000 */
[----:B------:R-:W1:Y:S08]  /*4030*/  LDC.64 R2, c[0x0][0x440] ;  /* 0x00011000ff027b82 */ /* 0x000e700000000a00 */
[----:B------:R-:W3:Y:S08]  /*4040*/  LDC.64 R4, c[0x0][0x448] ;  /* 0x00011200ff047b82 */ /* 0x000ef00000000a00 */
[----:B------:R-:W4:Y:S01]  /*4050*/  LDC.64 R6, c[0x0][0x460] ;  /* 0x00011800ff067b82 */ /* 0x000f220000000a00 */
[----:B-1----:R-:W-:-:S05]  /*4060*/  IMAD.WIDE.U32 R2, R119, 0x20, R2 ;  /* 0x0000002077027825 */ /* 0x002fca00078e0002 */
        /* <DEDUP_REMOVED lines=9> */
.L_x_2254:
[----:B------:R-:W-:Y:S05]  /*4100*/  BSYNC.RECONVERGENT B0 ;  /* 0x0000000000007941 */ /* 0x000fea0003800200 */
.L_x_2253:
[----:B------:R-:W-:Y:S05]  /*4110*/  @!P2 EXIT ;  /* 0x000000000000a94d */ /* 0x000fea0003800000 */
[----:B-1----:R-:W1:Y:S08]  /*4120*/  LDC.64 R2, c[0x0][0x440] ;  /* 0x00011000ff027b82 */ /* 0x002e700000000a00 */
[----:B------:R-:W3:Y:S08]  /*4130*/  LDC.64 R4, c[0x0][0x448] ;  /* 0x00011200ff047b82 */ /* 0x000ef00000000a00 */
[----:B------:R-:W4:Y:S01]  /*4140*/  LDC.64 R6, c[0x0][0x460] ;  /* 0x00011800ff067b82 */ /* 0x000f220000000a00 */
[----:B-1----:R-:W-:-:S05]  /*4150*/  IMAD.WIDE.U32 R2, R119, 0x20, R2 ;  /* 0x0000002077027825 */ /* 0x002fca00078e0002 */
        /* <DEDUP_REMOVED lines=9> */
.L_x_2255:
        /* <DEDUP_REMOVED lines=9> */
.L_x_8030:


//--------------------- .text._ZN10layer_norm13ln_bwd_kernelINS_13Kernel_traitsI13__nv_bfloat16S2_fS2_fjLj2048ELj1ELj1ELj4ELj16ENS_18Kernel_traits_baseILj2048ES2_S2_fS2_fjLj128EEEEELb0ELb1ELb0ELb1EEEvNS_9BwdParamsE --------------------------
	.section	.text._ZN10layer_norm13ln_bwd_kernelINS_13Kernel_traitsI13__nv_bfloat16S2_fS2_fjLj2048ELj1ELj1ELj4ELj16ENS_18Kernel_traits_baseILj2048ES2_S2_fS2_fjLj128EEEEELb0ELb1ELb0ELb1EEEvNS_9BwdParamsE,"ax",@progbits
	.align	128
        .global         _ZN10layer_norm13ln_bwd_kernelINS_13Kernel_traitsI13__nv_bfloat16S2_fS2_fjLj2048ELj1ELj1ELj4ELj16ENS_18Kernel_traits_baseILj2048ES2_S2_fS2_fjLj128EEEEELb0ELb1ELb0ELb1EEEvNS_9BwdParamsE
        .type           _ZN10layer_norm13ln_bwd_kernelINS_13Kernel_traitsI13__nv_bfloat16S2_fS2_fjLj2048ELj1ELj1ELj4ELj16ENS_18Kernel_traits_baseILj2048ES2_S2_fS2_fjLj128EEEEELb0ELb1ELb0ELb1EEEvNS_9BwdParamsE,@function
        .size           _ZN10layer_norm13ln_bwd_kernelINS_13Kernel_traitsI13__nv_bfloat16S2_fS2_fjLj2048ELj1ELj1ELj4ELj16ENS_18Kernel_traits_baseILj2048ES2_S2_fS2_fjLj128EEEEELb0ELb1ELb0ELb1EEEvNS_9BwdParamsE,(.L_x_8031 - _ZN10layer_norm13ln_bwd_kernelINS_13Kernel_traitsI13__nv_bfloat16S2_fS2_fjLj2048ELj1ELj1ELj4ELj16ENS_18Kernel_traits_baseILj2048ES2_S2_fS2_fjLj128EEEEELb0ELb1ELb0ELb1EEEvNS_9BwdParamsE)
        .other          _ZN10layer_norm13ln_bwd_kernelINS_13Kernel_traitsI13__nv_bfloat16S2_fS2_fjLj2048ELj1ELj1ELj4ELj16ENS_18Kernel_traits_baseILj2048ES2_S2_fS2_fjLj128EEEEELb0ELb1ELb0ELb1EEEvNS_9BwdParamsE,@"STO_CUDA_ENTRY STV_DEFAULT"
_ZN10layer_norm13ln_bwd_kernelINS_13Kernel_traitsI13__nv_bfloat16S2_fS2_fjLj2048ELj1ELj1ELj4ELj16ENS_18Kernel_traits_baseILj2048ES2_S2_fS2_fjLj128EEEEELb0ELb1ELb0ELb1EEEvNS_9BwdParamsE:
.text._ZN10layer_norm13ln_bwd_kernelINS_13Kernel_traitsI13__nv_bfloat16S2_fS2_fjLj2048ELj1ELj1ELj4ELj16ENS_18Kernel_traits_baseILj2048ES2_S2_fS2_fjLj128EEEEELb0ELb1ELb0ELb1EEEvNS_9BwdParamsE:
        /* <DEDUP_REMOVED lines=57> */
[----:B---3--:R-:W-:Y:S01]  /*0390*/  IMAD.WIDE.U32 R4, R93, 0x10, R4 ;  /* 0x000000105d047825 */ /* 0x008fe200078e0004 */
[----:B------:R0:W3:Y:S01]  /*03a0*/  LDG.E.128 R8, desc[UR14][R2.64+0x800] ;  /* 0x0008000e02087981 */ /* 0x0000e2000c1e1d00 */
[----:B------:R-:W-:-:S02]  /*03b0*/  CS2R R6, SRZ ;  /* 0x0000000000067805 */ /* 0x000fc4000001ff00 */
[----:B------:R-:W-:Y:S01]  /*03c0*/  MOV R0, RZ ;  /* 0x000000ff00007202 */ /* 0x000fe20000000f00 */
[----:B------:R-:W-:Y:S01]  /*03d0*/  UPLOP3.LUT UP2, UPT, UPT, UPT, UPT, 0x40, 0x4 ;  /* 0x000000000004789c */ /* 0x000fe20003f4e870 */
[----:B------:R-:W4:Y:S01]  /*03e0*/  LDG.E.128 R32, desc[UR14][R4.64+0x800] ;  /* 0x0008000e04207981 */ /* 0x000f22000c1e1d00 */
[----:B------:R-:W1:Y:S03]  /*03f0*/  LDCU UR17, c[0x0][0x388] ;  /* 0x00007100ff1177ac */ /* 0x000e660008000800 */
[----:B------:R1:W4:Y:S01]  /*0400*/  LDG.E.128 R28, desc[UR14][R4.64] ;  /* 0x0000000e041c7981 */ /* 0x000322000c1e1d00 */
[----:B--2---:R-:W-:Y:S01]  /*0410*/  UISETP.NE.U32.AND UP0, UPT, UR4, URZ, UPT ;  /* 0x000000ff0400728c */ /* 0x004fe2000bf05070 */
[----:B0-----:R-:W-:Y:S01]  /*0420*/  CS2R R2, SRZ ;  /* 0x0000000000027805 */ /* 0x001fe2000001ff00 */
[----:B------:R-:W0:Y:S02]  /*0430*/  LDCU UR20, c[0x0][0x400] ;  /* 0x00008000ff1477ac */ /* 0x000e240008000800 */
[----:B------:R-:W-:Y:S01]  /*0440*/  UISETP.NE.AND.EX UP0, UPT, UR5, URZ, UPT, UP0 ;  /* 0x000000ff0500728c */ /* 0x000fe2000bf05300 */
[----:B------:R-:W2:Y:S01]  /*0450*/  LDCU.64 UR22, c[0x0][0x478] ;  /* 0x00008f00ff1677ac */ /* 0x000ea20008000a00 */
[----:B-1----:R-:W-:Y:S01]  /*0460*/  CS2R R4, SRZ ;  /* 0x0000000000047805 */ /* 0x002fe2000001ff00 */
[----:B------:R-:W1:Y:S01]  /*0470*/  LDCU.128 UR8, c[0x0][0x3c0] ;  /* 0x00007800ff0877ac */ /* 0x000e620008000c00 */
[----:B------:R-:W0:Y:S01]  /*0480*/  LDCU.64 UR18, c[0x0][0x438] ;  /* 0x00008700ff1277ac */ /* 0x000e220008000a00 */
[----:B------:R-:W0:Y:S01]  /*0490*/  LDCU.64 UR24, c[0x0][0x380] ;  /* 0x00007000ff1877ac */ /* 0x000e220008000a00 */
[----:B------:R-:W-:Y:S01]  /*04a0*/  UMOV UR6, UR7 ;  /* 0x0000000700067c82 */ /* 0x000fe20008000000 */
[----:B-----5:R-:W-:-:S02]  /*04b0*/  PRMT R36, R125, 0x7632, R36 ;  /* 0x000076327d247816 */ /* 0x020fc40000000024 */
[----:B------:R-:W-:Y:S02]  /*04c0*/  SHF.L.U32 R128, R125, 0x10, RZ ;  /* 0x000000107d807819 */ /* 0x000fe400000006ff */
[----:B------:R-:W-:Y:S02]  /*04d0*/  PRMT R129, R124, 0x7632, R129 ;  /* 0x000076327c817816 */ /* 0x000fe40000000081 */
[----:B------:R-:W-:Y:S02]  /*04e0*/  PRMT R125, R126, 0x7632, R125 ;  /* 0x000076327e7d7816 */ /* 0x000fe4000000007d */
[----:B------:R-:W-:Y:S02]  /*04f0*/  PRMT R118, R127, 0x7632, R118 ;  /* 0x000076327f767816 */ /* 0x000fe40000000076 */
[----:B---3--:R-:W-:Y:S02]  /*0500*/  PRMT R119, R8, 0x7632, R119 ;  /* 0x0000763208777816 */ /* 0x008fe40000000077 */
[----:B------:R-:W-:-:S02]  /*0510*/  PRMT R120, R9, 0x7632, R120 ;  /* 0x0000763209787816 */ /* 0x000fc40000000078 */
[----:B------:R-:W-:Y:S02]  /*0520*/  PRMT R121, R10, 0x7632, R121 ;  /* 0x000076320a797816 */ /* 0x000fe40000000079 */
[----:B------:R-:W-:Y:S02]  /*0530*/  PRMT R122, R11, 0x7632, R122 ;  /* 0x000076320b7a7816 */ /* 0x000fe4000000007a */
[----:B------:R-:W-:Y:S02]  /*0540*/  SHF.L.U32 R130, R124, 0x10, RZ ;  /* 0x000000107c827819 */ /* 0x000fe400000006ff */
[----:B------:R-:W-:Y:S02]  /*0550*/  SHF.L.U32 R124, R127, 0x10, RZ ;  /* 0x000000107f7c7819 */ /* 0x000fe400000006ff */
[----:B------:R-:W-:Y:S02]  /*0560*/  SHF.L.U32 R105, R8, 0x10, RZ ;  /* 0x0000001008697819 */ /* 0x000fe400000006ff */
[----:B------:R-:W-:-:S02]  /*0570*/  SHF.L.U32 R106, R9, 0x10, RZ ;  /* 0x00000010096a7819 */ /* 0x000fc400000006ff */
[----:B------:R-:W-:Y:S02]  /*0580*/  CS2R R8, SRZ ;  /* 0x0000000000087805 */ /* 0x000fe4000001ff00 */
[----:B------:R-:W-:Y:S02]  /*0590*/  SHF.L.U32 R107, R10, 0x10, RZ ;  /* 0x000000100a6b7819 */ /* 0x000fe400000006ff */
[----:B------:R-:W-:Y:S02]  /*05a0*/  SHF.L.U32 R108, R11, 0x10, RZ ;  /* 0x000000100b6c7819 */ /* 0x000fe400000006ff */
[----:B------:R-:W-:Y:S02]  /*05b0*/  CS2R R10, SRZ ;  /* 0x00000000000a7805 */ /* 0x000fe4000001ff00 */
[----:B------:R-:W-:Y:S02]  /*05c0*/  SHF.L.U32 R126, R126, 0x10, RZ ;  /* 0x000000107e7e7819 */ /* 0x000fe400000006ff */
[----:B----4-:R-:W-:-:S02]  /*05d0*/  PRMT R110, R32, 0x7632, R110 ;  /* 0x00007632206e7816 */ /* 0x010fc4000000006e */
[----:B------:R-:W-:Y:S02]  /*05e0*/  PRMT R111, R33, 0x7632, R111 ;  /* 0x00007632216f7816 */ /* 0x000fe4000000006f */
[----:B------:R-:W-:Y:S02]  /*05f0*/  PRMT R112, R34, 0x7632, R112 ;  /* 0x0000763222707816 */ /* 0x000fe40000000070 */
[----:B------:R-:W-:Y:S02]  /*0600*/  PRMT R113, R35, 0x7632, R113 ;  /* 0x0000763223717816 */ /* 0x000fe40000000071 */
[----:B------:R-:W-:Y:S02]  /*0610*/  PRMT R114, R28, 0x7632, R114 ;  /* 0x000076321c727816 */ /* 0x000fe40000000072 */
[----:B------:R-:W-:Y:S02]  /*0620*/  PRMT R115, R29, 0x7632, R115 ;  /* 0x000076321d737816 */ /* 0x000fe40000000073 */
[----:B------:R-:W-:-:S02]  /*0630*/  PRMT R116, R30, 0x7632, R116 ;  /* 0x000076321e747816 */ /* 0x000fc40000000074 */
[----:B------:R-:W-:Y:S02]  /*0640*/  PRMT R117, R31, 0x7632, R117 ;  /* 0x000076321f757816 */ /* 0x000fe40000000075 */
[----:B------:R-:W-:Y:S02]  /*0650*/  SHF.L.U32 R129, R129, 0x10, RZ ;  /* 0x0000001081817819 */ /* 0x000fe400000006ff */
[----:B------:R-:W-:Y:S02]  /*0660*/  SHF.L.U32 R127, R36, 0x10, RZ ;  /* 0x00000010247f7819 */ /* 0x000fe400000006ff */
[----:B------:R-:W-:Y:S02]  /*0670*/  SHF.L.U32 R125, R125, 0x10, RZ ;  /* 0x000000107d7d7819 */ /* 0x000fe400000006ff */
[----:B------:R-:W-:Y:S02]  /*0680*/  SHF.L.U32 R118, R118, 0x10, RZ ;  /* 0x0000001076767819 */ /* 0x000fe400000006ff */
[----:B------:R-:W-:-:S02]  /*0690*/  SHF.L.U32 R119, R119, 0x10, RZ ;  /* 0x0000001077777819 */ /* 0x000fc400000006ff */
[----:B------:R-:W-:Y:S02]  /*06a0*/  SHF.L.U32 R120, R120, 0x10, RZ ;  /* 0x0000001078787819 */ /* 0x000fe400000006ff */
[----:B------:R-:W-:Y:S02]  /*06b0*/  SHF.L.U32 R121, R121, 0x10, RZ ;  /* 0x0000001079797819 */ /* 0x000fe400000006ff */
[----:B012---:R-:W-:-:S07]  /*06c0*/  SHF.L.U32 R122, R122, 0x10, RZ ;  /* 0x000000107a7a7819 */ /* 0x007fce00000006ff */
.L_x_2269:
[----:B------:R-:W-:Y:S01]  /*06d0*/  UIMAD UR4, UR6, UR17, URZ ;  /* 0x00000011060472a4 */ /* 0x000fe2000f8e02ff */
[----:B0-----:R-:W0:Y:S01]  /*06e0*/  LDC.64 R138, c[0x0][0x3a8] ;  /* 0x0000ea00ff8a7b82 */ /* 0x001e220000000a00 */
[----:B------:R-:W-:Y:S02]  /*06f0*/  UIMAD.WIDE UR12, UR6, 0x4, UR8 ;  /* 0x00000004060c78a5 */ /* 0x000fe4000f8e0208 */
[----:B------:R-:W-:-:S04]  /*0700*/  USHF.R.S32.HI UR5, URZ, 0x1f, UR4 ;  /* 0x0000001fff057899 */ /* 0x000fc80008011404 */
[----:B------:R-:W-:Y:S01]  /*0710*/  ULEA.HI UR5, UR5, UR4, URZ, 0x3 ;  /* 0x0000000405057291 */ /* 0x000fe2000f8f18ff */
[----:B-1----:R-:W1:Y:S01]  /*0720*/  LDC.64 R80, c[0x0][0x428] ;  /* 0x00010a00ff507b82 */ /* 0x002e620000000a00 */
[----:B------:R-:W-:Y:S02]  /*0730*/  MOV R76, UR12 ;  /* 0x0000000c004c7c02 */ /* 0x000fe40008000f00 */
[----:B------:R-:W-:Y:S02]  /*0740*/  MOV R77, UR13 ;  /* 0x0000000d004d7c02 */ /* 0x000fe40008000f00 */
[----:B------:R-:W-:Y:S01]  /*0750*/  MOV R60, UR5 ;  /* 0x00000005003c7c02 */ /* 0x000fe20008000f00 */
[----:B------:R-:W-:Y:S02]  /*0760*/  UIMAD.WIDE UR4, UR6, 0x4, UR10 ;  /* 0x00000004060478a5 */ /* 0x000fe4000f8e020a */
[----:B------:R-:W2:Y:S01]  /*0770*/  LDG.E R140, desc[UR14][R76.64] ;  /* 0x0000000e4c8c7981 */ /* 0x000ea2000c1e1900 */
[----:B------:R-:W-:-:S03]  /*0780*/  LEA.HI.SX32 R131, R60, R93, 0x1d ;  /* 0x0000005d3c837211 */ /* 0x000fc600078feaff */
[----:B------:R-:W-:Y:S02]  /*0790*/  MOV R134, UR4 ;  /* 0x0000000400867c02 */ /* 0x000fe40008000f00 */
[----:B------:R-:W-:Y:S01]  /*07a0*/  MOV R135, UR5 ;  /* 0x0000000500877c02 */ /* 0x000fe20008000f00 */
[C---:B0-----:R-:W-:Y:S01]  /*07b0*/  IMAD.WIDE.U32 R132, R131.reuse, 0x20, R138 ;  /* 0x0000002083847825 */ /* 0x041fe200078e008a */
[C---:B------:R-:W-:Y:S01]  /*07c0*/  IADD3 R123, PT, PT, R131.reuse, 0x80, RZ ;  /* 0x00000080837b7810 */ /* 0x040fe20007ffe0ff */
[----:B------:R-:W0:Y:S02]  /*07d0*/  @UP0 LDCU.64 UR4, c[0x0][0x3e0] ;  /* 0x00007c00ff0407ac */ /* 0x000e240008000a00 */
[----:B------:R3:W4:Y:S04]  /*07e0*/  LDG.E R141, desc[UR14][R134.64] ;  /* 0x0000000e868d7981 */ /* 0x000728000c1e1900 */
[----:B------:R-:W4:Y:S01]  /*07f0*/  LDG.E.128 R60, desc[UR14][R132.64] ;  /* 0x0000000e843c7981 */ /* 0x000f22000c1e1d00 */
[----:B-1----:R-:W-:-:S03]  /*0800*/  IMAD.WIDE.U32 R64, R131, 0x10, R80 ;  /* 0x0000001083407825 */ /* 0x002fc600078e0050 */
[----:B------:R1:W4:Y:S04]  /*0810*/  LDG.E.128 R68, desc[UR14][R132.64+0x10] ;  /* 0x0000100e84447981 */ /* 0x000328000c1e1d00 */
[----:B------:R-:W4:Y:S01]  /*0820*/  LDG.E.128 R64, desc[UR14][R64.64] ;  /* 0x0000000e40407981 */ /* 0x000f22000c1e1d00 */
[----:B------:R-:W-:-:S05]  /*0830*/  IMAD.WIDE.U32 R138, R123, 0x20, R138 ;  /* 0x000000207b8a7825 */ /* 0x000fca00078e008a */
[----:B------:R-:W4:Y:S01]  /*0840*/  LDG.E.128 R72, desc[UR14][R138.64] ;  /* 0x0000000e8a487981 */ /* 0x000f22000c1e1d00 */
[----:B------:R-:W-:-:S03]  /*0850*/  IMAD.WIDE.U32 R80, R123, 0x10, R80 ;  /* 0x000000107b507825 */ /* 0x000fc600078e0050 */
[----:B------:R4:W4:Y:S04]  /*0860*/  LDG.E.128 R76, desc[UR14][R138.64+0x10] ;  /* 0x0000100e8a4c7981 */ /* 0x000928000c1e1d00 */
[----:B------:R-:W4:Y:S01]  /*0870*/  LDG.E.128 R80, desc[UR14][R80.64] ;  /* 0x0000000e50507981 */ /* 0x000f22000c1e1d00 */
[----:B------:R-:W-:Y:S01]  /*0880*/  PLOP3.LUT P1, PT, PT, PT, UP0, 0x80, 0x8 ;  /* 0x000000000008781c */ /* 0x000fe20003f2f008 */
[----:B0-----:R-:W-:-:S06]  /*0890*/  @UP0 UIMAD.WIDE UR4, UR6, 0x2, UR4 ;  /* 0x00000002060408a5 */ /* 0x001fcc000f8e0204 */
[----:B---3--:R-:W-:Y:S02]  /*08a0*/  MOV R135, UR5 ;  /* 0x0000000500877c02 */ /* 0x008fe40008000f00 */
[----:B------:R-:W-:-:S05]  /*08b0*/  MOV R134, UR4 ;  /* 0x0000000400867c02 */ /* 0x000fca0008000f00 */
[----:B------:R0:W3:Y:S01]  /*08c0*/  @P1 LDG.E.U16 R135, desc[UR14][R134.64] ;  /* 0x0000000e86871981 */ /* 0x0000e2000c1e1500 */
[----:B------:R-:W-:-:S04]  /*08d0*/  ISETP.NE.U32.AND P0, PT, RZ, UR18, PT ;  /* 0x00000012ff007c0c */ /* 0x000fc8000bf05070 */
[----:B------:R-:W-:-:S13]  /*08e0*/  ISETP.NE.AND.EX P0, PT, RZ, UR19, PT, P0 ;  /* 0x00000013ff007c0c */ /* 0x000fda000bf05300 */
[----:B------:R-:W0:Y:S08]  /*08f0*/  @P0 LDC.64 R136, c[0x0][0x438] ;  /* 0x00010e00ff880b82 */ /* 0x000e300000000a00 */
[----:B-1----:R-:W1:Y:S01]  /*0900*/  @P0 LDC.64 R132, c[0x0][0x438] ;  /* 0x00010e00ff840b82 */ /* 0x002e620000000a00 */
[----:B0-----:R-:W-:-:S05]  /*0910*/  @P0 IMAD.WIDE.U32 R136, R131, 0x20, R136 ;  /* 0x0000002083880825 */ /* 0x001fca00078e0088 */
[----:B------:R-:W5:Y:S01]  /*0920*/  @P0 LDG.E.128 R36, desc[UR14][R136.64] ;  /* 0x0000000e88240981 */ /* 0x000f62000c1e1d00 */
[----:B-1----:R-:W-:-:S03]  /*0930*/  @P0 IMAD.WIDE.U32 R132, R123, 0x20, R132 ;  /* 0x000000207b840825 */ /* 0x002fc600078e0084 */
[----:B------:R-:W5:Y:S04]  /*0940*/  @P0 LDG.E.128 R40, desc[UR14][R136.64+0x10] ;  /* 0x0000100e88280981 */ /* 0x000f68000c1e1d00 */
[----:B------:R-:W5:Y:S04]  /*0950*/  @P0 LDG.E.128 R44, desc[UR14][R132.64] ;  /* 0x0000000e842c0981 */ /* 0x000f68000c1e1d00 */
[----:B------:R0:W5:Y:S01]  /*0960*/  @P0 LDG.E.128 R48, desc[UR14][R132.64+0x10] ;  /* 0x0000100e84300981 */ /* 0x000162000c1e1d00 */
[----:B------:R-:W-:-:S04]  /*0970*/  ISETP.NE.AND P0, PT, RZ, UR16, PT ;  /* 0x00000010ff007c0c */ /* 0x000fc8000bf05270 */
[----:B--2---:R-:W-:Y:S02]  /*0980*/  FSEL R140, R140, RZ, !P0 ;  /* 0x000000ff8c8c7208 */ /* 0x004fe40004000000 */
[----:B----4-:R-:W-:-:S03]  /*0990*/  R2UR UR21, R141 ;  /* 0x000000008d1572ca */ /* 0x010fc600000e0000 */
[C-C-:B------:R-:W-:Y:S01]  /*09a0*/  FADD.FTZ R147, -R140.reuse, R63.reuse ;  /* 0x0000003f8c937221 */ /* 0x140fe20000010100 */
[----:B------:R-:W-:Y:S01]  /*09b0*/  FADD.FTZ R138, -R140, R60 ;  /* 0x0000003c8c8a7221 */ /* 0x000fe20000010100 */
[C---:B------:R-:W-:Y:S02]  /*09c0*/  PRMT R63, R64.reuse, 0x7632, R63 ;  /* 0x00007632403f7816 */ /* 0x040fe4000000003f */
[----:B------:R-:W-:Y:S01]  /*09d0*/  SHF.L.U32 R64, R64, 0x10, RZ ;  /* 0x0000001040407819 */ /* 0x000fe200000006ff */
[C---:B------:R-:W-:Y:S01]  /*09e0*/  FADD.FTZ R141, -R140.reuse, R69 ;  /* 0x000000458c8d7221 */ /* 0x040fe20000010100 */
[----:B------:R-:W-:Y:S01]  /*09f0*/  SHF.L.U32 R63, R63, 0x10, RZ ;  /* 0x000000103f3f7819 */ /* 0x000fe200000006ff */
[----:B------:R-:W-:-:S03]  /*0a00*/  FADD.FTZ R151, -R140, R61 ;  /* 0x0000003d8c977221 */ /* 0x000fc60000010100 */
[----:B------:R-:W-:Y:S01]  /*0a10*/  FMUL.FTZ R69, R138, UR21 ;  /* 0x000000158a457c20 */ /* 0x000fe20008410000 */
[----:B------:R-:W-:Y:S01]  /*0a20*/  FMUL.FTZ R148, R130, R64 ;  /* 0x0000004082947220 */ /* 0x000fe20000410000 */
[----:B------:R-:W-:Y:S01]  /*0a30*/  FADD.FTZ R149, -R140, R62 ;  /* 0x0000003e8c957221 */ /* 0x000fe20000010100 */
[----:B------:R-:W-:Y:S01]  /*0a40*/  PRMT R156, R65, 0x7632, R156 ;  /* 0x00007632419c7816 */ /* 0x000fe2000000009c */
[----:B------:R-:W-:Y:S01]  /*0a50*/  FMUL.FTZ R146, R129, R63 ;  /* 0x0000003f81927220 */ /* 0x000fe20000410000 */
[----:B------:R-:W-:Y:S02]  /*0a60*/  SHF.L.U32 R62, R65, 0x10, RZ ;  /* 0x00000010413e7819 */ /* 0x000fe400000006ff */
[C---:B------:R-:W-:Y:S02]  /*0a70*/  PRMT R155, R67.reuse, 0x7632, R155 ;  /* 0x00007632439b7816 */ /* 0x040fe4000000009b */
[----:B------:R-:W-:Y:S01]  /*0a80*/  SHF.L.U32 R134, R67, 0x10, RZ ;  /* 0x0000001043867819 */ /* 0x000fe200000006ff */
[----:B------:R-:W-:Y:S01]  /*0a90*/  FADD.FTZ R67, RZ, R148 ;  /* 0x00000094ff437221 */ /* 0x000fe20000010000 */
[C---:B------:R-:W-:Y:S01]  /*0aa0*/  PRMT R154, R66.reuse, 0x7632, R154 ;  /* 0x00007632429a7816 */ /* 0x040fe2000000009a */
[----:B------:R-:W-:Y:S01]  /*0ab0*/  FMUL.FTZ R151, R151, UR21 ;  /* 0x0000001597977c20 */ /* 0x000fe20008410000 */
[----:B0-----:R-:W-:Y:S01]  /*0ac0*/  SHF.L.U32 R132, R66, 0x10, RZ ;  /* 0x0000001042847819 */ /* 0x001fe200000006ff */
[----:B------:R-:W-:Y:S01]  /*0ad0*/  FFMA.FTZ R66, R69, R148, RZ ;  /* 0x0000009445427223 */ /* 0x000fe200000100ff */
[C---:B------:R-:W-:Y:S01]  /*0ae0*/  FADD.FTZ R139, -R140.reuse, R70 ;  /* 0x000000468c8b7221 */ /* 0x040fe20000010100 */
[----:B------:R-:W-:Y:S01]  /*0af0*/  FADD.FTZ R70, -R140, R74 ;  /* 0x0000004a8c467221 */ /* 0x000fe20000010100 */
[----:B------:R-:W-:Y:S01]  /*0b00*/  SHF.L.U32 R156, R156, 0x10, RZ ;  /* 0x000000109c9c7819 */ /* 0x000fe200000006ff */
[----:B------:R-:W-:Y:S01]  /*0b10*/  FMUL.FTZ R145, R128, R62 ;  /* 0x0000003e80917220 */ /* 0x000fe20000410000 */
[----:B------:R-:W-:Y:S01]  /*0b20*/  FADD.FTZ R74, R67, R146 ;  /* 0x00000092434a7221 */ /* 0x000fe20000010000 */
[----:B------:R-:W-:Y:S01]  /*0b30*/  FMUL.FTZ R149, R149, UR21 ;  /* 0x0000001595957c20 */ /* 0x000fe20008410000 */
[----:B------:R-:W-:Y:S01]  /*0b40*/  FFMA.FTZ R66, R151, R146, R66 ;  /* 0x0000009297427223 */ /* 0x000fe20000010042 */
[----:B------:R-:W-:Y:S01]  /*0b50*/  FMUL.FTZ R144, R127, R156 ;  /* 0x0000009c7f907220 */ /* 0x000fe20000410000 */
[----:B------:R-:W-:Y:S01]  /*0b60*/  FADD.FTZ R67, R74, R145 ;  /* 0x000000914a437221 */ /* 0x000fe20000010000 */
[----:B------:R-:W-:Y:S01]  /*0b70*/  FADD.FTZ R68, -R140, R68 ;  /* 0x000000448c447221 */ /* 0x000fe20000010100 */
        /* <DEDUP_REMOVED lines=20> */
[----:B------:R-:W-:Y:S01]  /*0cc0*/  FMUL.FTZ R140, R124, R134 ;  /* 0x000000867c8c7220 */ /* 0x000fe20000410000 */
[----:B------:R-:W-:Y:S01]  /*0cd0*/  FADD.FTZ R67, R67, R138 ;  /* 0x0000008a43437221 */ /* 0x000fe20000010000 */
[----:B------:R-:W-:Y:S01]  /*0ce0*/  FMUL.FTZ R139, R139, UR21 ;  /* 0x000000158b8b7c20 */ /* 0x000fe20008410000 */
[----:B------:R-:W-:Y:S01]  /*0cf0*/  FFMA.FTZ R66, R141, R138, R66 ;  /* 0x0000008a8d427223 */ /* 0x000fe20000010042 */
[----:B------:R-:W-:Y:S01]  /*0d00*/  SHF.L.U32 R150, R80, 0x10, RZ ;  /* 0x0000001050967819 */ /* 0x000fe200000006ff */
[----:B------:R-:W-:Y:S01]  /*0d10*/  FMUL.FTZ R136, R118, R155 ;  /* 0x0000009b76887220 */ /* 0x000fe20000410000 */
[----:B------:R-:W-:Y:S01]  /*0d20*/  PRMT R152, R80, 0x7632, R152 ;  /* 0x0000763250987816 */ /* 0x000fe20000000098 */
        /* <DEDUP_REMOVED lines=11> */
[----:B------:R-:W-:Y:S01]  /*0de0*/  FMUL.FTZ R73, R73, UR21 ;  /* 0x0000001549497c20 */ /* 0x000fe20008410000 */
[----:B------:R-:W-:Y:S01]  /*0df0*/  FMUL.FTZ R71, R119, R152 ;  /* 0x0000009877477220 */ /* 0x000fe20000410000 */
[----:B------:R-:W-:Y:S01]  /*0e00*/  FFMA.FTZ R68, R72, R75, R67 ;  /* 0x0000004b48447223 */ /* 0x000fe20000010043 */
[----:B------:R-:W-:-:S02]  /*0e10*/  SHF.L.U32 R153, R153, 0x10, RZ ;  /* 0x0000001099997819 */ /* 0x000fc400000006ff */
[----:B------:R-:W-:Y:S01]  /*0e20*/  FADD.FTZ R67, R66, R71 ;  /* 0x0000004742437221 */ /* 0x000fe20000010000 */
[----:B------:R-:W-:Y:S01]  /*0e30*/  FFMA.FTZ R79, R73, R71, R68 ;  /* 0x00000047494f7223 */ /* 0x000fe20000010044 */
[----:B------:R-:W-:Y:S01]  /*0e40*/  FMUL.FTZ R68, R106, R157 ;  /* 0x0000009d6a447220 */ /* 0x000fe20000410000 */
[----:B------:R-:W-:Y:S01]  /*0e50*/  FMUL.FTZ R70, R70, UR21 ;  /* 0x0000001546467c20 */ /* 0x000fe20008410000 */
[----:B------:R-:W-:Y:S01]  /*0e60*/  SHF.L.U32 R160, R82, 0x10, RZ ;  /* 0x0000001052a07819 */ /* 0x000fe200000006ff */
[----:B------:R-:W-:Y:S01]  /*0e70*/  FMUL.FTZ R74, R120, R153 ;  /* 0x00000099784a7220 */ /* 0x000fe20000410000 */
[----:B------:R-:W-:Y:S01]  /*0e80*/  PRMT R158, R82, 0x7632, R158 ;  /* 0x00007632529e7816 */ /* 0x000fe2000000009e */
        /* <DEDUP_REMOVED lines=8> */
[----:B------:R-:W-:Y:S01]  /*0f10*/  FMUL.FTZ R81, R61, UR21 ;  /* 0x000000153d517c20 */ /* 0x000fe20008410000 */
[C---:B------:R-:W-:Y:S01]  /*0f20*/  SHF.L.U32 R159, R83.reuse, 0x10, RZ ;  /* 0x00000010539f7819 */ /* 0x040fe200000006ff */
[----:B------:R-:W-:Y:S01]  /*0f30*/  FADD.FTZ R61, R78, R79 ;  /* 0x0000004f4e3d7221 */ /* 0x000fe20000010000 */
[----:B------:R-:W-:Y:S01]  /*0f40*/  PRMT R161, R83, 0x7632, R161 ;  /* 0x0000763253a17816 */ /* 0x000fe200000000a1 */
[----:B------:R-:W-:Y:S01]  /*0f50*/  FMUL.FTZ R78, R121, R158 ;  /* 0x0000009e794e7220 */ /* 0x000fe20000410000 */
[----:B------:R-:W-:Y:S01]  /*0f60*/  FFMA.FTZ R66, R76, R79, R65 ;  /* 0x0000004f4c427223 */ /* 0x000fe20000010041 */
[----:B------:R-:W-:Y:S01]  /*0f70*/  FMUL.FTZ R80, R60, UR21 ;  /* 0x000000153c507c20 */ /* 0x000fe20008410000 */
[----:B------:R-:W-:Y:S01]  /*0f80*/  SHF.L.U32 R161, R161, 0x10, RZ ;  /* 0x00000010a1a17819 */ /* 0x000fe200000006ff */
[----:B------:R-:W-:Y:S01]  /*0f90*/  FADD.FTZ R60, R61, R78 ;  /* 0x0000004e3d3c7221 */ /* 0x000fe20000010000 */
[----:B------:R-:W-:Y:S01]  /*0fa0*/  FMUL.FTZ R83, R108, R159 ;  /* 0x0000009f6c537220 */ /* 0x000fe20000410000 */
        /* <DEDUP_REMOVED lines=21> */
[----:B---3--:R-:W-:Y:S02]  /*1100*/  @P1 R2UR UR4, R135 ;  /* 0x00000000870412ca */ /* 0x008fe400000e0000 */
        /* <DEDUP_REMOVED lines=20> */
.L_x_2258:
[----:B------:R-:W-:Y:S05]  /*1250*/  BSYNC.RECONVERGENT B0 ;  /* 0x0000000000007941 */ /* 0x000fea0003800200 */
.L_x_2257:
[----:B------:R-:W1:Y:S08]  /*1260*/  S2UR UR5, SR_CgaCtaId ;  /* 0x00000000000579c3 */ /* 0x000e700000008800 */
[----:B------:R-:W-:Y:S01]  /*1270*/  BAR.SYNC.DEFER_BLOCKING 0x0 ;  /* 0x0000000000007b1d */ /* 0x000fe20000010000 */
[----:B------:R-:W-:Y:S01]  /*1280*/  FFMA.FTZ R2, R151, R63, R2 ;  /* 0x0000003f97027223 */ /* 0x000fe20000010002 */
[----:B------:R-:W-:Y:S01]  /*1290*/  FADD.FTZ R18, R63, R18 ;  /* 0x000000123f127221 */ /* 0x000fe20000010000 */
[----:B------:R-:W-:Y:S01]  /*12a0*/  FADD.FTZ R19, R62, R19 ;  /* 0x000000133e137221 */ /* 0x000fe20000010000 */
[----:B------:R-:W-:Y:S01]  /*12b0*/  FFMA.FTZ R3, R149, R62, R3 ;  /* 0x0000003e95037223 */ /* 0x000fe20000010003 */
[----:B------:R-:W-:Y:S01]  /*12c0*/  FADD.FTZ R17, R64, R17 ;  /* 0x0000001140117221 */ /* 0x000fe20000010000 */
[----:B------:R-:W-:Y:S01]  /*12d0*/  UMOV UR4, 0x400 ;  /* 0x0000040000047882 */ /* 0x000fe20000000000 */
[----:B------:R-:W-:Y:S01]  /*12e0*/  FFMA.FTZ R0, R69, R64, R0 ;  /* 0x0000004045007223 */ /* 0x000fe20000010000 */
[----:B------:R-:W-:Y:S01]  /*12f0*/  FADD.FTZ R21, R132, R21 ;  /* 0x0000001584157221 */ /* 0x000fe20000010000 */
[----:B------:R-:W-:Y:S01]  /*1300*/  FFMA.FTZ R5, R143, R132, R5 ;  /* 0x000000848f057223 */ /* 0x000fe20000010005 */
[----:B------:R-:W-:Y:S01]  /*1310*/  UISETP.NE.U32.AND UP1, UPT, UR18, URZ, UPT ;  /* 0x000000ff1200728c */ /* 0x000fe2000bf25070 */
[----:B------:R-:W-:Y:S01]  /*1320*/  FFMA.FTZ R4, R147, R156, R4 ;  /* 0x0000009c93047223 */ /* 0x000fe20000010004 */
[----:B------:R-:W-:Y:S01]  /*1330*/  FADD.FTZ R20, R156, R20 ;  /* 0x000000149c147221 */ /* 0x000fe20000010000 */
[----:B------:R-:W-:Y:S01]  /*1340*/  FADD.FTZ R22, R154, R22 ;  /* 0x000000169a167221 */ /* 0x000fe20000010000 */
        /* <DEDUP_REMOVED lines=8> */
[----:B------:R-:W-:Y:S01]  /*13d0*/  FFMA.FTZ R10, R73, R152, R10 ;  /* 0x00000098490a7223 */ /* 0x000fe2000001000a */
[----:B-1----:R-:W-:Y:S01]  /*13e0*/  ULEA UR4, UR5, UR4, 0x18 ;  /* 0x0000000405047291 */ /* 0x002fe2000f8ec0ff */
[----:B------:R-:W-:Y:S01]  /*13f0*/  FADD.FTZ R26, R152, R26 ;  /* 0x0000001a981a7221 */ /* 0x000fe20000010000 */
[----:B------:R-:W-:Y:S01]  /*1400*/  FADD.FTZ R27, R157, R27 ;  /* 0x0000001b9d1b7221 */ /* 0x000fe20000010000 */
[----:B------:R-:W-:Y:S01]  /*1410*/  FFMA.FTZ R11, R70, R157, R11 ;  /* 0x0000009d460b7223 */ /* 0x000fe2000001000b */
[----:B------:R-:W-:Y:S01]  /*1420*/  UIADD3 UR5, UPT, UPT, UR4, 0x2020, URZ ;  /* 0x0000202004057890 */ /* 0x000fe2000fffe0ff */
[----:B------:R-:W-:Y:S01]  /*1430*/  FFMA.FTZ R12, R77, R153, R12 ;  /* 0x000000994d0c7223 */ /* 0x000fe2000001000c */
[----:B------:R-:W-:Y:S01]  /*1440*/  @!UP2 UIADD3 UR5, UPT, UPT, UR4, 0x2000, URZ ;  /* 0x000020000405a890 */ /* 0x000fe2000fffe0ff */
[----:B------:R-:W-:Y:S01]  /*1450*/  FADD.FTZ R84, R153, R84 ;  /* 0x0000005499547221 */ /* 0x000fe20000010000 */
[----:B------:R-:W-:Y:S01]  /*1460*/  UIADD3 UR13, UPT, UPT, UR4, 0x2030, URZ ;  /* 0x00002030040d7890 */ /* 0x000fe2000fffe0ff */
[----:B------:R-:W-:Y:S01]  /*1470*/  FADD.FTZ R85, R160, R85 ;  /* 0x00000055a0557221 */ /* 0x000fe20000010000 */
[----:B------:R-:W-:Y:S01]  /*1480*/  @!UP2 UIADD3 UR13, UPT, UPT, UR4, 0x2010, URZ ;  /* 0x00002010040da890 */ /* 0x000fe2000fffe0ff */
[----:B------:R-:W-:Y:S01]  /*1490*/  FFMA.FTZ R13, R76, R160, R13 ;  /* 0x000000a04c0d7223 */ /* 0x000fe2000001000d */
[----:B------:R-:W-:Y:S01]  /*14a0*/  FFMA.FTZ R14, R81, R158, R14 ;  /* 0x0000009e510e7223 */ /* 0x000fe2000001000e */
[----:B------:R-:W-:Y:S01]  /*14b0*/  FADD.FTZ R86, R158, R86 ;  /* 0x000000569e567221 */ /* 0x000fe20000010000 */
[----:B------:R-:W-:Y:S01]  /*14c0*/  FADD.FTZ R87, R159, R87 ;  /* 0x000000579f577221 */ /* 0x000fe20000010000 */
[----:B0-----:R-:W0:Y:S01]  /*14d0*/  LDS.128 R60, [UR5] ;  /* 0x00000005ff3c7984 */ /* 0x001e220008000c00 */
[----:B------:R-:W-:Y:S01]  /*14e0*/  FFMA.FTZ R15, R80, R159, R15 ;  /* 0x0000009f500f7223 */ /* 0x000fe2000001000f */
[----:B------:R-:W-:Y:S01]  /*14f0*/  FFMA.FTZ R16, R133, R161, R16 ;  /* 0x000000a185107223 */ /* 0x000fe20000010010 */
[----:B------:R-:W-:Y:S01]  /*1500*/  FADD.FTZ R88, R161, R88 ;  /* 0x00000058a1587221 */ /* 0x000fe20000010000 */
        /* <DEDUP_REMOVED lines=26> */
[----:B-----5:R-:W-:Y:S01]  /*16b0*/  PRMT R69, R63, 0x7632, R69 ;  /* 0x000076323f457816 */ /* 0x020fe20000000045 */
[--C-:B------:R-:W-:Y:S01]  /*16c0*/  FFMA.FTZ R141, R141, UR4, R132.reuse ;  /* 0x000000048d8d7c23 */ /* 0x100fe20008010084 */
[----:B------:R-:W-:Y:S01]  /*16d0*/  FMUL.FTZ R139, R139, UR21 ;  /* 0x000000158b8b7c20 */ /* 0x000fe20008410000 */
[----:B------:R-:W-:Y:S01]  /*16e0*/  FMUL.FTZ R137, R137, UR21 ;  /* 0x0000001589897c20 */ /* 0x000fe20008410000 */
[----:B------:R-:W-:Y:S01]  /*16f0*/  SHF.L.U32 R134, R63, 0x10, RZ ;  /* 0x000000103f867819 */ /* 0x000fe200000006ff */
[----:B------:R-:W-:Y:S01]  /*1700*/  FFMA.FTZ R150, R149, UR4, R132 ;  /* 0x0000000495967c23 */ /* 0x000fe20008010084 */
[----:B------:R-:W-:Y:S01]  /*1710*/  FADD.FTZ R143, R142, -R143 ;  /* 0x8000008f8e8f7221 */ /* 0x000fe20000010000 */
[----:B------:R-:W-:Y:S01]  /*1720*/  SHF.L.U32 R136, R31, 0x10, RZ ;  /* 0x000000101f887819 */ /* 0x000fe200000006ff */
[----:B------:R-:W-:Y:S01]  /*1730*/  FMUL.FTZ R139, R139, UR12 ;  /* 0x0000000c8b8b7c20 */ /* 0x000fe20008410000 */
[----:B------:R-:W-:Y:S01]  /*1740*/  SHF.L.U32 R142, R117, 0x10, RZ ;  /* 0x00000010758e7819 */ /* 0x000fe200000006ff */
[----:B------:R-:W-:Y:S01]  /*1750*/  FMUL.FTZ R137, R137, UR12 ;  /* 0x0000000c89897c20 */ /* 0x000fe20008410000 */
[----:B------:R-:W-:Y:S01]  /*1760*/  SHF.L.U32 R140, R69, 0x10, RZ ;  /* 0x00000010458c7819 */ /* 0x000fe200000006ff */
[----:B------:R-:W-:Y:S01]  /*1770*/  FADD.FTZ R138, R138, -R141 ;  /* 0x8000008d8a8a7221 */ /* 0x000fe20000010000 */
[----:B------:R-:W-:Y:S01]  /*1780*/  FADD.FTZ R145, R145, -R150 ;  /* 0x8000009691917221 */ /* 0x000fe20000010000 */
[C---:B------:R-:W-:Y:S01]  /*1790*/  FMUL.FTZ R69, R139.reuse, R134 ;  /* 0x000000868b457220 */ /* 0x040fe20000410000 */
[----:B------:R-:W-:Y:S01]  /*17a0*/  FMUL.FTZ R134, R139, R136 ;  /* 0x000000888b867220 */ /* 0x000fe20000410000 */
[----:B------:R-:W-:Y:S01]  /*17b0*/  FMUL.FTZ R143, R143, UR21 ;  /* 0x000000158f8f7c20 */ /* 0x000fe20008410000 */
[----:B------:R-:W-:Y:S01]  /*17c0*/  PRMT R66, R62, 0x7632, R66 ;  /* 0x000076323e427816 */ /* 0x000fe20000000042 */
[--C-:B------:R-:W-:Y:S01]  /*17d0*/  FFMA.FTZ R147, R147, UR4, R132.reuse ;  /* 0x0000000493937c23 */ /* 0x100fe20008010084 */
[C---:B------:R-:W-:Y:S01]  /*17e0*/  FMUL.FTZ R136, R137.reuse, R140 ;  /* 0x0000008c89887220 */ /* 0x040fe20000410000 */
[----:B------:R-:W-:Y:S01]  /*17f0*/  FMUL.FTZ R135, R137, R142 ;  /* 0x0000008e89877220 */ /* 0x000fe20000410000 */
[----:B------:R-:W-:Y:S01]  /*1800*/  FMUL.FTZ R137, R138, UR21 ;  /* 0x000000158a897c20 */ /* 0x000fe20008410000 */
[----:B------:R-:W-:Y:S01]  /*1810*/  FADD.FTZ R148, R148, -R67 ;  /* 0x8000004394947221 */ /* 0x000fe20000010000 */
[----:B------:R-:W-:Y:S01]  /*1820*/  FFMA.FTZ R151, R151, UR4, R132 ;  /* 0x0000000497977c23 */ /* 0x000fe20008010084 */
[----:B------:R-:W-:Y:S01]  /*1830*/  FMUL.FTZ R145, R145, UR21 ;  /* 0x0000001591917c20 */ /* 0x000fe20008410000 */
[----:B------:R-:W-:Y:S01]  /*1840*/  SHF.L.U32 R67, R62, 0x10, RZ ;  /* 0x000000103e437819 */ /* 0x000fe200000006ff */
[----:B------:R-:W-:Y:S01]  /*1850*/  FMUL.FTZ R138, R143, UR12 ;  /* 0x0000000c8f8a7c20 */ /* 0x000fe20008410000 */
[----:B------:R-:W-:Y:S01]  /*1860*/  SHF.L.U32 R141, R30, 0x10, RZ ;  /* 0x000000101e8d7819 */ /* 0x000fe200000006ff */
[----:B------:R-:W-:Y:S01]  /*1870*/  FADD.FTZ R144, R144, -R147 ;  /* 0x8000009390907221 */ /* 0x000fe20000010000 */
[----:B------:R-:W-:Y:S01]  /*1880*/  SHF.L.U32 R143, R66, 0x10, RZ ;  /* 0x00000010428f7819 */ /* 0x000fe200000006ff */
[----:B------:R-:W-:Y:S01]  /*1890*/  FMUL.FTZ R140, R137, UR12 ;  /* 0x0000000c898c7c20 */ /* 0x000fe20008410000 */
[----:B------:R-:W-:Y:S01]  /*18a0*/  SHF.L.U32 R139, R29, 0x10, RZ ;  /* 0x000000101d8b7819 */ /* 0x000fe200000006ff */
[----:B------:R-:W-:Y:S01]  /*18b0*/  FADD.FTZ R146, R146, -R151 ;  /* 0x8000009792927221 */ /* 0x000fe20000010000 */
[----:B------:R-:W-:Y:S01]  /*18c0*/  SHF.L.U32 R147, R116, 0x10, RZ ;  /* 0x0000001074937819 */ /* 0x000fe200000006ff */
[----:B------:R-:W-:Y:S01]  /*18d0*/  FMUL.FTZ R142, R145, UR12 ;  /* 0x0000000c918e7c20 */ /* 0x000fe20008410000 */
[C---:B------:R-:W-:Y:S01]  /*18e0*/  PRMT R62, R61.reuse, 0x7632, R62 ;  /* 0x000076323d3e7816 */ /* 0x040fe2000000003e */
[C---:B------:R-:W-:Y:S01]  /*18f0*/  FMUL.FTZ R137, R138.reuse, R67 ;  /* 0x000000438a897220 */ /* 0x040fe20000410000 */
[----:B------:R-:W-:Y:S01]  /*1900*/  SHF.L.U32 R63, R61, 0x10, RZ ;  /* 0x000000103d3f7819 */ /* 0x000fe200000006ff */
[----:B------:R-:W-:Y:S01]  /*1910*/  FMUL.FTZ R66, R138, R141 ;  /* 0x0000008d8a427220 */ /* 0x000fe20000410000 */
[----:B------:R-:W-:Y:S01]  /*1920*/  PRMT R61, R60, 0x7632, R61 ;  /* 0x000076323c3d7816 */ /* 0x000fe2000000003d */
[----:B------:R-:W-:Y:S01]  /*1930*/  FMUL.FTZ R144, R144, UR21 ;  /* 0x0000001590907c20 */ /* 0x000fe20008410000 */
[----:B------:R-:W-:Y:S01]  /*1940*/  FMUL.FTZ R138, R140, R143 ;  /* 0x0000008f8c8a7220 */ /* 0x000fe20000410000 */
[----:B------:R-:W-:Y:S01]  /*1950*/  FMUL.FTZ R148, R148, UR21 ;  /* 0x0000001594947c20 */ /* 0x000fe20008410000 */
[----:B------:R-:W-:Y:S01]  /*1960*/  FMUL.FTZ R143, R142, R139 ;  /* 0x0000008b8e8f7220 */ /* 0x000fe20000410000 */
[----:B------:R-:W-:Y:S01]  /*1970*/  FMUL.FTZ R146, R146, UR21 ;  /* 0x0000001592927c20 */ /* 0x000fe20008410000 */
[----:B------:R-:W-:Y:S01]  /*1980*/  FMUL.FTZ R147, R140, R147 ;  /* 0x000000938c937220 */ /* 0x000fe20000410000 */
[----:B------:R-:W-:Y:S01]  /*1990*/  SHF.L.U32 R139, R62, 0x10, RZ ;  /* 0x000000103e8b7819 */ /* 0x000fe200000006ff */
[----:B------:R-:W-:Y:S01]  /*19a0*/  FMUL.FTZ R140, R142, R63 ;  /* 0x0000003f8e8c7220 */ /* 0x000fe20000410000 */
[----:B------:R-:W-:Y:S01]  /*19b0*/  SHF.L.U32 R60, R60, 0x10, RZ ;  /* 0x000000103c3c7819 */ /* 0x000fe200000006ff */
[----:B------:R-:W-:Y:S01]  /*19c0*/  FMUL.FTZ R144, R144, UR12 ;  /* 0x0000000c90907c20 */ /* 0x000fe20008410000 */
[----:B------:R-:W-:Y:S01]  /*19d0*/  SHF.L.U32 R67, R115, 0x10, RZ ;  /* 0x0000001073437819 */ /* 0x000fe200000006ff */
[----:B------:R-:W-:Y:S01]  /*19e0*/  FMUL.FTZ R146, R146, UR12 ;  /* 0x0000000c92927c20 */ /* 0x000fe20008410000 */
[----:B------:R-:W-:Y:S01]  /*19f0*/  SHF.L.U32 R141, R61, 0x10, RZ ;  /* 0x000000103d8d7819 */ /* 0x000fe200000006ff */
[----:B------:R-:W-:Y:S01]  /*1a00*/  FMUL.FTZ R61, R148, UR12 ;  /* 0x0000000c943d7c20 */ /* 0x000fe20008410000 */
[----:B------:R-:W-:Y:S01]  /*1a10*/  SHF.L.U32 R150, R28, 0x10, RZ ;  /* 0x000000101c967819 */ /* 0x000fe200000006ff */
[----:B------:R-:W-:Y:S01]  /*1a20*/  FMUL.FTZ R139, R144, R139 ;  /* 0x0000008b908b7220 */ /* 0x000fe20000410000 */
[----:B------:R-:W-:Y:S01]  /*1a30*/  SHF.L.U32 R63, R114, 0x10, RZ ;  /* 0x00000010723f7819 */ /* 0x000fe200000006ff */
        /* <DEDUP_REMOVED lines=8> */
[----:B------:R-:W-:Y:S01]  /*1ac0*/  F2FP.BF16.F32.PACK_AB R60, R67, R60 ;  /* 0x0000003c433c723e */ /* 0x000fe200000010ff */
[----:B------:R-:W-:Y:S06]  /*1ad0*/  BRA `(.L_x_2261) ;  /* 0x0000000400207947 */ /* 0x000fec0003800000 */
.L_x_2260:
[--C-:B------:R-:W-:Y:S01]  /*1ae0*/  FFMA.FTZ R139, R139, UR4, R132.reuse ;  /* 0x000000048b8b7c23 */ /* 0x100fe20008010084 */
[--C-:B------:R-:W-:Y:S01]  /*1af0*/  FFMA.FTZ R137, R137, UR4, R132.reuse ;  /* 0x0000000489897c23 */ /* 0x100fe20008010084 */
[----:B------:R-:W-:Y:S01]  /*1b00*/  FFMA.FTZ R54, R149, UR4, R132 ;  /* 0x0000000495367c23 */ /* 0x000fe20008010084 */
[----:B-----5:R-:W-:Y:S01]  /*1b10*/  PRMT R53, R63, 0x7632, R53 ;  /* 0x000076323f357816 */ /* 0x020fe20000000035 */
[----:B------:R-:W-:Y:S01]  /*1b20*/  FADD.FTZ R139, R140, -R139 ;  /* 0x8000008b8c8b7221 */ /* 0x000fe20000010000 */
[----:B------:R-:W-:Y:S01]  /*1b30*/  FADD.FTZ R137, R136, -R137 ;  /* 0x8000008988897221 */ /* 0x000fe20000010000 */
[----:B------:R-:W-:Y:S01]  /*1b40*/  FADD.FTZ R58, R145, -R54 ;  /* 0x80000036913a7221 */ /* 0x000fe20000010000 */
[--C-:B------:R-:W-:Y:S01]  /*1b50*/  FFMA.FTZ R143, R143, UR4, R132.reuse ;  /* 0x000000048f8f7c23 */ /* 0x100fe20008010084 */
[----:B------:R-:W-:Y:S01]  /*1b60*/  FMUL.FTZ R54, R139, UR21 ;  /* 0x000000158b367c20 */ /* 0x000fe20008410000 */
[----:B------:R-:W-:Y:S01]  /*1b70*/  FMUL.FTZ R55, R137, UR21 ;  /* 0x0000001589377c20 */ /* 0x000fe20008410000 */
[--C-:B------:R-:W-:Y:S01]  /*1b80*/  FFMA.FTZ R141, R141, UR4, R132.reuse ;  /* 0x000000048d8d7c23 */ /* 0x100fe20008010084 */
[----:B------:R-:W-:Y:S01]  /*1b90*/  SHF.L.U32 R52, R63, 0x10, RZ ;  /* 0x000000103f347819 */ /* 0x000fe200000006ff */
[--C-:B------:R-:W-:Y:S01]  /*1ba0*/  FFMA.FTZ R69, R69, UR4, R132.reuse ;  /* 0x0000000445457c23 */ /* 0x100fe20008010084 */
[----:B------:R-:W-:Y:S01]  /*1bb0*/  SHF.L.U32 R66, R31, 0x10, RZ ;  /* 0x000000101f427819 */ /* 0x000fe200000006ff */
[----:B------:R-:W-:Y:S01]  /*1bc0*/  FMUL.FTZ R67, R54, UR12 ;  /* 0x0000000c36437c20 */ /* 0x000fe20008410000 */
[----:B------:R-:W-:Y:S01]  /*1bd0*/  SHF.L.U32 R134, R117, 0x10, RZ ;  /* 0x0000001075867819 */ /* 0x000fe200000006ff */
[----:B------:R-:W-:Y:S01]  /*1be0*/  FADD.FTZ R143, R142, -R143 ;  /* 0x8000008f8e8f7221 */ /* 0x000fe20000010000 */
[----:B------:R-:W-:Y:S01]  /*1bf0*/  SHF.L.U32 R136, R53, 0x10, RZ ;  /* 0x0000001035887819 */ /* 0x000fe200000006ff */
[----:B------:R-:W-:Y:S01]  /*1c00*/  FMUL.FTZ R53, R55, UR12 ;  /* 0x0000000c37357c20 */ /* 0x000fe20008410000 */
[----:B------:R-:W-:Y:S01]  /*1c10*/  FADD.FTZ R141, R138, -R141 ;  /* 0x8000008d8a8d7221 */ /* 0x000fe20000010000 */
[----:B------:R-:W-:Y:S01]  /*1c20*/  FADD.FTZ R148, R148, -R69 ;  /* 0x8000004594947221 */ /* 0x000fe20000010000 */
[C---:B------:R-:W-:Y:S01]  /*1c30*/  FMUL.FTZ R69, R67.reuse, R52 ;  /* 0x0000003443457220 */ /* 0x040fe20000410000 */
[----:B------:R-:W-:Y:S01]  /*1c40*/  FMUL.FTZ R66, R67, R66 ;  /* 0x0000004243427220 */ /* 0x000fe20000410000 */
[----:B------:R-:W-:Y:S01]  /*1c50*/  PRMT R63, R62, 0x7632, R63 ;  /* 0x000076323e3f7816 */ /* 0x000fe2000000003f */
[C---:B------:R-:W-:Y:S01]  /*1c60*/  FMUL.FTZ R136, R53.reuse, R136 ;  /* 0x0000008835887220 */ /* 0x040fe20000410000 */
[----:B------:R-:W-:Y:S01]  /*1c70*/  FMUL.FTZ R67, R53, R134 ;  /* 0x0000008635437220 */ /* 0x000fe20000410000 */
[----:B------:R-:W-:Y:S01]  /*1c80*/  FMUL.FTZ R52, R143, UR21 ;  /* 0x000000158f347c20 */ /* 0x000fe20008410000 */
[----:B------:R-:W-:Y:S01]  /*1c90*/  FMUL.FTZ R53, R141, UR21 ;  /* 0x000000158d357c20 */ /* 0x000fe20008410000 */
[----:B------:R-:W-:Y:S01]  /*1ca0*/  FMUL.FTZ R58, R58, UR21 ;  /* 0x000000153a3a7c20 */ /* 0x000fe20008410000 */
[--C-:B------:R-:W-:Y:S01]  /*1cb0*/  FFMA.FTZ R147, R147, UR4, R132.reuse ;  /* 0x0000000493937c23 */ /* 0x100fe20008010084 */
[----:B------:R-:W-:Y:S01]  /*1cc0*/  SHF.L.U32 R138, R30, 0x10, RZ ;  /* 0x000000101e8a7819 */ /* 0x000fe200000006ff */
[----:B------:R-:W-:Y:S01]  /*1cd0*/  FMUL.FTZ R139, R52, UR12 ;  /* 0x0000000c348b7c20 */ /* 0x000fe20008410000 */
[----:B------:R-:W-:Y:S01]  /*1ce0*/  SHF.L.U32 R140, R63, 0x10, RZ ;  /* 0x000000103f8c7819 */ /* 0x000fe200000006ff */
[----:B------:R-:W-:Y:S01]  /*1cf0*/  FFMA.FTZ R57, R151, UR4, R132 ;  /* 0x0000000497397c23 */ /* 0x000fe20008010084 */
[----:B------:R-:W-:Y:S01]  /*1d00*/  SHF.L.U32 R59, R61, 0x10, RZ ;  /* 0x000000103d3b7819 */ /* 0x000fe200000006ff */
[----:B------:R-:W-:Y:S01]  /*1d10*/  FMUL.FTZ R63, R53, UR12 ;  /* 0x0000000c353f7c20 */ /* 0x000fe20008410000 */
[----:B------:R-:W-:Y:S01]  /*1d20*/  SHF.L.U32 R142, R116, 0x10, RZ ;  /* 0x00000010748e7819 */ /* 0x000fe200000006ff */
[----:B------:R-:W-:Y:S01]  /*1d30*/  FMUL.FTZ R134, R58, UR12 ;  /* 0x0000000c3a867c20 */ /* 0x000fe20008410000 */
[----:B------:R-:W-:Y:S01]  /*1d40*/  PRMT R56, R61, 0x7632, R56 ;  /* 0x000076323d387816 */ /* 0x000fe20000000038 */
[----:B------:R-:W-:Y:S01]  /*1d50*/  FADD.FTZ R144, R144, -R147 ;  /* 0x8000009390907221 */ /* 0x000fe20000010000 */
[----:B------:R-:W-:Y:S01]  /*1d60*/  FMUL.FTZ R145, R139, R138 ;  /* 0x0000008a8b917220 */ /* 0x000fe20000410000 */
[----:B------:R-:W-:Y:S01]  /*1d70*/  FADD.FTZ R57, R146, -R57 ;  /* 0x8000003992397221 */ /* 0x000fe20000010000 */
[----:B------:R-:W-:Y:S01]  /*1d80*/  SHF.L.U32 R135, R29, 0x10, RZ ;  /* 0x000000101d877819 */ /* 0x000fe200000006ff */
[C---:B------:R-:W-:Y:S01]  /*1d90*/  FMUL.FTZ R138, R63.reuse, R140 ;  /* 0x0000008c3f8a7220 */ /* 0x040fe20000410000 */
[----:B------:R-:W-:Y:S01]  /*1da0*/  SHF.L.U32 R62, R62, 0x10, RZ ;  /* 0x000000103e3e7819 */ /* 0x000fe200000006ff */
[----:B------:R-:W-:Y:S01]  /*1db0*/  FMUL.FTZ R152, R63, R142 ;  /* 0x0000008e3f987220 */ /* 0x000fe20000410000 */
[----:B------:R-:W-:Y:S01]  /*1dc0*/  FMUL.FTZ R140, R134, R59 ;  /* 0x0000003b868c7220 */ /* 0x000fe20000410000 */
[----:B------:R-:W-:Y:S01]  /*1dd0*/  PRMT R61, R60, 0x7632, R61 ;  /* 0x000076323c3d7816 */ /* 0x000fe2000000003d */
[----:B------:R-:W-:Y:S01]  /*1de0*/  FMUL.FTZ R59, R144, UR21 ;  /* 0x00000015903b7c20 */ /* 0x000fe20008410000 */
[----:B------:R-:W-:Y:S01]  /*1df0*/  SHF.L.U32 R142, R56, 0x10, RZ ;  /* 0x00000010388e7819 */ /* 0x000fe200000006ff */
[----:B------:R-:W-:Y:S01]  /*1e00*/  FMUL.FTZ R56, R148, UR21 ;  /* 0x0000001594387c20 */ /* 0x000fe20008410000 */
[----:B------:R-:W-:Y:S01]  /*1e10*/  FMUL.FTZ R57, R57, UR21 ;  /* 0x0000001539397c20 */ /* 0x000fe20008410000 */
[----:B------:R-:W-:Y:S01]  /*1e20*/  FMUL.FTZ R143, R134, R135 ;  /* 0x00000087868f7220 */ /* 0x000fe20000410000 */
[----:B------:R-:W-:Y:S01]  /*1e30*/  SHF.L.U32 R60, R60, 0x10, RZ ;  /* 0x000000103c3c7819 */ /* 0x000fe200000006ff */
[----:B------:R-:W-:Y:S01]  /*1e40*/  FMUL.FTZ R137, R139, R62 ;  /* 0x0000003e8b897220 */ /* 0x000fe20000410000 */
        /* <DEDUP_REMOVED lines=9> */
[----:B------:R-:W-:Y:S01]  /*1ee0*/  FMUL.FTZ R150, R63, R150 ;  /* 0x000000963f967220 */ /* 0x000fe20000410000 */
[----:B------:R-:W-:Y:S01]  /*1ef0*/  FMUL.FTZ R60, R61, R62 ;  /* 0x0000003e3d3c7220 */ /* 0x000fe20000410000 */
[----:B------:R-:W-:Y:S01]  /*1f00*/  F2FP.BF16.F32.PACK_AB R63, R67, R66 ;  /* 0x00000042433f723e */ /* 0x000fe200000010ff */
[C---:B------:R-:W-:Y:S01]  /*1f10*/  FMUL.FTZ R135, R141.reuse, R146 ;  /* 0x000000928d877220 */ /* 0x040fe20000410000 */
[----:B------:R-:W-:Y:S01]  /*1f20*/  FMUL.FTZ R141, R141, R134 ;  /* 0x000000868d8d7220 */ /* 0x000fe20000410000 */
[----:B------:R-:W-:-:S02]  /*1f30*/  F2FP.BF16.F32.PACK_AB R62, R152, R145 ;  /* 0x00000091983e723e */ /* 0x000fc400000010ff */
[----:B------:R-:W-:Y:S02]  /*1f40*/  F2FP.BF16.F32.PACK_AB R61, R150, R143 ;  /* 0x0000008f963d723e */ /* 0x000fe400000010ff */
[----:B------:R-:W-:-:S07]  /*1f50*/  F2FP.BF16.F32.PACK_AB R60, R135, R60 ;  /* 0x0000003c873c723e */ /* 0x000fce00000010ff */
.L_x_2261:
[----:B------:R-:W0:Y:S01]  /*1f60*/  @P0 LDC.64 R66, c[0x0][0x478] ;  /* 0x00011e00ff420b82 */ /* 0x000e220000000a00 */
[----:B------:R-:W-:-:S07]  /*1f70*/  IMAD.WIDE.U32 R64, R123, 0x10, R64 ;  /* 0x000000107b407825 */ /* 0x000fce00078e0040 */
[----:B------:R-:W1:Y:S01]  /*1f80*/  LDC.64 R134, c[0x0][0x468] ;  /* 0x00011a00ff867b82 */ /* 0x000e620000000a00 */
[----:B0-----:R-:W-:-:S05]  /*1f90*/  @P0 IMAD.WIDE.U32 R144, R131, 0x20, R66 ;  /* 0x0000002083900825 */ /* 0x001fca00078e0042 */
[----:B------:R0:W-:Y:S01]  /*1fa0*/  @P0 STG.E.128 desc[UR14][R144.64], R56 ;  /* 0x0000003890000986 */ /* 0x0001e2000c101d0e */
[----:B-1----:R-:W-:-:S03]  /*1fb0*/  IMAD.WIDE.U32 R146, R131, 0x10, R134 ;  /* 0x0000001083927825 */ /* 0x002fc600078e0086 */
[----:B------:R0:W-:Y:S04]  /*1fc0*/  @P0 STG.E.128 desc[UR14][R144.64+0x10], R52 ;  /* 0x0000103490000986 */ /* 0x0001e8000c101d0e */
[----:B------:R0:W-:Y:S04]  /*1fd0*/  STG.E.128 desc[UR14][R146.64], R60 ;  /* 0x0000003c92007986 */ /* 0x0001e8000c101d0e */
[----:B------:R-:W5:Y:S01]  /*1fe0*/  LDG.E.128 R64, desc[UR14][R64.64] ;  /* 0x0000000e40407981 */ /* 0x000f62000c1e1d00 */
[----:B------:R-:W-:Y:S05]  /*1ff0*/  @!P0 BRA `(.L_x_2262) ;  /* 0x0000000400248947 */ /* 0x000fea0003800000 */
[--C-:B------:R-:W-:Y:S01]  /*2000*/  FFMA.FTZ R80, R80, UR4, R132.reuse ;  /* 0x0000000450507c23 */ /* 0x100fe20008010084 */
[--C-:B------:R-:W-:Y:S01]  /*2010*/  FFMA.FTZ R133, R133, UR4, R132.reuse ;  /* 0x0000000485857c23 */ /* 0x100fe20008010084 */
[--C-:B0-----:R-:W-:Y:S01]  /*2020*/  FFMA.FTZ R53, R70, UR4, R132.reuse ;  /* 0x0000000446357c23 */ /* 0x101fe20008010084 */
[----:B------:R-:W-:Y:S01]  /*2030*/  FFMA.FTZ R52, R73, UR4, R132 ;  /* 0x0000000449347c23 */ /* 0x000fe20008010084 */
[----:B------:R-:W-:Y:S01]  /*2040*/  FADD.FTZ R80, R83, -R80 ;  /* 0x8000005053507221 */ /* 0x000fe20000010000 */
[----:B------:R-:W-:Y:S01]  /*2050*/  FADD.FTZ R133, R82, -R133 ;  /* 0x8000008552857221 */ /* 0x000fe20000010000 */
[--C-:B------:R-:W-:Y:S01]  /*2060*/  FFMA.FTZ R76, R76, UR4, R132.reuse ;  /* 0x000000044c4c7c23 */ /* 0x100fe20008010084 */
[----:B------:R-:W-:Y:S01]  /*2070*/  FFMA.FTZ R81, R81, UR4, R132 ;  /* 0x0000000451517c23 */ /* 0x000fe20008010084 */
[----:B------:R-:W-:Y:S01]  /*2080*/  FMUL.FTZ R54, R80, UR21 ;  /* 0x0000001550367c20 */ /* 0x000fe20008410000 */
[C---:B-----5:R-:W-:Y:S01]  /*2090*/  PRMT R59, R67.reuse, 0x7632, R59 ;  /* 0x00007632433b7816 */ /* 0x060fe2000000003b */
[----:B------:R-:W-:Y:S01]  /*20a0*/  FADD.FTZ R58, R68, -R53 ;  /* 0x80000035443a7221 */ /* 0x000fe20000010000 */
[----:B------:R-:W-:Y:S01]  /*20b0*/  SHF.L.U32 R67, R67, 0x10, RZ ;  /* 0x0000001043437819 */ /* 0x000fe200000006ff */
[----:B------:R-:W-:Y:S01]  /*20c0*/  FADD.FTZ R57, R71, -R52 ;  /* 0x8000003447397221 */ /* 0x000fe20000010000 */
[----:B------:R-:W-:Y:S01]  /*20d0*/  SHF.L.U32 R53, R35, 0x10, RZ ;  /* 0x0000001023357819 */ /* 0x000fe200000006ff */
[----:B------:R-:W-:Y:S01]  /*20e0*/  FMUL.FTZ R55, R133, UR21 ;  /* 0x0000001585377c20 */ /* 0x000fe20008410000 */
[----:B------:R-:W-:Y:S01]  /*20f0*/  FMUL.FTZ R52, R54, UR12 ;  /* 0x0000000c36347c20 */ /* 0x000fe20008410000 */
[----:B------:R-:W-:Y:S01]  /*2100*/  FADD.FTZ R76, R79, -R76 ;  /* 0x8000004c4f4c7221 */ /* 0x000fe20000010000 */
[----:B------:R-:W-:Y:S01]  /*2110*/  FADD.FTZ R81, R78, -R81 ;  /* 0x800000514e517221 */ /* 0x000fe20000010000 */
[C---:B------:R-:W-:Y:S01]  /*2120*/  PRMT R62, R66.reuse, 0x7632, R62 ;  /* 0x00007632423e7816 */ /* 0x040fe2000000003e */
[--C-:B------:R-:W-:Y:S01]  /*2130*/  FFMA.FTZ R77, R77, UR4, R132.reuse ;  /* 0x000000044d4d7c23 */ /* 0x100fe20008010084 */
[----:B------:R-:W-:Y:S01]  /*2140*/  SHF.L.U32 R70, R66, 0x10, RZ ;  /* 0x0000001042467819 */ /* 0x000fe200000006ff */
[----:B------:R-:W-:Y:S01]  /*2150*/  FFMA.FTZ R72, R72, UR4, R132 ;  /* 0x0000000448487c23 */ /* 0x000fe20008010084 */
[----:B------:R-:W-:Y:S01]  /*2160*/  SHF.L.U32 R68, R113, 0x10, RZ ;  /* 0x0000001071447819 */ /* 0x000fe200000006ff */
[C---:B------:R-:W-:Y:S01]  /*2170*/  FMUL.FTZ R67, R52.reuse, R67 ;  /* 0x0000004334437220 */ /* 0x040fe20000410000 */
[----:B------:R-:W-:Y:S01]  /*2180*/  SHF.L.U32 R66, R59, 0x10, RZ ;  /* 0x000000103b427819 */ /* 0x000fe200000006ff */
[----:B------:R-:W-:Y:S01]  /*2190*/  FMUL.FTZ R59, R55, UR12 ;  /* 0x0000000c373b7c20 */ /* 0x000fe20008410000 */
[----:B------:R-:W-:Y:S01]  /*21a0*/  FMUL.FTZ R80, R52, R53 ;  /* 0x0000003534507220 */ /* 0x000fe20000410000 */
[----:B------:R-:W-:Y:S01]  /*21b0*/  FMUL.FTZ R52, R76, UR21 ;  /* 0x000000154c347c20 */ /* 0x000fe20008410000 */
[----:B------:R-:W-:Y:S01]  /*21c0*/  FMUL.FTZ R53, R81, UR21 ;  /* 0x0000001551357c20 */ /* 0x000fe20008410000 */
[----:B------:R-:W-:Y:S01]  /*21d0*/  FMUL.FTZ R58, R58, UR21 ;  /* 0x000000153a3a7c20 */ /* 0x000fe20008410000 */
[----:B------:R-:W-:Y:S01]  /*21e0*/  FADD.FTZ R77, R74, -R77 ;  /* 0x8000004d4a4d7221 */ /* 0x000fe20000010000 */
[----:B------:R-:W-:Y:S01]  /*21f0*/  FADD.FTZ R75, R75, -R72 ;  /* 0x800000484b4b7221 */ /* 0x000fe20000010000 */
[C---:B------:R-:W-:Y:S01]  /*2200*/  FMUL.FTZ R66, R59.reuse, R66 ;  /* 0x000000423b427220 */ /* 0x040fe20000410000 */
[----:B------:R-:W-:Y:S01]  /*2210*/  FMUL.FTZ R83, R59, R68 ;  /* 0x000000443b537220 */ /* 0x000fe20000410000 */
[----:B------:R-:W-:Y:S01]  /*2220*/  SHF.L.U32 R74, R112, 0x10, RZ ;  /* 0x00000010704a7819 */ /* 0x000fe200000006ff */
[----:B------:R-:W-:Y:S01]  /*2230*/  FMUL.FTZ R61, R52, UR12 ;  /* 0x0000000c343d7c20 */ /* 0x000fe20008410000 */
[----:B------:R-:W-:Y:S01]  /*2240*/  SHF.L.U32 R59, R33, 0x10, RZ ;  /* 0x00000010213b7819 */ /* 0x000fe200000006ff */
[----:B------:R-:W-:Y:S01]  /*2250*/  FMUL.FTZ R63, R53, UR12 ;  /* 0x0000000c353f7c20 */ /* 0x000fe20008410000 */
[----:B------:R-:W-:Y:S01]  /*2260*/  SHF.L.U32 R72, R62, 0x10, RZ ;  /* 0x000000103e487819 */ /* 0x000fe200000006ff */
[----:B------:R-:W-:Y:S01]  /*2270*/  FMUL.FTZ R62, R58, UR12 ;  /* 0x0000000c3a3e7c20 */ /* 0x000fe20008410000 */
[----:B------:R-:W-:Y:S01]  /*2280*/  PRMT R56, R65, 0x7632, R56 ;  /* 0x0000763241387816 */ /* 0x000fe20000000038 */
[----:B------:R-:W-:Y:S01]  /*2290*/  FMUL.FTZ R71, R61, R70 ;  /* 0x000000463d477220 */ /* 0x000fe20000410000 */
[----:B------:R-:W-:Y:S01]  /*22a0*/  SHF.L.U32 R65, R65, 0x10, RZ ;  /* 0x0000001041417819 */ /* 0x000fe200000006ff */
[----:B------:R-:W-:Y:S01]  /*22b0*/  FMUL.FTZ R79, R63, R74 ;  /* 0x0000004a3f4f7220 */ /* 0x000fe20000410000 */
[----:B------:R-:W-:Y:S01]  /*22c0*/  SHF.L.U32 R68, R34, 0x10, RZ ;  /* 0x0000001022447819 */ /* 0x000fe200000006ff */
[----:B------:R-:W-:Y:S01]  /*22d0*/  FMUL.FTZ R74, R62, R59 ;  /* 0x0000003b3e4a7220 */ /* 0x000fe20000410000 */
[----:B------:R-:W-:Y:S01]  /*22e0*/  SHF.L.U32 R70, R56, 0x10, RZ ;  /* 0x0000001038467819 */ /* 0x000fe200000006ff */
[----:B------:R-:W-:Y:S01]  /*22f0*/  FMUL.FTZ R59, R77, UR21 ;  /* 0x000000154d3b7c20 */ /* 0x000fe20008410000 */
[----:B------:R-:W-:Y:S01]  /*2300*/  FMUL.FTZ R56, R75, UR21 ;  /* 0x000000154b387c20 */ /* 0x000fe20008410000 */
[----:B------:R-:W-:Y:S01]  /*2310*/  FMUL.FTZ R57, R57, UR21 ;  /* 0x0000001539397c20 */ /* 0x000fe20008410000 */
[----:B------:R-:W-:Y:S01]  /*2320*/  FMUL.FTZ R78, R61, R68 ;  /* 0x000000443d4e7220 */ /* 0x000fe20000410000 */
[----:B------:R-:W-:Y:S01]  /*2330*/  FMUL.FTZ R73, R62, R65 ;  /* 0x000000413e497220 */ /* 0x000fe20000410000 */
[----:B------:R-:W-:Y:S01]  /*2340*/  PRMT R60, R64, 0x7632, R60 ;  /* 0x00007632403c7816 */ /* 0x000fe2000000003c */
        /* <DEDUP_REMOVED lines=20> */
.L_x_2262:
[--C-:B------:R-:W-:Y:S01]  /*2490*/  FFMA.FTZ R133, R133, UR4, R132.reuse ;  /* 0x0000000485857c23 */ /* 0x100fe20008010084 */
[--C-:B0-----:R-:W-:Y:S01]  /*24a0*/  FFMA.FTZ R62, R73, UR4, R132.reuse ;  /* 0x00000004493e7c23 */ /* 0x101fe20008010084 */
[--C-:B------:R-:W-:Y:S01]  /*24b0*/  FFMA.FTZ R76, R76, UR4, R132.reuse ;  /* 0x000000044c4c7c23 */ /* 0x100fe20008010084 */
[--C-:B------:R-:W-:Y:S01]  /*24c0*/  FFMA.FTZ R80, R80, UR4, R132.reuse ;  /* 0x0000000450507c23 */ /* 0x100fe20008010084 */
[----:B------:R-:W-:Y:S01]  /*24d0*/  FADD.FTZ R133, R82, -R133 ;  /* 0x8000008552857221 */ /* 0x000fe20000010000 */
[--C-:B------:R-:W-:Y:S01]  /*24e0*/  FFMA.FTZ R73, R70, UR4, R132.reuse ;  /* 0x0000000446497c23 */ /* 0x100fe20008010084 */
[----:B-----5:R-:W-:Y:S01]  /*24f0*/  PRMT R131, R67, 0x7632, R131 ;  /* 0x0000763243837816 */ /* 0x020fe20000000083 */
[----:B------:R-:W-:Y:S01]  /*2500*/  FFMA.FTZ R81, R81, UR4, R132 ;  /* 0x0000000451517c23 */ /* 0x000fe20008010084 */
[----:B------:R-:W-:Y:S01]  /*2510*/  FMUL.FTZ R133, R133, UR21 ;  /* 0x0000001585857c20 */ /* 0x000fe20008410000 */
[C---:B------:R-:W-:Y:S01]  /*2520*/  PRMT R70, R66.reuse, 0x7632, R70 ;  /* 0x0000763242467816 */ /* 0x040fe20000000046 */
[----:B------:R-:W-:Y:S01]  /*2530*/  FADD.FTZ R80, R83, -R80 ;  /* 0x8000005053507221 */ /* 0x000fe20000010000 */
[----:B------:R-:W-:Y:S01]  /*2540*/  SHF.L.U32 R63, R66, 0x10, RZ ;  /* 0x00000010423f7819 */ /* 0x000fe200000006ff */
[----:B------:R-:W-:Y:S01]  /*2550*/  FADD.FTZ R79, R79, -R76 ;  /* 0x8000004c4f4f7221 */ /* 0x000fe20000010000 */
[----:B------:R-:W-:Y:S01]  /*2560*/  FADD.FTZ R73, R68, -R73 ;  /* 0x8000004944497221 */ /* 0x000fe20000010000 */
[----:B------:R-:W-:Y:S01]  /*2570*/  SHF.L.U32 R66, R131, 0x10, RZ ;  /* 0x0000001083427819 */ /* 0x000fe200000006ff */
[----:B------:R-:W-:Y:S01]  /*2580*/  FMUL.FTZ R133, R133, UR12 ;  /* 0x0000000c85857c20 */ /* 0x000fe20008410000 */
[----:B------:R-:W-:Y:S01]  /*2590*/  SHF.L.U32 R68, R113, 0x10, RZ ;  /* 0x0000001071447819 */ /* 0x000fe200000006ff */
[----:B------:R-:W-:Y:S01]  /*25a0*/  FADD.FTZ R78, R78, -R81 ;  /* 0x800000514e4e7221 */ /* 0x000fe20000010000 */
[--C-:B------:R-:W-:Y:S01]  /*25b0*/  FFMA.FTZ R77, R77, UR4, R132.reuse ;  /* 0x000000044d4d7c23 */ /* 0x100fe20008010084 */
[----:B------:R-:W-:Y:S01]  /*25c0*/  FMUL.FTZ R80, R80, UR21 ;  /* 0x0000001550507c20 */ /* 0x000fe20008410000 */
[----:B------:R-:W-:Y:S01]  /*25d0*/  FMUL.FTZ R79, R79, UR21 ;  /* 0x000000154f4f7c20 */ /* 0x000fe20008410000 */
[----:B------:R-:W-:Y:S01]  /*25e0*/  FFMA.FTZ R72, R72, UR4, R132 ;  /* 0x0000000448487c23 */ /* 0x000fe20008010084 */
[----:B------:R-:W-:Y:S01]  /*25f0*/  FADD.FTZ R62, R71, -R62 ;  /* 0x8000003e473e7221 */ /* 0x000fe20000010000 */
[----:B------:R-:W-:Y:S01]  /*2600*/  FMUL.FTZ R66, R133, R66 ;  /* 0x0000004285427220 */ /* 0x000fe20000410000 */
[----:B------:R-:W-:Y:S01]  /*2610*/  FMUL.FTZ R78, R78, UR21 ;  /* 0x000000154e4e7c20 */ /* 0x000fe20008410000 */
[----:B------:R-:W-:Y:S01]  /*2620*/  SHF.L.U32 R71, R35, 0x10, RZ ;  /* 0x0000001023477819 */ /* 0x000fe200000006ff */
[----:B------:R-:W-:Y:S01]  /*2630*/  FMUL.FTZ R133, R133, R68 ;  /* 0x0000004485857220 */ /* 0x000fe20000410000 */
[----:B------:R-:W-:Y:S01]  /*2640*/  FMUL.FTZ R73, R73, UR21 ;  /* 0x0000001549497c20 */ /* 0x000fe20008410000 */
[----:B------:R-:W-:Y:S01]  /*2650*/  FADD.FTZ R74, R74, -R77 ;  /* 0x8000004d4a4a7221 */ /* 0x000fe20000010000 */
[----:B------:R-:W-:Y:S01]  /*2660*/  FMUL.FTZ R80, R80, UR12 ;  /* 0x0000000c50507c20 */ /* 0x000fe20008410000 */
[----:B------:R-:W-:Y:S01]  /*2670*/  SHF.L.U32 R81, R34, 0x10, RZ ;  /* 0x0000001022517819 */ /* 0x000fe200000006ff */
[----:B------:R-:W-:Y:S01]  /*2680*/  FMUL.FTZ R68, R79, UR12 ;  /* 0x0000000c4f447c20 */ /* 0x000fe20008410000 */
[----:B------:R-:W-:Y:S01]  /*2690*/  PRMT R61, R65, 0x7632, R61 ;  /* 0x00007632413d7816 */ /* 0x000fe2000000003d */
[----:B------:R-:W-:Y:S01]  /*26a0*/  FADD.FTZ R75, R75, -R72 ;  /* 0x800000484b4b7221 */ /* 0x000fe20000010000 */
[----:B------:R-:W-:Y:S01]  /*26b0*/  SHF.L.U32 R79, R70, 0x10, RZ ;  /* 0x00000010464f7819 */ /* 0x000fe200000006ff */
[----:B------:R-:W-:Y:S01]  /*26c0*/  FMUL.FTZ R72, R78, UR12 ;  /* 0x0000000c4e487c20 */ /* 0x000fe20008410000 */
[----:B------:R-:W-:Y:S01]  /*26d0*/  SHF.L.U32 R65, R65, 0x10, RZ ;  /* 0x0000001041417819 */ /* 0x000fe200000006ff */
[----:B------:R-:W-:Y:S01]  /*26e0*/  FMUL.FTZ R70, R73, UR12 ;  /* 0x0000000c49467c20 */ /* 0x000fe20008410000 */
[----:B------:R-:W-:Y:S01]  /*26f0*/  SHF.L.U32 R83, R112, 0x10, RZ ;  /* 0x0000001070537819 */ /* 0x000fe200000006ff */
[----:B------:R-:W-:Y:S01]  /*2700*/  FMUL.FTZ R76, R80, R71 ;  /* 0x00000047504c7220 */ /* 0x000fe20000410000 */
[----:B------:R-:W-:Y:S01]  /*2710*/  FMUL.FTZ R74, R74, UR21 ;  /* 0x000000154a4a7c20 */ /* 0x000fe20008410000 */
[C---:B------:R-:W-:Y:S01]  /*2720*/  FMUL.FTZ R71, R68.reuse, R63 ;  /* 0x0000003f44477220 */ /* 0x040fe20000410000 */
[----:B------:R-:W-:Y:S01]  /*2730*/  FMUL.FTZ R78, R68, R81 ;  /* 0x00000051444e7220 */ /* 0x000fe20000410000 */
[----:B------:R-:W-:Y:S01]  /*2740*/  FMUL.FTZ R75, R75, UR21 ;  /* 0x000000154b4b7c20 */ /* 0x000fe20008410000 */
[----:B------:R-:W-:Y:S01]  /*2750*/  FMUL.FTZ R62, R62, UR21 ;  /* 0x000000153e3e7c20 */ /* 0x000fe20008410000 */
[----:B------:R-:W-:Y:S01]  /*2760*/  SHF.L.U32 R77, R33, 0x10, RZ ;  /* 0x00000010214d7819 */ /* 0x000fe200000006ff */
[C---:B------:R-:W-:Y:S01]  /*2770*/  FMUL.FTZ R68, R72.reuse, R79 ;  /* 0x0000004f48447220 */ /* 0x040fe20000410000 */
[----:B------:R-:W-:Y:S01]  /*2780*/  FMUL.FTZ R83, R72, R83 ;  /* 0x0000005348537220 */ /* 0x000fe20000410000 */
[----:B------:R-:W-:Y:S01]  /*2790*/  FMUL.FTZ R73, R70, R65 ;  /* 0x0000004146497220 */ /* 0x000fe20000410000 */
[----:B------:R-:W-:Y:S01]  /*27a0*/  SHF.L.U32 R79, R61, 0x10, RZ ;  /* 0x000000103d4f7819 */ /* 0x000fe200000006ff */
[----:B------:R-:W-:Y:S01]  /*27b0*/  FMUL.FTZ R74, R74, UR12 ;  /* 0x0000000c4a4a7c20 */ /* 0x000fe20008410000 */
[----:B------:R-:W-:Y:S01]  /*27c0*/  PRMT R60, R64, 0x7632, R60 ;  /* 0x00007632403c7816 */ /* 0x000fe2000000003c */
[----:B------:R-:W-:Y:S01]  /*27d0*/  FMUL.FTZ R61, R75, UR12 ;  /* 0x0000000c4b3d7c20 */ /* 0x000fe20008410000 */
[----:B------:R-:W-:Y:S01]  /*27e0*/  SHF.L.U32 R81, R111, 0x10, RZ ;  /* 0x000000106f517819 */ /* 0x000fe200000006ff */
[----:B------:R-:W-:Y:S01]  /*27f0*/  FMUL.FTZ R62, R62, UR12 ;  /* 0x0000000c3e3e7c20 */ /* 0x000fe20008410000 */
        /* <DEDUP_REMOVED lines=17> */
.L_x_2263:
[----:B------:R-:W0:Y:S01]  /*2910*/  @P0 LDC.64 R64, c[0x0][0x478] ;  /* 0x00011e00ff400b82 */ /* 0x000e220000000a00 */
[----:B------:R-:W-:-:S04]  /*2920*/  IMAD.WIDE.U32 R134, R123, 0x10, R134 ;  /* 0x000000107b867825 */ /* 0x000fc800078e0086 */
[----:B0-----:R-:W-:-:S05]  /*2930*/  @P0 IMAD.WIDE.U32 R64, R123, 0x20, R64 ;  /* 0x000000207b400825 */ /* 0x001fca00078e0040 */
[----:B------:R0:W-:Y:S04]  /*2940*/  @P0 STG.E.128 desc[UR14][R64.64], R56 ;  /* 0x0000003840000986 */ /* 0x0001e8000c101d0e */
[----:B------:R0:W-:Y:S04]  /*2950*/  @P0 STG.E.128 desc[UR14][R64.64+0x10], R52 ;  /* 0x0000103440000986 */ /* 0x0001e8000c101d0e */
[----:B------:R0:W-:Y:S01]  /*2960*/  STG.E.128 desc[UR14][R134.64], R60 ;  /* 0x0000003c86007986 */ /* 0x0001e2000c101d0e */
[----:B------:R-:W-:Y:S05]  /*2970*/  BRA `(.L_x_2264) ;  /* 0x0000001000e87947 */ /* 0x000fea0003800000 */
.L_x_2259:
        /* <DEDUP_REMOVED lines=12> */
[----:B------:R-:W-:Y:S01]  /*2a40*/  FADD.FTZ R136, R136, -R149 ;  /* 0x8000009588887221 */ /* 0x000fe20000010000 */
[----:B------:R-:W-:Y:S01]  /*2a50*/  FFMA.FTZ R135, R69, UR4, R132 ;  /* 0x0000000445877c23 */ /* 0x000fe20008010084 */
[----:B-----5:R-:W-:Y:S01]  /*2a60*/  FFMA.FTZ R134, R139, UR21, R42 ;  /* 0x000000158b867c23 */ /* 0x020fe2000801002a */
[----:B------:R-:W-:Y:S01]  /*2a70*/  FFMA.FTZ R141, R141, UR4, R132 ;  /* 0x000000048d8d7c23 */ /* 0x000fe20008010084 */
[C---:B------:R-:W-:Y:S01]  /*2a80*/  SHF.L.U32 R69, R63.reuse, 0x10, RZ ;  /* 0x000000103f457819 */ /* 0x040fe200000006ff */
[----:B------:R-:W-:Y:S01]  /*2a90*/  FADD.FTZ R137, R142, -R143 ;  /* 0x8000008f8e897221 */ /* 0x000fe20000010000 */
[----:B------:R-:W-:Y:S01]  /*2aa0*/  PRMT R67, R63, 0x7632, R67 ;  /* 0x000076323f437816 */ /* 0x000fe20000000043 */
[----:B------:R-:W-:Y:S01]  /*2ab0*/  FMUL.FTZ R134, R134, UR12 ;  /* 0x0000000c86867c20 */ /* 0x000fe20008410000 */
[----:B------:R-:W-:Y:S01]  /*2ac0*/  SHF.L.U32 R139, R31, 0x10, RZ ;  /* 0x000000101f8b7819 */ /* 0x000fe200000006ff */
[----:B------:R-:W-:Y:S01]  /*2ad0*/  FFMA.FTZ R136, R136, UR21, R43 ;  /* 0x0000001588887c23 */ /* 0x000fe2000801002b */
[----:B------:R-:W-:Y:S01]  /*2ae0*/  FADD.FTZ R138, R138, -R141 ;  /* 0x8000008d8a8a7221 */ /* 0x000fe20000010000 */
[----:B------:R-:W-:Y:S01]  /*2af0*/  FADD.FTZ R63, R148, -R135 ;  /* 0x80000087943f7221 */ /* 0x000fe20000010000 */
[----:B------:R-:W-:Y:S01]  /*2b00*/  SHF.L.U32 R140, R67, 0x10, RZ ;  /* 0x00000010438c7819 */ /* 0x000fe200000006ff */
[----:B------:R-:W-:Y:S01]  /*2b10*/  FMUL.FTZ R69, R134, R69 ;  /* 0x0000004586457220 */ /* 0x000fe20000410000 */
[----:B------:R-:W-:Y:S01]  /*2b20*/  FFMA.FTZ R137, R137, UR21, R40 ;  /* 0x0000001589897c23 */ /* 0x000fe20008010028 */
[----:B------:R-:W-:Y:S01]  /*2b30*/  PRMT R148, R62, 0x7632, R148 ;  /* 0x000076323e947816 */ /* 0x000fe20000000094 */
[--C-:B------:R-:W-:Y:S01]  /*2b40*/  FFMA.FTZ R147, R147, UR4, R132.reuse ;  /* 0x0000000493937c23 */ /* 0x100fe20008010084 */
[----:B------:R-:W-:Y:S01]  /*2b50*/  FMUL.FTZ R67, R136, UR12 ;  /* 0x0000000c88437c20 */ /* 0x000fe20008410000 */
[----:B------:R-:W-:Y:S01]  /*2b60*/  FMUL.FTZ R134, R139, R134 ;  /* 0x000000868b867220 */ /* 0x000fe20000410000 */
[----:B------:R-:W-:Y:S01]  /*2b70*/  FFMA.FTZ R151, R151, UR4, R132 ;  /* 0x0000000497977c23 */ /* 0x000fe20008010084 */
[----:B------:R-:W-:Y:S01]  /*2b80*/  FFMA.FTZ R139, R138, UR21, R41 ;  /* 0x000000158a8b7c23 */ /* 0x000fe20008010029 */
[----:B------:R-:W-:Y:S01]  /*2b90*/  SHF.L.U32 R135, R62, 0x10, RZ ;  /* 0x000000103e877819 */ /* 0x000fe200000006ff */
[----:B------:R-:W-:Y:S01]  /*2ba0*/  FFMA.FTZ R145, R145, UR21, R38 ;  /* 0x0000001591917c23 */ /* 0x000fe20008010026 */
[----:B------:R-:W-:Y:S01]  /*2bb0*/  SHF.L.U32 R141, R30, 0x10, RZ ;  /* 0x000000101e8d7819 */ /* 0x000fe200000006ff */
[----:B------:R-:W-:Y:S01]  /*2bc0*/  FMUL.FTZ R138, R137, UR12 ;  /* 0x0000000c898a7c20 */ /* 0x000fe20008410000 */
[----:B------:R-:W-:Y:S01]  /*2bd0*/  FADD.FTZ R144, R144, -R147 ;  /* 0x8000009390907221 */ /* 0x000fe20000010000 */
[----:B------:R-:W-:Y:S01]  /*2be0*/  SHF.L.U32 R142, R117, 0x10, RZ ;  /* 0x00000010758e7819 */ /* 0x000fe200000006ff */
[----:B------:R-:W-:Y:S01]  /*2bf0*/  FMUL.FTZ R136, R67, R140 ;  /* 0x0000008c43887220 */ /* 0x000fe20000410000 */
[----:B------:R-:W-:Y:S01]  /*2c00*/  SHF.L.U32 R148, R148, 0x10, RZ ;  /* 0x0000001094947819 */ /* 0x000fe200000006ff */
[----:B------:R-:W-:Y:S01]  /*2c10*/  FADD.FTZ R146, R146, -R151 ;  /* 0x8000009792927221 */ /* 0x000fe20000010000 */
[----:B------:R-:W-:Y:S01]  /*2c20*/  SHF.L.U32 R140, R116, 0x10, RZ ;  /* 0x00000010748c7819 */ /* 0x000fe200000006ff */
[----:B------:R-:W-:Y:S01]  /*2c30*/  FMUL.FTZ R139, R139, UR12 ;  /* 0x0000000c8b8b7c20 */ /* 0x000fe20008410000 */
[----:B------:R-:W-:Y:S01]  /*2c40*/  SHF.L.U32 R66, R61, 0x10, RZ ;  /* 0x000000103d427819 */ /* 0x000fe200000006ff */
[----:B------:R-:W-:Y:S01]  /*2c50*/  FMUL.FTZ R145, R145, UR12 ;  /* 0x0000000c91917c20 */ /* 0x000fe20008410000 */
[----:B------:R-:W-:Y:S01]  /*2c60*/  PRMT R62, R61, 0x7632, R62 ;  /* 0x000076323d3e7816 */ /* 0x000fe2000000003e */
[----:B------:R-:W-:Y:S01]  /*2c70*/  FMUL.FTZ R137, R138, R135 ;  /* 0x000000878a897220 */ /* 0x000fe20000410000 */
[----:B------:R-:W-:Y:S01]  /*2c80*/  FMUL.FTZ R135, R141, R138 ;  /* 0x0000008a8d877220 */ /* 0x000fe20000410000 */
[----:B------:R-:W-:Y:S01]  /*2c90*/  FFMA.FTZ R144, R144, UR21, R39 ;  /* 0x0000001590907c23 */ /* 0x000fe20008010027 */
[----:B------:R-:W-:Y:S01]  /*2ca0*/  FFMA.FTZ R63, R63, UR21, R36 ;  /* 0x000000153f3f7c23 */ /* 0x000fe20008010024 */
[----:B------:R-:W-:Y:S01]  /*2cb0*/  FMUL.FTZ R67, R142, R67 ;  /* 0x000000438e437220 */ /* 0x000fe20000410000 */
[----:B------:R-:W-:Y:S01]  /*2cc0*/  FMUL.FTZ R138, R139, R148 ;  /* 0x000000948b8a7220 */ /* 0x000fe20000410000 */
[----:B------:R-:W-:Y:S01]  /*2cd0*/  FFMA.FTZ R146, R146, UR21, R37 ;  /* 0x0000001592927c23 */ /* 0x000fe20008010025 */
[----:B------:R-:W-:Y:S01]  /*2ce0*/  PRMT R61, R60, 0x7632, R61 ;  /* 0x000076323c3d7816 */ /* 0x000fe2000000003d */
        /* <DEDUP_REMOVED lines=24> */
.L_x_2265:
[--C-:B------:R-:W-:Y:S01]  /*2e70*/  FFMA.FTZ R139, R139, UR4, R132.reuse ;  /* 0x000000048b8b7c23 */ /* 0x100fe20008010084 */
[--C-:B------:R-:W-:Y:S01]  /*2e80*/  FFMA.FTZ R137, R137, UR4, R132.reuse ;  /* 0x0000000489897c23 */ /* 0x100fe20008010084 */
[----:B------:R-:W-:Y:S01]  /*2e90*/  FFMA.FTZ R54, R149, UR4, R132 ;  /* 0x0000000495367c23 */ /* 0x000fe20008010084 */
[----:B-----5:R-:W-:Y:S01]  /*2ea0*/  PRMT R53, R63, 0x7632, R53 ;  /* 0x000076323f357816 */ /* 0x020fe20000000035 */
[----:B------:R-:W-:Y:S01]  /*2eb0*/  FADD.FTZ R139, R140, -R139 ;  /* 0x8000008b8c8b7221 */ /* 0x000fe20000010000 */
[----:B------:R-:W-:Y:S01]  /*2ec0*/  FADD.FTZ R136, R136, -R137 ;  /* 0x8000008988887221 */ /* 0x000fe20000010000 */
[----:B------:R-:W-:Y:S01]  /*2ed0*/  FADD.FTZ R145, R145, -R54 ;  /* 0x8000003691917221 */ /* 0x000fe20000010000 */
[----:B------:R-:W-:Y:S01]  /*2ee0*/  FFMA.FTZ R143, R143, UR4, R132 ;  /* 0x000000048f8f7c23 */ /* 0x000fe20008010084 */
[----:B------:R-:W-:Y:S01]  /*2ef0*/  FFMA.FTZ R54, R139, UR21, R42 ;  /* 0x000000158b367c23 */ /* 0x000fe2000801002a */
[----:B------:R-:W-:Y:S01]  /*2f00*/  FFMA.FTZ R55, R136, UR21, R43 ;  /* 0x0000001588377c23 */ /* 0x000fe2000801002b */
        /* <DEDUP_REMOVED lines=8> */
[----:B------:R-:W-:Y:S01]  /*2f90*/  FFMA.FTZ R57, R69, UR4, R132 ;  /* 0x0000000445397c23 */ /* 0x000fe20008010084 */
[----:B------:R-:W-:Y:S01]  /*2fa0*/  FADD.FTZ R58, R138, -R141 ;  /* 0x8000008d8a3a7221 */ /* 0x000fe20000010000 */
[----:B------:R-:W-:Y:S01]  /*2fb0*/  FMUL.FTZ R69, R67, R52 ;  /* 0x0000003443457220 */ /* 0x000fe20000410000 */
[----:B------:R-:W-:Y:S01]  /*2fc0*/  FMUL.FTZ R67, R66, R67 ;  /* 0x0000004342437220 */ /* 0x000fe20000410000 */
[----:B------:R-:W-:Y:S01]  /*2fd0*/  PRMT R63, R62, 0x7632, R63 ;  /* 0x000076323e3f7816 */ /* 0x000fe2000000003f */
[----:B------:R-:W-:Y:S01]  /*2fe0*/  FMUL.FTZ R136, R53, R136 ;  /* 0x0000008835887220 */ /* 0x000fe20000410000 */
[----:B------:R-:W-:Y:S01]  /*2ff0*/  FMUL.FTZ R66, R134, R53 ;  /* 0x0000003586427220 */ /* 0x000fe20000410000 */
[----:B------:R-:W-:Y:S01]  /*3000*/  FFMA.FTZ R52, R143, UR21, R40 ;  /* 0x000000158f347c23 */ /* 0x000fe20008010028 */
[----:B------:R-:W-:Y:S01]  /*3010*/  FFMA.FTZ R53, R58, UR21, R41 ;  /* 0x000000153a357c23 */ /* 0x000fe20008010029 */
[----:B------:R-:W-:Y:S01]  /*3020*/  FFMA.FTZ R58, R145, UR21, R38 ;  /* 0x00000015913a7c23 */ /* 0x000fe20008010026 */
        /* <DEDUP_REMOVED lines=11> */
[----:B------:R-:W-:Y:S01]  /*30e0*/  FADD.FTZ R57, R148, -R57 ;  /* 0x8000003994397221 */ /* 0x000fe20000010000 */
[----:B------:R-:W-:Y:S01]  /*30f0*/  FMUL.FTZ R145, R138, R139 ;  /* 0x0000008b8a917220 */ /* 0x000fe20000410000 */
[----:B------:R-:W-:Y:S01]  /*3100*/  FADD.FTZ R146, R146, -R151 ;  /* 0x8000009792927221 */ /* 0x000fe20000010000 */
[----:B------:R-:W-:Y:S01]  /*3110*/  SHF.L.U32 R135, R29, 0x10, RZ ;  /* 0x000000101d877819 */ /* 0x000fe200000006ff */
[----:B------:R-:W-:Y:S01]  /*3120*/  FMUL.FTZ R138, R63, R140 ;  /* 0x0000008c3f8a7220 */ /* 0x000fe20000410000 */
[----:B------:R-:W-:Y:S01]  /*3130*/  SHF.L.U32 R62, R62, 0x10, RZ ;  /* 0x000000103e3e7819 */ /* 0x000fe200000006ff */
[----:B------:R-:W-:Y:S01]  /*3140*/  FMUL.FTZ R152, R142, R63 ;  /* 0x0000003f8e987220 */ /* 0x000fe20000410000 */
[----:B------:R-:W-:Y:S01]  /*3150*/  FMUL.FTZ R140, R134, R59 ;  /* 0x0000003b868c7220 */ /* 0x000fe20000410000 */
[----:B------:R-:W-:Y:S01]  /*3160*/  PRMT R61, R60, 0x7632, R61 ;  /* 0x000076323c3d7816 */ /* 0x000fe2000000003d */
[----:B------:R-:W-:Y:S01]  /*3170*/  FFMA.FTZ R59, R144, UR21, R39 ;  /* 0x00000015903b7c23 */ /* 0x000fe20008010027 */
[----:B------:R-:W-:Y:S01]  /*3180*/  SHF.L.U32 R142, R56, 0x10, RZ ;  /* 0x00000010388e7819 */ /* 0x000fe200000006ff */
[----:B------:R-:W-:Y:S01]  /*3190*/  FFMA.FTZ R56, R57, UR21, R36 ;  /* 0x0000001539387c23 */ /* 0x000fe20008010024 */
[----:B------:R-:W-:Y:S01]  /*31a0*/  FFMA.FTZ R57, R146, UR21, R37 ;  /* 0x0000001592397c23 */ /* 0x000fe20008010025 */
        /* <DEDUP_REMOVED lines=16> */
[----:B------:R-:W-:Y:S01]  /*32b0*/  FMUL.FTZ R141, R141, R134 ;  /* 0x000000868d8d7220 */ /* 0x000fe20000410000 */
[----:B------:R-:W-:-:S02]  /*32c0*/  F2FP.BF16.F32.PACK_AB R62, R152, R145 ;  /* 0x00000091983e723e */ /* 0x000fc400000010ff */
[----:B------:R-:W-:Y:S02]  /*32d0*/  F2FP.BF16.F32.PACK_AB R61, R150, R143 ;  /* 0x0000008f963d723e */ /* 0x000fe400000010ff */
[----:B------:R-:W-:-:S07]  /*32e0*/  F2FP.BF16.F32.PACK_AB R60, R135, R60 ;  /* 0x0000003c873c723e */ /* 0x000fce00000010ff */
.L_x_2266:
        /* <DEDUP_REMOVED lines=8> */
[----:B------:R0:W-:Y:S04]  /*3370*/  @P0 STG.E.128 desc[UR14][R144.64+0x10], R52 ;  /* 0x0000103490000986 */ /* 0x0001e8000c101d0e */
[----:B------:R0:W-:Y:S04]  /*3380*/  STG.E.128 desc[UR14][R146.64], R60 ;  /* 0x0000003c92007986 */ /* 0x0001e8000c101d0e */
[----:B------:R-:W5:Y:S01]  /*3390*/  LDG.E.128 R64, desc[UR14][R64.64] ;  /* 0x0000000e40407981 */ /* 0x000f62000c1e1d00 */
[----:B------:R-:W-:Y:S05]  /*33a0*/  @!P0 BRA `(.L_x_2267) ;  /* 0x0000000400248947 */ /* 0x000fea0003800000 */
[--C-:B------:R-:W-:Y:S01]  /*33b0*/  FFMA.FTZ R133, R133, UR4, R132.reuse ;  /* 0x0000000485857c23 */ /* 0x100fe20008010084 */
[--C-:B------:R-:W-:Y:S01]  /*33c0*/  FFMA.FTZ R80, R80, UR4, R132.reuse ;  /* 0x0000000450507c23 */ /* 0x100fe20008010084 */
[----:B0-----:R-:W-:Y:S01]  /*33d0*/  FFMA.FTZ R55, R70, UR4, R132 ;  /* 0x0000000446377c23 */ /* 0x001fe20008010084 */
[----:B-----5:R-:W-:Y:S01]  /*33e0*/  PRMT R53, R67, 0x7632, R53 ;  /* 0x0000763243357816 */ /* 0x020fe20000000035 */
[----:B------:R-:W-:Y:S01]  /*33f0*/  FADD.FTZ R82, R82, -R133 ;  /* 0x8000008552527221 */ /* 0x000fe20000010000 */
[----:B------:R-:W-:Y:S01]  /*3400*/  FADD.FTZ R83, R83, -R80 ;  /* 0x8000005053537221 */ /* 0x000fe20000010000 */
[----:B------:R-:W-:Y:S01]  /*3410*/  FADD.FTZ R57, R68, -R55 ;  /* 0x8000003744397221 */ /* 0x000fe20000010000 */
[--C-:B------:R-:W-:Y:S01]  /*3420*/  FFMA.FTZ R52, R72, UR4, R132.reuse ;  /* 0x0000000448347c23 */ /* 0x100fe20008010084 */
[----:B------:R-:W-:Y:S01]  /*3430*/  FFMA.FTZ R55, R82, UR21, R51 ;  /* 0x0000001552377c23 */ /* 0x000fe20008010033 */
[----:B------:R-:W-:Y:S01]  /*3440*/  FFMA.FTZ R81, R81, UR4, R132 ;  /* 0x0000000451517c23 */ /* 0x000fe20008010084 */
[C---:B------:R-:W-:Y:S01]  /*3450*/  PRMT R59, R66.reuse, 0x7632, R59 ;  /* 0x00007632423b7816 */ /* 0x040fe2000000003b */
[----:B------:R-:W-:Y:S01]  /*3460*/  FFMA.FTZ R54, R83, UR21, R50 ;  /* 0x0000001553367c23 */ /* 0x000fe20008010032 */
[----:B------:R-:W-:Y:S01]  /*3470*/  SHF.L.U32 R72, R66, 0x10, RZ ;  /* 0x0000001042487819 */ /* 0x000fe200000006ff */
[----:B------:R-:W-:Y:S01]  /*3480*/  FFMA.FTZ R76, R76, UR4, R132 ;  /* 0x000000044c4c7c23 */ /* 0x000fe20008010084 */
        /* <DEDUP_REMOVED lines=8> */
[----:B------:R-:W-:Y:S01]  /*3510*/  FADD.FTZ R79, R79, -R76 ;  /* 0x8000004c4f4f7221 */ /* 0x000fe20000010000 */
[----:B------:R-:W-:Y:S01]  /*3520*/  FFMA.FTZ R77, R77, UR4, R132 ;  /* 0x000000044d4d7c23 */ /* 0x000fe20008010084 */
[----:B------:R-:W-:Y:S01]  /*3530*/  FMUL.FTZ R66, R53, R66 ;  /* 0x0000004235427220 */ /* 0x000fe20000410000 */
[----:B------:R-:W-:Y:S01]  /*3540*/  FMUL.FTZ R81, R68, R53 ;  /* 0x0000003544517220 */ /* 0x000fe20000410000 */
[----:B------:R-:W-:Y:S01]  /*3550*/  FFMA.FTZ R53, R58, UR21, R49 ;  /* 0x000000153a357c23 */ /* 0x000fe20008010031 */
[----:B------:R-:W-:Y:S01]  /*3560*/  FMUL.FTZ R67, R52, R67 ;  /* 0x0000004334437220 */ /* 0x000fe20000410000 */
[----:B------:R-:W-:Y:S01]  /*3570*/  FMUL.FTZ R78, R61, R52 ;  /* 0x000000343d4e7220 */ /* 0x000fe20000410000 */
[----:B------:R-:W-:Y:S01]  /*3580*/  FFMA.FTZ R58, R57, UR21, R46 ;  /* 0x00000015393a7c23 */ /* 0x000fe2000801002e */
[----:B------:R-:W-:Y:S01]  /*3590*/  FFMA.FTZ R62, R73, UR4, R132 ;  /* 0x00000004493e7c23 */ /* 0x000fe20008010084 */
[----:B------:R-:W-:Y:S01]  /*35a0*/  FFMA.FTZ R52, R79, UR21, R48 ;  /* 0x000000154f347c23 */ /* 0x000fe20008010030 */
[C---:B------:R-:W-:Y:S01]  /*35b0*/  PRMT R56, R65.reuse, 0x7632, R56 ;  /* 0x0000763241387816 */ /* 0x040fe20000000038 */
[----:B------:R-:W-:Y:S01]  /*35c0*/  FADD.FTZ R132, R74, -R77 ;  /* 0x8000004d4a847221 */ /* 0x000fe20000010000 */
[----:B------:R-:W-:Y:S01]  /*35d0*/  SHF.L.U32 R65, R65, 0x10, RZ ;  /* 0x0000001041417819 */ /* 0x000fe200000006ff */
[----:B------:R-:W-:Y:S01]  /*35e0*/  FMUL.FTZ R70, R58, UR12 ;  /* 0x0000000c3a467c20 */ /* 0x000fe20008410000 */
[----:B------:R-:W-:Y:S01]  /*35f0*/  SHF.L.U32 R74, R112, 0x10, RZ ;  /* 0x00000010704a7819 */ /* 0x000fe200000006ff */
[----:B------:R-:W-:Y:S01]  /*3600*/  FMUL.FTZ R57, R52, UR12 ;  /* 0x0000000c34397c20 */ /* 0x000fe20008410000 */
[----:B------:R-:W-:Y:S01]  /*3610*/  SHF.L.U32 R68, R59, 0x10, RZ ;  /* 0x000000103b447819 */ /* 0x000fe200000006ff */
[----:B------:R-:W-:Y:S01]  /*3620*/  FMUL.FTZ R59, R53, UR12 ;  /* 0x0000000c353b7c20 */ /* 0x000fe20008410000 */
[----:B------:R-:W-:Y:S01]  /*3630*/  SHF.L.U32 R76, R34, 0x10, RZ ;  /* 0x00000010224c7819 */ /* 0x000fe200000006ff */
[----:B------:R-:W-:Y:S01]  /*3640*/  FADD.FTZ R62, R71, -R62 ;  /* 0x8000003e473e7221 */ /* 0x000fe20000010000 */
[----:B------:R-:W-:Y:S01]  /*3650*/  SHF.L.U32 R61, R33, 0x10, RZ ;  /* 0x00000010213d7819 */ /* 0x000fe200000006ff */
[----:B------:R-:W-:Y:S01]  /*3660*/  FMUL.FTZ R68, R59, R68 ;  /* 0x000000443b447220 */ /* 0x000fe20000410000 */
[----:B------:R-:W-:Y:S01]  /*3670*/  FMUL.FTZ R79, R74, R59 ;  /* 0x0000003b4a4f7220 */ /* 0x000fe20000410000 */
[----:B------:R-:W-:Y:S01]  /*3680*/  FMUL.FTZ R73, R70, R65 ;  /* 0x0000004146497220 */ /* 0x000fe20000410000 */
[----:B------:R-:W-:Y:S01]  /*3690*/  FMUL.FTZ R71, R57, R72 ;  /* 0x0000004839477220 */ /* 0x000fe20000410000 */
[----:B------:R-:W-:Y:S01]  /*36a0*/  FMUL.FTZ R76, R76, R57 ;  /* 0x000000394c4c7220 */ /* 0x000fe20000410000 */
[----:B------:R-:W-:Y:S01]  /*36b0*/  FFMA.FTZ R59, R132, UR21, R47 ;  /* 0x00000015843b7c23 */ /* 0x000fe2000801002f */
[----:B------:R-:W-:Y:S01]  /*36c0*/  SHF.L.U32 R65, R56, 0x10, RZ ;  /* 0x0000001038417819 */ /* 0x000fe200000006ff */
[----:B------:R-:W-:Y:S01]  /*36d0*/  FFMA.FTZ R56, R75, UR21, R44 ;  /* 0x000000154b387c23 */ /* 0x000fe2000801002c */
[----:B------:R-:W-:Y:S01]  /*36e0*/  FFMA.FTZ R57, R62, UR21, R45 ;  /* 0x000000153e397c23 */ /* 0x000fe2000801002d */
        /* <DEDUP_REMOVED lines=21> */
.L_x_2267:
[--C-:B------:R-:W-:Y:S01]  /*3840*/  FFMA.FTZ R80, R80, UR4, R132.reuse ;  /* 0x0000000450507c23 */ /* 0x100fe20008010084 */
[--C-:B------:R-:W-:Y:S01]  /*3850*/  FFMA.FTZ R133, R133, UR4, R132.reuse ;  /* 0x0000000485857c23 */ /* 0x100fe20008010084 */
[--C-:B------:R-:W-:Y:S01]  /*3860*/  FFMA.FTZ R76, R76, UR4, R132.reuse ;  /* 0x000000044c4c7c23 */ /* 0x100fe20008010084 */
[----:B0-----:R-:W-:Y:S01]  /*3870*/  FFMA.FTZ R62, R73, UR4, R132 ;  /* 0x00000004493e7c23 */ /* 0x001fe20008010084 */
[----:B------:R-:W-:Y:S01]  /*3880*/  FADD.FTZ R83, R83, -R80 ;  /* 0x8000005053537221 */ /* 0x000fe20000010000 */
[--C-:B------:R-:W-:Y:S01]  /*3890*/  FFMA.FTZ R81, R81, UR4, R132.reuse ;  /* 0x0000000451517c23 */ /* 0x100fe20008010084 */
[----:B------:R-:W-:Y:S01]  /*38a0*/  FFMA.FTZ R73, R70, UR4, R132 ;  /* 0x0000000446497c23 */ /* 0x000fe20008010084 */
[----:B------:R-:W-:Y:S01]  /*38b0*/  FADD.FTZ R82, R82, -R133 ;  /* 0x8000008552527221 */ /* 0x000fe20000010000 */
[----:B------:R-:W-:Y:S01]  /*38c0*/  FADD.FTZ R79, R79, -R76 ;  /* 0x8000004c4f4f7221 */ /* 0x000fe20000010000 */
[----:B------:R-:W-:Y:S01]  /*38d0*/  FFMA.FTZ R83, R83, UR21, R50 ;  /* 0x0000001553537c23 */ /* 0x000fe20008010032 */
[----:B-----5:R-:W-:Y:S01]  /*38e0*/  PRMT R131, R67, 0x7632, R131 ;  /* 0x0000763243837816 */ /* 0x020fe20000000083 */
[----:B------:R-:W-:Y:S01]  /*38f0*/  FADD.FTZ R78, R78, -R81 ;  /* 0x800000514e4e7221 */ /* 0x000fe20000010000 */
[--C-:B------:R-:W-:Y:S01]  /*3900*/  FFMA.FTZ R72, R72, UR4, R132.reuse ;  /* 0x0000000448487c23 */ /* 0x100fe20008010084 */
[----:B------:R-:W-:Y:S01]  /*3910*/  FFMA.FTZ R77, R77, UR4, R132 ;  /* 0x000000044d4d7c23 */ /* 0x000fe20008010084 */
[----:B------:R-:W-:Y:S01]  /*3920*/  FADD.FTZ R73, R68, -R73 ;  /* 0x8000004944497221 */ /* 0x000fe20000010000 */
[----:B------:R-:W-:Y:S01]  /*3930*/  FFMA.FTZ R82, R82, UR21, R51 ;  /* 0x0000001552527c23 */ /* 0x000fe20008010033 */
[----:B------:R-:W-:Y:S01]  /*3940*/  SHF.L.U32 R132, R67, 0x10, RZ ;  /* 0x0000001043847819 */ /* 0x000fe200000006ff */
[----:B------:R-:W-:Y:S01]  /*3950*/  FFMA.FTZ R79, R79, UR21, R48 ;  /* 0x000000154f4f7c23 */ /* 0x000fe20008010030 */
[----:B------:R-:W-:Y:S01]  /*3960*/  SHF.L.U32 R76, R35, 0x10, RZ ;  /* 0x00000010234c7819 */ /* 0x000fe200000006ff */
[----:B------:R-:W-:Y:S01]  /*3970*/  FMUL.FTZ R83, R83, UR12 ;  /* 0x0000000c53537c20 */ /* 0x000fe20008410000 */
[----:B------:R-:W-:Y:S01]  /*3980*/  PRMT R70, R66, 0x7632, R70 ;  /* 0x0000763242467816 */ /* 0x000fe20000000046 */
[----:B------:R-:W-:Y:S01]  /*3990*/  FADD.FTZ R62, R71, -R62 ;  /* 0x8000003e473e7221 */ /* 0x000fe20000010000 */
[----:B------:R-:W-:Y:S01]  /*39a0*/  SHF.L.U32 R131, R131, 0x10, RZ ;  /* 0x0000001083837819 */ /* 0x000fe200000006ff */
[----:B------:R-:W-:Y:S01]  /*39b0*/  FFMA.FTZ R78, R78, UR21, R49 ;  /* 0x000000154e4e7c23 */ /* 0x000fe20008010031 */
[----:B------:R-:W-:Y:S01]  /*39c0*/  SHF.L.U32 R71, R113, 0x10, RZ ;  /* 0x0000001071477819 */ /* 0x000fe200000006ff */
[----:B------:R-:W-:Y:S01]  /*39d0*/  FMUL.FTZ R82, R82, UR12 ;  /* 0x0000000c52527c20 */ /* 0x000fe20008410000 */
[----:B------:R-:W-:Y:S01]  /*39e0*/  FFMA.FTZ R73, R73, UR21, R46 ;  /* 0x0000001549497c23 */ /* 0x000fe2000801002e */
[----:B------:R-:W-:Y:S01]  /*39f0*/  SHF.L.U32 R63, R66, 0x10, RZ ;  /* 0x00000010423f7819 */ /* 0x000fe200000006ff */
[----:B------:R-:W-:Y:S01]  /*3a00*/  FADD.FTZ R74, R74, -R77 ;  /* 0x8000004d4a4a7221 */ /* 0x000fe20000010000 */
[----:B------:R-:W-:Y:S01]  /*3a10*/  SHF.L.U32 R81, R34, 0x10, RZ ;  /* 0x0000001022517819 */ /* 0x000fe200000006ff */
[----:B------:R-:W-:Y:S01]  /*3a20*/  FMUL.FTZ R68, R79, UR12 ;  /* 0x0000000c4f447c20 */ /* 0x000fe20008410000 */
[----:B------:R-:W-:Y:S01]  /*3a30*/  PRMT R61, R65, 0x7632, R61 ;  /* 0x00007632413d7816 */ /* 0x000fe2000000003d */
[----:B------:R-:W-:Y:S01]  /*3a40*/  FADD.FTZ R75, R75, -R72 ;  /* 0x800000484b4b7221 */ /* 0x000fe20000010000 */
[----:B------:R-:W-:Y:S01]  /*3a50*/  FMUL.FTZ R67, R83, R132 ;  /* 0x0000008453437220 */ /* 0x000fe20000410000 */
[----:B------:R-:W-:Y:S01]  /*3a60*/  FMUL.FTZ R76, R76, R83 ;  /* 0x000000534c4c7220 */ /* 0x000fe20000410000 */
[----:B------:R-:W-:Y:S01]  /*3a70*/  SHF.L.U32 R79, R70, 0x10, RZ ;  /* 0x00000010464f7819 */ /* 0x000fe200000006ff */
[----:B------:R-:W-:Y:S01]  /*3a80*/  FMUL.FTZ R72, R78, UR12 ;  /* 0x0000000c4e487c20 */ /* 0x000fe20008410000 */
[----:B------:R-:W-:Y:S01]  /*3a90*/  SHF.L.U32 R65, R65, 0x10, RZ ;  /* 0x0000001041417819 */ /* 0x000fe200000006ff */
[----:B------:R-:W-:Y:S01]  /*3aa0*/  FMUL.FTZ R66, R82, R131 ;  /* 0x0000008352427220 */ /* 0x000fe20000410000 */
[----:B------:R-:W-:Y:S01]  /*3ab0*/  SHF.L.U32 R83, R112, 0x10, RZ ;  /* 0x0000001070537819 */ /* 0x000fe200000006ff */
[----:B------:R-:W-:Y:S01]  /*3ac0*/  FMUL.FTZ R70, R73, UR12 ;  /* 0x0000000c49467c20 */ /* 0x000fe20008410000 */
[----:B------:R-:W-:Y:S01]  /*3ad0*/  FMUL.FTZ R131, R71, R82 ;  /* 0x0000005247837220 */ /* 0x000fe20000410000 */
[----:B------:R-:W-:Y:S01]  /*3ae0*/  FFMA.FTZ R74, R74, UR21, R47 ;  /* 0x000000154a4a7c23 */ /* 0x000fe2000801002f */
[----:B------:R-:W-:Y:S01]  /*3af0*/  FMUL.FTZ R71, R68, R63 ;  /* 0x0000003f44477220 */ /* 0x000fe20000410000 */
[----:B------:R-:W-:Y:S01]  /*3b00*/  FMUL.FTZ R78, R81, R68 ;  /* 0x00000044514e7220 */ /* 0x000fe20000410000 */
[----:B------:R-:W-:Y:S01]  /*3b10*/  FFMA.FTZ R75, R75, UR21, R44 ;  /* 0x000000154b4b7c23 */ /* 0x000fe2000801002c */
[----:B------:R-:W-:Y:S01]  /*3b20*/  FFMA.FTZ R62, R62, UR21, R45 ;  /* 0x000000153e3e7c23 */ /* 0x000fe2000801002d */
[----:B------:R-:W-:Y:S01]  /*3b30*/  SHF.L.U32 R77, R33, 0x10, RZ ;  /* 0x00000010214d7819 */ /* 0x000fe200000006ff */
[----:B------:R-:W-:Y:S01]  /*3b40*/  FMUL.FTZ R68, R72, R79 ;  /* 0x0000004f48447220 */ /* 0x000fe20000410000 */
        /* <DEDUP_REMOVED lines=23> */
.L_x_2268:
[----:B------:R-:W0:Y:S01]  /*3cc0*/  @P0 LDC.64 R64, c[0x0][0x478] ;  /* 0x00011e00ff400b82 */ /* 0x000e220000000a00 */
[----:B------:R-:W-:-:S04]  /*3cd0*/  IMAD.WIDE.U32 R134, R123, 0x10, R134 ;  /* 0x000000107b867825 */ /* 0x000fc800078e0086 */
[----:B0-----:R-:W-:-:S05]  /*3ce0*/  @P0 IMAD.WIDE.U32 R64, R123, 0x20, R64 ;  /* 0x000000207b400825 */ /* 0x001fca00078e0040 */
[----:B------:R1:W-:Y:S04]  /*3cf0*/  @P0 STG.E.128 desc[UR14][R64.64], R56 ;  /* 0x0000003840000986 */ /* 0x0003e8000c101d0e */
[----:B------:R1:W-:Y:S04]  /*3d00*/  @P0 STG.E.128 desc[UR14][R64.64+0x10], R52 ;  /* 0x0000103440000986 */ /* 0x0003e8000c101d0e */
[----:B------:R1:W-:Y:S02]  /*3d10*/  STG.E.128 desc[UR14][R134.64], R60 ;  /* 0x0000003c86007986 */ /* 0x0003e4000c101d0e */
.L_x_2264:
        /* <DEDUP_REMOVED lines=68> */
.L_x_2256:
        /* <DEDUP_REMOVED lines=22> */
.L_x_2270:
        /* <DEDUP_REMOVED lines=12> */
.L_x_8031:


//--------------------- .text._ZN10layer_norm13ln_bwd_kernelINS_13Kernel_traitsI13__nv_bfloat16S2_fS2_fjLj2048ELj1ELj1ELj4ELj16ENS_18Kernel_traits_baseILj2048ES2_S2_fS2_fjLj128EEEEELb0ELb1ELb1ELb0EEEvNS_9BwdParamsE --------------------------
	.section	.text._ZN10layer_norm13ln_bwd_kernelINS_13Kernel_traitsI13__nv_bfloat16S2_fS2_fjLj2048ELj1ELj1ELj4ELj16ENS_18Kernel_traits_baseILj2048ES2_S2_fS2_fjLj128EEEEELb0ELb1ELb1ELb0EEEvNS_9BwdParamsE,"ax",@progbits
	.align	128
        .global         _ZN10layer_norm13ln_bwd_kernelINS_13Kernel_traitsI13__nv_bfloat16S2_fS2_fjLj2048ELj1ELj1ELj4ELj16ENS_18Kernel_traits_baseILj2048ES2_S2_fS2_fjLj128EEEEELb0ELb1ELb1ELb0EEEvNS_9BwdParamsE
        .type           _ZN10layer_norm13ln_bwd_kernelINS_13Kernel_traitsI13__nv_bfloat16S2_fS2_fjLj2048ELj1ELj1ELj4ELj16ENS_18Kernel_traits_baseILj2048ES2_S2_fS2_fjLj128EEEEELb0ELb1ELb1ELb0EEEvNS_9BwdParamsE,@function
        .size           _ZN10layer_norm13ln_bwd_kernelINS_13Kernel_traitsI13__nv_bfloat16S2_fS2_fjLj2048ELj1ELj1ELj4ELj16ENS_18Kernel_traits_baseILj2048ES2_S2_fS2_fjLj128EEEEELb0ELb1ELb1ELb0EEEvNS_9BwdParamsE,(.L_x_8032 - _ZN10layer_norm13ln_bwd_kernelINS_13Kernel_traitsI13__nv_bfloat16S2_fS2_fjLj2048ELj1ELj1ELj4ELj16ENS_18Kernel_traits_baseILj2048ES2_S2_fS2_fjLj128EEEEELb0ELb1ELb1ELb0EEEvNS_9BwdParamsE)
        .other          _ZN10layer_norm13ln_bwd_kernelINS_13Kernel_traitsI13__nv_bfloat16S2_fS2_fjLj2048ELj1ELj1ELj4ELj16ENS_18Kernel_traits_baseILj2048ES2_S2_fS2_fjLj128EEEEELb0ELb1ELb1ELb0EEEvNS_9BwdParamsE,@"STO_CUDA_ENTRY STV_DEFAULT"
_ZN10layer_norm13ln_bwd_kernelINS_13Kernel_traitsI13__nv_bfloat16S2_fS2_fjLj2048ELj1ELj1ELj4ELj16ENS_18Kernel_traits_baseILj2048ES2_S2_fS2_fjLj128EEEEELb0ELb1ELb1ELb0EEEvNS_9BwdParamsE:
.text._ZN10layer_norm13ln_bwd_kernelINS_13Kernel_traitsI13__nv_bfloat16S2_fS2_fjLj2048ELj1ELj1ELj4ELj16ENS_18Kernel_traits_baseILj2048ES2_S2_fS2_fjLj128EEEEELb0ELb1ELb1ELb0EEEvNS_9BwdParamsE:
        /* <DEDUP_REMOVED lines=14> */
[----:B------:R-:W1:Y:S08]  /*00e0*/  @P1 LDC.64 R4, c[0x0][0x3d0] ;  /* 0x0000f400ff041b82 */ /* 0x000e700000000a00 */
[----:B------:R-:W3:Y:S08]  /*00f0*/  @P1 LDC.64 R6, c[0x0][0x3e8] ;  /* 0x0000fa00ff061b82 */ /* 0x000ef00000000a00 */
[----:B------:R-:W4:Y:S08]  /*0100*/  @P3 LDC.64 R8, c[0x0][0x3d0] ;  /* 0x0000f400ff083b82 */ /* 0x000f300000000a00 */
[----:B------:R-:W0:Y:S01]  /*0110*/  @P3 LDC.64 R10, c[0x0][0x3e8] ;  /* 0x0000fa00ff0a3b82 */ /* 0x000e220000000a00 */
[----:B-1----:R-:W-:-:S05]  /*0120*/  @P1 IMAD.WIDE.U32 R4, R3, 0x10, R4 ;  /* 0x0000001003041825 */ /* 0x002fca00078e0004 */
[----:B--2---:R1:W5:Y:S01]  /*0130*/  @P1 LDG.E.128 R24, desc[UR10][R4.64] ;  /* 0x0000000a04181981 */ /* 0x004362000c1e1d00 */
[C---:B---3--:R-:W-:Y:S01]  /*0140*/  @P1 IMAD.WIDE.U32 R6, R3.reuse, 0x10, R6 ;  /* 0x0000001003061825 */ /* 0x048fe200078e0006 */
[----:B------:R-:W-:-:S04]  /*0150*/  @P1 LOP3.LUT R3, R3, 0x80, RZ, 0xfc, !PT ;  /* 0x0000008003031812 */ /* 0x000fc800078efcff */
        /* <DEDUP_REMOVED lines=69> */
[----:B------:R-:W1:Y:S01]  /*05b0*/  LDCU UR8, c[0x0][0x388] ;  /* 0x00007100ff0877ac */ /* 0x000e620008000800 */
[----:B------:R-:W2:Y:S01]  /*05c0*/  LDCU.U8 UR28, c[0x0][0x410] ;  /* 0x00008200ff1c77ac */ /* 0x000ea20008000000 */
[----:B------:R-:W3:Y:S01]  /*05d0*/  LDCU.64 UR16, c[0x0][0x3c8] ;  /* 0x00007900ff1077ac */ /* 0x000ee20008000a00 */
[----:B------:R-:W4:Y:S01]  /*05e0*/  LDCU.64 UR18, c[0x0][0x3c0] ;  /* 0x00007800ff1277ac */ /* 0x000f220008000a00 */
[----:B------:R-:W0:Y:S01]  /*05f0*/  LDCU UR29, c[0x0][0x400] ;  /* 0x00008000ff1d77ac */ /* 0x000e220008000800 */
[----:B------:R-:W0:Y:S01]  /*0600*/  LDCU.64 UR20, c[0x0][0x438] ;  /* 0x00008700ff1477ac */ /* 0x000e220008000a00 */
[----:B------:R-:W0:Y:S01]  /*0610*/  LDCU.64 UR4, c[0x0][0x478] ;  /* 0x00008f00ff0477ac */ /* 0x000e220008000a00 */
[----:B------:R-:W0:Y:S01]  /*0620*/  LDCU.128 UR12, c[0x0][0x3f0] ;  /* 0x00007e00ff0c77ac */ /* 0x000e220008000c00 */
[----:B------:R-:W0:Y:S02]  /*0630*/  LDCU.64 UR22, c[0x0][0x380] ;  /* 0x00007000ff1677ac */ /* 0x000e240008000a00 */
.L_x_2349:
        /* <DEDUP_REMOVED lines=20> */
[----:B----4-:R-:W-:-:S06]  /*0780*/  UIMAD.WIDE UR6, UR24, 0x4, UR18 ;  /* 0x00000004180678a5 */ /* 0x010fcc000f8e0212 */
[----:B------:R-:W-:Y:S02]  /*0790*/  MOV R112, UR6 ;  /* 0x0000000600707c02 */ /* 0x000fe40008000f00 */
[----:B------:R-:W-:-:S05]  /*07a0*/  MOV R113, UR7 ;  /* 0x0000000700717c02 */ /* 0x000fca0008000f00 */
[----:B------:R-:W2:Y:S01]  /*07b0*/  LDG.E R112, desc[UR10][R112.64] ;  /* 0x0000000a70707981 */ /* 0x000ea2000c1e1900 */
[----:B------:R-:W-:Y:S01]  /*07c0*/  UIADD3 UR7, UPT, UPT, UR27, -0x1, URZ ;  /* 0xffffffff1b077890 */ /* 0x000fe2000fffe0ff */
[C---:B------:R-:W-:Y:S01]  /*07d0*/  ISETP.GE.U32.AND P1, PT, R2.reuse, 0x80, PT ;  /* 0x000000800200780c */ /* 0x040fe20003f26070 */
[----:B-1----:R-:W-:Y:S01]  /*07e0*/  UIMAD UR6, UR24, UR8, URZ ;  /* 0x00000008180672a4 */ /* 0x002fe2000f8e02ff */
[----:B------:R-:W0:Y:S01]  /*07f0*/  S2R R0, SR_TID.X ;  /* 0x0000000000007919 */ /* 0x000e220000002100 */
[----:B------:R-:W-:Y:S01]  /*0800*/  ISETP.NE.AND P0, PT, RZ, UR28, PT ;  /* 0x0000001cff007c0c */ /* 0x000fe2000bf05270 */
[----:B------:R-:W-:Y:S01]  /*0810*/  BSSY.RECONVERGENT B1, `(.L_x_2274) ;  /* 0x000006b000017945 */ /* 0x000fe20003800200 */
[----:B------:R-:W-:Y:S01]  /*0820*/  MOV R15, UR7 ;  /* 0x00000007000f7c02 */ /* 0x000fe20008000f00 */
[----:B------:R-:W-:Y:S01]  /*0830*/  USHF.R.S32.HI UR7, URZ, 0x1f, UR6 ;  /* 0x0000001fff077899 */ /* 0x000fe20008011406 */
[----:B------:R-:W-:Y:S02]  /*0840*/  ISETP.GE.U32.AND P2, PT, R2, 0x100, PT ;  /* 0x000001000200780c */ /* 0x000fe40003f46070 */
[----:B------:R-:W-:Y:S01]  /*0850*/  MOV R159, RZ ;  /* 0x000000ff009f7202 */ /* 0x000fe20000000f00 */
[----:B------:R-:W-:Y:S01]  /*0860*/  IMAD R15, R15, UR8, RZ ;  /* 0x000000080f0f7c24 */ /* 0x000fe2000f8e02ff */
[----:B------:R-:W-:Y:S01]  /*0870*/  ULEA.HI UR7, UR7, UR6, URZ, 0x3 ;  /* 0x0000000607077291 */ /* 0x000fe2000f8f18ff */
[----:B------:R-:W-:-:S03]  /*0880*/  MOV R160, RZ ;  /* 0x000000ff00a07202 */ /* 0x000fc60000000f00 */
[----:B------:R-:W-:-:S04]  /*0890*/  SHF.R.S32.HI R114, RZ, 0x1f, R15 ;  /* 0x0000001fff727819 */ /* 0x000fc8000001140f */
[----:B------:R-:W-:Y:S02]  /*08a0*/  LEA.HI R115, R114, R15, RZ, 0x3 ;  /* 0x0000000f72737211 */ /* 0x000fe400078f18ff */
[----:B------:R-:W-:-:S04]  /*08b0*/  MOV R15, UR7 ;  /* 0x00000007000f7c02 */ /* 0x000fc80008000f00 */
[-C--:B0-----:R-:W-:Y:S02]  /*08c0*/  LEA.HI.SX32 R15, R15, R0.reuse, 0x1d ;  /* 0x000000000f0f7211 */ /* 0x081fe400078feaff */
        /* <DEDUP_REMOVED lines=14> */
[----:B------:R-:W-:Y:S01]  /*09b0*/  SHF.L.U32 R154, R24, 0x10, RZ ;  /* 0x00000010189a7819 */ /* 0x000fe200000006ff */
[----:B0-----:R-:W-:-:S05]  /*09c0*/  @P0 IMAD.WIDE.U32 R124, R157, 0x20, R124 ;  /* 0x000000209d7c0825 */ /* 0x001fca00078e007c */
[----:B------:R-:W5:Y:S04]  /*09d0*/  @P0 LDG.E.128 R88, desc[UR10][R124.64] ;  /* 0x0000000a7c580981 */ /* 0x000f68000c1e1d00 */
[----:B------:R0:W5:Y:S02]  /*09e0*/  @P0 LDG.E.128 R92, desc[UR10][R124.64+0x10] ;  /* 0x0000100a7c5c0981 */ /* 0x000164000c1e1d00 */
[----:B0-----:R-:W-:Y:S02]  /*09f0*/  SHF.L.U32 R125, R10, 0x10, RZ ;  /* 0x000000100a7d7819 */ /* 0x001fe400000006ff */
[----:B------:R-:W-:Y:S02]  /*0a00*/  SHF.L.U32 R135, R8, 0x10, RZ ;  /* 0x0000001008877819 */ /* 0x000fe400000006ff */
[----:B------:R-:W-:-:S02]  /*0a10*/  SHF.L.U32 R132, R27, 0x10, RZ ;  /* 0x000000101b847819 */ /* 0x000fc400000006ff */
[----:B------:R-:W-:Y:S02]  /*0a20*/  SHF.L.U32 R137, R7, 0x10, RZ ;  /* 0x0000001007897819 */ /* 0x000fe400000006ff */
[----:B------:R-:W-:Y:S02]  /*0a30*/  IADD3 R158, PT, PT, R158, 0x80, RZ ;  /* 0x000000809e9e7810 */ /* 0x000fe40007ffe0ff */
[----:B------:R-:W-:Y:S01]  /*0a40*/  IADD3 R157, PT, PT, R157, 0x80, RZ ;  /* 0x000000809d9d7810 */ /* 0x000fe20007ffe0ff */
[C---:B--2---:R-:W-:Y:S01]  /*0a50*/  FADD.FTZ R129, -R156.reuse, R114 ;  /* 0x000000729c817221 */ /* 0x044fe20000010100 */
[C---:B------:R-:W-:Y:S01]  /*0a60*/  FADD.FTZ R128, -R156.reuse, R113 ;  /* 0x000000719c807221 */ /* 0x040fe20000010100 */
[C---:B------:R-:W-:Y:S01]  /*0a70*/  FADD.FTZ R155, -R156.reuse, R112 ;  /* 0x000000709c9b7221 */ /* 0x040fe20000010100 */
[----:B------:R-:W-:Y:S01]  /*0a80*/  FADD.FTZ R130, -R156, R115 ;  /* 0x000000739c827221 */ /* 0x000fe20000010100 */
[----:B----4-:R-:W-:Y:S01]  /*0a90*/  PRMT R114, R116, 0x7632, R114 ;  /* 0x0000763274727816 */ /* 0x010fe20000000072 */
[----:B------:R-:W-:Y:S01]  /*0aa0*/  FMUL.FTZ R124, R128, UR26 ;  /* 0x0000001a807c7c20 */ /* 0x000fe20008410000 */
[----:B------:R-:W-:-:S02]  /*0ab0*/  SHF.L.U32 R127, R116, 0x10, RZ ;  /* 0x00000010747f7819 */ /* 0x000fc400000006ff */
[----:B------:R-:W-:Y:S02]  /*0ac0*/  SHF.L.U32 R114, R114, 0x10, RZ ;  /* 0x0000001072727819 */ /* 0x000fe400000006ff */
[----:B------:R-:W-:Y:S01]  /*0ad0*/  PRMT R116, R117, 0x7632, R116 ;  /* 0x0000763275747816 */ /* 0x000fe20000000074 */
[----:B---3--:R-:W-:Y:S01]  /*0ae0*/  FADD.FTZ R120, -R156, R120 ;  /* 0x000000789c787221 */ /* 0x008fe20000010100 */
[----:B------:R-:W-:Y:S01]  /*0af0*/  FMUL.FTZ R155, R155, UR26 ;  /* 0x0000001a9b9b7c20 */ /* 0x000fe20008410000 */
[-C--:B------:R-:W-:Y:S01]  /*0b00*/  FMUL.FTZ R125, R125, R114.reuse ;  /* 0x000000727d7d7220 */ /* 0x080fe20000410000 */
[----:B------:R-:W-:Y:S01]  /*0b10*/  FFMA.FTZ R41, R124, R114, R41 ;  /* 0x000000727c297223 */ /* 0x000fe20000010029 */
[----:B------:R-:W-:Y:S01]  /*0b20*/  FADD.FTZ R57, R57, R114 ;  /* 0x0000007239397221 */ /* 0x000fe20000010000 */
[----:B------:R-:W-:Y:S01]  /*0b30*/  SHF.L.U32 R114, R9, 0x10, RZ ;  /* 0x0000001009727819 */ /* 0x000fe200000006ff */
[----:B------:R-:W-:Y:S01]  /*0b40*/  FMUL.FTZ R126, R130, UR26 ;  /* 0x0000001a827e7c20 */ /* 0x000fe20008410000 */
[----:B------:R-:W-:Y:S01]  /*0b50*/  SHF.L.U32 R116, R116, 0x10, RZ ;  /* 0x0000001074747819 */ /* 0x000fe200000006ff */
[-C--:B------:R-:W-:Y:S01]  /*0b60*/  FMUL.FTZ R154, R154, R127.reuse ;  /* 0x0000007f9a9a7220 */ /* 0x080fe20000410000 */
[----:B------:R-:W-:Y:S01]  /*0b70*/  SHF.L.U32 R115, R118, 0x10, RZ ;  /* 0x0000001076737819 */ /* 0x000fe200000006ff */
[----:B------:R-:W-:Y:S01]  /*0b80*/  FMUL.FTZ R131, R120, UR26 ;  /* 0x0000001a78837c20 */ /* 0x000fe20008410000 */
[----:B------:R-:W-:Y:S01]  /*0b90*/  SHF.L.U32 R130, R26, 0x10, RZ ;  /* 0x000000101a827819 */ /* 0x000fe200000006ff */
[----:B------:R-:W-:Y:S01]  /*0ba0*/  FADD.FTZ R56, R56, R127 ;  /* 0x0000007f38387221 */ /* 0x000fe20000010000 */
[----:B------:R-:W-:Y:S01]  /*0bb0*/  FFMA.FTZ R40, R155, R127, R40 ;  /* 0x0000007f9b287223 */ /* 0x000fe20000010028 */
[----:B------:R-:W-:Y:S01]  /*0bc0*/  FMUL.FTZ R127, R129, UR26 ;  /* 0x0000001a817f7c20 */ /* 0x000fe20008410000 */
[----:B------:R-:W-:Y:S01]  /*0bd0*/  SHF.L.U32 R117, R117, 0x10, RZ ;  /* 0x0000001075757819 */ /* 0x000fe200000006ff */
[----:B------:R-:W-:Y:S01]  /*0be0*/  FMUL.FTZ R129, R114, R116 ;  /* 0x0000007472817220 */ /* 0x000fe20000410000 */
[----:B------:R-:W-:Y:S01]  /*0bf0*/  PRMT R113, R118, 0x7632, R113 ;  /* 0x0000763276717816 */ /* 0x000fe20000000071 */
[-C--:B------:R-:W-:Y:S01]  /*0c00*/  FMUL.FTZ R130, R130, R115.reuse ;  /* 0x0000007382827220 */ /* 0x080fe20000410000 */
[----:B------:R-:W-:Y:S01]  /*0c10*/  SHF.L.U32 R128, R25, 0x10, RZ ;  /* 0x0000001019807819 */ /* 0x000fe200000006ff */
[----:B------:R-:W-:Y:S01]  /*0c20*/  FADD.FTZ R60, R60, R115 ;  /* 0x000000733c3c7221 */ /* 0x000fe20000010000 */
[----:B------:R-:W-:Y:S01]  /*0c30*/  FFMA.FTZ R44, R131, R115, R44 ;  /* 0x00000073832c7223 */ /* 0x000fe2000001002c */
[----:B------:R-:W-:Y:S01]  /*0c40*/  FADD.FTZ R114, RZ, R154 ;  /* 0x0000009aff727221 */ /* 0x000fe20000010000 */
[----:B------:R-:W-:Y:S01]  /*0c50*/  FFMA.FTZ R115, R155, R154, RZ ;  /* 0x0000009a9b737223 */ /* 0x000fe200000100ff */
[----:B------:R-:W-:Y:S01]  /*0c60*/  FFMA.FTZ R43, R126, R116, R43 ;  /* 0x000000747e2b7223 */ /* 0x000fe2000001002b */
[----:B------:R-:W-:Y:S01]  /*0c70*/  FADD.FTZ R59, R59, R116 ;  /* 0x000000743b3b7221 */ /* 0x000fe20000010000 */
[----:B------:R-:W-:Y:S01]  /*0c80*/  PRMT R112, R119, 0x7632, R112 ;  /* 0x0000763277707816 */ /* 0x000fe20000000070 */
[----:B------:R-:W-:Y:S01]  /*0c90*/  FMUL.FTZ R128, R128, R117 ;  /* 0x0000007580807220 */ /* 0x000fe20000410000 */
[----:B------:R-:W-:Y:S01]  /*0ca0*/  SHF.L.U32 R116, R113, 0x10, RZ ;  /* 0x0000001071747819 */ /* 0x000fe200000006ff */
        /* <DEDUP_REMOVED lines=9> */
[C---:B------:R-:W-:Y:S01]  /*0d40*/  FADD.FTZ R122, -R156.reuse, R122 ;  /* 0x0000007a9c7a7221 */ /* 0x040fe20000010100 */
[----:B------:R-:W-:Y:S01]  /*0d50*/  FMUL.FTZ R134, R121, UR26 ;  /* 0x0000001a79867c20 */ /* 0x000fe20008410000 */
        /* <DEDUP_REMOVED lines=22> */
.L_x_2275:
[----:B------:R-:W-:Y:S05]  /*0ec0*/  BSYNC.RECONVERGENT B1 ;  /* 0x0000000000017941 */ /* 0x000fea0003800200 */
.L_x_2274:
        /* <DEDUP_REMOVED lines=11> */
[C---:B------:R-:W-:Y:S02]  /*0f80*/  PRMT R146, R32.reuse, 0x7632, R146 ;  /* 0x0000763220927816 */ /* 0x040fe40000000092 */
[----:B0-----:R-:W-:Y:S02]  /*0f90*/  SHF.L.U32 R140, R32, 0x10, RZ ;  /* 0x00000010208c7819 */ /* 0x001fe400000006ff */
[----:B------:R-:W-:Y:S01]  /*0fa0*/  PRMT R149, R34, 0x7632, R149 ;  /* 0x0000763222957816 */ /* 0x000fe20000000095 */
[----:B-1----:R-:W-:-:S05]  /*0fb0*/  @P0 IMAD.WIDE.U32 R138, R157, 0x20, R138 ;  /* 0x000000209d8a0825 */ /* 0x002fca00078e008a */
[----:B------:R-:W5:Y:S04]  /*0fc0*/  @P0 LDG.E.128 R20, desc[UR10][R138.64] ;  /* 0x0000000a8a140981 */ /* 0x000f68000c1e1d00 */
[----:B------:R0:W5:Y:S01]  /*0fd0*/  @P0 LDG.E.128 R16, desc[UR10][R138.64+0x10] ;  /* 0x0000100a8a100981 */ /* 0x000162000c1e1d00 */
[----:B------:R-:W-:Y:S02]  /*0fe0*/  SHF.L.U32 R149, R149, 0x10, RZ ;  /* 0x0000001095957819 */ /* 0x000fe400000006ff */
[C---:B------:R-:W-:Y:S02]  /*0ff0*/  PRMT R153, R35.reuse, 0x7632, R153 ;  /* 0x0000763223997816 */ /* 0x040fe40000000099 */
[----:B------:R-:W-:Y:S02]  /*1000*/  SHF.L.U32 R150, R35, 0x10, RZ ;  /* 0x0000001023967819 */ /* 0x000fe400000006ff */
[----:B------:R-:W-:Y:S01]  /*1010*/  SHF.L.U32 R153, R153, 0x10, RZ ;  /* 0x0000001099997819 */ /* 0x000fe200000006ff */
[C---:B--2---:R-:W-:Y:S01]  /*1020*/  FADD.FTZ R142, -R156.reuse, R112 ;  /* 0x000000709c8e7221 */ /* 0x044fe20000010100 */
[C---:B------:R-:W-:Y:S01]  /*1030*/  FADD.FTZ R143, -R156.reuse, R114 ;  /* 0x000000729c8f7221 */ /* 0x040fe20000010100 */
[C---:B------:R-:W-:Y:S01]  /*1040*/  FADD.FTZ R144, -R156.reuse, R113 ;  /* 0x000000719c907221 */ /* 0x040fe20000010100 */
[----:B------:R-:W-:Y:S01]  /*1050*/  FADD.FTZ R115, -R156, R115 ;  /* 0x000000739c737221 */ /* 0x000fe20000010100 */
[----:B0-----:R-:W-:Y:S01]  /*1060*/  FMUL.FTZ R139, R142, UR26 ;  /* 0x0000001a8e8b7c20 */ /* 0x001fe20008410000 */
[----:B------:R-:W-:Y:S01]  /*1070*/  SHF.L.U32 R142, R33, 0x10, RZ ;  /* 0x00000010218e7819 */ /* 0x000fe200000006ff */
[----:B------:R-:W-:Y:S01]  /*1080*/  FMUL.FTZ R143, R143, UR26 ;  /* 0x0000001a8f8f7c20 */ /* 0x000fe20008410000 */
[C---:B---3--:R-:W-:Y:S01]  /*1090*/  FADD.FTZ R116, -R156.reuse, R116 ;  /* 0x000000749c747221 */ /* 0x048fe20000010100 */
[C---:B------:R-:W-:Y:S01]  /*10a0*/  FADD.FTZ R117, -R156.reuse, R117 ;  /* 0x000000759c757221 */ /* 0x040fe20000010100 */
[----:B----4-:R-:W-:Y:S01]  /*10b0*/  SHF.L.U32 R147, R121, 0x10, RZ ;  /* 0x0000001079937819 */ /* 0x010fe200000006ff */
[----:B------:R-:W-:Y:S01]  /*10c0*/  FADD.FTZ R118, -R156, R118 ;  /* 0x000000769c767221 */ /* 0x000fe20000010100 */
[C---:B------:R-:W-:Y:S01]  /*10d0*/  PRMT R138, R120.reuse, 0x7632, R138 ;  /* 0x00007632788a7816 */ /* 0x040fe2000000008a */
[----:B------:R-:W-:Y:S01]  /*10e0*/  FMUL.FTZ R148, R117, UR26 ;  /* 0x0000001a75947c20 */ /* 0x000fe20008410000 */
[----:B------:R-:W-:Y:S01]  /*10f0*/  SHF.L.U32 R141, R120, 0x10, RZ ;  /* 0x00000010788d7819 */ /* 0x000fe200000006ff */
[-C--:B------:R-:W-:Y:S01]  /*1100*/  FMUL.FTZ R142, R142, R147.reuse ;  /* 0x000000938e8e7220 */ /* 0x080fe20000410000 */
[----:B------:R-:W-:Y:S01]  /*1110*/  PRMT R145, R121, 0x7632, R145 ;  /* 0x0000763279917816 */ /* 0x000fe20000000091 */
[----:B------:R-:W-:Y:S01]  /*1120*/  FADD.FTZ R98, R98, R147 ;  /* 0x0000009362627221 */ /* 0x000fe20000010000 */
[----:B------:R-:W-:Y:S01]  /*1130*/  SHF.L.U32 R120, R146, 0x10, RZ ;  /* 0x0000001092787819 */ /* 0x000fe200000006ff */
[----:B------:R-:W-:Y:S01]  /*1140*/  FFMA.FTZ R66, R143, R147, R66 ;  /* 0x000000938f427223 */ /* 0x000fe20000010042 */
[----:B------:R-:W-:Y:S01]  /*1150*/  PRMT R114, R122, 0x7632, R114 ;  /* 0x000076327a727816 */ /* 0x000fe20000000072 */
[----:B------:R-:W-:Y:S01]  /*1160*/  FMUL.FTZ R147, R116, UR26 ;  /* 0x0000001a74937c20 */ /* 0x000fe20008410000 */
[----:B------:R-:W-:Y:S01]  /*1170*/  SHF.L.U32 R113, R122, 0x10, RZ ;  /* 0x000000107a717819 */ /* 0x000fe200000006ff */
[----:B------:R-:W-:Y:S01]  /*1180*/  FADD.FTZ R96, R96, R141 ;  /* 0x0000008d60607221 */ /* 0x000fe20000010000 */
[----:B------:R-:W-:Y:S01]  /*1190*/  SHF.L.U32 R121, R138, 0x10, RZ ;  /* 0x000000108a797819 */ /* 0x000fe200000006ff */
[-C--:B------:R-:W-:Y:S01]  /*11a0*/  FMUL.FTZ R138, R140, R141.reuse ;  /* 0x0000008d8c8a7220 */ /* 0x080fe20000410000 */
[----:B------:R-:W-:Y:S01]  /*11b0*/  SHF.L.U32 R146, R34, 0x10, RZ ;  /* 0x0000001022927819 */ /* 0x000fe200000006ff */
[----:B------:R-:W-:Y:S01]  /*11c0*/  FMUL.FTZ R140, R144, UR26 ;  /* 0x0000001a908c7c20 */ /* 0x000fe20008410000 */
[----:B------:R-:W-:Y:S01]  /*11d0*/  FFMA.FTZ R64, R139, R141, R64 ;  /* 0x0000008d8b407223 */ /* 0x000fe20000010040 */
[----:B------:R-:W-:Y:S01]  /*11e0*/  PRMT R122, R33, 0x7632, R122 ;  /* 0x00007632217a7816 */ /* 0x000fe2000000007a */
[----:B------:R-:W-:Y:S01]  /*11f0*/  FMUL.FTZ R141, R120, R121 ;  /* 0x00000079788d7220 */ /* 0x000fe20000410000 */
[----:B------:R-:W-:Y:S01]  /*1200*/  SHF.L.U32 R116, R114, 0x10, RZ ;  /* 0x0000001072747819 */ /* 0x000fe200000006ff */
[-C--:B------:R-:W-:Y:S01]  /*1210*/  FMUL.FTZ R146, R146, R113.reuse ;  /* 0x0000007192927220 */ /* 0x080fe20000410000 */
[----:B------:R-:W-:Y:S01]  /*1220*/  FADD.FTZ R100, R100, R113 ;  /* 0x0000007164647221 */ /* 0x000fe20000010000 */
[----:B------:R-:W-:Y:S01]  /*1230*/  FFMA.FTZ R68, R147, R113, R68 ;  /* 0x0000007193447223 */ /* 0x000fe20000010044 */
[----:B------:R-:W-:Y:S01]  /*1240*/  FADD.FTZ R114, R159, R138 ;  /* 0x0000008a9f727221 */ /* 0x000fe20000010000 */
[----:B------:R-:W-:Y:S01]  /*1250*/  FFMA.FTZ R113, R139, R138, R160 ;  /* 0x0000008a8b717223 */ /* 0x000fe200000100a0 */
[----:B------:R-:W-:Y:S01]  /*1260*/  FFMA.FTZ R65, R140, R121, R65 ;  /* 0x000000798c417223 */ /* 0x000fe20000010041 */
[----:B------:R-:W-:Y:S01]  /*1270*/  FADD.FTZ R97, R97, R121 ;  /* 0x0000007961617221 */ /* 0x000fe20000010000 */
[----:B------:R-:W-:Y:S01]  /*1280*/  SHF.L.U32 R120, R122, 0x10, RZ ;  /* 0x000000107a787819 */ /* 0x000fe200000006ff */
[----:B------:R-:W-:Y:S01]  /*1290*/  FMUL.FTZ R144, R115, UR26 ;  /* 0x0000001a73907c20 */ /* 0x000fe20008410000 */
[----:B------:R-:W-:Y:S01]  /*12a0*/  SHF.L.U32 R121, R145, 0x10, RZ ;  /* 0x0000001091797819 */ /* 0x000fe200000006ff */
[----:B------:R-:W-:Y:S01]  /*12b0*/  FADD.FTZ R115, R114, R141 ;  /* 0x0000008d72737221 */ /* 0x000fe20000010000 */
[----:B------:R-:W-:Y:S01]  /*12c0*/  FFMA.FTZ R114, R140, R141, R113 ;  /* 0x0000008d8c727223 */ /* 0x000fe20000010071 */
[-C--:B------:R-:W-:Y:S01]  /*12d0*/  FMUL.FTZ R149, R149, R116.reuse ;  /* 0x0000007495957220 */ /* 0x080fe20000410000 */
[----:B------:R-:W-:Y:S01]  /*12e0*/  FFMA.FTZ R69, R148, R116, R69 ;  /* 0x0000007494457223 */ /* 0x000fe20000010045 */
[----:B------:R-:W-:Y:S01]  /*12f0*/  FADD.FTZ R101, R101, R116 ;  /* 0x0000007465657221 */ /* 0x000fe20000010000 */
[----:B------:R-:W-:Y:S01]  /*1300*/  FMUL.FTZ R145, R120, R121 ;  /* 0x0000007978917220 */ /* 0x000fe20000410000 */
        /* <DEDUP_REMOVED lines=16> */
[----:B------:R-:W-:Y:S01]  /*1410*/  FFMA.FTZ R67, R144, R121, R67 ;  /* 0x0000007990437223 */ /* 0x000fe20000010043 */
[----:B------:R-:W-:Y:S01]  /*1420*/  FADD.FTZ R99, R99, R121 ;  /* 0x0000007963637221 */ /* 0x000fe20000010000 */
[----:B------:R-:W-:Y:S01]  /*1430*/  FADD.FTZ R114, R115, R150 ;  /* 0x0000009673727221 */ /* 0x000fe20000010000 */
[C---:B------:R-:W-:Y:S01]  /*1440*/  FFMA.FTZ R112, R151.reuse, R150, R112 ;  /* 0x0000009697707223 */ /* 0x040fe20000010070 */
[----:B------:R-:W-:Y:S01]  /*1450*/  FADD.FTZ R102, R102, R123 ;  /* 0x0000007b66667221 */ /* 0x000fe20000010000 */
[----:B------:R-:W-:Y:S01]  /*1460*/  FFMA.FTZ R70, R151, R123, R70 ;  /* 0x0000007b97467223 */ /* 0x000fe20000010046 */
[----:B------:R-:W-:Y:S01]  /*1470*/  FFMA.FTZ R71, R152, R116, R71 ;  /* 0x0000007498477223 */ /* 0x000fe20000010047 */
[----:B------:R-:W-:Y:S01]  /*1480*/  FADD.FTZ R103, R103, R116 ;  /* 0x0000007467677221 */ /* 0x000fe20000010000 */
[----:B------:R-:W-:Y:S01]  /*1490*/  FADD.FTZ R159, R114, R153 ;  /* 0x00000099729f7221 */ /* 0x000fe20000010000 */
[----:B------:R-:W-:Y:S01]  /*14a0*/  FFMA.FTZ R160, R152, R153, R112 ;  /* 0x0000009998a07223 */ /* 0x000fe20000010070 */
[----:B------:R-:W-:Y:S06]  /*14b0*/  BRA `(.L_x_2276) ;  /* 0x0000000000547947 */ /* 0x000fec0003800000 */
.L_x_2273:
[----:B------:R-:W0:Y:S01]  /*14c0*/  S2R R0, SR_TID.X ;  /* 0x0000000000007919 */ /* 0x000e220000002100 */
[----:B-1----:R-:W-:Y:S02]  /*14d0*/  UIMAD UR6, UR24, UR8, URZ ;  /* 0x00000008180672a4 */ /* 0x002fe4000f8e02ff */
[----:B------:R-:W-:Y:S02]  /*14e0*/  UISETP.NE.U32.AND UP0, UPT, UR20, URZ, UPT ;  /* 0x000000ff1400728c */ /* 0x000fe4000bf05070 */
[----:B------:R-:W-:Y:S02]  /*14f0*/  USHF.R.S32.HI UR7, URZ, 0x1f, UR6 ;  /* 0x0000001fff077899 */ /* 0x000fe40008011406 */
[----:B------:R-:W-:Y:S02]  /*1500*/  UISETP.NE.AND.EX UP0, UPT, UR21, URZ, UPT, UP0 ;  /* 0x000000ff1500728c */ /* 0x000fe4000bf05300 */
[----:B------:R-:W-:-:S06]  /*1510*/  ULEA.HI UR7, UR7, UR6, URZ, 0x3 ;  /* 0x0000000607077291 */ /* 0x000fcc000f8f18ff */
[----:B------:R-:W-:-:S04]  /*1520*/  MOV R15, UR7 ;  /* 0x00000007000f7c02 */ /* 0x000fc80008000f00 */
[----:B0-----:R-:W-:Y:S01]  /*1530*/  LEA.HI.SX32 R15, R15, R0, 0x1d ;  /* 0x000000000f0f7211 */ /* 0x001fe200078feaff */
        /* <DEDUP_REMOVED lines=13> */
.L_x_2276:
[----:B----4-:R-:W-:Y:S05]  /*1610*/  BSYNC.RECONVERGENT B0 ;  /* 0x0000000000007941 */ /* 0x010fea0003800200 */
.L_x_2272:
[----:B0-----:R-:W0:Y:S01]  /*1620*/  SHFL.DOWN PT, R112, R159, 0x10, 0x1f ;  /* 0x0a001f009f707f89 */ /* 0x001e2200000e0000 */
        /* <DEDUP_REMOVED lines=30> */
.L_x_2278:
[----:B------:R-:W-:Y:S05]  /*1810*/  BSYNC.RECONVERGENT B0 ;  /* 0x0000000000007941 */ /* 0x000fea0003800200 */
.L_x_2277:
        /* <DEDUP_REMOVED lines=22> */
[----:B------:R-:W-:Y:S01]  /*1980*/  FADD.FTZ R113, R114, R113 ;  /* 0x0000007172717221 */ /* 0x000fe20000010000 */
[----:B------:R-:W-:Y:S02]  /*1990*/  MOV R115, UR7 ;  /* 0x0000000700737c02 */ /* 0x000fe40008000f00 */
        /* <DEDUP_REMOVED lines=12> */
[----:B------:R-:W-:Y:S01]  /*1a60*/  UISETP.NE.AND.EX UP0, UPT, UR21, URZ, UPT, UP0 ;  /* 0x000000ff1500728c */ /* 0x000fe2000bf05300 */
[----:B------:R-:W-:Y:S10]  /*1a70*/  BRA.U !UP3, `(.L_x_2281) ;  /* 0x000000010b0c7547 */ /* 0x000ff4000b800000 */
[----:B------:R-:W0:Y:S02]  /*1a80*/  LDC.64 R104, c[0x0][0x390] ;  /* 0x0000e400ff687b82 */ /* 0x000e240000000a00 */
[----:B0-----:R-:W-:-:S06]  /*1a90*/  IMAD.WIDE.U32 R104, R117, 0x10, R104 ;  /* 0x0000001075687825 */ /* 0x001fcc00078e0068 */
[----:B------:R-:W5:Y:S02]  /*1aa0*/  LDG.E.128 R104, desc[UR10][R104.64] ;  /* 0x0000000a68687981 */ /* 0x000f64000c1e1d00 */
.L_x_2281:
[----:B------:R-:W-:Y:S05]  /*1ab0*/  BRA.U UP0, `(.L_x_2282) ;  /* 0x0000000d00e47547 */ /* 0x000fea000b800000 */
[----:B------:R-:W-:-:S04]  /*1ac0*/  UISETP.NE.U32.AND UP0, UPT, UR4, URZ, UPT ;  /* 0x000000ff0400728c */ /* 0x000fc8000bf05070 */
[----:B------:R-:W-:-:S09]  /*1ad0*/  UISETP.NE.AND.EX UP0, UPT, UR5, URZ, UPT, UP0 ;  /* 0x000000ff0500728c */ /* 0x000fd2000bf05300 */
[----:B------:R-:W-:Y:S05]  /*1ae0*/  BRA.U UP0, `(.L_x_2283) ;  /* 0x0000000500b47547 */ /* 0x000fea000b800000 */
[----:B------:R-:W-:Y:S05]  /*1af0*/  BRA.U !UP3, `(.L_x_2284) ;  /* 0x000000010b307547 */ /* 0x000fea000b800000 */
[----:B------:R-:W-:Y:S01]  /*1b00*/  FFMA.FTZ R113, R155, UR9, R116 ;  /* 0x000000099b717c23 */ /* 0x000fe20008010074 */
[----:B------:R-:W-:Y:S02]  /*1b10*/  ISETP.LT.AND P0, PT, RZ, UR27, PT ;  /* 0x0000001bff007c0c */ /* 0x000fe4000bf01270 */
[----:B------:R-:W-:Y:S01]  /*1b20*/  SHF.L.U32 R114, R28, 0x10, RZ ;  /* 0x000000101c727819 */ /* 0x000fe200000006ff */
[----:B------:R-:W-:Y:S01]  /*1b30*/  FADD.FTZ R113, R154, -R113 ;  /* 0x800000719a717221 */ /* 0x000fe20000010000 */
[----:B-----5:R-:W-:-:S03]  /*1b40*/  SHF.L.U32 R112, R104, 0x10, RZ ;  /* 0x0000001068707819 */ /* 0x020fc600000006ff */
[----:B------:R-:W-:-:S05]  /*1b50*/  FMUL.FTZ R113, R113, UR26 ;  /* 0x0000001a71717c20 */ /* 0x000fca0008410000 */
[----:B------:R-:W-:-:S05]  /*1b60*/  FSEL R113, R113, RZ, P0 ;  /* 0x000000ff71717208 */ /* 0x000fca0000000000 */
[----:B------:R-:W-:-:S04]  /*1b70*/  FMUL.FTZ R113, R113, UR30 ;  /* 0x0000001e71717c20 */ /* 0x000fc80008410000 */
[C---:B------:R-:W-:Y:S01]  /*1b80*/  FMUL.FTZ R114, R113.reuse, R114 ;  /* 0x0000007271727220 */ /* 0x040fe20000410000 */
[----:B------:R-:W-:-:S04]  /*1b90*/  FFMA.FTZ R72, R113, R112, R72 ;  /* 0x0000007071487223 */ /* 0x000fc80000010048 */
[----:B------:R-:W-:-:S04]  /*1ba0*/  F2FP.BF16.F32.PACK_AB R114, RZ, R114 ;  /* 0x00000072ff72723e */ /* 0x000fc800000010ff */
[----:B------:R-:W-:-:S07]  /*1bb0*/  PRMT R108, R114, 0x7610, R108 ;  /* 0x00007610726c7816 */ /* 0x000fce000000006c */
.L_x_2284:
[----:B------:R-:W-:Y:S05]  /*1bc0*/  BRA.U !UP3, `(.L_x_2285) ;  /* 0x000000010b347547 */ /* 0x000fea000b800000 */
[----:B------:R-:W-:Y:S01]  /*1bd0*/  FFMA.FTZ R112, R124, UR9, R116 ;  /* 0x000000097c707c23 */ /* 0x000fe20008010074 */
[----:B------:R-:W-:Y:S02]  /*1be0*/  ISETP.LT.AND P0, PT, RZ, UR27, PT ;  /* 0x0000001bff007c0c */ /* 0x000fe4000bf01270 */
[----:B------:R-:W-:Y:S01]  /*1bf0*/  SHF.L.U32 R115, R6, 0x10, RZ ;  /* 0x0000001006737819 */ /* 0x000fe200000006ff */
[----:B------:R-:W-:Y:S01]  /*1c00*/  FADD.FTZ R112, R125, -R112 ;  /* 0x800000707d707221 */ /* 0x000fe20000010000 */
[----:B-----5:R-:W-:-:S03]  /*1c10*/  PRMT R113, R104, 0x7632, R113 ;  /* 0x0000763268717816 */ /* 0x020fc60000000071 */
[----:B------:R-:W-:Y:S01]  /*1c20*/  FMUL.FTZ R112, R112, UR26 ;  /* 0x0000001a70707c20 */ /* 0x000fe20008410000 */
[----:B------:R-:W-:-:S04]  /*1c30*/  SHF.L.U32 R113, R113, 0x10, RZ ;  /* 0x0000001071717819 */ /* 0x000fc800000006ff */
[----:B------:R-:W-:-:S05]  /*1c40*/  FSEL R112, R112, RZ, P0 ;  /* 0x000000ff70707208 */ /* 0x000fca0000000000 */
[----:B------:R-:W-:-:S04]  /*1c50*/  FMUL.FTZ R112, R112, UR30 ;  /* 0x0000001e70707c20 */ /* 0x000fc80008410000 */
[C---:B------:R-:W-:Y:S01]  /*1c60*/  FMUL.FTZ R115, R112.reuse, R115 ;  /* 0x0000007370737220 */ /* 0x040fe20000410000 */
[----:B------:R-:W-:-:S04]  /*1c70*/  FFMA.FTZ R73, R112, R113, R73 ;  /* 0x0000007170497223 */ /* 0x000fc80000010049 */
[----:B------:R-:W-:-:S04]  /*1c80*/  F2FP.BF16.F32.PACK_AB R115, RZ, R115 ;  /* 0x00000073ff73723e */ /* 0x000fc800000010ff */
[----:B------:R-:W-:-:S07]  /*1c90*/  PRMT R108, R108, 0x5410, R115 ;  /* 0x000054106c6c7816 */ /* 0x000fce0000000073 */
.L_x_2285:
        /* <DEDUP_REMOVED lines=13> */
.L_x_2286:
        /* <DEDUP_REMOVED lines=14> */
.L_x_2287:
        /* <DEDUP_REMOVED lines=13> */
.L_x_2288:
        /* <DEDUP_REMOVED lines=14> */
.L_x_2289:
        /* <DEDUP_REMOVED lines=13> */
.L_x_2290:
        /* <DEDUP_REMOVED lines=13> */
[----:B------:R-:W-:Y:S01]  /*21a0*/  PRMT R111, R111, 0x5410, R115 ;  /* 0x000054106f6f7816 */ /* 0x000fe20000000073 */
[----:B------:R-:W-:Y:S06]  /*21b0*/  BRA `(.L_x_2291) ;  /* 0x0000001400787947 */ /* 0x000fec0003800000 */
.L_x_2283:
        /* <DEDUP_REMOVED lines=42> */
[----:B-----5:R-:W-:-:S04]  /*2460*/  IMAD.U32 R112, R104, 0x10000, RZ ;  /* 0x0001000068707824 */ /* 0x020fc800078e00ff */
[----:B------:R-:W-:Y:S01]  /*2470*/  F2FP.BF16.F32.PACK_AB R114, RZ, R114 ;  /* 0x00000072ff72723e */ /* 0x000fe200000010ff */
[----:B------:R-:W-:-:S03]  /*2480*/  FFMA.FTZ R72, R113, R112, R72 ;  /* 0x0000007071487223 */ /* 0x000fc60000010048 */
[----:B------:R-:W-:-:S07]  /*2490*/  PRMT R108, R114, 0x7610, R108 ;  /* 0x00007610726c7816 */ /* 0x000fce000000006c */
.L_x_2292:
        /* <DEDUP_REMOVED lines=8> */
[----:B-----5:R-:W-:-:S03]  /*2520*/  PRMT R112, R104, 0x7632, R112 ;  /* 0x0000763268707816 */ /* 0x020fc60000000070 */
[----:B------:R-:W-:Y:S01]  /*2530*/  FMUL.FTZ R113, R114, R113 ;  /* 0x0000007172717220 */ /* 0x000fe20000410000 */
[----:B------:R-:W-:-:S04]  /*2540*/  SHF.L.U32 R112, R112, 0x10, RZ ;  /* 0x0000001070707819 */ /* 0x000fc800000006ff */
[----:B------:R-:W-:Y:S01]  /*2550*/  F2FP.BF16.F32.PACK_AB R113, RZ, R113 ;  /* 0x00000071ff71723e */ /* 0x000fe200000010ff */
[----:B------:R-:W-:-:S03]  /*2560*/  FFMA.FTZ R73, R114, R112, R73 ;  /* 0x0000007072497223 */ /* 0x000fc60000010049 */
[----:B------:R-:W-:-:S07]  /*2570*/  PRMT R108, R108, 0x5410, R113 ;  /* 0x000054106c6c7816 */ /* 0x000fce0000000071 */
.L_x_2293:
        /* <DEDUP_REMOVED lines=9> */
[----:B-----5:R-:W-:-:S04]  /*2610*/  SHF.L.U32 R112, R105, 0x10, RZ ;  /* 0x0000001069707819 */ /* 0x020fc800000006ff */
[----:B------:R-:W-:Y:S01]  /*2620*/  F2FP.BF16.F32.PACK_AB R114, RZ, R114 ;  /* 0x00000072ff72723e */ /* 0x000fe200000010ff */
[----:B------:R-:W-:-:S03]  /*2630*/  FFMA.FTZ R74, R113, R112, R74 ;  /* 0x00000070714a7223 */ /* 0x000fc6000001004a */
[----:B------:R-:W-:-:S07]  /*2640*/  PRMT R109, R114, 0x7610, R109 ;  /* 0x00007610726d7816 */ /* 0x000fce000000006d */
.L_x_2294:
        /* <DEDUP_REMOVED lines=14> */
.L_x_2295:
        /* <DEDUP_REMOVED lines=13> */
.L_x_2296:
        /* <DEDUP_REMOVED lines=14> */
.L_x_2297:
        /* <DEDUP_REMOVED lines=13> */
.L_x_2298:
[----:B------:R-:W-:Y:S05]  /*29b0*/  BRA.U !UP3, `(.L_x_2291) ;  /* 0x0000000d0b787547 */ /* 0x000fea000b800000 */
[----:B------:R-:W-:Y:S01]  /*29c0*/  SHF.L.U32 R115, R3, 0x10, RZ ;  /* 0x0000001003737819 */ /* 0x000fe200000006ff */
[----:B------:R-:W-:Y:S01]  /*29d0*/  FMUL.FTZ R112, R51, UR30 ;  /* 0x0000001e33707c20 */ /* 0x000fe20008410000 */
[----:B-----5:R-:W-:-:S03]  /*29e0*/  PRMT R113, R107, 0x7632, R113 ;  /* 0x000076326b717816 */ /* 0x020fc60000000071 */
[----:B------:R-:W-:Y:S01]  /*29f0*/  FMUL.FTZ R114, R115, R112 ;  /* 0x0000007073727220 */ /* 0x000fe20000410000 */
[----:B------:R-:W-:-:S04]  /*2a00*/  SHF.L.U32 R113, R113, 0x10, RZ ;  /* 0x0000001071717819 */ /* 0x000fc800000006ff */
[----:B------:R-:W-:Y:S01]  /*2a10*/  F2FP.BF16.F32.PACK_AB R114, RZ, R114 ;  /* 0x00000072ff72723e */ /* 0x000fe200000010ff */
[----:B------:R-:W-:-:S03]  /*2a20*/  FFMA.FTZ R79, R112, R113, R79 ;  /* 0x00000071704f7223 */ /* 0x000fc6000001004f */
[----:B------:R-:W-:Y:S01]  /*2a30*/  PRMT R111, R111, 0x5410, R114 ;  /* 0x000054106f6f7816 */ /* 0x000fe20000000072 */
[----:B------:R-:W-:Y:S06]  /*2a40*/  BRA `(.L_x_2291) ;  /* 0x0000000c00547947 */ /* 0x000fec0003800000 */
.L_x_2282:
[----:B------:R-:W-:-:S04]  /*2a50*/  UISETP.NE.U32.AND UP0, UPT, UR4, URZ, UPT ;  /* 0x000000ff0400728c */ /* 0x000fc8000bf05070 */
[----:B------:R-:W-:-:S09]  /*2a60*/  UISETP.NE.AND.EX UP0, UPT, UR5, URZ, UPT, UP0 ;  /* 0x000000ff0500728c */ /* 0x000fd2000bf05300 */
[----:B------:R-:W-:Y:S05]  /*2a70*/  BRA.U UP0, `(.L_x_2299) ;  /* 0x0000000500b47547 */ /* 0x000fea000b800000 */
[----:B------:R-:W-:Y:S05]  /*2a80*/  BRA.U !UP3, `(.L_x_2300) ;  /* 0x000000010b307547 */ /* 0x000fea000b800000 */
[----:B------:R-:W-:Y:S02]  /*2a90*/  PLOP3.LUT P0, PT, PT, PT, UP2, 0x80, 0x8 ;  /* 0x000000000008781c */ /* 0x000fe40003f0f028 */
[----:B-----5:R-:W-:Y:S02]  /*2aa0*/  MOV R112, R88 ;  /* 0x0000005800707202 */ /* 0x020fe40000000f00 */
[----:B------:R-:W-:Y:S02]  /*2ab0*/  SHF.L.U32 R114, R28, 0x10, RZ ;  /* 0x000000101c727819 */ /* 0x000fe400000006ff */
[----:B------:R-:W-:-:S07]  /*2ac0*/  SHF.L.U32 R115, R104, 0x10, RZ ;  /* 0x0000001068737819 */ /* 0x000fce00000006ff */
[----:B------:R-:W-:-:S04]  /*2ad0*/  @P0 FFMA.FTZ R113, R155, UR9, R116 ;  /* 0x000000099b710c23 */ /* 0x000fc80008010074 */
[----:B------:R-:W-:-:S04]  /*2ae0*/  @P0 FADD.FTZ R113, R154, -R113 ;  /* 0x800000719a710221 */ /* 0x000fc80000010000 */
[----:B------:R-:W-:-:S04]  /*2af0*/  @P0 FFMA.FTZ R112, R113, UR26, R88 ;  /* 0x0000001a71700c23 */ /* 0x000fc80008010058 */
[----:B------:R-:W-:-:S04]  /*2b00*/  FMUL.FTZ R113, R112, UR30 ;  /* 0x0000001e70717c20 */ /* 0x000fc80008410000 */
[-C--:B------:R-:W-:Y:S01]  /*2b10*/  FMUL.FTZ R112, R114, R113.reuse ;  /* 0x0000007172707220 */ /* 0x080fe20000410000 */
[----:B------:R-:W-:-:S04]  /*2b20*/  FFMA.FTZ R72, R115, R113, R72 ;  /* 0x0000007173487223 */ /* 0x000fc80000010048 */
[----:B------:R-:W-:-:S04]  /*2b30*/  F2FP.BF16.F32.PACK_AB R112, RZ, R112 ;  /* 0x00000070ff70723e */ /* 0x000fc800000010ff */
[----:B------:R-:W-:-:S07]  /*2b40*/  PRMT R108, R112, 0x7610, R108 ;  /* 0x00007610706c7816 */ /* 0x000fce000000006c */
.L_x_2300:
[----:B------:R-:W-:Y:S05]  /*2b50*/  BRA.U !UP3, `(.L_x_2301) ;  /* 0x000000010b347547 */ /* 0x000fea000b800000 */
[----:B------:R-:W-:Y:S02]  /*2b60*/  PLOP3.LUT P0, PT, PT, PT, UP2, 0x80, 0x8 ;  /* 0x000000000008781c */ /* 0x000fe40003f0f028 */
[----:B-----5:R-:W-:Y:S02]  /*2b70*/  MOV R112, R89 ;  /* 0x0000005900707202 */ /* 0x020fe40000000f00 */
[----:B------:R-:W-:Y:S02]  /*2b80*/  SHF.L.U32 R115, R6, 0x10, RZ ;  /* 0x0000001006737819 */ /* 0x000fe400000006ff */
[----:B------:R-:W-:-:S04]  /*2b90*/  PRMT R113, R104, 0x7632, R113 ;  /* 0x0000763268717816 */ /* 0x000fc80000000071 */
[----:B------:R-:W-:-:S03]  /*2ba0*/  SHF.L.U32 R113, R113, 0x10, RZ ;  /* 0x0000001071717819 */ /* 0x000fc600000006ff */
[----:B------:R-:W-:-:S04]  /*2bb0*/  @P0 FFMA.FTZ R114, R124, UR9, R116 ;  /* 0x000000097c720c23 */ /* 0x000fc80008010074 */
[----:B------:R-:W-:-:S04]  /*2bc0*/  @P0 FADD.FTZ R114, R125, -R114 ;  /* 0x800000727d720221 */ /* 0x000fc80000010000 */
[----:B------:R-:W-:-:S04]  /*2bd0*/  @P0 FFMA.FTZ R112, R114, UR26, R89 ;  /* 0x0000001a72700c23 */ /* 0x000fc80008010059 */
[----:B------:R-:W-:-:S04]  /*2be0*/  FMUL.FTZ R112, R112, UR30 ;  /* 0x0000001e70707c20 */ /* 0x000fc80008410000 */
[----:B------:R-:W-:Y:S01]  /*2bf0*/  FMUL.FTZ R114, R115, R112 ;  /* 0x0000007073727220 */ /* 0x000fe20000410000 */
[----:B------:R-:W-:-:S04]  /*2c00*/  FFMA.FTZ R73, R112, R113, R73 ;  /* 0x0000007170497223 */ /* 0x000fc80000010049 */
[----:B------:R-:W-:-:S04]  /*2c10*/  F2FP.BF16.F32.PACK_AB R114, RZ, R114 ;  /* 0x00000072ff72723e */ /* 0x000fc800000010ff */
[----:B------:R-:W-:-:S07]  /*2c20*/  PRMT R108, R108, 0x5410, R114 ;  /* 0x000054106c6c7816 */ /* 0x000fce0000000072 */
.L_x_2301:
        /* <DEDUP_REMOVED lines=13> */
.L_x_2302:
        /* <DEDUP_REMOVED lines=14> */
.L_x_2303:
        /* <DEDUP_REMOVED lines=13> */
.L_x_2304:
        /* <DEDUP_REMOVED lines=14> */
.L_x_2305:
        /* <DEDUP_REMOVED lines=13> */
.L_x_2306:
        /* <DEDUP_REMOVED lines=13> */
[----:B------:R-:W-:Y:S01]  /*3130*/  PRMT R111, R111, 0x5410, R114 ;  /* 0x000054106f6f7816 */ /* 0x000fe20000000072 */
[----:B------:R-:W-:Y:S06]  /*3140*/  BRA `(.L_x_2291) ;  /* 0x0000000400947947 */ /* 0x000fec0003800000 */
.L_x_2299:
[----:B------:R-:W-:Y:S02]  /*3150*/  PLOP3.LUT P0, PT, PT, PT, UP2, 0x80, 0x8 ;  /* 0x000000000008781c */ /* 0x000fe40003f0f028 */
[----:B-----5:R-:W-:Y:S02]  /*3160*/  MOV R55, R91 ;  /* 0x0000005b00377202 */ /* 0x020fe40000000f00 */
[----:B------:R-:W-:Y:S02]  /*3170*/  MOV R50, R94 ;  /* 0x0000005e00327202 */ /* 0x000fe40000000f00 */
[----:B------:R-:W-:Y:S02]  /*3180*/  MOV R53, R89 ;  /* 0x0000005900357202 */ /* 0x000fe40000000f00 */
[----:B------:R-:W-:-:S05]  /*3190*/  MOV R54, R90 ;  /* 0x0000005a00367202 */ /* 0x000fca0000000f00 */
[--C-:B------:R-:W-:Y:S01]  /*31a0*/  @P0 FFMA.FTZ R52, R126, UR9, R116.reuse ;  /* 0x000000097e340c23 */ /* 0x100fe20008010074 */
[--C-:B------:R-:W-:Y:S01]  /*31b0*/  @P0 FFMA.FTZ R113, R133, UR9, R116.reuse ;  /* 0x0000000985710c23 */ /* 0x100fe20008010074 */
[--C-:B------:R-:W-:Y:S01]  /*31c0*/  @P0 FFMA.FTZ R48, R124, UR9, R116.reuse ;  /* 0x000000097c300c23 */ /* 0x100fe20008010074 */
[----:B------:R-:W-:Y:S01]  /*31d0*/  @P0 FFMA.FTZ R49, R127, UR9, R116 ;  /* 0x000000097f310c23 */ /* 0x000fe20008010074 */
[----:B------:R-:W-:Y:S01]  /*31e0*/  @P0 FADD.FTZ R52, R129, -R52 ;  /* 0x8000003481340221 */ /* 0x000fe20000010000 */
[----:B------:R-:W-:Y:S01]  /*31f0*/  @P0 FADD.FTZ R113, R132, -R113 ;  /* 0x8000007184710221 */ /* 0x000fe20000010000 */
[----:B------:R-:W-:Y:S01]  /*3200*/  @P0 FFMA.FTZ R51, R131, UR9, R116 ;  /* 0x0000000983330c23 */ /* 0x000fe20008010074 */
[----:B------:R-:W-:Y:S01]  /*3210*/  @P0 FADD.FTZ R48, R125, -R48 ;  /* 0x800000307d300221 */ /* 0x000fe20000010000 */
[----:B------:R-:W-:Y:S01]  /*3220*/  @P0 FFMA.FTZ R55, R52, UR26, R91 ;  /* 0x0000001a34370c23 */ /* 0x000fe2000801005b */
[----:B------:R-:W-:Y:S01]  /*3230*/  @P0 FFMA.FTZ R50, R113, UR26, R94 ;  /* 0x0000001a71320c23 */ /* 0x000fe2000801005e */
[--C-:B------:R-:W-:Y:S01]  /*3240*/  @P0 FFMA.FTZ R52, R134, UR9, R116.reuse ;  /* 0x0000000986340c23 */ /* 0x100fe20008010074 */
[--C-:B------:R-:W-:Y:S01]  /*3250*/  @P0 FFMA.FTZ R114, R136, UR9, R116.reuse ;  /* 0x0000000988720c23 */ /* 0x100fe20008010074 */
[----:B------:R-:W-:Y:S01]  /*3260*/  @P0 FFMA.FTZ R113, R155, UR9, R116 ;  /* 0x000000099b710c23 */ /* 0x000fe20008010074 */
[----:B------:R-:W-:Y:S01]  /*3270*/  @P0 FADD.FTZ R49, R128, -R49 ;  /* 0x8000003180310221 */ /* 0x000fe20000010000 */
[----:B------:R-:W-:Y:S01]  /*3280*/  @P0 FADD.FTZ R51, R130, -R51 ;  /* 0x8000003382330221 */ /* 0x000fe20000010000 */
[----:B------:R-:W-:Y:S01]  /*3290*/  @P0 FFMA.FTZ R53, R48, UR26, R89 ;  /* 0x0000001a30350c23 */ /* 0x000fe20008010059 */
[----:B------:R-:W-:Y:S01]  /*32a0*/  @P0 FADD.FTZ R112, R135, -R52 ;  /* 0x8000003487700221 */ /* 0x000fe20000010000 */
[----:B------:R-:W-:Y:S01]  /*32b0*/  @P0 FADD.FTZ R114, R137, -R114 ;  /* 0x8000007289720221 */ /* 0x000fe20000010000 */
[----:B------:R-:W-:Y:S01]  /*32c0*/  @P0 FADD.FTZ R113, R154, -R113 ;  /* 0x800000719a710221 */ /* 0x000fe20000010000 */
[----:B------:R-:W-:Y:S01]  /*32d0*/  MOV R48, R92 ;  /* 0x0000005c00307202 */ /* 0x000fe20000000f00 */
[----:B------:R-:W-:Y:S01]  /*32e0*/  @P0 FFMA.FTZ R54, R49, UR26, R90 ;  /* 0x0000001a31360c23 */ /* 0x000fe2000801005a */
[----:B------:R-:W-:Y:S01]  /*32f0*/  @P0 FFMA.FTZ R48, R51, UR26, R92 ;  /* 0x0000001a33300c23 */ /* 0x000fe2000801005c */
[----:B------:R-:W-:Y:S01]  /*3300*/  MOV R49, R93 ;  /* 0x0000005d00317202 */ /* 0x000fe20000000f00 */
[----:B------:R-:W-:Y:S01]  /*3310*/  @P0 FFMA.FTZ R49, R112, UR26, R93 ;  /* 0x0000001a70310c23 */ /* 0x000fe2000801005d */
[----:B------:R-:W-:Y:S01]  /*3320*/  MOV R51, R95 ;  /* 0x0000005f00337202 */ /* 0x000fe20000000f00 */
[----:B------:R-:W-:Y:S01]  /*3330*/  @P0 FFMA.FTZ R51, R114, UR26, R95 ;  /* 0x0000001a72330c23 */ /* 0x000fe2000801005f */
[----:B------:R-:W-:Y:S01]  /*3340*/  MOV R52, R88 ;  /* 0x0000005800347202 */ /* 0x000fe20000000f00 */
        /* <DEDUP_REMOVED lines=9> */
.L_x_2307:
[----:B------:R-:W-:Y:S05]  /*33e0*/  BRA.U !UP3, `(.L_x_2308) ;  /* 0x000000010b207547 */ /* 0x000fea000b800000 */
[----:B------:R-:W-:Y:S02]  /*33f0*/  IMAD.U32 R115, R6, 0x10000, RZ ;  /* 0x0001000006737824 */ /* 0x000fe400078e00ff */
[----:B------:R-:W-:Y:S01]  /*3400*/  FMUL.FTZ R112, R53, UR30 ;  /* 0x0000001e35707c20 */ /* 0x000fe20008410000 */
[----:B------:R-:W-:-:S03]  /*3410*/  PRMT R113, R104, 0x7632, R113 ;  /* 0x0000763268717816 */ /* 0x000fc60000000071 */
[----:B------:R-:W-:Y:S01]  /*3420*/  FMUL.FTZ R114, R115, R112 ;  /* 0x0000007073727220 */ /* 0x000fe20000410000 */
[----:B------:R-:W-:-:S04]  /*3430*/  SHF.L.U32 R113, R113, 0x10, RZ ;  /* 0x0000001071717819 */ /* 0x000fc800000006ff */
[----:B------:R-:W-:Y:S01]  /*3440*/  F2FP.BF16.F32.PACK_AB R114, RZ, R114 ;  /* 0x00000072ff72723e */ /* 0x000fe200000010ff */
[----:B------:R-:W-:-:S03]  /*3450*/  FFMA.FTZ R73, R112, R113, R73 ;  /* 0x0000007170497223 */ /* 0x000fc60000010049 */
[----:B------:R-:W-:-:S07]  /*3460*/  PRMT R108, R108, 0x5410, R114 ;  /* 0x000054106c6c7816 */ /* 0x000fce0000000072 */
.L_x_2308:
        /* <DEDUP_REMOVED lines=8> */
.L_x_2309:
[----:B------:R-:W-:Y:S05]  /*34f0*/  BRA.U !UP3, `(.L_x_2310) ;  /* 0x000000010b207547 */ /* 0x000fea000b800000 */
[----:B------:R-:W-:Y:S01]  /*3500*/  SHF.L.U32 R115, R5, 0x10, RZ ;  /* 0x0000001005737819 */ /* 0x000fe200000006ff */
[----:B------:R-:W-:Y:S01]  /*3510*/  FMUL.FTZ R112, R55, UR30 ;  /* 0x0000001e37707c20 */ /* 0x000fe20008410000 */
[----:B------:R-:W-:-:S03]  /*3520*/  PRMT R113, R105, 0x7632, R113 ;  /* 0x0000763269717816 */ /* 0x000fc60000000071 */
[----:B------:R-:W-:Y:S01]  /*3530*/  FMUL.FTZ R114, R115, R112 ;  /* 0x0000007073727220 */ /* 0x000fe20000410000 */
[----:B------:R-:W-:-:S04]  /*3540*/  SHF.L.U32 R113, R113, 0x10, RZ ;  /* 0x0000001071717819 */ /* 0x000fc800000006ff */
[----:B------:R-:W-:Y:S01]  /*3550*/  F2FP.BF16.F32.PACK_AB R114, RZ, R114 ;  /* 0x00000072ff72723e */ /* 0x000fe200000010ff */
[----:B------:R-:W-:-:S03]  /*3560*/  FFMA.FTZ R75, R112, R113, R75 ;  /* 0x00000071704b7223 */ /* 0x000fc6000001004b */
[----:B------:R-:W-:-:S07]  /*3570*/  PRMT R109, R109, 0x5410, R114 ;  /* 0x000054106d6d7816 */ /* 0x000fce0000000072 */
.L_x_2310:
        /* <DEDUP_REMOVED lines=8> */
.L_x_2311:
        /* <DEDUP_REMOVED lines=9> */
.L_x_2312:
        /* <DEDUP_REMOVED lines=8> */
.L_x_2313:
        /* <DEDUP_REMOVED lines=9> */
.L_x_2291:
        /* <DEDUP_REMOVED lines=12> */
.L_x_2280:
[----:B------:R-:W-:Y:S05]  /*3860*/  BSYNC.RECONVERGENT B0 ;  /* 0x0000000000007941 */ /* 0x000fea0003800200 */
.L_x_2279:
        /* <DEDUP_REMOVED lines=9> */
.L_x_2316:
[----:B------:R-:W-:Y:S05]  /*3900*/  BRA.U !UP0, `(.L_x_2317) ;  /* 0x0000000d085c7547 */ /* 0x000fea000b800000 */
[----:B------:R-:W-:-:S04]  /*3910*/  UISETP.NE.U32.AND UP0, UPT, UR4, URZ, UPT ;  /* 0x000000ff0400728c */ /* 0x000fc8000bf05070 */
[----:B------:R-:W-:-:S06]  /*3920*/  UISETP.NE.AND.EX UP0, UPT, UR5, URZ, UPT, UP0 ;  /* 0x000000ff0500728c */ /* 0x000fcc000bf05300 */
[----:B------:R-:W-:-:S13]  /*3930*/  PLOP3.LUT P0, PT, PT, PT, UP0, 0x80, 0x8 ;  /* 0x000000000008781c */ /* 0x000fda0003f0f008 */
[----:B------:R-:W-:Y:S05]  /*3940*/  @!P0 BRA `(.L_x_2318) ;  /* 0x0000000400988947 */ /* 0x000fea0003800000 */
[----:B------:R-:W-:Y:S02]  /*3950*/  PLOP3.LUT P4, PT, PT, PT, UP2, 0x80, 0x8 ;  /* 0x000000000008781c */ /* 0x000fe40003f8f028 */
[----:B0----5:R-:W-:Y:S02]  /*3960*/  MOV R55, R23 ;  /* 0x0000001700377202 */ /* 0x021fe40000000f00 */
        /* <DEDUP_REMOVED lines=39> */
.L_x_2319:
        /* <DEDUP_REMOVED lines=9> */
.L_x_2320:
        /* <DEDUP_REMOVED lines=8> */
.L_x_2321:
        /* <DEDUP_REMOVED lines=9> */
.L_x_2322:
        /* <DEDUP_REMOVED lines=8> */
.L_x_2323:
        /* <DEDUP_REMOVED lines=9> */
.L_x_2324:
        /* <DEDUP_REMOVED lines=8> */
.L_x_2325:
        /* <DEDUP_REMOVED lines=8> */
[----:B------:R-:W-:Y:S01]  /*3f90*/  PRMT R111, R111, 0x5410, R115 ;  /* 0x000054106f6f7816 */ /* 0x000fe20000000073 */
[----:B------:R-:W-:Y:S06]  /*3fa0*/  BRA `(.L_x_2326) ;  /* 0x0000001400987947 */ /* 0x000fec0003800000 */
.L_x_2318:
[----:B------:R-:W-:Y:S05]  /*3fb0*/  BRA.U !UP3, `(.L_x_2327) ;  /* 0x000000010b307547 */ /* 0x000fea000b800000 */
[----:B------:R-:W-:Y:S02]  /*3fc0*/  PLOP3.LUT P4, PT, PT, PT, UP2, 0x80, 0x8 ;  /* 0x000000000008781c */ /* 0x000fe40003f8f028 */
[----:B0----5:R-:W-:Y:S02]  /*3fd0*/  MOV R112, R20 ;  /* 0x0000001400707202 */ /* 0x021fe40000000f00 */
        /* <DEDUP_REMOVED lines=10> */
.L_x_2327:
[----:B------:R-:W-:Y:S05]  /*4080*/  BRA.U !UP3, `(.L_x_2328) ;  /* 0x000000010b347547 */ /* 0x000fea000b800000 */
[----:B------:R-:W-:Y:S02]  /*4090*/  PLOP3.LUT P4, PT, PT, PT, UP2, 0x80, 0x8 ;  /* 0x000000000008781c */ /* 0x000fe40003f8f028 */
[----:B0----5:R-:W-:Y:S02]  /*40a0*/  MOV R112, R21 ;  /* 0x0000001500707202 */ /* 0x021fe40000000f00 */
        /* <DEDUP_REMOVED lines=11> */
.L_x_2328:
        /* <DEDUP_REMOVED lines=13> */
.L_x_2329:
[----:B------:R-:W-:Y:S05]  /*4230*/  BRA.U !UP3, `(.L_x_2330) ;  /* 0x000000010b347547 */ /* 0x000fea000b800000 */
[----:B------:R-:W-:Y:S01]  /*4240*/  PLOP3.LUT P4, PT, PT, PT, UP2, 0x80, 0x8 ;  /* 0x000000000008781c */ /* 0x000fe20003f8f028 */
[----:B0----5:R-:W-:Y:S01]  /*4250*/  IMAD.MOV.U32 R112, RZ, RZ, R23 ;  /* 0x000000ffff707224 */ /* 0x021fe200078e0017 */
[----:B------:R-:W-:Y:S02]  /*4260*/  SHF.L.U32 R115, R13, 0x10, RZ ;  /* 0x000000100d737819 */ /* 0x000fe400000006ff */
[----:B------:R-:W-:-:S04]  /*4270*/  PRMT R113, R105, 0x7632, R113 ;  /* 0x0000763269717816 */ /* 0x000fc80000000071 */
[----:B------:R-:W-:-:S05]  /*4280*/  SHF.L.U32 R113, R113, 0x10, RZ ;  /* 0x0000001071717819 */ /* 0x000fca00000006ff */
        /* <DEDUP_REMOVED lines=8> */
.L_x_2330:
        /* <DEDUP_REMOVED lines=13> */
.L_x_2331:
        /* <DEDUP_REMOVED lines=14> */
.L_x_2332:
        /* <DEDUP_REMOVED lines=13> */
.L_x_2333:
        /* <DEDUP_REMOVED lines=15> */
.L_x_2317:
        /* <DEDUP_REMOVED lines=21> */
[-C--:B------:R-:W-:Y:S01]  /*47d0*/  FMUL.FTZ R112, R112, R55.reuse ;  /* 0x0000003770707220 */ /* 0x080fe20000410000 */
[----:B------:R-:W-:-:S04]  /*47e0*/  FFMA.FTZ R80, R113, R55, R80 ;  /* 0x0000003771507223 */ /* 0x000fc80000010050 */
[----:B------:R-:W-:-:S04]  /*47f0*/  F2FP.BF16.F32.PACK_AB R112, RZ, R112 ;  /* 0x00000070ff70723e */ /* 0x000fc800000010ff */
[----:B------:R-:W-:-:S07]  /*4800*/  PRMT R108, R112, 0x7610, R108 ;  /* 0x00007610706c7816 */ /* 0x000fce000000006c */
.L_x_2335:
        /* <DEDUP_REMOVED lines=10> */
[----:B------:R-:W-:Y:S01]  /*48b0*/  FMUL.FTZ R55, R115, R112 ;  /* 0x0000007073377220 */ /* 0x000fe20000410000 */
[----:B------:R-:W-:-:S04]  /*48c0*/  FFMA.FTZ R81, R112, R113, R81 ;  /* 0x0000007170517223 */ /* 0x000fc80000010051 */
[----:B------:R-:W-:-:S04]  /*48d0*/  F2FP.BF16.F32.PACK_AB R55, RZ, R55 ;  /* 0x00000037ff37723e */ /* 0x000fc800000010ff */
[----:B------:R-:W-:-:S07]  /*48e0*/  PRMT R108, R108, 0x5410, R55 ;  /* 0x000054106c6c7816 */ /* 0x000fce0000000037 */
.L_x_2336:
        /* <DEDUP_REMOVED lines=13> */
.L_x_2337:
        /* <DEDUP_REMOVED lines=14> */
.L_x_2338:
        /* <DEDUP_REMOVED lines=13> */
.L_x_2339:
        /* <DEDUP_REMOVED lines=14> */
.L_x_2340:
        /* <DEDUP_REMOVED lines=13> */
.L_x_2341:
        /* <DEDUP_REMOVED lines=35> */
.L_x_2334:
        /* <DEDUP_REMOVED lines=13> */
.L_x_2342:
[----:B------:R-:W-:Y:S05]  /*5020*/  BRA.U !UP3, `(.L_x_2343) ;  /* 0x000000010b347547 */ /* 0x000fea000b800000 */
[----:B------:R-:W-:Y:S01]  /*5030*/  FFMA.FTZ R112, R140, UR9, R116 ;  /* 0x000000098c707c23 */ /* 0x000fe20008010074 */
[----:B------:R-:W-:Y:S02]  /*5040*/  ISETP.LT.AND P4, PT, RZ, UR27, PT ;  /* 0x0000001bff007c0c */ /* 0x000fe4000bf81270 */
[----:B------:R-:W-:Y:S01]  /*5050*/  SHF.L.U32 R115, R14, 0x10, RZ ;  /* 0x000000100e737819 */ /* 0x000fe200000006ff */
[----:B------:R-:W-:-:S04]  /*5060*/  FADD.FTZ R112, R141, -R112 ;  /* 0x800000708d707221 */ /* 0x000fc80000010000 */
[----:B------:R-:W-:-:S05]  /*5070*/  FMUL.FTZ R112, R112, UR26 ;  /* 0x0000001a70707c20 */ /* 0x000fca0008410000 */
[----:B------:R-:W-:Y:S02]  /*5080*/  FSEL R113, R112, RZ, P4 ;  /* 0x000000ff70717208 */ /* 0x000fe40002000000 */
[----:B-----5:R-:W-:-:S03]  /*5090*/  PRMT R112, R104, 0x7632, R112 ;  /* 0x0000763268707816 */ /* 0x020fc60000000070 */
[----:B------:R-:W-:Y:S01]  /*50a0*/  FMUL.FTZ R114, R113, UR30 ;  /* 0x0000001e71727c20 */ /* 0x000fe20008410000 */
[----:B------:R-:W-:-:S03]  /*50b0*/  SHF.L.U32 R112, R112, 0x10, RZ ;  /* 0x0000001070707819 */ /* 0x000fc600000006ff */
[----:B------:R-:W-:Y:S02]  /*50c0*/  FMUL.FTZ R115, R115, R114 ;  /* 0x0000007273737220 */ /* 0x000fe40000410000 */
[----:B------:R-:W-:-:S03]  /*50d0*/  FFMA.FTZ R81, R114, R112, R81 ;  /* 0x0000007072517223 */ /* 0x000fc60000010051 */
[----:B------:R-:W-:-:S04]  /*50e0*/  F2FP.BF16.F32.PACK_AB R115, RZ, R115 ;  /* 0x00000073ff73723e */ /* 0x000fc800000010ff */
[----:B------:R-:W-:-:S07]  /*50f0*/  PRMT R108, R108, 0x5410, R115 ;  /* 0x000054106c6c7816 */ /* 0x000fce0000000073 */
.L_x_2343:
        /* <DEDUP_REMOVED lines=13> */
.L_x_2344:
        /* <DEDUP_REMOVED lines=14> */
.L_x_2345:
        /* <DEDUP_REMOVED lines=13> */
.L_x_2346:
        /* <DEDUP_REMOVED lines=14> */
.L_x_2347:
        /* <DEDUP_REMOVED lines=13> */
.L_x_2348:
        /* <DEDUP_REMOVED lines=14> */
.L_x_2326:
[----:B0-----:R-:W0:Y:S01]  /*5610*/  @P0 LDC.64 R114, c[0x0][0x478] ;  /* 0x00011e00ff720b82 */ /* 0x001e220000000a00 */
[----:B------:R-:W1:Y:S01]  /*5620*/  @UP3 LDCU.64 UR6, c[0x0][0x468] ;  /* 0x00008d00ff0637ac */ /* 0x000e620008000a00 */
[----:B------:R-:W-:-:S05]  /*5630*/  HFMA2 R112, -RZ, RZ, 0, 9.5367431640625e-07 ;  /* 0x00000010ff707431 */ /* 0x000fca00000001ff */
[----:B-1----:R-:W-:-:S04]  /*5640*/  @P2 IMAD.WIDE.U32 R112, R117, R112, UR6 ;  /* 0x0000000675702e25 */ /* 0x002fc8000f8e0070 */
[----:B0-----:R-:W-:-:S05]  /*5650*/  @P0 IMAD.WIDE.U32 R114, R15, 0x20, R114 ;  /* 0x000000200f720825 */ /* 0x001fca00078e0072 */
[----:B------:R1:W-:Y:S04]  /*5660*/  @P0 STG.E.128 desc[UR10][R114.64], R52 ;  /* 0x0000003472000986 */ /* 0x0003e8000c101d0a */
[----:B------:R1:W-:Y:S04]  /*5670*/  @P0 STG.E.128 desc[UR10][R114.64+0x10], R48 ;  /* 0x0000103072000986 */ /* 0x0003e8000c101d0a */
[----:B------:R1:W-:Y:S02]  /*5680*/  @P2 STG.E.128 desc[UR10][R112.64], R108 ;  /* 0x0000006c70002986 */ /* 0x0003e4000c101d0a */
.L_x_2315:
[----:B------:R-:W-:Y:S05]  /*5690*/  BSYNC.RECONVERGENT B0 ;  /* 0x0000000000007941 */ /* 0x000fea0003800200 */
.L_x_2314:
[----:B------:R-:W-:Y:S02]  /*56a0*/  UIADD3 UR24, UPT, UPT, UR24, UR22, URZ ;  /* 0x0000001618187290 */ /* 0x000fe4000fffe0ff */
[----:B------:R-:W-:Y:S02]  /*56b0*/  UPLOP3.LUT UP1, UPT, UPT, UPT, UP1, 0x40, 0x4 ;  /* 0x000000000004789c */ /* 0x000fe40003f2e810 */
[----:B------:R-:W-:-:S09]  /*56c0*/  UISETP.GE.AND UP0, UPT, UR24, UR23, UPT ;  /* 0x000000171800728c */ /* 0x000fd2000bf06270 */
[----:B------:R-:W-:Y:S05]  /*56d0*/  BRA.U !UP0, `(.L_x_2349) ;  /* 0xffffffad08d87547 */ /* 0x000fea000b83ffff */
.L_x_2271:
[----:B------:R-:W2:Y:S01]  /*56e0*/  S2UR UR4, SR_CTAID.X ;  /* 0x00000000000479c3 */ /* 0x000ea20000002500 */
[----:B------:R-:W-:Y:S01]  /*56f0*/  BSSY.RECONVERGENT B0, `(.L_x_2350) ;  /* 0x0000012000007945 */ /* 0x000fe20003800200 */
[----:B--2---:R-:W-:-:S06]  /*5700*/  UIMAD UR4, UR4, UR8, URZ ;  /* 0x00000008040472a4 */ /* 0x004fcc000f8e02ff */
        /* <DEDUP_REMOVED lines=16> */
.L_x_2351:
[----:B------:R-:W-:Y:S05]  /*5810*/  BSYNC.RECONVERGENT B0 ;  /* 0x0000000000007941 */ /* 0x000fea0003800200 */
.L_x_2350:
        /* <DEDUP_REMOVED lines=14> */
.L_x_2352:
        /* <DEDUP_REMOVED lines=16> */
.L_x_8032:


//--------------------- .text._ZN10layer_norm13ln_bwd_kernelINS_13Kernel_traitsI13__nv_bfloat16S2_fS2_fjLj2048ELj1ELj1ELj4ELj16ENS_18Kernel_traits_baseILj2048ES2_S2_fS2_fjLj128EEEEELb0ELb1ELb1ELb1EEEvNS_9BwdParamsE --------------------------
	.section	.text._ZN10layer_norm13ln_bwd_kernelINS_13Kernel_traitsI13__nv_bfloat16S2_fS2_fjLj2048ELj1ELj1ELj4ELj16ENS_18Kernel_traits_baseILj2048ES2_S2_fS2_fjLj128EEEEELb0ELb1ELb1ELb1EEEvNS_9BwdParamsE,"ax",@progbits
	.align	128
        .global         _ZN10layer_norm13ln_bwd_kernelINS_13Kernel_traitsI13__nv_bfloat16S2_fS2_fjLj2048ELj1ELj1ELj4ELj16ENS_18Kernel_traits_baseILj2048ES2_S2_fS2_fjLj128EEEEELb0ELb1ELb1ELb1EEEvNS_9BwdParamsE
        .type           _ZN10layer_norm13ln_bwd_kernelINS_13Kernel_traitsI13__nv_bfloat16S2_fS2_fjLj2048ELj1ELj1ELj4ELj16ENS_18Kernel_traits_baseILj2048ES2_S2_fS2_fjLj128EEEEELb0ELb1ELb1ELb1EEEvNS_9BwdParamsE,@function
        .size           _ZN10layer_norm13ln_bwd_kernelINS_13Kernel_traitsI13__nv_bfloat16S2_fS2_fjLj2048ELj1ELj1ELj4ELj16ENS_18Kernel_traits_baseILj2048ES2_S2_fS2_fjLj128EEEEELb0ELb1ELb1ELb1EEEvNS_9BwdParamsE,(.L_x_8033 - _ZN10layer_norm13ln_bwd_kernelINS_13Kernel_traitsI13__nv_bfloat16S2_fS2_fjLj2048ELj1ELj1ELj4ELj16ENS_18Kernel_traits_baseILj2048ES2_S2_fS2_fjLj128EEEEELb0ELb1ELb1ELb1EEEvNS_9BwdParamsE)
        .other          _ZN10layer_norm13ln_bwd_kernelINS_13Kernel_traitsI13__nv_bfloat16S2_fS2_fjLj2048ELj1ELj1ELj4ELj16ENS_18Kernel_traits_baseILj2048ES2_S2_fS2_fjLj128EEEEELb0ELb1ELb1ELb1EEEvNS_9BwdParamsE,@"STO_CUDA_ENTRY STV_DEFAULT"
_ZN10layer_norm13ln_bwd_kernelINS_13Kernel_traitsI13__nv_bfloat16S2_fS2_fjLj2048ELj1ELj1ELj4ELj16ENS_18Kernel_traits_baseILj2048ES2_S2_fS2_fjLj128EEEEELb0ELb1ELb1ELb1EEEvNS_9BwdParamsE:
.text._ZN10layer_norm13ln_bwd_kernelINS_13Kernel_traitsI13__nv_bfloat16S2_fS2_fjLj2048ELj1ELj1ELj4ELj16ENS_18Kernel_traits_baseILj2048ES2_S2_fS2_fjLj128EEEEELb0ELb1ELb1ELb1EEEvNS_9BwdParamsE:
        /* <DEDUP_REMOVED lines=33> */
[----:B------:R-:W-:Y:S01]  /*0210*/  UPLOP3.LUT UP1, UPT, UPT, UPT, UPT, 0x40, 0x4 ;  /* 0x000000000004789c */ /* 0x000fe20003f2e870 */
[----:B------:R-:W3:Y:S01]  /*0220*/  LDCU UR29, c[0x0][0x40c] ;  /* 0x00008180ff1d77ac */ /* 0x000ee20008000800 */
[----:B------:R-:W4:Y:S01]  /*0230*/  LDCU UR27, c[0x0][0x388] ;  /* 0x00007100ff1b77ac */ /* 0x000f220008000800 */
[----:B------:R-:W0:Y:S01]  /*0240*/  LDCU.U8 UR26, c[0x0][0x410] ;  /* 0x00008200ff1a77ac */ /* 0x000e220008000000 */
        /* <DEDUP_REMOVED lines=14> */
[----:B-----5:R-:W-:-:S02]  /*0330*/  PRMT R0, R64, 0x7632, R0 ;  /* 0x0000763240007816 */ /* 0x020fc40000000000 */
[----:B----4-:R-:W-:Y:S02]  /*0340*/  PRMT R2, R65, 0x7632, R2 ;  /* 0x0000763241027816 */ /* 0x010fe40000000002 */
        /* <DEDUP_REMOVED lines=14> */
.L_x_2423:
        /* <DEDUP_REMOVED lines=18> */
[----:B------:R-:W0:Y:S01]  /*0550*/  S2R R129, SR_TID.X ;  /* 0x0000000000817919 */ /* 0x000e220000002100 */
[----:B------:R-:W-:Y:S01]  /*0560*/  UIMAD UR9, UR8, UR27, URZ ;  /* 0x0000001b080972a4 */ /* 0x000fe2000f8e02ff */
[----:B------:R-:W1:Y:S01]  /*0570*/  LDC.64 R124, c[0x0][0x428] ;  /* 0x00010a00ff7c7b82 */ /* 0x000e620000000a00 */
[----:B------:R-:W-:Y:S01]  /*0580*/  UIADD3 UR17, UPT, UPT, UR31, -0x1, URZ ;  /* 0xffffffff1f117890 */ /* 0x000fe2000fffe0ff */
[----:B------:R-:W-:Y:S01]  /*0590*/  MOV R3, UR27 ;  /* 0x0000001b00037c02 */ /* 0x000fe20008000f00 */
[----:B------:R-:W-:Y:S02]  /*05a0*/  USHF.R.S32.HI UR10, URZ, 0x1f, UR9 ;  /* 0x0000001fff0a7899 */ /* 0x000fe40008011409 */
[----:B------:R-:W-:Y:S02]  /*05b0*/  USHF.R.S32.HI UR11, URZ, 0x1f, UR8 ;  /* 0x0000001fff0b7899 */ /* 0x000fe40008011408 */
[----:B------:R-:W-:Y:S01]  /*05c0*/  IMAD R3, R3, UR17, RZ ;  /* 0x0000001103037c24 */ /* 0x000fe2000f8e02ff */
[----:B------:R-:W2:Y:S01]  /*05d0*/  LDC.64 R116, c[0x0][0x3a8] ;  /* 0x0000ea00ff747b82 */ /* 0x000ea20000000a00 */
[----:B------:R-:W-:-:S02]  /*05e0*/  ULEA.HI UR10, UR10, UR9, URZ, 0x3 ;  /* 0x000000090a0a7291 */ /* 0x000fc4000f8f18ff */
[----:B------:R-:W-:Y:S01]  /*05f0*/  ULEA UR17, UP0, UR8, UR22, 0x2 ;  /* 0x0000001608117291 */ /* 0x000fe2000f8010ff */
[----:B------:R-:W-:-:S03]  /*0600*/  SHF.R.S32.HI R108, RZ, 0x1f, R3 ;  /* 0x0000001fff6c7819 */ /* 0x000fc60000011403 */
[----:B------:R-:W-:Y:S01]  /*0610*/  MOV R110, UR10 ;  /* 0x0000000a006e7c02 */ /* 0x000fe20008000f00 */
[----:B------:R-:W-:Y:S01]  /*0620*/  ULEA.HI.X UR9, UR8, UR23, UR11, 0x2, UP0 ;  /* 0x0000001708097291 */ /* 0x000fe200080f140b */
[----:B------:R-:W-:Y:S02]  /*0630*/  LEA.HI R108, R108, R3, RZ, 0x3 ;  /* 0x000000036c6c7211 */ /* 0x000fe400078f18ff */
[----:B------:R-:W-:-:S03]  /*0640*/  MOV R126, UR17 ;  /* 0x00000011007e7c02 */ /* 0x000fc60008000f00 */
[----:B------:R-:W-:-:S05]  /*0650*/  MOV R127, UR9 ;  /* 0x00000009007f7c02 */ /* 0x000fca0008000f00 */
[----:B------:R-:W3:Y:S01]  /*0660*/  LDG.E R3, desc[UR18][R126.64] ;  /* 0x000000127e037981 */ /* 0x000ee2000c1e1900 */
[-C--:B0-----:R-:W-:Y:S02]  /*0670*/  LEA.HI.SX32 R143, R110, R129.reuse, 0x1d ;  /* 0x000000816e8f7211 */ /* 0x081fe400078feaff */
[----:B------:R-:W-:Y:S02]  /*0680*/  LEA.HI.SX32 R129, R108, R129, 0x1d ;  /* 0x000000816c817211 */ /* 0x000fe400078feaff */
[C---:B------:R-:W-:Y:S01]  /*0690*/  IADD3 R147, PT, PT, R143.reuse, 0x80, RZ ;  /* 0x000000808f937810 */ /* 0x040fe20007ffe0ff */
[----:B--2---:R-:W-:-:S04]  /*06a0*/  IMAD.WIDE.U32 R138, R143, 0x20, R116 ;  /* 0x000000208f8a7825 */ /* 0x004fc800078e0074 */
[C---:B-1----:R-:W-:Y:S01]  /*06b0*/  IMAD.WIDE.U32 R112, R129.reuse, 0x10, R124 ;  /* 0x0000001081707825 */ /* 0x042fe200078e007c */
[----:B------:R-:W-:Y:S01]  /*06c0*/  IADD3 R129, PT, PT, R129, 0x80, RZ ;  /* 0x0000008081817810 */ /* 0x000fe20007ffe0ff */
[----:B------:R-:W2:Y:S02]  /*06d0*/  LDG.E.128 R108, desc[UR18][R138.64] ;  /* 0x000000128a6c7981 */ /* 0x000ea4000c1e1d00 */
[----:B------:R-:W-:Y:S02]  /*06e0*/  IMAD.WIDE.U32 R140, R147, 0x20, R116 ;  /* 0x00000020938c7825 */ /* 0x000fe400078e0074 */
[----:B------:R-:W4:Y:S02]  /*06f0*/  LDG.E.128 R112, desc[UR18][R112.64] ;  /* 0x0000001270707981 */ /* 0x000f24000c1e1d00 */
[----:B------:R-:W-:Y:S02]  /*0700*/  IMAD.WIDE.U32 R128, R129, 0x10, R124 ;  /* 0x0000001081807825 */ /* 0x000fe400078e007c */
[----:B------:R-:W4:Y:S04]  /*0710*/  LDG.E.128 R120, desc[UR18][R140.64] ;  /* 0x000000128c787981 */ /* 0x000f28000c1e1d00 */
[----:B------:R-:W4:Y:S04]  /*0720*/  LDG.E.128 R124, desc[UR18][R140.64+0x10] ;  /* 0x000010128c7c7981 */ /* 0x000f28000c1e1d00 */
[----:B------:R0:W4:Y:S04]  /*0730*/  LDG.E.128 R116, desc[UR18][R138.64+0x10] ;  /* 0x000010128a747981 */ /* 0x000128000c1e1d00 */
[----:B------:R-:W4:Y:S01]  /*0740*/  LDG.E.128 R128, desc[UR18][R128.64] ;  /* 0x0000001280807981 */ /* 0x000f22000c1e1d00 */
[----:B------:R-:W-:-:S04]  /*0750*/  UISETP.NE.U32.AND UP0, UPT, UR4, URZ, UPT ;  /* 0x000000ff0400728c */ /* 0x000fc8000bf05070 */
[----:B------:R-:W-:-:S06]  /*0760*/  UISETP.NE.AND.EX UP0, UPT, UR5, URZ, UPT, UP0 ;  /* 0x000000ff0500728c */ /* 0x000fcc000bf05300 */
[----:B------:R-:W-:-:S13]  /*0770*/  PLOP3.LUT P0, PT, PT, PT, UP0, 0x80, 0x8 ;  /* 0x000000000008781c */ /* 0x000fda0003f0f008 */
[----:B0-----:R-:W0:Y:S08]  /*0780*/  @P0 LDC.64 R138, c[0x0][0x438] ;  /* 0x00010e00ff8a0b82 */ /* 0x001e300000000a00 */
        /* <DEDUP_REMOVED lines=8> */
[----:B---3--:R-:W-:-:S05]  /*0810*/  FSEL R152, R3, RZ, !P1 ;  /* 0x000000ff03987208 */ /* 0x008fca0004800000 */
[----:B--2---:R-:W-:Y:S01]  /*0820*/  FADD.FTZ R140, -R152, R111 ;  /* 0x0000006f988c7221 */ /* 0x004fe20000010100 */
[C---:B----4-:R-:W-:Y:S02]  /*0830*/  PRMT R143, R113.reuse, 0x7632, R143 ;  /* 0x00007632718f7816 */ /* 0x050fe4000000008f */
[C---:B------:R-:W-:Y:S02]  /*0840*/  PRMT R158, R112.reuse, 0x7632, R158 ;  /* 0x00007632709e7816 */ /* 0x040fe4000000009e */
[----:B------:R-:W-:Y:S01]  /*0850*/  SHF.L.U32 R157, R112, 0x10, RZ ;  /* 0x00000010709d7819 */ /* 0x000fe200000006ff */
[C---:B0-----:R-:W-:Y:S01]  /*0860*/  FADD.FTZ R138, -R152.reuse, R121 ;  /* 0x00000079988a7221 */ /* 0x041fe20000010100 */
[----:B------:R-:W-:Y:S01]  /*0870*/  SHF.L.U32 R151, R113, 0x10, RZ ;  /* 0x0000001071977819 */ /* 0x000fe200000006ff */
[C---:B------:R-:W-:Y:S01]  /*0880*/  FADD.FTZ R112, -R152.reuse, R120 ;  /* 0x0000007898707221 */ /* 0x040fe20000010100 */
[C---:B-1----:R-:W-:Y:S01]  /*0890*/  FADD.FTZ R145, -R152.reuse, R124 ;  /* 0x0000007c98917221 */ /* 0x042fe20000010100 */
[----:B------:R-:W-:Y:S01]  /*08a0*/  FADD.FTZ R149, -R152, R126 ;  /* 0x0000007e98957221 */ /* 0x000fe20000010100 */
[----:B------:R-:W-:Y:S01]  /*08b0*/  SHF.L.U32 R121, R135, 0x10, RZ ;  /* 0x0000001087797819 */ /* 0x000fe200000006ff */
[----:B------:R-:W-:Y:S01]  /*08c0*/  FMUL.FTZ R120, R140, UR30 ;  /* 0x0000001e8c787c20 */ /* 0x000fe20008410000 */
[----:B------:R-:W-:-:S02]  /*08d0*/  SHF.L.U32 R124, R143, 0x10, RZ ;  /* 0x000000108f7c7819 */ /* 0x000fc400000006ff */
[----:B------:R-:W-:Y:S02]  /*08e0*/  SHF.L.U32 R113, R114, 0x10, RZ ;  /* 0x0000001072717819 */ /* 0x000fe400000006ff */
[----:B------:R-:W-:Y:S01]  /*08f0*/  SHF.L.U32 R126, R78, 0x10, RZ ;  /* 0x000000104e7e7819 */ /* 0x000fe200000006ff */
[----:B------:R-:W-:Y:S01]  /*0900*/  FADD.FTZ R150, -R152, R117 ;  /* 0x0000007598967221 */ /* 0x000fe20000010100 */
[----:B------:R-:W-:Y:S01]  /*0910*/  PRMT R111, R114, 0x7632, R111 ;  /* 0x00007632726f7816 */ /* 0x000fe2000000006f */
[C---:B------:R-:W-:Y:S01]  /*0920*/  FADD.FTZ R142, -R152.reuse, R110 ;  /* 0x0000006e988e7221 */ /* 0x040fe20000010100 */
[----:B------:R-:W-:Y:S01]  /*0930*/  FADD.FTZ R148, -R152, R125 ;  /* 0x0000007d98947221 */ /* 0x000fe20000010100 */
[C---:B------:R-:W-:Y:S01]  /*0940*/  PRMT R160, R128.reuse, 0x7632, R160 ;  /* 0x0000763280a07816 */ /* 0x040fe200000000a0 */
[-C--:B------:R-:W-:Y:S01]  /*0950*/  FMUL.FTZ R121, R121, R124.reuse ;  /* 0x0000007c79797220 */ /* 0x080fe20000410000 */
[----:B------:R-:W-:Y:S01]  /*0960*/  SHF.L.U32 R159, R128, 0x10, RZ ;  /* 0x00000010809f7819 */ /* 0x000fe200000006ff */
[----:B------:R-:W-:Y:S01]  /*0970*/  FFMA.FTZ R31, R120, R124, R31 ;  /* 0x0000007c781f7223 */ /* 0x000fe2000001001f */
[----:B------:R-:W-:Y:S01]  /*0980*/  FADD.FTZ R83, R83, R124 ;  /* 0x0000007c53537221 */ /* 0x000fe20000010000 */
[----:B------:R-:W-:Y:S01]  /*0990*/  PRMT R110, R115, 0x7632, R110 ;  /* 0x00007632736e7816 */ /* 0x000fe2000000006e */
[----:B------:R-:W-:Y:S01]  /*09a0*/  FMUL.FTZ R124, R126, R113 ;  /* 0x000000717e7c7220 */ /* 0x000fe20000410000 */
[----:B------:R-:W-:Y:S01]  /*09b0*/  PRMT R114, R130, 0x7632, R114 ;  /* 0x0000763282727816 */ /* 0x000fe20000000072 */
[----:B------:R-:W-:Y:S01]  /*09c0*/  FMUL.FTZ R126, R150, UR30 ;  /* 0x0000001e967e7c20 */ /* 0x000fe20008410000 */
[----:B------:R-:W-:-:S02]  /*09d0*/  SHF.L.U32 R147, R130, 0x10, RZ ;  /* 0x0000001082937819 */ /* 0x000fc400000006ff */
[----:B------:R-:W-:Y:S02]  /*09e0*/  SHF.L.U32 R125, R136, 0x10, RZ ;  /* 0x00000010887d7819 */ /* 0x000fe400000006ff */
[----:B------:R-:W-:Y:S01]  /*09f0*/  SHF.L.U32 R128, R111, 0x10, RZ ;  /* 0x000000106f807819 */ /* 0x000fe200000006ff */
[C---:B------:R-:W-:Y:S01]  /*0a00*/  FADD.FTZ R146, -R152.reuse, R118 ;  /* 0x0000007698927221 */ /* 0x040fe20000010100 */
[----:B------:R-:W-:Y:S02]  /*0a10*/  SHF.L.U32 R115, R115, 0x10, RZ ;  /* 0x0000001073737819 */ /* 0x000fe400000006ff */
[----:B------:R-:W-:Y:S01]  /*0a20*/  SHF.L.U32 R130, R79, 0x10, RZ ;  /* 0x000000104f827819 */ /* 0x000fe200000006ff */
[----:B------:R-:W-:Y:S01]  /*0a30*/  FADD.FTZ R139, -R152, R119 ;  /* 0x00000077988b7221 */ /* 0x000fe20000010100 */
[----:B------:R-:W-:Y:S01]  /*0a40*/  SHF.L.U32 R118, R76, 0x10, RZ ;  /* 0x000000104c767819 */ /* 0x000fe200000006ff */
[C---:B------:R-:W-:Y:S01]  /*0a50*/  FADD.FTZ R156, -R152.reuse, R116 ;  /* 0x00000074989c7221 */ /* 0x040fe20000010100 */
[----:B------:R-:W-:Y:S01]  /*0a60*/  FADD.FTZ R3, -R152, R108 ;  /* 0x0000006c98037221 */ /* 0x000fe20000010100 */
[----:B------:R-:W-:Y:S01]  /*0a70*/  PRMT R153, R129, 0x7632, R153 ;  /* 0x0000763281997816 */ /* 0x000fe20000000099 */
[-C--:B------:R-:W-:Y:S01]  /*0a80*/  FMUL.FTZ R125, R125, R128.reuse ;  /* 0x000000807d7d7220 */ /* 0x080fe20000410000 */
[----:B------:R-:W-:Y:S01]  /*0a90*/  SHF.L.U32 R155, R129, 0x10, RZ ;  /* 0x00000010819b7819 */ /* 0x000fe200000006ff */
[----:B------:R-:W-:Y:S01]  /*0aa0*/  FADD.FTZ R85, R85, R128 ;  /* 0x0000008055557221 */ /* 0x000fe20000010000 */
[----:B------:R-:W-:Y:S01]  /*0ab0*/  FFMA.FTZ R33, R126, R128, R33 ;  /* 0x000000807e217223 */ /* 0x000fe20000010021 */
[----:B------:R-:W-:Y:S01]  /*0ac0*/  SHF.L.U32 R129, R137, 0x10, RZ ;  /* 0x0000001089817819 */ /* 0x000fe200000006ff */
[----:B------:R-:W-:Y:S01]  /*0ad0*/  FMUL.FTZ R128, R130, R115 ;  /* 0x0000007382807220 */ /* 0x000fe20000410000 */
        /* <DEDUP_REMOVED lines=8> */
[----:B------:R-:W-:Y:S01]  /*0b60*/  FMUL.FTZ R3, R3, UR30 ;  /* 0x0000001e03037c20 */ /* 0x000fe20008410000 */
[----:B------:R-:W-:Y:S01]  /*0b70*/  FADD.FTZ R141, -R152, R122 ;  /* 0x0000007a988d7221 */ /* 0x000fe20000010100 */
[----:B------:R-:W-:Y:S01]  /*0b80*/  SHF.L.U32 R122, R77, 0x10, RZ ;  /* 0x000000104d7a7819 */ /* 0x000fe200000006ff */
[-C--:B------:R-:W-:Y:S01]  /*0b90*/  FMUL.FTZ R129, R129, R110.reuse ;  /* 0x0000006e81817220 */ /* 0x080fe20000410000 */
[----:B------:R-:W-:Y:S01]  /*0ba0*/  FADD.FTZ R87, R87, R110 ;  /* 0x0000006e57577221 */ /* 0x000fe20000010000 */
[----:B------:R-:W-:Y:S01]  /*0bb0*/  FFMA.FTZ R35, R130, R110, R35 ;  /* 0x0000006e82237223 */ /* 0x000fe20000010023 */
[----:B------:R-:W-:Y:S01]  /*0bc0*/  FMUL.FTZ R117, R117, R158 ;  /* 0x0000009e75757220 */ /* 0x000fe20000410000 */
[----:B------:R-:W-:Y:S01]  /*0bd0*/  FADD.FTZ R84, R84, R113 ;  /* 0x0000007154547221 */ /* 0x000fe20000010000 */
[----:B------:R-:W-:Y:S01]  /*0be0*/  FFMA.FTZ R32, R123, R113, R32 ;  /* 0x000000717b207223 */ /* 0x000fe20000010020 */
[----:B------:R-:W-:Y:S01]  /*0bf0*/  FADD.FTZ R110, RZ, R118 ;  /* 0x00000076ff6e7221 */ /* 0x000fe20000010000 */
[----:B------:R-:W-:Y:S01]  /*0c00*/  FMUL.FTZ R116, R154, UR30 ;  /* 0x0000001e9a747c20 */ /* 0x000fe20008410000 */
[----:B------:R-:W-:Y:S01]  /*0c10*/  FFMA.FTZ R113, R3, R118, RZ ;  /* 0x0000007603717223 */ /* 0x000fe200000100ff */
[C---:B------:R-:W-:Y:S01]  /*0c20*/  PRMT R108, R131.reuse, 0x7632, R108 ;  /* 0x00007632836c7816 */ /* 0x040fe2000000006c */
[----:B------:R-:W-:Y:S01]  /*0c30*/  FMUL.FTZ R122, R122, R151 ;  /* 0x000000977a7a7220 */ /* 0x000fe20000410000 */
[----:B------:R-:W-:Y:S01]  /*0c40*/  SHF.L.U32 R109, R131, 0x10, RZ ;  /* 0x00000010836d7819 */ /* 0x000fe200000006ff */
[----:B------:R-:W-:Y:S01]  /*0c50*/  FMUL.FTZ R131, R112, UR30 ;  /* 0x0000001e70837c20 */ /* 0x000fe20008410000 */
[----:B------:R-:W-:Y:S01]  /*0c60*/  FADD.FTZ R111, R117, R110 ;  /* 0x0000006e756f7221 */ /* 0x000fe20000010000 */
[----:B------:R-:W-:Y:S01]  /*0c70*/  FMUL.FTZ R119, R142, UR30 ;  /* 0x0000001e8e777c20 */ /* 0x000fe20008410000 */
[----:B------:R-:W-:-:S02]  /*0c80*/  FFMA.FTZ R112, R116, R117, R113 ;  /* 0x0000007574707223 */ /* 0x000fc40000010071 */
[----:B------:R-:W-:Y:S02]  /*0c90*/  FADD.FTZ R110, R122, R111 ;  /* 0x0000006f7a6e7221 */ /* 0x000fe40000010000 */
[----:B------:R-:W-:Y:S02]  /*0ca0*/  FFMA.FTZ R113, R119, R122, R112 ;  /* 0x0000007a77717223 */ /* 0x000fe40000010070 */
[----:B------:R-:W-:Y:S02]  /*0cb0*/  FADD.FTZ R111, R121, R110 ;  /* 0x0000006e796f7221 */ /* 0x000fe40000010000 */
[----:B------:R-:W-:Y:S02]  /*0cc0*/  FFMA.FTZ R112, R120, R121, R113 ;  /* 0x0000007978707223 */ /* 0x000fe40000010071 */
[----:B------:R-:W-:Y:S02]  /*0cd0*/  FADD.FTZ R110, R124, R111 ;  /* 0x0000006f7c6e7221 */ /* 0x000fe40000010000 */
[----:B------:R-:W-:Y:S01]  /*0ce0*/  FFMA.FTZ R113, R123, R124, R112 ;  /* 0x0000007c7b717223 */ /* 0x000fe20000010070 */
[----:B------:R-:W-:Y:S01]  /*0cf0*/  FADD.FTZ R152, -R152, R127 ;  /* 0x0000007f98987221 */ /* 0x000fe20000010100 */
[----:B------:R-:W-:Y:S01]  /*0d00*/  FADD.FTZ R111, R125, R110 ;  /* 0x0000006e7d6f7221 */ /* 0x000fe20000010000 */
[----:B------:R-:W-:Y:S01]  /*0d10*/  FMUL.FTZ R127, R146, UR30 ;  /* 0x0000001e927f7c20 */ /* 0x000fe20008410000 */
[----:B------:R-:W-:Y:S01]  /*0d20*/  FFMA.FTZ R112, R126, R125, R113 ;  /* 0x0000007d7e707223 */ /* 0x000fe20000010071 */
[----:B------:R-:W-:Y:S01]  /*0d30*/  SHF.L.U32 R140, R68, 0x10, RZ ;  /* 0x00000010448c7819 */ /* 0x000fe200000006ff */
[----:B------:R-:W-:-:S02]  /*0d40*/  FADD.FTZ R110, R128, R111 ;  /* 0x0000006f806e7221 */ /* 0x000fc40000010000 */
[----:B------:R-:W-:Y:S01]  /*0d50*/  FFMA.FTZ R113, R127, R128, R112 ;  /* 0x000000807f717223 */ /* 0x000fe20000010070 */
[----:B------:R-:W-:Y:S01]  /*0d60*/  SHF.L.U32 R139, R6, 0x10, RZ ;  /* 0x00000010068b7819 */ /* 0x000fe200000006ff */
[----:B------:R-:W-:Y:S01]  /*0d70*/  FMUL.FTZ R140, R140, R159 ;  /* 0x0000009f8c8c7220 */ /* 0x000fe20000410000 */
[----:B------:R-:W-:Y:S01]  /*0d80*/  SHF.L.U32 R160, R160, 0x10, RZ ;  /* 0x00000010a0a07819 */ /* 0x000fe200000006ff */
[----:B------:R-:W-:Y:S01]  /*0d90*/  FADD.FTZ R111, R129, R110 ;  /* 0x0000006e816f7221 */ /* 0x000fe20000010000 */
[----:B------:R-:W-:Y:S01]  /*0da0*/  FFMA.FTZ R112, R130, R129, R113 ;  /* 0x0000008182707223 */ /* 0x000fe20000010071 */
[----:B------:R-:W-:Y:S01]  /*0db0*/  SHF.L.U32 R142, R69, 0x10, RZ ;  /* 0x00000010458e7819 */ /* 0x000fe200000006ff */
[----:B------:R-:W-:Y:S01]  /*0dc0*/  FMUL.FTZ R138, R138, UR30 ;  /* 0x0000001e8a8a7c20 */ /* 0x000fe20008410000 */
[----:B------:R-:W-:Y:S01]  /*0dd0*/  FMUL.FTZ R139, R139, R160 ;  /* 0x000000a08b8b7220 */ /* 0x000fe20000410000 */
[----:B------:R-:W-:Y:S01]  /*0de0*/  FADD.FTZ R110, R140, R111 ;  /* 0x0000006f8c6e7221 */ /* 0x000fe20000010000 */
[----:B------:R-:W-:Y:S01]  /*0df0*/  SHF.L.U32 R143, R7, 0x10, RZ ;  /* 0x00000010078f7819 */ /* 0x000fe200000006ff */
[----:B------:R-:W-:Y:S01]  /*0e00*/  FFMA.FTZ R111, R131, R140, R112 ;  /* 0x0000008c836f7223 */ /* 0x000fe20000010070 */
[----:B------:R-:W-:Y:S01]  /*0e10*/  SHF.L.U32 R146, R153, 0x10, RZ ;  /* 0x0000001099927819 */ /* 0x000fe200000006ff */
[----:B------:R-:W-:Y:S01]  /*0e20*/  FMUL.FTZ R144, R144, UR30 ;  /* 0x0000001e90907c20 */ /* 0x000fe20008410000 */
[----:B------:R-:W-:Y:S01]  /*0e30*/  FMUL.FTZ R142, R142, R155 ;  /* 0x0000009b8e8e7220 */ /* 0x000fe20000410000 */
[----:B------:R-:W-:Y:S01]  /*0e40*/  FADD.FTZ R113, R110, R139 ;  /* 0x0000008b6e717221 */ /* 0x000fe20000010000 */
[----:B------:R-:W-:Y:S01]  /*0e50*/  FMUL.FTZ R141, R141, UR30 ;  /* 0x0000001e8d8d7c20 */ /* 0x000fe20008410000 */
[----:B------:R-:W-:Y:S01]  /*0e60*/  FFMA.FTZ R110, R138, R139, R111 ;  /* 0x0000008b8a6e7223 */ /* 0x000fe2000001006f */
[-C--:B------:R-:W-:Y:S01]  /*0e70*/  FMUL.FTZ R143, R143, R146.reuse ;  /* 0x000000928f8f7220 */ /* 0x080fe20000410000 */
[----:B------:R-:W-:Y:S01]  /*0e80*/  FFMA.FTZ R39, R144, R146, R39 ;  /* 0x0000009290277223 */ /* 0x000fe20000010027 */
[----:B------:R-:W-:Y:S01]  /*0e90*/  FADD.FTZ R91, R91, R146 ;  /* 0x000000925b5b7221 */ /* 0x000fe20000010000 */
[----:B------:R-:W-:Y:S01]  /*0ea0*/  SHF.L.U32 R146, R70, 0x10, RZ ;  /* 0x0000001046927819 */ /* 0x000fe200000006ff */
[----:B------:R-:W-:Y:S01]  /*0eb0*/  FADD.FTZ R112, R113, R142 ;  /* 0x0000008e71707221 */ /* 0x000fe20000010000 */
[----:B------:R-:W-:Y:S01]  /*0ec0*/  FFMA.FTZ R111, R141, R142, R110 ;  /* 0x0000008e8d6f7223 */ /* 0x000fe2000001006e */
        /* <DEDUP_REMOVED lines=8> */
[----:B------:R-:W-:Y:S01]  /*0f50*/  SHF.L.U32 R150, R71, 0x10, RZ ;  /* 0x0000001047967819 */ /* 0x000fe200000006ff */
[----:B------:R-:W-:Y:S01]  /*0f60*/  FADD.FTZ R92, R92, R147 ;  /* 0x000000935c5c7221 */ /* 0x000fe20000010000 */
[----:B------:R-:W-:Y:S01]  /*0f70*/  FFMA.FTZ R56, R145, R147, R56 ;  /* 0x0000009391387223 */ /* 0x000fe20000010038 */
        /* <DEDUP_REMOVED lines=8> */
[-C--:B------:R-:W-:Y:S01]  /*1000*/  FMUL.FTZ R150, R150, R109.reuse ;  /* 0x0000006d96967220 */ /* 0x080fe20000410000 */
[----:B------:R-:W-:Y:S01]  /*1010*/  FADD.FTZ R94, R94, R109 ;  /* 0x0000006d5e5e7221 */ /* 0x000fe20000010000 */
[----:B------:R-:W-:Y:S01]  /*1020*/  FFMA.FTZ R58, R149, R109, R58 ;  /* 0x0000006d953a7223 */ /* 0x000fe2000001003a */
[----:B------:R-:W-:Y:S01]  /*1030*/  SHF.L.U32 R151, R9, 0x10, RZ ;  /* 0x0000001009977819 */ /* 0x000fe200000006ff */
[----:B------:R-:W-:Y:S01]  /*1040*/  FADD.FTZ R109, R108, R147 ;  /* 0x000000936c6d7221 */ /* 0x000fe20000010000 */
[C---:B------:R-:W-:Y:S01]  /*1050*/  FFMA.FTZ R108, R148.reuse, R147, R111 ;  /* 0x00000093946c7223 */ /* 0x040fe2000001006f */
[----:B------:R-:W-:Y:S01]  /*1060*/  FFMA.FTZ R57, R148, R114, R57 ;  /* 0x0000007294397223 */ /* 0x000fe20000010039 */
[----:B------:R-:W-:Y:S01]  /*1070*/  FADD.FTZ R93, R93, R114 ;  /* 0x000000725d5d7221 */ /* 0x000fe20000010000 */
[----:B------:R-:W-:Y:S01]  /*1080*/  FMUL.FTZ R152, R152, UR30 ;  /* 0x0000001e98987c20 */ /* 0x000fe20008410000 */
[----:B------:R-:W-:Y:S01]  /*1090*/  FMUL.FTZ R151, R151, R112 ;  /* 0x0000007097977220 */ /* 0x000fe20000410000 */
        /* <DEDUP_REMOVED lines=16> */
[----:B------:R-:W-:Y:S06]  /*11a0*/  BRA `(.L_x_2355) ;  /* 0x0000000000447947 */ /* 0x000fec0003800000 */
.L_x_2354:
[----:B------:R-:W-:-:S04]  /*11b0*/  ISETP.NE.U32.AND P0, PT, RZ, UR4, PT ;  /* 0x00000004ff007c0c */ /* 0x000fc8000bf05070 */
[----:B------:R-:W-:-:S13]  /*11c0*/  ISETP.NE.AND.EX P0, PT, RZ, UR5, PT, P0 ;  /* 0x00000005ff007c0c */ /* 0x000fda000bf05300 */
[----:B------:R-:W-:Y:S05]  /*11d0*/  @!P0 BRA `(.L_x_2355) ;  /* 0x0000000000388947 */ /* 0x000fea0003800000 */
[----:B------:R-:W0:Y:S01]  /*11e0*/  S2R R12, SR_TID.X ;  /* 0x00000000000c7919 */ /* 0x000e220000002100 */
[----:B------:R-:W-:Y:S01]  /*11f0*/  UIMAD UR9, UR8, UR27, URZ ;  /* 0x0000001b080972a4 */ /* 0x000fe2000f8e02ff */
[----:B------:R-:W1:Y:S03]  /*1200*/  LDC.64 R108, c[0x0][0x438] ;  /* 0x00010e00ff6c7b82 */ /* 0x000e660000000a00 */
[----:B------:R-:W-:-:S04]  /*1210*/  USHF.R.S32.HI UR10, URZ, 0x1f, UR9 ;  /* 0x0000001fff0a7899 */ /* 0x000fc80008011409 */
[----:B------:R-:W-:-:S06]  /*1220*/  ULEA.HI UR10, UR10, UR9, URZ, 0x3 ;  /* 0x000000090a0a7291 */ /* 0x000fcc000f8f18ff */
[----:B------:R-:W-:-:S04]  /*1230*/  MOV R111, UR10 ;  /* 0x0000000a006f7c02 */ /* 0x000fc80008000f00 */
[----:B0-----:R-:W-:-:S04]  /*1240*/  LEA.HI.SX32 R111, R111, R12, 0x1d ;  /* 0x0000000c6f6f7211 */ /* 0x001fc800078feaff */
[C---:B------:R-:W-:Y:S01]  /*1250*/  IADD3 R13, PT, PT, R111.reuse, 0x80, RZ ;  /* 0x000000806f0d7810 */ /* 0x040fe20007ffe0ff */
[----:B-1----:R-:W-:-:S04]  /*1260*/  IMAD.WIDE.U32 R110, R111, 0x20, R108 ;  /* 0x000000206f6e7825 */ /* 0x002fc800078e006c */
[----:B------:R-:W-:Y:S01]  /*1270*/  IMAD.WIDE.U32 R108, R13, 0x20, R108 ;  /* 0x000000200d6c7825 */ /* 0x000fe200078e006c */
[----:B------:R0:W5:Y:S04]  /*1280*/  LDG.E.128 R24, desc[UR18][R110.64] ;  /* 0x000000126e187981 */ /* 0x000168000c1e1d00 */
[----:B------:R0:W5:Y:S04]  /*1290*/  LDG.E.128 R20, desc[UR18][R110.64+0x10] ;  /* 0x000010126e147981 */ /* 0x000168000c1e1d00 */
[----:B------:R0:W5:Y:S04]  /*12a0*/  LDG.E.128 R16, desc[UR18][R108.64] ;  /* 0x000000126c107981 */ /* 0x000168000c1e1d00 */
[----:B------:R0:W5:Y:S02]  /*12b0*/  LDG.E.128 R12, desc[UR18][R108.64+0x10] ;  /* 0x000010126c0c7981 */ /* 0x000164000c1e1d00 */
.L_x_2355:
        /* <DEDUP_REMOVED lines=32> */
.L_x_2357:
[----:B------:R-:W-:Y:S05]  /*14c0*/  BSYNC.RECONVERGENT B0 ;  /* 0x0000000000007941 */ /* 0x000fea0003800200 */
.L_x_2356:
[----:B------:R-:W-:Y:S01]  /*14d0*/  UISETP.GE.AND UP3, UPT, UR16, 0x1, UPT ;  /* 0x000000011000788c */ /* 0x000fe2000bf66270 */
[----:B------:R-:W-:Y:S01]  /*14e0*/  BAR.SYNC.DEFER_BLOCKING 0x0 ;  /* 0x0000000000007b1d */ /* 0x000fe20000010000 */
[----:B------:R-:W-:Y:S01]  /*14f0*/  HFMA2 R155, -RZ, RZ, 0, 9.5367431640625e-07 ;  /* 0x00000010ff9b7431 */ /* 0x000fe200000001ff */
[----:B------:R-:W-:-:S03]  /*1500*/  MOV R156, RZ ;  /* 0x000000ff009c7202 */ /* 0x000fc60000000f00 */
[----:B------:R-:W-:-:S05]  /*1510*/  PLOP3.LUT P2, PT, PT, PT, UP3, 0x80, 0x8 ;  /* 0x000000000008781c */ /* 0x000fca0003f4f038 */
[----:B------:R-:W-:Y:S01]  /*1520*/  @UP3 UIADD3 UR9, UPT, UPT, UR16, -0x1, URZ ;  /* 0xffffffff10093890 */ /* 0x000fe2000fffe0ff */
[----:B------:R-:W1:Y:S03]  /*1530*/  @UP3 LDCU.64 UR16, c[0x0][0x390] ;  /* 0x00007200ff1037ac */ /* 0x000e660008000a00 */
[----:B------:R-:W-:-:S04]  /*1540*/  @UP3 UIMAD UR9, UR9, UR27, URZ ;  /* 0x0000001b090932a4 */ /* 0x000fc8000f8e02ff */
[----:B------:R-:W-:-:S04]  /*1550*/  @UP3 USHF.R.S32.HI UR10, URZ, 0x1f, UR9 ;  /* 0x0000001fff0a3899 */ /* 0x000fc80008011409 */
[----:B------:R-:W-:-:S06]  /*1560*/  @UP3 ULEA.HI UR10, UR10, UR9, URZ, 0x3 ;  /* 0x000000090a0a3291 */ /* 0x000fcc000f8f18ff */
[----:B0-----:R-:W-:-:S04]  /*1570*/  MOV R108, UR10 ;  /* 0x0000000a006c7c02 */ /* 0x001fc80008000f00 */
[----:B------:R-:W-:-:S05]  /*1580*/  @P2 LEA.HI.SX32 R156, R108, R153, 0x1d ;  /* 0x000000996c9c2211 */ /* 0x000fca00078feaff */
[----:B-1----:R-:W-:-:S05]  /*1590*/  @P2 IMAD.WIDE.U32 R154, R156, R155, UR16 ;  /* 0x000000109c9a2e25 */ /* 0x002fca000f8e009b */
[----:B------:R0:W5:Y:S01]  /*15a0*/  @P2 LDG.E.128 R100, desc[UR18][R154.64] ;  /* 0x000000129a642981 */ /* 0x000162000c1e1d00 */
[----:B------:R-:W1:Y:S01]  /*15b0*/  S2UR UR10, SR_CgaCtaId ;  /* 0x00000000000a79c3 */ /* 0x000e620000008800 */
[----:B------:R-:W-:Y:S01]  /*15c0*/  UMOV UR9, 0x400 ;  /* 0x0000040000097882 */ /* 0x000fe20000000000 */
[----:B------:R-:W-:Y:S01]  /*15d0*/  UISETP.NE.U32.AND UP0, UPT, UR4, URZ, UPT ;  /* 0x000000ff0400728c */ /* 0x000fe2000bf05070 */
[----:B------:R-:W-:-:S03]  /*15e0*/  ISETP.NE.AND P1, PT, RZ, UR26, PT ;  /* 0x0000001aff007c0c */ /* 0x000fc6000bf25270 */
[----:B------:R-:W-:Y:S02]  /*15f0*/  UISETP.NE.AND.EX UP0, UPT, UR5, URZ, UPT, UP0 ;  /* 0x000000ff0500728c */ /* 0x000fe4000bf05300 */
[----:B-1----:R-:W-:-:S04]  /*1600*/  ULEA UR9, UR10, UR9, 0x18 ;  /* 0x000000090a097291 */ /* 0x002fc8000f8ec0ff */
[----:B------:R-:W-:Y:S02]  /*1610*/  UIADD3 UR10, UPT, UPT, UR9, 0x2020, URZ ;  /* 0x00002020090a7890 */ /* 0x000fe4000fffe0ff */
[----:B------:R-:W-:Y:S02]  /*1620*/  @!UP1 UIADD3 UR10, UPT, UPT, UR9, 0x2000, URZ ;  /* 0x00002000090a9890 */ /* 0x000fe4000fffe0ff */
[----:B------:R-:W-:Y:S02]  /*1630*/  UIADD3 UR11, UPT, UPT, UR9, 0x2030, URZ ;  /* 0x00002030090b7890 */ /* 0x000fe4000fffe0ff */
[----:B------:R-:W-:Y:S02]  /*1640*/  @!UP1 UIADD3 UR11, UPT, UPT, UR9, 0x2010, URZ ;  /* 0x00002010090b9890 */ /* 0x000fe4000fffe0ff */
[----:B------:R-:W-:-:S03]  /*1650*/  UIMAD UR9, UR8, UR27, URZ ;  /* 0x0000001b080972a4 */ /* 0x000fc6000f8e02ff */
[----:B------:R-:W1:Y:S01]  /*1660*/  LDS.128 R108, [UR10] ;  /* 0x0000000aff6c7984 */ /* 0x000e620008000c00 */
[----:B------:R-:W-:-:S03]  /*1670*/  USHF.R.S32.HI UR10, URZ, 0x1f, UR9 ;  /* 0x0000001fff0a7899 */ /* 0x000fc60008011409 */
[----:B------:R-:W2:Y:S01]  /*1680*/  LDS.128 R112, [UR11] ;  /* 0x0000000bff707984 */ /* 0x000ea20008000c00 */
[----:B------:R-:W-:Y:S01]  /*1690*/  ULEA.HI UR10, UR10, UR9, URZ, 0x3 ;  /* 0x000000090a0a7291 */ /* 0x000fe2000f8f18ff */
[----:B-1----:R-:W-:Y:S01]  /*16a0*/  FADD.FTZ R158, RZ, R109 ;  /* 0x0000006dff9e7221 */ /* 0x002fe20000010000 */
[----:B------:R-:W-:-:S04]  /*16b0*/  FADD.FTZ R109, RZ, R108 ;  /* 0x0000006cff6d7221 */ /* 0x000fc80000010000 */
[----:B------:R-:W-:Y:S01]  /*16c0*/  MOV R108, UR10 ;  /* 0x0000000a006c7c02 */ /* 0x000fe20008000f00 */
[----:B------:R-:W-:Y:S01]  /*16d0*/  FADD.FTZ R158, R111, R158 ;  /* 0x0000009e6f9e7221 */ /* 0x000fe20000010000 */
[----:B------:R-:W-:-:S03]  /*16e0*/  FADD.FTZ R109, R110, R109 ;  /* 0x0000006d6e6d7221 */ /* 0x000fc60000010000 */
[----:B--2---:R-:W-:Y:S01]  /*16f0*/  FADD.FTZ R158, R158, R113 ;  /* 0x000000719e9e7221 */ /* 0x004fe20000010000 */
[----:B------:R-:W-:Y:S01]  /*1700*/  FADD.FTZ R109, R109, R112 ;  /* 0x000000706d6d7221 */ /* 0x000fe20000010000 */
[----:B------:R-:W-:Y:S02]  /*1710*/  LEA.HI.SX32 R113, R108, R153, 0x1d ;  /* 0x000000996c717211 */ /* 0x000fe400078feaff */
[----:B------:R-:W-:Y:S01]  /*1720*/  FADD.FTZ R115, R115, R158 ;  /* 0x0000009e73737221 */ /* 0x000fe20000010000 */
[----:B------:R-:W-:-:S03]  /*1730*/  FADD.FTZ R109, R114, R109 ;  /* 0x0000006d726d7221 */ /* 0x000fc60000010000 */
[----:B------:R-:W-:Y:S01]  /*1740*/  FMUL.FTZ R115, R115, UR28 ;  /* 0x0000001c73737c20 */ /* 0x000fe20008410000 */
[----:B------:R-:W-:-:S04]  /*1750*/  FMUL.FTZ R112, R109, UR28 ;  /* 0x0000001c6d707c20 */ /* 0x000fc80008410000 */
[----:B------:R-:W-:Y:S02]  /*1760*/  R2UR UR9, R115 ;  /* 0x00000000730972ca */ /* 0x000fe400000e0000 */
[----:B------:R-:W-:Y:S01]  /*1770*/  FSEL R112, R112, RZ, !P1 ;  /* 0x000000ff70707208 */ /* 0x000fe20004800000 */
[----:B0-----:R-:W-:-:S12]  /*1780*/  BRA.U UP0, `(.L_x_2358) ;  /* 0x0000000d00e47547 */ /* 0x001fd8000b800000 */
        /* <DEDUP_REMOVED lines=16> */
.L_x_2360:
        /* <DEDUP_REMOVED lines=14> */
.L_x_2361:
        /* <DEDUP_REMOVED lines=13> */
.L_x_2362:
        /* <DEDUP_REMOVED lines=14> */
.L_x_2363:
        /* <DEDUP_REMOVED lines=13> */
.L_x_2364:
        /* <DEDUP_REMOVED lines=14> */
.L_x_2365:
        /* <DEDUP_REMOVED lines=13> */
.L_x_2366:
        /* <DEDUP_REMOVED lines=15> */
.L_x_2359:
        /* <DEDUP_REMOVED lines=46> */
.L_x_2368:
        /* <DEDUP_REMOVED lines=14> */
.L_x_2369:
        /* <DEDUP_REMOVED lines=13> */
.L_x_2370:
        /* <DEDUP_REMOVED lines=14> */
.L_x_2371:
        /* <DEDUP_REMOVED lines=13> */
.L_x_2372:
        /* <DEDUP_REMOVED lines=14> */
.L_x_2373:
        /* <DEDUP_REMOVED lines=13> */
.L_x_2374:
        /* <DEDUP_REMOVED lines=10> */
.L_x_2358:
        /* <DEDUP_REMOVED lines=16> */
.L_x_2376:
        /* <DEDUP_REMOVED lines=14> */
.L_x_2377:
        /* <DEDUP_REMOVED lines=13> */
.L_x_2378:
        /* <DEDUP_REMOVED lines=14> */
.L_x_2379:
        /* <DEDUP_REMOVED lines=13> */
.L_x_2380:
        /* <DEDUP_REMOVED lines=14> */
.L_x_2381:
        /* <DEDUP_REMOVED lines=13> */
.L_x_2382:
        /* <DEDUP_REMOVED lines=15> */
.L_x_2375:
[----:B------:R-:W-:Y:S02]  /*2e20*/  PLOP3.LUT P1, PT, PT, PT, UP2, 0x80, 0x8 ;  /* 0x000000000008781c */ /* 0x000fe40003f2f028 */
[----:B-----5:R-:W-:Y:S02]  /*2e30*/  MOV R60, R24 ;  /* 0x00000018003c7202 */ /* 0x020fe40000000f00 */
[----:B------:R-:W-:Y:S02]  /*2e40*/  MOV R62, R26 ;  /* 0x0000001a003e7202 */ /* 0x000fe40000000f00 */
[----:B------:R-:W-:-:S07]  /*2e50*/  MOV R61, R25 ;  /* 0x00000019003d7202 */ /* 0x000fce0000000f00 */
        /* <DEDUP_REMOVED lines=9> */
[----:B------:R-:W-:Y:S01]  /*2ef0*/  @P1 FFMA.FTZ R62, R97, UR30, R26 ;  /* 0x0000001e613e1c23 */ /* 0x000fe2000801001a */
[----:B------:R-:W-:Y:S01]  /*2f00*/  MOV R63, R27 ;  /* 0x0000001b003f7202 */ /* 0x000fe20000000f00 */
[----:B------:R-:W-:Y:S01]  /*2f10*/  @P1 FFMA.FTZ R97, R123, UR9, R112 ;  /* 0x000000097b611c23 */ /* 0x000fe20008010070 */
[----:B------:R-:W-:Y:S01]  /*2f20*/  @P1 FFMA.FTZ R63, R108, UR30, R27 ;  /* 0x0000001e6c3f1c23 */ /* 0x000fe2000801001b */
[----:B------:R-:W-:Y:S01]  /*2f30*/  @P1 FADD.FTZ R96, R117, -R96 ;  /* 0x8000006075601221 */ /* 0x000fe20000010000 */
[--C-:B------:R-:W-:Y:S01]  /*2f40*/  @P1 FFMA.FTZ R108, R126, UR9, R112.reuse ;  /* 0x000000097e6c1c23 */ /* 0x100fe20008010070 */
[----:B------:R-:W-:Y:S01]  /*2f50*/  @P1 FFMA.FTZ R110, R130, UR9, R112 ;  /* 0x00000009826e1c23 */ /* 0x000fe20008010070 */
[----:B------:R-:W-:Y:S01]  /*2f60*/  @P1 FADD.FTZ R97, R124, -R97 ;  /* 0x800000617c611221 */ /* 0x000fe20000010000 */
[----:B------:R-:W-:Y:S01]  /*2f70*/  @P1 FADD.FTZ R99, R128, -R99 ;  /* 0x8000006380631221 */ /* 0x000fe20000010000 */
[----:B------:R-:W-:Y:S01]  /*2f80*/  @P1 FFMA.FTZ R61, R96, UR30, R25 ;  /* 0x0000001e603d1c23 */ /* 0x000fe20008010019 */
[----:B------:R-:W-:Y:S01]  /*2f90*/  @P1 FADD.FTZ R108, R125, -R108 ;  /* 0x8000006c7d6c1221 */ /* 0x000fe20000010000 */
[----:B------:R-:W-:Y:S01]  /*2fa0*/  @P1 FADD.FTZ R110, R129, -R110 ;  /* 0x8000006e816e1221 */ /* 0x000fe20000010000 */
[----:B------:R-:W-:Y:S01]  /*2fb0*/  MOV R96, R20 ;  /* 0x0000001400607202 */ /* 0x000fe20000000f00 */
        /* <DEDUP_REMOVED lines=15> */
.L_x_2383:
        /* <DEDUP_REMOVED lines=9> */
.L_x_2384:
        /* <DEDUP_REMOVED lines=8> */
.L_x_2385:
        /* <DEDUP_REMOVED lines=9> */
.L_x_2386:
        /* <DEDUP_REMOVED lines=8> */
.L_x_2387:
        /* <DEDUP_REMOVED lines=9> */
.L_x_2388:
        /* <DEDUP_REMOVED lines=8> */
.L_x_2389:
        /* <DEDUP_REMOVED lines=9> */
.L_x_2367:
[----:B------:R-:W-:Y:S01]  /*3470*/  ISETP.NE.U32.AND P1, PT, RZ, UR6, PT ;  /* 0x00000006ff007c0c */ /* 0x000fe2000bf25070 */
[----:B------:R-:W0:Y:S01]  /*3480*/  @UP3 LDCU.64 UR10, c[0x0][0x468] ;  /* 0x00008d00ff0a37ac */ /* 0x000e220008000a00 */
[----:B------:R-:W-:Y:S02]  /*3490*/  IADD3 R115, PT, PT, R156, 0x80, RZ ;  /* 0x000000809c737810 */ /* 0x000fe40007ffe0ff */
        /* <DEDUP_REMOVED lines=8> */
[----:B------:R-:W-:Y:S05]  /*3520*/  BRA.U !UP3, `(.L_x_2390) ;  /* 0x000000010b0c7547 */ /* 0x000fea000b800000 */
[----:B-----5:R-:W0:Y:S02]  /*3530*/  LDC.64 R100, c[0x0][0x390] ;  /* 0x0000e400ff647b82 */ /* 0x020e240000000a00 */
[----:B0-----:R-:W-:-:S06]  /*3540*/  IMAD.WIDE.U32 R100, R115, 0x10, R100 ;  /* 0x0000001073647825 */ /* 0x001fcc00078e0064 */
[----:B------:R-:W5:Y:S02]  /*3550*/  LDG.E.128 R100, desc[UR18][R100.64] ;  /* 0x0000001264647981 */ /* 0x000f64000c1e1d00 */
.L_x_2390:
[----:B------:R-:W-:Y:S05]  /*3560*/  @!P0 BRA `(.L_x_2391) ;  /* 0x0000000c00508947 */ /* 0x000fea0003800000 */
[----:B------:R-:W-:Y:S05]  /*3570*/  @!P1 BRA `(.L_x_2392) ;  /* 0x0000000400989947 */ /* 0x000fea0003800000 */
[----:B------:R-:W-:Y:S02]  /*3580*/  PLOP3.LUT P0, PT, PT, PT, UP2, 0x80, 0x8 ;  /* 0x000000000008781c */ /* 0x000fe40003f0f028 */
[----:B-1---5:R-:W-:Y:S02]  /*3590*/  MOV R61, R17 ;  /* 0x00000011003d7202 */ /* 0x022fe40000000f00 */
        /* <DEDUP_REMOVED lines=14> */
[----:B------:R-:W-:Y:S01]  /*3680*/  MOV R97, R13 ;  /* 0x0000000d00617202 */ /* 0x000fe20000000f00 */
[----:B------:R-:W-:Y:S01]  /*3690*/  @P0 FFMA.FTZ R98, R109, UR30, R14 ;  /* 0x0000001e6d620c23 */ /* 0x000fe2000801000e */
[----:B------:R-:W-:Y:S01]  /*36a0*/  @P0 FADD.FTZ R60, R147, -R60 ;  /* 0x8000003c933c0221 */ /* 0x000fe20000010000 */
[----:B------:R-:W-:Y:S01]  /*36b0*/  @P0 FADD.FTZ R96, R143, -R96 ;  /* 0x800000608f600221 */ /* 0x000fe20000010000 */
[--C-:B------:R-:W-:Y:S01]  /*36c0*/  @P0 FFMA.FTZ R109, R131, UR9, R112.reuse ;  /* 0x00000009836d0c23 */ /* 0x100fe20008010070 */
[----:B------:R-:W-:Y:S01]  /*36d0*/  @P0 FADD.FTZ R99, R146, -R99 ;  /* 0x8000006392630221 */ /* 0x000fe20000010000 */
[----:B------:R-:W-:Y:S01]  /*36e0*/  @P0 FFMA.FTZ R97, R60, UR30, R13 ;  /* 0x0000001e3c610c23 */ /* 0x000fe2000801000d */
[----:B------:R-:W-:Y:S01]  /*36f0*/  @P0 FFMA.FTZ R60, R152, UR9, R112 ;  /* 0x00000009983c0c23 */ /* 0x000fe20008010070 */
[----:B------:R-:W-:Y:S01]  /*3700*/  @P0 FFMA.FTZ R63, R96, UR30, R19 ;  /* 0x0000001e603f0c23 */ /* 0x000fe20008010013 */
[----:B------:R-:W-:Y:S01]  /*3710*/  @P0 FADD.FTZ R109, R140, -R109 ;  /* 0x8000006d8c6d0221 */ /* 0x000fe20000010000 */
[----:B------:R-:W-:Y:S01]  /*3720*/  MOV R96, R12 ;  /* 0x0000000c00607202 */ /* 0x000fe20000000f00 */
[----:B------:R-:W-:Y:S01]  /*3730*/  @P0 FADD.FTZ R108, R151, -R60 ;  /* 0x8000003c976c0221 */ /* 0x000fe20000010000 */
[----:B------:R-:W-:Y:S01]  /*3740*/  @P0 FFMA.FTZ R96, R99, UR30, R12 ;  /* 0x0000001e63600c23 */ /* 0x000fe2000801000c */
[----:B------:R-:W-:-:S02]  /*3750*/  MOV R99, R15 ;  /* 0x0000000f00637202 */ /* 0x000fc40000000f00 */
[----:B------:R-:W-:Y:S01]  /*3760*/  MOV R60, R16 ;  /* 0x00000010003c7202 */ /* 0x000fe20000000f00 */
[----:B------:R-:W-:Y:S01]  /*3770*/  @P0 FFMA.FTZ R99, R108, UR30, R15 ;  /* 0x0000001e6c630c23 */ /* 0x000fe2000801000f */
        /* <DEDUP_REMOVED lines=9> */
.L_x_2393:
        /* <DEDUP_REMOVED lines=9> */
.L_x_2394:
        /* <DEDUP_REMOVED lines=8> */
.L_x_2395:
        /* <DEDUP_REMOVED lines=9> */
.L_x_2396:
        /* <DEDUP_REMOVED lines=8> */
.L_x_2397:
        /* <DEDUP_REMOVED lines=9> */
.L_x_2398:
        /* <DEDUP_REMOVED lines=8> */
.L_x_2399:
        /* <DEDUP_REMOVED lines=10> */
.L_x_2392:
[----:B------:R-:W-:Y:S05]  /*3be0*/  BRA.U !UP3, `(.L_x_2401) ;  /* 0x000000010b307547 */ /* 0x000fea000b800000 */
[----:B------:R-:W-:Y:S02]  /*3bf0*/  PLOP3.LUT P0, PT, PT, PT, UP2, 0x80, 0x8 ;  /* 0x000000000008781c */ /* 0x000fe40003f0f028 */
[----:B-1---5:R-:W-:Y:S02]  /*3c00*/  MOV R108, R16 ;  /* 0x00000010006c7202 */ /* 0x022fe40000000f00 */
        /* <DEDUP_REMOVED lines=10> */
.L_x_2401:
[----:B------:R-:W-:Y:S05]  /*3cb0*/  BRA.U !UP3, `(.L_x_2402) ;  /* 0x000000010b347547 */ /* 0x000fea000b800000 */
[----:B------:R-:W-:Y:S02]  /*3cc0*/  PLOP3.LUT P0, PT, PT, PT, UP2, 0x80, 0x8 ;  /* 0x000000000008781c */ /* 0x000fe40003f0f028 */
[----:B-1---5:R-:W-:Y:S02]  /*3cd0*/  MOV R108, R17 ;  /* 0x00000011006c7202 */ /* 0x022fe40000000f00 */
        /* <DEDUP_REMOVED lines=11> */
.L_x_2402:
        /* <DEDUP_REMOVED lines=13> */
.L_x_2403:
        /* <DEDUP_REMOVED lines=14> */
.L_x_2404:
        /* <DEDUP_REMOVED lines=13> */
.L_x_2405:
        /* <DEDUP_REMOVED lines=14> */
.L_x_2406:
        /* <DEDUP_REMOVED lines=13> */
.L_x_2407:
        /* <DEDUP_REMOVED lines=15> */
.L_x_2391:
[----:B------:R-:W-:Y:S05]  /*42b0*/  @!P1 BRA `(.L_x_2408) ;  /* 0x0000000800249947 */ /* 0x000fea0003800000 */
[----:B------:R-:W-:Y:S01]  /*42c0*/  ISETP.LT.AND P0, PT, RZ, UR31, PT ;  /* 0x0000001fff007c0c */ /* 0x000fe2000bf01270 */
[--C-:B-1----:R-:W-:Y:S01]  /*42d0*/  FFMA.FTZ R62, R152, UR9, R112.reuse ;  /* 0x00000009983e7c23 */ /* 0x102fe20008010070 */
        /* <DEDUP_REMOVED lines=19> */
.L_x_2409:
        /* <DEDUP_REMOVED lines=14> */
.L_x_2410:
        /* <DEDUP_REMOVED lines=13> */
.L_x_2411:
        /* <DEDUP_REMOVED lines=14> */
.L_x_2412:
        /* <DEDUP_REMOVED lines=13> */
.L_x_2413:
        /* <DEDUP_REMOVED lines=14> */
.L_x_2414:
        /* <DEDUP_REMOVED lines=13> */
.L_x_2415:
        /* <DEDUP_REMOVED lines=35> */
.L_x_2408:
[----:B------:R-:W-:Y:S05]  /*4b50*/  BRA.U !UP3, `(.L_x_2416) ;  /* 0x000000010b307547 */ /* 0x000fea000b800000 */
[----:B-1----:R-:W-:Y:S01]  /*4b60*/  FFMA.FTZ R109, R131, UR9, R112 ;  /* 0x00000009836d7c23 */ /* 0x002fe20008010070 */
        /* <DEDUP_REMOVED lines=11> */
.L_x_2416:
[----:B------:R-:W-:Y:S05]  /*4c20*/  BRA.U !UP3, `(.L_x_2417) ;  /* 0x000000010b347547 */ /* 0x000fea000b800000 */
[----:B-1----:R-:W-:Y:S01]  /*4c30*/  FFMA.FTZ R108, R138, UR9, R112 ;  /* 0x000000098a6c7c23 */ /* 0x002fe20008010070 */
        /* <DEDUP_REMOVED lines=12> */
.L_x_2417:
        /* <DEDUP_REMOVED lines=13> */
.L_x_2418:
        /* <DEDUP_REMOVED lines=14> */
.L_x_2419:
        /* <DEDUP_REMOVED lines=13> */
.L_x_2420:
        /* <DEDUP_REMOVED lines=14> */
.L_x_2421:
        /* <DEDUP_REMOVED lines=13> */
.L_x_2422:
[----:B------:R-:W-:Y:S05]  /*5130*/  BRA.U !UP3, `(.L_x_2400) ;  /* 0x000000010b347547 */ /* 0x000fea000b800000 */
[----:B------:R-:W-:Y:S01]  /*5140*/  FFMA.FTZ R112, R152, UR9, R112 ;  /* 0x0000000998707c23 */ /* 0x000fe20008010070 */
[----:B------:R-:W-:Y:S02]  /*5150*/  ISETP.LT.AND P0, PT, RZ, UR31, PT ;  /* 0x0000001fff007c0c */ /* 0x000fe4000bf01270 */
[----:B-1----:R-:W-:Y:S01]  /*5160*/  SHF.L.U32 R111, R5, 0x10, RZ ;  /* 0x00000010056f7819 */ /* 0x002fe200000006ff */
        /* <DEDUP_REMOVED lines=10> */
.L_x_2400:
[----:B-1----:R-:W0:Y:S01]  /*5210*/  @P1 LDC.64 R108, c[0x0][0x478] ;  /* 0x00011e00ff6c1b82 */ /* 0x002e220000000a00 */
[----:B------:R-:W1:Y:S01]  /*5220*/  @UP3 LDCU.64 UR10, c[0x0][0x468] ;  /* 0x00008d00ff0a37ac */ /* 0x000e620008000a00 */
[----:B------:R-:W-:Y:S01]  /*5230*/  HFMA2 R110, -RZ, RZ, 0, 9.5367431640625e-07 ;  /* 0x00000010ff6e7431 */ /* 0x000fe200000001ff */
        /* <DEDUP_REMOVED lines=10> */
.L_x_2353:
[----:B------:R-:W2:Y:S08]  /*52e0*/  S2UR UR9, SR_CTAID.X ;  /* 0x00000000000979c3 */ /* 0x000eb00000002500 */
        /* <DEDUP_REMOVED lines=22> */
.L_x_2424:
        /* <DEDUP_REMOVED lines=11> */
.L_x_8033:


//--------------------- .text._ZN10layer_norm13ln_bwd_kernelINS_13Kernel_traitsI13__nv_bfloat16S2_fS2_fjLj2048ELj1ELj1ELj4ELj16ENS_18Kernel_traits_baseILj2048ES2_S2_fS2_fjLj128EEEEELb1ELb0ELb0ELb0EEEvNS_9BwdParamsE --------------------------
	.section	.text._ZN10layer_norm13ln_bwd_kernelINS_13Kernel_traitsI13__nv_bfloat16S2_fS2_fjLj2048ELj1ELj1ELj4ELj16ENS_18Kernel_traits_baseILj2048ES2_S2_fS2_fjLj128EEEEELb1ELb0ELb0ELb0EEEvNS_9BwdParamsE,"ax",@progbits
	.align	128
        .global         _ZN10layer_norm13ln_bwd_kernelINS_13Kernel_traitsI13__nv_bfloat16S2_fS2_fjLj2048ELj1ELj1ELj4ELj16ENS_18Kernel_traits_baseILj2048ES2_S2_fS2_fjLj128EEEEELb1ELb0ELb0ELb0EEEvNS_9BwdParamsE
        .type           _ZN10layer_norm13ln_bwd_kernelINS_13Kernel_traitsI13__nv_bfloat16S2_fS2_fjLj2048ELj1ELj1ELj4ELj16ENS_18Kernel_traits_baseILj2048ES2_S2_fS2_fjLj128EEEEELb1ELb0ELb0ELb0EEEvNS_9BwdParamsE,@function
        .size           _ZN10layer_norm13ln_bwd_kernelINS_13Kernel_traitsI13__nv_bfloat16S2_fS2_fjLj2048ELj1ELj1ELj4ELj16ENS_18Kernel_traits_baseILj2048ES2_S2_fS2_fjLj128EEEEELb1ELb0ELb0ELb0EEEvNS_9BwdParamsE,(.L_x_8034 - _ZN10layer_norm13ln_bwd_kernelINS_13Kernel_traitsI13__nv_bfloat16S2_fS2_fjLj2048ELj1ELj1ELj4ELj16ENS_18Kernel_traits_baseILj2048ES2_S2_fS2_fjLj128EEEEELb1ELb0ELb0ELb0EEEvNS_9BwdParamsE)
        .other          _ZN10layer_norm13ln_bwd_kernelINS_13Kernel_traitsI13__nv_bfloat16S2_fS2_fjLj2048ELj1ELj1ELj4ELj16ENS_18Kernel_traits_baseILj2048ES2_S2_fS2_fjLj128EEEEELb1ELb0ELb0ELb0EEEvNS_9BwdParamsE,@"STO_CUDA_ENTRY STV_DEFAULT"
_ZN10layer_norm13ln_bwd_kernelINS_13Kernel_traitsI13__nv_bfloat16S2_fS2_fjLj2048ELj1ELj1ELj4ELj16ENS_18Kernel_traits_baseILj2048ES2_S2_fS2_fjLj128EEEEELb1ELb0ELb0ELb0EEEvNS_9BwdParamsE:
.text._ZN10layer_norm13ln_bwd_kernelINS_13Kernel_traitsI13__nv_bfloat16S2_fS2_fjLj2048ELj1ELj1ELj4ELj16ENS_18Kernel_traits_baseILj2048ES2_S2_fS2_fjLj128EEEEELb1ELb0ELb0ELb0EEEvNS_9BwdParamsE:
        /* <DEDUP_REMOVED lines=60> */
[----:B------:R-:W1:Y:S01]  /*03c0*/  LDCU UR6, c[0x0][0x388] ;  /* 0x00007100ff0677ac */ /* 0x000e620008000800 */
[----:B------:R-:W2:Y:S01]  /*03d0*/  LDCU.U8 UR16, c[0x0][0x410] ;  /* 0x00008200ff1077ac */ /* 0x000ea20008000000 */
[----:B------:R-:W3:Y:S01]  /*03e0*/  LDCU UR17, c[0x0][0x400] ;  /* 0x00008000ff1177ac */ /* 0x000ee20008000800 */
[----:B------:R-:W4:Y:S01]  /*03f0*/  LDCU.64 UR20, c[0x0][0x478] ;  /* 0x00008f00ff1477ac */ /* 0x000f220008000a00 */
[----:B------:R-:W0:Y:S01]  /*0400*/  LDCU.64 UR18, c[0x0][0x438] ;  /* 0x00008700ff1277ac */ /* 0x000e220008000a00 */
[----:B------:R-:W0:Y:S01]  /*0410*/  LDCU.128 UR8, c[0x0][0x3c0] ;  /* 0x00007800ff0877ac */ /* 0x000e220008000c00 */
[----:B------:R-:W0:Y:S04]  /*0420*/  LDCU.64 UR24, c[0x0][0x380] ;  /* 0x00007000ff1877ac */ /* 0x000e280008000a00 */
.L_x_2447:
[----:B------:R-:W1:Y:S01]  /*0430*/  @UP0 LDCU.64 UR4, c[0x0][0x3e0] ;  /* 0x00007c00ff0407ac */ /* 0x000e620008000a00 */
[----:B------:R-:W-:Y:S01]  /*0440*/  PLOP3.LUT P0, PT, PT, PT, UP0, 0x80, 0x8 ;  /* 0x000000000008781c */ /* 0x000fe20003f0f008 */
[----:B0-----:R-:W-:Y:S02]  /*0450*/  UIMAD.WIDE UR12, UR7, 0x4, UR10 ;  /* 0x00000004070c78a5 */ /* 0x001fe4000f8e020a */
[----:B-1----:R-:W-:-:S06]  /*0460*/  @UP0 UIMAD.WIDE UR4, UR7, 0x2, UR4 ;  /* 0x00000002070408a5 */ /* 0x002fcc000f8e0204 */
[----:B--23--:R-:W-:Y:S02]  /*0470*/  MOV R76, UR4 ;  /* 0x00000004004c7c02 */ /* 0x00cfe40008000f00 */
[----:B------:R-:W-:Y:S01]  /*0480*/  MOV R77, UR5 ;  /* 0x00000005004d7c02 */ /* 0x000fe20008000f00 */
[----:B------:R-:W-:-:S04]  /*0490*/  UIMAD.WIDE UR4, UR7, 0x4, UR8 ;  /* 0x00000004070478a5 */ /* 0x000fc8000f8e0208 */
[----:B------:R0:W3:Y:S01]  /*04a0*/  @P0 LDG.E.U16 R76, desc[UR14][R76.64] ;  /* 0x0000000e4c4c0981 */ /* 0x0000e2000c1e1500 */
[----:B------:R-:W-:Y:S02]  /*04b0*/  MOV R78, UR12 ;  /* 0x0000000c004e7c02 */ /* 0x000fe40008000f00 */
[----:B------:R-:W-:Y:S02]  /*04c0*/  MOV R79, UR13 ;  /* 0x0000000d004f7c02 */ /* 0x000fe40008000f00 */
[----:B------:R-:W-:Y:S02]  /*04d0*/  MOV R80, UR4 ;  /* 0x0000000400507c02 */ /* 0x000fe40008000f00 */
[----:B------:R-:W-:Y:S01]  /*04e0*/  MOV R81, UR5 ;  /* 0x0000000500517c02 */ /* 0x000fe20008000f00 */
[----:B------:R-:W4:Y:S04]  /*04f0*/  LDG.E R78, desc[UR14][R78.64] ;  /* 0x0000000e4e4e7981 */ /* 0x000f28000c1e1900 */
        /* <DEDUP_REMOVED lines=13> */
[----:B---3--:R-:W-:Y:S02]  /*05d0*/  @P0 R2UR UR4, R76 ;  /* 0x000000004c0402ca */ /* 0x008fe400000e0000 */
[----:B----4-:R-:W-:Y:S02]  /*05e0*/  R2UR UR23, R78 ;  /* 0x000000004e1772ca */ /* 0x010fe400000e0000 */
[----:B------:R-:W-:-:S09]  /*05f0*/  FSEL R106, R80, RZ, !P1 ;  /* 0x000000ff506a7208 */ /* 0x000fd20004800000 */
[----:B------:R-:W-:Y:S01]  /*0600*/  @UP0 USHF.L.U32 UR12, UR4, 0x10, URZ ;  /* 0x00000010040c0899 */ /* 0x000fe200080006ff */
[----:B-----5:R-:W-:Y:S11]  /*0610*/  @!P3 BRA `(.L_x_2427) ;  /* 0x000000040084b947 */ /* 0x020ff60003800000 */
[----:B------:R-:W0:Y:S08]  /*0620*/  LDC.64 R98, c[0x0][0x3a8] ;  /* 0x0000ea00ff627b82 */ /* 0x000e300000000a00 */
[----:B------:R-:W1:Y:S08]  /*0630*/  LDC.64 R80, c[0x0][0x428] ;  /* 0x00010a00ff507b82 */ /* 0x000e700000000a00 */
[----:B------:R-:W2:Y:S01]  /*0640*/  LDC.64 R110, c[0x0][0x3b0] ;  /* 0x0000ec00ff6e7b82 */ /* 0x000ea20000000a00 */
[----:B0-----:R-:W-:-:S05]  /*0650*/  IMAD.WIDE.U32 R98, R0, 0x20, R98 ;  /* 0x0000002000627825 */ /* 0x001fca00078e0062 */
[----:B------:R-:W3:Y:S01]  /*0660*/  LDG.E.128 R76, desc[UR14][R98.64] ;  /* 0x0000000e624c7981 */ /* 0x000ee2000c1e1d00 */
[----:B-1----:R-:W-:-:S03]  /*0670*/  IMAD.WIDE.U32 R80, R0, 0x10, R80 ;  /* 0x0000001000507825 */ /* 0x002fc600078e0050 */
[----:B------:R0:W4:Y:S04]  /*0680*/  LDG.E.128 R84, desc[UR14][R98.64+0x10] ;  /* 0x0000100e62547981 */ /* 0x000128000c1e1d00 */
[----:B------:R-:W4:Y:S01]  /*0690*/  LDG.E.128 R80, desc[UR14][R80.64] ;  /* 0x0000000e50507981 */ /* 0x000f22000c1e1d00 */
[----:B--2---:R-:W-:-:S06]  /*06a0*/  IMAD.WIDE.U32 R110, R0, 0x8, R110 ;  /* 0x00000008006e7825 */ /* 0x004fcc00078e006e */
[----:B------:R-:W5:Y:S01]  /*06b0*/  LDG.E.64 R110, desc[UR14][R110.64] ;  /* 0x0000000e6e6e7981 */ /* 0x000f62000c1e1b00 */
        /* <DEDUP_REMOVED lines=11> */
[----:B------:R-:W-:Y:S02]  /*0770*/  SHF.L.U32 R99, R99, 0x10, RZ ;  /* 0x0000001063637819 */ /* 0x000fe400000006ff */
[----:B------:R-:W-:Y:S01]  /*0780*/  IADD3 R115, PT, PT, R0, 0x80, RZ ;  /* 0x0000008000737810 */ /* 0x000fe20007ffe0ff */
[C---:B---3--:R-:W-:Y:S01]  /*0790*/  FADD.FTZ R103, -R106.reuse, R78 ;  /* 0x0000004e6a677221 */ /* 0x048fe20000010100 */
[C---:B------:R-:W-:Y:S01]  /*07a0*/  FADD.FTZ R104, -R106.reuse, R77 ;  /* 0x0000004d6a687221 */ /* 0x040fe20000010100 */
[C---:B------:R-:W-:Y:S01]  /*07b0*/  FADD.FTZ R100, -R106.reuse, R79 ;  /* 0x0000004f6a647221 */ /* 0x040fe20000010100 */
[C---:B------:R-:W-:Y:S01]  /*07c0*/  FADD.FTZ R107, -R106.reuse, R76 ;  /* 0x0000004c6a6b7221 */ /* 0x040fe20000010100 */
[----:B----4-:R-:W-:Y:S01]  /*07d0*/  FADD.FTZ R98, -R106, R87 ;  /* 0x000000576a627221 */ /* 0x010fe20000010100 */
[C---:B------:R-:W-:Y:S02]  /*07e0*/  PRMT R78, R80.reuse, 0x7632, R78 ;  /* 0x00007632504e7816 */ /* 0x040fe4000000004e */
[----:B------:R-:W-:-:S02]  /*07f0*/  SHF.L.U32 R80, R80, 0x10, RZ ;  /* 0x0000001050507819 */ /* 0x000fc400000006ff */
[C---:B------:R-:W-:Y:S02]  /*0800*/  PRMT R77, R82.reuse, 0x7632, R77 ;  /* 0x00007632524d7816 */ /* 0x040fe4000000004d */
[----:B------:R-:W-:Y:S01]  /*0810*/  SHF.L.U32 R79, R82, 0x10, RZ ;  /* 0x00000010524f7819 */ /* 0x000fe200000006ff */
[----:B------:R-:W-:Y:S01]  /*0820*/  FADD.FTZ R82, -R106, R84 ;  /* 0x000000546a527221 */ /* 0x000fe20000010100 */
[----:B------:R-:W-:Y:S01]  /*0830*/  SHF.L.U32 R78, R78, 0x10, RZ ;  /* 0x000000104e4e7819 */ /* 0x000fe200000006ff */
[----:B------:R-:W-:Y:S01]  /*0840*/  FMUL.FTZ R104, R104, UR23 ;  /* 0x0000001768687c20 */ /* 0x000fe20008410000 */
[----:B-1----:R-:W-:Y:S01]  /*0850*/  FADD.FTZ R97, -R106, R86 ;  /* 0x000000566a617221 */ /* 0x002fe20000010100 */
[----:B------:R-:W-:Y:S01]  /*0860*/  PRMT R87, R62, 0x7632, R87 ;  /* 0x000076323e577816 */ /* 0x000fe20000000057 */
[----:B------:R-:W-:Y:S01]  /*0870*/  FADD.FTZ R96, -R106, R85 ;  /* 0x000000556a607221 */ /* 0x000fe20000010100 */
[----:B------:R-:W-:Y:S01]  /*0880*/  SHF.L.U32 R86, R62, 0x10, RZ ;  /* 0x000000103e567819 */ /* 0x000fe200000006ff */
[----:B------:R-:W-:Y:S01]  /*0890*/  FMUL.FTZ R105, R105, R80 ;  /* 0x0000005069697220 */ /* 0x000fe20000410000 */
[----:B------:R-:W-:Y:S01]  /*08a0*/  FMUL.FTZ R85, R82, UR23 ;  /* 0x0000001752557c20 */ /* 0x000fe20008410000 */
[----:B------:R-:W-:Y:S01]  /*08b0*/  FMUL.FTZ R107, R107, UR23 ;  /* 0x000000176b6b7c20 */ /* 0x000fe20008410000 */
[-C--:B------:R-:W-:Y:S01]  /*08c0*/  FMUL.FTZ R102, R102, R78.reuse ;  /* 0x0000004e66667220 */ /* 0x080fe20000410000 */
[----:B------:R-:W-:Y:S01]  /*08d0*/  FFMA.FTZ R57, R104, R78, R57 ;  /* 0x0000004e68397223 */ /* 0x000fe20000010039 */
[----:B------:R-:W-:Y:S01]  /*08e0*/  FADD.FTZ R41, R41, R78 ;  /* 0x0000004e29297221 */ /* 0x000fe20000010000 */
[----:B------:R-:W-:Y:S01]  /*08f0*/  PRMT R95, R81, 0x7632, R95 ;  /* 0x00007632515f7816 */ /* 0x000fe2000000005f */
[----:B------:R-:W-:Y:S01]  /*0900*/  FMUL.FTZ R96, R96, UR23 ;  /* 0x0000001760607c20 */ /* 0x000fe20008410000 */
[----:B------:R-:W-:-:S02]  /*0910*/  SHF.L.U32 R87, R87, 0x10, RZ ;  /* 0x0000001057577819 */ /* 0x000fc400000006ff */
[----:B------:R-:W-:Y:S01]  /*0920*/  SHF.L.U32 R78, R77, 0x10, RZ ;  /* 0x000000104d4e7819 */ /* 0x000fe200000006ff */
[-C--:B------:R-:W-:Y:S01]  /*0930*/  FMUL.FTZ R86, R86, R79.reuse ;  /* 0x0000004f56567220 */ /* 0x080fe20000410000 */
[----:B------:R-:W-:Y:S01]  /*0940*/  SHF.L.U32 R81, R81, 0x10, RZ ;  /* 0x0000001051517819 */ /* 0x000fe200000006ff */
[----:B------:R-:W-:Y:S01]  /*0950*/  FADD.FTZ R36, R36, R79 ;  /* 0x0000004f24247221 */ /* 0x000fe20000010000 */
[----:B------:R-:W-:Y:S01]  /*0960*/  PRMT R84, R61, 0x7632, R84 ;  /* 0x000076323d547816 */ /* 0x000fe20000000054 */
[----:B------:R-:W-:Y:S01]  /*0970*/  FFMA.FTZ R52, R85, R79, R52 ;  /* 0x0000004f55347223 */ /* 0x000fe20000010034 */
[----:B------:R-:W-:Y:S01]  /*0980*/  FADD.FTZ R77, RZ, R105 ;  /* 0x00000069ff4d7221 */ /* 0x000fe20000010000 */
[----:B------:R-:W-:Y:S01]  /*0990*/  FFMA.FTZ R79, R107, R105, RZ ;  /* 0x000000696b4f7223 */ /* 0x000fe200000100ff */
[----:B------:R-:W-:Y:S01]  /*09a0*/  SHF.L.U32 R84, R84, 0x10, RZ ;  /* 0x0000001054547819 */ /* 0x000fe200000006ff */
[-C--:B------:R-:W-:Y:S01]  /*09b0*/  FMUL.FTZ R87, R87, R78.reuse ;  /* 0x0000004e57577220 */ /* 0x080fe20000410000 */
[----:B------:R-:W-:Y:S01]  /*09c0*/  SHF.L.U32 R95, R95, 0x10, RZ ;  /* 0x000000105f5f7819 */ /* 0x000fe200000006ff */
        /* <DEDUP_REMOVED lines=9> */
[----:B------:R-:W-:Y:S01]  /*0a60*/  FMUL.FTZ R84, R84, R95 ;  /* 0x0000005f54547220 */ /* 0x000fe20000410000 */
[----:B------:R-:W-:Y:S01]  /*0a70*/  FADD.FTZ R77, R78, R101 ;  /* 0x000000654e4d7221 */ /* 0x000fe20000010000 */
[----:B------:R-:W-:Y:S01]  /*0a80*/  FMUL.FTZ R100, R100, UR23 ;  /* 0x0000001764647c20 */ /* 0x000fe20008410000 */
[----:B------:R-:W-:Y:S01]  /*0a90*/  FFMA.FTZ R79, R103, R101, R80 ;  /* 0x00000065674f7223 */ /* 0x000fe20000010050 */
[----:B------:R-:W-:Y:S01]  /*0aa0*/  SHF.L.U32 R80, R76, 0x10, RZ ;  /* 0x000000104c507819 */ /* 0x000fe200000006ff */
[----:B------:R-:W-:-:S02]  /*0ab0*/  FADD.FTZ R77, R77, R84 ;  /* 0x000000544d4d7221 */ /* 0x000fc40000010000 */
[C---:B------:R-:W-:Y:S01]  /*0ac0*/  FFMA.FTZ R76, R100.reuse, R84, R79 ;  /* 0x00000054644c7223 */ /* 0x040fe2000001004f */
[----:B------:R-:W-:Y:S01]  /*0ad0*/  SHF.L.U32 R83, R83, 0x10, RZ ;  /* 0x0000001053537819 */ /* 0x000fe200000006ff */
[----:B------:R-:W-:Y:S01]  /*0ae0*/  FADD.FTZ R78, R77, R86 ;  /* 0x000000564d4e7221 */ /* 0x000fe20000010000 */
[----:B------:R-:W-:Y:S01]  /*0af0*/  SHF.L.U32 R82, R63, 0x10, RZ ;  /* 0x000000103f527819 */ /* 0x000fe200000006ff */
[----:B------:R-:W-:Y:S01]  /*0b00*/  FFMA.FTZ R77, R85, R86, R76 ;  /* 0x00000056554d7223 */ /* 0x000fe2000001004c */
[----:B------:R-:W-:Y:S01]  /*0b10*/  FFMA.FTZ R59, R100, R95, R59 ;  /* 0x0000005f643b7223 */ /* 0x000fe2000001003b */
[----:B------:R-:W-:Y:S01]  /*0b20*/  FADD.FTZ R43, R43, R95 ;  /* 0x0000005f2b2b7221 */ /* 0x000fe20000010000 */
[----:B------:R-:W-:Y:S01]  /*0b30*/  FMUL.FTZ R97, R97, UR23 ;  /* 0x0000001761617c20 */ /* 0x000fe20008410000 */
[----:B------:R-:W-:Y:S01]  /*0b40*/  FMUL.FTZ R95, R82, R83 ;  /* 0x00000053525f7220 */ /* 0x000fe20000410000 */
[----:B------:R-:W-:Y:S01]  /*0b50*/  FADD.FTZ R78, R78, R87 ;  /* 0x000000574e4e7221 */ /* 0x000fe20000010000 */
        /* <DEDUP_REMOVED lines=13> */
.L_x_2427:
[----:B------:R-:W-:Y:S05]  /*0c30*/  BSYNC.RECONVERGENT B0 ;  /* 0x0000000000007941 */ /* 0x000fea0003800200 */
.L_x_2426:
[----:B------:R-:W-:Y:S04]  /*0c40*/  BSSY.RECONVERGENT B0, `(.L_x_2428) ;  /* 0x0000062000007945 */ /* 0x000fe80003800200 */
[----:B------:R-:W-:Y:S05]  /*0c50*/  @!P2 BRA `(.L_x_2429) ;  /* 0x000000040080a947 */ /* 0x000fea0003800000 */
        /* <DEDUP_REMOVED lines=8> */
[----:B------:R-:W-:Y:S01]  /*0ce0*/  ISETP.NE.U32.AND P0, PT, RZ, UR18, PT ;  /* 0x00000012ff007c0c */ /* 0x000fe2000bf05070 */
[----:B--2---:R-:W-:-:S03]  /*0cf0*/  IMAD.WIDE.U32 R108, R115, 0x8, R80 ;  /* 0x00000008736c7825 */ /* 0x004fc600078e0050 */
[----:B------:R-:W-:-:S03]  /*0d00*/  ISETP.NE.AND.EX P0, PT, RZ, UR19, PT, P0 ;  /* 0x00000013ff007c0c */ /* 0x000fc6000bf05300 */
[----:B------:R-:W5:Y:S10]  /*0d10*/  LDG.E.64 R108, desc[UR14][R108.64] ;  /* 0x0000000e6c6c7981 */ /* 0x000f74000c1e1b00 */
[----:B------:R-:W1:Y:S02]  /*0d20*/  @P0 LDC.64 R82, c[0x0][0x438] ;  /* 0x00010e00ff520b82 */ /* 0x000e640000000a00 */
[----:B-1----:R-:W-:-:S05]  /*0d30*/  @P0 IMAD.WIDE.U32 R82, R115, 0x20, R82 ;  /* 0x0000002073520825 */ /* 0x002fca00078e0052 */
[----:B------:R-:W5:Y:S04]  /*0d40*/  @P0 LDG.E.128 R16, desc[UR14][R82.64] ;  /* 0x0000000e52100981 */ /* 0x000f68000c1e1d00 */
[----:B------:R1:W5:Y:S02]  /*0d50*/  @P0 LDG.E.128 R12, desc[UR14][R82.64+0x10] ;  /* 0x0000100e520c0981 */ /* 0x000364000c1e1d00 */
[C---:B-----5:R-:W-:Y:S02]  /*0d60*/  SHF.L.U32 R92, R67.reuse, 0x10, RZ ;  /* 0x00000010435c7819 */ /* 0x060fe400000006ff */
[----:B------:R-:W-:-:S04]  /*0d70*/  PRMT R93, R67, 0x7632, R93 ;  /* 0x00007632435d7816 */ /* 0x000fc8000000005d */
[----:B------:R-:W-:Y:S01]  /*0d80*/  SHF.L.U32 R93, R93, 0x10, RZ ;  /* 0x000000105d5d7819 */ /* 0x000fe200000006ff */
[C---:B---3--:R-:W-:Y:S01]  /*0d90*/  FADD.FTZ R3, -R106.reuse, R4 ;  /* 0x000000046a037221 */ /* 0x048fe20000010100 */
[C---:B0-----:R-:W-:Y:S01]  /*0da0*/  FADD.FTZ R88, -R106.reuse, R5 ;  /* 0x000000056a587221 */ /* 0x041fe20000010100 */
[----:B------:R-:W-:Y:S01]  /*0db0*/  FADD.FTZ R81, -R106, R7 ;  /* 0x000000076a517221 */ /* 0x000fe20000010100 */
[----:B------:R-:W-:Y:S01]  /*0dc0*/  SHF.L.U32 R4, R64, 0x10, RZ ;  /* 0x0000001040047819 */ /* 0x000fe200000006ff */
[--C-:B----4-:R-:W-:Y:S01]  /*0dd0*/  FADD.FTZ R80, -R106, R8.reuse ;  /* 0x000000086a507221 */ /* 0x110fe20000010100 */
[----:B------:R-:W-:Y:S01]  /*0de0*/  PRMT R8, R64, 0x7632, R8 ;  /* 0x0000763240087816 */ /* 0x000fe20000000008 */
[----:B------:R-:W-:Y:S01]  /*0df0*/  FMUL.FTZ R3, R3, UR23 ;  /* 0x0000001703037c20 */ /* 0x000fe20008410000 */
[C---:B------:R-:W-:Y:S02]  /*0e00*/  PRMT R5, R76.reuse, 0x7632, R5 ;  /* 0x000076324c057816 */ /* 0x040fe40000000005 */
[----:B------:R-:W-:Y:S01]  /*0e10*/  SHF.L.U32 R7, R76, 0x10, RZ ;  /* 0x000000104c077819 */ /* 0x000fe200000006ff */
[C---:B------:R-:W-:Y:S01]  /*0e20*/  FADD.FTZ R90, -R106.reuse, R9 ;  /* 0x000000096a5a7221 */ /* 0x040fe20000010100 */
[C---:B------:R-:W-:Y:S01]  /*0e30*/  FADD.FTZ R89, -R106.reuse, R6 ;  /* 0x000000066a597221 */ /* 0x040fe20000010100 */
[----:B------:R-:W-:Y:S01]  /*0e40*/  FADD.FTZ R91, -R106, R10 ;  /* 0x0000000a6a5b7221 */ /* 0x000fe20000010100 */
[----:B------:R-:W-:Y:S01]  /*0e50*/  SHF.L.U32 R8, R8, 0x10, RZ ;  /* 0x0000001008087819 */ /* 0x000fe200000006ff */
[----:B------:R-:W-:Y:S01]  /*0e60*/  FADD.FTZ R94, -R106, R11 ;  /* 0x0000000b6a5e7221 */ /* 0x000fe20000010100 */
[----:B------:R-:W-:Y:S01]  /*0e70*/  SHF.L.U32 R9, R5, 0x10, RZ ;  /* 0x0000001005097819 */ /* 0x000fe200000006ff */
[-C--:B------:R-:W-:Y:S01]  /*0e80*/  FMUL.FTZ R4, R4, R7.reuse ;  /* 0x0000000704047220 */ /* 0x080fe20000410000 */
[----:B-1----:R-:W-:Y:S01]  /*0e90*/  SHF.L.U32 R83, R77, 0x10, RZ ;  /* 0x000000104d537819 */ /* 0x002fe200000006ff */
[----:B------:R-:W-:Y:S01]  /*0ea0*/  FADD.FTZ R32, R32, R7 ;  /* 0x0000000720207221 */ /* 0x000fe20000010000 */
[----:B------:R-:W-:Y:S01]  /*0eb0*/  FFMA.FTZ R48, R3, R7, R48 ;  /* 0x0000000703307223 */ /* 0x000fe20000010030 */
[----:B------:R-:W-:Y:S01]  /*0ec0*/  FMUL.FTZ R6, R88, UR23 ;  /* 0x0000001758067c20 */ /* 0x000fe20008410000 */
[----:B------:R-:W-:-:S02]  /*0ed0*/  SHF.L.U32 R10, R65, 0x10, RZ ;  /* 0x00000010410a7819 */ /* 0x000fc400000006ff */
[----:B------:R-:W-:Y:S02]  /*0ee0*/  PRMT R11, R77, 0x7632, R11 ;  /* 0x000076324d0b7816 */ /* 0x000fe4000000000b */
[----:B------:R-:W-:Y:S01]  /*0ef0*/  PRMT R7, R65, 0x7632, R7 ;  /* 0x0000763241077816 */ /* 0x000fe20000000007 */
[-C--:B------:R-:W-:Y:S01]  /*0f00*/  FMUL.FTZ R5, R8, R9.reuse ;  /* 0x0000000908057220 */ /* 0x080fe20000410000 */
[----:B------:R-:W-:Y:S01]  /*0f10*/  PRMT R82, R78, 0x7632, R82 ;  /* 0x000076324e527816 */ /* 0x000fe20000000052 */
[----:B------:R-:W-:Y:S01]  /*0f20*/  FFMA.FTZ R49, R6, R9, R49 ;  /* 0x0000000906317223 */ /* 0x000fe20000010031 */
[----:B------:R-:W-:Y:S01]  /*0f30*/  SHF.L.U32 R77, R78, 0x10, RZ ;  /* 0x000000104e4d7819 */ /* 0x000fe200000006ff */
[----:B------:R-:W-:Y:S01]  /*0f40*/  FADD.FTZ R33, R33, R9 ;  /* 0x0000000921217221 */ /* 0x000fe20000010000 */
[----:B------:R-:W-:Y:S01]  /*0f50*/  SHF.L.U32 R9, R7, 0x10, RZ ;  /* 0x0000001007097819 */ /* 0x000fe200000006ff */
[----:B------:R-:W-:Y:S01]  /*0f60*/  FMUL.FTZ R8, R10, R83 ;  /* 0x000000530a087220 */ /* 0x000fe20000410000 */
[----:B------:R-:W-:Y:S01]  /*0f70*/  SHF.L.U32 R78, R11, 0x10, RZ ;  /* 0x000000100b4e7819 */ /* 0x000fe200000006ff */
[----:B------:R-:W-:Y:S01]  /*0f80*/  FMUL.FTZ R10, R81, UR23 ;  /* 0x00000017510a7c20 */ /* 0x000fe20008410000 */
[----:B------:R-:W-:Y:S01]  /*0f90*/  SHF.L.U32 R88, R66, 0x10, RZ ;  /* 0x0000001042587819 */ /* 0x000fe200000006ff */
[----:B------:R-:W-:Y:S01]  /*0fa0*/  FMUL.FTZ R11, R80, UR23 ;  /* 0x00000017500b7c20 */ /* 0x000fe20008410000 */
[----:B------:R-:W-:Y:S01]  /*0fb0*/  FADD.FTZ R28, R28, R77 ;  /* 0x0000004d1c1c7221 */ /* 0x000fe20000010000 */
[-C--:B------:R-:W-:Y:S01]  /*0fc0*/  FMUL.FTZ R9, R9, R78.reuse ;  /* 0x0000004e09097220 */ /* 0x080fe20000410000 */
[----:B------:R-:W-:Y:S01]  /*0fd0*/  FFMA.FTZ R51, R10, R78, R51 ;  /* 0x0000004e0a337223 */ /* 0x000fe20000010033 */
[----:B------:R-:W-:Y:S01]  /*0fe0*/  FADD.FTZ R35, R35, R78 ;  /* 0x0000004e23237221 */ /* 0x000fe20000010000 */
[-C--:B------:R-:W-:Y:S01]  /*0ff0*/  FMUL.FTZ R88, R88, R77.reuse ;  /* 0x0000004d58587220 */ /* 0x080fe20000410000 */
[----:B------:R-:W-:Y:S01]  /*1000*/  FFMA.FTZ R44, R11, R77, R44 ;  /* 0x0000004d0b2c7223 */ /* 0x000fe2000001002c */
[----:B------:R-:W-:Y:S01]  /*1010*/  FADD.FTZ R78, R113, R4 ;  /* 0x00000004714e7221 */ /* 0x000fe20000010000 */
[----:B------:R-:W-:Y:S01]  /*1020*/  FFMA.FTZ R77, R3, R4, R112 ;  /* 0x00000004034d7223 */ /* 0x000fe20000010070 */
[----:B------:R-:W-:-:S02]  /*1030*/  FMUL.FTZ R7, R89, UR23 ;  /* 0x0000001759077c20 */ /* 0x000fc40008410000 */
[----:B------:R-:W-:Y:S01]  /*1040*/  FADD.FTZ R81, R78, R5 ;  /* 0x000000054e517221 */ /* 0x000fe20000010000 */
[----:B------:R-:W-:Y:S01]  /*1050*/  FFMA.FTZ R78, R6, R5, R77 ;  /* 0x00000005064e7223 */ /* 0x000fe2000001004d */
[----:B------:R-:W-:Y:S02]  /*1060*/  PRMT R89, R66, 0x7632, R89 ;  /* 0x0000763242597816 */ /* 0x000fe40000000059 */
[----:B------:R-:W-:Y:S01]  /*1070*/  FADD.FTZ R80, R81, R8 ;  /* 0x0000000851507221 */ /* 0x000fe20000010000 */
[----:B------:R-:W-:Y:S01]  /*1080*/  FFMA.FTZ R77, R7, R8, R78 ;  /* 0x00000008074d7223 */ /* 0x000fe2000001004e */
[----:B------:R-:W-:Y:S02]  /*1090*/  PRMT R76, R79, 0x7632, R76 ;  /* 0x000076324f4c7816 */ /* 0x000fe4000000004c */
[----:B------:R-:W-:Y:S01]  /*10a0*/  SHF.L.U32 R89, R89, 0x10, RZ ;  /* 0x0000001059597819 */ /* 0x000fe200000006ff */
[----:B------:R-:W-:Y:S01]  /*10b0*/  FADD.FTZ R81, R80, R9 ;  /* 0x0000000950517221 */ /* 0x000fe20000010000 */
[----:B------:R-:W-:Y:S01]  /*10c0*/  SHF.L.U32 R82, R82, 0x10, RZ ;  /* 0x0000001052527819 */ /* 0x000fe200000006ff */
[----:B------:R-:W-:Y:S01]  /*10d0*/  FFMA.FTZ R78, R10, R9, R77 ;  /* 0x000000090a4e7223 */ /* 0x000fe2000001004d */
[----:B------:R-:W-:Y:S01]  /*10e0*/  SHF.L.U32 R79, R79, 0x10, RZ ;  /* 0x000000104f4f7819 */ /* 0x000fe200000006ff */
[----:B------:R-:W-:Y:S01]  /*10f0*/  FMUL.FTZ R91, R91, UR23 ;  /* 0x000000175b5b7c20 */ /* 0x000fe20008410000 */
[----:B------:R-:W-:Y:S01]  /*1100*/  SHF.L.U32 R80, R76, 0x10, RZ ;  /* 0x000000104c507819 */ /* 0x000fe200000006ff */
[----:B------:R-:W-:Y:S01]  /*1110*/  FMUL.FTZ R89, R89, R82 ;  /* 0x0000005259597220 */ /* 0x000fe20000410000 */
[----:B------:R-:W-:Y:S01]  /*1120*/  FADD.FTZ R76, R81, R88 ;  /* 0x00000058514c7221 */ /* 0x000fe20000010000 */
[----:B------:R-:W-:Y:S01]  /*1130*/  FMUL.FTZ R90, R90, UR23 ;  /* 0x000000175a5a7c20 */ /* 0x000fe20008410000 */
        /* <DEDUP_REMOVED lines=16> */
[----:B------:R-:W-:Y:S01]  /*1240*/  FADD.FTZ R113, R78, R93 ;  /* 0x0000005d4e717221 */ /* 0x000fe20000010000 */
[----:B------:R-:W-:-:S07]  /*1250*/  FFMA.FTZ R112, R94, R93, R76 ;  /* 0x0000005d5e707223 */ /* 0x000fce000001004c */
.L_x_2429:
[----:B------:R-:W-:Y:S05]  /*1260*/  BSYNC.RECONVERGENT B0 ;  /* 0x0000000000007941 */ /* 0x000fea0003800200 */
.L_x_2428:
        /* <DEDUP_REMOVED lines=32> */
.L_x_2431:
[----:B------:R-:W-:Y:S05]  /*1470*/  BSYNC.RECONVERGENT B0 ;  /* 0x0000000000007941 */ /* 0x000fea0003800200 */
.L_x_2430:
        /* <DEDUP_REMOVED lines=50> */
[--C-:B------:R-:W-:Y:S01]  /*17a0*/  FFMA.FTZ R114, R96, UR4, R112.reuse ;  /* 0x0000000460727c23 */ /* 0x100fe20008010070 */
[--C-:B------:R-:W-:Y:S01]  /*17b0*/  FFMA.FTZ R81, R100, UR4, R112.reuse ;  /* 0x0000000464517c23 */ /* 0x100fe20008010070 */
[----:B------:R-:W-:Y:S01]  /*17c0*/  FSEL R79, R76, RZ, P4 ;  /* 0x000000ff4c4f7208 */ /* 0x000fe20002000000 */
[----:B------:R-:W-:Y:S01]  /*17d0*/  FFMA.FTZ R82, R103, UR4, R112 ;  /* 0x0000000467527c23 */ /* 0x000fe20008010070 */
[----:B------:R-:W-:Y:S01]  /*17e0*/  FSEL R76, R78, RZ, P1 ;  /* 0x000000ff4e4c7208 */ /* 0x000fe20000800000 */
[----:B------:R-:W-:Y:S01]  /*17f0*/  FADD.FTZ R114, R87, -R114 ;  /* 0x8000007257727221 */ /* 0x000fe20000010000 */
[----:B------:R-:W-:Y:S01]  /*1800*/  FSEL R78, R77, RZ, P5 ;  /* 0x000000ff4d4e7208 */ /* 0x000fe20002800000 */
[--C-:B------:R-:W-:Y:S01]  /*1810*/  FFMA.FTZ R77, R104, UR4, R112.reuse ;  /* 0x00000004684d7c23 */ /* 0x100fe20008010070 */
[----:B------:R-:W-:Y:S01]  /*1820*/  FFMA.FTZ R80, R107, UR4, R112 ;  /* 0x000000046b507c23 */ /* 0x000fe20008010070 */
[----:B------:R-:W-:Y:S01]  /*1830*/  FADD.FTZ R81, R84, -R81 ;  /* 0x8000005154517221 */ /* 0x000fe20000010000 */
        /* <DEDUP_REMOVED lines=33> */
.L_x_2436:
        /* <DEDUP_REMOVED lines=11> */
[----:B------:R-:W-:Y:S01]  /*1b00*/  LOP3.LUT P5, RZ, R110, 0xff00, RZ, 0xc0, !PT ;  /* 0x0000ff006eff7812 */ /* 0x000fe200078ac0ff */
        /* <DEDUP_REMOVED lines=9> */
[--C-:B------:R-:W-:Y:S01]  /*1ba0*/  FFMA.FTZ R80, R97, UR4, R112.reuse ;  /* 0x0000000461507c23 */ /* 0x100fe20008010070 */
[----:B------:R-:W-:Y:S01]  /*1bb0*/  FSEL R79, R73, RZ, P5 ;  /* 0x000000ff494f7208 */ /* 0x000fe20002800000 */
[----:B------:R-:W-:Y:S01]  /*1bc0*/  FMUL.FTZ R75, R71, UR12 ;  /* 0x0000000c474b7c20 */ /* 0x000fe20008410000 */
[----:B------:R-:W-:Y:S01]  /*1bd0*/  FSEL R76, R72, RZ, P6 ;  /* 0x000000ff484c7208 */ /* 0x000fe20003000000 */
[--C-:B------:R-:W-:Y:S01]  /*1be0*/  FFMA.FTZ R73, R85, UR4, R112.reuse ;  /* 0x0000000455497c23 */ /* 0x100fe20008010070 */
[--C-:B------:R-:W-:Y:S01]  /*1bf0*/  FFMA.FTZ R72, R96, UR4, R112.reuse ;  /* 0x0000000460487c23 */ /* 0x100fe20008010070 */
[----:B------:R-:W-:Y:S01]  /*1c00*/  FFMA.FTZ R82, R98, UR4, R112 ;  /* 0x0000000462527c23 */ /* 0x000fe20008010070 */
[----:B------:R-:W-:Y:S01]  /*1c10*/  FMUL.FTZ R75, R75, UR22 ;  /* 0x000000164b4b7c20 */ /* 0x000fe20008410000 */
[----:B------:R-:W-:Y:S01]  /*1c20*/  FSEL R77, R74, RZ, P4 ;  /* 0x000000ff4a4d7208 */ /* 0x000fe20002000000 */
[----:B------:R-:W-:Y:S01]  /*1c30*/  FADD.FTZ R73, R86, -R73 ;  /* 0x8000004956497221 */ /* 0x000fe20000010000 */
[----:B------:R-:W-:Y:S01]  /*1c40*/  LOP3.LUT P1, RZ, R110, 0xff000000, RZ, 0xc0, !PT ;  /* 0xff0000006eff7812 */ /* 0x000fe2000782c0ff */
        /* <DEDUP_REMOVED lines=8> */
[----:B------:R-:W-:Y:S01]  /*1cd0*/  FMUL.FTZ R80, R72, UR12 ;  /* 0x0000000c48507c20 */ /* 0x000fe20008410000 */
[----:B------:R-:W-:Y:S01]  /*1ce0*/  FMUL.FTZ R81, R73, UR12 ;  /* 0x0000000c49517c20 */ /* 0x000fe20008410000 */
[----:B------:R-:W-:Y:S01]  /*1cf0*/  FMUL.FTZ R82, R74, UR12 ;  /* 0x0000000c4a527c20 */ /* 0x000fe20008410000 */
[----:B------:R-:W-:Y:S01]  /*1d00*/  FMUL.FTZ R83, R75, UR12 ;  /* 0x0000000c4b537c20 */ /* 0x000fe20008410000 */
[----:B------:R-:W-:Y:S01]  /*1d10*/  ISETP.GE.U32.AND P1, PT, R110, RZ, PT ;  /* 0x000000ff6e00720c */ /* 0x000fe20003f26070 */
[----:B------:R-:W-:Y:S01]  /*1d20*/  FMUL.FTZ R80, R80, UR22 ;  /* 0x0000001650507c20 */ /* 0x000fe20008410000 */
[----:B------:R-:W-:Y:S01]  /*1d30*/  FMUL.FTZ R81, R81, UR22 ;  /* 0x0000001651517c20 */ /* 0x000fe20008410000 */
[----:B------:R-:W-:Y:S01]  /*1d40*/  FMUL.FTZ R82, R82, UR22 ;  /* 0x0000001652527c20 */ /* 0x000fe20008410000 */
[----:B------:R-:W-:Y:S01]  /*1d50*/  FMUL.FTZ R83, R83, UR22 ;  /* 0x0000001653537c20 */ /* 0x000fe20008410000 */
[----:B------:R-:W-:-:S02]  /*1d60*/  LOP3.LUT P6, RZ, R111, 0xff, RZ, 0xc0, !PT ;  /* 0x000000ff6fff7812 */ /* 0x000fc400078cc0ff */
[C---:B------:R-:W-:Y:S02]  /*1d70*/  LOP3.LUT P5, RZ, R111.reuse, 0xff00, RZ, 0xc0, !PT ;  /* 0x0000ff006fff7812 */ /* 0x040fe400078ac0ff */
[C---:B------:R-:W-:Y:S02]  /*1d80*/  LOP3.LUT P4, RZ, R111.reuse, 0xff0000, RZ, 0xc0, !PT ;  /* 0x00ff00006fff7812 */ /* 0x040fe4000788c0ff */
[----:B------:R-:W-:Y:S02]  /*1d90*/  ISETP.GE.U32.AND.EX P1, PT, R111, 0x1000000, PT, P1 ;  /* 0x010000006f00780c */ /* 0x000fe40003f26110 */
[----:B------:R-:W-:Y:S02]  /*1da0*/  FSEL R80, R80, RZ, P6 ;  /* 0x000000ff50507208 */ /* 0x000fe40003000000 */
[----:B------:R-:W-:Y:S02]  /*1db0*/  FSEL R81, R81, RZ, P5 ;  /* 0x000000ff51517208 */ /* 0x000fe40002800000 */
[----:B------:R-:W-:-:S02]  /*1dc0*/  FSEL R82, R82, RZ, P4 ;  /* 0x000000ff52527208 */ /* 0x000fc40002000000 */
[----:B------:R-:W-:Y:S02]  /*1dd0*/  FSEL R83, R83, RZ, P1 ;  /* 0x000000ff53537208 */ /* 0x000fe40000800000 */
[----:B------:R-:W-:Y:S02]  /*1de0*/  F2FP.BF16.F32.PACK_AB R76, R79, R76 ;  /* 0x0000004c4f4c723e */ /* 0x000fe400000010ff */
[----:B------:R-:W-:Y:S02]  /*1df0*/  F2FP.BF16.F32.PACK_AB R77, R78, R77 ;  /* 0x0000004d4e4d723e */ /* 0x000fe400000010ff */
[----:B------:R-:W-:Y:S02]  /*1e00*/  F2FP.BF16.F32.PACK_AB R78, R81, R80 ;  /* 0x00000050514e723e */ /* 0x000fe400000010ff */
[----:B------:R-:W-:-:S07]  /*1e10*/  F2FP.BF16.F32.PACK_AB R79, R83, R82 ;  /* 0x00000052534f723e */ /* 0x000fce00000010ff */
.L_x_2437:
        /* <DEDUP_REMOVED lines=8> */
.L_x_2435:
[----:B------:R-:W-:Y:S05]  /*1ea0*/  BSYNC.RECONVERGENT B1 ;  /* 0x0000000000017941 */ /* 0x000fea0003800200 */
.L_x_2434:
        /* <DEDUP_REMOVED lines=14> */
[--C-:B------:R-:W-:Y:S01]  /*1f90*/  FFMA.FTZ R75, R11, UR4, R112.reuse ;  /* 0x000000040b4b7c23 */ /* 0x100fe20008010070 */
[--C-:B------:R-:W-:Y:S01]  /*1fa0*/  FFMA.FTZ R81, R91, UR4, R112.reuse ;  /* 0x000000045b517c23 */ /* 0x100fe20008010070 */
[----:B------:R-:W-:Y:S01]  /*1fb0*/  FMUL.FTZ R70, R68, UR12 ;  /* 0x0000000c44467c20 */ /* 0x000fe20008410000 */
[----:B------:R-:W-:Y:S01]  /*1fc0*/  FMUL.FTZ R71, R69, UR12 ;  /* 0x0000000c45477c20 */ /* 0x000fe20008410000 */
[----:B------:R-:W-:Y:S01]  /*1fd0*/  LOP3.LUT P5, RZ, R108, 0xff0000, RZ, 0xc0, !PT ;  /* 0x00ff00006cff7812 */ /* 0x000fe200078ac0ff */
[----:B------:R-:W-:Y:S01]  /*1fe0*/  FADD.FTZ R75, R88, -R75 ;  /* 0x8000004b584b7221 */ /* 0x000fe20000010000 */
[----:B------:R-:W-:Y:S01]  /*1ff0*/  FMUL.FTZ R76, R70, UR22 ;  /* 0x00000016464c7c20 */ /* 0x000fe20008410000 */
[----:B------:R-:W-:Y:S01]  /*2000*/  FMUL.FTZ R77, R71, UR22 ;  /* 0x00000016474d7c20 */ /* 0x000fe20008410000 */
[----:B------:R-:W-:Y:S01]  /*2010*/  FMUL.FTZ R70, R72, UR23 ;  /* 0x0000001748467c20 */ /* 0x000fe20008410000 */
[----:B------:R-:W-:Y:S01]  /*2020*/  FMUL.FTZ R71, R74, UR23 ;  /* 0x000000174a477c20 */ /* 0x000fe20008410000 */
[--C-:B------:R-:W-:Y:S01]  /*2030*/  FFMA.FTZ R74, R90, UR4, R112.reuse ;  /* 0x000000045a4a7c23 */ /* 0x100fe20008010070 */
[----:B------:R-:W-:Y:S01]  /*2040*/  FFMA.FTZ R112, R94, UR4, R112 ;  /* 0x000000045e707c23 */ /* 0x000fe20008010070 */
[----:B------:R-:W-:Y:S01]  /*2050*/  FMUL.FTZ R72, R70, UR12 ;  /* 0x0000000c46487c20 */ /* 0x000fe20008410000 */
[----:B------:R-:W-:Y:S01]  /*2060*/  FMUL.FTZ R73, R71, UR12 ;  /* 0x0000000c47497c20 */ /* 0x000fe20008410000 */
[----:B------:R-:W-:Y:S01]  /*2070*/  LOP3.LUT P1, RZ, R108, 0xff000000, RZ, 0xc0, !PT ;  /* 0xff0000006cff7812 */ /* 0x000fe2000782c0ff */
[----:B------:R-:W-:Y:S01]  /*2080*/  FADD.FTZ R74, R89, -R74 ;  /* 0x8000004a594a7221 */ /* 0x000fe20000010000 */
[----:B------:R-:W-:Y:S01]  /*2090*/  FMUL.FTZ R72, R72, UR22 ;  /* 0x0000001648487c20 */ /* 0x000fe20008410000 */
[----:B------:R-:W-:Y:S01]  /*20a0*/  FMUL.FTZ R73, R73, UR22 ;  /* 0x0000001649497c20 */ /* 0x000fe20008410000 */
[----:B------:R-:W-:Y:S01]  /*20b0*/  FADD.FTZ R81, R92, -R81 ;  /* 0x800000515c517221 */ /* 0x000fe20000010000 */
[----:B------:R-:W-:Y:S01]  /*20c0*/  FADD.FTZ R112, R93, -R112 ;  /* 0x800000705d707221 */ /* 0x000fe20000010000 */
[----:B------:R-:W-:-:S02]  /*20d0*/  LOP3.LUT P4, RZ, R108, 0xff, RZ, 0xc0, !PT ;  /* 0x000000ff6cff7812 */ /* 0x000fc4000788c0ff */
[----:B------:R-:W-:Y:S01]  /*20e0*/  FSEL R78, R72, RZ, P5 ;  /* 0x000000ff484e7208 */ /* 0x000fe20002800000 */
[----:B------:R-:W-:Y:S01]  /*20f0*/  FMUL.FTZ R72, R75, UR23 ;  /* 0x000000174b487c20 */ /* 0x000fe20008410000 */
[----:B------:R-:W-:Y:S01]  /*2100*/  FSEL R79, R73, RZ, P1 ;  /* 0x000000ff494f7208 */ /* 0x000fe20000800000 */
        /* <DEDUP_REMOVED lines=28> */
.L_x_2439:
[--C-:B0-----:R-:W-:Y:S01]  /*22d0*/  FFMA.FTZ R76, R90, UR4, R112.reuse ;  /* 0x000000045a4c7c23 */ /* 0x101fe20008010070 */
[--C-:B------:R-:W-:Y:S01]  /*22e0*/  FFMA.FTZ R77, R7, UR4, R112.reuse ;  /* 0x00000004074d7c23 */ /* 0x100fe20008010070 */
[----:B------:R-:W-:Y:S01]  /*22f0*/  FFMA.FTZ R79, R11, UR4, R112 ;  /* 0x000000040b4f7c23 */ /* 0x000fe20008010070 */
[----:B------:R-:W-:Y:S01]  /*2300*/  LOP3.LUT P6, RZ, R109, 0xff00, RZ, 0xc0, !PT ;  /* 0x0000ff006dff7812 */ /* 0x000fe200078cc0ff */
[----:B------:R-:W-:Y:S01]  /*2310*/  FADD.FTZ R76, R89, -R76 ;  /* 0x8000004c594c7221 */ /* 0x000fe20000010000 */
[----:B------:R-:W-:Y:S01]  /*2320*/  FADD.FTZ R77, R8, -R77 ;  /* 0x8000004d084d7221 */ /* 0x000fe20000010000 */
[--C-:B------:R-:W-:Y:S01]  /*2330*/  FFMA.FTZ R80, R10, UR4, R112.reuse ;  /* 0x000000040a507c23 */ /* 0x100fe20008010070 */
[----:B------:R-:W-:Y:S01]  /*2340*/  FADD.FTZ R79, R88, -R79 ;  /* 0x8000004f584f7221 */ /* 0x000fe20000010000 */
[----:B------:R-:W-:Y:S01]  /*2350*/  FMUL.FTZ R76, R76, UR23 ;  /* 0x000000174c4c7c20 */ /* 0x000fe20008410000 */
[----:B------:R-:W-:Y:S01]  /*2360*/  FMUL.FTZ R77, R77, UR23 ;  /* 0x000000174d4d7c20 */ /* 0x000fe20008410000 */
[--C-:B------:R-:W-:Y:S01]  /*2370*/  FFMA.FTZ R83, R91, UR4, R112.reuse ;  /* 0x000000045b537c23 */ /* 0x100fe20008010070 */
[----:B------:R-:W-:Y:S01]  /*2380*/  FFMA.FTZ R81, R3, UR4, R112 ;  /* 0x0000000403517c23 */ /* 0x000fe20008010070 */
[----:B------:R-:W-:Y:S01]  /*2390*/  FMUL.FTZ R76, R76, UR12 ;  /* 0x0000000c4c4c7c20 */ /* 0x000fe20008410000 */
[----:B------:R-:W-:Y:S01]  /*23a0*/  FADD.FTZ R80, R9, -R80 ;  /* 0x8000005009507221 */ /* 0x000fe20000010000 */
[----:B------:R-:W-:Y:S01]  /*23b0*/  FMUL.FTZ R79, R79, UR23 ;  /* 0x000000174f4f7c20 */ /* 0x000fe20008410000 */
[----:B------:R-:W-:Y:S01]  /*23c0*/  FMUL.FTZ R77, R77, UR12 ;  /* 0x0000000c4d4d7c20 */ /* 0x000fe20008410000 */
[----:B------:R-:W-:Y:S01]  /*23d0*/  FMUL.FTZ R76, R76, UR22 ;  /* 0x000000164c4c7c20 */ /* 0x000fe20008410000 */
[----:B------:R-:W-:Y:S01]  /*23e0*/  FMUL.FTZ R80, R80, UR23 ;  /* 0x0000001750507c20 */ /* 0x000fe20008410000 */
[----:B------:R-:W-:Y:S01]  /*23f0*/  FADD.FTZ R83, R92, -R83 ;  /* 0x800000535c537221 */ /* 0x000fe20000010000 */
[----:B------:R-:W-:Y:S01]  /*2400*/  FADD.FTZ R81, R4, -R81 ;  /* 0x8000005104517221 */ /* 0x000fe20000010000 */
[----:B------:R-:W-:Y:S01]  /*2410*/  FMUL.FTZ R79, R79, UR12 ;  /* 0x0000000c4f4f7c20 */ /* 0x000fe20008410000 */
[----:B------:R-:W-:Y:S01]  /*2420*/  FSEL R78, R76, RZ, P6 ;  /* 0x000000ff4c4e7208 */ /* 0x000fe20003000000 */
[--C-:B------:R-:W-:Y:S01]  /*2430*/  FFMA.FTZ R76, R6, UR4, R112.reuse ;  /* 0x00000004064c7c23 */ /* 0x100fe20008010070 */
[----:B------:R-:W-:Y:S01]  /*2440*/  FFMA.FTZ R112, R94, UR4, R112 ;  /* 0x000000045e707c23 */ /* 0x000fe20008010070 */
[----:B------:R-:W-:Y:S01]  /*2450*/  FMUL.FTZ R77, R77, UR22 ;  /* 0x000000164d4d7c20 */ /* 0x000fe20008410000 */
[----:B------:R-:W-:Y:S01]  /*2460*/  FMUL.FTZ R80, R80, UR12 ;  /* 0x0000000c50507c20 */ /* 0x000fe20008410000 */
        /* <DEDUP_REMOVED lines=15> */
[----:B------:R-:W-:Y:S01]  /*2560*/  FMUL.FTZ R112, R112, UR12 ;  /* 0x0000000c70707c20 */ /* 0x000fe20008410000 */
[----:B------:R-:W-:Y:S01]  /*2570*/  ISETP.GE.U32.AND P1, PT, R108, RZ, PT ;  /* 0x000000ff6c00720c */ /* 0x000fe20003f26070 */
        /* <DEDUP_REMOVED lines=18> */
.L_x_2440:
        /* <DEDUP_REMOVED lines=8> */
.L_x_2433:
[----:B------:R-:W-:Y:S04]  /*2720*/  BSSY.RECONVERGENT B1, `(.L_x_2441) ;  /* 0x000008a000017945 */ /* 0x000fe80003800200 */
[----:B------:R-:W-:Y:S05]  /*2730*/  @!P3 BRA `(.L_x_2442) ;  /* 0x000000080020b947 */ /* 0x000fea0003800000 */
[----:B------:R-:W-:-:S04]  /*2740*/  UISETP.NE.U32.AND UP1, UPT, UR20, URZ, UPT ;  /* 0x000000ff1400728c */ /* 0x000fc8000bf25070 */
[----:B------:R-:W-:-:S09]  /*2750*/  UISETP.NE.AND.EX UP1, UPT, UR21, URZ, UPT, UP1 ;  /* 0x000000ff1500728c */ /* 0x000fd2000bf25310 */
[----:B------:R-:W-:Y:S05]  /*2760*/  BRA.U UP1, `(.L_x_2443) ;  /* 0x0000000101f87547 */ /* 0x000fea000b800000 */
[--C-:B------:R-:W-:Y:S01]  /*2770*/  FFMA.FTZ R76, R97, UR4, R112.reuse ;  /* 0x00000004614c7c23 */ /* 0x100fe20008010070 */
[--C-:B------:R-:W-:Y:S01]  /*2780*/  FFMA.FTZ R78, R98, UR4, R112.reuse ;  /* 0x00000004624e7c23 */ /* 0x100fe20008010070 */
[----:B------:R-:W-:Y:S01]  /*2790*/  FFMA.FTZ R77, R85, UR4, R112 ;  /* 0x00000004554d7c23 */ /* 0x000fe20008010070 */
[----:B------:R-:W-:Y:S01]  /*27a0*/  LOP3.LUT P1, RZ, R111, 0xff0000, RZ, 0xc0, !PT ;  /* 0x00ff00006fff7812 */ /* 0x000fe2000782c0ff */
[----:B------:R-:W-:Y:S01]  /*27b0*/  FADD.FTZ R81, R95, -R76 ;  /* 0x8000004c5f517221 */ /* 0x000fe20000010000 */
[----:B------:R-:W-:Y:S01]  /*27c0*/  FADD.FTZ R78, R99, -R78 ;  /* 0x8000004e634e7221 */ /* 0x000fe20000010000 */
[----:B------:R-:W-:Y:S01]  /*27d0*/  FADD.FTZ R79, R86, -R77 ;  /* 0x8000004d564f7221 */ /* 0x000fe20000010000 */
[----:B------:R-:W-:Y:S01]  /*27e0*/  FFMA.FTZ R114, R96, UR4, R112 ;  /* 0x0000000460727c23 */ /* 0x000fe20008010070 */
[----:B-----5:R-:W-:Y:S01]  /*27f0*/  FFMA.FTZ R77, R81, UR23, R22 ;  /* 0x00000017514d7c23 */ /* 0x020fe20008010016 */
[----:B------:R-:W-:Y:S01]  /*2800*/  FFMA.FTZ R78, R78, UR23, R23 ;  /* 0x000000174e4e7c23 */ /* 0x000fe20008010017 */
[----:B------:R-:W-:Y:S01]  /*2810*/  FFMA.FTZ R76, R79, UR23, R20 ;  /* 0x000000174f4c7c23 */ /* 0x000fe20008010014 */
[--C-:B------:R-:W-:Y:S01]  /*2820*/  FFMA.FTZ R82, R103, UR4, R112.reuse ;  /* 0x0000000467527c23 */ /* 0x100fe20008010070 */
[----:B------:R-:W-:Y:S01]  /*2830*/  FMUL.FTZ R77, R77, UR12 ;  /* 0x0000000c4d4d7c20 */ /* 0x000fe20008410000 */
[----:B------:R-:W-:Y:S01]  /*2840*/  FMUL.FTZ R78, R78, UR12 ;  /* 0x0000000c4e4e7c20 */ /* 0x000fe20008410000 */
[----:B------:R-:W-:Y:S01]  /*2850*/  FMUL.FTZ R76, R76, UR12 ;  /* 0x0000000c4c4c7c20 */ /* 0x000fe20008410000 */
[--C-:B------:R-:W-:Y:S01]  /*2860*/  FFMA.FTZ R83, R100, UR4, R112.reuse ;  /* 0x0000000464537c23 */ /* 0x100fe20008010070 */
[----:B------:R-:W-:Y:S01]  /*2870*/  FMUL.FTZ R77, R77, UR22 ;  /* 0x000000164d4d7c20 */ /* 0x000fe20008410000 */
[----:B------:R-:W-:Y:S01]  /*2880*/  FMUL.FTZ R79, R78, UR22 ;  /* 0x000000164e4f7c20 */ /* 0x000fe20008410000 */
[----:B------:R-:W-:Y:S01]  /*2890*/  FMUL.FTZ R78, R76, UR22 ;  /* 0x000000164c4e7c20 */ /* 0x000fe20008410000 */
[----:B------:R-:W-:Y:S01]  /*28a0*/  FFMA.FTZ R80, R107, UR4, R112 ;  /* 0x000000046b507c23 */ /* 0x000fe20008010070 */
[----:B------:R-:W-:Y:S01]  /*28b0*/  FADD.FTZ R116, R87, -R114 ;  /* 0x8000007257747221 */ /* 0x000fe20000010000 */
[----:B------:R-:W-:Y:S01]  /*28c0*/  FSEL R76, R77, RZ, P1 ;  /* 0x000000ff4d4c7208 */ /* 0x000fe20000800000 */
[----:B------:R-:W-:Y:S01]  /*28d0*/  FFMA.FTZ R77, R104, UR4, R112 ;  /* 0x00000004684d7c23 */ /* 0x000fe20008010070 */
[----:B------:R-:W-:Y:S01]  /*28e0*/  FADD.FTZ R81, R101, -R82 ;  /* 0x8000005265517221 */ /* 0x000fe20000010000 */
[----:B------:R-:W-:Y:S01]  /*28f0*/  FADD.FTZ R82, R84, -R83 ;  /* 0x8000005354527221 */ /* 0x000fe20000010000 */
[----:B------:R-:W-:Y:S01]  /*2900*/  ISETP.GE.U32.AND P0, PT, R110, RZ, PT ;  /* 0x000000ff6e00720c */ /* 0x000fe20003f06070 */
[----:B------:R-:W-:Y:S01]  /*2910*/  FADD.FTZ R114, R102, -R77 ;  /* 0x8000004d66727221 */ /* 0x000fe20000010000 */
[----:B------:R-:W-:Y:S01]  /*2920*/  FADD.FTZ R77, R105, -R80 ;  /* 0x80000050694d7221 */ /* 0x000fe20000010000 */
[----:B------:R-:W-:Y:S01]  /*2930*/  FFMA.FTZ R81, R81, UR23, R26 ;  /* 0x0000001751517c23 */ /* 0x000fe2000801001a */
[----:B------:R-:W-:Y:S01]  /*2940*/  FFMA.FTZ R83, R116, UR23, R21 ;  /* 0x0000001774537c23 */ /* 0x000fe20008010015 */
[----:B------:R-:W-:Y:S01]  /*2950*/  FFMA.FTZ R80, R114, UR23, R25 ;  /* 0x0000001772507c23 */ /* 0x000fe20008010019 */
[----:B------:R-:W-:Y:S01]  /*2960*/  FFMA.FTZ R82, R82, UR23, R27 ;  /* 0x0000001752527c23 */ /* 0x000fe2000801001b */
[----:B------:R-:W-:Y:S01]  /*2970*/  FFMA.FTZ R77, R77, UR23, R24 ;  /* 0x000000174d4d7c23 */ /* 0x000fe20008010018 */
[----:B------:R-:W-:Y:S01]  /*2980*/  FMUL.FTZ R81, R81, UR12 ;  /* 0x0000000c51517c20 */ /* 0x000fe20008410000 */
[----:B------:R-:W-:Y:S01]  /*2990*/  ISETP.GE.U32.AND.EX P0, PT, R111, 0x1000000, PT, P0 ;  /* 0x010000006f00780c */ /* 0x000fe20003f06100 */
        /* <DEDUP_REMOVED lines=12> */
[----:B------:R-:W-:Y:S01]  /*2a60*/  FSEL R78, R78, RZ, P4 ;  /* 0x000000ff4e4e7208 */ /* 0x000fe20002000000 */
        /* <DEDUP_REMOVED lines=14> */
.L_x_2443:
[--C-:B------:R-:W-:Y:S01]  /*2b50*/  FFMA.FTZ R68, R107, UR4, R112.reuse ;  /* 0x000000046b447c23 */ /* 0x100fe20008010070 */
[--C-:B------:R-:W-:Y:S01]  /*2b60*/  FFMA.FTZ R71, R104, UR4, R112.reuse ;  /* 0x0000000468477c23 */ /* 0x100fe20008010070 */
[----:B------:R-:W-:Y:S01]  /*2b70*/  FFMA.FTZ R72, R103, UR4, R112 ;  /* 0x0000000467487c23 */ /* 0x000fe20008010070 */
[----:B------:R-:W-:Y:S01]  /*2b80*/  LOP3.LUT P4, RZ, R110, 0xff, RZ, 0xc0, !PT ;  /* 0x000000ff6eff7812 */ /* 0x000fe2000788c0ff */
[----:B------:R-:W-:Y:S01]  /*2b90*/  FADD.FTZ R69, R105, -R68 ;  /* 0x8000004469457221 */ /* 0x000fe20000010000 */
[----:B------:R-:W-:Y:S01]  /*2ba0*/  FADD.FTZ R70, R102, -R71 ;  /* 0x8000004766467221 */ /* 0x000fe20000010000 */
[----:B------:R-:W-:Y:S01]  /*2bb0*/  FADD.FTZ R71, R101, -R72 ;  /* 0x8000004865477221 */ /* 0x000fe20000010000 */
[----:B------:R-:W-:Y:S01]  /*2bc0*/  LOP3.LUT P0, RZ, R110, 0xff0000, RZ, 0xc0, !PT ;  /* 0x00ff00006eff7812 */ /* 0x000fe2000780c0ff */
[----:B-----5:R-:W-:Y:S01]  /*2bd0*/  FFMA.FTZ R68, R69, UR23, R24 ;  /* 0x0000001745447c23 */ /* 0x020fe20008010018 */
[----:B------:R-:W-:Y:S01]  /*2be0*/  FFMA.FTZ R69, R70, UR23, R25 ;  /* 0x0000001746457c23 */ /* 0x000fe20008010019 */
[----:B------:R-:W-:Y:S01]  /*2bf0*/  FFMA.FTZ R70, R71, UR23, R26 ;  /* 0x0000001747467c23 */ /* 0x000fe2000801001a */
[----:B------:R-:W-:Y:S01]  /*2c00*/  LOP3.LUT P1, RZ, R110, 0xff00, RZ, 0xc0, !PT ;  /* 0x0000ff006eff7812 */ /* 0x000fe2000782c0ff */
[----:B------:R-:W-:Y:S01]  /*2c10*/  FMUL.FTZ R71, R68, UR12 ;  /* 0x0000000c44477c20 */ /* 0x000fe20008410000 */
[----:B------:R-:W-:Y:S01]  /*2c20*/  FMUL.FTZ R72, R69, UR12 ;  /* 0x0000000c45487c20 */ /* 0x000fe20008410000 */
[----:B------:R-:W-:Y:S01]  /*2c30*/  FMUL.FTZ R73, R70, UR12 ;  /* 0x0000000c46497c20 */ /* 0x000fe20008410000 */
[--C-:B------:R-:W-:Y:S01]  /*2c40*/  FFMA.FTZ R74, R96, UR4, R112.reuse ;  /* 0x00000004604a7c23 */ /* 0x100fe20008010070 */
[----:B------:R-:W-:Y:S01]  /*2c50*/  FMUL.FTZ R71, R71, UR22 ;  /* 0x0000001647477c20 */ /* 0x000fe20008410000 */
[----:B------:R-:W-:Y:S01]  /*2c60*/  FMUL.FTZ R72, R72, UR22 ;  /* 0x0000001648487c20 */ /* 0x000fe20008410000 */
[----:B------:R-:W-:Y:S01]  /*2c70*/  FMUL.FTZ R73, R73, UR22 ;  /* 0x0000001649497c20 */ /* 0x000fe20008410000 */
[--C-:B------:R-:W-:Y:S01]  /*2c80*/  FFMA.FTZ R80, R97, UR4, R112.reuse ;  /* 0x0000000461507c23 */ /* 0x100fe20008010070 */
[--C-:B------:R-:W-:Y:S01]  /*2c90*/  FFMA.FTZ R82, R98, UR4, R112.reuse ;  /* 0x0000000462527c23 */ /* 0x100fe20008010070 */
[----:B------:R-:W-:Y:S01]  /*2ca0*/  FSEL R76, R71, RZ, P4 ;  /* 0x000000ff474c7208 */ /* 0x000fe20002000000 */
[--C-:B------:R-:W-:Y:S01]  /*2cb0*/  FFMA.FTZ R71, R100, UR4, R112.reuse ;  /* 0x0000000464477c23 */ /* 0x100fe20008010070 */
[----:B------:R-:W-:Y:S01]  /*2cc0*/  FSEL R78, R73, RZ, P0 ;  /* 0x000000ff494e7208 */ /* 0x000fe20000000000 */
[----:B------:R-:W-:Y:S01]  /*2cd0*/  FFMA.FTZ R73, R85, UR4, R112 ;  /* 0x0000000455497c23 */ /* 0x000fe20008010070 */
[----:B------:R-:W-:Y:S01]  /*2ce0*/  FSEL R77, R72, RZ, P1 ;  /* 0x000000ff484d7208 */ /* 0x000fe20000800000 */
        /* <DEDUP_REMOVED lines=15> */
[C---:B------:R-:W-:Y:S01]  /*2de0*/  ISETP.GE.U32.AND P0, PT, R110.reuse, RZ, PT ;  /* 0x000000ff6e00720c */ /* 0x040fe20003f06070 */
[----:B------:R-:W-:Y:S01]  /*2df0*/  FMUL.FTZ R79, R79, UR22 ;  /* 0x000000164f4f7c20 */ /* 0x000fe20008410000 */
[----:B------:R-:W-:Y:S01]  /*2e00*/  LOP3.LUT P6, RZ, R110, 0xff000000, RZ, 0xc0, !PT ;  /* 0xff0000006eff7812 */ /* 0x000fe200078cc0ff */
        /* <DEDUP_REMOVED lines=17> */
.L_x_2444:
        /* <DEDUP_REMOVED lines=10> */
.L_x_2442:
[----:B------:R-:W-:Y:S05]  /*2fc0*/  BSYNC.RECONVERGENT B1 ;  /* 0x0000000000017941 */ /* 0x000fea0003800200 */
.L_x_2441:
        /* <DEDUP_REMOVED lines=12> */
[----:B------:R-:W-:Y:S01]  /*3090*/  FFMA.FTZ R68, R69, UR23, R16 ;  /* 0x0000001745447c23 */ /* 0x000fe20008010010 */
[----:B------:R-:W-:Y:S01]  /*30a0*/  FFMA.FTZ R69, R70, UR23, R17 ;  /* 0x0000001746457c23 */ /* 0x000fe20008010011 */
[--C-:B------:R-:W-:Y:S01]  /*30b0*/  FFMA.FTZ R75, R11, UR4, R112.reuse ;  /* 0x000000040b4b7c23 */ /* 0x100fe20008010070 */
[--C-:B------:R-:W-:Y:S01]  /*30c0*/  FFMA.FTZ R74, R90, UR4, R112.reuse ;  /* 0x000000045a4a7c23 */ /* 0x100fe20008010070 */
[----:B------:R-:W-:Y:S01]  /*30d0*/  FMUL.FTZ R70, R68, UR12 ;  /* 0x0000000c44467c20 */ /* 0x000fe20008410000 */
[----:B------:R-:W-:Y:S01]  /*30e0*/  FMUL.FTZ R71, R69, UR12 ;  /* 0x0000000c45477c20 */ /* 0x000fe20008410000 */
[--C-:B------:R-:W-:Y:S01]  /*30f0*/  FFMA.FTZ R81, R91, UR4, R112.reuse ;  /* 0x000000045b517c23 */ /* 0x100fe20008010070 */
[----:B------:R-:W-:Y:S01]  /*3100*/  FFMA.FTZ R112, R94, UR4, R112 ;  /* 0x000000045e707c23 */ /* 0x000fe20008010070 */
[----:B------:R-:W-:Y:S01]  /*3110*/  FMUL.FTZ R76, R70, UR22 ;  /* 0x00000016464c7c20 */ /* 0x000fe20008410000 */
[----:B------:R-:W-:Y:S01]  /*3120*/  FMUL.FTZ R77, R71, UR22 ;  /* 0x00000016474d7c20 */ /* 0x000fe20008410000 */
[----:B------:R-:W-:Y:S01]  /*3130*/  FFMA.FTZ R70, R73, UR23, R18 ;  /* 0x0000001749467c23 */ /* 0x000fe20008010012 */
[----:B------:R-:W-:Y:S01]  /*3140*/  FFMA.FTZ R71, R72, UR23, R19 ;  /* 0x0000001748477c23 */ /* 0x000fe20008010013 */
[----:B------:R-:W-:Y:S01]  /*3150*/  LOP3.LUT P4, RZ, R108, 0xff0000, RZ, 0xc0, !PT ;  /* 0x00ff00006cff7812 */ /* 0x000fe2000788c0ff */
[----:B------:R-:W-:Y:S01]  /*3160*/  FADD.FTZ R75, R88, -R75 ;  /* 0x8000004b584b7221 */ /* 0x000fe20000010000 */
        /* <DEDUP_REMOVED lines=10> */
[----:B------:R-:W-:Y:S01]  /*3210*/  FFMA.FTZ R72, R75, UR23, R12 ;  /* 0x000000174b487c23 */ /* 0x000fe2000801000c */
[----:B------:R-:W-:Y:S01]  /*3220*/  FSEL R79, R73, RZ, P1 ;  /* 0x000000ff494f7208 */ /* 0x000fe20000800000 */
[----:B------:R-:W-:Y:S01]  /*3230*/  FFMA.FTZ R73, R74, UR23, R13 ;  /* 0x000000174a497c23 */ /* 0x000fe2000801000d */
[----:B------:R-:W-:Y:S01]  /*3240*/  FFMA.FTZ R74, R81, UR23, R14 ;  /* 0x00000017514a7c23 */ /* 0x000fe2000801000e */
[----:B------:R-:W-:Y:S01]  /*3250*/  FFMA.FTZ R75, R112, UR23, R15 ;  /* 0x00000017704b7c23 */ /* 0x000fe2000801000f */
        /* <DEDUP_REMOVED lines=25> */
.L_x_2445:
[--C-:B0-----:R-:W-:Y:S01]  /*33f0*/  FFMA.FTZ R76, R90, UR4, R112.reuse ;  /* 0x000000045a4c7c23 */ /* 0x101fe20008010070 */
[--C-:B------:R-:W-:Y:S01]  /*3400*/  FFMA.FTZ R77, R7, UR4, R112.reuse ;  /* 0x00000004074d7c23 */ /* 0x100fe20008010070 */
[----:B------:R-:W-:Y:S01]  /*3410*/  FFMA.FTZ R79, R11, UR4, R112 ;  /* 0x000000040b4f7c23 */ /* 0x000fe20008010070 */
[----:B------:R-:W-:Y:S01]  /*3420*/  LOP3.LUT P6, RZ, R109, 0xff00, RZ, 0xc0, !PT ;  /* 0x0000ff006dff7812 */ /* 0x000fe200078cc0ff */
[----:B------:R-:W-:Y:S01]  /*3430*/  FADD.FTZ R76, R89, -R76 ;  /* 0x8000004c594c7221 */ /* 0x000fe20000010000 */
[----:B------:R-:W-:Y:S01]  /*3440*/  FADD.FTZ R77, R8, -R77 ;  /* 0x8000004d084d7221 */ /* 0x000fe20000010000 */
[----:B------:R-:W-:Y:S01]  /*3450*/  FFMA.FTZ R80, R10, UR4, R112 ;  /* 0x000000040a507c23 */ /* 0x000fe20008010070 */
[----:B------:R-:W-:Y:S01]  /*3460*/  FADD.FTZ R79, R88, -R79 ;  /* 0x8000004f584f7221 */ /* 0x000fe20000010000 */
[----:B------:R-:W-:Y:S01]  /*3470*/  FFMA.FTZ R76, R76, UR23, R13 ;  /* 0x000000174c4c7c23 */ /* 0x000fe2000801000d */
[----:B------:R-:W-:Y:S01]  /*3480*/  FFMA.FTZ R77, R77, UR23, R18 ;  /* 0x000000174d4d7c23 */ /* 0x000fe20008010012 */
[--C-:B------:R-:W-:Y:S01]  /*3490*/  FFMA.FTZ R83, R91, UR4, R112.reuse ;  /* 0x000000045b537c23 */ /* 0x100fe20008010070 */
[----:B------:R-:W-:Y:S01]  /*34a0*/  FFMA.FTZ R81, R3, UR4, R112 ;  /* 0x0000000403517c23 */ /* 0x000fe20008010070 */
[----:B------:R-:W-:Y:S01]  /*34b0*/  FMUL.FTZ R76, R76, UR12 ;  /* 0x0000000c4c4c7c20 */ /* 0x000fe20008410000 */
[----:B------:R-:W-:Y:S01]  /*34c0*/  FADD.FTZ R80, R9, -R80 ;  /* 0x8000005009507221 */ /* 0x000fe20000010000 */
[----:B------:R-:W-:Y:S01]  /*34d0*/  FFMA.FTZ R79, R79, UR23, R12 ;  /* 0x000000174f4f7c23 */ /* 0x000fe2000801000c */
[----:B------:R-:W-:Y:S01]  /*34e0*/  FMUL.FTZ R77, R77, UR12 ;  /* 0x0000000c4d4d7c20 */ /* 0x000fe20008410000 */
[----:B------:R-:W-:Y:S01]  /*34f0*/  FMUL.FTZ R76, R76, UR22 ;  /* 0x000000164c4c7c20 */ /* 0x000fe20008410000 */
[----:B------:R-:W-:Y:S01]  /*3500*/  FFMA.FTZ R80, R80, UR23, R19 ;  /* 0x0000001750507c23 */ /* 0x000fe20008010013 */
        /* <DEDUP_REMOVED lines=11> */
[----:B------:R-:W-:Y:S01]  /*35c0*/  FFMA.FTZ R83, R83, UR23, R14 ;  /* 0x0000001753537c23 */ /* 0x000fe2000801000e */
[----:B------:R-:W-:Y:S01]  /*35d0*/  FFMA.FTZ R76, R76, UR23, R17 ;  /* 0x000000174c4c7c23 */ /* 0x000fe20008010011 */
[----:B------:R-:W-:Y:S01]  /*35e0*/  FFMA.FTZ R81, R81, UR23, R16 ;  /* 0x0000001751517c23 */ /* 0x000fe20008010010 */
[----:B------:R-:W-:Y:S01]  /*35f0*/  FFMA.FTZ R112, R112, UR23, R15 ;  /* 0x0000001770707c23 */ /* 0x000fe2000801000f */
        /* <DEDUP_REMOVED lines=28> */
.L_x_2446:
[----:B------:R-:W0:Y:S08]  /*37c0*/  @P0 LDC.64 R82, c[0x0][0x478] ;  /* 0x00011e00ff520b82 */ /* 0x000e300000000a00 */
[----:B------:R-:W1:Y:S01]  /*37d0*/  LDC.64 R80, c[0x0][0x468] ;  /* 0x00011a00ff507b82 */ /* 0x000e620000000a00 */
[----:B0-----:R-:W-:-:S05]  /*37e0*/  @P0 IMAD.WIDE.U32 R82, R0, 0x20, R82 ;  /* 0x0000002000520825 */ /* 0x001fca00078e0052 */
[----:B------:R2:W-:Y:S01]  /*37f0*/  @P0 STG.E.128 desc[UR14][R82.64], R68 ;  /* 0x0000004452000986 */ /* 0x0005e2000c101d0e */
[----:B-1----:R-:W-:-:S03]  /*3800*/  IMAD.WIDE.U32 R80, R0, 0x10, R80 ;  /* 0x0000001000507825 */ /* 0x002fc600078e0050 */
[----:B------:R2:W-:Y:S04]  /*3810*/  @P0 STG.E.128 desc[UR14][R82.64+0x10], R72 ;  /* 0x0000104852000986 */ /* 0x0005e8000c101d0e */
[----:B------:R2:W-:Y:S02]  /*3820*/  STG.E.128 desc[UR14][R80.64], R76 ;  /* 0x0000004c50007986 */ /* 0x0005e4000c101d0e */
.L_x_2438:
[----:B------:R-:W-:Y:S05]  /*3830*/  BSYNC.RECONVERGENT B0 ;  /* 0x0000000000007941 */ /* 0x000fea0003800200 */
.L_x_2432:
[----:B------:R-:W-:Y:S02]  /*3840*/  UIADD3 UR7, UPT, UPT, UR7, UR24, URZ ;  /* 0x0000001807077290 */ /* 0x000fe4000fffe0ff */
[----:B------:R-:W-:Y:S02]  /*3850*/  UPLOP3.LUT UP2, UPT, UPT, UPT, UP2, 0x40, 0x4 ;  /* 0x000000000004789c */ /* 0x000fe40003f4e820 */
[----:B------:R-:W-:-:S09]  /*3860*/  UISETP.GE.AND UP1, UPT, UR7, UR25, UPT ;  /* 0x000000190700728c */ /* 0x000fd2000bf26270 */
[----:B------:R-:W-:Y:S05]  /*3870*/  BRA.U !UP1, `(.L_x_2447) ;  /* 0xffffffc909ec7547 */ /* 0x000fea000b83ffff */
.L_x_2425:
        /* <DEDUP_REMOVED lines=23> */
.L_x_2448:
        /* <DEDUP_REMOVED lines=9> */
.L_x_8034:


//--------------------- .text._ZN10layer_norm13ln_bwd_kernelINS_13Kernel_traitsI13__nv_bfloat16S2_fS2_fjLj2048ELj1ELj1ELj4ELj16ENS_18Kernel_traits_baseILj2048ES2_S2_fS2_fjLj128EEEEELb1ELb0ELb0ELb1EEEvNS_9BwdParamsE --------------------------
	.section	.text._ZN10layer_norm13ln_bwd_kernelINS_13Kernel_traitsI13__nv_bfloat16S2_fS2_fjLj2048ELj1ELj1ELj4ELj16ENS_18Kernel_traits_baseILj2048ES2_S2_fS2_fjLj128EEEEELb1ELb0ELb0ELb1EEEvNS_9BwdParamsE,"ax",@progbits
	.align	128
        .global         _ZN10layer_norm13ln_bwd_kernelINS_13Kernel_traitsI13__nv_bfloat16S2_fS2_fjLj2048ELj1ELj1ELj4ELj16ENS_18Kernel_traits_baseILj2048ES2_S2_fS2_fjLj128EEEEELb1ELb0ELb0ELb1EEEvNS_9BwdParamsE
        .type           _ZN10layer_norm13ln_bwd_kernelINS_13Kernel_traitsI13__nv_bfloat16S2_fS2_fjLj2048ELj1ELj1ELj4ELj16ENS_18Kernel_traits_baseILj2048ES2_S2_fS2_fjLj128EEEEELb1ELb0ELb0ELb1EEEvNS_9BwdParamsE,@function
        .size           _ZN10layer_norm13ln_bwd_kernelINS_13Kernel_traitsI13__nv_bfloat16S2_fS2_fjLj2048ELj1ELj1ELj4ELj16ENS_18Kernel_traits_baseILj2048ES2_S2_fS2_fjLj128EEEEELb1ELb0ELb0ELb1EEEvNS_9BwdParamsE,(.L_x_8035 - _ZN10layer_norm13ln_bwd_kernelINS_13Kernel_traitsI13__nv_bfloat16S2_fS2_fjLj2048ELj1ELj1ELj4ELj16ENS_18Kernel_traits_baseILj2048ES2_S2_fS2_fjLj128EEEEELb1ELb0ELb0ELb1EEEvNS_9BwdParamsE)
        .other          _ZN10layer_norm13ln_bwd_kernelINS_13Kernel_traitsI13__nv_bfloat16S2_fS2_fjLj2048ELj1ELj1ELj4ELj16ENS_18Kernel_traits_baseILj2048ES2_S2_fS2_fjLj128EEEEELb1ELb0ELb0ELb1EEEvNS_9BwdParamsE,@"STO_CUDA_ENTRY STV_DEFAULT"
_ZN10layer_norm13ln_bwd_kernelINS_13Kernel_traitsI13__nv_bfloat16S2_fS2_fjLj2048ELj1ELj1ELj4ELj16ENS_18Kernel_traits_baseILj2048ES2_S2_fS2_fjLj128EEEEELb1ELb0ELb0ELb1EEEvNS_9BwdParamsE:
.text._ZN10layer_norm13ln_bwd_kernelINS_13Kernel_traitsI13__nv_bfloat16S2_fS2_fjLj2048ELj1ELj1ELj4ELj16ENS_18Kernel_traits_baseILj2048ES2_S2_fS2_fjLj128EEEEELb1ELb0ELb0ELb1EEEvNS_9BwdParamsE:
        /* <DEDUP_REMOVED lines=26> */
[----:B------:R-:W-:Y:S01]  /*01a0*/  PLOP3.LUT P3, PT, PT, PT, PT, 0x8, 0x80 ;  /* 0x000000000080781c */ /* 0x000fe20003f6e170 */
[----:B------:R-:W-:Y:S01]  /*01b0*/  HFMA2 R0, -RZ, RZ, 0, 0 ;  /* 0x00000000ff007431 */ /* 0x000fe200000001ff */
[----:B------:R-:W-:-:S02]  /*01c0*/  LOP3.LUT R99, R73, 0x1f, RZ, 0xc0, !PT ;  /* 0x0000001f49637812 */ /* 0x000fc400078ec0ff */
        /* <DEDUP_REMOVED lines=11> */
[----:B0-----:R-:W-:Y:S01]  /*0280*/  IMAD.WIDE.U32 R2, R73, 0x10, R2 ;  /* 0x0000001049027825 */ /* 0x001fe200078e0002 */
[----:B------:R-:W-:Y:S01]  /*0290*/  CS2R R6, SRZ ;  /* 0x0000000000067805 */ /* 0x000fe2000001ff00 */
[----:B------:R-:W0:Y:S03]  /*02a0*/  LDCU UR4, c[0x0][0x408] ;  /* 0x00008100ff0477ac */ /* 0x000e260008000800 */
[----:B--2---:R-:W2:Y:S01]  /*02b0*/  LDG.E.128 R80, desc[UR6][R2.64] ;  /* 0x0000000602507981 */ /* 0x004ea2000c1e1d00 */
[----:B------:R-:W3:Y:S03]  /*02c0*/  LDCU UR9, c[0x0][0x388] ;  /* 0x00007100ff0977ac */ /* 0x000ee60008000800 */
[----:B------:R4:W5:Y:S01]  /*02d0*/  LDG.E.128 R84, desc[UR6][R2.64+0x800] ;  /* 0x0008000602547981 */ /* 0x000962000c1e1d00 */
[----:B-1----:R-:W-:Y:S01]  /*02e0*/  ISETP.NE.U32.AND P1, PT, R4, RZ, PT ;  /* 0x000000ff0400720c */ /* 0x002fe20003f25070 */
[----:B------:R-:W1:Y:S01]  /*02f0*/  LDCU.U8 UR8, c[0x0][0x410] ;  /* 0x00008200ff0877ac */ /* 0x000e620008000000 */
[----:B------:R-:W-:-:S02]  /*0300*/  MOV R88, RZ ;  /* 0x000000ff00587202 */ /* 0x000fc40000000f00 */
[----:B------:R-:W-:Y:S02]  /*0310*/  ISETP.NE.AND.EX P1, PT, R5, RZ, PT, P1 ;  /* 0x000000ff0500720c */ /* 0x000fe40003f25310 */
[----:B------:R-:W-:Y:S02]  /*0320*/  CS2R R4, SRZ ;  /* 0x0000000000047805 */ /* 0x000fe4000001ff00 */
[----:B------:R-:W-:Y:S01]  /*0330*/  MOV R89, UR5 ;  /* 0x0000000500597c02 */ /* 0x000fe20008000f00 */
[----:B------:R-:W0:Y:S01]  /*0340*/  LDCU UR12, c[0x0][0x400] ;  /* 0x00008000ff0c77ac */ /* 0x000e220008000800 */
[----:B----4-:R-:W-:Y:S01]  /*0350*/  CS2R R2, SRZ ;  /* 0x0000000000027805 */ /* 0x010fe2000001ff00 */
[----:B------:R-:W4:Y:S01]  /*0360*/  LDCU.64 UR14, c[0x0][0x478] ;  /* 0x00008f00ff0e77ac */ /* 0x000f220008000a00 */
[----:B------:R-:W0:Y:S01]  /*0370*/  LDCU.64 UR10, c[0x0][0x438] ;  /* 0x00008700ff0a77ac */ /* 0x000e220008000a00 */
[----:B--2---:R-:W-:Y:S02]  /*0380*/  PRMT R90, R80, 0x7632, R90 ;  /* 0x00007632505a7816 */ /* 0x004fe4000000005a */
[----:B------:R-:W-:-:S02]  /*0390*/  PRMT R91, R81, 0x7632, R91 ;  /* 0x00007632515b7816 */ /* 0x000fc4000000005b */
[----:B------:R-:W-:Y:S02]  /*03a0*/  PRMT R92, R82, 0x7632, R92 ;  /* 0x00007632525c7816 */ /* 0x000fe4000000005c */
[----:B------:R-:W-:Y:S02]  /*03b0*/  PRMT R93, R83, 0x7632, R93 ;  /* 0x00007632535d7816 */ /* 0x000fe4000000005d */
[----:B-----5:R-:W-:Y:S02]  /*03c0*/  PRMT R94, R84, 0x7632, R94 ;  /* 0x00007632545e7816 */ /* 0x020fe4000000005e */
[----:B------:R-:W-:Y:S02]  /*03d0*/  PRMT R95, R85, 0x7632, R95 ;  /* 0x00007632555f7816 */ /* 0x000fe4000000005f */
[----:B------:R-:W-:Y:S02]  /*03e0*/  PRMT R96, R86, 0x7632, R96 ;  /* 0x0000763256607816 */ /* 0x000fe40000000060 */
[----:B------:R-:W-:-:S02]  /*03f0*/  PRMT R97, R87, 0x7632, R97 ;  /* 0x0000763257617816 */ /* 0x000fc40000000061 */
        /* <DEDUP_REMOVED lines=8> */
[----:B------:R-:W-:Y:S02]  /*0480*/  MOV R80, RZ ;  /* 0x000000ff00507202 */ /* 0x000fe40000000f00 */
[----:B------:R-:W-:Y:S02]  /*0490*/  SHF.L.U32 R90, R90, 0x10, RZ ;  /* 0x000000105a5a7819 */ /* 0x000fe400000006ff */
[----:B------:R-:W-:Y:S02]  /*04a0*/  SHF.L.U32 R91, R91, 0x10, RZ ;  /* 0x000000105b5b7819 */ /* 0x000fe400000006ff */
[----:B------:R-:W-:-:S02]  /*04b0*/  SHF.L.U32 R92, R92, 0x10, RZ ;  /* 0x000000105c5c7819 */ /* 0x000fc400000006ff */
[----:B------:R-:W-:Y:S02]  /*04c0*/  SHF.L.U32 R93, R93, 0x10, RZ ;  /* 0x000000105d5d7819 */ /* 0x000fe400000006ff */
[----:B------:R-:W-:Y:S02]  /*04d0*/  SHF.L.U32 R94, R94, 0x10, RZ ;  /* 0x000000105e5e7819 */ /* 0x000fe400000006ff */
[----:B------:R-:W-:Y:S02]  /*04e0*/  SHF.L.U32 R95, R95, 0x10, RZ ;  /* 0x000000105f5f7819 */ /* 0x000fe400000006ff */
[----:B------:R-:W-:Y:S02]  /*04f0*/  SHF.L.U32 R96, R96, 0x10, RZ ;  /* 0x0000001060607819 */ /* 0x000fe400000006ff */
[----:B01-34-:R-:W-:-:S07]  /*0500*/  SHF.L.U32 R97, R97, 0x10, RZ ;  /* 0x0000001061617819 */ /* 0x01bfce00000006ff */
.L_x_2460:
[----:B------:R-:W0:Y:S01]  /*0510*/  S2R R73, SR_TID.X ;  /* 0x0000000000497919 */ /* 0x000e220000002100 */
[----:B------:R-:W1:Y:S01]  /*0520*/  LDC.64 R44, c[0x0][0x3c0] ;  /* 0x0000f000ff2c7b82 */ /* 0x000e620000000a00 */
[----:B------:R-:W-:-:S05]  /*0530*/  IMAD R46, R89, UR9, RZ ;  /* 0x00000009592e7c24 */ /* 0x000fca000f8e02ff */
[----:B------:R-:W-:Y:S02]  /*0540*/  SHF.R.S32.HI R47, RZ, 0x1f, R46 ;  /* 0x0000001fff2f7819 */ /* 0x000fe4000001142e */
[----:B------:R-:W2:Y:S02]  /*0550*/  LDC.64 R60, c[0x0][0x3a8] ;  /* 0x0000ea00ff3c7b82 */ /* 0x000ea40000000a00 */
[----:B------:R-:W-:-:S06]  /*0560*/  LEA.HI R47, R47, R46, RZ, 0x3 ;  /* 0x0000002e2f2f7211 */ /* 0x000fcc00078f18ff */
[----:B------:R-:W3:Y:S08]  /*0570*/  LDC.64 R64, c[0x0][0x428] ;  /* 0x00010a00ff407b82 */ /* 0x000ef00000000a00 */
[----:B------:R-:W4:Y:S01]  /*0580*/  LDC.64 R104, c[0x0][0x3c8] ;  /* 0x0000f200ff687b82 */ /* 0x000f220000000a00 */
[----:B-1----:R-:W-:-:S05]  /*0590*/  IMAD.WIDE R44, R89, 0x4, R44 ;  /* 0x00000004592c7825 */ /* 0x002fca00078e022c */
[----:B------:R-:W4:Y:S01]  /*05a0*/  LDG.E R120, desc[UR6][R44.64] ;  /* 0x000000062c787981 */ /* 0x000f22000c1e1900 */
[----:B0-----:R-:W-:-:S04]  /*05b0*/  LOP3.LUT R48, R73, 0x60, RZ, 0xc0, !PT ;  /* 0x0000006049307812 */ /* 0x001fc800078ec0ff */
[----:B------:R-:W-:-:S04]  /*05c0*/  LOP3.LUT R48, R48, R99, RZ, 0xfc, !PT ;  /* 0x0000006330307212 */ /* 0x000fc800078efcff */
[----:B------:R-:W-:-:S05]  /*05d0*/  LEA.HI.SX32 R102, R47, R48, 0x1d ;  /* 0x000000302f667211 */ /* 0x000fca00078feaff */
[----:B--2---:R-:W-:-:S04]  /*05e0*/  IMAD.WIDE.U32 R52, R102, 0x20, R60 ;  /* 0x0000002066347825 */ /* 0x004fc800078e003c */
[C---:B---3--:R-:W-:Y:S01]  /*05f0*/  IMAD.WIDE.U32 R48, R102.reuse, 0x10, R64 ;  /* 0x0000001066307825 */ /* 0x048fe200078e0040 */
[----:B------:R-:W2:Y:S01]  /*0600*/  LDG.E.128 R44, desc[UR6][R52.64] ;  /* 0x00000006342c7981 */ /* 0x000ea2000c1e1d00 */
[----:B------:R-:W-:Y:S02]  /*0610*/  IADD3 R100, PT, PT, R102, 0x80, RZ ;  /* 0x0000008066647810 */ /* 0x000fe40007ffe0ff */
[----:B----4-:R-:W-:Y:S02]  /*0620*/  IMAD.WIDE R104, R89, 0x4, R104 ;  /* 0x0000000459687825 */ /* 0x010fe400078e0268 */
[----:B------:R-:W3:Y:S02]  /*0630*/  LDG.E.128 R48, desc[UR6][R48.64] ;  /* 0x0000000630307981 */ /* 0x000ee4000c1e1d00 */
[C---:B------:R-:W-:Y:S02]  /*0640*/  IMAD.WIDE.U32 R60, R100.reuse, 0x20, R60 ;  /* 0x00000020643c7825 */ /* 0x040fe400078e003c */
[----:B------:R0:W4:Y:S04]  /*0650*/  LDG.E R101, desc[UR6][R104.64] ;  /* 0x0000000668657981 */ /* 0x000128000c1e1900 */
[----:B------:R-:W4:Y:S01]  /*0660*/  LDG.E.128 R52, desc[UR6][R52.64+0x10] ;  /* 0x0000100634347981 */ /* 0x000f22000c1e1d00 */
[----:B------:R-:W-:-:S03]  /*0670*/  IMAD.WIDE.U32 R64, R100, 0x10, R64 ;  /* 0x0000001064407825 */ /* 0x000fc600078e0040 */
[----:B------:R-:W4:Y:S04]  /*0680*/  LDG.E.128 R56, desc[UR6][R60.64] ;  /* 0x000000063c387981 */ /* 0x000f28000c1e1d00 */
[----:B------:R-:W4:Y:S04]  /*0690*/  LDG.E.128 R64, desc[UR6][R64.64] ;  /* 0x0000000640407981 */ /* 0x000f28000c1e1d00 */
[----:B------:R-:W4:Y:S01]  /*06a0*/  LDG.E.128 R60, desc[UR6][R60.64+0x10] ;  /* 0x000010063c3c7981 */ /* 0x000f22000c1e1d00 */
[----:B------:R-:W1:Y:S01]  /*06b0*/  S2R R106, SR_CgaCtaId ;  /* 0x00000000006a7919 */ /* 0x000e620000008800 */
[----:B------:R-:W-:-:S02]  /*06c0*/  ISETP.NE.AND P4, PT, R99, RZ, PT ;  /* 0x000000ff6300720c */ /* 0x000fc40003f85270 */
[----:B------:R-:W-:Y:S02]  /*06d0*/  PLOP3.LUT P0, PT, PT, PT, PT, 0x80, 0x8 ;  /* 0x000000000008781c */ /* 0x000fe40003f0f070 */
[----:B------:R-:W-:Y:S02]  /*06e0*/  MOV R103, 0x400 ;  /* 0x0000040000677802 */ /* 0x000fe40000000f00 */
[----:B------:R-:W-:-:S07]  /*06f0*/  ISETP.NE.AND P2, PT, RZ, UR8, PT ;  /* 0x00000008ff007c0c */ /* 0x000fce000bf45270 */
[----:B------:R-:W-:Y:S02]  /*0700*/  @!P4 PLOP3.LUT P0, PT, P3, PT, PT, 0x80, 0x8 ;  /* 0x000000000008c81c */ /* 0x000fe40001f0f070 */
[----:B------:R-:W-:-:S04]  /*0710*/  @!P4 SHF.R.U32.HI R107, RZ, 0x2, R73 ;  /* 0x00000002ff6bc819 */ /* 0x000fc80000011649 */
[----:B0-----:R-:W-:Y:S02]  /*0720*/  @!P4 LOP3.LUT R105, R107, 0x18, RZ, 0xc0, !PT ;  /* 0x000000186b69c812 */ /* 0x001fe400078ec0ff */
[----:B-1----:R-:W-:-:S04]  /*0730*/  LEA R103, R106, R103, 0x18 ;  /* 0x000000676a677211 */ /* 0x002fc800078ec0ff */
[----:B------:R-:W-:-:S04]  /*0740*/  IADD3 R104, PT, PT, R103, 0x2020, RZ ;  /* 0x0000202067687810 */ /* 0x000fc80007ffe0ff */
[----:B------:R-:W-:Y:S02]  /*0750*/  @!P4 MOV R106, R104 ;  /* 0x00000068006ac202 */ /* 0x000fe40000000f00 */
[----:B------:R-:W-:-:S04]  /*0760*/  @!P0 IADD3 R106, PT, PT, R103, 0x2000, RZ ;  /* 0x00002000676a8810 */ /* 0x000fc80007ffe0ff */
[----:B------:R-:W-:Y:S02]  /*0770*/  @!P4 IADD3 R105, PT, PT, R105, R106, RZ ;  /* 0x0000006a6969c210 */ /* 0x000fe40007ffe0ff */
[----:B------:R-:W-:Y:S02]  /*0780*/  ISETP.NE.U32.AND P0, PT, RZ, UR10, PT ;  /* 0x0000000aff007c0c */ /* 0x000fe4000bf05070 */
[----:B------:R-:W-:-:S05]  /*0790*/  FSEL R120, R120, RZ, !P2 ;  /* 0x000000ff78787208 */ /* 0x000fca0005000000 */
[----:B--2---:R-:W-:Y:S01]  /*07a0*/  FADD.FTZ R110, -R120, R44 ;  /* 0x0000002c786e7221 */ /* 0x004fe20000010100 */
[C---:B---3--:R-:W-:Y:S02]  /*07b0*/  PRMT R106, R48.reuse, 0x7632, R106 ;  /* 0x00007632306a7816 */ /* 0x048fe4000000006a */
[----:B------:R-:W-:Y:S01]  /*07c0*/  SHF.L.U32 R111, R48, 0x10, RZ ;  /* 0x00000010306f7819 */ /* 0x000fe200000006ff */
[----:B----4-:R-:W-:Y:S01]  /*07d0*/  FMUL.FTZ R48, R101, R110 ;  /* 0x0000006e65307220 */ /* 0x010fe20000410000 */
[----:B------:R-:W-:Y:S01]  /*07e0*/  FADD.FTZ R118, -R120, R46 ;  /* 0x0000002e78767221 */ /* 0x000fe20000010100 */
[----:B------:R-:W-:Y:S02]  /*07f0*/  PRMT R108, R50, 0x7632, R108 ;  /* 0x00007632326c7816 */ /* 0x000fe4000000006c */
[----:B------:R-:W-:Y:S01]  /*0800*/  FADD.FTZ R80, R111, R80 ;  /* 0x000000506f507221 */ /* 0x000fe20000010000 */
[----:B------:R-:W-:Y:S01]  /*0810*/  FADD.FTZ R53, -R120, R53 ;  /* 0x0000003578357221 */ /* 0x000fe20000010100 */
[----:B------:R-:W-:Y:S01]  /*0820*/  SHF.L.U32 R106, R106, 0x10, RZ ;  /* 0x000000106a6a7819 */ /* 0x000fe200000006ff */
[-C--:B------:R-:W-:Y:S01]  /*0830*/  FFMA.FTZ R88, R48, R111.reuse, R88 ;  /* 0x0000006f30587223 */ /* 0x080fe20000010058 */
[----:B------:R-:W-:Y:S01]  /*0840*/  FMUL.FTZ R111, R98, R111 ;  /* 0x0000006f626f7220 */ /* 0x000fe20000410000 */
[----:B------:R-:W-:Y:S01]  /*0850*/  SHF.L.U32 R113, R50, 0x10, RZ ;  /* 0x0000001032717819 */ /* 0x000fe200000006ff */
[C---:B------:R-:W-:Y:S01]  /*0860*/  FADD.FTZ R50, -R120.reuse, R57 ;  /* 0x0000003978327221 */ /* 0x040fe20000010100 */
[C---:B------:R-:W-:Y:S01]  /*0870*/  PRMT R109, R49.reuse, 0x7632, R109 ;  /* 0x00007632316d7816 */ /* 0x040fe2000000006d */
[----:B------:R-:W-:Y:S01]  /*0880*/  FADD.FTZ R117, -R120, R47 ;  /* 0x0000002f78757221 */ /* 0x000fe20000010100 */
[----:B------:R-:W-:Y:S01]  /*0890*/  SHF.L.U32 R116, R49, 0x10, RZ ;  /* 0x0000001031747819 */ /* 0x000fe200000006ff */
[C---:B------:R-:W-:Y:S01]  /*08a0*/  FMUL.FTZ R118, R101.reuse, R118 ;  /* 0x0000007665767220 */ /* 0x040fe20000410000 */
[----:B------:R-:W-:Y:S01]  /*08b0*/  SHF.L.U32 R57, R108, 0x10, RZ ;  /* 0x000000106c397819 */ /* 0x000fe200000006ff */
[----:B------:R-:W-:Y:S01]  /*08c0*/  FMUL.FTZ R110, R101, R53 ;  /* 0x00000035656e7220 */ /* 0x000fe20000410000 */
[C---:B------:R-:W-:Y:S01]  /*08d0*/  PRMT R107, R51.reuse, 0x7632, R107 ;  /* 0x00007632336b7816 */ /* 0x040fe2000000006b */
[----:B------:R-:W-:Y:S01]  /*08e0*/  FMUL.FTZ R108, R90, R106 ;  /* 0x0000006a5a6c7220 */ /* 0x000fe20000410000 */
[----:B------:R-:W-:Y:S01]  /*08f0*/  SHF.L.U32 R112, R51, 0x10, RZ ;  /* 0x0000001033707819 */ /* 0x000fe200000006ff */
[----:B------:R-:W-:Y:S01]  /*0900*/  FADD.FTZ R53, RZ, R111 ;  /* 0x0000006fff357221 */ /* 0x000fe20000010000 */
[C---:B------:R-:W-:Y:S01]  /*0910*/  FADD.FTZ R51, -R120.reuse, R58 ;  /* 0x0000003a78337221 */ /* 0x040fe20000010100 */
[----:B------:R-:W-:Y:S01]  /*0920*/  SHF.L.U32 R58, R109, 0x10, RZ ;  /* 0x000000106d3a7819 */ /* 0x000fe200000006ff */
[----:B------:R-:W-:Y:S01]  /*0930*/  FADD.FTZ R115, -R120, R52 ;  /* 0x0000003478737221 */ /* 0x000fe20000010100 */
[----:B------:R-:W-:Y:S01]  /*0940*/  FMUL.FTZ R117, R101, R117 ;  /* 0x0000007565757220 */ /* 0x000fe20000410000 */
[----:B------:R-:W-:Y:S01]  /*0950*/  FADD.FTZ R76, R116, R76 ;  /* 0x0000004c744c7221 */ /* 0x000fe20000010000 */
[-C--:B------:R-:W-:Y:S01]  /*0960*/  FFMA.FTZ R77, R118, R116.reuse, R77 ;  /* 0x00000074764d7223 */ /* 0x080fe2000001004d */
[C---:B------:R-:W-:Y:S01]  /*0970*/  FADD.FTZ R114, -R120.reuse, R54 ;  /* 0x0000003678727221 */ /* 0x040fe20000010100 */
[----:B------:R-:W-:Y:S01]  /*0980*/  FADD.FTZ R49, -R120, R56 ;  /* 0x0000003878317221 */ /* 0x000fe20000010100 */
[----:B------:R-:W-:Y:S01]  /*0990*/  FMUL.FTZ R116, R81, R116 ;  /* 0x0000007451747220 */ /* 0x000fe20000410000 */
[----:B------:R-:W-:Y:S01]  /*09a0*/  FADD.FTZ R53, R108, R53 ;  /* 0x000000356c357221 */ /* 0x000fe20000010000 */
[----:B------:R-:W-:-:S02]  /*09b0*/  PRMT R54, R65, 0x7632, R54 ;  /* 0x0000763241367816 */ /* 0x000fc40000000036 */
[----:B------:R-:W-:Y:S01]  /*09c0*/  SHF.L.U32 R56, R65, 0x10, RZ ;  /* 0x0000001041387819 */ /* 0x000fe200000006ff */
[----:B------:R-:W-:Y:S01]  /*09d0*/  FADD.FTZ R119, -R120, R45 ;  /* 0x0000002d78777221 */ /* 0x000fe20000010100 */
[----:B------:R-:W-:Y:S01]  /*09e0*/  SHF.L.U32 R65, R107, 0x10, RZ ;  /* 0x000000106b417819 */ /* 0x000fe200000006ff */
[----:B------:R-:W-:Y:S01]  /*09f0*/  FMUL.FTZ R115, R101, R115 ;  /* 0x0000007365737220 */ /* 0x000fe20000410000 */
[-C--:B------:R-:W-:Y:S01]  /*0a00*/  FFMA.FTZ R75, R117, R58.reuse, R75 ;  /* 0x0000003a754b7223 */ /* 0x080fe2000001004b */
[----:B------:R-:W-:Y:S01]  /*0a10*/  FADD.FTZ R74, R58, R74 ;  /* 0x0000004a3a4a7221 */ /* 0x000fe20000010000 */
[----:B------:R-:W-:Y:S01]  /*0a20*/  FMUL.FTZ R107, R91, R58 ;  /* 0x0000003a5b6b7220 */ /* 0x000fe20000410000 */
[----:B------:R-:W-:Y:S01]  /*0a30*/  FADD.FTZ R58, R116, R53 ;  /* 0x00000035743a7221 */ /* 0x000fe20000010000 */
[----:B------:R-:W-:Y:S01]  /*0a40*/  FMUL.FTZ R119, R101, R119 ;  /* 0x0000007765777220 */ /* 0x000fe20000410000 */
[----:B------:R-:W-:Y:S01]  /*0a50*/  FADD.FTZ R13, R113, R13 ;  /* 0x0000000d710d7221 */ /* 0x000fe20000010000 */
[-C--:B------:R-:W-:Y:S01]  /*0a60*/  FFMA.FTZ R0, R115, R113.reuse, R0 ;  /* 0x0000007173007223 */ /* 0x080fe20000010000 */
[----:B------:R-:W-:Y:S01]  /*0a70*/  FMUL.FTZ R113, R82, R113 ;  /* 0x0000007152717220 */ /* 0x000fe20000410000 */
[----:B------:R-:W-:Y:S01]  /*0a80*/  FADD.FTZ R58, R107, R58 ;  /* 0x0000003a6b3a7221 */ /* 0x000fe20000010000 */
[----:B------:R-:W-:Y:S01]  /*0a90*/  FADD.FTZ R55, -R120, R55 ;  /* 0x0000003778377221 */ /* 0x000fe20000010100 */
[----:B------:R-:W-:Y:S01]  /*0aa0*/  FMUL.FTZ R114, R101, R114 ;  /* 0x0000007265727220 */ /* 0x000fe20000410000 */
[----:B------:R-:W-:Y:S01]  /*0ab0*/  FFMA.FTZ R79, R119, R106, R79 ;  /* 0x0000006a774f7223 */ /* 0x000fe2000001004f */
[----:B------:R-:W-:Y:S01]  /*0ac0*/  FADD.FTZ R78, R106, R78 ;  /* 0x0000004e6a4e7221 */ /* 0x000fe20000010000 */
[----:B------:R-:W-:Y:S01]  /*0ad0*/  FMUL.FTZ R106, R92, R57 ;  /* 0x000000395c6a7220 */ /* 0x000fe20000410000 */
[----:B------:R-:W-:Y:S01]  /*0ae0*/  FADD.FTZ R53, R113, R58 ;  /* 0x0000003a71357221 */ /* 0x000fe20000010000 */
[----:B------:R-:W-:Y:S01]  /*0af0*/  FADD.FTZ R15, R112, R15 ;  /* 0x0000000f700f7221 */ /* 0x000fe20000010000 */
[-C--:B------:R-:W-:Y:S01]  /*0b00*/  FFMA.FTZ R3, R114, R112.reuse, R3 ;  /* 0x0000007072037223 */ /* 0x080fe20000010003 */
[----:B------:R-:W-:Y:S01]  /*0b10*/  FMUL.FTZ R109, R101, R55 ;  /* 0x00000037656d7220 */ /* 0x000fe20000410000 */
[----:B------:R-:W-:Y:S01]  /*0b20*/  FMUL.FTZ R112, R83, R112 ;  /* 0x0000007053707220 */ /* 0x000fe20000410000 */
[----:B------:R-:W-:Y:S01]  /*0b30*/  FADD.FTZ R53, R106, R53 ;  /* 0x000000356a357221 */ /* 0x000fe20000010000 */
[C---:B------:R-:W-:Y:S01]  /*0b40*/  PRMT R52, R64.reuse, 0x7632, R52 ;  /* 0x0000763240347816 */ /* 0x040fe20000000034 */
[----:B------:R-:W-:Y:S01]  /*0b50*/  FADD.FTZ R16, R65, R16 ;  /* 0x0000001041107221 */ /* 0x000fe20000010000 */
[----:B------:R-:W-:Y:S01]  /*0b60*/  SHF.L.U32 R64, R64, 0x10, RZ ;  /* 0x0000001040407819 */ /* 0x000fe200000006ff */
[-C--:B------:R-:W-:Y:S01]  /*0b70*/  FFMA.FTZ R4, R109, R65.reuse, R4 ;  /* 0x000000416d047223 */ /* 0x080fe20000010004 */
[----:B------:R-:W-:Y:S01]  /*0b80*/  SHF.L.U32 R121, R54, 0x10, RZ ;  /* 0x0000001036797819 */ /* 0x000fe200000006ff */
[----:B------:R-:W-:Y:S01]  /*0b90*/  FADD.FTZ R45, -R120, R60 ;  /* 0x0000003c782d7221 */ /* 0x000fe20000010100 */
[----:B------:R-:W-:Y:S01]  /*0ba0*/  FMUL.FTZ R65, R93, R65 ;  /* 0x000000415d417220 */ /* 0x000fe20000410000 */
[----:B------:R-:W-:Y:S01]  /*0bb0*/  FADD.FTZ R54, R112, R53 ;  /* 0x0000003570367221 */ /* 0x000fe20000010000 */
[----:B------:R-:W-:Y:S01]  /*0bc0*/  FFMA.FTZ R60, R48, R111, RZ ;  /* 0x0000006f303c7223 */ /* 0x000fe200000100ff */
[----:B------:R-:W-:Y:S01]  /*0bd0*/  FADD.FTZ R44, -R120, R59 ;  /* 0x0000003b782c7221 */ /* 0x000fe20000010100 */
[----:B------:R-:W-:Y:S01]  /*0be0*/  SHF.L.U32 R59, R52, 0x10, RZ ;  /* 0x00000010343b7819 */ /* 0x000fe200000006ff */
        /* <DEDUP_REMOVED lines=14> */
[----:B------:R-:W-:Y:S01]  /*0cd0*/  FMUL.FTZ R50, R101, R50 ;  /* 0x0000003265327220 */ /* 0x000fe20000410000 */
[----:B------:R-:W-:Y:S01]  /*0ce0*/  FADD.FTZ R56, R55, R54 ;  /* 0x0000003637387221 */ /* 0x000fe20000010000 */
[C---:B------:R-:W-:Y:S01]  /*0cf0*/  PRMT R123, R66.reuse, 0x7632, R123 ;  /* 0x00007632427b7816 */ /* 0x040fe2000000007b */
[----:B------:R-:W-:Y:S01]  /*0d00*/  FFMA.FTZ R57, R115, R113, R60 ;  /* 0x0000007173397223 */ /* 0x000fe2000001003c */
[----:B------:R-:W-:Y:S01]  /*0d10*/  SHF.L.U32 R122, R66, 0x10, RZ ;  /* 0x00000010427a7819 */ /* 0x000fe200000006ff */
[----:B------:R-:W-:Y:S01]  /*0d20*/  FMUL.FTZ R55, R95, R121 ;  /* 0x000000795f377220 */ /* 0x000fe20000410000 */
[----:B------:R-:W-:Y:S01]  /*0d30*/  FFMA.FTZ R6, R50, R59, R6 ;  /* 0x0000003b32067223 */ /* 0x000fe20000010006 */
[----:B------:R-:W-:Y:S01]  /*0d40*/  FADD.FTZ R18, R59, R18 ;  /* 0x000000123b127221 */ /* 0x000fe20000010000 */
[----:B------:R-:W-:Y:S01]  /*0d50*/  SHF.L.U32 R123, R123, 0x10, RZ ;  /* 0x000000107b7b7819 */ /* 0x000fe200000006ff */
[----:B------:R-:W-:Y:S01]  /*0d60*/  FFMA.FTZ R57, R110, R106, R57 ;  /* 0x0000006a6e397223 */ /* 0x000fe20000010039 */
[----:B------:R-:W-:Y:S01]  /*0d70*/  FADD.FTZ R59, R56, R55 ;  /* 0x00000037383b7221 */ /* 0x000fe20000010000 */
[----:B------:R-:W-:Y:S01]  /*0d80*/  FMUL.FTZ R56, R86, R122 ;  /* 0x0000007a56387220 */ /* 0x000fe20000410000 */
[C---:B------:R-:W-:Y:S01]  /*0d90*/  PRMT R66, R67.reuse, 0x7632, R66 ;  /* 0x0000763243427816 */ /* 0x040fe20000000042 */
[----:B------:R-:W-:Y:S01]  /*0da0*/  FADD.FTZ R47, -R120, R62 ;  /* 0x0000003e782f7221 */ /* 0x000fe20000010100 */
[----:B------:R-:W-:Y:S01]  /*0db0*/  SHF.L.U32 R67, R67, 0x10, RZ ;  /* 0x0000001043437819 */ /* 0x000fe200000006ff */
[----:B------:R-:W-:Y:S01]  /*0dc0*/  FFMA.FTZ R58, R114, R112, R57 ;  /* 0x00000070723a7223 */ /* 0x000fe20000010039 */
[----:B------:R-:W-:Y:S01]  /*0dd0*/  FADD.FTZ R62, R59, R56 ;  /* 0x000000383b3e7221 */ /* 0x000fe20000010000 */
[----:B------:R-:W-:Y:S01]  /*0de0*/  FMUL.FTZ R57, R96, R123 ;  /* 0x0000007b60397220 */ /* 0x000fe20000410000 */
[----:B------:R-:W-:Y:S01]  /*0df0*/  SHF.L.U32 R66, R66, 0x10, RZ ;  /* 0x0000001042427819 */ /* 0x000fe200000006ff */
[----:B------:R-:W-:Y:S01]  /*0e00*/  FFMA.FTZ R60, R109, R65, R58 ;  /* 0x000000416d3c7223 */ /* 0x000fe2000001003a */
[----:B------:R-:W-:Y:S01]  /*0e10*/  FMUL.FTZ R58, R87, R67 ;  /* 0x00000043573a7220 */ /* 0x000fe20000410000 */
[----:B------:R-:W-:Y:S01]  /*0e20*/  FADD.FTZ R59, R62, R57 ;  /* 0x000000393e3b7221 */ /* 0x000fe20000010000 */
[----:B------:R-:W-:Y:S01]  /*0e30*/  FMUL.FTZ R49, R101, R49 ;  /* 0x0000003165317220 */ /* 0x000fe20000410000 */
[----:B------:R-:W-:-:S02]  /*0e40*/  FADD.FTZ R46, -R120, R61 ;  /* 0x0000003d782e7221 */ /* 0x000fc40000010100 */
[----:B------:R-:W-:Y:S01]  /*0e50*/  FADD.FTZ R124, R59, R58 ;  /* 0x0000003a3b7c7221 */ /* 0x000fe20000010000 */
[----:B------:R-:W-:Y:S01]  /*0e60*/  FMUL.FTZ R59, R97, R66 ;  /* 0x00000042613b7220 */ /* 0x000fe20000410000 */
[----:B------:R-:W-:-:S03]  /*0e70*/  FFMA.FTZ R61, R49, R52, R60 ;  /* 0x00000034313d7223 */ /* 0x000fc6000001003c */
[----:B------:R-:W-:Y:S01]  /*0e80*/  FADD.FTZ R124, R124, R59 ;  /* 0x0000003b7c7c7221 */ /* 0x000fe20000010000 */
[----:B------:R-:W-:Y:S01]  /*0e90*/  FFMA.FTZ R62, R50, R53, R61 ;  /* 0x00000035323e7223 */ /* 0x000fe2000001003d */
[----:B------:R-:W-:Y:S01]  /*0ea0*/  FADD.FTZ R120, -R120, R63 ;  /* 0x0000003f78787221 */ /* 0x000fe20000010100 */
[----:B------:R-:W-:Y:S02]  /*0eb0*/  FMUL.FTZ R60, R101, R44 ;  /* 0x0000002c653c7220 */ /* 0x000fe40000410000 */
[----:B------:R-:W-:Y:S01]  /*0ec0*/  FFMA.FTZ R63, R51, R54, R62 ;  /* 0x00000036333f7223 */ /* 0x000fe2000001003e */
[----:B------:R-:W0:Y:S01]  /*0ed0*/  SHFL.DOWN PT, R125, R124, 0x10, 0x1f ;  /* 0x0a001f007c7d7f89 */ /* 0x000e2200000e0000 */
[C---:B------:R-:W-:Y:S02]  /*0ee0*/  FMUL.FTZ R61, R101.reuse, R45 ;  /* 0x0000002d653d7220 */ /* 0x040fe40000410000 */
[----:B------:R-:W-:Y:S01]  /*0ef0*/  FFMA.FTZ R44, R60, R55, R63 ;  /* 0x000000373c2c7223 */ /* 0x000fe2000001003f */
[----:B------:R-:W-:-:S03]  /*0f00*/  FMUL.FTZ R62, R101, R46 ;  /* 0x0000002e653e7220 */ /* 0x000fc60000410000 */
[----:B------:R-:W-:Y:S01]  /*0f10*/  FFMA.FTZ R45, R61, R56, R44 ;  /* 0x000000383d2d7223 */ /* 0x000fe2000001002c */
[----:B------:R-:W-:-:S03]  /*0f20*/  FMUL.FTZ R63, R101, R47 ;  /* 0x0000002f653f7220 */ /* 0x000fc60000410000 */
[----:B------:R-:W-:Y:S01]  /*0f30*/  FFMA.FTZ R44, R62, R57, R45 ;  /* 0x000000393e2c7223 */ /* 0x000fe2000001002d */
[----:B------:R-:W-:Y:S01]  /*0f40*/  FADD.FTZ R17, R64, R17 ;  /* 0x0000001140117221 */ /* 0x000fe20000010000 */
[----:B------:R-:W-:Y:S01]  /*0f50*/  FFMA.FTZ R5, R49, R64, R5 ;  /* 0x0000004031057223 */ /* 0x000fe20000010005 */
[----:B------:R-:W-:Y:S01]  /*0f60*/  FMUL.FTZ R64, R101, R120 ;  /* 0x0000007865407220 */ /* 0x000fe20000410000 */
        /* <DEDUP_REMOVED lines=13> */
[----:B------:R-:W-:Y:S01]  /*1040*/  ISETP.NE.AND.EX P0, PT, RZ, UR11, PT, P0 ;  /* 0x0000000bff007c0c */ /* 0x000fe2000bf05300 */
[----:B0-----:R-:W-:-:S12]  /*1050*/  FADD.FTZ R120, R47, R120 ;  /* 0x000000782f787221 */ /* 0x001fd80000010000 */
[----:B------:R-:W0:Y:S01]  /*1060*/  @P0 LDC.64 R46, c[0x0][0x438] ;  /* 0x00010e00ff2e0b82 */ /* 0x000e220000000a00 */
[----:B-1----:R-:W-:Y:S02]  /*1070*/  FADD.FTZ R124, R124, R45 ;  /* 0x0000002d7c7c7221 */ /* 0x002fe40000010000 */
[----:B------:R-:W1:Y:S02]  /*1080*/  SHFL.DOWN PT, R45, R120, 0x2, 0x1f ;  /* 0x08401f00782d7f89 */ /* 0x000e6400000e0000 */
[----:B-1----:R-:W-:Y:S02]  /*1090*/  FADD.FTZ R125, R120, R45 ;  /* 0x0000002d787d7221 */ /* 0x002fe40000010000 */
[----:B------:R-:W1:Y:S01]  /*10a0*/  SHFL.DOWN PT, R45, R124, 0x1, 0x1f ;  /* 0x08201f007c2d7f89 */ /* 0x000e6200000e0000 */
[----:B0-----:R-:W-:-:S05]  /*10b0*/  @P0 IMAD.WIDE.U32 R46, R102, 0x20, R46 ;  /* 0x00000020662e0825 */ /* 0x001fca00078e002e */
[----:B------:R-:W5:Y:S04]  /*10c0*/  @P0 LDG.E.128 R20, desc[UR6][R46.64] ;  /* 0x000000062e140981 */ /* 0x000f68000c1e1d00 */
[----:B------:R0:W5:Y:S02]  /*10d0*/  @P0 LDG.E.128 R24, desc[UR6][R46.64+0x10] ;  /* 0x000010062e180981 */ /* 0x000164000c1e1d00 */
[----:B0-----:R-:W0:Y:S01]  /*10e0*/  @P1 LDC.64 R46, c[0x0][0x3e0] ;  /* 0x0000f800ff2e1b82 */ /* 0x001e220000000a00 */
[----:B-1----:R-:W-:Y:S02]  /*10f0*/  FADD.FTZ R44, R124, R45 ;  /* 0x0000002d7c2c7221 */ /* 0x002fe40000010000 */
[----:B------:R-:W1:Y:S01]  /*1100*/  SHFL.DOWN PT, R45, R125, 0x1, 0x1f ;  /* 0x08201f007d2d7f89 */ /* 0x000e6200000e0000 */
[----:B0-----:R-:W-:-:S04]  /*1110*/  @P1 IMAD.WIDE R46, R89, 0x2, R46 ;  /* 0x00000002592e1825 */ /* 0x001fc800078e022e */
[----:B-1----:R-:W-:-:S05]  /*1120*/  FADD.FTZ R45, R125, R45 ;  /* 0x0000002d7d2d7221 */ /* 0x002fca0000010000 */
[----:B------:R0:W-:Y:S04]  /*1130*/  @!P4 STS.64 [R105], R44 ;  /* 0x0000002c6900c388 */ /* 0x0001e80000000a00 */
[----:B0-----:R-:W2:Y:S01]  /*1140*/  @P1 LDG.E.U16 R105, desc[UR6][R46.64] ;  /* 0x000000062e691981 */ /* 0x001ea2000c1e1500 */
[----:B------:R-:W0:Y:S02]  /*1150*/  @P0 LDC.64 R44, c[0x0][0x438] ;  /* 0x00010e00ff2c0b82 */ /* 0x000e240000000a00 */
[----:B0-----:R-:W-:-:S05]  /*1160*/  @P0 IMAD.WIDE.U32 R44, R100, 0x20, R44 ;  /* 0x00000020642c0825 */ /* 0x001fca00078e002c */
[----:B------:R-:W5:Y:S04]  /*1170*/  @P0 LDG.E.128 R28, desc[UR6][R44.64] ;  /* 0x000000062c1c0981 */ /* 0x000f68000c1e1d00 */
[----:B------:R0:W5:Y:S02]  /*1180*/  @P0 LDG.E.128 R32, desc[UR6][R44.64+0x10] ;  /* 0x000010062c200981 */ /* 0x000164000c1e1d00 */
[----:B0-----:R-:W0:Y:S01]  /*1190*/  LDC.64 R44, c[0x0][0x3b0] ;  /* 0x0000ec00ff2c7b82 */ /* 0x001e220000000a00 */
[----:B------:R-:W-:Y:S01]  /*11a0*/  FFMA.FTZ R8, R60, R121, R8 ;  /* 0x000000793c087223 */ /* 0x000fe20000010008 */
[----:B------:R-:W-:Y:S01]  /*11b0*/  FADD.FTZ R68, R121, R68 ;  /* 0x0000004479447221 */ /* 0x000fe20000010000 */
[----:B0-----:R-:W-:-:S04]  /*11c0*/  IMAD.WIDE.U32 R124, R102, 0x8, R44 ;  /* 0x00000008667c7825 */ /* 0x001fc800078e002c */
[----:B------:R-:W-:Y:S02]  /*11d0*/  IMAD.WIDE.U32 R120, R100, 0x8, R44 ;  /* 0x0000000864787825 */ /* 0x000fe400078e002c */
[----:B------:R-:W5:Y:S04]  /*11e0*/  LDG.E.64 R124, desc[UR6][R124.64] ;  /* 0x000000067c7c7981 */ /* 0x000f68000c1e1b00 */
[----:B------:R-:W5:Y:S01]  /*11f0*/  LDG.E.64 R120, desc[UR6][R120.64] ;  /* 0x0000000678787981 */ /* 0x000f62000c1e1b00 */
[----:B------:R-:W-:Y:S01]  /*1200*/  @!P3 IADD3 R104, PT, PT, R103, 0x2000, RZ ;  /* 0x000020006768b810 */ /* 0x000fe20007ffe0ff */
[----:B------:R-:W-:Y:S06]  /*1210*/  BAR.SYNC.DEFER_BLOCKING 0x0 ;  /* 0x0000000000007b1d */ /* 0x000fec0000010000 */
[----:B------:R-:W0:Y:S01]  /*1220*/  LDS.128 R44, [R104] ;  /* 0x00000000682c7984 */ /* 0x000e220000000c00 */
[----:B------:R-:W-:Y:S01]  /*1230*/  FADD.FTZ R71, R67, R71 ;  /* 0x0000004743477221 */ /* 0x000fe20000010000 */
[----:B------:R-:W-:Y:S01]  /*1240*/  FFMA.FTZ R11, R63, R67, R11 ;  /* 0x000000433f0b7223 */ /* 0x000fe2000001000b */
[----:B------:R-:W-:Y:S01]  /*1250*/  FADD.FTZ R69, R122, R69 ;  /* 0x000000457a457221 */ /* 0x000fe20000010000 */
[----:B------:R-:W-:Y:S01]  /*1260*/  FFMA.FTZ R9, R61, R122, R9 ;  /* 0x0000007a3d097223 */ /* 0x000fe20000010009 */
[----:B------:R-:W-:-:S02]  /*1270*/  IADD3 R122, PT, PT, R103, 0x2030, RZ ;  /* 0x00002030677a7810 */ /* 0x000fc40007ffe0ff */
[----:B------:R-:W-:Y:S01]  /*1280*/  @!P3 IADD3 R122, PT, PT, R103, 0x2010, RZ ;  /* 0x00002010677ab810 */ /* 0x000fe20007ffe0ff */
[----:B------:R-:W-:Y:S01]  /*1290*/  FFMA.FTZ R12, R64, R66, R12 ;  /* 0x00000042400c7223 */ /* 0x000fe2000001000c */
[----:B------:R-:W-:Y:S01]  /*12a0*/  FADD.FTZ R72, R66, R72 ;  /* 0x0000004842487221 */ /* 0x000fe20000010000 */
[----:B0-----:R-:W-:Y:S01]  /*12b0*/  FADD.FTZ R67, RZ, R44 ;  /* 0x0000002cff437221 */ /* 0x001fe20000010000 */
[----:B------:R-:W-:-:S03]  /*12c0*/  FADD.FTZ R44, RZ, R45 ;  /* 0x0000002dff2c7221 */ /* 0x000fc60000010000 */
[----:B------:R-:W-:Y:S01]  /*12d0*/  FADD.FTZ R67, R46, R67 ;  /* 0x000000432e437221 */ /* 0x000fe20000010000 */
[----:B------:R-:W-:Y:S02]  /*12e0*/  FADD.FTZ R66, R47, R44 ;  /* 0x0000002c2f427221 */ /* 0x000fe40000010000 */
[----:B------:R-:W0:Y:S01]  /*12f0*/  LDS.128 R44, [R122] ;  /* 0x000000007a2c7984 */ /* 0x000e220000000c00 */
[----:B------:R-:W-:Y:S01]  /*1300*/  FFMA.FTZ R10, R62, R123, R10 ;  /* 0x0000007b3e0a7223 */ /* 0x000fe2000001000a */
[----:B------:R-:W-:Y:S01]  /*1310*/  FADD.FTZ R70, R123, R70 ;  /* 0x000000467b467221 */ /* 0x000fe20000010000 */
[----:B0-----:R-:W-:Y:S01]  /*1320*/  FADD.FTZ R67, R67, R44 ;  /* 0x0000002c43437221 */ /* 0x001fe20000010000 */
[----:B------:R-:W-:-:S03]  /*1330*/  FADD.FTZ R66, R66, R45 ;  /* 0x0000002d42427221 */ /* 0x000fc60000010000 */
[----:B------:R-:W-:Y:S01]  /*1340*/  FADD.FTZ R46, R46, R67 ;  /* 0x000000432e2e7221 */ /* 0x000fe20000010000 */
[----:B------:R-:W-:-:S03]  /*1350*/  FADD.FTZ R47, R47, R66 ;  /* 0x000000422f2f7221 */ /* 0x000fc60000010000 */
[----:B------:R-:W-:Y:S01]  /*1360*/  FMUL.FTZ R46, R46, UR12 ;  /* 0x0000000c2e2e7c20 */ /* 0x000fe20008410000 */
[----:B------:R-:W-:Y:S01]  /*1370*/  MOV R66, 0x3f800000 ;  /* 0x3f80000000427802 */ /* 0x000fe20000000f00 */
[----:B------:R-:W-:-:S03]  /*1380*/  FMUL.FTZ R104, R47, UR12 ;  /* 0x0000000c2f687c20 */ /* 0x000fc60008410000 */
[----:B------:R-:W-:Y:S02]  /*1390*/  FSEL R67, R46, RZ, !P2 ;  /* 0x000000ff2e437208 */ /* 0x000fe40005000000 */
[----:B--2---:R-:W-:Y:S01]  /*13a0*/  @P1 SHF.L.U32 R66, R105, 0x10, RZ ;  /* 0x0000001069421819 */ /* 0x004fe200000006ff */
[----:B------:R-:W-:Y:S06]  /*13b0*/  @!P0 BRA `(.L_x_2450) ;  /* 0x0000001000288947 */ /* 0x000fec0003800000 */
[----:B------:R-:W-:-:S04]  /*13c0*/  UISETP.NE.U32.AND UP0, UPT, UR14, URZ, UPT ;  /* 0x000000ff0e00728c */ /* 0x000fc8000bf05070 */
[----:B------:R-:W-:-:S09]  /*13d0*/  UISETP.NE.AND.EX UP0, UPT, UR15, URZ, UPT, UP0 ;  /* 0x000000ff0f00728c */ /* 0x000fd2000bf05300 */
[----:B------:R-:W-:Y:S05]  /*13e0*/  BRA.U UP0, `(.L_x_2451) ;  /* 0x0000000100f87547 */ /* 0x000fea000b800000 */
[-CC-:B------:R-:W-:Y:S01]  /*13f0*/  FFMA.FTZ R119, R119, R104.reuse, R67.reuse ;  /* 0x0000006877777223 */ /* 0x180fe20000010043 */
[-CC-:B------:R-:W-:Y:S01]  /*1400*/  FFMA.FTZ R45, R118, R104.reuse, R67.reuse ;  /* 0x00000068762d7223 */ /* 0x180fe20000010043 */
[-CC-:B------:R-:W-:Y:S01]  /*1410*/  FFMA.FTZ R46, R115, R104.reuse, R67.reuse ;  /* 0x00000068732e7223 */ /* 0x180fe20000010043 */
[-C--:B------:R-:W-:Y:S01]  /*1420*/  FFMA.FTZ R103, R114, R104.reuse, R67 ;  /* 0x0000006872677223 */ /* 0x080fe20000010043 */
[----:B------:R-:W-:Y:S01]  /*1430*/  FADD.FTZ R44, R108, -R119 ;  /* 0x800000776c2c7221 */ /* 0x000fe20000010000 */
[----:B------:R-:W-:Y:S01]  /*1440*/  FADD.FTZ R47, R116, -R45 ;  /* 0x8000002d742f7221 */ /* 0x000fe20000010000 */
[----:B------:R-:W-:Y:S01]  /*1450*/  FADD.FTZ R113, R113, -R46 ;  /* 0x8000002e71717221 */ /* 0x000fe20000010000 */
[----:B------:R-:W-:Y:S01]  /*1460*/  FFMA.FTZ R108, R117, R104, R67 ;  /* 0x00000068756c7223 */ /* 0x000fe20000010043 */
[C---:B-----5:R-:W-:Y:S01]  /*1470*/  FFMA.FTZ R45, R101.reuse, R44, R21 ;  /* 0x0000002c652d7223 */ /* 0x060fe20000010015 */
[C---:B------:R-:W-:Y:S01]  /*1480*/  FFMA.FTZ R47, R101.reuse, R47, R22 ;  /* 0x0000002f652f7223 */ /* 0x040fe20000010016 */
[----:B------:R-:W-:Y:S01]  /*1490*/  FFMA.FTZ R48, R48, R104, R67 ;  /* 0x0000006830307223 */ /* 0x000fe20000010043 */
[----:B------:R-:W-:Y:S01]  /*14a0*/  FFMA.FTZ R113, R101, R113, R24 ;  /* 0x0000007165717223 */ /* 0x000fe20000010018 */
[-C--:B------:R-:W-:Y:S01]  /*14b0*/  FMUL.FTZ R45, R45, R66.reuse ;  /* 0x000000422d2d7220 */ /* 0x080fe20000410000 */
[----:B------:R-:W-:Y:S01]  /*14c0*/  FMUL.FTZ R47, R47, R66 ;  /* 0x000000422f2f7220 */ /* 0x000fe20000410000 */
[----:B------:R-:W-:Y:S01]  /*14d0*/  FADD.FTZ R108, R107, -R108 ;  /* 0x8000006c6b6c7221 */ /* 0x000fe20000010000 */
[----:B------:R-:W-:Y:S01]  /*14e0*/  FADD.FTZ R103, R112, -R103 ;  /* 0x8000006770677221 */ /* 0x000fe20000010000 */
[----:B------:R-:W-:Y:S01]  /*14f0*/  FMUL.FTZ R44, R45, UR4 ;  /* 0x000000042d2c7c20 */ /* 0x000fe20008410000 */
[----:B------:R-:W-:Y:S01]  /*1500*/  FMUL.FTZ R45, R47, UR4 ;  /* 0x000000042f2d7c20 */ /* 0x000fe20008410000 */
[-CC-:B------:R-:W-:Y:S01]  /*1510*/  FFMA.FTZ R47, R110, R104.reuse, R67.reuse ;  /* 0x000000686e2f7223 */ /* 0x180fe20000010043 */
[----:B------:R-:W-:Y:S01]  /*1520*/  FFMA.FTZ R110, R109, R104, R67 ;  /* 0x000000686d6e7223 */ /* 0x000fe20000010043 */
[----:B------:R-:W-:Y:S01]  /*1530*/  FADD.FTZ R111, R111, -R48 ;  /* 0x800000306f6f7221 */ /* 0x000fe20000010000 */
[----:B------:R-:W-:Y:S01]  /*1540*/  FMUL.FTZ R113, R113, R66 ;  /* 0x0000004271717220 */ /* 0x000fe20000410000 */
[----:B------:R-:W-:Y:S01]  /*1550*/  FADD.FTZ R106, R106, -R47 ;  /* 0x8000002f6a6a7221 */ /* 0x000fe20000010000 */
[----:B------:R-:W-:Y:S01]  /*1560*/  FADD.FTZ R110, R65, -R110 ;  /* 0x8000006e416e7221 */ /* 0x000fe20000010000 */
        /* <DEDUP_REMOVED lines=11> */
[----:B------:R-:W-:Y:S01]  /*1620*/  FSEL R44, R44, RZ, P0 ;  /* 0x000000ff2c2c7208 */ /* 0x000fe20000000000 */
[-C--:B------:R-:W-:Y:S01]  /*1630*/  FMUL.FTZ R105, R105, R66.reuse ;  /* 0x0000004269697220 */ /* 0x080fe20000410000 */
        /* <DEDUP_REMOVED lines=14> */
[----:B------:R-:W-:Y:S02]  /*1720*/  ISETP.GE.U32.AND.EX P0, PT, R125, 0x1000000, PT, P0 ;  /* 0x010000007d00780c */ /* 0x000fe40003f06100 */
[----:B------:R-:W-:Y:S02]  /*1730*/  FSEL R103, R103, RZ, P6 ;  /* 0x000000ff67677208 */ /* 0x000fe40003000000 */
        /* <DEDUP_REMOVED lines=9> */
.L_x_2451:
[-CC-:B------:R-:W-:Y:S01]  /*17d0*/  FFMA.FTZ R36, R115, R104.reuse, R67.reuse ;  /* 0x0000006873247223 */ /* 0x180fe20000010043 */
[-CC-:B------:R-:W-:Y:S01]  /*17e0*/  FFMA.FTZ R38, R109, R104.reuse, R67.reuse ;  /* 0x000000686d267223 */ /* 0x180fe20000010043 */
[-C--:B------:R-:W-:Y:S01]  /*17f0*/  FFMA.FTZ R37, R114, R104.reuse, R67 ;  /* 0x0000006872257223 */ /* 0x080fe20000010043 */
[----:B-----5:R-:W-:Y:S01]  /*1800*/  ISETP.GE.U32.AND P0, PT, R124, RZ, PT ;  /* 0x000000ff7c00720c */ /* 0x020fe20003f06070 */
[----:B------:R-:W-:Y:S01]  /*1810*/  FADD.FTZ R113, R113, -R36 ;  /* 0x8000002471717221 */ /* 0x000fe20000010000 */
[----:B------:R-:W-:Y:S01]  /*1820*/  FADD.FTZ R36, R65, -R38 ;  /* 0x8000002641247221 */ /* 0x000fe20000010000 */
[----:B------:R-:W-:Y:S01]  /*1830*/  FADD.FTZ R37, R112, -R37 ;  /* 0x8000002570257221 */ /* 0x000fe20000010000 */
[----:B------:R-:W-:Y:S01]  /*1840*/  LOP3.LUT P5, RZ, R125, 0xff, RZ, 0xc0, !PT ;  /* 0x000000ff7dff7812 */ /* 0x000fe200078ac0ff */
[----:B------:R-:W-:Y:S01]  /*1850*/  FFMA.FTZ R119, R119, R104, R67 ;  /* 0x0000006877777223 */ /* 0x000fe20000010043 */
[C---:B------:R-:W-:Y:S01]  /*1860*/  FFMA.FTZ R39, R101.reuse, R36, R27 ;  /* 0x0000002465277223 */ /* 0x040fe2000001001b */
[C---:B------:R-:W-:Y:S01]  /*1870*/  FFMA.FTZ R36, R101.reuse, R113, R24 ;  /* 0x0000007165247223 */ /* 0x040fe20000010018 */
[----:B------:R-:W-:Y:S01]  /*1880*/  FFMA.FTZ R38, R101, R37, R26 ;  /* 0x0000002565267223 */ /* 0x000fe2000001001a */
[----:B------:R-:W-:Y:S01]  /*1890*/  LOP3.LUT P6, RZ, R125, 0xff0000, RZ, 0xc0, !PT ;  /* 0x00ff00007dff7812 */ /* 0x000fe200078cc0ff */
[-C--:B------:R-:W-:Y:S01]  /*18a0*/  FMUL.FTZ R41, R39, R66.reuse ;  /* 0x0000004227297220 */ /* 0x080fe20000410000 */
[-C--:B------:R-:W-:Y:S01]  /*18b0*/  FMUL.FTZ R37, R36, R66.reuse ;  /* 0x0000004224257220 */ /* 0x080fe20000410000 */
[----:B------:R-:W-:Y:S01]  /*18c0*/  FMUL.FTZ R40, R38, R66 ;  /* 0x0000004226287220 */ /* 0x000fe20000410000 */
[----:B------:R-:W-:Y:S01]  /*18d0*/  ISETP.GE.U32.AND.EX P0, PT, R125, 0x1000000, PT, P0 ;  /* 0x010000007d00780c */ /* 0x000fe20003f06100 */
[----:B------:R-:W-:Y:S01]  /*18e0*/  FMUL.FTZ R41, R41, UR4 ;  /* 0x0000000429297c20 */ /* 0x000fe20008410000 */
[----:B------:R-:W-:Y:S01]  /*18f0*/  FMUL.FTZ R37, R37, UR4 ;  /* 0x0000000425257c20 */ /* 0x000fe20008410000 */
[----:B------:R-:W-:Y:S01]  /*1900*/  FMUL.FTZ R40, R40, UR4 ;  /* 0x0000000428287c20 */ /* 0x000fe20008410000 */
[-C--:B------:R-:W-:Y:S01]  /*1910*/  FFMA.FTZ R48, R48, R104.reuse, R67 ;  /* 0x0000006830307223 */ /* 0x080fe20000010043 */
[----:B------:R-:W-:Y:S01]  /*1920*/  FADD.FTZ R108, R108, -R119 ;  /* 0x800000776c6c7221 */ /* 0x000fe20000010000 */
[----:B------:R-:W-:Y:S01]  /*1930*/  FSEL R47, R41, RZ, P0 ;  /* 0x000000ff292f7208 */ /* 0x000fe20000000000 */
[-CC-:B------:R-:W-:Y:S01]  /*1940*/  FFMA.FTZ R41, R110, R104.reuse, R67.reuse ;  /* 0x000000686e297223 */ /* 0x180fe20000010043 */
[----:B------:R-:W-:Y:S01]  /*1950*/  FSEL R46, R37, RZ, P5 ;  /* 0x000000ff252e7208 */ /* 0x000fe20002800000 */
[-CC-:B------:R-:W-:Y:S01]  /*1960*/  FFMA.FTZ R37, R118, R104.reuse, R67.reuse ;  /* 0x0000006876257223 */ /* 0x180fe20000010043 */
[----:B------:R-:W-:Y:S01]  /*1970*/  FSEL R44, R40, RZ, P6 ;  /* 0x000000ff282c7208 */ /* 0x000fe20003000000 */
[----:B------:R-:W-:Y:S01]  /*1980*/  FFMA.FTZ R40, R117, R104, R67 ;  /* 0x0000006875287223 */ /* 0x000fe20000010043 */
        /* <DEDUP_REMOVED lines=13> */
[----:B------:R-:W-:Y:S01]  /*1a60*/  FMUL.FTZ R45, R40, R66 ;  /* 0x00000042282d7220 */ /* 0x000fe20000410000 */
[----:B------:R-:W-:Y:S01]  /*1a70*/  FMUL.FTZ R65, R65, UR4 ;  /* 0x0000000441417c20 */ /* 0x000fe20008410000 */
[----:B------:R-:W-:Y:S01]  /*1a80*/  LOP3.LUT P6, RZ, R124, 0xff0000, RZ, 0xc0, !PT ;  /* 0x00ff00007cff7812 */ /* 0x000fe200078cc0ff */
[----:B------:R-:W-:Y:S01]  /*1a90*/  FMUL.FTZ R106, R105, UR4 ;  /* 0x00000004696a7c20 */ /* 0x000fe20008410000 */
[----:B------:R-:W-:Y:S01]  /*1aa0*/  FMUL.FTZ R48, R48, UR4 ;  /* 0x0000000430307c20 */ /* 0x000fe20008410000 */
[C---:B------:R-:W-:Y:S01]  /*1ab0*/  LOP3.LUT P4, RZ, R124.reuse, 0xff00, RZ, 0xc0, !PT ;  /* 0x0000ff007cff7812 */ /* 0x040fe2000788c0ff */
[----:B------:R-:W-:Y:S01]  /*1ac0*/  FMUL.FTZ R105, R103, UR4 ;  /* 0x0000000467697c20 */ /* 0x000fe20008410000 */
[----:B------:R-:W-:Y:S01]  /*1ad0*/  LOP3.LUT P5, RZ, R125, 0xff00, RZ, 0xc0, !PT ;  /* 0x0000ff007dff7812 */ /* 0x000fe200078ac0ff */
[----:B------:R-:W-:Y:S01]  /*1ae0*/  FMUL.FTZ R45, R45, UR4 ;  /* 0x000000042d2d7c20 */ /* 0x000fe20008410000 */
[----:B------:R-:W-:-:S02]  /*1af0*/  LOP3.LUT P2, RZ, R124, 0xff, RZ, 0xc0, !PT ;  /* 0x000000ff7cff7812 */ /* 0x000fc4000784c0ff */
[----:B------:R-:W-:Y:S02]  /*1b00*/  LOP3.LUT P0, RZ, R124, 0xff000000, RZ, 0xc0, !PT ;  /* 0xff0000007cff7812 */ /* 0x000fe4000780c0ff */
[----:B------:R-:W-:Y:S02]  /*1b10*/  FSEL R103, R65, RZ, P6 ;  /* 0x000000ff41677208 */ /* 0x000fe40003000000 */
[----:B------:R-:W-:Y:S02]  /*1b20*/  FSEL R107, R106, RZ, P5 ;  /* 0x000000ff6a6b7208 */ /* 0x000fe40002800000 */
[----:B------:R-:W-:Y:S02]  /*1b30*/  FSEL R65, R48, RZ, P4 ;  /* 0x000000ff30417208 */ /* 0x000fe40002000000 */
[----:B------:R-:W-:Y:S02]  /*1b40*/  FSEL R106, R105, RZ, P0 ;  /* 0x000000ff696a7208 */ /* 0x000fe40000000000 */
[----:B------:R-:W-:-:S02]  /*1b50*/  FSEL R48, R45, RZ, P2 ;  /* 0x000000ff2d307208 */ /* 0x000fc40001000000 */
[----:B------:R-:W-:Y:S02]  /*1b60*/  F2FP.BF16.F32.PACK_AB R47, R47, R44 ;  /* 0x0000002c2f2f723e */ /* 0x000fe400000010ff */
[----:B------:R-:W-:Y:S02]  /*1b70*/  F2FP.BF16.F32.PACK_AB R46, R107, R46 ;  /* 0x0000002e6b2e723e */ /* 0x000fe400000010ff */
[----:B------:R-:W-:Y:S02]  /*1b80*/  F2FP.BF16.F32.PACK_AB R45, R106, R103 ;  /* 0x000000676a2d723e */ /* 0x000fe400000010ff */
[----:B------:R-:W-:-:S07]  /*1b90*/  F2FP.BF16.F32.PACK_AB R44, R65, R48 ;  /* 0x00000030412c723e */ /* 0x000fce00000010ff */
.L_x_2452:
        /* <DEDUP_REMOVED lines=18> */
[C---:B0-----:R-:W-:Y:S01]  /*1cc0*/  FFMA.FTZ R37, R101.reuse, R62, R33 ;  /* 0x0000003e65257223 */ /* 0x041fe20000010021 */
[C---:B------:R-:W-:Y:S01]  /*1cd0*/  FFMA.FTZ R42, R101.reuse, R51, R30 ;  /* 0x00000033652a7223 */ /* 0x040fe2000001001e */
[----:B------:R-:W-:Y:S01]  /*1ce0*/  FFMA.FTZ R36, R101, R61, R32 ;  /* 0x0000003d65247223 */ /* 0x000fe20000010020 */
[--C-:B------:R-:W-:Y:S01]  /*1cf0*/  FFMA.FTZ R63, R63, R104, R67.reuse ;  /* 0x000000683f3f7223 */ /* 0x100fe20000010043 */
[----:B------:R-:W-:Y:S01]  /*1d00*/  FMUL.FTZ R46, R37, R66 ;  /* 0x00000042252e7220 */ /* 0x000fe20000410000 */
[-CC-:B------:R-:W-:Y:S01]  /*1d10*/  FFMA.FTZ R49, R49, R104.reuse, R67.reuse ;  /* 0x0000006831317223 */ /* 0x180fe20000010043 */
[----:B------:R-:W-:Y:S01]  /*1d20*/  FADD.FTZ R60, R55, -R60 ;  /* 0x8000003c373c7221 */ /* 0x000fe20000010000 */
[----:B------:R-:W-:Y:S01]  /*1d30*/  FFMA.FTZ R64, R64, R104, R67 ;  /* 0x0000006840407223 */ /* 0x000fe20000010043 */
[-C--:B------:R-:W-:Y:S01]  /*1d40*/  FMUL.FTZ R45, R36, R66.reuse ;  /* 0x00000042242d7220 */ /* 0x080fe20000410000 */
[----:B------:R-:W-:Y:S01]  /*1d50*/  FMUL.FTZ R44, R42, R66 ;  /* 0x000000422a2c7220 */ /* 0x000fe20000410000 */
[----:B------:R-:W-:Y:S01]  /*1d60*/  FMUL.FTZ R46, R46, UR4 ;  /* 0x000000042e2e7c20 */ /* 0x000fe20008410000 */
[----:B------:R-:W-:Y:S01]  /*1d70*/  LOP3.LUT P6, RZ, R121, 0xff00, RZ, 0xc0, !PT ;  /* 0x0000ff0079ff7812 */ /* 0x000fe200078cc0ff */
[----:B------:R-:W-:Y:S01]  /*1d80*/  FADD.FTZ R50, R53, -R50 ;  /* 0x8000003235327221 */ /* 0x000fe20000010000 */
[----:B------:R-:W-:Y:S01]  /*1d90*/  FADD.FTZ R63, R58, -R63 ;  /* 0x8000003f3a3f7221 */ /* 0x000fe20000010000 */
[----:B------:R-:W-:Y:S01]  /*1da0*/  FADD.FTZ R49, R52, -R49 ;  /* 0x8000003134317221 */ /* 0x000fe20000010000 */
[----:B------:R-:W-:Y:S01]  /*1db0*/  FFMA.FTZ R43, R101, R60, R31 ;  /* 0x0000003c652b7223 */ /* 0x000fe2000001001f */
[----:B------:R-:W-:Y:S01]  /*1dc0*/  FADD.FTZ R64, R59, -R64 ;  /* 0x800000403b407221 */ /* 0x000fe20000010000 */
[----:B------:R-:W-:Y:S01]  /*1dd0*/  FMUL.FTZ R45, R45, UR4 ;  /* 0x000000042d2d7c20 */ /* 0x000fe20008410000 */
[----:B------:R-:W-:Y:S01]  /*1de0*/  FMUL.FTZ R44, R44, UR4 ;  /* 0x000000042c2c7c20 */ /* 0x000fe20008410000 */
[----:B------:R-:W-:Y:S01]  /*1df0*/  LOP3.LUT P5, RZ, R120, 0xff0000, RZ, 0xc0, !PT ;  /* 0x00ff000078ff7812 */ /* 0x000fe200078ac0ff */
[----:B------:R-:W-:Y:S01]  /*1e00*/  FFMA.FTZ R41, R101, R50, R29 ;  /* 0x0000003265297223 */ /* 0x000fe2000001001d */
[----:B------:R-:W-:Y:S01]  /*1e10*/  LOP3.LUT P2, RZ, R121, 0xff, RZ, 0xc0, !PT ;  /* 0x000000ff79ff7812 */ /* 0x000fe2000784c0ff */
[C---:B------:R-:W-:Y:S01]  /*1e20*/  FFMA.FTZ R38, R101.reuse, R63, R34 ;  /* 0x0000003f65267223 */ /* 0x040fe20000010022 */
[----:B------:R-:W-:Y:S01]  /*1e30*/  FSEL R51, R46, RZ, P6 ;  /* 0x000000ff2e337208 */ /* 0x000fe20003000000 */
[----:B------:R-:W-:Y:S01]  /*1e40*/  FFMA.FTZ R40, R101, R49, R28 ;  /* 0x0000003165287223 */ /* 0x000fe2000001001c */
[----:B------:R-:W-:Y:S01]  /*1e50*/  FMUL.FTZ R46, R43, R66 ;  /* 0x000000422b2e7220 */ /* 0x000fe20000410000 */
[----:B------:R-:W-:Y:S01]  /*1e60*/  FFMA.FTZ R39, R101, R64, R35 ;  /* 0x0000004065277223 */ /* 0x000fe20000010023 */
[----:B------:R-:W-:Y:S01]  /*1e70*/  FSEL R50, R45, RZ, P2 ;  /* 0x000000ff2d327208 */ /* 0x000fe20001000000 */
[-C--:B------:R-:W-:Y:S01]  /*1e80*/  FMUL.FTZ R45, R41, R66.reuse ;  /* 0x00000042292d7220 */ /* 0x080fe20000410000 */
[----:B------:R-:W-:Y:S01]  /*1e90*/  FSEL R47, R44, RZ, P5 ;  /* 0x000000ff2c2f7208 */ /* 0x000fe20002800000 */
[-C--:B------:R-:W-:Y:S01]  /*1ea0*/  FMUL.FTZ R48, R38, R66.reuse ;  /* 0x0000004226307220 */ /* 0x080fe20000410000 */
        /* <DEDUP_REMOVED lines=22> */
[----:B------:R-:W-:Y:S06]  /*2010*/  BRA `(.L_x_2454) ;  /* 0x0000000000f47947 */ /* 0x000fec0003800000 */
.L_x_2453:
        /* <DEDUP_REMOVED lines=8> */
[C---:B------:R-:W-:Y:S01]  /*20a0*/  FFMA.FTZ R61, R101.reuse, R61, R32 ;  /* 0x0000003d653d7223 */ /* 0x040fe20000010020 */
[-C--:B------:R-:W-:Y:S01]  /*20b0*/  FFMA.FTZ R62, R62, R104.reuse, R67 ;  /* 0x000000683e3e7223 */ /* 0x080fe20000010043 */
[----:B------:R-:W-:Y:S01]  /*20c0*/  FADD.FTZ R51, R54, -R51 ;  /* 0x8000003336337221 */ /* 0x000fe20000010000 */
[----:B------:R-:W-:Y:S01]  /*20d0*/  FADD.FTZ R63, R58, -R63 ;  /* 0x8000003f3a3f7221 */ /* 0x000fe20000010000 */
[----:B------:R-:W-:Y:S01]  /*20e0*/  FFMA.FTZ R49, R101, R49, R28 ;  /* 0x0000003165317223 */ /* 0x000fe2000001001c */
[----:B------:R-:W-:Y:S01]  /*20f0*/  FFMA.FTZ R64, R64, R104, R67 ;  /* 0x0000006840407223 */ /* 0x000fe20000010043 */
[-C--:B------:R-:W-:Y:S01]  /*2100*/  FMUL.FTZ R61, R61, R66.reuse ;  /* 0x000000423d3d7220 */ /* 0x080fe20000410000 */
[----:B------:R-:W-:Y:S01]  /*2110*/  FADD.FTZ R50, R53, -R50 ;  /* 0x8000003235327221 */ /* 0x000fe20000010000 */
[----:B------:R-:W-:Y:S01]  /*2120*/  FADD.FTZ R60, R55, -R60 ;  /* 0x8000003c373c7221 */ /* 0x000fe20000010000 */
[----:B------:R-:W-:Y:S01]  /*2130*/  FADD.FTZ R62, R57, -R62 ;  /* 0x8000003e393e7221 */ /* 0x000fe20000010000 */
[C---:B------:R-:W-:Y:S01]  /*2140*/  FFMA.FTZ R51, R101.reuse, R51, R30 ;  /* 0x0000003365337223 */ /* 0x040fe2000001001e */
[----:B------:R-:W-:Y:S01]  /*2150*/  FFMA.FTZ R63, R101, R63, R34 ;  /* 0x0000003f653f7223 */ /* 0x000fe20000010022 */
[----:B------:R-:W-:Y:S01]  /*2160*/  FMUL.FTZ R49, R49, R66 ;  /* 0x0000004231317220 */ /* 0x000fe20000410000 */
[----:B------:R-:W-:Y:S01]  /*2170*/  FADD.FTZ R64, R59, -R64 ;  /* 0x800000403b407221 */ /* 0x000fe20000010000 */
[----:B------:R-:W-:Y:S01]  /*2180*/  FMUL.FTZ R61, R61, UR4 ;  /* 0x000000043d3d7c20 */ /* 0x000fe20008410000 */
[C---:B0-----:R-:W-:Y:S01]  /*2190*/  FFMA.FTZ R45, R101.reuse, R50, R29 ;  /* 0x00000032652d7223 */ /* 0x041fe2000001001d */
[C---:B------:R-:W-:Y:S01]  /*21a0*/  FFMA.FTZ R47, R101.reuse, R60, R31 ;  /* 0x0000003c652f7223 */ /* 0x040fe2000001001f */
[----:B------:R-:W-:Y:S01]  /*21b0*/  FFMA.FTZ R53, R101, R62, R33 ;  /* 0x0000003e65357223 */ /* 0x000fe20000010021 */
[-C--:B------:R-:W-:Y:S01]  /*21c0*/  FMUL.FTZ R51, R51, R66.reuse ;  /* 0x0000004233337220 */ /* 0x080fe20000410000 */
[----:B------:R-:W-:Y:S01]  /*21d0*/  FMUL.FTZ R63, R63, R66 ;  /* 0x000000423f3f7220 */ /* 0x000fe20000410000 */
[----:B------:R-:W-:Y:S01]  /*21e0*/  FMUL.FTZ R49, R49, UR4 ;  /* 0x0000000431317c20 */ /* 0x000fe20008410000 */
[----:B------:R-:W-:Y:S01]  /*21f0*/  LOP3.LUT P6, RZ, R121, 0xff, RZ, 0xc0, !PT ;  /* 0x000000ff79ff7812 */ /* 0x000fe200078cc0ff */
[----:B------:R-:W-:Y:S01]  /*2200*/  FFMA.FTZ R101, R101, R64, R35 ;  /* 0x0000004065657223 */ /* 0x000fe20000010023 */
        /* <DEDUP_REMOVED lines=26> */
[----:B------:R-:W-:Y:S02]  /*23b0*/  F2FP.BF16.F32.PACK_AB R47, R50, R63 ;  /* 0x0000003f322f723e */ /* 0x000fe400000010ff */
[----:B------:R-:W-:Y:S02]  /*23c0*/  F2FP.BF16.F32.PACK_AB R46, R53, R46 ;  /* 0x0000002e352e723e */ /* 0x000fe400000010ff */
[----:B------:R-:W-:-:S02]  /*23d0*/  F2FP.BF16.F32.PACK_AB R45, R48, R51 ;  /* 0x00000033302d723e */ /* 0x000fc400000010ff */
[----:B------:R-:W-:-:S07]  /*23e0*/  F2FP.BF16.F32.PACK_AB R44, R49, R44 ;  /* 0x0000002c312c723e */ /* 0x000fce00000010ff */
.L_x_2454:
[----:B------:R-:W0:Y:S02]  /*23f0*/  @P0 LDC.64 R48, c[0x0][0x478] ;  /* 0x00011e00ff300b82 */ /* 0x000e240000000a00 */
[----:B0-----:R-:W-:-:S04]  /*2400*/  @P0 IMAD.WIDE.U32 R48, R100, 0x20, R48 ;  /* 0x0000002064300825 */ /* 0x001fc800078e0030 */
[----:B------:R-:W-:Y:S01]  /*2410*/  IMAD.WIDE.U32 R100, R100, 0x10, R106 ;  /* 0x0000001064647825 */ /* 0x000fe200078e006a */
[----:B------:R1:W-:Y:S04]  /*2420*/  @P0 STG.E.128 desc[UR6][R48.64], R40 ;  /* 0x0000002830000986 */ /* 0x0003e8000c101d06 */
[----:B------:R1:W-:Y:S04]  /*2430*/  @P0 STG.E.128 desc[UR6][R48.64+0x10], R36 ;  /* 0x0000102430000986 */ /* 0x0003e8000c101d06 */
[----:B------:R1:W-:Y:S01]  /*2440*/  STG.E.128 desc[UR6][R100.64], R44 ;  /* 0x0000002c64007986 */ /* 0x0003e2000c101d06 */
[----:B------:R-:W-:Y:S05]  /*2450*/  BRA `(.L_x_2455) ;  /* 0x00000010001c7947 */ /* 0x000fea0003800000 */
.L_x_2450:
        /* <DEDUP_REMOVED lines=8> */
[-C--:B------:R-:W-:Y:S01]  /*24e0*/  FFMA.FTZ R45, R110, R104.reuse, R67 ;  /* 0x000000686e2d7223 */ /* 0x080fe20000010043 */
[----:B------:R-:W-:Y:S01]  /*24f0*/  FADD.FTZ R108, R108, -R119 ;  /* 0x800000776c6c7221 */ /* 0x000fe20000010000 */
[----:B------:R-:W-:Y:S01]  /*2500*/  FFMA.FTZ R110, R109, R104, R67 ;  /* 0x000000686d6e7223 */ /* 0x000fe20000010043 */
[----:B------:R-:W-:Y:S01]  /*2510*/  FADD.FTZ R112, R112, -R47 ;  /* 0x8000002f70707221 */ /* 0x000fe20000010000 */
[----:B------:R-:W-:Y:S01]  /*2520*/  FADD.FTZ R106, R106, -R45 ;  /* 0x8000002d6a6a7221 */ /* 0x000fe20000010000 */
[----:B------:R-:W-:Y:S01]  /*2530*/  FMUL.FTZ R45, R101, R108 ;  /* 0x0000006c652d7220 */ /* 0x000fe20000410000 */
[----:B------:R-:W-:Y:S01]  /*2540*/  FADD.FTZ R46, R113, -R46 ;  /* 0x8000002e712e7221 */ /* 0x000fe20000010000 */
[----:B------:R-:W-:Y:S01]  /*2550*/  FMUL.FTZ R47, R101, R116 ;  /* 0x00000074652f7220 */ /* 0x000fe20000410000 */
[----:B------:R-:W-:Y:S01]  /*2560*/  FADD.FTZ R110, R65, -R110 ;  /* 0x8000006e416e7221 */ /* 0x000fe20000010000 */
[----:B------:R-:W-:Y:S01]  /*2570*/  FMUL.FTZ R45, R45, R66 ;  /* 0x000000422d2d7220 */ /* 0x000fe20000410000 */
[----:B------:R-:W-:Y:S01]  /*2580*/  FMUL.FTZ R65, R101, R46 ;  /* 0x0000002e65417220 */ /* 0x000fe20000410000 */
[----:B------:R-:W-:Y:S01]  /*2590*/  FMUL.FTZ R47, R47, R66 ;  /* 0x000000422f2f7220 */ /* 0x000fe20000410000 */
[-CC-:B------:R-:W-:Y:S01]  /*25a0*/  FFMA.FTZ R44, R117, R104.reuse, R67.reuse ;  /* 0x00000068752c7223 */ /* 0x180fe20000010043 */
[----:B------:R-:W-:Y:S01]  /*25b0*/  FFMA.FTZ R48, R48, R104, R67 ;  /* 0x0000006830307223 */ /* 0x000fe20000010043 */
[----:B------:R-:W-:Y:S01]  /*25c0*/  FMUL.FTZ R45, R45, UR4 ;  /* 0x000000042d2d7c20 */ /* 0x000fe20008410000 */
[C---:B-----5:R-:W-:Y:S01]  /*25d0*/  LOP3.LUT P2, RZ, R124.reuse, 0xff00, RZ, 0xc0, !PT ;  /* 0x0000ff007cff7812 */ /* 0x060fe2000784c0ff */
[----:B------:R-:W-:Y:S01]  /*25e0*/  FMUL.FTZ R65, R65, R66 ;  /* 0x0000004241417220 */ /* 0x000fe20000410000 */
[----:B------:R-:W-:Y:S01]  /*25f0*/  FMUL.FTZ R47, R47, UR4 ;  /* 0x000000042f2f7c20 */ /* 0x000fe20008410000 */
[----:B------:R-:W-:Y:S01]  /*2600*/  FADD.FTZ R44, R107, -R44 ;  /* 0x8000002c6b2c7221 */ /* 0x000fe20000010000 */
[----:B------:R-:W-:Y:S01]  /*2610*/  LOP3.LUT P5, RZ, R124, 0xff0000, RZ, 0xc0, !PT ;  /* 0x00ff00007cff7812 */ /* 0x000fe200078ac0ff */
[----:B------:R-:W-:Y:S01]  /*2620*/  FMUL.FTZ R105, R101, R112 ;  /* 0x0000007065697220 */ /* 0x000fe20000410000 */
[----:B------:R-:W-:Y:S01]  /*2630*/  FADD.FTZ R114, R111, -R48 ;  /* 0x800000306f727221 */ /* 0x000fe20000010000 */
[----:B------:R-:W-:Y:S01]  /*2640*/  FMUL.FTZ R46, R65, UR4 ;  /* 0x00000004412e7c20 */ /* 0x000fe20008410000 */
[----:B------:R-:W-:Y:S01]  /*2650*/  FSEL R48, R45, RZ, P2 ;  /* 0x000000ff2d307208 */ /* 0x000fe20001000000 */
[----:B------:R-:W-:Y:S01]  /*2660*/  FMUL.FTZ R65, R101, R44 ;  /* 0x0000002c65417220 */ /* 0x000fe20000410000 */
[----:B------:R-:W-:Y:S01]  /*2670*/  LOP3.LUT P6, RZ, R125, 0xff, RZ, 0xc0, !PT ;  /* 0x000000ff7dff7812 */ /* 0x000fe200078cc0ff */
        /* <DEDUP_REMOVED lines=12> */
[C---:B------:R-:W-:Y:S01]  /*2740*/  ISETP.GE.U32.AND P2, PT, R124.reuse, RZ, PT ;  /* 0x000000ff7c00720c */ /* 0x040fe20003f46070 */
        /* <DEDUP_REMOVED lines=18> */
.L_x_2456:
[-CC-:B------:R-:W-:Y:S01]  /*2870*/  FFMA.FTZ R36, R115, R104.reuse, R67.reuse ;  /* 0x0000006873247223 */ /* 0x180fe20000010043 */
[-CC-:B------:R-:W-:Y:S01]  /*2880*/  FFMA.FTZ R37, R118, R104.reuse, R67.reuse ;  /* 0x0000006876257223 */ /* 0x180fe20000010043 */
[-CC-:B------:R-:W-:Y:S01]  /*2890*/  FFMA.FTZ R44, R109, R104.reuse, R67.reuse ;  /* 0x000000686d2c7223 */ /* 0x180fe20000010043 */
[-C--:B------:R-:W-:Y:S01]  /*28a0*/  FFMA.FTZ R39, R114, R104.reuse, R67 ;  /* 0x0000006872277223 */ /* 0x080fe20000010043 */
[----:B------:R-:W-:Y:S01]  /*28b0*/  FADD.FTZ R36, R113, -R36 ;  /* 0x8000002471247221 */ /* 0x000fe20000010000 */
[----:B------:R-:W-:Y:S01]  /*28c0*/  FADD.FTZ R42, R116, -R37 ;  /* 0x80000025742a7221 */ /* 0x000fe20000010000 */
[----:B------:R-:W-:Y:S01]  /*28d0*/  FFMA.FTZ R37, R110, R104, R67 ;  /* 0x000000686e257223 */ /* 0x000fe20000010043 */
[----:B------:R-:W-:Y:S01]  /*28e0*/  FADD.FTZ R44, R65, -R44 ;  /* 0x8000002c412c7221 */ /* 0x000fe20000010000 */
[C---:B------:R-:W-:Y:S01]  /*28f0*/  FMUL.FTZ R36, R101.reuse, R36 ;  /* 0x0000002465247220 */ /* 0x040fe20000410000 */
[----:B------:R-:W-:Y:S01]  /*2900*/  FADD.FTZ R38, R112, -R39 ;  /* 0x8000002770267221 */ /* 0x000fe20000010000 */
[----:B------:R-:W-:Y:S01]  /*2910*/  FADD.FTZ R106, R106, -R37 ;  /* 0x800000256a6a7221 */ /* 0x000fe20000010000 */
[C---:B------:R-:W-:Y:S01]  /*2920*/  FMUL.FTZ R39, R101.reuse, R44 ;  /* 0x0000002c65277220 */ /* 0x040fe20000410000 */
[----:B------:R-:W-:Y:S01]  /*2930*/  FMUL.FTZ R37, R36, R66 ;  /* 0x0000004224257220 */ /* 0x000fe20000410000 */
[----:B------:R-:W-:Y:S01]  /*2940*/  FMUL.FTZ R38, R101, R38 ;  /* 0x0000002665267220 */ /* 0x000fe20000410000 */
[----:B-----5:R-:W-:Y:S01]  /*2950*/  LOP3.LUT P5, RZ, R125, 0xff, RZ, 0xc0, !PT ;  /* 0x000000ff7dff7812 */ /* 0x020fe200078ac0ff */
[-C--:B------:R-:W-:Y:S01]  /*2960*/  FMUL.FTZ R43, R39, R66.reuse ;  /* 0x00000042272b7220 */ /* 0x080fe20000410000 */
[----:B------:R-:W-:Y:S01]  /*2970*/  FMUL.FTZ R37, R37, UR4 ;  /* 0x0000000425257c20 */ /* 0x000fe20008410000 */
[----:B------:R-:W-:Y:S01]  /*2980*/  FMUL.FTZ R41, R38, R66 ;  /* 0x0000004226297220 */ /* 0x000fe20000410000 */
[----:B------:R-:W-:Y:S01]  /*2990*/  ISETP.GE.U32.AND P2, PT, R124, RZ, PT ;  /* 0x000000ff7c00720c */ /* 0x000fe20003f46070 */
[-CC-:B------:R-:W-:Y:S01]  /*29a0*/  FFMA.FTZ R40, R117, R104.reuse, R67.reuse ;  /* 0x0000006875287223 */ /* 0x180fe20000010043 */
[-CC-:B------:R-:W-:Y:S01]  /*29b0*/  FFMA.FTZ R119, R119, R104.reuse, R67.reuse ;  /* 0x0000006877777223 */ /* 0x180fe20000010043 */
[----:B------:R-:W-:Y:S01]  /*29c0*/  FFMA.FTZ R48, R48, R104, R67 ;  /* 0x0000006830307223 */ /* 0x000fe20000010043 */
[----:B------:R-:W-:Y:S01]  /*29d0*/  FMUL.FTZ R43, R43, UR4 ;  /* 0x000000042b2b7c20 */ /* 0x000fe20008410000 */
[----:B------:R-:W-:Y:S01]  /*29e0*/  FMUL.FTZ R41, R41, UR4 ;  /* 0x0000000429297c20 */ /* 0x000fe20008410000 */
[----:B------:R-:W-:Y:S01]  /*29f0*/  ISETP.GE.U32.AND.EX P2, PT, R125, 0x1000000, PT, P2 ;  /* 0x010000007d00780c */ /* 0x000fe20003f46120 */
[----:B------:R-:W-:Y:S01]  /*2a00*/  FADD.FTZ R40, R107, -R40 ;  /* 0x800000286b287221 */ /* 0x000fe20000010000 */
[----:B------:R-:W-:Y:S01]  /*2a10*/  FSEL R105, R37, RZ, P5 ;  /* 0x000000ff25697208 */ /* 0x000fe20002800000 */
[----:B------:R-:W-:Y:S01]  /*2a20*/  FMUL.FTZ R37, R101, R106 ;  /* 0x0000006a65257220 */ /* 0x000fe20000410000 */
[----:B------:R-:W-:Y:S01]  /*2a30*/  LOP3.LUT P6, RZ, R125, 0xff0000, RZ, 0xc0, !PT ;  /* 0x00ff00007dff7812 */ /* 0x000fe200078cc0ff */
[----:B------:R-:W-:Y:S01]  /*2a40*/  FADD.FTZ R108, R108, -R119 ;  /* 0x800000776c6c7221 */ /* 0x000fe20000010000 */
[----:B------:R-:W-:Y:S01]  /*2a50*/  FADD.FTZ R48, R111, -R48 ;  /* 0x800000306f307221 */ /* 0x000fe20000010000 */
[----:B------:R-:W-:Y:S01]  /*2a60*/  FSEL R110, R43, RZ, P2 ;  /* 0x000000ff2b6e7208 */ /* 0x000fe20001000000 */
[----:B------:R-:W-:Y:S01]  /*2a70*/  FMUL.FTZ R43, R101, R40 ;  /* 0x00000028652b7220 */ /* 0x000fe20000410000 */
[----:B------:R-:W-:Y:S01]  /*2a80*/  FSEL R47, R41, RZ, P6 ;  /* 0x000000ff292f7208 */ /* 0x000fe20003000000 */
[----:B------:R-:W-:Y:S01]  /*2a90*/  FMUL.FTZ R65, R37, R66 ;  /* 0x0000004225417220 */ /* 0x000fe20000410000 */
[C---:B------:R-:W-:Y:S01]  /*2aa0*/  FMUL.FTZ R41, R101.reuse, R108 ;  /* 0x0000006c65297220 */ /* 0x040fe20000410000 */
[C---:B------:R-:W-:Y:S01]  /*2ab0*/  FMUL.FTZ R42, R101.reuse, R42 ;  /* 0x0000002a652a7220 */ /* 0x040fe20000410000 */
[----:B------:R-:W-:Y:S01]  /*2ac0*/  FMUL.FTZ R40, R101, R48 ;  /* 0x0000003065287220 */ /* 0x000fe20000410000 */
[-C--:B------:R-:W-:Y:S01]  /*2ad0*/  FMUL.FTZ R48, R43, R66.reuse ;  /* 0x000000422b307220 */ /* 0x080fe20000410000 */
[----:B------:R-:W-:Y:S01]  /*2ae0*/  FMUL.FTZ R103, R65, UR4 ;  /* 0x0000000441677c20 */ /* 0x000fe20008410000 */
[----:B------:R-:W-:Y:S01]  /*2af0*/  LOP3.LUT P5, RZ, R125, 0xff00, RZ, 0xc0, !PT ;  /* 0x0000ff007dff7812 */ /* 0x000fe200078ac0ff */
[-C--:B------:R-:W-:Y:S01]  /*2b00*/  FMUL.FTZ R46, R42, R66.reuse ;  /* 0x000000422a2e7220 */ /* 0x080fe20000410000 */
[-C--:B------:R-:W-:Y:S01]  /*2b10*/  FMUL.FTZ R45, R41, R66.reuse ;  /* 0x00000042292d7220 */ /* 0x080fe20000410000 */
[----:B------:R-:W-:Y:S01]  /*2b20*/  FMUL.FTZ R44, R40, R66 ;  /* 0x00000042282c7220 */ /* 0x000fe20000410000 */
        /* <DEDUP_REMOVED lines=17> */
.L_x_2457:
        /* <DEDUP_REMOVED lines=13> */
[----:B0-----:R-:W-:Y:S01]  /*2d10*/  FADD.FTZ R42, R54, -R51 ;  /* 0x80000033362a7221 */ /* 0x001fe20000010000 */
[----:B------:R-:W-:Y:S01]  /*2d20*/  FADD.FTZ R36, R56, -R61 ;  /* 0x8000003d38247221 */ /* 0x000fe20000010000 */
[--C-:B------:R-:W-:Y:S01]  /*2d30*/  FFMA.FTZ R50, R50, R104, R67.reuse ;  /* 0x0000006832327223 */ /* 0x100fe20000010043 */
[C---:B------:R-:W-:Y:S01]  /*2d40*/  FMUL.FTZ R37, R101.reuse, R62 ;  /* 0x0000003e65257220 */ /* 0x040fe20000410000 */
[C---:B------:R-:W-:Y:S01]  /*2d50*/  FMUL.FTZ R42, R101.reuse, R42 ;  /* 0x0000002a652a7220 */ /* 0x040fe20000410000 */
[----:B------:R-:W-:Y:S01]  /*2d60*/  FMUL.FTZ R36, R101, R36 ;  /* 0x0000002465247220 */ /* 0x000fe20000410000 */
        /* <DEDUP_REMOVED lines=12> */
[----:B------:R-:W-:Y:S01]  /*2e30*/  FMUL.FTZ R43, R101, R60 ;  /* 0x0000003c652b7220 */ /* 0x000fe20000410000 */
[----:B------:R-:W-:Y:S01]  /*2e40*/  FADD.FTZ R64, R59, -R64 ;  /* 0x800000403b407221 */ /* 0x000fe20000010000 */
[----:B------:R-:W-:Y:S01]  /*2e50*/  FMUL.FTZ R45, R45, UR4 ;  /* 0x000000042d2d7c20 */ /* 0x000fe20008410000 */
[----:B------:R-:W-:Y:S01]  /*2e60*/  FMUL.FTZ R44, R44, UR4 ;  /* 0x000000042c2c7c20 */ /* 0x000fe20008410000 */
[----:B------:R-:W-:Y:S01]  /*2e70*/  LOP3.LUT P5, RZ, R120, 0xff0000, RZ, 0xc0, !PT ;  /* 0x00ff000078ff7812 */ /* 0x000fe200078ac0ff */
[----:B------:R-:W-:Y:S01]  /*2e80*/  FMUL.FTZ R41, R101, R50 ;  /* 0x0000003265297220 */ /* 0x000fe20000410000 */
[----:B------:R-:W-:Y:S01]  /*2e90*/  LOP3.LUT P2, RZ, R121, 0xff, RZ, 0xc0, !PT ;  /* 0x000000ff79ff7812 */ /* 0x000fe2000784c0ff */
[C---:B------:R-:W-:Y:S01]  /*2ea0*/  FMUL.FTZ R38, R101.reuse, R38 ;  /* 0x0000002665267220 */ /* 0x040fe20000410000 */
[----:B------:R-:W-:Y:S01]  /*2eb0*/  FSEL R51, R46, RZ, P6 ;  /* 0x000000ff2e337208 */ /* 0x000fe20003000000 */
[----:B------:R-:W-:Y:S01]  /*2ec0*/  FMUL.FTZ R40, R101, R40 ;  /* 0x0000002865287220 */ /* 0x000fe20000410000 */
[----:B------:R-:W-:Y:S01]  /*2ed0*/  FMUL.FTZ R46, R43, R66 ;  /* 0x000000422b2e7220 */ /* 0x000fe20000410000 */
[----:B------:R-:W-:Y:S01]  /*2ee0*/  FMUL.FTZ R39, R101, R64 ;  /* 0x0000004065277220 */ /* 0x000fe20000410000 */
        /* <DEDUP_REMOVED lines=27> */
.L_x_2458:
[-CC-:B------:R-:W-:Y:S01]  /*30a0*/  FFMA.FTZ R61, R61, R104.reuse, R67.reuse ;  /* 0x000000683d3d7223 */ /* 0x180fe20000010043 */
[-CC-:B------:R-:W-:Y:S01]  /*30b0*/  FFMA.FTZ R49, R49, R104.reuse, R67.reuse ;  /* 0x0000006831317223 */ /* 0x180fe20000010043 */
[-CC-:B------:R-:W-:Y:S01]  /*30c0*/  FFMA.FTZ R50, R50, R104.reuse, R67.reuse ;  /* 0x0000006832327223 */ /* 0x180fe20000010043 */
[-C--:B------:R-:W-:Y:S01]  /*30d0*/  FFMA.FTZ R51, R51, R104.reuse, R67 ;  /* 0x0000006833337223 */ /* 0x080fe20000010043 */
[----:B------:R-:W-:Y:S01]  /*30e0*/  FADD.FTZ R56, R56, -R61 ;  /* 0x8000003d38387221 */ /* 0x000fe20000010000 */
[-C--:B------:R-:W-:Y:S01]  /*30f0*/  FFMA.FTZ R63, R63, R104.reuse, R67 ;  /* 0x000000683f3f7223 */ /* 0x080fe20000010043 */
[----:B------:R-:W-:Y:S01]  /*3100*/  FADD.FTZ R52, R52, -R49 ;  /* 0x8000003134347221 */ /* 0x000fe20000010000 */
[----:B------:R-:W-:Y:S01]  /*3110*/  FADD.FTZ R50, R53, -R50 ;  /* 0x8000003235327221 */ /* 0x000fe20000010000 */
[--C-:B------:R-:W-:Y:S01]  /*3120*/  FFMA.FTZ R62, R62, R104, R67.reuse ;  /* 0x000000683e3e7223 */ /* 0x100fe20000010043 */
[C---:B------:R-:W-:Y:S01]  /*3130*/  FMUL.FTZ R53, R101.reuse, R56 ;  /* 0x0000003865357220 */ /* 0x040fe20000410000 */
[----:B------:R-:W-:Y:S01]  /*3140*/  FFMA.FTZ R60, R60, R104, R67 ;  /* 0x000000683c3c7223 */ /* 0x000fe20000010043 */
        /* <DEDUP_REMOVED lines=50> */
.L_x_2459:
[----:B------:R-:W0:Y:S02]  /*3470*/  @P0 LDC.64 R48, c[0x0][0x478] ;  /* 0x00011e00ff300b82 */ /* 0x000e240000000a00 */
[----:B0-----:R-:W-:-:S04]  /*3480*/  @P0 IMAD.WIDE.U32 R48, R100, 0x20, R48 ;  /* 0x0000002064300825 */ /* 0x001fc800078e0030 */
[----:B------:R-:W-:Y:S01]  /*3490*/  IMAD.WIDE.U32 R100, R100, 0x10, R106 ;  /* 0x0000001064647825 */ /* 0x000fe200078e006a */
[----:B------:R0:W-:Y:S04]  /*34a0*/  @P0 STG.E.128 desc[UR6][R48.64], R40 ;  /* 0x0000002830000986 */ /* 0x0001e8000c101d06 */
[----:B------:R0:W-:Y:S04]  /*34b0*/  @P0 STG.E.128 desc[UR6][R48.64+0x10], R36 ;  /* 0x0000102430000986 */ /* 0x0001e8000c101d06 */
[----:B------:R0:W-:Y:S02]  /*34c0*/  STG.E.128 desc[UR6][R100.64], R44 ;  /* 0x0000002c64007986 */ /* 0x0001e4000c101d06 */
.L_x_2455:
[----:B01----:R-:W0:Y:S01]  /*34d0*/  LDC.64 R44, c[0x0][0x380] ;  /* 0x0000e000ff2c7b82 */ /* 0x003e220000000a00 */
        /* <DEDUP_REMOVED lines=36> */
.L_x_2449:
        /* <DEDUP_REMOVED lines=16> */
.L_x_2461:
        /* <DEDUP_REMOVED lines=14> */
.L_x_8035:


//--------------------- .text._ZN10layer_norm22ln_bwd_finalize_kernelINS_22Kernel_traits_finalizeILj2048E13__nv_bfloat16S2_fS2_fjLb0ELj1024ELj4ENS_18Kernel_traits_baseILj2048ES2_S2_fS2_fjLj1024EEEEELb0ELb0EEEvNS_9BwdParamsE --------------------------
	.section	.text._ZN10layer_norm22ln_bwd_finalize_kernelINS_22Kernel_traits_finalizeILj2048E13__nv_bfloat16S2_fS2_fjLb0ELj1024ELj4ENS_18Kernel_traits_baseILj2048ES2_S2_fS2_fjLj1024EEEEELb0ELb0EEEvNS_9BwdParamsE,"ax",@progbits
	.align	128
        .global         _ZN10layer_norm22ln_bwd_finalize_kernelINS_22Kernel_traits_finalizeILj2048E13__nv_bfloat16S2_fS2_fjLb0ELj1024ELj4ENS_18Kernel_traits_baseILj2048ES2_S2_fS2_fjLj1024EEEEELb0ELb0EEEvNS_9BwdParamsE
        .type           _ZN10layer_norm22ln_bwd_finalize_kernelINS_22Kernel_traits_finalizeILj2048E13__nv_bfloat16S2_fS2_fjLb0ELj1024ELj4ENS_18Kernel_traits_baseILj2048ES2_S2_fS2_fjLj1024EEEEELb0ELb0EEEvNS_9BwdParamsE,@function
        .size           _ZN10layer_norm22ln_bwd_finalize_kernelINS_22Kernel_traits_finalizeILj2048E13__nv_bfloat16S2_fS2_fjLb0ELj1024ELj4ENS_18Kernel_traits_baseILj2048ES2_S2_fS2_fjLj1024EEEEELb0ELb0EEEvNS_9BwdParamsE,(.L_x_8036 - _ZN10layer_norm22ln_bwd_finalize_kernelINS_22Kernel_traits_finalizeILj2048E13__nv_bfloat16S2_fS2_fjLb0ELj1024ELj4ENS_18Kernel_traits_baseILj2048ES2_S2_fS2_fjLj1024EEEEELb0ELb0EEEvNS_9BwdParamsE)
        .other          _ZN10layer_norm22ln_bwd_finalize_kernelINS_22Kernel_traits_finalizeILj2048E13__nv_bfloat16S2_fS2_fjLb0ELj1024ELj4ENS_18Kernel_traits_baseILj2048ES2_S2_fS2_fjLj1024EEEEELb0ELb0EEEvNS_9BwdParamsE,@"STO_CUDA_ENTRY STV_DEFAULT"
_ZN10layer_norm22ln_bwd_finalize_kernelINS_22Kernel_traits_finalizeILj2048E13__nv_bfloat16S2_fS2_fjLb0ELj1024ELj4ENS_18Kernel_traits_baseILj2048ES2_S2_fS2_fjLj1024EEEEELb0ELb0EEEvNS_9BwdParamsE:
.text._ZN10layer_norm22ln_bwd_finalize_kernelINS_22Kernel_traits_finalizeILj2048E13__nv_bfloat16S2_fS2_fjLb0ELj1024ELj4ENS_18Kernel_traits_baseILj2048ES2_S2_fS2_fjLj1024EEEEELb0ELb0EEEvNS_9BwdParamsE:
        /* <DEDUP_REMOVED lines=78> */
.L_x_2466:
        /* <DEDUP_REMOVED lines=118> */
.L_x_2465:
[----:B------:R-:W-:Y:S05]  /*0c40*/  BSYNC.RECONVERGENT B1 ;  /* 0x0000000000017941 */ /* 0x000fea0003800200 */
.L_x_2464:
        /* <DEDUP_REMOVED lines=68> */
.L_x_2468:
[----:B------:R-:W-:Y:S05]  /*1090*/  BSYNC.RECONVERGENT B1 ;  /* 0x0000000000017941 */ /* 0x000fea0003800200 */
.L_x_2467:
        /* <DEDUP_REMOVED lines=37> */
.L_x_2470:
[----:B------:R-:W-:Y:S05]  /*12f0*/  BSYNC.RECONVERGENT B1 ;  /* 0x0000000000017941 */ /* 0x000fea0003800200 */
.L_x_2469:
[----:B------:R-:W-:Y:S05]  /*1300*/  @!P1 BRA `(.L_x_2463) ;  /* 0x00000000003c9947 */ /* 0x000fea0003800000 */
[----:B------:R-:W0:Y:S01]  /*1310*/  LDC.64 R8, c[0x0][0x440] ;  /* 0x00011000ff087b82 */ /* 0x000e220000000a00 */
[----:B------:R-:W-:Y:S01]  /*1320*/  IMAD R2, R2, R54, R7 ;  /* 0x0000003602027224 */ /* 0x000fe200078e0207 */
[----:B------:R-:W-:-:S04]  /*1330*/  IADD3 R0, PT, PT, -R0, RZ, RZ ;  /* 0x000000ff00007210 */ /* 0x000fc80007ffe1ff */
[----:B------:R-:W-:Y:S02]  /*1340*/  IADD3 R13, PT, PT, R57, R2, RZ ;  /* 0x00000002390d7210 */ /* 0x000fe40007ffe0ff */
[----:B------:R-:W1:Y:S05]  /*1350*/  LDC.64 R10, c[0x0][0x448] ;  /* 0x00011200ff0a7b82 */ /* 0x000e6a0000000a00 */
.L_x_2471:
        /* <DEDUP_REMOVED lines=10> */
.L_x_2463:
[----:B------:R-:W-:Y:S05]  /*1400*/  BSYNC.RECONVERGENT B0 ;  /* 0x0000000000007941 */ /* 0x000fea0003800200 */
.L_x_2462:
        /* <DEDUP_REMOVED lines=62> */
.L_x_2472:
        /* <DEDUP_REMOVED lines=9> */
.L_x_8036:


//--------------------- .text._ZN10layer_norm13ln_bwd_kernelINS_13Kernel_traitsI13__nv_bfloat16S2_fS2_fjLj2048ELj1ELj1ELj4ELj16ENS_18Kernel_traits_baseILj2048ES2_S2_fS2_fjLj128EEEEELb1ELb0ELb1ELb0EEEvNS_9BwdParamsE --------------------------
	.section	.text._ZN10layer_norm13ln_bwd_kernelINS_13Kernel_traitsI13__nv_bfloat16S2_fS2_fjLj2048ELj1ELj1ELj4ELj16ENS_18Kernel_traits_baseILj2048ES2_S2_fS2_fjLj128EEEEELb1ELb0ELb1ELb0EEEvNS_9BwdParamsE,"ax",@progbits
	.align	128
        .global         _ZN10layer_norm13ln_bwd_kernelINS_13Kernel_traitsI13__nv_bfloat16S2_fS2_fjLj2048ELj1ELj1ELj4ELj16ENS_18Kernel_traits_baseILj2048ES2_S2_fS2_fjLj128EEEEELb1ELb0ELb1ELb0EEEvNS_9BwdParamsE
        .type           _ZN10layer_norm13ln_bwd_kernelINS_13Kernel_traitsI13__nv_bfloat16S2_fS2_fjLj2048ELj1ELj1ELj4ELj16ENS_18Kernel_traits_baseILj2048ES2_S2_fS2_fjLj128EEEEELb1ELb0ELb1ELb0EEEvNS_9BwdParamsE,@function
        .size           _ZN10layer_norm13ln_bwd_kernelINS_13Kernel_traitsI13__nv_bfloat16S2_fS2_fjLj2048ELj1ELj1ELj4ELj16ENS_18Kernel_traits_baseILj2048ES2_S2_fS2_fjLj128EEEEELb1ELb0ELb1ELb0EEEvNS_9BwdParamsE,(.L_x_8037 - _ZN10layer_norm13ln_bwd_kernelINS_13Kernel_traitsI13__nv_bfloat16S2_fS2_fjLj2048ELj1ELj1ELj4ELj16ENS_18Kernel_traits_baseILj2048ES2_S2_fS2_fjLj128EEEEELb1ELb0ELb1ELb0EEEvNS_9BwdParamsE)
        .other          _ZN10layer_norm13ln_bwd_kernelINS_13Kernel_traitsI13__nv_bfloat16S2_fS2_fjLj2048ELj1ELj1ELj4ELj16ENS_18Kernel_traits_baseILj2048ES2_S2_fS2_fjLj128EEEEELb1ELb0ELb1ELb0EEEvNS_9BwdParamsE,@"STO_CUDA_ENTRY STV_DEFAULT"
_ZN10layer_norm13ln_bwd_kernelINS_13Kernel_traitsI13__nv_bfloat16S2_fS2_fjLj2048ELj1ELj1ELj4ELj16ENS_18Kernel_traits_baseILj2048ES2_S2_fS2_fjLj128EEEEELb1ELb0ELb1ELb0EEEvNS_9BwdParamsE:
.text._ZN10layer_norm13ln_bwd_kernelINS_13Kernel_traitsI13__nv_bfloat16S2_fS2_fjLj2048ELj1ELj1ELj4ELj16ENS_18Kernel_traits_baseILj2048ES2_S2_fS2_fjLj128EEEEELb1ELb0ELb1ELb0EEEvNS_9BwdParamsE:
        /* <DEDUP_REMOVED lines=14> */
[----:B------:R-:W1:Y:S08]  /*00e0*/  @P1 LDC.64 R2, c[0x0][0x3d0] ;  /* 0x0000f400ff021b82 */ /* 0x000e700000000a00 */
[----:B------:R-:W3:Y:S01]  /*00f0*/  @P2 LDC.64 R4, c[0x0][0x3d0] ;  /* 0x0000f400ff042b82 */ /* 0x000ee20000000a00 */
[C---:B-1----:R-:W-:Y:S01]  /*0100*/  @P1 IMAD.WIDE.U32 R2, R7.reuse, 0x10, R2 ;  /* 0x0000001007021825 */ /* 0x042fe200078e0002 */
[----:B------:R-:W-:-:S04]  /*0110*/  @P1 LOP3.LUT R7, R7, 0x80, RZ, 0xfc, !PT ;  /* 0x0000008007071812 */ /* 0x000fc800078efcff */
        /* <DEDUP_REMOVED lines=55> */
.L_x_2552:
[----:B0-----:R-:W-:Y:S02]  /*0490*/  UIMAD.WIDE UR28, UR11, 0x4, UR18 ;  /* 0x000000040b1c78a5 */ /* 0x001fe4000f8e0212 */
[----:B------:R-:W-:-:S04]  /*04a0*/  UIMAD.WIDE UR6, UR11, 0x4, UR14 ;  /* 0x000000040b0678a5 */ /* 0x000fc8000f8e020e */
[----:B------:R-:W-:Y:S02]  /*04b0*/  MOV R82, UR28 ;  /* 0x0000001c00527c02 */ /* 0x000fe40008000f00 */
[----:B------:R-:W-:Y:S01]  /*04c0*/  MOV R83, UR29 ;  /* 0x0000001d00537c02 */ /* 0x000fe20008000f00 */
[----:B------:R-:W-:-:S04]  /*04d0*/  UIMAD.WIDE UR28, UR11, 0x4, UR16 ;  /* 0x000000040b1c78a5 */ /* 0x000fc8000f8e0210 */
[----:B-----5:R-:W5:Y:S01]  /*04e0*/  LDG.E R82, desc[UR20][R82.64] ;  /* 0x0000001452527981 */ /* 0x020f62000c1e1900 */
[----:B-1----:R-:W-:Y:S01]  /*04f0*/  IMAD.U32 R84, RZ, RZ, UR6 ;  /* 0x00000006ff547e24 */ /* 0x002fe2000f8e00ff */
[----:B------:R-:W-:Y:S02]  /*0500*/  MOV R80, UR28 ;  /* 0x0000001c00507c02 */ /* 0x000fe40008000f00 */
[----:B------:R-:W-:Y:S02]  /*0510*/  MOV R85, UR7 ;  /* 0x0000000700557c02 */ /* 0x000fe40008000f00 */
[----:B------:R-:W-:-:S03]  /*0520*/  MOV R81, UR29 ;  /* 0x0000001d00517c02 */ /* 0x000fc60008000f00 */
        /* <DEDUP_REMOVED lines=9> */
[----:B------:R-:W-:Y:S01]  /*05c0*/  MOV R80, UR6 ;  /* 0x0000000600507c02 */ /* 0x000fe20008000f00 */
[----:B------:R-:W-:-:S05]  /*05d0*/  IMAD.U32 R81, RZ, RZ, UR7 ;  /* 0x00000007ff517e24 */ /* 0x000fca000f8e00ff */
[----:B------:R0:W2:Y:S01]  /*05e0*/  LDG.E R80, desc[UR20][R80.64] ;  /* 0x0000001450507981 */ /* 0x0000a2000c1e1900 */
[----:B------:R-:W-:Y:S01]  /*05f0*/  UISETP.GE.AND UP3, UPT, UR10, 0x1, UPT ;  /* 0x000000010a00788c */ /* 0x000fe2000bf66270 */
[----:B------:R-:W-:Y:S01]  /*0600*/  HFMA2 R129, -RZ, RZ, 0, 0 ;  /* 0x00000000ff817431 */ /* 0x000fe200000001ff */
[----:B------:R-:W-:Y:S01]  /*0610*/  UIADD3 UR7, UPT, UPT, UR29, -0x1, URZ ;  /* 0xffffffff1d077890 */ /* 0x000fe2000fffe0ff */
[----:B------:R-:W3:Y:S01]  /*0620*/  S2R R96, SR_TID.X ;  /* 0x0000000000607919 */ /* 0x000ee20000002100 */
[C---:B------:R-:W-:Y:S01]  /*0630*/  ISETP.GE.U32.AND P1, PT, R11.reuse, 0x80, PT ;  /* 0x000000800b00780c */ /* 0x040fe20003f26070 */
[----:B------:R-:W-:Y:S01]  /*0640*/  BSSY.RECONVERGENT B1, `(.L_x_2476) ;  /* 0x0000078000017945 */ /* 0x000fe20003800200 */
[----:B------:R-:W-:Y:S01]  /*0650*/  PLOP3.LUT P0, PT, PT, PT, UP3, 0x80, 0x8 ;  /* 0x000000000008781c */ /* 0x000fe20003f0f038 */
[----:B------:R-:W-:Y:S01]  /*0660*/  IMAD.MOV.U32 R134, RZ, RZ, RZ ;  /* 0x000000ffff867224 */ /* 0x000fe200078e00ff */
[----:B------:R-:W-:Y:S02]  /*0670*/  MOV R0, UR7 ;  /* 0x0000000700007c02 */ /* 0x000fe40008000f00 */
[----:B------:R-:W-:Y:S01]  /*0680*/  ISETP.GE.U32.AND P2, PT, R11, 0x100, PT ;  /* 0x000001000b00780c */ /* 0x000fe20003f46070 */
[----:B------:R-:W-:Y:S01]  /*0690*/  @UP3 UIADD3 UR6, UPT, UPT, UR10, -0x1, URZ ;  /* 0xffffffff0a063890 */ /* 0x000fe2000fffe0ff */
[----:B------:R-:W-:Y:S01]  /*06a0*/  MOV R132, RZ ;  /* 0x000000ff00847202 */ /* 0x000fe20000000f00 */
[----:B------:R-:W-:-:S02]  /*06b0*/  IMAD R0, R0, UR9, RZ ;  /* 0x0000000900007c24 */ /* 0x000fc4000f8e02ff */
[----:B------:R-:W-:Y:S02]  /*06c0*/  @UP3 UIMAD UR7, UR6, UR9, URZ ;  /* 0x00000009060732a4 */ /* 0x000fe4000f8e02ff */
[----:B------:R-:W-:Y:S01]  /*06d0*/  UIMAD UR6, UR11, UR9, URZ ;  /* 0x000000090b0672a4 */ /* 0x000fe2000f8e02ff */
[----:B0-----:R-:W-:Y:S01]  /*06e0*/  SHF.R.S32.HI R81, RZ, 0x1f, R0 ;  /* 0x0000001fff517819 */ /* 0x001fe20000011400 */
[----:B------:R-:W-:-:S03]  /*06f0*/  @UP3 USHF.R.S32.HI UR8, URZ, 0x1f, UR7 ;  /* 0x0000001fff083899 */ /* 0x000fc60008011407 */
[----:B------:R-:W-:Y:S01]  /*0700*/  LEA.HI R81, R81, R0, RZ, 0x3 ;  /* 0x0000000051517211 */ /* 0x000fe200078f18ff */
[----:B------:R-:W-:Y:S02]  /*0710*/  @UP3 ULEA.HI UR8, UR8, UR7, URZ, 0x3 ;  /* 0x0000000708083291 */ /* 0x000fe4000f8f18ff */
[----:B------:R-:W-:-:S04]  /*0720*/  USHF.R.S32.HI UR7, URZ, 0x1f, UR6 ;  /* 0x0000001fff077899 */ /* 0x000fc80008011406 */
[----:B------:R-:W-:Y:S01]  /*0730*/  ULEA.HI UR7, UR7, UR6, URZ, 0x3 ;  /* 0x0000000607077291 */ /* 0x000fe2000f8f18ff */
[----:B------:R-:W-:-:S04]  /*0740*/  MOV R83, UR8 ;  /* 0x0000000800537c02 */ /* 0x000fc80008000f00 */
[-C--:B---3--:R-:W-:Y:S02]  /*0750*/  @P0 LEA.HI.SX32 R129, R83, R96.reuse, 0x1d ;  /* 0x0000006053810211 */ /* 0x088fe400078feaff */
[----:B------:R-:W-:Y:S02]  /*0760*/  MOV R83, UR7 ;  /* 0x0000000700537c02 */ /* 0x000fe40008000f00 */
[----:B-1----:R-:W-:Y:S02]  /*0770*/  ISETP.NE.AND P0, PT, RZ, UR30, PT ;  /* 0x0000001eff007c0c */ /* 0x002fe4000bf05270 */
[-C--:B------:R-:W-:Y:S02]  /*0780*/  LEA.HI.SX32 R0, R83, R96.reuse, 0x1d ;  /* 0x0000006053007211 */ /* 0x080fe400078feaff */
[----:B------:R-:W-:Y:S02]  /*0790*/  LEA.HI.SX32 R131, R81, R96, 0x1d ;  /* 0x0000006051837211 */ /* 0x000fe400078feaff */
[----:B------:R-:W-:-:S02]  /*07a0*/  MOV R130, R0 ;  /* 0x0000000000827202 */ /* 0x000fc40000000f00 */
[----:B--2---:R-:W-:Y:S01]  /*07b0*/  FSEL R128, R80, RZ, !P0 ;  /* 0x000000ff50807208 */ /* 0x004fe20004000000 */
[----:B------:R-:W-:Y:S06]  /*07c0*/  @!P1 BRA `(.L_x_2477) ;  /* 0x00000004007c9947 */ /* 0x000fec0003800000 */
[----:B------:R-:W0:Y:S08]  /*07d0*/  LDC.64 R102, c[0x0][0x3a8] ;  /* 0x0000ea00ff667b82 */ /* 0x000e300000000a00 */
[----:B------:R-:W1:Y:S08]  /*07e0*/  LDC.64 R84, c[0x0][0x428] ;  /* 0x00010a00ff547b82 */ /* 0x000e700000000a00 */
[----:B------:R-:W2:Y:S01]  /*07f0*/  LDC.64 R92, c[0x0][0x3b0] ;  /* 0x0000ec00ff5c7b82 */ /* 0x000ea20000000a00 */
[----:B0-----:R-:W-:-:S05]  /*0800*/  IMAD.WIDE.U32 R102, R130, 0x20, R102 ;  /* 0x0000002082667825 */ /* 0x001fca00078e0066 */
[----:B------:R-:W3:Y:S01]  /*0810*/  LDG.E.128 R80, desc[UR20][R102.64] ;  /* 0x0000001466507981 */ /* 0x000ee2000c1e1d00 */
[----:B-1----:R-:W-:-:S03]  /*0820*/  IMAD.WIDE.U32 R84, R131, 0x10, R84 ;  /* 0x0000001083547825 */ /* 0x002fc600078e0054 */
[----:B------:R0:W3:Y:S04]  /*0830*/  LDG.E.128 R88, desc[UR20][R102.64+0x10] ;  /* 0x0000101466587981 */ /* 0x0000e8000c1e1d00 */
[----:B------:R-:W3:Y:S01]  /*0840*/  LDG.E.128 R84, desc[UR20][R84.64] ;  /* 0x0000001454547981 */ /* 0x000ee2000c1e1d00 */
[----:B--2---:R-:W-:-:S06]  /*0850*/  IMAD.WIDE.U32 R92, R129, 0x8, R92 ;  /* 0x00000008815c7825 */ /* 0x004fcc00078e005c */
[----:B------:R-:W5:Y:S01]  /*0860*/  LDG.E.64 R92, desc[UR20][R92.64] ;  /* 0x000000145c5c7981 */ /* 0x000f62000c1e1b00 */
[----:B----4-:R-:W-:-:S04]  /*0870*/  ISETP.NE.U32.AND P0, PT, RZ, UR24, PT ;  /* 0x00000018ff007c0c */ /* 0x010fc8000bf05070 */
[----:B------:R-:W-:-:S13]  /*0880*/  ISETP.NE.AND.EX P0, PT, RZ, UR25, PT, P0 ;  /* 0x00000019ff007c0c */ /* 0x000fda000bf05300 */
[----:B------:R-:W1:Y:S01]  /*0890*/  @P0 LDC.64 R98, c[0x0][0x438] ;  /* 0x00010e00ff620b82 */ /* 0x000e620000000a00 */
[----:B0-----:R-:W-:Y:S01]  /*08a0*/  SHF.L.U32 R102, R22, 0x10, RZ ;  /* 0x0000001016667819 */ /* 0x001fe200000006ff */
[----:B-1----:R-:W-:Y:S01]  /*08b0*/  @P0 IMAD.WIDE.U32 R100, R130, 0x20, R98 ;  /* 0x0000002082640825 */ /* 0x002fe200078e0062 */
[----:B------:R-:W-:-:S04]  /*08c0*/  SHF.L.U32 R98, R20, 0x10, RZ ;  /* 0x0000001014627819 */ /* 0x000fc800000006ff */
[----:B------:R-:W5:Y:S04]  /*08d0*/  @P0 LDG.E.128 R56, desc[UR20][R100.64] ;  /* 0x0000001464380981 */ /* 0x000f68000c1e1d00 */
[----:B------:R0:W5:Y:S02]  /*08e0*/  @P0 LDG.E.128 R60, desc[UR20][R100.64+0x10] ;  /* 0x00001014643c0981 */ /* 0x000164000c1e1d00 */
[----:B0-----:R-:W-:Y:S02]  /*08f0*/  SHF.L.U32 R100, R21, 0x10, RZ ;  /* 0x0000001015647819 */ /* 0x001fe400000006ff */
[----:B------:R-:W-:Y:S02]  /*0900*/  SHF.L.U32 R125, R10, 0x10, RZ ;  /* 0x000000100a7d7819 */ /* 0x000fe400000006ff */
[----:B------:R-:W-:-:S02]  /*0910*/  SHF.L.U32 R115, R7, 0x10, RZ ;  /* 0x0000001007737819 */ /* 0x000fc400000006ff */
[----:B------:R-:W-:Y:S02]  /*0920*/  SHF.L.U32 R110, R8, 0x10, RZ ;  /* 0x00000010086e7819 */ /* 0x000fe400000006ff */
[----:B------:R-:W-:Y:S01]  /*0930*/  SHF.L.U32 R127, R9, 0x10, RZ ;  /* 0x00000010097f7819 */ /* 0x000fe200000006ff */
[----:B------:R-:W-:Y:S01]  /*0940*/  VIADD R129, R129, 0x80 ;  /* 0x0000008081817836 */ /* 0x000fe20000000000 */
[----:B------:R-:W-:Y:S02]  /*0950*/  IADD3 R131, PT, PT, R131, 0x80, RZ ;  /* 0x0000008083837810 */ /* 0x000fe40007ffe0ff */
[----:B------:R-:W-:Y:S01]  /*0960*/  IADD3 R130, PT, PT, R130, 0x80, RZ ;  /* 0x0000008082827810 */ /* 0x000fe20007ffe0ff */
[C---:B---3--:R-:W-:Y:S01]  /*0970*/  FADD.FTZ R3, -R128.reuse, R80 ;  /* 0x0000005080037221 */ /* 0x048fe20000010100 */
[----:B------:R-:W-:-:S03]  /*0980*/  FADD.FTZ R82, -R128, R82 ;  /* 0x0000005280527221 */ /* 0x000fc60000010100 */
[----:B------:R-:W-:Y:S01]  /*0990*/  FMUL.FTZ R3, R3, UR28 ;  /* 0x0000001c03037c20 */ /* 0x000fe20008410000 */
[----:B------:R-:W-:Y:S01]  /*09a0*/  SHF.L.U32 R97, R84, 0x10, RZ ;  /* 0x0000001054617819 */ /* 0x000fe200000006ff */
[----:B------:R-:W-:Y:S02]  /*09b0*/  IMAD.U32 R99, R85, 0x10000, RZ ;  /* 0x0001000055637824 */ /* 0x000fe400078e00ff */
[----:B------:R-:W-:Y:S02]  /*09c0*/  FADD.FTZ R88, -R128, R88 ;  /* 0x0000005880587221 */ /* 0x000fe40000010100 */
[----:B------:R-:W-:Y:S01]  /*09d0*/  FADD.FTZ R40, R40, R97 ;  /* 0x0000006128287221 */ /* 0x000fe20000010000 */
[-C--:B------:R-:W-:Y:S01]  /*09e0*/  FFMA.FTZ R28, R3, R97.reuse, R28 ;  /* 0x00000061031c7223 */ /* 0x080fe2000001001c */
[----:B------:R-:W-:Y:S01]  /*09f0*/  FMUL.FTZ R98, R98, R97 ;  /* 0x0000006162627220 */ /* 0x000fe20000410000 */
[----:B------:R-:W-:Y:S01]  /*0a00*/  FMUL.FTZ R97, R82, UR28 ;  /* 0x0000001c52617c20 */ /* 0x000fe20008410000 */
[----:B------:R-:W-:Y:S01]  /*0a10*/  FADD.FTZ R42, R42, R99 ;  /* 0x000000632a2a7221 */ /* 0x000fe20000010000 */
[-C--:B------:R-:W-:Y:S01]  /*0a20*/  FMUL.FTZ R100, R100, R99.reuse ;  /* 0x0000006364647220 */ /* 0x080fe20000410000 */
[----:B------:R-:W-:Y:S01]  /*0a30*/  SHF.L.U32 R101, R86, 0x10, RZ ;  /* 0x0000001056657819 */ /* 0x000fe200000006ff */
[----:B------:R-:W-:Y:S01]  /*0a40*/  FFMA.FTZ R30, R97, R99, R30 ;  /* 0x00000063611e7223 */ /* 0x000fe2000001001e */
[----:B------:R-:W-:Y:S01]  /*0a50*/  FMUL.FTZ R99, R88, UR28 ;  /* 0x0000001c58637c20 */ /* 0x000fe20008410000 */
[----:B------:R-:W-:Y:S01]  /*0a60*/  FADD.FTZ R90, -R128, R90 ;  /* 0x0000005a805a7221 */ /* 0x000fe20000010100 */
[----:B------:R-:W-:Y:S01]  /*0a70*/  SHF.L.U32 R80, R87, 0x10, RZ ;  /* 0x0000001057507819 */ /* 0x000fe200000006ff */
[----:B------:R-:W-:Y:S01]  /*0a80*/  FADD.FTZ R44, R44, R101 ;  /* 0x000000652c2c7221 */ /* 0x000fe20000010000 */
[-C--:B------:R-:W-:Y:S01]  /*0a90*/  FFMA.FTZ R32, R99, R101.reuse, R32 ;  /* 0x0000006563207223 */ /* 0x080fe20000010020 */
[----:B------:R-:W-:Y:S01]  /*0aa0*/  FMUL.FTZ R102, R102, R101 ;  /* 0x0000006566667220 */ /* 0x000fe20000410000 */
[----:B------:R-:W-:Y:S01]  /*0ab0*/  FMUL.FTZ R103, R90, UR28 ;  /* 0x0000001c5a677c20 */ /* 0x000fe20008410000 */
[----:B------:R-:W-:Y:S01]  /*0ac0*/  IMAD.U32 R101, R23, 0x10000, RZ ;  /* 0x0001000017657824 */ /* 0x000fe200078e00ff */
[----:B------:R-:W-:Y:S01]  /*0ad0*/  PRMT R87, R87, 0x7632, R87 ;  /* 0x0000763257577816 */ /* 0x000fe20000000057 */
[----:B------:R-:W-:Y:S01]  /*0ae0*/  FADD.FTZ R91, -R128, R91 ;  /* 0x0000005b805b7221 */ /* 0x000fe20000010100 */
[----:B------:R-:W-:Y:S01]  /*0af0*/  PRMT R84, R84, 0x7632, R84 ;  /* 0x0000763254547816 */ /* 0x000fe20000000054 */
[----:B------:R-:W-:Y:S01]  /*0b00*/  FADD.FTZ R46, R46, R80 ;  /* 0x000000502e2e7221 */ /* 0x000fe20000010000 */
[-C--:B------:R-:W-:Y:S01]  /*0b10*/  FFMA.FTZ R34, R103, R80.reuse, R34 ;  /* 0x0000005067227223 */ /* 0x080fe20000010022 */
[----:B------:R-:W-:Y:S01]  /*0b20*/  FMUL.FTZ R101, R101, R80 ;  /* 0x0000005065657220 */ /* 0x000fe20000410000 */
[----:B------:R-:W-:Y:S01]  /*0b30*/  SHF.L.U32 R80, R87, 0x10, RZ ;  /* 0x0000001057507819 */ /* 0x000fe200000006ff */
[----:B------:R-:W-:Y:S01]  /*0b40*/  FMUL.FTZ R126, R91, UR28 ;  /* 0x0000001c5b7e7c20 */ /* 0x000fe20008410000 */
[----:B------:R-:W-:Y:S01]  /*0b50*/  SHF.L.U32 R84, R84, 0x10, RZ ;  /* 0x0000001054547819 */ /* 0x000fe200000006ff */
[C---:B------:R-:W-:Y:S01]  /*0b60*/  FADD.FTZ R81, -R128.reuse, R81 ;  /* 0x0000005180517221 */ /* 0x040fe20000010100 */
[----:B------:R-:W-:Y:S01]  /*0b70*/  FADD.FTZ R83, -R128, R83 ;  /* 0x0000005380537221 */ /* 0x000fe20000010100 */
[----:B------:R-:W-:Y:S01]  /*0b80*/  FADD.FTZ R47, R47, R80 ;  /* 0x000000502f2f7221 */ /* 0x000fe20000010000 */
[-C--:B------:R-:W-:Y:S01]  /*0b90*/  FFMA.FTZ R35, R126, R80.reuse, R35 ;  /* 0x000000507e237223 */ /* 0x080fe20000010023 */
[----:B------:R-:W-:Y:S01]  /*0ba0*/  FMUL.FTZ R125, R125, R80 ;  /* 0x000000507d7d7220 */ /* 0x000fe20000410000 */
[----:B------:R-:W-:Y:S01]  /*0bb0*/  FMUL.FTZ R104, R81, UR28 ;  /* 0x0000001c51687c20 */ /* 0x000fe20008410000 */
[----:B------:R-:W-:Y:S01]  /*0bc0*/  PRMT R85, R85, 0x7632, R85 ;  /* 0x0000763255557816 */ /* 0x000fe20000000055 */
[----:B------:R-:W-:Y:S01]  /*0bd0*/  FMUL.FTZ R115, R115, R84 ;  /* 0x0000005473737220 */ /* 0x000fe20000410000 */
[----:B------:R-:W-:Y:S01]  /*0be0*/  FADD.FTZ R80, RZ, R98 ;  /* 0x00000062ff507221 */ /* 0x000fe20000010000 */
[----:B------:R-:W-:Y:S01]  /*0bf0*/  FFMA.FTZ R81, R3, R98, RZ ;  /* 0x0000006203517223 */ /* 0x000fe200000100ff */
[----:B------:R-:W-:Y:S01]  /*0c00*/  FMUL.FTZ R112, R83, UR28 ;  /* 0x0000001c53707c20 */ /* 0x000fe20008410000 */
[----:B------:R-:W-:Y:S01]  /*0c10*/  SHF.L.U32 R85, R85, 0x10, RZ ;  /* 0x0000001055557819 */ /* 0x000fe200000006ff */
[----:B------:R-:W-:Y:S01]  /*0c20*/  FADD.FTZ R83, R80, R115 ;  /* 0x0000007350537221 */ /* 0x000fe20000010000 */
[----:B------:R-:W-:Y:S01]  /*0c30*/  FFMA.FTZ R80, R104, R115, R81 ;  /* 0x0000007368507223 */ /* 0x000fe20000010051 */
[----:B------:R-:W-:-:S02]  /*0c40*/  PRMT R86, R86, 0x7632, R86 ;  /* 0x0000763256567816 */ /* 0x000fc40000000056 */
[----:B------:R-:W-:Y:S01]  /*0c50*/  FMUL.FTZ R110, R110, R85 ;  /* 0x000000556e6e7220 */ /* 0x000fe20000410000 */
[----:B------:R-:W-:Y:S01]  /*0c60*/  FADD.FTZ R83, R83, R100 ;  /* 0x0000006453537221 */ /* 0x000fe20000010000 */
[----:B------:R-:W-:Y:S01]  /*0c70*/  FFMA.FTZ R81, R97, R100, R80 ;  /* 0x0000006461517223 */ /* 0x000fe20000010050 */
[----:B------:R-:W-:Y:S01]  /*0c80*/  FADD.FTZ R89, -R128, R89 ;  /* 0x0000005980597221 */ /* 0x000fe20000010100 */
[----:B------:R-:W-:Y:S02]  /*0c90*/  IMAD.U32 R86, R86, 0x10000, RZ ;  /* 0x0001000056567824 */ /* 0x000fe400078e00ff */
[----:B------:R-:W-:Y:S01]  /*0ca0*/  FADD.FTZ R83, R83, R110 ;  /* 0x0000006e53537221 */ /* 0x000fe20000010000 */
[----:B------:R-:W-:Y:S01]  /*0cb0*/  FFMA.FTZ R80, R112, R110, R81 ;  /* 0x0000006e70507223 */ /* 0x000fe20000010051 */
[----:B------:R-:W-:Y:S01]  /*0cc0*/  FMUL.FTZ R122, R89, UR28 ;  /* 0x0000001c597a7c20 */ /* 0x000fe20008410000 */
[----:B------:R-:W-:Y:S01]  /*0cd0*/  FMUL.FTZ R127, R127, R86 ;  /* 0x000000567f7f7220 */ /* 0x000fe20000410000 */
[----:B------:R-:W-:Y:S01]  /*0ce0*/  FADD.FTZ R82, R83, R102 ;  /* 0x0000006653527221 */ /* 0x000fe20000010000 */
[----:B------:R-:W-:-:S03]  /*0cf0*/  FFMA.FTZ R81, R99, R102, R80 ;  /* 0x0000006663517223 */ /* 0x000fc60000010050 */
[----:B------:R-:W-:Y:S01]  /*0d00*/  FADD.FTZ R82, R82, R127 ;  /* 0x0000007f52527221 */ /* 0x000fe20000010000 */
[----:B------:R-:W-:-:S03]  /*0d10*/  FFMA.FTZ R80, R122, R127, R81 ;  /* 0x0000007f7a507223 */ /* 0x000fc60000010051 */
[----:B------:R-:W-:Y:S01]  /*0d20*/  FADD.FTZ R82, R82, R101 ;  /* 0x0000006552527221 */ /* 0x000fe20000010000 */
[----:B------:R-:W-:Y:S01]  /*0d30*/  FFMA.FTZ R81, R103, R101, R80 ;  /* 0x0000006567517223 */ /* 0x000fe20000010050 */
[----:B------:R-:W-:Y:S01]  /*0d40*/  FFMA.FTZ R29, R104, R84, R29 ;  /* 0x00000054681d7223 */ /* 0x000fe2000001001d */
[----:B------:R-:W-:Y:S01]  /*0d50*/  FADD.FTZ R41, R41, R84 ;  /* 0x0000005429297221 */ /* 0x000fe20000010000 */
[----:B------:R-:W-:Y:S01]  /*0d60*/  FFMA.FTZ R31, R112, R85, R31 ;  /* 0x00000055701f7223 */ /* 0x000fe2000001001f */
[----:B------:R-:W-:Y:S01]  /*0d70*/  FADD.FTZ R43, R43, R85 ;  /* 0x000000552b2b7221 */ /* 0x000fe20000010000 */
[----:B------:R-:W-:Y:S01]  /*0d80*/  FADD.FTZ R45, R45, R86 ;  /* 0x000000562d2d7221 */ /* 0x000fe20000010000 */
[----:B------:R-:W-:Y:S01]  /*0d90*/  FFMA.FTZ R33, R122, R86, R33 ;  /* 0x000000567a217223 */ /* 0x000fe20000010021 */
[----:B------:R-:W-:Y:S01]  /*0da0*/  FADD.FTZ R134, R82, R125 ;  /* 0x0000007d52867221 */ /* 0x000fe20000010000 */
[----:B------:R-:W-:-:S07]  /*0db0*/  FFMA.FTZ R132, R126, R125, R81 ;  /* 0x0000007d7e847223 */ /* 0x000fce0000010051 */
.L_x_2477:
[----:B----4-:R-:W-:Y:S05]  /*0dc0*/  BSYNC.RECONVERGENT B1 ;  /* 0x0000000000017941 */ /* 0x010fea0003800200 */
.L_x_2476:
[----:B------:R-:W-:Y:S05]  /*0dd0*/  @!P2 BRA `(.L_x_2478) ;  /* 0x000000080050a947 */ /* 0x000fea0003800000 */
[----:B------:R-:W0:Y:S08]  /*0de0*/  LDC.64 R108, c[0x0][0x3a8] ;  /* 0x0000ea00ff6c7b82 */ /* 0x000e300000000a00 */
[----:B------:R-:W1:Y:S08]  /*0df0*/  LDC.64 R88, c[0x0][0x428] ;  /* 0x00010a00ff587b82 */ /* 0x000e700000000a00 */
[----:B------:R-:W2:Y:S01]  /*0e00*/  LDC.64 R94, c[0x0][0x3b0] ;  /* 0x0000ec00ff5e7b82 */ /* 0x000ea20000000a00 */
[----:B0-----:R-:W-:-:S05]  /*0e10*/  IMAD.WIDE.U32 R108, R130, 0x20, R108 ;  /* 0x00000020826c7825 */ /* 0x001fca00078e006c */
[----:B------:R-:W3:Y:S01]  /*0e20*/  LDG.E.128 R80, desc[UR20][R108.64] ;  /* 0x000000146c507981 */ /* 0x000ee2000c1e1d00 */
[----:B-1----:R-:W-:-:S03]  /*0e30*/  IMAD.WIDE.U32 R88, R131, 0x10, R88 ;  /* 0x0000001083587825 */ /* 0x002fc600078e0058 */
[----:B------:R-:W4:Y:S04]  /*0e40*/  LDG.E.128 R84, desc[UR20][R108.64+0x10] ;  /* 0x000010146c547981 */ /* 0x000f28000c1e1d00 */
        /* <DEDUP_REMOVED lines=9> */
[----:B------:R-:W5:Y:S04]  /*0ee0*/  @P0 LDG.E.128 R16, desc[UR20][R106.64] ;  /* 0x000000146a100981 */ /* 0x000f68000c1e1d00 */
[----:B------:R0:W5:Y:S02]  /*0ef0*/  @P0 LDG.E.128 R12, desc[UR20][R106.64+0x10] ;  /* 0x000010146a0c0981 */ /* 0x000164000c1e1d00 */
[----:B0-----:R-:W-:Y:S01]  /*0f00*/  IMAD.U32 R106, R25, 0x10000, RZ ;  /* 0x00010000196a7824 */ /* 0x001fe200078e00ff */
[----:B------:R-:W-:Y:S01]  /*0f10*/  SHF.L.U32 R121, R4, 0x10, RZ ;  /* 0x0000001004797819 */ /* 0x000fe200000006ff */
[----:B------:R-:W-:Y:S01]  /*0f20*/  IMAD.U32 R119, R5, 0x10000, RZ ;  /* 0x0001000005777824 */ /* 0x000fe200078e00ff */
[----:B------:R-:W-:Y:S01]  /*0f30*/  SHF.L.U32 R123, R6, 0x10, RZ ;  /* 0x00000010067b7819 */ /* 0x000fe200000006ff */
[----:B---3--:R-:W-:-:S04]  /*0f40*/  FADD.FTZ R108, -R128, R82 ;  /* 0x00000052806c7221 */ /* 0x008fc80000010100 */
[----:B------:R-:W-:Y:S01]  /*0f50*/  FMUL.FTZ R107, R108, UR28 ;  /* 0x0000001c6c6b7c20 */ /* 0x000fe20008410000 */
[----:B----4-:R-:W-:Y:S01]  /*0f60*/  FADD.FTZ R84, -R128, R84 ;  /* 0x0000005480547221 */ /* 0x010fe20000010100 */
[----:B------:R-:W-:Y:S02]  /*0f70*/  SHF.L.U32 R109, R89, 0x10, RZ ;  /* 0x00000010596d7819 */ /* 0x000fe400000006ff */
[----:B------:R-:W-:Y:S02]  /*0f80*/  SHF.L.U32 R111, R90, 0x10, RZ ;  /* 0x000000105a6f7819 */ /* 0x000fe400000006ff */
[----:B------:R-:W-:Y:S01]  /*0f90*/  SHF.L.U32 R108, R26, 0x10, RZ ;  /* 0x000000101a6c7819 */ /* 0x000fe200000006ff */
[----:B------:R-:W-:Y:S01]  /*0fa0*/  FADD.FTZ R66, R66, R109 ;  /* 0x0000006d42427221 */ /* 0x000fe20000010000 */
[-C--:B------:R-:W-:Y:S01]  /*0fb0*/  FFMA.FTZ R50, R107, R109.reuse, R50 ;  /* 0x0000006d6b327223 */ /* 0x080fe20000010032 */
[----:B------:R-:W-:Y:S01]  /*0fc0*/  FMUL.FTZ R106, R106, R109 ;  /* 0x0000006d6a6a7220 */ /* 0x000fe20000410000 */
[----:B------:R-:W-:Y:S01]  /*0fd0*/  FMUL.FTZ R109, R84, UR28 ;  /* 0x0000001c546d7c20 */ /* 0x000fe20008410000 */
[----:B------:R-:W-:Y:S01]  /*0fe0*/  FADD.FTZ R86, -R128, R86 ;  /* 0x0000005680567221 */ /* 0x000fe20000010100 */
[----:B------:R-:W-:Y:S01]  /*0ff0*/  FADD.FTZ R36, R36, R111 ;  /* 0x0000006f24247221 */ /* 0x000fe20000010000 */
[-C--:B------:R-:W-:Y:S01]  /*1000*/  FMUL.FTZ R108, R108, R111.reuse ;  /* 0x0000006f6c6c7220 */ /* 0x080fe20000410000 */
[----:B------:R-:W-:Y:S01]  /*1010*/  FFMA.FTZ R52, R109, R111, R52 ;  /* 0x0000006f6d347223 */ /* 0x000fe20000010034 */
[----:B------:R-:W-:Y:S01]  /*1020*/  SHF.L.U32 R117, R91, 0x10, RZ ;  /* 0x000000105b757819 */ /* 0x000fe200000006ff */
[----:B------:R-:W-:Y:S01]  /*1030*/  FMUL.FTZ R111, R86, UR28 ;  /* 0x0000001c566f7c20 */ /* 0x000fe20008410000 */
[----:B------:R-:W-:Y:S01]  /*1040*/  SHF.L.U32 R82, R88, 0x10, RZ ;  /* 0x0000001058527819 */ /* 0x000fe200000006ff */
[----:B------:R-:W-:Y:S01]  /*1050*/  FADD.FTZ R80, -R128, R80 ;  /* 0x0000005080507221 */ /* 0x000fe20000010100 */
[----:B------:R-:W-:Y:S01]  /*1060*/  PRMT R88, R88, 0x7632, R88 ;  /* 0x0000763258587816 */ /* 0x000fe20000000058 */
[----:B------:R-:W-:Y:S01]  /*1070*/  FADD.FTZ R38, R38, R117 ;  /* 0x0000007526267221 */ /* 0x000fe20000010000 */
[-C--:B------:R-:W-:Y:S01]  /*1080*/  FFMA.FTZ R54, R111, R117.reuse, R54 ;  /* 0x000000756f367223 */ /* 0x080fe20000010036 */
[----:B------:R-:W-:Y:S01]  /*1090*/  FMUL.FTZ R114, R114, R117 ;  /* 0x0000007572727220 */ /* 0x000fe20000410000 */
[----:B------:R-:W-:Y:S01]  /*10a0*/  PRMT R89, R89, 0x7632, R89 ;  /* 0x0000763259597816 */ /* 0x000fe20000000059 */
[C---:B------:R-:W-:Y:S01]  /*10b0*/  FADD.FTZ R81, -R128.reuse, R81 ;  /* 0x0000005180517221 */ /* 0x040fe20000010100 */
[----:B------:R-:W-:Y:S01]  /*10c0*/  FADD.FTZ R83, -R128, R83 ;  /* 0x0000005380537221 */ /* 0x000fe20000010100 */
[----:B------:R-:W-:Y:S01]  /*10d0*/  SHF.L.U32 R117, R2, 0x10, RZ ;  /* 0x0000001002757819 */ /* 0x000fe200000006ff */
[----:B------:R-:W-:Y:S01]  /*10e0*/  FMUL.FTZ R113, R80, UR28 ;  /* 0x0000001c50717c20 */ /* 0x000fe20008410000 */
[----:B------:R-:W-:Y:S01]  /*10f0*/  FMUL.FTZ R105, R105, R82 ;  /* 0x0000005269697220 */ /* 0x000fe20000410000 */
[----:B------:R-:W-:Y:S01]  /*1100*/  IMAD.U32 R88, R88, 0x10000, RZ ;  /* 0x0001000058587824 */ /* 0x000fe200078e00ff */
[----:B------:R-:W-:Y:S01]  /*1110*/  SHF.L.U32 R80, R89, 0x10, RZ ;  /* 0x0000001059507819 */ /* 0x000fe200000006ff */
[----:B------:R-:W-:Y:S01]  /*1120*/  FMUL.FTZ R116, R81, UR28 ;  /* 0x0000001c51747c20 */ /* 0x000fe20008410000 */
[----:B------:R-:W-:Y:S01]  /*1130*/  FMUL.FTZ R118, R83, UR28 ;  /* 0x0000001c53767c20 */ /* 0x000fe20008410000 */
[----:B------:R-:W-:Y:S01]  /*1140*/  FMUL.FTZ R117, R117, R88 ;  /* 0x0000005875757220 */ /* 0x000fe20000410000 */
[----:B------:R-:W-:Y:S01]  /*1150*/  FADD.FTZ R134, R134, R105 ;  /* 0x0000006986867221 */ /* 0x000fe20000010000 */
[----:B------:R-:W-:Y:S01]  /*1160*/  FFMA.FTZ R81, R113, R105, R132 ;  /* 0x0000006971517223 */ /* 0x000fe20000010084 */
[-C--:B------:R-:W-:Y:S01]  /*1170*/  FFMA.FTZ R51, R118, R80.reuse, R51 ;  /* 0x0000005076337223 */ /* 0x080fe20000010033 */
[----:B------:R-:W-:Y:S01]  /*1180*/  FADD.FTZ R67, R67, R80 ;  /* 0x0000005043437221 */ /* 0x000fe20000010000 */
[----:B------:R-:W-:Y:S01]  /*1190*/  FMUL.FTZ R121, R121, R80 ;  /* 0x0000005079797220 */ /* 0x000fe20000410000 */
[----:B------:R-:W-:Y:S01]  /*11a0*/  FADD.FTZ R83, R134, R117 ;  /* 0x0000007586537221 */ /* 0x000fe20000010000 */
[----:B------:R-:W-:Y:S01]  /*11b0*/  FFMA.FTZ R80, R116, R117, R81 ;  /* 0x0000007574507223 */ /* 0x000fe20000010051 */
[----:B------:R-:W-:Y:S01]  /*11c0*/  FADD.FTZ R64, R64, R82 ;  /* 0x0000005240407221 */ /* 0x000fe20000010000 */
[----:B------:R-:W-:Y:S01]  /*11d0*/  FFMA.FTZ R48, R113, R82, R48 ;  /* 0x0000005271307223 */ /* 0x000fe20000010030 */
[----:B------:R-:W-:Y:S01]  /*11e0*/  PRMT R90, R90, 0x7632, R90 ;  /* 0x000076325a5a7816 */ /* 0x000fe2000000005a */
[----:B------:R-:W-:Y:S01]  /*11f0*/  FADD.FTZ R82, R83, R106 ;  /* 0x0000006a53527221 */ /* 0x000fe20000010000 */
[----:B------:R-:W-:Y:S01]  /*1200*/  FFMA.FTZ R81, R107, R106, R80 ;  /* 0x0000006a6b517223 */ /* 0x000fe20000010050 */
[----:B------:R-:W-:Y:S01]  /*1210*/  FADD.FTZ R85, -R128, R85 ;  /* 0x0000005580557221 */ /* 0x000fe20000010100 */
[----:B------:R-:W-:Y:S01]  /*1220*/  SHF.L.U32 R90, R90, 0x10, RZ ;  /* 0x000000105a5a7819 */ /* 0x000fe200000006ff */
[----:B------:R-:W-:Y:S01]  /*1230*/  FADD.FTZ R83, R82, R121 ;  /* 0x0000007952537221 */ /* 0x000fe20000010000 */
[----:B------:R-:W-:Y:S01]  /*1240*/  FFMA.FTZ R80, R118, R121, R81 ;  /* 0x0000007976507223 */ /* 0x000fe20000010051 */
[----:B------:R-:W-:Y:S01]  /*1250*/  PRMT R91, R91, 0x7632, R91 ;  /* 0x000076325b5b7816 */ /* 0x000fe2000000005b */
[----:B------:R-:W-:Y:S01]  /*1260*/  FMUL.FTZ R120, R85, UR28 ;  /* 0x0000001c55787c20 */ /* 0x000fe20008410000 */
[----:B------:R-:W-:Y:S01]  /*1270*/  FMUL.FTZ R119, R119, R90 ;  /* 0x0000005a77777220 */ /* 0x000fe20000410000 */
[----:B------:R-:W-:Y:S01]  /*1280*/  FADD.FTZ R82, R83, R108 ;  /* 0x0000006c53527221 */ /* 0x000fe20000010000 */
[----:B------:R-:W-:Y:S01]  /*1290*/  FFMA.FTZ R81, R109, R108, R80 ;  /* 0x0000006c6d517223 */ /* 0x000fe20000010050 */
[----:B------:R-:W-:Y:S01]  /*12a0*/  SHF.L.U32 R84, R91, 0x10, RZ ;  /* 0x000000105b547819 */ /* 0x000fe200000006ff */
[----:B------:R-:W-:Y:S01]  /*12b0*/  FADD.FTZ R87, -R128, R87 ;  /* 0x0000005780577221 */ /* 0x000fe20000010100 */
[----:B------:R-:W-:Y:S01]  /*12c0*/  FADD.FTZ R83, R82, R119 ;  /* 0x0000007752537221 */ /* 0x000fe20000010000 */
[----:B------:R-:W-:-:S02]  /*12d0*/  FFMA.FTZ R80, R120, R119, R81 ;  /* 0x0000007778507223 */ /* 0x000fc40000010051 */
        /* <DEDUP_REMOVED lines=10> */
[----:B------:R-:W-:Y:S01]  /*1380*/  FADD.FTZ R134, R134, R123 ;  /* 0x0000007b86867221 */ /* 0x000fe20000010000 */
[----:B------:R-:W-:Y:S01]  /*1390*/  FFMA.FTZ R132, R124, R123, R81 ;  /* 0x0000007b7c847223 */ /* 0x000fe20000010051 */
[----:B------:R-:W-:Y:S06]  /*13a0*/  BRA `(.L_x_2478) ;  /* 0x0000000000dc7947 */ /* 0x000fec0003800000 */
.L_x_2475:
[----:B------:R-:W0:Y:S01]  /*13b0*/  S2R R96, SR_TID.X ;  /* 0x0000000000607919 */ /* 0x000e220000002100 */
[----:B------:R-:W-:Y:S01]  /*13c0*/  UISETP.GE.AND UP3, UPT, UR10, 0x1, UPT ;  /* 0x000000010a00788c */ /* 0x000fe2000bf66270 */
[----:B------:R-:W-:Y:S01]  /*13d0*/  HFMA2 R87, -RZ, RZ, 0, 0 ;  /* 0x00000000ff577431 */ /* 0x000fe200000001ff */
[----:B------:R-:W-:Y:S02]  /*13e0*/  UIMAD UR6, UR11, UR9, URZ ;  /* 0x000000090b0672a4 */ /* 0x000fe4000f8e02ff */
[----:B----4-:R-:W-:Y:S02]  /*13f0*/  UISETP.NE.U32.AND UP0, UPT, UR24, URZ, UPT ;  /* 0x000000ff1800728c */ /* 0x010fe4000bf05070 */
[----:B------:R-:W-:Y:S01]  /*1400*/  USHF.R.S32.HI UR7, URZ, 0x1f, UR6 ;  /* 0x0000001fff077899 */ /* 0x000fe20008011406 */
[----:B------:R-:W-:Y:S01]  /*1410*/  PLOP3.LUT P0, PT, PT, PT, UP3, 0x80, 0x8 ;  /* 0x000000000008781c */ /* 0x000fe20003f0f038 */
[----:B------:R-:W-:Y:S02]  /*1420*/  UISETP.NE.AND.EX UP0, UPT, UR25, URZ, UPT, UP0 ;  /* 0x000000ff1900728c */ /* 0x000fe4000bf05300 */
[----:B------:R-:W-:-:S02]  /*1430*/  ULEA.HI UR7, UR7, UR6, URZ, 0x3 ;  /* 0x0000000607077291 */ /* 0x000fc4000f8f18ff */
[----:B------:R-:W-:-:S04]  /*1440*/  @UP3 UIADD3 UR8, UPT, UPT, UR10, -0x1, URZ ;  /* 0xffffffff0a083890 */ /* 0x000fc8000fffe0ff */
[----:B------:R-:W-:Y:S01]  /*1450*/  @UP3 UIMAD UR8, UR8, UR9, URZ ;  /* 0x00000009080832a4 */ /* 0x000fe2000f8e02ff */
[----:B------:R-:W-:-:S03]  /*1460*/  MOV R81, UR7 ;  /* 0x0000000700517c02 */ /* 0x000fc60008000f00 */
[----:B------:R-:W-:-:S04]  /*1470*/  @UP3 USHF.R.S32.HI UR6, URZ, 0x1f, UR8 ;  /* 0x0000001fff063899 */ /* 0x000fc80008011408 */
[----:B------:R-:W-:Y:S01]  /*1480*/  @UP3 ULEA.HI UR6, UR6, UR8, URZ, 0x3 ;  /* 0x0000000806063291 */ /* 0x000fe2000f8f18ff */
[----:B0-----:R-:W-:-:S05]  /*1490*/  LEA.HI.SX32 R0, R81, R96, 0x1d ;  /* 0x0000006051007211 */ /* 0x001fca00078feaff */
[----:B------:R-:W-:Y:S01]  /*14a0*/  MOV R81, UR6 ;  /* 0x0000000600517c02 */ /* 0x000fe20008000f00 */
[----:B------:R-:W-:-:S03]  /*14b0*/  IMAD.MOV.U32 R89, RZ, RZ, R0 ;  /* 0x000000ffff597224 */ /* 0x000fc600078e0000 */
[----:B------:R-:W-:Y:S01]  /*14c0*/  @P0 LEA.HI.SX32 R87, R81, R96, 0x1d ;  /* 0x0000006051570211 */ /* 0x000fe200078feaff */
        /* <DEDUP_REMOVED lines=9> */
.L_x_2481:
[----:B-1----:R-:W-:Y:S05]  /*1560*/  BSYNC.RECONVERGENT B1 ;  /* 0x0000000000017941 */ /* 0x002fea0003800200 */
.L_x_2480:
[----:B------:R-:W-:Y:S01]  /*1570*/  HFMA2 R132, -RZ, RZ, 0, 0 ;  /* 0x00000000ff847431 */ /* 0x000fe200000001ff */
[----:B------:R-:W-:Y:S01]  /*1580*/  MOV R134, RZ ;  /* 0x000000ff00867202 */ /* 0x000fe20000000f00 */
[----:B------:R-:W-:Y:S06]  /*1590*/  @!P2 BRA `(.L_x_2478) ;  /* 0x000000000060a947 */ /* 0x000fec0003800000 */
[----:B0-----:R-:W0:Y:S02]  /*15a0*/  LDC.64 R80, c[0x0][0x3b0] ;  /* 0x0000ec00ff507b82 */ /* 0x001e240000000a00 */
[----:B0-----:R-:W-:-:S05]  /*15b0*/  IMAD.WIDE.U32 R80, R87, 0x8, R80 ;  /* 0x0000000857507825 */ /* 0x001fca00078e0050 */
[----:B------:R1:W5:Y:S01]  /*15c0*/  LDG.E.64 R94, desc[UR20][R80.64] ;  /* 0x00000014505e7981 */ /* 0x000362000c1e1b00 */
[----:B------:R-:W-:Y:S05]  /*15d0*/  BRA `(.L_x_2478) ;  /* 0x0000000000507947 */ /* 0x000fea0003800000 */
.L_x_2479:
[C---:B------:R-:W-:Y:S02]  /*15e0*/  ISETP.GE.U32.AND P1, PT, R11.reuse, 0x80, PT ;  /* 0x000000800b00780c */ /* 0x040fe40003f26070 */
[----:B------:R-:W-:-:S11]  /*15f0*/  ISETP.GE.U32.AND P2, PT, R11, 0x100, PT ;  /* 0x000001000b00780c */ /* 0x000fd60003f46070 */
[----:B------:R-:W0:Y:S08]  /*1600*/  @P1 LDC.64 R80, c[0x0][0x438] ;  /* 0x00010e00ff501b82 */ /* 0x000e300000000a00 */
[----:B------:R-:W2:Y:S08]  /*1610*/  @P1 LDC.64 R84, c[0x0][0x3b0] ;  /* 0x0000ec00ff541b82 */ /* 0x000eb00000000a00 */
[----:B------:R-:W3:Y:S01]  /*1620*/  @P2 LDC.64 R82, c[0x0][0x438] ;  /* 0x00010e00ff522b82 */ /* 0x000ee20000000a00 */
[----:B0-----:R-:W-:-:S07]  /*1630*/  @P1 IMAD.WIDE.U32 R90, R89, 0x20, R80 ;  /* 0x00000020595a1825 */ /* 0x001fce00078e0050 */
[----:B------:R-:W0:Y:S01]  /*1640*/  @P2 LDC.64 R80, c[0x0][0x3b0] ;  /* 0x0000ec00ff502b82 */ /* 0x000e220000000a00 */
[----:B------:R-:W-:Y:S01]  /*1650*/  @P1 IADD3 R89, PT, PT, R89, 0x80, RZ ;  /* 0x0000008059591810 */ /* 0x000fe20007ffe0ff */
[----:B------:R4:W5:Y:S01]  /*1660*/  @P1 LDG.E.128 R56, desc[UR20][R90.64] ;  /* 0x000000145a381981 */ /* 0x000962000c1e1d00 */
[C---:B--2---:R-:W-:Y:S01]  /*1670*/  @P1 IMAD.WIDE.U32 R84, R87.reuse, 0x8, R84 ;  /* 0x0000000857541825 */ /* 0x044fe200078e0054 */
[----:B------:R-:W-:Y:S02]  /*1680*/  @P1 IADD3 R87, PT, PT, R87, 0x80, RZ ;  /* 0x0000008057571810 */ /* 0x000fe40007ffe0ff */
[----:B------:R4:W5:Y:S04]  /*1690*/  @P1 LDG.E.128 R60, desc[UR20][R90.64+0x10] ;  /* 0x000010145a3c1981 */ /* 0x000968000c1e1d00 */
[----:B------:R4:W5:Y:S01]  /*16a0*/  @P1 LDG.E.64 R92, desc[UR20][R84.64] ;  /* 0x00000014545c1981 */ /* 0x000962000c1e1b00 */
[----:B---3--:R-:W-:-:S05]  /*16b0*/  @P2 IMAD.WIDE.U32 R82, R89, 0x20, R82 ;  /* 0x0000002059522825 */ /* 0x008fca00078e0052 */
[----:B------:R4:W5:Y:S04]  /*16c0*/  @P2 LDG.E.128 R16, desc[UR20][R82.64] ;  /* 0x0000001452102981 */ /* 0x000968000c1e1d00 */
[----:B------:R4:W5:Y:S01]  /*16d0*/  @P2 LDG.E.128 R12, desc[UR20][R82.64+0x10] ;  /* 0x00001014520c2981 */ /* 0x000962000c1e1d00 */
[----:B0-----:R-:W-:-:S05]  /*16e0*/  @P2 IMAD.WIDE.U32 R80, R87, 0x8, R80 ;  /* 0x0000000857502825 */ /* 0x001fca00078e0050 */
[----:B------:R4:W5:Y:S01]  /*16f0*/  @P2 LDG.E.64 R94, desc[UR20][R80.64] ;  /* 0x00000014505e2981 */ /* 0x000962000c1e1b00 */
[----:B------:R-:W-:Y:S01]  /*1700*/  IMAD.MOV.U32 R134, RZ, RZ, RZ ;  /* 0x000000ffff867224 */ /* 0x000fe200078e00ff */
[----:B------:R-:W-:-:S07]  /*1710*/  MOV R132, RZ ;  /* 0x000000ff00847202 */ /* 0x000fce0000000f00 */
.L_x_2478:
[----:B-1----:R-:W-:Y:S05]  /*1720*/  BSYNC.RECONVERGENT B0 ;  /* 0x0000000000007941 */ /* 0x002fea0003800200 */
.L_x_2474:
[----:B0---4-:R-:W0:Y:S01]  /*1730*/  SHFL.DOWN PT, R81, R134, 0x10, 0x1f ;  /* 0x0a001f0086517f89 */ /* 0x011e2200000e0000 */
        /* <DEDUP_REMOVED lines=30> */
.L_x_2483:
[----:B------:R-:W-:Y:S05]  /*1920*/  BSYNC.RECONVERGENT B0 ;  /* 0x0000000000007941 */ /* 0x000fea0003800200 */
.L_x_2482:
        /* <DEDUP_REMOVED lines=10> */
[----:B------:R-:W-:-:S09]  /*19d0*/  @!UP1 UIADD3 UR7, UPT, UPT, UR6, 0x2000, URZ ;  /* 0x0000200006079890 */ /* 0x000fd2000fffe0ff */
[----:B0-----:R-:W0:Y:S01]  /*19e0*/  LDS.128 R80, [UR7] ;  /* 0x00000007ff507984 */ /* 0x001e220008000c00 */
[----:B------:R-:W-:Y:S02]  /*19f0*/  UIADD3 UR7, UPT, UPT, UR6, 0x2030, URZ ;  /* 0x0000203006077890 */ /* 0x000fe4000fffe0ff */
[----:B------:R-:W-:Y:S02]  /*1a00*/  @!UP1 UIADD3 UR7, UPT, UPT, UR6, 0x2010, URZ ;  /* 0x0000201006079890 */ /* 0x000fe4000fffe0ff */
[----:B------:R-:W-:-:S04]  /*1a10*/  @UP3 USHF.R.S32.HI UR6, URZ, 0x1f, UR10 ;  /* 0x0000001fff063899 */ /* 0x000fc8000801140a */
[----:B------:R-:W-:Y:S01]  /*1a20*/  @UP3 ULEA.HI UR6, UR6, UR10, URZ, 0x3 ;  /* 0x0000000a06063291 */ /* 0x000fe2000f8f18ff */
[----:B0-----:R-:W-:Y:S01]  /*1a30*/  FADD.FTZ R85, RZ, R80 ;  /* 0x00000050ff557221 */ /* 0x001fe20000010000 */
[----:B------:R-:W-:-:S03]  /*1a40*/  FADD.FTZ R80, RZ, R81 ;  /* 0x00000051ff507221 */ /* 0x000fc60000010000 */
[----:B------:R-:W-:Y:S01]  /*1a50*/  FADD.FTZ R85, R82, R85 ;  /* 0x0000005552557221 */ /* 0x000fe20000010000 */
[----:B------:R-:W-:Y:S02]  /*1a60*/  FADD.FTZ R84, R83, R80 ;  /* 0x0000005053547221 */ /* 0x000fe40000010000 */
[----:B------:R-:W0:Y:S02]  /*1a70*/  LDS.128 R80, [UR7] ;  /* 0x00000007ff507984 */ /* 0x000e240008000c00 */
[----:B0-----:R-:W-:Y:S01]  /*1a80*/  FADD.FTZ R84, R84, R81 ;  /* 0x0000005154547221 */ /* 0x001fe20000010000 */
[----:B------:R-:W-:Y:S01]  /*1a90*/  FADD.FTZ R85, R85, R80 ;  /* 0x0000005055557221 */ /* 0x000fe20000010000 */
[----:B------:R-:W-:Y:S02]  /*1aa0*/  MOV R81, UR6 ;  /* 0x0000000600517c02 */ /* 0x000fe40008000f00 */
[----:B------:R-:W-:Y:S01]  /*1ab0*/  FADD.FTZ R83, R83, R84 ;  /* 0x0000005453537221 */ /* 0x000fe20000010000 */
[----:B------:R-:W-:-:S03]  /*1ac0*/  FADD.FTZ R82, R82, R85 ;  /* 0x0000005552527221 */ /* 0x000fc60000010000 */
[----:B------:R-:W-:Y:S01]  /*1ad0*/  FMUL.FTZ R83, R83, UR31 ;  /* 0x0000001f53537c20 */ /* 0x000fe20008410000 */
[----:B------:R-:W-:Y:S01]  /*1ae0*/  FMUL.FTZ R86, R82, UR31 ;  /* 0x0000001f52567c20 */ /* 0x000fe20008410000 */
[----:B------:R-:W-:Y:S02]  /*1af0*/  MOV R82, RZ ;  /* 0x000000ff00527202 */ /* 0x000fe40000000f00 */
[----:B------:R-:W-:Y:S02]  /*1b00*/  @P3 LEA.HI.SX32 R82, R81, R96, 0x1d ;  /* 0x0000006051523211 */ /* 0x000fe400078feaff */
        /* <DEDUP_REMOVED lines=21> */
.L_x_2488:
        /* <DEDUP_REMOVED lines=12> */
.L_x_2489:
        /* <DEDUP_REMOVED lines=12> */
.L_x_2490:
        /* <DEDUP_REMOVED lines=12> */
.L_x_2491:
        /* <DEDUP_REMOVED lines=12> */
.L_x_2492:
        /* <DEDUP_REMOVED lines=12> */
.L_x_2493:
        /* <DEDUP_REMOVED lines=12> */
.L_x_2494:
        /* <DEDUP_REMOVED lines=14> */
.L_x_2487:
        /* <DEDUP_REMOVED lines=45> */
.L_x_2496:
        /* <DEDUP_REMOVED lines=12> */
.L_x_2497:
        /* <DEDUP_REMOVED lines=12> */
.L_x_2498:
        /* <DEDUP_REMOVED lines=12> */
.L_x_2499:
        /* <DEDUP_REMOVED lines=12> */
.L_x_2500:
        /* <DEDUP_REMOVED lines=12> */
.L_x_2501:
        /* <DEDUP_REMOVED lines=12> */
.L_x_2502:
[----:B------:R-:W-:Y:S05]  /*2910*/  BRA.U !UP3, `(.L_x_2495) ;  /* 0x0000000d0b1c7547 */ /* 0x000fea000b800000 */
        /* <DEDUP_REMOVED lines=8> */
.L_x_2486:
[----:B------:R-:W-:-:S04]  /*29a0*/  UISETP.NE.U32.AND UP0, UPT, UR4, URZ, UPT ;  /* 0x000000ff0400728c */ /* 0x000fc8000bf05070 */
[----:B------:R-:W-:-:S09]  /*29b0*/  UISETP.NE.AND.EX UP0, UPT, UR5, URZ, UPT, UP0 ;  /* 0x000000ff0500728c */ /* 0x000fd2000bf05300 */
[----:B------:R-:W-:Y:S05]  /*29c0*/  BRA.U UP0, `(.L_x_2503) ;  /* 0x0000000500887547 */ /* 0x000fea000b800000 */
[----:B------:R-:W-:Y:S05]  /*29d0*/  BRA.U !UP3, `(.L_x_2504) ;  /* 0x000000010b2c7547 */ /* 0x000fea000b800000 */
[----:B------:R-:W-:Y:S02]  /*29e0*/  PLOP3.LUT P0, PT, PT, PT, UP2, 0x80, 0x8 ;  /* 0x000000000008781c */ /* 0x000fe40003f0f028 */
[----:B-----5:R-:W-:-:S11]  /*29f0*/  MOV R80, R56 ;  /* 0x0000003800507202 */ /* 0x020fd60000000f00 */
[----:B------:R-:W-:-:S04]  /*2a00*/  @P0 FFMA.FTZ R81, R3, UR8, R86 ;  /* 0x0000000803510c23 */ /* 0x000fc80008010056 */
[----:B------:R-:W-:-:S04]  /*2a10*/  @P0 FADD.FTZ R81, R98, -R81 ;  /* 0x8000005162510221 */ /* 0x000fc80000010000 */
[----:B------:R-:W-:Y:S01]  /*2a20*/  @P0 FFMA.FTZ R80, R81, UR28, R56 ;  /* 0x0000001c51500c23 */ /* 0x000fe20008010038 */
[----:B------:R-:W-:-:S03]  /*2a30*/  LOP3.LUT P0, RZ, R92, 0xff, RZ, 0xc0, !PT ;  /* 0x000000ff5cff7812 */ /* 0x000fc6000780c0ff */
[----:B------:R-:W-:-:S04]  /*2a40*/  FMUL.FTZ R80, R80, UR23 ;  /* 0x0000001750507c20 */ /* 0x000fc80008410000 */
[----:B------:R-:W-:-:S05]  /*2a50*/  FMUL.FTZ R80, R80, UR22 ;  /* 0x0000001650507c20 */ /* 0x000fca0008410000 */
[----:B------:R-:W-:-:S04]  /*2a60*/  FSEL R80, R80, RZ, P0 ;  /* 0x000000ff50507208 */ /* 0x000fc80000000000 */
[----:B------:R-:W-:-:S04]  /*2a70*/  F2FP.BF16.F32.PACK_AB R80, RZ, R80 ;  /* 0x00000050ff50723e */ /* 0x000fc800000010ff */
[----:B------:R-:W-:-:S07]  /*2a80*/  PRMT R76, R80, 0x7610, R76 ;  /* 0x00007610504c7816 */ /* 0x000fce000000004c */
.L_x_2504:
[----:B------:R-:W-:Y:S05]  /*2a90*/  BRA.U !UP3, `(.L_x_2505) ;  /* 0x000000010b2c7547 */ /* 0x000fea000b800000 */
[----:B------:R-:W-:-:S13]  /*2aa0*/  PLOP3.LUT P0, PT, PT, PT, UP2, 0x80, 0x8 ;  /* 0x000000000008781c */ /* 0x000fda0003f0f028 */
[----:B------:R-:W-:-:S04]  /*2ab0*/  @P0 FFMA.FTZ R80, R104, UR8, R86 ;  /* 0x0000000868500c23 */ /* 0x000fc80008010056 */
[----:B------:R-:W-:Y:S01]  /*2ac0*/  @P0 FADD.FTZ R84, R115, -R80 ;  /* 0x8000005073540221 */ /* 0x000fe20000010000 */
[----:B-----5:R-:W-:-:S03]  /*2ad0*/  MOV R80, R57 ;  /* 0x0000003900507202 */ /* 0x020fc60000000f00 */
[----:B------:R-:W-:Y:S01]  /*2ae0*/  @P0 FFMA.FTZ R80, R84, UR28, R57 ;  /* 0x0000001c54500c23 */ /* 0x000fe20008010039 */
[----:B------:R-:W-:-:S03]  /*2af0*/  LOP3.LUT P0, RZ, R92, 0xff00, RZ, 0xc0, !PT ;  /* 0x0000ff005cff7812 */ /* 0x000fc6000780c0ff */
[----:B------:R-:W-:-:S04]  /*2b00*/  FMUL.FTZ R80, R80, UR23 ;  /* 0x0000001750507c20 */ /* 0x000fc80008410000 */
[----:B------:R-:W-:-:S05]  /*2b10*/  FMUL.FTZ R80, R80, UR22 ;  /* 0x0000001650507c20 */ /* 0x000fca0008410000 */
[----:B------:R-:W-:-:S04]  /*2b20*/  FSEL R80, R80, RZ, P0 ;  /* 0x000000ff50507208 */ /* 0x000fc80000000000 */
[----:B------:R-:W-:-:S04]  /*2b30*/  F2FP.BF16.F32.PACK_AB R80, RZ, R80 ;  /* 0x00000050ff50723e */ /* 0x000fc800000010ff */
[----:B------:R-:W-:-:S07]  /*2b40*/  PRMT R76, R76, 0x5410, R80 ;  /* 0x000054104c4c7816 */ /* 0x000fce0000000050 */
.L_x_2505:
[----:B------:R-:W-:Y:S05]  /*2b50*/  BRA.U !UP3, `(.L_x_2506) ;  /* 0x000000010b2c7547 */ /* 0x000fea000b800000 */
[----:B------:R-:W-:Y:S01]  /*2b60*/  PLOP3.LUT P0, PT, PT, PT, UP2, 0x80, 0x8 ;  /* 0x000000000008781c */ /* 0x000fe20003f0f028 */
[----:B-----5:R-:W-:-:S12]  /*2b70*/  IMAD.MOV.U32 R80, RZ, RZ, R58 ;  /* 0x000000ffff507224 */ /* 0x020fd800078e003a */
        /* <DEDUP_REMOVED lines=9> */
.L_x_2506:
        /* <DEDUP_REMOVED lines=12> */
.L_x_2507:
        /* <DEDUP_REMOVED lines=12> */
.L_x_2508:
        /* <DEDUP_REMOVED lines=12> */
.L_x_2509:
        /* <DEDUP_REMOVED lines=12> */
.L_x_2510:
[----:B------:R-:W-:Y:S05]  /*2f10*/  BRA.U !UP3, `(.L_x_2495) ;  /* 0x000000050b9c7547 */ /* 0x000fea000b800000 */
[----:B------:R-:W-:-:S13]  /*2f20*/  PLOP3.LUT P0, PT, PT, PT, UP2, 0x80, 0x8 ;  /* 0x000000000008781c */ /* 0x000fda0003f0f028 */
[----:B------:R-:W-:-:S04]  /*2f30*/  @P0 FFMA.FTZ R80, R126, UR8, R86 ;  /* 0x000000087e500c23 */ /* 0x000fc80008010056 */
[----:B------:R-:W-:Y:S01]  /*2f40*/  @P0 FADD.FTZ R84, R125, -R80 ;  /* 0x800000507d540221 */ /* 0x000fe20000010000 */
[----:B-----5:R-:W-:-:S03]  /*2f50*/  MOV R80, R63 ;  /* 0x0000003f00507202 */ /* 0x020fc60000000f00 */
        /* <DEDUP_REMOVED lines=9> */
.L_x_2503:
[----:B------:R-:W-:Y:S01]  /*2ff0*/  PLOP3.LUT P0, PT, PT, PT, UP2, 0x80, 0x8 ;  /* 0x000000000008781c */ /* 0x000fe20003f0f028 */
[----:B-----5:R-:W-:Y:S01]  /*3000*/  IMAD.MOV.U32 R69, RZ, RZ, R57 ;  /* 0x000000ffff457224 */ /* 0x020fe200078e0039 */
[----:B------:R-:W-:Y:S02]  /*3010*/  MOV R70, R58 ;  /* 0x0000003a00467202 */ /* 0x000fe40000000f00 */
        /* <DEDUP_REMOVED lines=17> */
[----:B------:R-:W-:Y:S01]  /*3130*/  MOV R73, R61 ;  /* 0x0000003d00497202 */ /* 0x000fe20000000f00 */
[----:B------:R-:W-:-:S02]  /*3140*/  @P0 FADD.FTZ R81, R98, -R81 ;  /* 0x8000005162510221 */ /* 0x000fc40000010000 */
[----:B------:R-:W-:-:S04]  /*3150*/  @P0 FADD.FTZ R68, R127, -R68 ;  /* 0x800000447f440221 */ /* 0x000fc80000010000 */
[----:B------:R-:W-:Y:S01]  /*3160*/  @P0 FFMA.FTZ R73, R68, UR28, R61 ;  /* 0x0000001c44490c23 */ /* 0x000fe2000801003d */
[----:B------:R-:W-:-:S04]  /*3170*/  @P0 FFMA.FTZ R68, R103, UR8, R86 ;  /* 0x0000000867440c23 */ /* 0x000fc80008010056 */
[----:B------:R-:W-:Y:S01]  /*3180*/  @P0 FADD.FTZ R75, R101, -R68 ;  /* 0x80000044654b0221 */ /* 0x000fe20000010000 */
[----:B------:R-:W-:-:S03]  /*3190*/  @P0 FFMA.FTZ R68, R126, UR8, R86 ;  /* 0x000000087e440c23 */ /* 0x000fc60008010056 */
[----:B------:R-:W-:Y:S01]  /*31a0*/  @P0 FFMA.FTZ R74, R75, UR28, R62 ;  /* 0x0000001c4b4a0c23 */ /* 0x000fe2000801003e */
[----:B------:R-:W-:Y:S01]  /*31b0*/  @P0 FADD.FTZ R68, R125, -R68 ;  /* 0x800000447d440221 */ /* 0x000fe20000010000 */
[----:B------:R-:W-:-:S03]  /*31c0*/  IMAD.MOV.U32 R75, RZ, RZ, R63 ;  /* 0x000000ffff4b7224 */ /* 0x000fc600078e003f */
[----:B------:R-:W-:Y:S01]  /*31d0*/  @P0 FFMA.FTZ R75, R68, UR28, R63 ;  /* 0x0000001c444b0c23 */ /* 0x000fe2000801003f */
[----:B------:R-:W-:Y:S01]  /*31e0*/  MOV R68, R56 ;  /* 0x0000003800447202 */ /* 0x000fe20000000f00 */
[----:B------:R-:W-:Y:S01]  /*31f0*/  @P0 FFMA.FTZ R68, R81, UR28, R56 ;  /* 0x0000001c51440c23 */ /* 0x000fe20008010038 */
[----:B------:R-:W-:Y:S06]  /*3200*/  BRA.U !UP3, `(.L_x_2511) ;  /* 0x000000010b187547 */ /* 0x000fec000b800000 */
[----:B------:R-:W-:Y:S01]  /*3210*/  FMUL.FTZ R80, R68, UR23 ;  /* 0x0000001744507c20 */ /* 0x000fe20008410000 */
[----:B------:R-:W-:-:S03]  /*3220*/  LOP3.LUT P0, RZ, R92, 0xff, RZ, 0xc0, !PT ;  /* 0x000000ff5cff7812 */ /* 0x000fc6000780c0ff */
[----:B------:R-:W-:-:S05]  /*3230*/  FMUL.FTZ R80, R80, UR22 ;  /* 0x0000001650507c20 */ /* 0x000fca0008410000 */
[----:B------:R-:W-:-:S04]  /*3240*/  FSEL R80, R80, RZ, P0 ;  /* 0x000000ff50507208 */ /* 0x000fc80000000000 */
[----:B------:R-:W-:-:S04]  /*3250*/  F2FP.BF16.F32.PACK_AB R80, RZ, R80 ;  /* 0x00000050ff50723e */ /* 0x000fc800000010ff */
[----:B------:R-:W-:-:S07]  /*3260*/  PRMT R76, R80, 0x7610, R76 ;  /* 0x00007610504c7816 */ /* 0x000fce000000004c */
.L_x_2511:
[----:B------:R-:W-:Y:S05]  /*3270*/  BRA.U !UP3, `(.L_x_2512) ;  /* 0x000000010b187547 */ /* 0x000fea000b800000 */
[----:B------:R-:W-:Y:S01]  /*3280*/  FMUL.FTZ R80, R69, UR23 ;  /* 0x0000001745507c20 */ /* 0x000fe20008410000 */
[----:B------:R-:W-:-:S03]  /*3290*/  LOP3.LUT P0, RZ, R92, 0xff00, RZ, 0xc0, !PT ;  /* 0x0000ff005cff7812 */ /* 0x000fc6000780c0ff */
[----:B------:R-:W-:-:S05]  /*32a0*/  FMUL.FTZ R80, R80, UR22 ;  /* 0x0000001650507c20 */ /* 0x000fca0008410000 */
[----:B------:R-:W-:-:S04]  /*32b0*/  FSEL R80, R80, RZ, P0 ;  /* 0x000000ff50507208 */ /* 0x000fc80000000000 */
[----:B------:R-:W-:-:S04]  /*32c0*/  F2FP.BF16.F32.PACK_AB R80, RZ, R80 ;  /* 0x00000050ff50723e */ /* 0x000fc800000010ff */
[----:B------:R-:W-:-:S07]  /*32d0*/  PRMT R76, R76, 0x5410, R80 ;  /* 0x000054104c4c7816 */ /* 0x000fce0000000050 */
.L_x_2512:
[----:B------:R-:W-:Y:S05]  /*32e0*/  BRA.U !UP3, `(.L_x_2513) ;  /* 0x000000010b187547 */ /* 0x000fea000b800000 */
[----:B------:R-:W-:Y:S01]  /*32f0*/  FMUL.FTZ R80, R70, UR23 ;  /* 0x0000001746507c20 */ /* 0x000fe20008410000 */
[----:B------:R-:W-:-:S03]  /*3300*/  LOP3.LUT P0, RZ, R92, 0xff0000, RZ, 0xc0, !PT ;  /* 0x00ff00005cff7812 */ /* 0x000fc6000780c0ff */
[----:B------:R-:W-:-:S05]  /*3310*/  FMUL.FTZ R80, R80, UR22 ;  /* 0x0000001650507c20 */ /* 0x000fca0008410000 */
[----:B------:R-:W-:-:S04]  /*3320*/  FSEL R80, R80, RZ, P0 ;  /* 0x000000ff50507208 */ /* 0x000fc80000000000 */
[----:B------:R-:W-:-:S04]  /*3330*/  F2FP.BF16.F32.PACK_AB R80, RZ, R80 ;  /* 0x00000050ff50723e */ /* 0x000fc800000010ff */
[----:B------:R-:W-:-:S07]  /*3340*/  PRMT R77, R80, 0x7610, R77 ;  /* 0x00007610504d7816 */ /* 0x000fce000000004d */
.L_x_2513:
[----:B------:R-:W-:Y:S05]  /*3350*/  BRA.U !UP3, `(.L_x_2514) ;  /* 0x000000010b187547 */ /* 0x000fea000b800000 */
[----:B------:R-:W-:Y:S01]  /*3360*/  FMUL.FTZ R80, R71, UR23 ;  /* 0x0000001747507c20 */ /* 0x000fe20008410000 */
[----:B------:R-:W-:-:S03]  /*3370*/  LOP3.LUT P0, RZ, R92, 0xff000000, RZ, 0xc0, !PT ;  /* 0xff0000005cff7812 */ /* 0x000fc6000780c0ff */
[----:B------:R-:W-:-:S05]  /*3380*/  FMUL.FTZ R80, R80, UR22 ;  /* 0x0000001650507c20 */ /* 0x000fca0008410000 */
[----:B------:R-:W-:-:S04]  /*3390*/  FSEL R80, R80, RZ, P0 ;  /* 0x000000ff50507208 */ /* 0x000fc80000000000 */
[----:B------:R-:W-:-:S04]  /*33a0*/  F2FP.BF16.F32.PACK_AB R80, RZ, R80 ;  /* 0x00000050ff50723e */ /* 0x000fc800000010ff */
[----:B------:R-:W-:-:S07]  /*33b0*/  PRMT R77, R77, 0x5410, R80 ;  /* 0x000054104d4d7816 */ /* 0x000fce0000000050 */
.L_x_2514:
[----:B------:R-:W-:Y:S05]  /*33c0*/  BRA.U !UP3, `(.L_x_2515) ;  /* 0x000000010b187547 */ /* 0x000fea000b800000 */
[----:B------:R-:W-:Y:S01]  /*33d0*/  FMUL.FTZ R80, R72, UR23 ;  /* 0x0000001748507c20 */ /* 0x000fe20008410000 */
[----:B------:R-:W-:-:S03]  /*33e0*/  LOP3.LUT P0, RZ, R93, 0xff, RZ, 0xc0, !PT ;  /* 0x000000ff5dff7812 */ /* 0x000fc6000780c0ff */
[----:B------:R-:W-:-:S05]  /*33f0*/  FMUL.FTZ R80, R80, UR22 ;  /* 0x0000001650507c20 */ /* 0x000fca0008410000 */
[----:B------:R-:W-:-:S04]  /*3400*/  FSEL R80, R80, RZ, P0 ;  /* 0x000000ff50507208 */ /* 0x000fc80000000000 */
[----:B------:R-:W-:-:S04]  /*3410*/  F2FP.BF16.F32.PACK_AB R80, RZ, R80 ;  /* 0x00000050ff50723e */ /* 0x000fc800000010ff */
[----:B------:R-:W-:-:S07]  /*3420*/  PRMT R78, R80, 0x7610, R78 ;  /* 0x00007610504e7816 */ /* 0x000fce000000004e */
.L_x_2515:
[----:B------:R-:W-:Y:S05]  /*3430*/  BRA.U !UP3, `(.L_x_2516) ;  /* 0x000000010b187547 */ /* 0x000fea000b800000 */
[----:B------:R-:W-:Y:S01]  /*3440*/  FMUL.FTZ R80, R73, UR23 ;  /* 0x0000001749507c20 */ /* 0x000fe20008410000 */
[----:B------:R-:W-:-:S03]  /*3450*/  LOP3.LUT P0, RZ, R93, 0xff00, RZ, 0xc0, !PT ;  /* 0x0000ff005dff7812 */ /* 0x000fc6000780c0ff */
[----:B------:R-:W-:-:S05]  /*3460*/  FMUL.FTZ R80, R80, UR22 ;  /* 0x0000001650507c20 */ /* 0x000fca0008410000 */
[----:B------:R-:W-:-:S04]  /*3470*/  FSEL R80, R80, RZ, P0 ;  /* 0x000000ff50507208 */ /* 0x000fc80000000000 */
[----:B------:R-:W-:-:S04]  /*3480*/  F2FP.BF16.F32.PACK_AB R80, RZ, R80 ;  /* 0x00000050ff50723e */ /* 0x000fc800000010ff */
[----:B------:R-:W-:-:S07]  /*3490*/  PRMT R78, R78, 0x5410, R80 ;  /* 0x000054104e4e7816 */ /* 0x000fce0000000050 */
.L_x_2516:
[----:B------:R-:W-:Y:S05]  /*34a0*/  BRA.U !UP3, `(.L_x_2517) ;  /* 0x000000010b187547 */ /* 0x000fea000b800000 */
[----:B------:R-:W-:Y:S01]  /*34b0*/  FMUL.FTZ R80, R74, UR23 ;  /* 0x000000174a507c20 */ /* 0x000fe20008410000 */
[----:B------:R-:W-:-:S03]  /*34c0*/  LOP3.LUT P0, RZ, R93, 0xff0000, RZ, 0xc0, !PT ;  /* 0x00ff00005dff7812 */ /* 0x000fc6000780c0ff */
[----:B------:R-:W-:-:S05]  /*34d0*/  FMUL.FTZ R80, R80, UR22 ;  /* 0x0000001650507c20 */ /* 0x000fca0008410000 */
[----:B------:R-:W-:-:S04]  /*34e0*/  FSEL R80, R80, RZ, P0 ;  /* 0x000000ff50507208 */ /* 0x000fc80000000000 */
[----:B------:R-:W-:-:S04]  /*34f0*/  F2FP.BF16.F32.PACK_AB R80, RZ, R80 ;  /* 0x00000050ff50723e */ /* 0x000fc800000010ff */
[----:B------:R-:W-:-:S07]  /*3500*/  PRMT R79, R80, 0x7610, R79 ;  /* 0x00007610504f7816 */ /* 0x000fce000000004f */
.L_x_2517:
[----:B------:R-:W-:Y:S05]  /*3510*/  BRA.U !UP3, `(.L_x_2495) ;  /* 0x000000010b1c7547 */ /* 0x000fea000b800000 */
[----:B------:R-:W-:Y:S01]  /*3520*/  FMUL.FTZ R80, R75, UR23 ;  /* 0x000000174b507c20 */ /* 0x000fe20008410000 */
[----:B------:R-:W-:-:S03]  /*3530*/  ISETP.GE.U32.AND P0, PT, R92, RZ, PT ;  /* 0x000000ff5c00720c */ /* 0x000fc60003f06070 */
[----:B------:R-:W-:Y:S01]  /*3540*/  FMUL.FTZ R80, R80, UR22 ;  /* 0x0000001650507c20 */ /* 0x000fe20008410000 */
[----:B------:R-:W-:-:S04]  /*3550*/  ISETP.GE.U32.AND.EX P0, PT, R93, 0x1000000, PT, P0 ;  /* 0x010000005d00780c */ /* 0x000fc80003f06100 */
[----:B------:R-:W-:-:S04]  /*3560*/  FSEL R80, R80, RZ, P0 ;  /* 0x000000ff50507208 */ /* 0x000fc80000000000 */
[----:B------:R-:W-:-:S04]  /*3570*/  F2FP.BF16.F32.PACK_AB R80, RZ, R80 ;  /* 0x00000050ff50723e */ /* 0x000fc800000010ff */
[----:B------:R-:W-:-:S07]  /*3580*/  PRMT R79, R79, 0x5410, R80 ;  /* 0x000054104f4f7816 */ /* 0x000fce0000000050 */
.L_x_2495:
[----:B------:R-:W-:Y:S01]  /*3590*/  ISETP.NE.U32.AND P0, PT, RZ, UR4, PT ;  /* 0x00000004ff007c0c */ /* 0x000fe2000bf05070 */
[----:B------:R-:W0:Y:S01]  /*35a0*/  @UP3 LDCU.64 UR6, c[0x0][0x468] ;  /* 0x00008d00ff0637ac */ /* 0x000e220008000a00 */
[----:B------:R-:W-:Y:S02]  /*35b0*/  PLOP3.LUT P3, PT, PT, PT, UP3, 0x80, 0x8 ;  /* 0x000000000008781c */ /* 0x000fe40003f6f038 */
[----:B------:R-:W-:-:S13]  /*35c0*/  ISETP.NE.AND.EX P0, PT, RZ, UR5, PT, P0 ;  /* 0x00000005ff007c0c */ /* 0x000fda000bf05300 */
[----:B------:R-:W1:Y:S02]  /*35d0*/  @P0 LDC.64 R80, c[0x0][0x478] ;  /* 0x00011e00ff500b82 */ /* 0x000e640000000a00 */
[----:B-1----:R-:W-:-:S04]  /*35e0*/  @P0 IMAD.WIDE.U32 R84, R0, 0x20, R80 ;  /* 0x0000002000540825 */ /* 0x002fc800078e0050 */
[----:B------:R-:W-:Y:S01]  /*35f0*/  HFMA2 R81, -RZ, RZ, 0, 9.5367431640625e-07 ;  /* 0x00000010ff517431 */ /* 0x000fe200000001ff */
[----:B------:R-:W-:Y:S01]  /*3600*/  IADD3 R0, PT, PT, R0, 0x80, RZ ;  /* 0x0000008000007810 */ /* 0x000fe20007ffe0ff */
[----:B------:R1:W-:Y:S04]  /*3610*/  @P0 STG.E.128 desc[UR20][R84.64], R68 ;  /* 0x0000004454000986 */ /* 0x0003e8000c101d14 */
[----:B------:R1:W-:Y:S01]  /*3620*/  @P0 STG.E.128 desc[UR20][R84.64+0x10], R72 ;  /* 0x0000104854000986 */ /* 0x0003e2000c101d14 */
[C---:B0-----:R-:W-:Y:S01]  /*3630*/  @P3 IMAD.WIDE.U32 R80, R82.reuse, R81, UR6 ;  /* 0x0000000652503e25 */ /* 0x041fe2000f8e0051 */
[----:B------:R-:W-:-:S04]  /*3640*/  IADD3 R82, PT, PT, R82, 0x80, RZ ;  /* 0x0000008052527810 */ /* 0x000fc80007ffe0ff */
[----:B------:R1:W-:Y:S03]  /*3650*/  @P3 STG.E.128 desc[UR20][R80.64], R76 ;  /* 0x0000004c50003986 */ /* 0x0003e6000c101d14 */
.L_x_2485:
[----:B------:R-:W-:Y:S05]  /*3660*/  BSYNC.RECONVERGENT B0 ;  /* 0x0000000000007941 */ /* 0x000fea0003800200 */
.L_x_2484:
        /* <DEDUP_REMOVED lines=10> */
[----:B-1---5:R-:W-:Y:S01]  /*3710*/  IMAD.MOV.U32 R70, RZ, RZ, R18 ;  /* 0x000000ffff467224 */ /* 0x022fe200078e0012 */
        /* <DEDUP_REMOVED lines=16> */
[----:B------:R-:W-:Y:S01]  /*3820*/  @P3 FADD.FTZ R68, R121, -R68 ;  /* 0x8000004479443221 */ /* 0x000fe20000010000 */
[----:B------:R-:W-:Y:S01]  /*3830*/  MOV R73, R13 ;  /* 0x0000000d00497202 */ /* 0x000fe20000000f00 */
[----:B------:R-:W-:Y:S01]  /*3840*/  @P3 FFMA.FTZ R74, R75, UR28, R14 ;  /* 0x0000001c4b4a3c23 */ /* 0x000fe2000801000e */
[----:B------:R-:W-:Y:S01]  /*3850*/  MOV R75, R15 ;  /* 0x0000000f004b7202 */ /* 0x000fe20000000f00 */
[----:B------:R-:W-:Y:S01]  /*3860*/  @P3 FFMA.FTZ R71, R68, UR28, R19 ;  /* 0x0000001c44473c23 */ /* 0x000fe20008010013 */
[----:B------:R-:W-:-:S04]  /*3870*/  @P3 FFMA.FTZ R68, R120, UR8, R86 ;  /* 0x0000000878443c23 */ /* 0x000fc80008010056 */
[----:B------:R-:W-:-:S04]  /*3880*/  @P3 FADD.FTZ R68, R119, -R68 ;  /* 0x8000004477443221 */ /* 0x000fc80000010000 */
[----:B------:R-:W-:Y:S01]  /*3890*/  @P3 FFMA.FTZ R73, R68, UR28, R13 ;  /* 0x0000001c44493c23 */ /* 0x000fe2000801000d */
[--C-:B------:R-:W-:Y:S01]  /*38a0*/  @P3 FFMA.FTZ R68, R124, UR8, R86.reuse ;  /* 0x000000087c443c23 */ /* 0x100fe20008010056 */
[----:B------:R-:W-:-:S03]  /*38b0*/  @P3 FFMA.FTZ R86, R113, UR8, R86 ;  /* 0x0000000871563c23 */ /* 0x000fc60008010056 */
[----:B------:R-:W-:Y:S01]  /*38c0*/  @P3 FADD.FTZ R68, R123, -R68 ;  /* 0x800000447b443221 */ /* 0x000fe20000010000 */
[----:B------:R-:W-:-:S03]  /*38d0*/  @P3 FADD.FTZ R81, R105, -R86 ;  /* 0x8000005669513221 */ /* 0x000fc60000010000 */
[----:B------:R-:W-:Y:S01]  /*38e0*/  @P3 FFMA.FTZ R75, R68, UR28, R15 ;  /* 0x0000001c444b3c23 */ /* 0x000fe2000801000f */
[--C-:B------:R-:W-:Y:S02]  /*38f0*/  IMAD.MOV.U32 R68, RZ, RZ, R16.reuse ;  /* 0x000000ffff447224 */ /* 0x100fe400078e0010 */
        /* <DEDUP_REMOVED lines=8> */
.L_x_2522:
[----:B------:R-:W-:Y:S05]  /*3980*/  BRA.U !UP3, `(.L_x_2523) ;  /* 0x000000010b187547 */ /* 0x000fea000b800000 */
[----:B------:R-:W-:Y:S01]  /*3990*/  FMUL.FTZ R80, R69, UR23 ;  /* 0x0000001745507c20 */ /* 0x000fe20008410000 */
[----:B------:R-:W-:-:S03]  /*39a0*/  LOP3.LUT P3, RZ, R94, 0xff00, RZ, 0xc0, !PT ;  /* 0x0000ff005eff7812 */ /* 0x000fc6000786c0ff */
[----:B------:R-:W-:-:S05]  /*39b0*/  FMUL.FTZ R80, R80, UR22 ;  /* 0x0000001650507c20 */ /* 0x000fca0008410000 */
[----:B------:R-:W-:-:S04]  /*39c0*/  FSEL R80, R80, RZ, P3 ;  /* 0x000000ff50507208 */ /* 0x000fc80001800000 */
[----:B------:R-:W-:-:S04]  /*39d0*/  F2FP.BF16.F32.PACK_AB R80, RZ, R80 ;  /* 0x00000050ff50723e */ /* 0x000fc800000010ff */
[----:B------:R-:W-:-:S07]  /*39e0*/  PRMT R76, R76, 0x5410, R80 ;  /* 0x000054104c4c7816 */ /* 0x000fce0000000050 */
.L_x_2523:
[----:B------:R-:W-:Y:S05]  /*39f0*/  BRA.U !UP3, `(.L_x_2524) ;  /* 0x000000010b187547 */ /* 0x000fea000b800000 */
[----:B------:R-:W-:Y:S01]  /*3a00*/  FMUL.FTZ R80, R70, UR23 ;  /* 0x0000001746507c20 */ /* 0x000fe20008410000 */
[----:B------:R-:W-:-:S03]  /*3a10*/  LOP3.LUT P3, RZ, R94, 0xff0000, RZ, 0xc0, !PT ;  /* 0x00ff00005eff7812 */ /* 0x000fc6000786c0ff */
[----:B------:R-:W-:-:S05]  /*3a20*/  FMUL.FTZ R80, R80, UR22 ;  /* 0x0000001650507c20 */ /* 0x000fca0008410000 */
[----:B------:R-:W-:-:S04]  /*3a30*/  FSEL R80, R80, RZ, P3 ;  /* 0x000000ff50507208 */ /* 0x000fc80001800000 */
[----:B------:R-:W-:-:S04]  /*3a40*/  F2FP.BF16.F32.PACK_AB R80, RZ, R80 ;  /* 0x00000050ff50723e */ /* 0x000fc800000010ff */
[----:B------:R-:W-:-:S07]  /*3a50*/  PRMT R77, R80, 0x7610, R77 ;  /* 0x00007610504d7816 */ /* 0x000fce000000004d */
.L_x_2524:
[----:B------:R-:W-:Y:S05]  /*3a60*/  BRA.U !UP3, `(.L_x_2525) ;  /* 0x000000010b187547 */ /* 0x000fea000b800000 */
[----:B------:R-:W-:Y:S01]  /*3a70*/  FMUL.FTZ R80, R71, UR23 ;  /* 0x0000001747507c20 */ /* 0x000fe20008410000 */
[----:B------:R-:W-:-:S03]  /*3a80*/  LOP3.LUT P3, RZ, R94, 0xff000000, RZ, 0xc0, !PT ;  /* 0xff0000005eff7812 */ /* 0x000fc6000786c0ff */
[----:B------:R-:W-:-:S05]  /*3a90*/  FMUL.FTZ R80, R80, UR22 ;  /* 0x0000001650507c20 */ /* 0x000fca0008410000 */
[----:B------:R-:W-:-:S04]  /*3aa0*/  FSEL R80, R80, RZ, P3 ;  /* 0x000000ff50507208 */ /* 0x000fc80001800000 */
[----:B------:R-:W-:-:S04]  /*3ab0*/  F2FP.BF16.F32.PACK_AB R80, RZ, R80 ;  /* 0x00000050ff50723e */ /* 0x000fc800000010ff */
[----:B------:R-:W-:-:S07]  /*3ac0*/  PRMT R77, R77, 0x5410, R80 ;  /* 0x000054104d4d7816 */ /* 0x000fce0000000050 */
.L_x_2525:
[----:B------:R-:W-:Y:S05]  /*3ad0*/  BRA.U !UP3, `(.L_x_2526) ;  /* 0x000000010b187547 */ /* 0x000fea000b800000 */
[----:B------:R-:W-:Y:S01]  /*3ae0*/  FMUL.FTZ R80, R72, UR23 ;  /* 0x0000001748507c20 */ /* 0x000fe20008410000 */
[----:B------:R-:W-:-:S03]  /*3af0*/  LOP3.LUT P3, RZ, R95, 0xff, RZ, 0xc0, !PT ;  /* 0x000000ff5fff7812 */ /* 0x000fc6000786c0ff */
[----:B------:R-:W-:-:S05]  /*3b00*/  FMUL.FTZ R80, R80, UR22 ;  /* 0x0000001650507c20 */ /* 0x000fca0008410000 */
[----:B------:R-:W-:-:S04]  /*3b10*/  FSEL R80, R80, RZ, P3 ;  /* 0x000000ff50507208 */ /* 0x000fc80001800000 */
[----:B------:R-:W-:-:S04]  /*3b20*/  F2FP.BF16.F32.PACK_AB R80, RZ, R80 ;  /* 0x00000050ff50723e */ /* 0x000fc800000010ff */
[----:B------:R-:W-:-:S07]  /*3b30*/  PRMT R78, R80, 0x7610, R78 ;  /* 0x00007610504e7816 */ /* 0x000fce000000004e */
.L_x_2526:
[----:B------:R-:W-:Y:S05]  /*3b40*/  BRA.U !UP3, `(.L_x_2527) ;  /* 0x000000010b187547 */ /* 0x000fea000b800000 */
[----:B------:R-:W-:Y:S01]  /*3b50*/  FMUL.FTZ R80, R73, UR23 ;  /* 0x0000001749507c20 */ /* 0x000fe20008410000 */
[----:B------:R-:W-:-:S03]  /*3b60*/  LOP3.LUT P3, RZ, R95, 0xff00, RZ, 0xc0, !PT ;  /* 0x0000ff005fff7812 */ /* 0x000fc6000786c0ff */
[----:B------:R-:W-:-:S05]  /*3b70*/  FMUL.FTZ R80, R80, UR22 ;  /* 0x0000001650507c20 */ /* 0x000fca0008410000 */
[----:B------:R-:W-:-:S04]  /*3b80*/  FSEL R80, R80, RZ, P3 ;  /* 0x000000ff50507208 */ /* 0x000fc80001800000 */
[----:B------:R-:W-:-:S04]  /*3b90*/  F2FP.BF16.F32.PACK_AB R80, RZ, R80 ;  /* 0x00000050ff50723e */ /* 0x000fc800000010ff */
[----:B------:R-:W-:-:S07]  /*3ba0*/  PRMT R78, R78, 0x5410, R80 ;  /* 0x000054104e4e7816 */ /* 0x000fce0000000050 */
.L_x_2527:
[----:B------:R-:W-:Y:S05]  /*3bb0*/  BRA.U !UP3, `(.L_x_2528) ;  /* 0x000000010b187547 */ /* 0x000fea000b800000 */
[----:B------:R-:W-:Y:S01]  /*3bc0*/  FMUL.FTZ R80, R74, UR23 ;  /* 0x000000174a507c20 */ /* 0x000fe20008410000 */
[----:B------:R-:W-:-:S03]  /*3bd0*/  LOP3.LUT P3, RZ, R95, 0xff0000, RZ, 0xc0, !PT ;  /* 0x00ff00005fff7812 */ /* 0x000fc6000786c0ff */
[----:B------:R-:W-:-:S05]  /*3be0*/  FMUL.FTZ R80, R80, UR22 ;  /* 0x0000001650507c20 */ /* 0x000fca0008410000 */
[----:B------:R-:W-:-:S04]  /*3bf0*/  FSEL R80, R80, RZ, P3 ;  /* 0x000000ff50507208 */ /* 0x000fc80001800000 */
[----:B------:R-:W-:-:S04]  /*3c00*/  F2FP.BF16.F32.PACK_AB R80, RZ, R80 ;  /* 0x00000050ff50723e */ /* 0x000fc800000010ff */
[----:B------:R-:W-:-:S07]  /*3c10*/  PRMT R79, R80, 0x7610, R79 ;  /* 0x00007610504f7816 */ /* 0x000fce000000004f */
.L_x_2528:
[----:B------:R-:W-:Y:S05]  /*3c20*/  BRA.U !UP3, `(.L_x_2529) ;  /* 0x000000150b347547 */ /* 0x000fea000b800000 */
        /* <DEDUP_REMOVED lines=8> */
.L_x_2521:
[----:B------:R-:W-:Y:S05]  /*3cb0*/  BRA.U !UP3, `(.L_x_2530) ;  /* 0x000000010b2c7547 */ /* 0x000fea000b800000 */
[----:B------:R-:W-:-:S13]  /*3cc0*/  PLOP3.LUT P3, PT, PT, PT, UP2, 0x80, 0x8 ;  /* 0x000000000008781c */ /* 0x000fda0003f6f028 */
[----:B-1----:R-:W-:-:S04]  /*3cd0*/  @P3 FFMA.FTZ R80, R113, UR8, R86 ;  /* 0x0000000871503c23 */ /* 0x002fc80008010056 */
        /* <DEDUP_REMOVED lines=9> */
.L_x_2530:
        /* <DEDUP_REMOVED lines=12> */
.L_x_2531:
[----:B------:R-:W-:Y:S05]  /*3e30*/  BRA.U !UP3, `(.L_x_2532) ;  /* 0x000000010b2c7547 */ /* 0x000fea000b800000 */
[----:B------:R-:W-:Y:S02]  /*3e40*/  PLOP3.LUT P3, PT, PT, PT, UP2, 0x80, 0x8 ;  /* 0x000000000008781c */ /* 0x000fe40003f6f028 */
[----:B-1---5:R-:W-:-:S11]  /*3e50*/  MOV R80, R18 ;  /* 0x0000001200507202 */ /* 0x022fd60000000f00 */
        /* <DEDUP_REMOVED lines=9> */
.L_x_2532:
        /* <DEDUP_REMOVED lines=12> */
.L_x_2533:
        /* <DEDUP_REMOVED lines=12> */
.L_x_2534:
[----:B------:R-:W-:Y:S05]  /*4070*/  BRA.U !UP3, `(.L_x_2535) ;  /* 0x000000010b2c7547 */ /* 0x000fea000b800000 */
[----:B------:R-:W-:-:S13]  /*4080*/  PLOP3.LUT P3, PT, PT, PT, UP2, 0x80, 0x8 ;  /* 0x000000000008781c */ /* 0x000fda0003f6f028 */
[----:B-1----:R-:W-:-:S04]  /*4090*/  @P3 FFMA.FTZ R80, R120, UR8, R86 ;  /* 0x0000000878503c23 */ /* 0x002fc80008010056 */
[----:B------:R-:W-:Y:S01]  /*40a0*/  @P3 FADD.FTZ R84, R119, -R80 ;  /* 0x8000005077543221 */ /* 0x000fe20000010000 */
[----:B-----5:R-:W-:-:S03]  /*40b0*/  IMAD.MOV.U32 R80, RZ, RZ, R13 ;  /* 0x000000ffff507224 */ /* 0x020fc600078e000d */
[----:B------:R-:W-:Y:S01]  /*40c0*/  @P3 FFMA.FTZ R80, R84, UR28, R13 ;  /* 0x0000001c54503c23 */ /* 0x000fe2000801000d */
[----:B------:R-:W-:-:S03]  /*40d0*/  LOP3.LUT P3, RZ, R95, 0xff00, RZ, 0xc0, !PT ;  /* 0x0000ff005fff7812 */ /* 0x000fc6000786c0ff */
[----:B------:R-:W-:-:S04]  /*40e0*/  FMUL.FTZ R80, R80, UR23 ;  /* 0x0000001750507c20 */ /* 0x000fc80008410000 */
[----:B------:R-:W-:-:S05]  /*40f0*/  FMUL.FTZ R80, R80, UR22 ;  /* 0x0000001650507c20 */ /* 0x000fca0008410000 */
[----:B------:R-:W-:-:S04]  /*4100*/  FSEL R80, R80, RZ, P3 ;  /* 0x000000ff50507208 */ /* 0x000fc80001800000 */
[----:B------:R-:W-:-:S04]  /*4110*/  F2FP.BF16.F32.PACK_AB R80, RZ, R80 ;  /* 0x00000050ff50723e */ /* 0x000fc800000010ff */
[----:B------:R-:W-:-:S07]  /*4120*/  PRMT R78, R78, 0x5410, R80 ;  /* 0x000054104e4e7816 */ /* 0x000fce0000000050 */
.L_x_2535:
        /* <DEDUP_REMOVED lines=12> */
.L_x_2536:
[----:B------:R-:W-:Y:S05]  /*41f0*/  BRA.U !UP3, `(.L_x_2529) ;  /* 0x0000000d0bc07547 */ /* 0x000fea000b800000 */
[----:B------:R-:W-:Y:S02]  /*4200*/  PLOP3.LUT P3, PT, PT, PT, UP2, 0x80, 0x8 ;  /* 0x000000000008781c */ /* 0x000fe40003f6f028 */
[----:B-1---5:R-:W-:-:S11]  /*4210*/  MOV R80, R15 ;  /* 0x0000000f00507202 */ /* 0x022fd60000000f00 */
[----:B------:R-:W-:-:S04]  /*4220*/  @P3 FFMA.FTZ R86, R124, UR8, R86 ;  /* 0x000000087c563c23 */ /* 0x000fc80008010056 */
        /* <DEDUP_REMOVED lines=10> */
.L_x_2520:
[----:B-1----:R-:W0:Y:S02]  /*42d0*/  LDC.64 R80, c[0x0][0x478] ;  /* 0x00011e00ff507b82 */ /* 0x002e240000000a00 */
[----:B0-----:R-:W-:-:S04]  /*42e0*/  ISETP.NE.U32.AND P0, PT, R80, RZ, PT ;  /* 0x000000ff5000720c */ /* 0x001fc80003f05070 */
[----:B------:R-:W-:-:S13]  /*42f0*/  ISETP.NE.AND.EX P0, PT, R81, RZ, PT, P0 ;  /* 0x000000ff5100720c */ /* 0x000fda0003f05300 */
[----:B------:R-:W-:Y:S05]  /*4300*/  @!P0 BRA `(.L_x_2537) ;  /* 0x0000000400f88947 */ /* 0x000fea0003800000 */
[----:B------:R-:W-:Y:S01]  /*4310*/  ISETP.LT.AND P3, PT, RZ, UR29, PT ;  /* 0x0000001dff007c0c */ /* 0x000fe2000bf61270 */
[--C-:B------:R-:W-:Y:S01]  /*4320*/  FFMA.FTZ R68, R124, UR8, R86.reuse ;  /* 0x000000087c447c23 */ /* 0x100fe20008010056 */
[--C-:B------:R-:W-:Y:S01]  /*4330*/  FFMA.FTZ R71, R111, UR8, R86.reuse ;  /* 0x000000086f477c23 */ /* 0x100fe20008010056 */
[--C-:B------:R-:W-:Y:S01]  /*4340*/  FFMA.FTZ R70, R120, UR8, R86.reuse ;  /* 0x0000000878467c23 */ /* 0x100fe20008010056 */
[----:B------:R-:W-:Y:S01]  /*4350*/  FFMA.FTZ R69, R109, UR8, R86 ;  /* 0x000000086d457c23 */ /* 0x000fe20008010056 */
[----:B------:R-:W-:Y:S08]  /*4360*/  BRA.U !UP3, `(.L_x_2538) ;  /* 0x000000010b2c7547 */ /* 0x000ff0000b800000 */
        /* <DEDUP_REMOVED lines=11> */
.L_x_2538:
        /* <DEDUP_REMOVED lines=12> */
.L_x_2539:
        /* <DEDUP_REMOVED lines=12> */
.L_x_2540:
        /* <DEDUP_REMOVED lines=12> */
.L_x_2541:
        /* <DEDUP_REMOVED lines=12> */
.L_x_2542:
        /* <DEDUP_REMOVED lines=12> */
.L_x_2543:
        /* <DEDUP_REMOVED lines=12> */
.L_x_2544:
        /* <DEDUP_REMOVED lines=37> */
.L_x_2537:
        /* <DEDUP_REMOVED lines=12> */
.L_x_2545:
        /* <DEDUP_REMOVED lines=12> */
.L_x_2546:
        /* <DEDUP_REMOVED lines=12> */
.L_x_2547:
        /* <DEDUP_REMOVED lines=12> */
.L_x_2548:
        /* <DEDUP_REMOVED lines=12> */
.L_x_2549:
        /* <DEDUP_REMOVED lines=12> */
.L_x_2550:
        /* <DEDUP_REMOVED lines=12> */
.L_x_2551:
        /* <DEDUP_REMOVED lines=13> */
.L_x_2529:
[----:B-1----:R-:W0:Y:S01]  /*5100*/  @P0 LDC.64 R80, c[0x0][0x478] ;  /* 0x00011e00ff500b82 */ /* 0x002e220000000a00 */
[----:B------:R-:W1:Y:S01]  /*5110*/  @UP3 LDCU.64 UR6, c[0x0][0x468] ;  /* 0x00008d00ff0637ac */ /* 0x000e620008000a00 */
[----:B------:R-:W-:Y:S01]  /*5120*/  PLOP3.LUT P3, PT, PT, PT, UP3, 0x80, 0x8 ;  /* 0x000000000008781c */ /* 0x000fe20003f6f038 */
[----:B------:R-:W-:-:S12]  /*5130*/  HFMA2 R83, -RZ, RZ, 0, 9.5367431640625e-07 ;  /* 0x00000010ff537431 */ /* 0x000fd800000001ff */
[----:B-1----:R-:W-:-:S04]  /*5140*/  @P3 IMAD.WIDE.U32 R82, R82, R83, UR6 ;  /* 0x0000000652523e25 */ /* 0x002fc8000f8e0053 */
[----:B0-----:R-:W-:-:S05]  /*5150*/  @P0 IMAD.WIDE.U32 R80, R0, 0x20, R80 ;  /* 0x0000002000500825 */ /* 0x001fca00078e0050 */
[----:B------:R0:W-:Y:S04]  /*5160*/  @P0 STG.E.128 desc[UR20][R80.64], R68 ;  /* 0x0000004450000986 */ /* 0x0001e8000c101d14 */
[----:B------:R0:W-:Y:S04]  /*5170*/  @P0 STG.E.128 desc[UR20][R80.64+0x10], R72 ;  /* 0x0000104850000986 */ /* 0x0001e8000c101d14 */
[----:B------:R0:W-:Y:S02]  /*5180*/  @P3 STG.E.128 desc[UR20][R82.64], R76 ;  /* 0x0000004c52003986 */ /* 0x0001e4000c101d14 */
.L_x_2519:
[----:B------:R-:W-:Y:S05]  /*5190*/  BSYNC.RECONVERGENT B0 ;  /* 0x0000000000007941 */ /* 0x000fea0003800200 */
.L_x_2518:
[----:B------:R-:W-:Y:S02]  /*51a0*/  UIADD3 UR11, UPT, UPT, UR11, UR26, URZ ;  /* 0x0000001a0b0b7290 */ /* 0x000fe4000fffe0ff */
[----:B------:R-:W-:Y:S02]  /*51b0*/  UPLOP3.LUT UP1, UPT, UPT, UPT, UP1, 0x40, 0x4 ;  /* 0x000000000004789c */ /* 0x000fe40003f2e810 */
[----:B------:R-:W-:-:S09]  /*51c0*/  UISETP.GE.AND UP0, UPT, UR11, UR27, UPT ;  /* 0x0000001b0b00728c */ /* 0x000fd2000bf06270 */
[----:B------:R-:W-:Y:S05]  /*51d0*/  BRA.U !UP0, `(.L_x_2552) ;  /* 0xffffffb108ac7547 */ /* 0x000fea000b83ffff */
.L_x_2473:
        /* <DEDUP_REMOVED lines=23> */
.L_x_2553:
        /* <DEDUP_REMOVED lines=11> */
.L_x_8037:


//--------------------- .text._ZN10layer_norm22ln_bwd_finalize_kernelINS_22Kernel_traits_finalizeILj2048E13__nv_bfloat16S2_fS2_fjLb0ELj1024ELj4ENS_18Kernel_traits_baseILj2048ES2_S2_fS2_fjLj1024EEEEELb0ELb1EEEvNS_9BwdParamsE --------------------------
	.section	.text._ZN10layer_norm22ln_bwd_finalize_kernelINS_22Kernel_traits_finalizeILj2048E13__nv_bfloat16S2_fS2_fjLb0ELj1024ELj4ENS_18Kernel_traits_baseILj2048ES2_S2_fS2_fjLj1024EEEEELb0ELb1EEEvNS_9BwdParamsE,"ax",@progbits
	.align	128
        .global         _ZN10layer_norm22ln_bwd_finalize_kernelINS_22Kernel_traits_finalizeILj2048E13__nv_bfloat16S2_fS2_fjLb0ELj1024ELj4ENS_18Kernel_traits_baseILj2048ES2_S2_fS2_fjLj1024EEEEELb0ELb1EEEvNS_9BwdParamsE
        .type           _ZN10layer_norm22ln_bwd_finalize_kernelINS_22Kernel_traits_finalizeILj2048E13__nv_bfloat16S2_fS2_fjLb0ELj1024ELj4ENS_18Kernel_traits_baseILj2048ES2_S2_fS2_fjLj1024EEEEELb0ELb1EEEvNS_9BwdParamsE,@function
        .size           _ZN10layer_norm22ln_bwd_finalize_kernelINS_22Kernel_traits_finalizeILj2048E13__nv_bfloat16S2_fS2_fjLb0ELj1024ELj4ENS_18Kernel_traits_baseILj2048ES2_S2_fS2_fjLj1024EEEEELb0ELb1EEEvNS_9BwdParamsE,(.L_x_8038 - _ZN10layer_norm22ln_bwd_finalize_kernelINS_22Kernel_traits_finalizeILj2048E13__nv_bfloat16S2_fS2_fjLb0ELj1024ELj4ENS_18Kernel_traits_baseILj2048ES2_S2_fS2_fjLj1024EEEEELb0ELb1EEEvNS_9BwdParamsE)
        .other          _ZN10layer_norm22ln_bwd_finalize_kernelINS_22Kernel_traits_finalizeILj2048E13__nv_bfloat16S2_fS2_fjLb0ELj1024ELj4ENS_18Kernel_traits_baseILj2048ES2_S2_fS2_fjLj1024EEEEELb0ELb1EEEvNS_9BwdParamsE,@"STO_CUDA_ENTRY STV_DEFAULT"
_ZN10layer_norm22ln_bwd_finalize_kernelINS_22Kernel_traits_finalizeILj2048E13__nv_bfloat16S2_fS2_fjLb0ELj1024ELj4ENS_18Kernel_traits_baseILj2048ES2_S2_fS2_fjLj1024EEEEELb0ELb1EEEvNS_9BwdParamsE:
.text._ZN10layer_norm22ln_bwd_finalize_kernelINS_22Kernel_traits_finalizeILj2048E13__nv_bfloat16S2_fS2_fjLb0ELj1024ELj4ENS_18Kernel_traits_baseILj2048ES2_S2_fS2_fjLj1024EEEEELb0ELb1EEEvNS_9BwdParamsE:
        /* <DEDUP_REMOVED lines=77> */
.L_x_2558:
        /* <DEDUP_REMOVED lines=118> */
.L_x_2557:
[----:B------:R-:W-:Y:S05]  /*0c30*/  BSYNC.RECONVERGENT B1 ;  /* 0x0000000000017941 */ /* 0x000fea0003800200 */
.L_x_2556:
        /* <DEDUP_REMOVED lines=69> */
.L_x_2560:
[----:B------:R-:W-:Y:S05]  /*1090*/  BSYNC.RECONVERGENT B1 ;  /* 0x0000000000017941 */ /* 0x000fea0003800200 */
.L_x_2559:
        /* <DEDUP_REMOVED lines=38> */
.L_x_2562:
[----:B------:R-:W-:Y:S05]  /*1300*/  BSYNC.RECONVERGENT B1 ;  /* 0x0000000000017941 */ /* 0x000fea0003800200 */
.L_x_2561:
[----:B------:R-:W-:Y:S05]  /*1310*/  @!P1 BRA `(.L_x_2555) ;  /* 0x0000000000409947 */ /* 0x000fea0003800000 */
[----:B------:R-:W0:Y:S01]  /*1320*/  LDC R12, c[0x0][0x388] ;  /* 0x0000e200ff0c7b82 */ /* 0x000e220000000800 */
[----:B------:R-:W-:-:S07]  /*1330*/  IADD3 R0, PT, PT, -R0, RZ, RZ ;  /* 0x000000ff00007210 */ /* 0x000fce0007ffe1ff */
[----:B------:R-:W1:Y:S08]  /*1340*/  LDC.64 R8, c[0x0][0x440] ;  /* 0x00011000ff087b82 */ /* 0x000e700000000a00 */
[----:B------:R-:W2:Y:S01]  /*1350*/  LDC.64 R10, c[0x0][0x448] ;  /* 0x00011200ff0a7b82 */ /* 0x000ea20000000a00 */
[----:B0-----:R-:W-:-:S05]  /*1360*/  IMAD R2, R2, R12, R5 ;  /* 0x0000000c02027224 */ /* 0x001fca00078e0205 */
[----:B------:R-:W-:-:S07]  /*1370*/  IADD3 R13, PT, PT, R57, R2, RZ ;  /* 0x00000002390d7210 */ /* 0x000fce0007ffe0ff */
.L_x_2563:
        /* <DEDUP_REMOVED lines=10> */
.L_x_2555:
[----:B------:R-:W-:Y:S05]  /*1420*/  BSYNC.RECONVERGENT B0 ;  /* 0x0000000000007941 */ /* 0x000fea0003800200 */
.L_x_2554:
        /* <DEDUP_REMOVED lines=59> */
.L_x_2564:
        /* <DEDUP_REMOVED lines=10> */
.L_x_8038:


//--------------------- .text._ZN10layer_norm13ln_bwd_kernelINS_13Kernel_traitsI13__nv_bfloat16S2_fS2_fjLj2048ELj1ELj1ELj4ELj16ENS_18Kernel_traits_baseILj2048ES2_S2_fS2_fjLj128EEEEELb1ELb0ELb1ELb1EEEvNS_9BwdParamsE --------------------------
	.section	.text._ZN10layer_norm13ln_bwd_kernelINS_13Kernel_traitsI13__nv_bfloat16S2_fS2_fjLj2048ELj1ELj1ELj4ELj16ENS_18Kernel_traits_baseILj2048ES2_S2_fS2_fjLj128EEEEELb1ELb0ELb1ELb1EEEvNS_9BwdParamsE,"ax",@progbits
	.align	128
        .global         _ZN10layer_norm13ln_bwd_kernelINS_13Kernel_traitsI13__nv_bfloat16S2_fS2_fjLj2048ELj1ELj1ELj4ELj16ENS_18Kernel_traits_baseILj2048ES2_S2_fS2_fjLj128EEEEELb1ELb0ELb1ELb1EEEvNS_9BwdParamsE
        .type           _ZN10layer_norm13ln_bwd_kernelINS_13Kernel_traitsI13__nv_bfloat16S2_fS2_fjLj2048ELj1ELj1ELj4ELj16ENS_18Kernel_traits_baseILj2048ES2_S2_fS2_fjLj128EEEEELb1ELb0ELb1ELb1EEEvNS_9BwdParamsE,@function
        .size           _ZN10layer_norm13ln_bwd_kernelINS_13Kernel_traitsI13__nv_bfloat16S2_fS2_fjLj2048ELj1ELj1ELj4ELj16ENS_18Kernel_traits_baseILj2048ES2_S2_fS2_fjLj128EEEEELb1ELb0ELb1ELb1EEEvNS_9BwdParamsE,(.L_x_8039 - _ZN10layer_norm13ln_bwd_kernelINS_13Kernel_traitsI13__nv_bfloat16S2_fS2_fjLj2048ELj1ELj1ELj4ELj16ENS_18Kernel_traits_baseILj2048ES2_S2_fS2_fjLj128EEEEELb1ELb0ELb1ELb1EEEvNS_9BwdParamsE)
        .other          _ZN10layer_norm13ln_bwd_kernelINS_13Kernel_traitsI13__nv_bfloat16S2_fS2_fjLj2048ELj1ELj1ELj4ELj16ENS_18Kernel_traits_baseILj2048ES2_S2_fS2_fjLj128EEEEELb1ELb0ELb1ELb1EEEvNS_9BwdParamsE,@"STO_CUDA_ENTRY STV_DEFAULT"
_ZN10layer_norm13ln_bwd_kernelINS_13Kernel_traitsI13__nv_bfloat16S2_fS2_fjLj2048ELj1ELj1ELj4ELj16ENS_18Kernel_traits_baseILj2048ES2_S2_fS2_fjLj128EEEEELb1ELb0ELb1ELb1EEEvNS_9BwdParamsE:
.text._ZN10layer_norm13ln_bwd_kernelINS_13Kernel_traitsI13__nv_bfloat16S2_fS2_fjLj2048ELj1ELj1ELj4ELj16ENS_18Kernel_traits_baseILj2048ES2_S2_fS2_fjLj128EEEEELb1ELb0ELb1ELb1EEEvNS_9BwdParamsE:
        /* <DEDUP_REMOVED lines=25> */
[----:B------:R-:W3:Y:S01]  /*0190*/  LDCU.U8 UR12, c[0x0][0x410] ;  /* 0x00008200ff0c77ac */ /* 0x000ee20008000000 */
[----:B------:R-:W4:Y:S01]  /*01a0*/  LDCU UR13, c[0x0][0x400] ;  /* 0x00008000ff0d77ac */ /* 0x000f220008000800 */
[----:B------:R-:W0:Y:S01]  /*01b0*/  LDCU.64 UR14, c[0x0][0x408] ;  /* 0x00008100ff0e77ac */ /* 0x000e220008000a00 */
[----:B------:R-:W0:Y:S01]  /*01c0*/  LDCU.64 UR6, c[0x0][0x438] ;  /* 0x00008700ff0677ac */ /* 0x000e220008000a00 */
[----:B------:R-:W0:Y:S02]  /*01d0*/  LDCU.64 UR8, c[0x0][0x478] ;  /* 0x00008f00ff0877ac */ /* 0x000e240008000a00 */
[----:B0-----:R-:W-:-:S05]  /*01e0*/  IMAD.WIDE.U32 R118, R118, 0x10, R2 ;  /* 0x0000001076767825 */ /* 0x001fca00078e0002 */
[----:B--2---:R-:W2:Y:S04]  /*01f0*/  LDG.E.128 R48, desc[UR10][R118.64+0x800] ;  /* 0x0008000a76307981 */ /* 0x004ea8000c1e1d00 */
[----:B------:R-:W5:Y:S01]  /*0200*/  LDG.E.128 R52, desc[UR10][R118.64] ;  /* 0x0000000a76347981 */ /* 0x000f62000c1e1d00 */
[----:B------:R-:W-:Y:S01]  /*0210*/  HFMA2 R40, -RZ, RZ, 0, 0 ;  /* 0x00000000ff287431 */ /* 0x000fe200000001ff */
[----:B------:R-:W-:Y:S01]  /*0220*/  MOV R106, UR4 ;  /* 0x00000004006a7c02 */ /* 0x000fe20008000f00 */
[----:B------:R-:W-:Y:S01]  /*0230*/  UPLOP3.LUT UP1, UPT, UPT, UPT, UPT, 0x40, 0x4 ;  /* 0x000000000004789c */ /* 0x000fe20003f2e870 */
[----:B--2---:R-:W-:Y:S02]  /*0240*/  PRMT R105, R48, 0x7632, R105 ;  /* 0x0000763230697816 */ /* 0x004fe40000000069 */
[----:B------:R-:W-:-:S02]  /*0250*/  PRMT R104, R49, 0x7632, R104 ;  /* 0x0000763231687816 */ /* 0x000fc40000000068 */
[----:B------:R-:W-:Y:S02]  /*0260*/  PRMT R11, R50, 0x7632, R11 ;  /* 0x00007632320b7816 */ /* 0x000fe4000000000b */
[----:B------:R-:W-:Y:S02]  /*0270*/  PRMT R10, R51, 0x7632, R10 ;  /* 0x00007632330a7816 */ /* 0x000fe4000000000a */
[----:B-----5:R-:W-:Y:S02]  /*0280*/  PRMT R9, R52, 0x7632, R9 ;  /* 0x0000763234097816 */ /* 0x020fe40000000009 */
[----:B------:R-:W-:Y:S02]  /*0290*/  PRMT R8, R53, 0x7632, R8 ;  /* 0x0000763235087816 */ /* 0x000fe40000000008 */
[----:B------:R-:W-:Y:S02]  /*02a0*/  PRMT R7, R54, 0x7632, R7 ;  /* 0x0000763236077816 */ /* 0x000fe40000000007 */
[----:B-1-34-:R-:W-:-:S07]  /*02b0*/  PRMT R6, R55, 0x7632, R6 ;  /* 0x0000763237067816 */ /* 0x01afce0000000006 */
.L_x_2635:
[----:B------:R-:W0:Y:S08]  /*02c0*/  LDC.64 R4, c[0x0][0x3f8] ;  /* 0x0000fe00ff047b82 */ /* 0x000e300000000a00 */
[----:B------:R-:W1:Y:S08]  /*02d0*/  LDC.64 R2, c[0x0][0x3f0] ;  /* 0x0000fc00ff027b82 */ /* 0x000e700000000a00 */
[----:B------:R-:W2:Y:S01]  /*02e0*/  LDC.64 R80, c[0x0][0x3c8] ;  /* 0x0000f200ff507b82 */ /* 0x000ea20000000a00 */
[----:B0-----:R-:W-:-:S05]  /*02f0*/  IMAD.WIDE R82, R106, 0x4, R4 ;  /* 0x000000046a527825 */ /* 0x001fca00078e0204 */
[----:B------:R-:W3:Y:S01]  /*0300*/  LDG.E R5, desc[UR10][R82.64] ;  /* 0x0000000a52057981 */ /* 0x000ee2000c1e1900 */
[----:B-1----:R-:W-:-:S06]  /*0310*/  IMAD.WIDE R2, R106, 0x4, R2 ;  /* 0x000000046a027825 */ /* 0x002fcc00078e0202 */
[----:B-----5:R-:W5:Y:S01]  /*0320*/  LDG.E R3, desc[UR10][R2.64] ;  /* 0x0000000a02037981 */ /* 0x020f62000c1e1900 */
[----:B--2---:R-:W-:-:S05]  /*0330*/  IMAD.WIDE R80, R106, 0x4, R80 ;  /* 0x000000046a507825 */ /* 0x004fca00078e0250 */
[----:B------:R0:W5:Y:S02]  /*0340*/  LDG.E R4, desc[UR10][R80.64] ;  /* 0x0000000a50047981 */ /* 0x000164000c1e1900 */
[----:B0-----:R-:W0:Y:S01]  /*0350*/  LDC.64 R80, c[0x0][0x3c0] ;  /* 0x0000f000ff507b82 */ /* 0x001e220000000a00 */
[----:B---3--:R-:W-:-:S13]  /*0360*/  ISETP.GE.AND P2, PT, R5, 0x1, PT ;  /* 0x000000010500780c */ /* 0x008fda0003f46270 */
[----:B0-----:R-:W-:Y:S05]  /*0370*/  @!P2 BRA `(.L_x_2566) ;  /* 0x0000000c0038a947 */ /* 0x001fea0003800000 */
[----:B------:R-:W0:Y:S01]  /*0380*/  LDC R111, c[0x0][0x388] ;  /* 0x0000e200ff6f7b82 */ /* 0x000e220000000800 */
[----:B------:R-:W1:Y:S01]  /*0390*/  S2R R107, SR_TID.X ;  /* 0x00000000006b7919 */ /* 0x000e620000002100 */
[----:B------:R-:W-:Y:S01]  /*03a0*/  IADD3 R2, PT, PT, R5, -0x1, RZ ;  /* 0xffffffff05027810 */ /* 0x000fe20007ffe0ff */
[----:B------:R-:W-:-:S05]  /*03b0*/  IMAD.WIDE R84, R106, 0x4, R80 ;  /* 0x000000046a547825 */ /* 0x000fca00078e0250 */
[----:B------:R-:W2:Y:S08]  /*03c0*/  LDC.64 R116, c[0x0][0x3a8] ;  /* 0x0000ea00ff747b82 */ /* 0x000eb00000000a00 */
[----:B------:R-:W3:Y:S01]  /*03d0*/  LDC.64 R88, c[0x0][0x428] ;  /* 0x00010a00ff587b82 */ /* 0x000ee20000000a00 */
[-C--:B0-----:R-:W-:Y:S01]  /*03e0*/  IMAD R0, R106, R111.reuse, RZ ;  /* 0x0000006f6a007224 */ /* 0x081fe200078e02ff */
[----:B-----5:R-:W-:Y:S01]  /*03f0*/  ISETP.GE.AND P1, PT, R3, 0x1, PT ;  /* 0x000000010300780c */ /* 0x020fe20003f26270 */
[----:B------:R-:W-:-:S05]  /*0400*/  IMAD R2, R2, R111, RZ ;  /* 0x0000006f02027224 */ /* 0x000fca00078e02ff */
[----:B------:R-:W0:Y:S01]  /*0410*/  LDC.64 R120, c[0x0][0x3b0] ;  /* 0x0000ec00ff787b82 */ /* 0x000e220000000a00 */
[----:B------:R-:W-:Y:S02]  /*0420*/  SHF.R.S32.HI R83, RZ, 0x1f, R0 ;  /* 0x0000001fff537819 */ /* 0x000fe40000011400 */
[----:B------:R-:W-:Y:S02]  /*0430*/  SHF.R.S32.HI R81, RZ, 0x1f, R2 ;  /* 0x0000001fff517819 */ /* 0x000fe40000011402 */
[----:B------:R-:W-:Y:S02]  /*0440*/  LEA.HI R0, R83, R0, RZ, 0x3 ;  /* 0x0000000053007211 */ /* 0x000fe400078f18ff */
[----:B------:R-:W-:Y:S02]  /*0450*/  LEA.HI R2, R81, R2, RZ, 0x3 ;  /* 0x0000000251027211 */ /* 0x000fe400078f18ff */
[-C--:B-1----:R-:W-:Y:S02]  /*0460*/  LEA.HI.SX32 R113, R0, R107.reuse, 0x1d ;  /* 0x0000006b00717211 */ /* 0x082fe400078feaff */
[----:B------:R-:W-:Y:S01]  /*0470*/  LEA.HI.SX32 R91, R2, R107, 0x1d ;  /* 0x0000006b025b7211 */ /* 0x000fe200078feaff */
[----:B------:R-:W4:Y:S01]  /*0480*/  LDG.E R0, desc[UR10][R84.64] ;  /* 0x0000000a54007981 */ /* 0x000f22000c1e1900 */
[C---:B------:R-:W-:Y:S01]  /*0490*/  IADD3 R115, PT, PT, R113.reuse, 0x80, RZ ;  /* 0x0000008071737810 */ /* 0x040fe20007ffe0ff */
[----:B--2---:R-:W-:-:S04]  /*04a0*/  IMAD.WIDE.U32 R108, R113, 0x20, R116 ;  /* 0x00000020716c7825 */ /* 0x004fc800078e0074 */
[----:B---3--:R-:W-:Y:S01]  /*04b0*/  IMAD.WIDE.U32 R80, R91, 0x10, R88 ;  /* 0x000000105b507825 */ /* 0x008fe200078e0058 */
[----:B------:R-:W2:Y:S03]  /*04c0*/  LDG.E.128 R92, desc[UR10][R108.64] ;  /* 0x0000000a6c5c7981 */ /* 0x000ea6000c1e1d00 */
[----:B------:R-:W-:Y:S01]  /*04d0*/  IMAD.WIDE.U32 R116, R115, 0x20, R116 ;  /* 0x0000002073747825 */ /* 0x000fe200078e0074 */
[----:B------:R-:W3:Y:S04]  /*04e0*/  LDG.E.128 R96, desc[UR10][R108.64+0x10] ;  /* 0x0000100a6c607981 */ /* 0x000ee8000c1e1d00 */
[----:B------:R-:W3:Y:S04]  /*04f0*/  LDG.E.128 R80, desc[UR10][R80.64] ;  /* 0x0000000a50507981 */ /* 0x000ee8000c1e1d00 */
[----:B------:R-:W3:Y:S04]  /*0500*/  LDG.E.128 R100, desc[UR10][R116.64] ;  /* 0x0000000a74647981 */ /* 0x000ee8000c1e1d00 */
[----:B------:R1:W3:Y:S01]  /*0510*/  LDG.E.128 R84, desc[UR10][R116.64+0x10] ;  /* 0x0000100a74547981 */ /* 0x0002e2000c1e1d00 */
[----:B------:R-:W-:-:S05]  /*0520*/  IADD3 R91, PT, PT, R91, 0x80, RZ ;  /* 0x000000805b5b7810 */ /* 0x000fca0007ffe0ff */
[----:B------:R-:W-:-:S06]  /*0530*/  IMAD.WIDE.U32 R88, R91, 0x10, R88 ;  /* 0x000000105b587825 */ /* 0x000fcc00078e0058 */
[----:B------:R-:W3:Y:S01]  /*0540*/  LDG.E.128 R88, desc[UR10][R88.64] ;  /* 0x0000000a58587981 */ /* 0x000ee2000c1e1d00 */
[----:B------:R-:W-:-:S05]  /*0550*/  @P1 IADD3 R110, PT, PT, R3, -0x1, RZ ;  /* 0xffffffff036e1810 */ /* 0x000fca0007ffe0ff */
[----:B------:R-:W-:-:S05]  /*0560*/  @P1 IMAD R112, R110, R111, RZ ;  /* 0x0000006f6e701224 */ /* 0x000fca00078e02ff */
[----:B-1----:R-:W-:-:S04]  /*0570*/  @P1 SHF.R.S32.HI R117, RZ, 0x1f, R112 ;  /* 0x0000001fff751819 */ /* 0x002fc80000011470 */
        /* <DEDUP_REMOVED lines=12> */
[----:B------:R-:W1:Y:S01]  /*0640*/  @P0 LDC.64 R110, c[0x0][0x438] ;  /* 0x00010e00ff6e0b82 */ /* 0x000e620000000a00 */
[----:B0-----:R-:W-:-:S05]  /*0650*/  @P0 IMAD.WIDE.U32 R108, R113, 0x20, R108 ;  /* 0x00000020716c0825 */ /* 0x001fca00078e006c */
[----:B------:R-:W5:Y:S01]  /*0660*/  @P0 LDG.E.128 R24, desc[UR10][R108.64] ;  /* 0x0000000a6c180981 */ /* 0x000f62000c1e1d00 */
[----:B-1----:R-:W-:-:S03]  /*0670*/  @P0 IMAD.WIDE.U32 R110, R115, 0x20, R110 ;  /* 0x00000020736e0825 */ /* 0x002fc600078e006e */
[----:B------:R-:W5:Y:S04]  /*0680*/  @P0 LDG.E.128 R20, desc[UR10][R108.64+0x10] ;  /* 0x0000100a6c140981 */ /* 0x000f68000c1e1d00 */
[----:B------:R-:W5:Y:S04]  /*0690*/  @P0 LDG.E.128 R16, desc[UR10][R110.64] ;  /* 0x0000000a6e100981 */ /* 0x000f68000c1e1d00 */
[----:B------:R0:W5:Y:S01]  /*06a0*/  @P0 LDG.E.128 R12, desc[UR10][R110.64+0x10] ;  /* 0x0000100a6e0c0981 */ /* 0x000162000c1e1d00 */
[----:B------:R-:W-:Y:S02]  /*06b0*/  ISETP.NE.AND P0, PT, RZ, UR12, PT ;  /* 0x0000000cff007c0c */ /* 0x000fe4000bf05270 */
[----:B------:R-:W-:-:S02]  /*06c0*/  SHF.L.U32 R112, R7, 0x10, RZ ;  /* 0x0000001007707819 */ /* 0x000fc400000006ff */
[----:B0-----:R-:W-:Y:S02]  /*06d0*/  SHF.L.U32 R110, R6, 0x10, RZ ;  /* 0x00000010066e7819 */ /* 0x001fe400000006ff */
[----:B----4-:R-:W-:-:S05]  /*06e0*/  FSEL R118, R0, RZ, !P0 ;  /* 0x000000ff00767208 */ /* 0x010fca0004000000 */
[C---:B--2---:R-:W-:Y:S01]  /*06f0*/  FADD.FTZ R125, -R118.reuse, R92 ;  /* 0x0000005c767d7221 */ /* 0x044fe20000010100 */
[----:B------:R-:W-:Y:S01]  /*0700*/  FADD.FTZ R107, -R118, R93 ;  /* 0x0000005d766b7221 */ /* 0x000fe20000010100 */
[----:B------:R-:W-:Y:S01]  /*0710*/  SHF.L.U32 R93, R52, 0x10, RZ ;  /* 0x00000010345d7819 */ /* 0x000fe200000006ff */
[----:B---3--:R-:W-:Y:S01]  /*0720*/  FADD.FTZ R109, -R118, R97 ;  /* 0x00000061766d7221 */ /* 0x008fe20000010100 */
[----:B------:R-:W-:Y:S01]  /*0730*/  FMUL.FTZ R0, R4, R125 ;  /* 0x0000007d04007220 */ /* 0x000fe20000410000 */
[----:B------:R-:W-:Y:S01]  /*0740*/  FADD.FTZ R115, -R118, R94 ;  /* 0x0000005e76737221 */ /* 0x000fe20000010100 */
[----:B------:R-:W-:Y:S01]  /*0750*/  SHF.L.U32 R97, R80, 0x10, RZ ;  /* 0x0000001050617819 */ /* 0x000fe200000006ff */
[C---:B------:R-:W-:Y:S01]  /*0760*/  FADD.FTZ R119, -R118.reuse, R96 ;  /* 0x0000006076777221 */ /* 0x040fe20000010100 */
[C---:B------:R-:W-:Y:S01]  /*0770*/  FADD.FTZ R108, -R118.reuse, R95 ;  /* 0x0000005f766c7221 */ /* 0x040fe20000010100 */
[----:B------:R-:W-:Y:S02]  /*0780*/  FADD.FTZ R114, -R118, R101 ;  /* 0x0000006576727221 */ /* 0x000fe40000010100 */
[-C--:B------:R-:W-:Y:S01]  /*0790*/  FMUL.FTZ R93, R93, R97.reuse ;  /* 0x000000615d5d7220 */ /* 0x080fe20000410000 */
[----:B------:R-:W-:Y:S01]  /*07a0*/  FADD.FTZ R56, R56, R97 ;  /* 0x0000006138387221 */ /* 0x000fe20000010000 */
[----:B------:R-:W-:Y:S01]  /*07b0*/  FFMA.FTZ R32, R0, R97, R32 ;  /* 0x0000006100207223 */ /* 0x000fe20000010020 */
[C---:B------:R-:W-:Y:S01]  /*07c0*/  FADD.FTZ R117, -R118.reuse, R85 ;  /* 0x0000005576757221 */ /* 0x040fe20000010100 */
[C---:B------:R-:W-:Y:S01]  /*07d0*/  FADD.FTZ R113, -R118.reuse, R86 ;  /* 0x0000005676717221 */ /* 0x040fe20000010100 */
[C---:B------:R-:W-:Y:S01]  /*07e0*/  FADD.FTZ R101, -R118.reuse, R84 ;  /* 0x0000005476657221 */ /* 0x040fe20000010100 */
[----:B------:R-:W-:Y:S01]  /*07f0*/  SHF.L.U32 R86, R53, 0x10, RZ ;  /* 0x0000001035567819 */ /* 0x000fe200000006ff */
[C---:B------:R-:W-:Y:S01]  /*0800*/  FADD.FTZ R95, -R118.reuse, R98 ;  /* 0x00000062765f7221 */ /* 0x040fe20000010100 */
[----:B------:R-:W-:Y:S01]  /*0810*/  SHF.L.U32 R85, R81, 0x10, RZ ;  /* 0x0000001051557819 */ /* 0x000fe200000006ff */
[C---:B------:R-:W-:Y:S01]  /*0820*/  FADD.FTZ R111, -R118.reuse, R99 ;  /* 0x00000063766f7221 */ /* 0x040fe20000010100 */
[C---:B------:R-:W-:Y:S01]  /*0830*/  FADD.FTZ R100, -R118.reuse, R100 ;  /* 0x0000006476647221 */ /* 0x040fe20000010100 */
[C---:B------:R-:W-:Y:S01]  /*0840*/  FADD.FTZ R102, -R118.reuse, R102 ;  /* 0x0000006676667221 */ /* 0x040fe20000010100 */
[----:B------:R-:W-:Y:S01]  /*0850*/  FADD.FTZ R116, -R118, R103 ;  /* 0x0000006776747221 */ /* 0x000fe20000010100 */
[----:B------:R-:W-:Y:S01]  /*0860*/  SHF.L.U32 R84, R54, 0x10, RZ ;  /* 0x0000001036547819 */ /* 0x000fe200000006ff */
[----:B------:R-:W-:Y:S01]  /*0870*/  FMUL.FTZ R92, R4, R115 ;  /* 0x00000073045c7220 */ /* 0x000fe20000410000 */
[----:B------:R-:W-:Y:S01]  /*0880*/  SHF.L.U32 R97, R82, 0x10, RZ ;  /* 0x0000001052617819 */ /* 0x000fe200000006ff */
[----:B------:R-:W-:Y:S01]  /*0890*/  FADD.FTZ R118, -R118, R87 ;  /* 0x0000005776767221 */ /* 0x000fe20000010100 */
[----:B------:R-:W-:Y:S01]  /*08a0*/  FMUL.FTZ R87, R4, R119 ;  /* 0x0000007704577220 */ /* 0x000fe20000410000 */
[----:B------:R-:W-:Y:S01]  /*08b0*/  FADD.FTZ R58, R58, R85 ;  /* 0x000000553a3a7221 */ /* 0x000fe20000010000 */
[-C--:B------:R-:W-:Y:S01]  /*08c0*/  FFMA.FTZ R34, R92, R85.reuse, R34 ;  /* 0x000000555c227223 */ /* 0x080fe20000010022 */
[----:B------:R-:W-:Y:S01]  /*08d0*/  FMUL.FTZ R86, R86, R85 ;  /* 0x0000005556567220 */ /* 0x000fe20000410000 */
[-C--:B------:R-:W-:Y:S01]  /*08e0*/  FMUL.FTZ R85, R84, R97.reuse ;  /* 0x0000006154557220 */ /* 0x080fe20000410000 */
[----:B------:R-:W-:Y:S01]  /*08f0*/  FADD.FTZ R60, R60, R97 ;  /* 0x000000613c3c7221 */ /* 0x000fe20000010000 */
[----:B------:R-:W-:Y:S01]  /*0900*/  FFMA.FTZ R36, R87, R97, R36 ;  /* 0x0000006157247223 */ /* 0x000fe20000010024 */
[----:B------:R-:W-:Y:S01]  /*0910*/  FMUL.FTZ R84, R4, R95 ;  /* 0x0000005f04547220 */ /* 0x000fe20000410000 */
[----:B------:R-:W-:-:S02]  /*0920*/  SHF.L.U32 R97, R83, 0x10, RZ ;  /* 0x0000001053617819 */ /* 0x000fc400000006ff */
[----:B------:R-:W-:Y:S02]  /*0930*/  SHF.L.U32 R95, R55, 0x10, RZ ;  /* 0x00000010375f7819 */ /* 0x000fe400000006ff */
[----:B------:R-:W-:Y:S01]  /*0940*/  PRMT R80, R80, 0x7632, R80 ;  /* 0x0000763250507816 */ /* 0x000fe20000000050 */
[----:B------:R-:W-:Y:S01]  /*0950*/  FADD.FTZ R62, R62, R97 ;  /* 0x000000613e3e7221 */ /* 0x000fe20000010000 */
[-C--:B------:R-:W-:Y:S01]  /*0960*/  FFMA.FTZ R38, R84, R97.reuse, R38 ;  /* 0x0000006154267223 */ /* 0x080fe20000010026 */
[----:B------:R-:W-:Y:S01]  /*0970*/  FMUL.FTZ R95, R95, R97 ;  /* 0x000000615f5f7220 */ /* 0x000fe20000410000 */
[----:B------:R-:W-:Y:S01]  /*0980*/  SHF.L.U32 R80, R80, 0x10, RZ ;  /* 0x0000001050507819 */ /* 0x000fe200000006ff */
[----:B------:R-:W-:Y:S01]  /*0990*/  FMUL.FTZ R94, R4, R107 ;  /* 0x0000006b045e7220 */ /* 0x000fe20000410000 */
[----:B------:R-:W-:Y:S02]  /*09a0*/  SHF.L.U32 R97, R9, 0x10, RZ ;  /* 0x0000001009617819 */ /* 0x000fe400000006ff */
[----:B------:R-:W-:Y:S01]  /*09b0*/  PRMT R81, R81, 0x7632, R81 ;  /* 0x0000763251517816 */ /* 0x000fe20000000051 */
[-C--:B------:R-:W-:Y:S01]  /*09c0*/  FFMA.FTZ R33, R94, R80.reuse, R33 ;  /* 0x000000505e217223 */ /* 0x080fe20000010021 */
[----:B------:R-:W-:Y:S01]  /*09d0*/  FADD.FTZ R57, R57, R80 ;  /* 0x0000005039397221 */ /* 0x000fe20000010000 */
[----:B------:R-:W-:Y:S01]  /*09e0*/  FMUL.FTZ R97, R97, R80 ;  /* 0x0000005061617220 */ /* 0x000fe20000410000 */
[----:B------:R-:W-:Y:S01]  /*09f0*/  SHF.L.U32 R80, R81, 0x10, RZ ;  /* 0x0000001051507819 */ /* 0x000fe200000006ff */
[C---:B------:R-:W-:Y:S01]  /*0a00*/  FMUL.FTZ R96, R4.reuse, R108 ;  /* 0x0000006c04607220 */ /* 0x040fe20000410000 */
[----:B------:R-:W-:Y:S01]  /*0a10*/  FMUL.FTZ R98, R4, R109 ;  /* 0x0000006d04627220 */ /* 0x000fe20000410000 */
[----:B------:R-:W-:Y:S01]  /*0a20*/  SHF.L.U32 R81, R88, 0x10, RZ ;  /* 0x0000001058517819 */ /* 0x000fe200000006ff */
[----:B------:R-:W-:Y:S01]  /*0a30*/  FMUL.FTZ R109, R4, R100 ;  /* 0x00000064046d7220 */ /* 0x000fe20000410000 */
[----:B------:R-:W-:Y:S01]  /*0a40*/  SHF.L.U32 R108, R48, 0x10, RZ ;  /* 0x00000010306c7819 */ /* 0x000fe200000006ff */
[----:B------:R-:W-:Y:S01]  /*0a50*/  FMUL.FTZ R107, R4, R102 ;  /* 0x00000066046b7220 */ /* 0x000fe20000410000 */
[----:B------:R-:W-:Y:S01]  /*0a60*/  SHF.L.U32 R99, R8, 0x10, RZ ;  /* 0x0000001008637819 */ /* 0x000fe200000006ff */
[----:B------:R-:W-:Y:S01]  /*0a70*/  FADD.FTZ R68, R68, R81 ;  /* 0x0000005144447221 */ /* 0x000fe20000010000 */
[----:B------:R-:W-:Y:S01]  /*0a80*/  PRMT R82, R82, 0x7632, R82 ;  /* 0x0000763252527816 */ /* 0x000fe20000000052 */
[-C--:B------:R-:W-:Y:S01]  /*0a90*/  FFMA.FTZ R40, R109, R81.reuse, R40 ;  /* 0x000000516d287223 */ /* 0x080fe20000010028 */
[----:B------:R-:W-:Y:S01]  /*0aa0*/  PRMT R83, R83, 0x7632, R83 ;  /* 0x0000763253537816 */ /* 0x000fe20000000053 */
[----:B------:R-:W-:Y:S01]  /*0ab0*/  FMUL.FTZ R108, R108, R81 ;  /* 0x000000516c6c7220 */ /* 0x000fe20000410000 */
[----:B------:R-:W-:Y:S01]  /*0ac0*/  FMUL.FTZ R102, R4, R101 ;  /* 0x0000006504667220 */ /* 0x000fe20000410000 */
[----:B------:R-:W-:-:S02]  /*0ad0*/  SHF.L.U32 R81, R90, 0x10, RZ ;  /* 0x000000105a517819 */ /* 0x000fc400000006ff */
[----:B------:R-:W-:Y:S01]  /*0ae0*/  SHF.L.U32 R101, R50, 0x10, RZ ;  /* 0x0000001032657819 */ /* 0x000fe200000006ff */
[-C--:B------:R-:W-:Y:S01]  /*0af0*/  FFMA.FTZ R35, R96, R80.reuse, R35 ;  /* 0x0000005060237223 */ /* 0x080fe20000010023 */
[----:B------:R-:W-:Y:S01]  /*0b00*/  FADD.FTZ R59, R59, R80 ;  /* 0x000000503b3b7221 */ /* 0x000fe20000010000 */
[----:B------:R-:W-:Y:S01]  /*0b10*/  FMUL.FTZ R99, R99, R80 ;  /* 0x0000005063637220 */ /* 0x000fe20000410000 */
[----:B------:R-:W-:Y:S01]  /*0b20*/  SHF.L.U32 R82, R82, 0x10, RZ ;  /* 0x0000001052527819 */ /* 0x000fe200000006ff */
[----:B------:R-:W-:Y:S01]  /*0b30*/  FMUL.FTZ R111, R4, R111 ;  /* 0x0000006f046f7220 */ /* 0x000fe20000410000 */
[----:B------:R-:W-:Y:S01]  /*0b40*/  SHF.L.U32 R80, R83, 0x10, RZ ;  /* 0x0000001053507819 */ /* 0x000fe200000006ff */
[----:B------:R-:W-:Y:S01]  /*0b50*/  FADD.FTZ R28, R28, R81 ;  /* 0x000000511c1c7221 */ /* 0x000fe20000010000 */
[-C--:B------:R-:W-:Y:S01]  /*0b60*/  FFMA.FTZ R44, R102, R81.reuse, R44 ;  /* 0x00000051662c7223 */ /* 0x080fe2000001002c */
[----:B------:R-:W-:Y:S01]  /*0b70*/  FMUL.FTZ R101, R101, R81 ;  /* 0x0000005165657220 */ /* 0x000fe20000410000 */
[----:B------:R-:W-:Y:S01]  /*0b80*/  FMUL.FTZ R100, R4, R113 ;  /* 0x0000007104647220 */ /* 0x000fe20000410000 */
[----:B------:R-:W-:Y:S01]  /*0b90*/  SHF.L.U32 R81, R91, 0x10, RZ ;  /* 0x000000105b517819 */ /* 0x000fe200000006ff */
[----:B------:R-:W-:Y:S01]  /*0ba0*/  FADD.FTZ R61, R61, R82 ;  /* 0x000000523d3d7221 */ /* 0x000fe20000010000 */
[----:B------:R-:W-:Y:S01]  /*0bb0*/  SHF.L.U32 R113, R51, 0x10, RZ ;  /* 0x0000001033717819 */ /* 0x000fe200000006ff */
[-C--:B------:R-:W-:Y:S01]  /*0bc0*/  FFMA.FTZ R37, R98, R82.reuse, R37 ;  /* 0x0000005262257223 */ /* 0x080fe20000010025 */
[----:B------:R-:W-:Y:S01]  /*0bd0*/  FMUL.FTZ R112, R112, R82 ;  /* 0x0000005270707220 */ /* 0x000fe20000410000 */
[----:B------:R-:W-:Y:S01]  /*0be0*/  FADD.FTZ R63, R63, R80 ;  /* 0x000000503f3f7221 */ /* 0x000fe20000010000 */
[-C--:B------:R-:W-:Y:S01]  /*0bf0*/  FFMA.FTZ R39, R111, R80.reuse, R39 ;  /* 0x000000506f277223 */ /* 0x080fe20000010027 */
[----:B------:R-:W-:Y:S01]  /*0c00*/  FMUL.FTZ R110, R110, R80 ;  /* 0x000000506e6e7220 */ /* 0x000fe20000410000 */
[----:B------:R-:W-:Y:S01]  /*0c10*/  FADD.FTZ R82, RZ, R93 ;  /* 0x0000005dff527221 */ /* 0x000fe20000010000 */
[----:B------:R-:W-:Y:S01]  /*0c20*/  SHF.L.U32 R80, R89, 0x10, RZ ;  /* 0x0000001059507819 */ /* 0x000fe200000006ff */
[----:B------:R-:W-:Y:S01]  /*0c30*/  FFMA.FTZ R83, R0, R93, RZ ;  /* 0x0000005d00537223 */ /* 0x000fe200000100ff */
[----:B------:R-:W-:Y:S01]  /*0c40*/  SHF.L.U32 R103, R49, 0x10, RZ ;  /* 0x0000001031677819 */ /* 0x000fe200000006ff */
[----:B------:R-:W-:Y:S01]  /*0c50*/  FADD.FTZ R30, R30, R81 ;  /* 0x000000511e1e7221 */ /* 0x000fe20000010000 */
[----:B------:R-:W-:Y:S01]  /*0c60*/  PRMT R88, R88, 0x7632, R88 ;  /* 0x0000763258587816 */ /* 0x000fe20000000058 */
        /* <DEDUP_REMOVED lines=8> */
[----:B------:R-:W-:Y:S01]  /*0cf0*/  FMUL.FTZ R88, R4, R114 ;  /* 0x0000007204587220 */ /* 0x000fe20000410000 */
[----:B------:R-:W-:Y:S01]  /*0d00*/  SHF.L.U32 R115, R105, 0x10, RZ ;  /* 0x0000001069737819 */ /* 0x000fe200000006ff */
[----:B------:R-:W-:Y:S01]  /*0d10*/  FADD.FTZ R82, R86, R81 ;  /* 0x0000005156527221 */ /* 0x000fe20000010000 */
[----:B------:R-:W-:Y:S01]  /*0d20*/  PRMT R89, R89, 0x7632, R89 ;  /* 0x0000763259597816 */ /* 0x000fe20000000059 */
[----:B------:R-:W-:Y:S01]  /*0d30*/  FFMA.FTZ R83, R92, R86, R83 ;  /* 0x000000565c537223 */ /* 0x000fe20000010053 */
[-C--:B------:R-:W-:Y:S01]  /*0d40*/  FFMA.FTZ R41, R88, R80.reuse, R41 ;  /* 0x0000005058297223 */ /* 0x080fe20000010029 */
[----:B------:R-:W-:Y:S01]  /*0d50*/  FADD.FTZ R69, R69, R80 ;  /* 0x0000005045457221 */ /* 0x000fe20000010000 */
[----:B------:R-:W-:Y:S01]  /*0d60*/  FMUL.FTZ R115, R115, R80 ;  /* 0x0000005073737220 */ /* 0x000fe20000410000 */
[----:B------:R-:W-:Y:S01]  /*0d70*/  FMUL.FTZ R114, R4, R116 ;  /* 0x0000007404727220 */ /* 0x000fe20000410000 */
[----:B------:R-:W-:Y:S01]  /*0d80*/  FADD.FTZ R82, R99, R82 ;  /* 0x0000005263527221 */ /* 0x000fe20000010000 */
[----:B------:R-:W-:Y:S01]  /*0d90*/  SHF.L.U32 R80, R89, 0x10, RZ ;  /* 0x0000001059507819 */ /* 0x000fe200000006ff */
[----:B------:R-:W-:Y:S01]  /*0da0*/  FFMA.FTZ R116, R96, R99, R83 ;  /* 0x0000006360747223 */ /* 0x000fe20000010053 */
[----:B------:R-:W-:Y:S01]  /*0db0*/  SHF.L.U32 R89, R104, 0x10, RZ ;  /* 0x0000001068597819 */ /* 0x000fe200000006ff */
[----:B------:R-:W-:-:S02]  /*0dc0*/  FADD.FTZ R81, R85, R82 ;  /* 0x0000005255517221 */ /* 0x000fc40000010000 */
[----:B------:R-:W-:Y:S01]  /*0dd0*/  FFMA.FTZ R83, R87, R85, R116 ;  /* 0x0000005557537223 */ /* 0x000fe20000010074 */
[-C--:B------:R-:W-:Y:S01]  /*0de0*/  FFMA.FTZ R43, R114, R80.reuse, R43 ;  /* 0x00000050722b7223 */ /* 0x080fe2000001002b */
[----:B------:R-:W-:Y:S01]  /*0df0*/  FADD.FTZ R71, R71, R80 ;  /* 0x0000005047477221 */ /* 0x000fe20000010000 */
[----:B------:R-:W-:Y:S01]  /*0e00*/  FMUL.FTZ R89, R89, R80 ;  /* 0x0000005059597220 */ /* 0x000fe20000410000 */
[----:B------:R-:W-:Y:S01]  /*0e10*/  FADD.FTZ R80, R112, R81 ;  /* 0x0000005170507221 */ /* 0x000fe20000010000 */
[----:B------:R-:W-:-:S03]  /*0e20*/  FFMA.FTZ R83, R98, R112, R83 ;  /* 0x0000007062537223 */ /* 0x000fc60000010053 */
[----:B------:R-:W-:Y:S01]  /*0e30*/  FADD.FTZ R81, R95, R80 ;  /* 0x000000505f517221 */ /* 0x000fe20000010000 */
[----:B------:R-:W-:-:S03]  /*0e40*/  FFMA.FTZ R80, R84, R95, R83 ;  /* 0x0000005f54507223 */ /* 0x000fc60000010053 */
[----:B------:R-:W-:Y:S01]  /*0e50*/  FADD.FTZ R81, R110, R81 ;  /* 0x000000516e517221 */ /* 0x000fe20000010000 */
[----:B------:R-:W-:-:S03]  /*0e60*/  FFMA.FTZ R82, R111, R110, R80 ;  /* 0x0000006e6f527223 */ /* 0x000fc60000010050 */
[----:B------:R-:W-:Y:S01]  /*0e70*/  FADD.FTZ R80, R108, R81 ;  /* 0x000000516c507221 */ /* 0x000fe20000010000 */
[----:B------:R-:W-:Y:S01]  /*0e80*/  FFMA.FTZ R81, R109, R108, R82 ;  /* 0x0000006c6d517223 */ /* 0x000fe20000010052 */
[----:B------:R-:W-:Y:S02]  /*0e90*/  PRMT R90, R90, 0x7632, R90 ;  /* 0x000076325a5a7816 */ /* 0x000fe4000000005a */
[----:B------:R-:W-:Y:S01]  /*0ea0*/  FADD.FTZ R80, R80, R115 ;  /* 0x0000007350507221 */ /* 0x000fe20000010000 */
[----:B------:R-:W-:Y:S01]  /*0eb0*/  FFMA.FTZ R82, R88, R115, R81 ;  /* 0x0000007358527223 */ /* 0x000fe20000010051 */
[----:B------:R-:W-:Y:S02]  /*0ec0*/  SHF.L.U32 R90, R90, 0x10, RZ ;  /* 0x000000105a5a7819 */ /* 0x000fe400000006ff */
[----:B------:R-:W-:Y:S01]  /*0ed0*/  FADD.FTZ R124, R80, R103 ;  /* 0x00000067507c7221 */ /* 0x000fe20000010000 */
[----:B------:R-:W-:Y:S01]  /*0ee0*/  FFMA.FTZ R81, R107, R103, R82 ;  /* 0x000000676b517223 */ /* 0x000fe20000010052 */
[----:B------:R-:W-:Y:S01]  /*0ef0*/  FMUL.FTZ R116, R4, R117 ;  /* 0x0000007504747220 */ /* 0x000fe20000410000 */
[----:B------:R-:W-:Y:S01]  /*0f00*/  SHF.L.U32 R83, R11, 0x10, RZ ;  /* 0x000000100b537819 */ /* 0x000fe200000006ff */
[----:B------:R-:W-:Y:S01]  /*0f10*/  FADD.FTZ R124, R124, R89 ;  /* 0x000000597c7c7221 */ /* 0x000fe20000010000 */
[----:B------:R-:W-:Y:S01]  /*0f20*/  FFMA.FTZ R81, R114, R89, R81 ;  /* 0x0000005972517223 */ /* 0x000fe20000010051 */
[-C--:B------:R-:W-:Y:S01]  /*0f30*/  FFMA.FTZ R45, R116, R90.reuse, R45 ;  /* 0x0000005a742d7223 */ /* 0x080fe2000001002d */
[----:B------:R-:W-:Y:S01]  /*0f40*/  FADD.FTZ R29, R29, R90 ;  /* 0x0000005a1d1d7221 */ /* 0x000fe20000010000 */
[----:B------:R-:W-:Y:S01]  /*0f50*/  PRMT R91, R91, 0x7632, R91 ;  /* 0x000076325b5b7816 */ /* 0x000fe2000000005b */
        /* <DEDUP_REMOVED lines=8> */
[-C--:B------:R-:W-:Y:S01]  /*0fe0*/  FFMA.FTZ R47, R91, R80.reuse, R47 ;  /* 0x000000505b2f7223 */ /* 0x080fe2000001002f */
[----:B------:R-:W-:Y:S01]  /*0ff0*/  FADD.FTZ R31, R31, R80 ;  /* 0x000000501f1f7221 */ /* 0x000fe20000010000 */
[----:B------:R-:W-:Y:S01]  /*1000*/  FMUL.FTZ R117, R117, R80 ;  /* 0x0000005075757220 */ /* 0x000fe20000410000 */
[----:B------:R-:W-:Y:S01]  /*1010*/  FADD.FTZ R82, R82, R113 ;  /* 0x0000007152527221 */ /* 0x000fe20000010000 */
[----:B------:R-:W-:-:S03]  /*1020*/  FFMA.FTZ R80, R100, R113, R81 ;  /* 0x0000007164507223 */ /* 0x000fc60000010051 */
[----:B------:R-:W-:Y:S01]  /*1030*/  FADD.FTZ R82, R82, R117 ;  /* 0x0000007552527221 */ /* 0x000fe20000010000 */
[----:B------:R-:W-:Y:S01]  /*1040*/  FFMA.FTZ R83, R91, R117, R80 ;  /* 0x000000755b537223 */ /* 0x000fe20000010050 */
[----:B------:R-:W-:Y:S06]  /*1050*/  BRA `(.L_x_2567) ;  /* 0x0000000000847947 */ /* 0x000fec0003800000 */
.L_x_2566:
[----:B------:R-:W-:Y:S01]  /*1060*/  MOV R2, UR7 ;  /* 0x0000000700027c02 */ /* 0x000fe20008000f00 */
[----:B------:R-:W0:Y:S01]  /*1070*/  LDC.64 R120, c[0x0][0x3b0] ;  /* 0x0000ec00ff787b82 */ /* 0x000e220000000a00 */
[----:B------:R-:W-:-:S04]  /*1080*/  ISETP.NE.U32.AND P0, PT, RZ, UR6, PT ;  /* 0x00000006ff007c0c */ /* 0x000fc8000bf05070 */
[----:B------:R-:W-:-:S13]  /*1090*/  ISETP.NE.AND.EX P0, PT, R2, RZ, PT, P0 ;  /* 0x000000ff0200720c */ /* 0x000fda0003f05300 */
[----:B------:R-:W1:Y:S01]  /*10a0*/  @P0 LDC R83, c[0x0][0x388] ;  /* 0x0000e200ff530b82 */ /* 0x000e620000000800 */
[----:B------:R-:W2:Y:S07]  /*10b0*/  @P0 S2R R119, SR_TID.X ;  /* 0x0000000000770919 */ /* 0x000eae0000002100 */
[----:B------:R-:W3:Y:S01]  /*10c0*/  @P0 LDC.64 R80, c[0x0][0x438] ;  /* 0x00010e00ff500b82 */ /* 0x000ee20000000a00 */
[----:B-1----:R-:W-:-:S05]  /*10d0*/  @P0 IMAD R83, R106, R83, RZ ;  /* 0x000000536a530224 */ /* 0x002fca00078e02ff */
[----:B------:R-:W-:-:S04]  /*10e0*/  @P0 SHF.R.S32.HI R82, RZ, 0x1f, R83 ;  /* 0x0000001fff520819 */ /* 0x000fc80000011453 */
[----:B------:R-:W-:-:S04]  /*10f0*/  @P0 LEA.HI R82, R82, R83, RZ, 0x3 ;  /* 0x0000005352520211 */ /* 0x000fc800078f18ff */
[----:B--2---:R-:W-:-:S05]  /*1100*/  @P0 LEA.HI.SX32 R82, R82, R119, 0x1d ;  /* 0x0000007752520211 */ /* 0x004fca00078feaff */
[----:B---3--:R-:W-:-:S05]  /*1110*/  @P0 IMAD.WIDE.U32 R118, R82, 0x20, R80 ;  /* 0x0000002052760825 */ /* 0x008fca00078e0050 */
[----:B------:R1:W5:Y:S04]  /*1120*/  @P0 LDG.E.128 R24, desc[UR10][R118.64] ;  /* 0x0000000a76180981 */ /* 0x000368000c1e1d00 */
[----:B------:R1:W5:Y:S02]  /*1130*/  @P0 LDG.E.128 R20, desc[UR10][R118.64+0x10] ;  /* 0x0000100a76140981 */ /* 0x000364000c1e1d00 */
[----:B-----5:R-:W-:Y:S01]  /*1140*/  ISETP.GE.AND P1, PT, R3, 0x1, PT ;  /* 0x000000010300780c */ /* 0x020fe20003f26270 */
[----:B------:R-:W-:-:S12]  /*1150*/  HFMA2 R123, -RZ, RZ, 0, 0 ;  /* 0x00000000ff7b7431 */ /* 0x000fd800000001ff */
[----:B01----:R-:W-:Y:S05]  /*1160*/  @!P1 BRA `(.L_x_2568) ;  /* 0x0000000000189947 */ /* 0x003fea0003800000 */
[----:B------:R-:W0:Y:S01]  /*1170*/  S2R R123, SR_TID.X ;  /* 0x00000000007b7919 */ /* 0x000e220000002100 */
[----:B------:R-:W-:-:S05]  /*1180*/  IADD3 R83, PT, PT, R3, -0x1, RZ ;  /* 0xffffffff03537810 */ /* 0x000fca0007ffe0ff */
[----:B------:R-:W-:-:S05]  /*1190*/  IMAD R83, R83, UR16, RZ ;  /* 0x0000001053537c24 */ /* 0x000fca000f8e02ff */
[----:B------:R-:W-:-:S04]  /*11a0*/  SHF.R.S32.HI R118, RZ, 0x1f, R83 ;  /* 0x0000001fff767819 */ /* 0x000fc80000011453 */
[----:B------:R-:W-:-:S04]  /*11b0*/  LEA.HI R118, R118, R83, RZ, 0x3 ;  /* 0x0000005376767211 */ /* 0x000fc800078f18ff */
[----:B0-----:R-:W-:-:S07]  /*11c0*/  LEA.HI.SX32 R123, R118, R123, 0x1d ;  /* 0x0000007b767b7211 */ /* 0x001fce00078feaff */
.L_x_2568:
[C---:B------:R-:W-:Y:S01]  /*11d0*/  IADD3 R83, PT, PT, R123.reuse, 0x80, RZ ;  /* 0x000000807b537810 */ /* 0x040fe20007ffe0ff */
[----:B------:R-:W-:-:S04]  /*11e0*/  IMAD.WIDE.U32 R122, R123, 0x8, R120 ;  /* 0x000000087b7a7825 */ /* 0x000fc800078e0078 */
[----:B------:R-:W-:Y:S01]  /*11f0*/  IMAD.WIDE.U32 R120, R83, 0x8, R120 ;  /* 0x0000000853787825 */ /* 0x000fe200078e0078 */
[----:B------:R-:W-:Y:S01]  /*1200*/  @P0 IADD3 R83, PT, PT, R82, 0x80, RZ ;  /* 0x0000008052530810 */ /* 0x000fe20007ffe0ff */
[----:B------:R-:W5:Y:S04]  /*1210*/  LDG.E.64 R122, desc[UR10][R122.64] ;  /* 0x0000000a7a7a7981 */ /* 0x000f68000c1e1b00 */
[----:B------:R-:W-:Y:S01]  /*1220*/  @P0 IMAD.WIDE.U32 R80, R83, 0x20, R80 ;  /* 0x0000002053500825 */ /* 0x000fe200078e0050 */
[----:B------:R-:W5:Y:S04]  /*1230*/  LDG.E.64 R120, desc[UR10][R120.64] ;  /* 0x0000000a78787981 */ /* 0x000f68000c1e1b00 */
[----:B------:R0:W5:Y:S04]  /*1240*/  @P0 LDG.E.128 R16, desc[UR10][R80.64] ;  /* 0x0000000a50100981 */ /* 0x000168000c1e1d00 */
[----:B------:R0:W5:Y:S01]  /*1250*/  @P0 LDG.E.128 R12, desc[UR10][R80.64+0x10] ;  /* 0x0000100a500c0981 */ /* 0x000162000c1e1d00 */
[----:B------:R-:W-:-:S07]  /*1260*/  CS2R R82, SRZ ;  /* 0x0000000000527805 */ /* 0x000fce000001ff00 */
.L_x_2567:
[----:B0-----:R-:W0:Y:S01]  /*1270*/  SHFL.DOWN PT, R81, R82, 0x10, 0x1f ;  /* 0x0a001f0052517f89 */ /* 0x001e2200000e0000 */
        /* <DEDUP_REMOVED lines=31> */
.L_x_2570:
[----:B------:R-:W-:Y:S05]  /*1470*/  BSYNC.RECONVERGENT B0 ;  /* 0x0000000000007941 */ /* 0x000fea0003800200 */
.L_x_2569:
[----:B------:R-:W1:Y:S08]  /*1480*/  S2UR UR5, SR_CgaCtaId ;  /* 0x00000000000579c3 */ /* 0x000e700000008800 */
[----:B------:R-:W-:Y:S01]  /*1490*/  BAR.SYNC.DEFER_BLOCKING 0x0 ;  /* 0x0000000000007b1d */ /* 0x000fe20000010000 */
[----:B------:R-:W-:Y:S02]  /*14a0*/  ISETP.NE.U32.AND P0, PT, RZ, UR6, PT ;  /* 0x00000006ff007c0c */ /* 0x000fe4000bf05070 */
[----:B------:R-:W-:-:S02]  /*14b0*/  ISETP.NE.AND P3, PT, RZ, UR12, PT ;  /* 0x0000000cff007c0c */ /* 0x000fc4000bf65270 */
[----:B------:R-:W-:Y:S01]  /*14c0*/  ISETP.NE.AND.EX P0, PT, R2, RZ, PT, P0 ;  /* 0x000000ff0200720c */ /* 0x000fe20003f05300 */
[----:B------:R-:W-:Y:S02]  /*14d0*/  UMOV UR4, 0x400 ;  /* 0x0000040000047882 */ /* 0x000fe40000000000 */
        /* <DEDUP_REMOVED lines=12> */
[----:B------:R-:W-:Y:S01]  /*15a0*/  FADD.FTZ R80, R124, R81 ;  /* 0x000000517c507221 */ /* 0x000fe20000010000 */
[----:B------:R-:W-:Y:S01]  /*15b0*/  @P1 IADD3 R124, PT, PT, R3, -0x1, RZ ;  /* 0xffffffff037c1810 */ /* 0x000fe20007ffe0ff */
[----:B------:R-:W0:Y:S01]  /*15c0*/  LDC R81, c[0x0][0x388] ;  /* 0x0000e200ff517b82 */ /* 0x000e220000000800 */
[----:B------:R-:W-:Y:S01]  /*15d0*/  FADD.FTZ R82, R82, R119 ;  /* 0x0000007752527221 */ /* 0x000fe20000010000 */
[----:B------:R-:W-:Y:S01]  /*15e0*/  FADD.FTZ R80, R83, R80 ;  /* 0x0000005053507221 */ /* 0x000fe20000010000 */
[----:B------:R-:W-:Y:S02]  /*15f0*/  MOV R83, RZ ;  /* 0x000000ff00537202 */ /* 0x000fe40000000f00 */
[----:B------:R-:W-:-:S05]  /*1600*/  FMUL.FTZ R119, R82, UR13 ;  /* 0x0000000d52777c20 */ /* 0x000fca0008410000 */
[----:B------:R-:W-:Y:S01]  /*1610*/  FSEL R119, R119, RZ, !P3 ;  /* 0x000000ff77777208 */ /* 0x000fe20005800000 */
[-C--:B0-----:R-:W-:Y:S02]  /*1620*/  IMAD R3, R106, R81.reuse, RZ ;  /* 0x000000516a037224 */ /* 0x081fe400078e02ff */
[----:B------:R-:W-:-:S03]  /*1630*/  @P1 IMAD R81, R124, R81, RZ ;  /* 0x000000517c511224 */ /* 0x000fc600078e02ff */
[----:B------:R-:W-:-:S04]  /*1640*/  SHF.R.S32.HI R124, RZ, 0x1f, R3 ;  /* 0x0000001fff7c7819 */ /* 0x000fc80000011403 */
[----:B------:R-:W-:Y:S02]  /*1650*/  LEA.HI R3, R124, R3, RZ, 0x3 ;  /* 0x000000037c037211 */ /* 0x000fe400078f18ff */
[----:B------:R-:W-:Y:S02]  /*1660*/  @P1 SHF.R.S32.HI R124, RZ, 0x1f, R81 ;  /* 0x0000001fff7c1819 */ /* 0x000fe40000011451 */
[----:B------:R-:W-:Y:S01]  /*1670*/  LEA.HI.SX32 R82, R3, R118, 0x1d ;  /* 0x0000007603527211 */ /* 0x000fe200078feaff */
[----:B------:R-:W-:Y:S01]  /*1680*/  FMUL.FTZ R3, R80, UR13 ;  /* 0x0000000d50037c20 */ /* 0x000fe20008410000 */
[----:B------:R-:W-:-:S04]  /*1690*/  @P1 LEA.HI R81, R124, R81, RZ, 0x3 ;  /* 0x000000517c511211 */ /* 0x000fc800078f18ff */
[----:B------:R-:W-:Y:S01]  /*16a0*/  @P1 LEA.HI.SX32 R83, R81, R118, 0x1d ;  /* 0x0000007651531211 */ /* 0x000fe200078feaff */
        /* <DEDUP_REMOVED lines=18> */
.L_x_2573:
        /* <DEDUP_REMOVED lines=12> */
.L_x_2574:
        /* <DEDUP_REMOVED lines=12> */
.L_x_2575:
        /* <DEDUP_REMOVED lines=12> */
.L_x_2576:
        /* <DEDUP_REMOVED lines=12> */
.L_x_2577:
        /* <DEDUP_REMOVED lines=12> */
.L_x_2578:
        /* <DEDUP_REMOVED lines=12> */
.L_x_2579:
[----:B------:R-:W-:Y:S05]  /*1c50*/  @!P1 BRA `(.L_x_2580) ;  /* 0x00000014000c9947 */ /* 0x000fea0003800000 */
[----:B------:R-:W-:Y:S01]  /*1c60*/  FFMA.FTZ R81, R111, R3, R119 ;  /* 0x000000036f517223 */ /* 0x000fe20000010077 */
[----:B------:R-:W-:Y:S02]  /*1c70*/  ISETP.GT.AND P3, PT, R5, RZ, PT ;  /* 0x000000ff0500720c */ /* 0x000fe40003f64270 */
[----:B-----5:R-:W-:Y:S01]  /*1c80*/  ISETP.GE.U32.AND P0, PT, R122, RZ, PT ;  /* 0x000000ff7a00720c */ /* 0x020fe20003f06070 */
[----:B------:R-:W-:-:S03]  /*1c90*/  FADD.FTZ R81, R110, -R81 ;  /* 0x800000516e517221 */ /* 0x000fc60000010000 */
[----:B------:R-:W-:Y:S01]  /*1ca0*/  ISETP.GE.U32.AND.EX P0, PT, R123, 0x1000000, PT, P0 ;  /* 0x010000007b00780c */ /* 0x000fe20003f06100 */
[----:B------:R-:W-:-:S05]  /*1cb0*/  FMUL.FTZ R81, R4, R81 ;  /* 0x0000005104517220 */ /* 0x000fca0000410000 */
[----:B------:R-:W-:-:S05]  /*1cc0*/  FSEL R81, R81, RZ, P3 ;  /* 0x000000ff51517208 */ /* 0x000fca0001800000 */
[----:B------:R-:W-:-:S04]  /*1cd0*/  FMUL.FTZ R81, R81, UR15 ;  /* 0x0000000f51517c20 */ /* 0x000fc80008410000 */
[----:B------:R-:W-:-:S05]  /*1ce0*/  FMUL.FTZ R81, R81, UR14 ;  /* 0x0000000e51517c20 */ /* 0x000fca0008410000 */
[----:B------:R-:W-:-:S04]  /*1cf0*/  FSEL R81, R81, RZ, P0 ;  /* 0x000000ff51517208 */ /* 0x000fc80000000000 */
[----:B------:R-:W-:-:S04]  /*1d00*/  F2FP.BF16.F32.PACK_AB R81, RZ, R81 ;  /* 0x00000051ff51723e */ /* 0x000fc800000010ff */
[----:B------:R-:W-:Y:S01]  /*1d10*/  PRMT R67, R67, 0x5410, R81 ;  /* 0x0000541043437816 */ /* 0x000fe20000000051 */
[----:B------:R-:W-:Y:S06]  /*1d20*/  BRA `(.L_x_2580) ;  /* 0x0000001000d87947 */ /* 0x000fec0003800000 */
.L_x_2572:
[-CC-:B------:R-:W-:Y:S01]  /*1d30*/  FFMA.FTZ R72, R84, R3.reuse, R119.reuse ;  /* 0x0000000354487223 */ /* 0x180fe20000010077 */
[-CC-:B------:R-:W-:Y:S01]  /*1d40*/  FFMA.FTZ R73, R98, R3.reuse, R119.reuse ;  /* 0x0000000362497223 */ /* 0x180fe20000010077 */
[-CC-:B------:R-:W-:Y:S01]  /*1d50*/  FFMA.FTZ R74, R96, R3.reuse, R119.reuse ;  /* 0x00000003604a7223 */ /* 0x180fe20000010077 */
[-CC-:B------:R-:W-:Y:S01]  /*1d60*/  FFMA.FTZ R77, R92, R3.reuse, R119.reuse ;  /* 0x000000035c4d7223 */ /* 0x180fe20000010077 */
[----:B------:R-:W-:Y:S01]  /*1d70*/  FADD.FTZ R125, R95, -R72 ;  /* 0x800000485f7d7221 */ /* 0x000fe20000010000 */
[----:B------:R-:W-:Y:S01]  /*1d80*/  FFMA.FTZ R72, R87, R3, R119 ;  /* 0x0000000357487223 */ /* 0x000fe20000010077 */
[----:B------:R-:W-:Y:S01]  /*1d90*/  ISETP.GT.AND P0, PT, R5, RZ, PT ;  /* 0x000000ff0500720c */ /* 0x000fe20003f04270 */
[----:B------:R-:W-:Y:S01]  /*1da0*/  FADD.FTZ R73, R112, -R73 ;  /* 0x8000004970497221 */ /* 0x000fe20000010000 */
[----:B------:R-:W-:Y:S01]  /*1db0*/  FADD.FTZ R79, R99, -R74 ;  /* 0x8000004a634f7221 */ /* 0x000fe20000010000 */
[----:B------:R-:W-:Y:S01]  /*1dc0*/  FADD.FTZ R81, R85, -R72 ;  /* 0x8000004855517221 */ /* 0x000fe20000010000 */
[----:B------:R-:W-:Y:S01]  /*1dd0*/  FADD.FTZ R77, R86, -R77 ;  /* 0x8000004d564d7221 */ /* 0x000fe20000010000 */
[----:B------:R-:W-:Y:S08]  /*1de0*/  @!P1 BRA `(.L_x_2581) ;  /* 0x00000000002c9947 */ /* 0x000ff00003800000 */
        /* <DEDUP_REMOVED lines=11> */
.L_x_2581:
        /* <DEDUP_REMOVED lines=12> */
.L_x_2582:
        /* <DEDUP_REMOVED lines=12> */
.L_x_2583:
        /* <DEDUP_REMOVED lines=12> */
.L_x_2584:
        /* <DEDUP_REMOVED lines=12> */
.L_x_2585:
        /* <DEDUP_REMOVED lines=12> */
.L_x_2586:
        /* <DEDUP_REMOVED lines=12> */
.L_x_2587:
[-CC-:B------:R-:W-:Y:S01]  /*2320*/  FFMA.FTZ R74, R111, R3.reuse, R119.reuse ;  /* 0x000000036f4a7223 */ /* 0x180fe20000010077 */
[-CC-:B------:R-:W-:Y:S01]  /*2330*/  FFMA.FTZ R76, R94, R3.reuse, R119.reuse ;  /* 0x000000035e4c7223 */ /* 0x180fe20000010077 */
[----:B------:R-:W-:Y:S01]  /*2340*/  FFMA.FTZ R72, R0, R3, R119 ;  /* 0x0000000300487223 */ /* 0x000fe20000010077 */
[----:B------:R-:W-:Y:S01]  /*2350*/  FMUL.FTZ R73, R4, R73 ;  /* 0x0000004904497220 */ /* 0x000fe20000410000 */
        /* <DEDUP_REMOVED lines=9> */
[----:B------:R-:W-:Y:S01]  /*23f0*/  FMUL.FTZ R76, R4, R75 ;  /* 0x0000004b044c7220 */ /* 0x000fe20000410000 */
        /* <DEDUP_REMOVED lines=17> */
.L_x_2571:
[----:B------:R-:W-:Y:S01]  /*2510*/  UMOV UR4, UR8 ;  /* 0x0000000800047c82 */ /* 0x000fe20008000000 */
[----:B------:R-:W-:Y:S01]  /*2520*/  UMOV UR5, UR9 ;  /* 0x0000000900057c82 */ /* 0x000fe20008000000 */
[----:B------:R-:W-:-:S04]  /*2530*/  UISETP.NE.U32.AND UP0, UPT, UR4, URZ, UPT ;  /* 0x000000ff0400728c */ /* 0x000fc8000bf05070 */
[----:B------:R-:W-:-:S09]  /*2540*/  UISETP.NE.AND.EX UP0, UPT, UR5, URZ, UPT, UP0 ;  /* 0x000000ff0500728c */ /* 0x000fd2000bf05300 */
[----:B------:R-:W-:Y:S05]  /*2550*/  BRA.U UP0, `(.L_x_2588) ;  /* 0x0000000500687547 */ /* 0x000fea000b800000 */
[----:B------:R-:W-:Y:S05]  /*2560*/  @!P1 BRA `(.L_x_2589) ;  /* 0x0000000000289947 */ /* 0x000fea0003800000 */
[----:B------:R-:W-:Y:S01]  /*2570*/  @P2 FFMA.FTZ R80, R0, R3, R119 ;  /* 0x0000000300502223 */ /* 0x000fe20000010077 */
[----:B-----5:R-:W-:-:S03]  /*2580*/  LOP3.LUT P0, RZ, R122, 0xff, RZ, 0xc0, !PT ;  /* 0x000000ff7aff7812 */ /* 0x020fc6000780c0ff */
[----:B------:R-:W-:Y:S01]  /*2590*/  @P2 FADD.FTZ R81, R93, -R80 ;  /* 0x800000505d512221 */ /* 0x000fe20000010000 */
[----:B------:R-:W-:-:S03]  /*25a0*/  MOV R80, R24 ;  /* 0x0000001800507202 */ /* 0x000fc60000000f00 */
[----:B------:R-:W-:-:S04]  /*25b0*/  @P2 FFMA.FTZ R80, R4, R81, R24 ;  /* 0x0000005104502223 */ /* 0x000fc80000010018 */
[----:B------:R-:W-:-:S04]  /*25c0*/  FMUL.FTZ R80, R80, UR15 ;  /* 0x0000000f50507c20 */ /* 0x000fc80008410000 */
[----:B------:R-:W-:-:S05]  /*25d0*/  FMUL.FTZ R80, R80, UR14 ;  /* 0x0000000e50507c20 */ /* 0x000fca0008410000 */
[----:B------:R-:W-:-:S04]  /*25e0*/  FSEL R80, R80, RZ, P0 ;  /* 0x000000ff50507208 */ /* 0x000fc80000000000 */
[----:B------:R-:W-:-:S04]  /*25f0*/  F2FP.BF16.F32.PACK_AB R80, RZ, R80 ;  /* 0x00000050ff50723e */ /* 0x000fc800000010ff */
[----:B------:R-:W-:-:S07]  /*2600*/  PRMT R64, R80, 0x7610, R64 ;  /* 0x0000761050407816 */ /* 0x000fce0000000040 */
.L_x_2589:
        /* <DEDUP_REMOVED lines=11> */
.L_x_2590:
[----:B------:R-:W-:Y:S05]  /*26c0*/  @!P1 BRA `(.L_x_2591) ;  /* 0x0000000000289947 */ /* 0x000fea0003800000 */
[----:B------:R-:W-:Y:S01]  /*26d0*/  @P2 FFMA.FTZ R81, R92, R3, R119 ;  /* 0x000000035c512223 */ /* 0x000fe20000010077 */
[----:B-----5:R-:W-:Y:S02]  /*26e0*/  MOV R80, R26 ;  /* 0x0000001a00507202 */ /* 0x020fe40000000f00 */
        /* <DEDUP_REMOVED lines=8> */
.L_x_2591:
        /* <DEDUP_REMOVED lines=11> */
.L_x_2592:
        /* <DEDUP_REMOVED lines=11> */
.L_x_2593:
        /* <DEDUP_REMOVED lines=11> */
.L_x_2594:
        /* <DEDUP_REMOVED lines=11> */
.L_x_2595:
[----:B------:R-:W-:Y:S05]  /*2a30*/  @!P1 BRA `(.L_x_2580) ;  /* 0x0000000400949947 */ /* 0x000fea0003800000 */
[----:B------:R-:W-:Y:S01]  /*2a40*/  @P2 FFMA.FTZ R81, R111, R3, R119 ;  /* 0x000000036f512223 */ /* 0x000fe20000010077 */
[----:B-----5:R-:W-:Y:S02]  /*2a50*/  MOV R80, R23 ;  /* 0x0000001700507202 */ /* 0x020fe40000000f00 */
[----:B------:R-:W-:Y:S01]  /*2a60*/  ISETP.GE.U32.AND P0, PT, R122, RZ, PT ;  /* 0x000000ff7a00720c */ /* 0x000fe20003f06070 */
[----:B------:R-:W-:-:S03]  /*2a70*/  @P2 FADD.FTZ R81, R110, -R81 ;  /* 0x800000516e512221 */ /* 0x000fc60000010000 */
[----:B------:R-:W-:Y:S01]  /*2a80*/  ISETP.GE.U32.AND.EX P0, PT, R123, 0x1000000, PT, P0 ;  /* 0x010000007b00780c */ /* 0x000fe20003f06100 */
[----:B------:R-:W-:-:S04]  /*2a90*/  @P2 FFMA.FTZ R80, R4, R81, R23 ;  /* 0x0000005104502223 */ /* 0x000fc80000010017 */
[----:B------:R-:W-:-:S04]  /*2aa0*/  FMUL.FTZ R80, R80, UR15 ;  /* 0x0000000f50507c20 */ /* 0x000fc80008410000 */
[----:B------:R-:W-:-:S05]  /*2ab0*/  FMUL.FTZ R80, R80, UR14 ;  /* 0x0000000e50507c20 */ /* 0x000fca0008410000 */
[----:B------:R-:W-:-:S04]  /*2ac0*/  FSEL R80, R80, RZ, P0 ;  /* 0x000000ff50507208 */ /* 0x000fc80000000000 */
[----:B------:R-:W-:-:S04]  /*2ad0*/  F2FP.BF16.F32.PACK_AB R80, RZ, R80 ;  /* 0x00000050ff50723e */ /* 0x000fc800000010ff */
[----:B------:R-:W-:Y:S01]  /*2ae0*/  PRMT R67, R67, 0x5410, R80 ;  /* 0x0000541043437816 */ /* 0x000fe20000000050 */
[----:B------:R-:W-:Y:S06]  /*2af0*/  BRA `(.L_x_2580) ;  /* 0x0000000400647947 */ /* 0x000fec0003800000 */
.L_x_2588:
[--C-:B------:R-:W-:Y:S01]  /*2b00*/  @P2 FFMA.FTZ R72, R0, R3, R119.reuse ;  /* 0x0000000300482223 */ /* 0x100fe20000010077 */
[----:B-----5:R-:W-:Y:S02]  /*2b10*/  MOV R77, R25 ;  /* 0x00000019004d7202 */ /* 0x020fe40000000f00 */
[----:B------:R-:W-:Y:S01]  /*2b20*/  MOV R76, R24 ;  /* 0x00000018004c7202 */ /* 0x000fe20000000f00 */
[----:B------:R-:W-:Y:S01]  /*2b30*/  @P2 FADD.FTZ R73, R93, -R72 ;  /* 0x800000485d492221 */ /* 0x000fe20000010000 */
[--C-:B------:R-:W-:Y:S01]  /*2b40*/  @P2 FFMA.FTZ R72, R94, R3, R119.reuse ;  /* 0x000000035e482223 */ /* 0x100fe20000010077 */
[----:B------:R-:W-:Y:S02]  /*2b50*/  MOV R79, R27 ;  /* 0x0000001b004f7202 */ /* 0x000fe40000000f00 */
[----:B------:R-:W-:Y:S01]  /*2b60*/  @P2 FFMA.FTZ R76, R4, R73, R24 ;  /* 0x00000049044c2223 */ /* 0x000fe20000010018 */
[----:B------:R-:W-:Y:S01]  /*2b70*/  @P2 FADD.FTZ R72, R97, -R72 ;  /* 0x8000004861482221 */ /* 0x000fe20000010000 */
[----:B------:R-:W-:Y:S01]  /*2b80*/  @P2 FFMA.FTZ R73, R92, R3, R119 ;  /* 0x000000035c492223 */ /* 0x000fe20000010077 */
[----:B------:R-:W-:-:S02]  /*2b90*/  MOV R78, R26 ;  /* 0x0000001a004e7202 */ /* 0x000fc40000000f00 */
[----:B------:R-:W-:Y:S01]  /*2ba0*/  @P2 FFMA.FTZ R77, R4, R72, R25 ;  /* 0x00000048044d2223 */ /* 0x000fe20000010019 */
[----:B------:R-:W-:Y:S01]  /*2bb0*/  @P2 FFMA.FTZ R72, R96, R3, R119 ;  /* 0x0000000360482223 */ /* 0x000fe20000010077 */
[----:B------:R-:W-:-:S03]  /*2bc0*/  @P2 FADD.FTZ R73, R86, -R73 ;  /* 0x8000004956492221 */ /* 0x000fc60000010000 */
[----:B------:R-:W-:Y:S01]  /*2bd0*/  @P2 FADD.FTZ R72, R99, -R72 ;  /* 0x8000004863482221 */ /* 0x000fe20000010000 */
[----:B------:R-:W-:-:S03]  /*2be0*/  @P2 FFMA.FTZ R78, R4, R73, R26 ;  /* 0x00000049044e2223 */ /* 0x000fc6000001001a */
[----:B------:R-:W-:Y:S01]  /*2bf0*/  @P2 FFMA.FTZ R79, R4, R72, R27 ;  /* 0x00000048044f2223 */ /* 0x000fe2000001001b */
[----:B------:R-:W-:-:S04]  /*2c00*/  @P2 FFMA.FTZ R72, R87, R3, R119 ;  /* 0x0000000357482223 */ /* 0x000fc80000010077 */
[----:B------:R-:W-:Y:S01]  /*2c10*/  @P2 FADD.FTZ R73, R85, -R72 ;  /* 0x8000004855492221 */ /* 0x000fe20000010000 */
[----:B------:R-:W-:-:S03]  /*2c20*/  MOV R72, R20 ;  /* 0x0000001400487202 */ /* 0x000fc60000000f00 */
        /* <DEDUP_REMOVED lines=9> */
[----:B------:R-:W-:Y:S06]  /*2cc0*/  @!P1 BRA `(.L_x_2596) ;  /* 0x0000000000189947 */ /* 0x000fec0003800000 */
[----:B------:R-:W-:Y:S01]  /*2cd0*/  FMUL.FTZ R75, R76, UR15 ;  /* 0x0000000f4c4b7c20 */ /* 0x000fe20008410000 */
[----:B------:R-:W-:-:S03]  /*2ce0*/  LOP3.LUT P0, RZ, R122, 0xff, RZ, 0xc0, !PT ;  /* 0x000000ff7aff7812 */ /* 0x000fc6000780c0ff */
[----:B------:R-:W-:-:S05]  /*2cf0*/  FMUL.FTZ R75, R75, UR14 ;  /* 0x0000000e4b4b7c20 */ /* 0x000fca0008410000 */
[----:B------:R-:W-:-:S04]  /*2d00*/  FSEL R75, R75, RZ, P0 ;  /* 0x000000ff4b4b7208 */ /* 0x000fc80000000000 */
[----:B------:R-:W-:-:S04]  /*2d10*/  F2FP.BF16.F32.PACK_AB R75, RZ, R75 ;  /* 0x0000004bff4b723e */ /* 0x000fc800000010ff */
[----:B------:R-:W-:-:S07]  /*2d20*/  PRMT R64, R75, 0x7610, R64 ;  /* 0x000076104b407816 */ /* 0x000fce0000000040 */
.L_x_2596:
[----:B------:R-:W-:Y:S05]  /*2d30*/  @!P1 BRA `(.L_x_2597) ;  /* 0x0000000000189947 */ /* 0x000fea0003800000 */
[----:B------:R-:W-:Y:S01]  /*2d40*/  FMUL.FTZ R75, R77, UR15 ;  /* 0x0000000f4d4b7c20 */ /* 0x000fe20008410000 */
[----:B------:R-:W-:-:S03]  /*2d50*/  LOP3.LUT P0, RZ, R122, 0xff00, RZ, 0xc0, !PT ;  /* 0x0000ff007aff7812 */ /* 0x000fc6000780c0ff */
[----:B------:R-:W-:-:S05]  /*2d60*/  FMUL.FTZ R75, R75, UR14 ;  /* 0x0000000e4b4b7c20 */ /* 0x000fca0008410000 */
[----:B------:R-:W-:-:S04]  /*2d70*/  FSEL R75, R75, RZ, P0 ;  /* 0x000000ff4b4b7208 */ /* 0x000fc80000000000 */
[----:B------:R-:W-:-:S04]  /*2d80*/  F2FP.BF16.F32.PACK_AB R75, RZ, R75 ;  /* 0x0000004bff4b723e */ /* 0x000fc800000010ff */
[----:B------:R-:W-:-:S07]  /*2d90*/  PRMT R64, R64, 0x5410, R75 ;  /* 0x0000541040407816 */ /* 0x000fce000000004b */
.L_x_2597:
[----:B------:R-:W-:Y:S05]  /*2da0*/  @!P1 BRA `(.L_x_2598) ;  /* 0x0000000000189947 */ /* 0x000fea0003800000 */
[----:B------:R-:W-:Y:S01]  /*2db0*/  FMUL.FTZ R75, R78, UR15 ;  /* 0x0000000f4e4b7c20 */ /* 0x000fe20008410000 */
[----:B------:R-:W-:-:S03]  /*2dc0*/  LOP3.LUT P0, RZ, R122, 0xff0000, RZ, 0xc0, !PT ;  /* 0x00ff00007aff7812 */ /* 0x000fc6000780c0ff */
[----:B------:R-:W-:-:S05]  /*2dd0*/  FMUL.FTZ R75, R75, UR14 ;  /* 0x0000000e4b4b7c20 */ /* 0x000fca0008410000 */
[----:B------:R-:W-:-:S04]  /*2de0*/  FSEL R75, R75, RZ, P0 ;  /* 0x000000ff4b4b7208 */ /* 0x000fc80000000000 */
[----:B------:R-:W-:-:S04]  /*2df0*/  F2FP.BF16.F32.PACK_AB R75, RZ, R75 ;  /* 0x0000004bff4b723e */ /* 0x000fc800000010ff */
[----:B------:R-:W-:-:S07]  /*2e00*/  PRMT R65, R75, 0x7610, R65 ;  /* 0x000076104b417816 */ /* 0x000fce0000000041 */
.L_x_2598:
[----:B------:R-:W-:Y:S05]  /*2e10*/  @!P1 BRA `(.L_x_2599) ;  /* 0x0000000000189947 */ /* 0x000fea0003800000 */
[----:B------:R-:W-:Y:S01]  /*2e20*/  FMUL.FTZ R75, R79, UR15 ;  /* 0x0000000f4f4b7c20 */ /* 0x000fe20008410000 */
[----:B------:R-:W-:-:S03]  /*2e30*/  LOP3.LUT P0, RZ, R122, 0xff000000, RZ, 0xc0, !PT ;  /* 0xff0000007aff7812 */ /* 0x000fc6000780c0ff */
[----:B------:R-:W-:-:S05]  /*2e40*/  FMUL.FTZ R75, R75, UR14 ;  /* 0x0000000e4b4b7c20 */ /* 0x000fca0008410000 */
[----:B------:R-:W-:-:S04]  /*2e50*/  FSEL R75, R75, RZ, P0 ;  /* 0x000000ff4b4b7208 */ /* 0x000fc80000000000 */
[----:B------:R-:W-:-:S04]  /*2e60*/  F2FP.BF16.F32.PACK_AB R75, RZ, R75 ;  /* 0x0000004bff4b723e */ /* 0x000fc800000010ff */
[----:B------:R-:W-:-:S07]  /*2e70*/  PRMT R65, R65, 0x5410, R75 ;  /* 0x0000541041417816 */ /* 0x000fce000000004b */
.L_x_2599:
[----:B------:R-:W-:Y:S05]  /*2e80*/  @!P1 BRA `(.L_x_2600) ;  /* 0x0000000000189947 */ /* 0x000fea0003800000 */
[----:B------:R-:W-:Y:S01]  /*2e90*/  FMUL.FTZ R75, R72, UR15 ;  /* 0x0000000f484b7c20 */ /* 0x000fe20008410000 */
[----:B------:R-:W-:-:S03]  /*2ea0*/  LOP3.LUT P0, RZ, R123, 0xff, RZ, 0xc0, !PT ;  /* 0x000000ff7bff7812 */ /* 0x000fc6000780c0ff */
[----:B------:R-:W-:-:S05]  /*2eb0*/  FMUL.FTZ R75, R75, UR14 ;  /* 0x0000000e4b4b7c20 */ /* 0x000fca0008410000 */
[----:B------:R-:W-:-:S04]  /*2ec0*/  FSEL R75, R75, RZ, P0 ;  /* 0x000000ff4b4b7208 */ /* 0x000fc80000000000 */
[----:B------:R-:W-:-:S04]  /*2ed0*/  F2FP.BF16.F32.PACK_AB R75, RZ, R75 ;  /* 0x0000004bff4b723e */ /* 0x000fc800000010ff */
[----:B------:R-:W-:-:S07]  /*2ee0*/  PRMT R66, R75, 0x7610, R66 ;  /* 0x000076104b427816 */ /* 0x000fce0000000042 */
.L_x_2600:
[----:B------:R-:W-:Y:S05]  /*2ef0*/  @!P1 BRA `(.L_x_2601) ;  /* 0x0000000000189947 */ /* 0x000fea0003800000 */
[----:B------:R-:W-:Y:S01]  /*2f00*/  FMUL.FTZ R75, R73, UR15 ;  /* 0x0000000f494b7c20 */ /* 0x000fe20008410000 */
[----:B------:R-:W-:-:S03]  /*2f10*/  LOP3.LUT P0, RZ, R123, 0xff00, RZ, 0xc0, !PT ;  /* 0x0000ff007bff7812 */ /* 0x000fc6000780c0ff */
[----:B------:R-:W-:-:S05]  /*2f20*/  FMUL.FTZ R75, R75, UR14 ;  /* 0x0000000e4b4b7c20 */ /* 0x000fca0008410000 */
[----:B------:R-:W-:-:S04]  /*2f30*/  FSEL R75, R75, RZ, P0 ;  /* 0x000000ff4b4b7208 */ /* 0x000fc80000000000 */
[----:B------:R-:W-:-:S04]  /*2f40*/  F2FP.BF16.F32.PACK_AB R75, RZ, R75 ;  /* 0x0000004bff4b723e */ /* 0x000fc800000010ff */
[----:B------:R-:W-:-:S07]  /*2f50*/  PRMT R66, R66, 0x5410, R75 ;  /* 0x0000541042427816 */ /* 0x000fce000000004b */
.L_x_2601:
[----:B------:R-:W-:Y:S05]  /*2f60*/  @!P1 BRA `(.L_x_2602) ;  /* 0x0000000000189947 */ /* 0x000fea0003800000 */
[----:B------:R-:W-:Y:S01]  /*2f70*/  FMUL.FTZ R75, R74, UR15 ;  /* 0x0000000f4a4b7c20 */ /* 0x000fe20008410000 */
[----:B------:R-:W-:-:S03]  /*2f80*/  LOP3.LUT P0, RZ, R123, 0xff0000, RZ, 0xc0, !PT ;  /* 0x00ff00007bff7812 */ /* 0x000fc6000780c0ff */
[----:B------:R-:W-:-:S05]  /*2f90*/  FMUL.FTZ R75, R75, UR14 ;  /* 0x0000000e4b4b7c20 */ /* 0x000fca0008410000 */
[----:B------:R-:W-:-:S04]  /*2fa0*/  FSEL R75, R75, RZ, P0 ;  /* 0x000000ff4b4b7208 */ /* 0x000fc80000000000 */
[----:B------:R-:W-:-:S04]  /*2fb0*/  F2FP.BF16.F32.PACK_AB R75, RZ, R75 ;  /* 0x0000004bff4b723e */ /* 0x000fc800000010ff */
[----:B------:R-:W-:-:S07]  /*2fc0*/  PRMT R67, R75, 0x7610, R67 ;  /* 0x000076104b437816 */ /* 0x000fce0000000043 */
.L_x_2602:
[----:B------:R-:W-:-:S04]  /*2fd0*/  @P2 FFMA.FTZ R75, R111, R3, R119 ;  /* 0x000000036f4b2223 */ /* 0x000fc80000010077 */
[----:B------:R-:W-:Y:S01]  /*2fe0*/  @P2 FADD.FTZ R80, R110, -R75 ;  /* 0x8000004b6e502221 */ /* 0x000fe20000010000 */
[----:B------:R-:W-:-:S03]  /*2ff0*/  MOV R75, R23 ;  /* 0x00000017004b7202 */ /* 0x000fc60000000f00 */
[----:B------:R-:W-:Y:S01]  /*3000*/  @P2 FFMA.FTZ R75, R4, R80, R23 ;  /* 0x00000050044b2223 */ /* 0x000fe20000010017 */
        /* <DEDUP_REMOVED lines=8> */
.L_x_2580:
[----:B------:R-:W-:Y:S02]  /*3090*/  ISETP.NE.U32.AND P0, PT, RZ, UR4, PT ;  /* 0x00000004ff007c0c */ /* 0x000fe4000bf05070 */
[----:B------:R-:W-:Y:S02]  /*30a0*/  ISETP.NE.U32.AND P3, PT, RZ, UR6, PT ;  /* 0x00000006ff007c0c */ /* 0x000fe4000bf65070 */
[----:B------:R-:W-:Y:S02]  /*30b0*/  ISETP.NE.AND.EX P0, PT, RZ, UR5, PT, P0 ;  /* 0x00000005ff007c0c */ /* 0x000fe4000bf05300 */
[----:B------:R-:W-:-:S11]  /*30c0*/  ISETP.NE.AND.EX P3, PT, R2, RZ, PT, P3 ;  /* 0x000000ff0200720c */ /* 0x000fd60003f65330 */
[----:B------:R-:W0:Y:S02]  /*30d0*/  @P0 LDC.64 R80, c[0x0][0x478] ;  /* 0x00011e00ff500b82 */ /* 0x000e240000000a00 */
[----:B0-----:R-:W-:-:S05]  /*30e0*/  @P0 IMAD.WIDE.U32 R80, R82, 0x20, R80 ;  /* 0x0000002052500825 */ /* 0x001fca00078e0050 */
[----:B------:R-:W-:Y:S04]  /*30f0*/  @P0 STG.E.128 desc[UR10][R80.64], R76 ;  /* 0x0000004c50000986 */ /* 0x000fe8000c101d0a */
[----:B------:R0:W-:Y:S02]  /*3100*/  @P0 STG.E.128 desc[UR10][R80.64+0x10], R72 ;  /* 0x0000104850000986 */ /* 0x0001e4000c101d0a */
[----:B0-----:R-:W0:Y:S02]  /*3110*/  @P1 LDC.64 R80, c[0x0][0x468] ;  /* 0x00011a00ff501b82 */ /* 0x001e240000000a00 */
[----:B0-----:R-:W-:-:S05]  /*3120*/  @P1 IMAD.WIDE.U32 R80, R83, 0x10, R80 ;  /* 0x0000001053501825 */ /* 0x001fca00078e0050 */
[----:B------:R0:W-:Y:S01]  /*3130*/  @P1 STG.E.128 desc[UR10][R80.64], R64 ;  /* 0x0000004050001986 */ /* 0x0001e2000c101d0a */
[----:B------:R-:W-:Y:S05]  /*3140*/  @!P3 BRA `(.L_x_2603) ;  /* 0x0000000800d4b947 */ /* 0x000fea0003800000 */
[----:B------:R-:W-:Y:S05]  /*3150*/  @!P0 BRA `(.L_x_2604) ;  /* 0x0000000400688947 */ /* 0x000fea0003800000 */
[-CC-:B------:R-:W-:Y:S01]  /*3160*/  @P2 FFMA.FTZ R74, R107, R3.reuse, R119.reuse ;  /* 0x000000036b4a2223 */ /* 0x180fe20000010077 */
[-CC-:B------:R-:W-:Y:S01]  /*3170*/  @P2 FFMA.FTZ R5, R109, R3.reuse, R119.reuse ;  /* 0x000000036d052223 */ /* 0x180fe20000010077 */
[-CC-:B------:R-:W-:Y:S01]  /*3180*/  @P2 FFMA.FTZ R72, R88, R3.reuse, R119.reuse ;  /* 0x0000000358482223 */ /* 0x180fe20000010077 */
[-CC-:B0-----:R-:W-:Y:S01]  /*3190*/  @P2 FFMA.FTZ R80, R114, R3.reuse, R119.reuse ;  /* 0x0000000372502223 */ /* 0x181fe20000010077 */
[-CC-:B-----5:R-:W-:Y:S01]  /*31a0*/  @P2 FFMA.FTZ R122, R102, R3.reuse, R119.reuse ;  /* 0x00000003667a2223 */ /* 0x1a0fe20000010077 */
[-CC-:B------:R-:W-:Y:S01]  /*31b0*/  @P2 FFMA.FTZ R73, R116, R3.reuse, R119.reuse ;  /* 0x0000000374492223 */ /* 0x180fe20000010077 */
[-CC-:B------:R-:W-:Y:S01]  /*31c0*/  @P2 FFMA.FTZ R2, R100, R3.reuse, R119.reuse ;  /* 0x0000000364022223 */ /* 0x180fe20000010077 */
[----:B------:R-:W-:Y:S01]  /*31d0*/  @P2 FFMA.FTZ R76, R91, R3, R119 ;  /* 0x000000035b4c2223 */ /* 0x000fe20000010077 */
[----:B------:R-:W-:Y:S01]  /*31e0*/  @P2 FADD.FTZ R3, R103, -R74 ;  /* 0x8000004a67032221 */ /* 0x000fe20000010000 */
[----:B------:R-:W-:Y:S01]  /*31f0*/  @P2 FADD.FTZ R72, R115, -R72 ;  /* 0x8000004873482221 */ /* 0x000fe20000010000 */
[----:B------:R-:W-:Y:S01]  /*3200*/  MOV R78, R18 ;  /* 0x00000012004e7202 */ /* 0x000fe20000000f00 */
[----:B------:R-:W-:Y:S01]  /*3210*/  @P2 FADD.FTZ R74, R90, -R73 ;  /* 0x800000495a4a2221 */ /* 0x000fe20000010000 */
[C---:B------:R-:W-:Y:S01]  /*3220*/  @P2 FFMA.FTZ R78, R4.reuse, R3, R18 ;  /* 0x00000003044e2223 */ /* 0x040fe20000010012 */
[----:B------:R-:W-:Y:S01]  /*3230*/  @P2 FADD.FTZ R3, R101, -R122 ;  /* 0x8000007a65032221 */ /* 0x000fe20000010000 */
[----:B------:R-:W-:Y:S01]  /*3240*/  MOV R77, R17 ;  /* 0x00000011004d7202 */ /* 0x000fe20000000f00 */
[C---:B------:R-:W-:Y:S01]  /*3250*/  @P2 FFMA.FTZ R77, R4.reuse, R72, R17 ;  /* 0x00000048044d2223 */ /* 0x040fe20000010011 */
[----:B------:R-:W-:Y:S01]  /*3260*/  MOV R72, R12 ;  /* 0x0000000c00487202 */ /* 0x000fe20000000f00 */
[----:B------:R-:W-:Y:S01]  /*3270*/  @P2 FADD.FTZ R76, R117, -R76 ;  /* 0x8000004c754c2221 */ /* 0x000fe20000010000 */
[----:B------:R-:W-:Y:S01]  /*3280*/  @P2 FFMA.FTZ R72, R4, R3, R12 ;  /* 0x0000000304482223 */ /* 0x000fe2000001000c */
[----:B------:R-:W-:Y:S01]  /*3290*/  @P2 FADD.FTZ R80, R89, -R80 ;  /* 0x8000005059502221 */ /* 0x000fe20000010000 */
[----:B------:R-:W-:Y:S01]  /*32a0*/  @P2 FADD.FTZ R3, R113, -R2 ;  /* 0x8000000271032221 */ /* 0x000fe20000010000 */
[----:B------:R-:W-:Y:S01]  /*32b0*/  @P2 FADD.FTZ R5, R108, -R5 ;  /* 0x800000056c052221 */ /* 0x000fe20000010000 */
[----:B------:R-:W-:Y:S01]  /*32c0*/  MOV R73, R13 ;  /* 0x0000000d00497202 */ /* 0x000fe20000000f00 */
[C---:B------:R-:W-:Y:S01]  /*32d0*/  @P2 FFMA.FTZ R73, R4.reuse, R74, R13 ;  /* 0x0000004a04492223 */ /* 0x040fe2000001000d */
[----:B------:R-:W-:Y:S01]  /*32e0*/  MOV R75, R15 ;  /* 0x0000000f004b7202 */ /* 0x000fe20000000f00 */
[C---:B------:R-:W-:Y:S01]  /*32f0*/  @P2 FFMA.FTZ R75, R4.reuse, R76, R15 ;  /* 0x0000004c044b2223 */ /* 0x040fe2000001000f */
[----:B------:R-:W-:Y:S01]  /*3300*/  MOV R79, R19 ;  /* 0x00000013004f7202 */ /* 0x000fe20000000f00 */
[C---:B------:R-:W-:Y:S01]  /*3310*/  @P2 FFMA.FTZ R79, R4.reuse, R80, R19 ;  /* 0x00000050044f2223 */ /* 0x040fe20000010013 */
[----:B------:R-:W-:Y:S01]  /*3320*/  MOV R74, R14 ;  /* 0x0000000e004a7202 */ /* 0x000fe20000000f00 */
[C---:B------:R-:W-:Y:S01]  /*3330*/  @P2 FFMA.FTZ R74, R4.reuse, R3, R14 ;  /* 0x00000003044a2223 */ /* 0x040fe2000001000e */
[----:B------:R-:W-:Y:S01]  /*3340*/  MOV R76, R16 ;  /* 0x00000010004c7202 */ /* 0x000fe20000000f00 */
        /* <DEDUP_REMOVED lines=8> */
.L_x_2605:
[----:B------:R-:W-:Y:S05]  /*33d0*/  @!P1 BRA `(.L_x_2606) ;  /* 0x0000000000189947 */ /* 0x000fea0003800000 */
[----:B------:R-:W-:Y:S01]  /*33e0*/  FMUL.FTZ R2, R77, UR15 ;  /* 0x0000000f4d027c20 */ /* 0x000fe20008410000 */
[----:B------:R-:W-:-:S03]  /*33f0*/  LOP3.LUT P2, RZ, R120, 0xff00, RZ, 0xc0, !PT ;  /* 0x0000ff0078ff7812 */ /* 0x000fc6000784c0ff */
[----:B------:R-:W-:-:S05]  /*3400*/  FMUL.FTZ R2, R2, UR14 ;  /* 0x0000000e02027c20 */ /* 0x000fca0008410000 */
[----:B------:R-:W-:-:S04]  /*3410*/  FSEL R2, R2, RZ, P2 ;  /* 0x000000ff02027208 */ /* 0x000fc80001000000 */
[----:B------:R-:W-:-:S04]  /*3420*/  F2FP.BF16.F32.PACK_AB R2, RZ, R2 ;  /* 0x00000002ff02723e */ /* 0x000fc800000010ff */
[----:B------:R-:W-:-:S07]  /*3430*/  PRMT R64, R64, 0x5410, R2 ;  /* 0x0000541040407816 */ /* 0x000fce0000000002 */
.L_x_2606:
[----:B------:R-:W-:Y:S05]  /*3440*/  @!P1 BRA `(.L_x_2607) ;  /* 0x0000000000189947 */ /* 0x000fea0003800000 */
[----:B------:R-:W-:Y:S01]  /*3450*/  FMUL.FTZ R2, R78, UR15 ;  /* 0x0000000f4e027c20 */ /* 0x000fe20008410000 */
[----:B------:R-:W-:-:S03]  /*3460*/  LOP3.LUT P2, RZ, R120, 0xff0000, RZ, 0xc0, !PT ;  /* 0x00ff000078ff7812 */ /* 0x000fc6000784c0ff */
[----:B------:R-:W-:-:S05]  /*3470*/  FMUL.FTZ R2, R2, UR14 ;  /* 0x0000000e02027c20 */ /* 0x000fca0008410000 */
[----:B------:R-:W-:-:S04]  /*3480*/  FSEL R2, R2, RZ, P2 ;  /* 0x000000ff02027208 */ /* 0x000fc80001000000 */
[----:B------:R-:W-:-:S04]  /*3490*/  F2FP.BF16.F32.PACK_AB R2, RZ, R2 ;  /* 0x00000002ff02723e */ /* 0x000fc800000010ff */
[----:B------:R-:W-:-:S07]  /*34a0*/  PRMT R65, R2, 0x7610, R65 ;  /* 0x0000761002417816 */ /* 0x000fce0000000041 */
.L_x_2607:
[----:B------:R-:W-:Y:S05]  /*34b0*/  @!P1 BRA `(.L_x_2608) ;  /* 0x0000000000189947 */ /* 0x000fea0003800000 */
[----:B------:R-:W-:Y:S01]  /*34c0*/  FMUL.FTZ R2, R79, UR15 ;  /* 0x0000000f4f027c20 */ /* 0x000fe20008410000 */
[----:B------:R-:W-:-:S03]  /*34d0*/  LOP3.LUT P2, RZ, R120, 0xff000000, RZ, 0xc0, !PT ;  /* 0xff00000078ff7812 */ /* 0x000fc6000784c0ff */
[----:B------:R-:W-:-:S05]  /*34e0*/  FMUL.FTZ R2, R2, UR14 ;  /* 0x0000000e02027c20 */ /* 0x000fca0008410000 */
[----:B------:R-:W-:-:S04]  /*34f0*/  FSEL R2, R2, RZ, P2 ;  /* 0x000000ff02027208 */ /* 0x000fc80001000000 */
[----:B------:R-:W-:-:S04]  /*3500*/  F2FP.BF16.F32.PACK_AB R2, RZ, R2 ;  /* 0x00000002ff02723e */ /* 0x000fc800000010ff */
[----:B------:R-:W-:-:S07]  /*3510*/  PRMT R65, R65, 0x5410, R2 ;  /* 0x0000541041417816 */ /* 0x000fce0000000002 */
.L_x_2608:
[----:B------:R-:W-:Y:S05]  /*3520*/  @!P1 BRA `(.L_x_2609) ;  /* 0x0000000000189947 */ /* 0x000fea0003800000 */
[----:B------:R-:W-:Y:S01]  /*3530*/  FMUL.FTZ R2, R72, UR15 ;  /* 0x0000000f48027c20 */ /* 0x000fe20008410000 */
[----:B------:R-:W-:-:S03]  /*3540*/  LOP3.LUT P2, RZ, R121, 0xff, RZ, 0xc0, !PT ;  /* 0x000000ff79ff7812 */ /* 0x000fc6000784c0ff */
[----:B------:R-:W-:-:S05]  /*3550*/  FMUL.FTZ R2, R2, UR14 ;  /* 0x0000000e02027c20 */ /* 0x000fca0008410000 */
[----:B------:R-:W-:-:S04]  /*3560*/  FSEL R2, R2, RZ, P2 ;  /* 0x000000ff02027208 */ /* 0x000fc80001000000 */
[----:B------:R-:W-:-:S04]  /*3570*/  F2FP.BF16.F32.PACK_AB R2, RZ, R2 ;  /* 0x00000002ff02723e */ /* 0x000fc800000010ff */
[----:B------:R-:W-:-:S07]  /*3580*/  PRMT R66, R2, 0x7610, R66 ;  /* 0x0000761002427816 */ /* 0x000fce0000000042 */
.L_x_2609:
[----:B------:R-:W-:Y:S05]  /*3590*/  @!P1 BRA `(.L_x_2610) ;  /* 0x0000000000189947 */ /* 0x000fea0003800000 */
[----:B------:R-:W-:Y:S01]  /*35a0*/  FMUL.FTZ R2, R73, UR15 ;  /* 0x0000000f49027c20 */ /* 0x000fe20008410000 */
[----:B------:R-:W-:-:S03]  /*35b0*/  LOP3.LUT P2, RZ, R121, 0xff00, RZ, 0xc0, !PT ;  /* 0x0000ff0079ff7812 */ /* 0x000fc6000784c0ff */
[----:B------:R-:W-:-:S05]  /*35c0*/  FMUL.FTZ R2, R2, UR14 ;  /* 0x0000000e02027c20 */ /* 0x000fca0008410000 */
[----:B------:R-:W-:-:S04]  /*35d0*/  FSEL R2, R2, RZ, P2 ;  /* 0x000000ff02027208 */ /* 0x000fc80001000000 */
[----:B------:R-:W-:-:S04]  /*35e0*/  F2FP.BF16.F32.PACK_AB R2, RZ, R2 ;  /* 0x00000002ff02723e */ /* 0x000fc800000010ff */
[----:B------:R-:W-:-:S07]  /*35f0*/  PRMT R66, R66, 0x5410, R2 ;  /* 0x0000541042427816 */ /* 0x000fce0000000002 */
.L_x_2610:
[----:B------:R-:W-:Y:S05]  /*3600*/  @!P1 BRA `(.L_x_2611) ;  /* 0x0000000000189947 */ /* 0x000fea0003800000 */
[----:B------:R-:W-:Y:S01]  /*3610*/  FMUL.FTZ R2, R74, UR15 ;  /* 0x0000000f4a027c20 */ /* 0x000fe20008410000 */
[----:B------:R-:W-:-:S03]  /*3620*/  LOP3.LUT P2, RZ, R121, 0xff0000, RZ, 0xc0, !PT ;  /* 0x00ff000079ff7812 */ /* 0x000fc6000784c0ff */
[----:B------:R-:W-:-:S05]  /*3630*/  FMUL.FTZ R2, R2, UR14 ;  /* 0x0000000e02027c20 */ /* 0x000fca0008410000 */
[----:B------:R-:W-:-:S04]  /*3640*/  FSEL R2, R2, RZ, P2 ;  /* 0x000000ff02027208 */ /* 0x000fc80001000000 */
[----:B------:R-:W-:-:S04]  /*3650*/  F2FP.BF16.F32.PACK_AB R2, RZ, R2 ;  /* 0x00000002ff02723e */ /* 0x000fc800000010ff */
[----:B------:R-:W-:-:S07]  /*3660*/  PRMT R67, R2, 0x7610, R67 ;  /* 0x0000761002437816 */ /* 0x000fce0000000043 */
.L_x_2611:
[----:B------:R-:W-:Y:S05]  /*3670*/  @!P1 BRA `(.L_x_2612) ;  /* 0x0000001400089947 */ /* 0x000fea0003800000 */
        /* <DEDUP_REMOVED lines=8> */
.L_x_2604:
        /* <DEDUP_REMOVED lines=10> */
[----:B0-----:R-:W-:-:S07]  /*37a0*/  PRMT R64, R2, 0x7610, R64 ;  /* 0x0000761002407816 */ /* 0x001fce0000000040 */
.L_x_2613:
        /* <DEDUP_REMOVED lines=10> */
[----:B0-----:R-:W-:-:S07]  /*3850*/  PRMT R64, R64, 0x5410, R2 ;  /* 0x0000541040407816 */ /* 0x001fce0000000002 */
.L_x_2614:
        /* <DEDUP_REMOVED lines=11> */
.L_x_2615:
        /* <DEDUP_REMOVED lines=11> */
.L_x_2616:
        /* <DEDUP_REMOVED lines=11> */
.L_x_2617:
        /* <DEDUP_REMOVED lines=11> */
.L_x_2618:
        /* <DEDUP_REMOVED lines=11> */
.L_x_2619:
[----:B------:R-:W-:Y:S05]  /*3bd0*/  @!P1 BRA `(.L_x_2612) ;  /* 0x0000000c00b09947 */ /* 0x000fea0003800000 */
[----:B------:R-:W-:-:S04]  /*3be0*/  @P2 FFMA.FTZ R2, R91, R3, R119 ;  /* 0x000000035b022223 */ /* 0x000fc80000010077 */
[----:B------:R-:W-:Y:S01]  /*3bf0*/  @P2 FADD.FTZ R3, R117, -R2 ;  /* 0x8000000275032221 */ /* 0x000fe20000010000 */
[----:B-----5:R-:W-:-:S03]  /*3c00*/  MOV R2, R15 ;  /* 0x0000000f00027202 */ /* 0x020fc60000000f00 */
[----:B------:R-:W-:Y:S01]  /*3c10*/  @P2 FFMA.FTZ R2, R4, R3, R15 ;  /* 0x0000000304022223 */ /* 0x000fe2000001000f */
[----:B------:R-:W-:-:S03]  /*3c20*/  ISETP.GE.U32.AND P2, PT, R120, RZ, PT ;  /* 0x000000ff7800720c */ /* 0x000fc60003f46070 */
[----:B------:R-:W-:Y:S01]  /*3c30*/  FMUL.FTZ R2, R2, UR15 ;  /* 0x0000000f02027c20 */ /* 0x000fe20008410000 */
[----:B------:R-:W-:-:S03]  /*3c40*/  ISETP.GE.U32.AND.EX P2, PT, R121, 0x1000000, PT, P2 ;  /* 0x010000007900780c */ /* 0x000fc60003f46120 */
[----:B------:R-:W-:-:S05]  /*3c50*/  FMUL.FTZ R2, R2, UR14 ;  /* 0x0000000e02027c20 */ /* 0x000fca0008410000 */
[----:B------:R-:W-:-:S04]  /*3c60*/  FSEL R2, R2, RZ, P2 ;  /* 0x000000ff02027208 */ /* 0x000fc80001000000 */
[----:B------:R-:W-:-:S04]  /*3c70*/  F2FP.BF16.F32.PACK_AB R2, RZ, R2 ;  /* 0x00000002ff02723e */ /* 0x000fc800000010ff */
[----:B0-----:R-:W-:Y:S01]  /*3c80*/  PRMT R67, R67, 0x5410, R2 ;  /* 0x0000541043437816 */ /* 0x001fe20000000002 */
[----:B------:R-:W-:Y:S06]  /*3c90*/  BRA `(.L_x_2612) ;  /* 0x0000000c00807947 */ /* 0x000fec0003800000 */
.L_x_2603:
[----:B------:R-:W-:Y:S05]  /*3ca0*/  @!P0 BRA `(.L_x_2620) ;  /* 0x0000000400f88947 */ /* 0x000fea0003800000 */
[----:B------:R-:W-:Y:S01]  /*3cb0*/  ISETP.GT.AND P2, PT, R5, RZ, PT ;  /* 0x000000ff0500720c */ /* 0x000fe20003f44270 */
[----:B------:R-:W-:Y:S01]  /*3cc0*/  FFMA.FTZ R2, R91, R3, R119 ;  /* 0x000000035b027223 */ /* 0x000fe20000010077 */
[----:B------:R-:W-:Y:S11]  /*3cd0*/  @!P1 BRA `(.L_x_2621) ;  /* 0x00000000002c9947 */ /* 0x000ff60003800000 */
        /* <DEDUP_REMOVED lines=10> */
[----:B0-----:R-:W-:-:S07]  /*3d80*/  PRMT R64, R72, 0x7610, R64 ;  /* 0x0000761048407816 */ /* 0x001fce0000000040 */
.L_x_2621:
        /* <DEDUP_REMOVED lines=12> */
.L_x_2622:
        /* <DEDUP_REMOVED lines=12> */
.L_x_2623:
        /* <DEDUP_REMOVED lines=12> */
.L_x_2624:
        /* <DEDUP_REMOVED lines=12> */
.L_x_2625:
        /* <DEDUP_REMOVED lines=12> */
.L_x_2626:
        /* <DEDUP_REMOVED lines=12> */
.L_x_2627:
[-CC-:B------:R-:W-:Y:S01]  /*4210*/  FFMA.FTZ R72, R100, R3.reuse, R119.reuse ;  /* 0x0000000364487223 */ /* 0x180fe20000010077 */
[-CC-:B------:R-:W-:Y:S01]  /*4220*/  FFMA.FTZ R5, R116, R3.reuse, R119.reuse ;  /* 0x0000000374057223 */ /* 0x180fe20000010077 */
[-CC-:B------:R-:W-:Y:S01]  /*4230*/  FFMA.FTZ R74, R102, R3.reuse, R119.reuse ;  /* 0x00000003664a7223 */ /* 0x180fe20000010077 */
[-CC-:B------:R-:W-:Y:S01]  /*4240*/  FFMA.FTZ R76, R114, R3.reuse, R119.reuse ;  /* 0x00000003724c7223 */ /* 0x180fe20000010077 */
[-CC-:B------:R-:W-:Y:S01]  /*4250*/  FFMA.FTZ R78, R107, R3.reuse, R119.reuse ;  /* 0x000000036b4e7223 */ /* 0x180fe20000010077 */
[-CC-:B0-----:R-:W-:Y:S01]  /*4260*/  FFMA.FTZ R80, R88, R3.reuse, R119.reuse ;  /* 0x0000000358507223 */ /* 0x181fe20000010077 */
        /* <DEDUP_REMOVED lines=34> */
.L_x_2620:
        /* <DEDUP_REMOVED lines=12> */
.L_x_2628:
[----:B------:R-:W-:Y:S05]  /*4550*/  @!P1 BRA `(.L_x_2629) ;  /* 0x00000000002c9947 */ /* 0x000fea0003800000 */
[----:B------:R-:W-:Y:S01]  /*4560*/  FFMA.FTZ R2, R88, R3, R119 ;  /* 0x0000000358027223 */ /* 0x000fe20000010077 */
[----:B------:R-:W-:-:S03]  /*4570*/  ISETP.GT.AND P2, PT, R5, RZ, PT ;  /* 0x000000ff0500720c */ /* 0x000fc60003f44270 */
[----:B0-----:R-:W-:-:S04]  /*4580*/  FADD.FTZ R81, R115, -R2 ;  /* 0x8000000273517221 */ /* 0x001fc80000010000 */
        /* <DEDUP_REMOVED lines=8> */
.L_x_2629:
        /* <DEDUP_REMOVED lines=12> */
.L_x_2630:
        /* <DEDUP_REMOVED lines=12> */
.L_x_2631:
        /* <DEDUP_REMOVED lines=12> */
.L_x_2632:
        /* <DEDUP_REMOVED lines=12> */
.L_x_2633:
        /* <DEDUP_REMOVED lines=12> */
.L_x_2634:
        /* <DEDUP_REMOVED lines=12> */
[----:B0-----:R-:W-:-:S07]  /*4a90*/  PRMT R67, R67, 0x5410, R2 ;  /* 0x0000541043437816 */ /* 0x001fce0000000002 */
.L_x_2612:
[----:B0-----:R-:W0:Y:S01]  /*4aa0*/  @P0 LDC.64 R80, c[0x0][0x478] ;  /* 0x00011e00ff500b82 */ /* 0x001e220000000a00 */
[----:B------:R-:W-:Y:S01]  /*4ab0*/  @P0 IADD3 R119, PT, PT, R82, 0x80, RZ ;  /* 0x0000008052770810 */ /* 0x000fe20007ffe0ff */
[----:B------:R-:W-:Y:S01]  /*4ac0*/  UPLOP3.LUT UP1, UPT, UPT, UPT, UP1, 0x40, 0x4 ;  /* 0x000000000004789c */ /* 0x000fe20003f2e810 */
[----:B------:R-:W-:-:S05]  /*4ad0*/  @P1 IADD3 R83, PT, PT, R83, 0x80, RZ ;  /* 0x0000008053531810 */ /* 0x000fca0007ffe0ff */
[----:B------:R-:W1:Y:S08]  /*4ae0*/  @P1 LDC.64 R4, c[0x0][0x468] ;  /* 0x00011a00ff041b82 */ /* 0x000e700000000a00 */
[----:B------:R-:W2:Y:S01]  /*4af0*/  LDC.64 R2, c[0x0][0x380] ;  /* 0x0000e000ff027b82 */ /* 0x000ea20000000a00 */
[----:B0-----:R-:W-:-:S05]  /*4b00*/  @P0 IMAD.WIDE.U32 R80, R119, 0x20, R80 ;  /* 0x0000002077500825 */ /* 0x001fca00078e0050 */
[----:B------:R0:W-:Y:S01]  /*4b10*/  @P0 STG.E.128 desc[UR10][R80.64], R76 ;  /* 0x0000004c50000986 */ /* 0x0001e2000c101d0a */
[----:B-1----:R-:W-:-:S03]  /*4b20*/  @P1 IMAD.WIDE.U32 R4, R83, 0x10, R4 ;  /* 0x0000001053041825 */ /* 0x002fc600078e0004 */
[----:B------:R0:W-:Y:S04]  /*4b30*/  @P0 STG.E.128 desc[UR10][R80.64+0x10], R72 ;  /* 0x0000104850000986 */ /* 0x0001e8000c101d0a */
[----:B------:R0:W-:Y:S01]  /*4b40*/  @P1 STG.E.128 desc[UR10][R4.64], R64 ;  /* 0x0000004004001986 */ /* 0x0001e2000c101d0a */
[----:B--2---:R-:W-:-:S04]  /*4b50*/  IADD3 R106, PT, PT, R106, R2, RZ ;  /* 0x000000026a6a7210 */ /* 0x004fc80007ffe0ff */
[----:B------:R-:W-:-:S13]  /*4b60*/  ISETP.GE.AND P0, PT, R106, R3, PT ;  /* 0x000000036a00720c */ /* 0x000fda0003f06270 */
[----:B0-----:R-:W-:Y:S05]  /*4b70*/  @!P0 BRA `(.L_x_2635) ;  /* 0xffffffb400d08947 */ /* 0x001fea000383ffff */
.L_x_2565:
        /* <DEDUP_REMOVED lines=17> */
.L_x_2636:
        /* <DEDUP_REMOVED lines=15> */
.L_x_8039:


//--------------------- .text._ZN10layer_norm13ln_bwd_kernelINS_13Kernel_traitsI13__nv_bfloat16S2_fS2_fjLj2048ELj1ELj1ELj4ELj16ENS_18Kernel_traits_baseILj2048ES2_S2_fS2_fjLj128EEEEELb1ELb1ELb0ELb0EEEvNS_9BwdParamsE --------------------------
	.section	.text._ZN10layer_norm13ln_bwd_kernelINS_13Kernel_traitsI13__nv_bfloat16S2_fS2_fjLj2048ELj1ELj1ELj4ELj16ENS_18Kernel_traits_baseILj2048ES2_S2_fS2_fjLj128EEEEELb1ELb1ELb0ELb0EEEvNS_9BwdParamsE,"ax",@progbits
	.align	128
        .global         _ZN10layer_norm13ln_bwd_kernelINS_13Kernel_traitsI13__nv_bfloat16S2_fS2_fjLj2048ELj1ELj1ELj4ELj16ENS_18Kernel_traits_baseILj2048ES2_S2_fS2_fjLj128EEEEELb1ELb1ELb0ELb0EEEvNS_9BwdParamsE
        .type           _ZN10layer_norm13ln_bwd_kernelINS_13Kernel_traitsI13__nv_bfloat16S2_fS2_fjLj2048ELj1ELj1ELj4ELj16ENS_18Kernel_traits_baseILj2048ES2_S2_fS2_fjLj128EEEEELb1ELb1ELb0ELb0EEEvNS_9BwdParamsE,@function
        .size           _ZN10layer_norm13ln_bwd_kernelINS_13Kernel_traitsI13__nv_bfloat16S2_fS2_fjLj2048ELj1ELj1ELj4ELj16ENS_18Kernel_traits_baseILj2048ES2_S2_fS2_fjLj128EEEEELb1ELb1ELb0ELb0EEEvNS_9BwdParamsE,(.L_x_8040 - _ZN10layer_norm13ln_bwd_kernelINS_13Kernel_traitsI13__nv_bfloat16S2_fS2_fjLj2048ELj1ELj1ELj4ELj16ENS_18Kernel_traits_baseILj2048ES2_S2_fS2_fjLj128EEEEELb1ELb1ELb0ELb0EEEvNS_9BwdParamsE)
        .other          _ZN10layer_norm13ln_bwd_kernelINS_13Kernel_traitsI13__nv_bfloat16S2_fS2_fjLj2048ELj1ELj1ELj4ELj16ENS_18Kernel_traits_baseILj2048ES2_S2_fS2_fjLj128EEEEELb1ELb1ELb0ELb0EEEvNS_9BwdParamsE,@"STO_CUDA_ENTRY STV_DEFAULT"
_ZN10layer_norm13ln_bwd_kernelINS_13Kernel_traitsI13__nv_bfloat16S2_fS2_fjLj2048ELj1ELj1ELj4ELj16ENS_18Kernel_traits_baseILj2048ES2_S2_fS2_fjLj128EEEEELb1ELb1ELb0ELb0EEEvNS_9BwdParamsE:
.text._ZN10layer_norm13ln_bwd_kernelINS_13Kernel_traitsI13__nv_bfloat16S2_fS2_fjLj2048ELj1ELj1ELj4ELj16ENS_18Kernel_traits_baseILj2048ES2_S2_fS2_fjLj128EEEEELb1ELb1ELb0ELb0EEEvNS_9BwdParamsE:
        /* <DEDUP_REMOVED lines=98> */
.L_x_2656:
[----:B-----5:R-:W5:Y:S01]  /*0620*/  @UP0 LDCU.64 UR4, c[0x0][0x3e0] ;  /* 0x00007c00ff0407ac */ /* 0x020f620008000a00 */
[----:B------:R-:W-:Y:S01]  /*0630*/  PLOP3.LUT P0, PT, PT, PT, UP0, 0x80, 0x8 ;  /* 0x000000000008781c */ /* 0x000fe20003f0f008 */
[----:B0-----:R-:W-:Y:S02]  /*0640*/  UIMAD.WIDE UR18, UR6, 0x4, UR14 ;  /* 0x00000004061278a5 */ /* 0x001fe4000f8e020e */
[----:B-----5:R-:W-:-:S06]  /*0650*/  @UP0 UIMAD.WIDE UR4, UR6, 0x2, UR4 ;  /* 0x00000002060408a5 */ /* 0x020fcc000f8e0204 */
[----:B--2---:R-:W-:Y:S02]  /*0660*/  MOV R104, UR4 ;  /* 0x0000000400687c02 */ /* 0x004fe40008000f00 */
        /* <DEDUP_REMOVED lines=34> */
[----:B--2---:R-:W-:-:S06]  /*0890*/  IMAD.WIDE.U32 R142, R0, 0x8, R142 ;  /* 0x00000008008e7825 */ /* 0x004fcc00078e008e */
[----:B------:R-:W5:Y:S01]  /*08a0*/  LDG.E.64 R142, desc[UR16][R142.64] ;  /* 0x000000108e8e7981 */ /* 0x000f62000c1e1b00 */
[----:B------:R-:W-:-:S04]  /*08b0*/  ISETP.NE.U32.AND P0, PT, RZ, UR22, PT ;  /* 0x00000016ff007c0c */ /* 0x000fc8000bf05070 */
[----:B------:R-:W-:-:S13]  /*08c0*/  ISETP.NE.AND.EX P0, PT, RZ, UR23, PT, P0 ;  /* 0x00000017ff007c0c */ /* 0x000fda000bf05300 */
[----:B------:R-:W0:Y:S01]  /*08d0*/  @P0 LDC.64 R116, c[0x0][0x438] ;  /* 0x00010e00ff740b82 */ /* 0x000e220000000a00 */
[C---:B------:R-:W-:Y:S02]  /*08e0*/  SHF.L.U32 R137, R76.reuse, 0x10, RZ ;  /* 0x000000104c897819 */ /* 0x040fe400000006ff */
[----:B------:R-:W-:-:S04]  /*08f0*/  PRMT R134, R76, 0x7632, R134 ;  /* 0x000076324c867816 */ /* 0x000fc80000000086 */
[----:B------:R-:W-:Y:S01]  /*0900*/  SHF.L.U32 R134, R134, 0x10, RZ ;  /* 0x0000001086867819 */ /* 0x000fe200000006ff */
[----:B0-----:R-:W-:-:S05]  /*0910*/  @P0 IMAD.WIDE.U32 R116, R0, 0x20, R116 ;  /* 0x0000002000740825 */ /* 0x001fca00078e0074 */
[----:B------:R-:W5:Y:S04]  /*0920*/  @P0 LDG.E.128 R20, desc[UR16][R116.64] ;  /* 0x0000001074140981 */ /* 0x000f68000c1e1d00 */
[----:B------:R0:W5:Y:S02]  /*0930*/  @P0 LDG.E.128 R16, desc[UR16][R116.64+0x10] ;  /* 0x0000101074100981 */ /* 0x000164000c1e1d00 */
[----:B0-----:R-:W-:-:S04]  /*0940*/  PRMT R117, R78, 0x7632, R117 ;  /* 0x000076324e757816 */ /* 0x001fc80000000075 */
[----:B------:R-:W-:Y:S02]  /*0950*/  SHF.L.U32 R117, R117, 0x10, RZ ;  /* 0x0000001075757819 */ /* 0x000fe400000006ff */
[----:B------:R-:W-:-:S04]  /*0960*/  PRMT R121, R79, 0x7632, R121 ;  /* 0x000076324f797816 */ /* 0x000fc80000000079 */
[----:B------:R-:W-:Y:S02]  /*0970*/  SHF.L.U32 R121, R121, 0x10, RZ ;  /* 0x0000001079797819 */ /* 0x000fe400000006ff */
[----:B------:R-:W-:Y:S01]  /*0980*/  IADD3 R147, PT, PT, R0, 0x80, RZ ;  /* 0x0000008000937810 */ /* 0x000fe20007ffe0ff */
[C---:B---3--:R-:W-:Y:S01]  /*0990*/  FADD.FTZ R12, -R138.reuse, R12 ;  /* 0x0000000c8a0c7221 */ /* 0x048fe20000010100 */
[C---:B------:R-:W-:Y:S01]  /*09a0*/  FADD.FTZ R136, -R138.reuse, R13 ;  /* 0x0000000d8a887221 */ /* 0x040fe20000010100 */
[----:B------:R-:W-:Y:S02]  /*09b0*/  FADD.FTZ R14, -R138, R14 ;  /* 0x0000000e8a0e7221 */ /* 0x000fe40000010100 */
[----:B------:R-:W-:Y:S01]  /*09c0*/  FMUL.FTZ R139, R12, UR19 ;  /* 0x000000130c8b7c20 */ /* 0x000fe20008410000 */
[----:B------:R-:W-:Y:S01]  /*09d0*/  FADD.FTZ R118, -R138, R15 ;  /* 0x0000000f8a767221 */ /* 0x000fe20000010100 */
[C---:B----4-:R-:W-:Y:S02]  /*09e0*/  PRMT R11, R104.reuse, 0x7632, R11 ;  /* 0x00007632680b7816 */ /* 0x050fe4000000000b */
[----:B------:R-:W-:Y:S01]  /*09f0*/  SHF.L.U32 R13, R104, 0x10, RZ ;  /* 0x00000010680d7819 */ /* 0x000fe200000006ff */
[----:B------:R-:W-:Y:S01]  /*0a00*/  FMUL.FTZ R136, R136, UR19 ;  /* 0x0000001388887c20 */ /* 0x000fe20008410000 */
[----:B------:R-:W-:-:S02]  /*0a10*/  PRMT R15, R105, 0x7632, R15 ;  /* 0x00007632690f7816 */ /* 0x000fc4000000000f */
[----:B------:R-:W-:Y:S01]  /*0a20*/  SHF.L.U32 R11, R11, 0x10, RZ ;  /* 0x000000100b0b7819 */ /* 0x000fe200000006ff */
[-C--:B------:R-:W-:Y:S01]  /*0a30*/  FMUL.FTZ R137, R137, R13.reuse ;  /* 0x0000000d89897220 */ /* 0x080fe20000410000 */
[----:B------:R-:W-:Y:S01]  /*0a40*/  SHF.L.U32 R105, R105, 0x10, RZ ;  /* 0x0000001069697819 */ /* 0x000fe200000006ff */
[--C-:B------:R-:W-:Y:S01]  /*0a50*/  FADD.FTZ R52, R52, R13.reuse ;  /* 0x0000000d34347221 */ /* 0x100fe20000010000 */
[----:B------:R-:W-:Y:S01]  /*0a60*/  FFMA.FTZ R68, R139, R13, R68 ;  /* 0x0000000d8b447223 */ /* 0x000fe20000010044 */
[C---:B------:R-:W-:Y:S01]  /*0a70*/  SHF.L.U32 R12, R77.reuse, 0x10, RZ ;  /* 0x000000104d0c7819 */ /* 0x040fe200000006ff */
[----:B------:R-:W-:Y:S01]  /*0a80*/  FMUL.FTZ R135, R14, UR19 ;  /* 0x000000130e877c20 */ /* 0x000fe20008410000 */
[----:B------:R-:W-:Y:S01]  /*0a90*/  PRMT R13, R77, 0x7632, R13 ;  /* 0x000076324d0d7816 */ /* 0x000fe2000000000d */
[-C--:B------:R-:W-:Y:S01]  /*0aa0*/  FMUL.FTZ R134, R134, R11.reuse ;  /* 0x0000000b86867220 */ /* 0x080fe20000410000 */
[----:B------:R-:W-:Y:S01]  /*0ab0*/  FFMA.FTZ R69, R136, R11, R69 ;  /* 0x0000000b88457223 */ /* 0x000fe20000010045 */
[----:B------:R-:W-:Y:S01]  /*0ac0*/  FADD.FTZ R53, R53, R11 ;  /* 0x0000000b35357221 */ /* 0x000fe20000010000 */
[----:B------:R-:W-:Y:S01]  /*0ad0*/  PRMT R119, R106, 0x7632, R119 ;  /* 0x000076326a777816 */ /* 0x000fe20000000077 */
[----:B------:R-:W-:Y:S01]  /*0ae0*/  FADD.FTZ R108, -R138, R108 ;  /* 0x0000006c8a6c7221 */ /* 0x000fe20000010100 */
[----:B------:R-:W-:Y:S01]  /*0af0*/  SHF.L.U32 R13, R13, 0x10, RZ ;  /* 0x000000100d0d7819 */ /* 0x000fe200000006ff */
[-C--:B------:R-:W-:Y:S01]  /*0b00*/  FMUL.FTZ R11, R12, R105.reuse ;  /* 0x000000690c0b7220 */ /* 0x080fe20000410000 */
[----:B------:R-:W-:Y:S01]  /*0b10*/  SHF.L.U32 R14, R15, 0x10, RZ ;  /* 0x000000100f0e7819 */ /* 0x000fe200000006ff */
[----:B------:R-:W-:Y:S01]  /*0b20*/  FADD.FTZ R54, R54, R105 ;  /* 0x0000006936367221 */ /* 0x000fe20000010000 */
[----:B------:R-:W-:Y:S01]  /*0b30*/  FFMA.FTZ R70, R135, R105, R70 ;  /* 0x0000006987467223 */ /* 0x000fe20000010046 */
[----:B------:R-:W-:Y:S01]  /*0b40*/  SHF.L.U32 R106, R106, 0x10, RZ ;  /* 0x000000106a6a7819 */ /* 0x000fe200000006ff */
[----:B------:R-:W-:Y:S01]  /*0b50*/  FMUL.FTZ R12, R118, UR19 ;  /* 0x00000013760c7c20 */ /* 0x000fe20008410000 */
[----:B------:R-:W-:Y:S01]  /*0b60*/  SHF.L.U32 R105, R78, 0x10, RZ ;  /* 0x000000104e697819 */ /* 0x000fe200000006ff */
[----:B------:R-:W-:Y:S01]  /*0b70*/  FADD.FTZ R109, -R138, R109 ;  /* 0x0000006d8a6d7221 */ /* 0x000fe20000010100 */
[----:B------:R-:W-:Y:S01]  /*0b80*/  FMUL.FTZ R15, R108, UR19 ;  /* 0x000000136c0f7c20 */ /* 0x000fe20008410000 */
[-C--:B------:R-:W-:Y:S01]  /*0b90*/  FMUL.FTZ R13, R13, R14.reuse ;  /* 0x0000000e0d0d7220 */ /* 0x080fe20000410000 */
[----:B------:R-:W-:Y:S01]  /*0ba0*/  FFMA.FTZ R71, R12, R14, R71 ;  /* 0x0000000e0c477223 */ /* 0x000fe20000010047 */
[----:B------:R-:W-:Y:S01]  /*0bb0*/  FADD.FTZ R55, R55, R14 ;  /* 0x0000000e37377221 */ /* 0x000fe20000010000 */
[----:B------:R-:W-:Y:S01]  /*0bc0*/  SHF.L.U32 R108, R119, 0x10, RZ ;  /* 0x00000010776c7819 */ /* 0x000fe200000006ff */
[-C--:B------:R-:W-:Y:S01]  /*0bd0*/  FMUL.FTZ R14, R105, R106.reuse ;  /* 0x0000006a690e7220 */ /* 0x080fe20000410000 */
[----:B------:R-:W-:Y:S01]  /*0be0*/  FMUL.FTZ R116, R109, UR19 ;  /* 0x000000136d747c20 */ /* 0x000fe20008410000 */
        /* <DEDUP_REMOVED lines=8> */
[----:B------:R-:W-:Y:S01]  /*0c70*/  FFMA.FTZ R108, R136, R134, R109 ;  /* 0x00000086886c7223 */ /* 0x000fe2000001006d */
[----:B------:R-:W-:-:S02]  /*0c80*/  PRMT R104, R107, 0x7632, R104 ;  /* 0x000076326b687816 */ /* 0x000fc40000000068 */
[----:B------:R-:W-:Y:S01]  /*0c90*/  FADD.FTZ R106, R106, R11 ;  /* 0x0000000b6a6a7221 */ /* 0x000fe20000010000 */
[----:B------:R-:W-:Y:S01]  /*0ca0*/  FFMA.FTZ R105, R135, R11, R108 ;  /* 0x0000000b87697223 */ /* 0x000fe2000001006c */
[----:B------:R-:W-:Y:S01]  /*0cb0*/  FADD.FTZ R110, -R138, R110 ;  /* 0x0000006e8a6e7221 */ /* 0x000fe20000010100 */
[----:B------:R-:W-:Y:S01]  /*0cc0*/  SHF.L.U32 R108, R104, 0x10, RZ ;  /* 0x00000010686c7819 */ /* 0x000fe200000006ff */
        /* <DEDUP_REMOVED lines=21> */
.L_x_2639:
[----:B------:R-:W-:Y:S05]  /*0e20*/  BSYNC.RECONVERGENT B0 ;  /* 0x0000000000007941 */ /* 0x000fea0003800200 */
.L_x_2638:
[----:B------:R-:W-:Y:S04]  /*0e30*/  BSSY.RECONVERGENT B0, `(.L_x_2640) ;  /* 0x0000062000007945 */ /* 0x000fe80003800200 */
[----:B------:R-:W-:Y:S05]  /*0e40*/  @!P1 BRA `(.L_x_2641) ;  /* 0x0000000400809947 */ /* 0x000fea0003800000 */
[----:B------:R-:W0:Y:S08]  /*0e50*/  LDC.64 R126, c[0x0][0x3a8] ;  /* 0x0000ea00ff7e7b82 */ /* 0x000e300000000a00 */
[----:B------:R-:W1:Y:S01]  /*0e60*/  LDC.64 R112, c[0x0][0x428] ;  /* 0x00010a00ff707b82 */ /* 0x000e620000000a00 */
[----:B------:R-:W-:-:S07]  /*0e70*/  ISETP.NE.U32.AND P0, PT, RZ, UR22, PT ;  /* 0x00000016ff007c0c */ /* 0x000fce000bf05070 */
[----:B------:R-:W2:Y:S01]  /*0e80*/  LDC.64 R122, c[0x0][0x3b0] ;  /* 0x0000ec00ff7a7b82 */ /* 0x000ea20000000a00 */
[----:B0-----:R-:W-:-:S05]  /*0e90*/  IMAD.WIDE.U32 R126, R147, 0x20, R126 ;  /* 0x00000020937e7825 */ /* 0x001fca00078e007e */
[----:B------:R-:W3:Y:S01]  /*0ea0*/  LDG.E.128 R104, desc[UR16][R126.64] ;  /* 0x000000107e687981 */ /* 0x000ee2000c1e1d00 */
[----:B-1----:R-:W-:-:S03]  /*0eb0*/  IMAD.WIDE.U32 R112, R147, 0x10, R112 ;  /* 0x0000001093707825 */ /* 0x002fc600078e0070 */
[----:B------:R-:W4:Y:S04]  /*0ec0*/  LDG.E.128 R108, desc[UR16][R126.64+0x10] ;  /* 0x000010107e6c7981 */ /* 0x000f28000c1e1d00 */
[----:B------:R-:W4:Y:S01]  /*0ed0*/  LDG.E.128 R112, desc[UR16][R112.64] ;  /* 0x0000001070707981 */ /* 0x000f22000c1e1d00 */
[----:B------:R-:W-:Y:S01]  /*0ee0*/  ISETP.NE.AND.EX P0, PT, RZ, UR23, PT, P0 ;  /* 0x00000017ff007c0c */ /* 0x000fe2000bf05300 */
[----:B--2---:R-:W-:-:S05]  /*0ef0*/  IMAD.WIDE.U32 R122, R147, 0x8, R122 ;  /* 0x00000008937a7825 */ /* 0x004fca00078e007a */
[----:B------:R0:W5:Y:S07]  /*0f00*/  LDG.E.64 R140, desc[UR16][R122.64] ;  /* 0x000000107a8c7981 */ /* 0x00016e000c1e1b00 */
[----:B------:R-:W1:Y:S01]  /*0f10*/  @P0 LDC.64 R124, c[0x0][0x438] ;  /* 0x00010e00ff7c0b82 */ /* 0x000e620000000a00 */
[----:B0-----:R-:W-:Y:S01]  /*0f20*/  SHF.L.U32 R122, R85, 0x10, RZ ;  /* 0x00000010557a7819 */ /* 0x001fe200000006ff */
[----:B-1----:R-:W-:-:S05]  /*0f30*/  @P0 IMAD.WIDE.U32 R124, R147, 0x20, R124 ;  /* 0x00000020937c0825 */ /* 0x002fca00078e007c */
[----:B------:R-:W5:Y:S04]  /*0f40*/  @P0 LDG.E.128 R88, desc[UR16][R124.64] ;  /* 0x000000107c580981 */ /* 0x000f68000c1e1d00 */
[----:B------:R0:W5:Y:S01]  /*0f50*/  @P0 LDG.E.128 R92, desc[UR16][R124.64+0x10] ;  /* 0x000010107c5c0981 */ /* 0x000162000c1e1d00 */
[----:B---3--:R-:W-:Y:S01]  /*0f60*/  FADD.FTZ R128, -R138, R106 ;  /* 0x0000006a8a807221 */ /* 0x008fe20000010100 */
[----:B------:R-:W-:Y:S01]  /*0f70*/  SHF.L.U32 R106, R84, 0x10, RZ ;  /* 0x00000010546a7819 */ /* 0x000fe200000006ff */
[C---:B----4-:R-:W-:Y:S01]  /*0f80*/  FADD.FTZ R132, -R138.reuse, R109 ;  /* 0x0000006d8a847221 */ /* 0x050fe20000010100 */
[C---:B------:R-:W-:Y:S01]  /*0f90*/  FADD.FTZ R129, -R138.reuse, R107 ;  /* 0x0000006b8a817221 */ /* 0x040fe20000010100 */
[----:B------:R-:W-:Y:S01]  /*0fa0*/  FADD.FTZ R130, -R138, R108 ;  /* 0x0000006c8a827221 */ /* 0x000fe20000010100 */
[----:B------:R-:W-:-:S02]  /*0fb0*/  SHF.L.U32 R109, R112, 0x10, RZ ;  /* 0x00000010706d7819 */ /* 0x000fc400000006ff */
[----:B------:R-:W-:Y:S02]  /*0fc0*/  PRMT R108, R84, 0x7632, R108 ;  /* 0x00007632546c7816 */ /* 0x000fe4000000006c */
[----:B------:R-:W-:Y:S01]  /*0fd0*/  PRMT R107, R112, 0x7632, R107 ;  /* 0x00007632706b7816 */ /* 0x000fe2000000006b */
[----:B------:R-:W-:Y:S01]  /*0fe0*/  FMUL.FTZ R112, R106, R109 ;  /* 0x0000006d6a707220 */ /* 0x000fe20000410000 */
[C---:B------:R-:W-:Y:S01]  /*0ff0*/  FADD.FTZ R126, -R138.reuse, R104 ;  /* 0x000000688a7e7221 */ /* 0x040fe20000010100 */
[----:B------:R-:W-:Y:S01]  /*1000*/  FADD.FTZ R127, -R138, R105 ;  /* 0x000000698a7f7221 */ /* 0x000fe20000010100 */
[----:B0-----:R-:W-:Y:S02]  /*1010*/  PRMT R124, R113, 0x7632, R124 ;  /* 0x00007632717c7816 */ /* 0x001fe4000000007c */
[----:B------:R-:W-:Y:S02]  /*1020*/  PRMT R106, R85, 0x7632, R106 ;  /* 0x00007632556a7816 */ /* 0x000fe4000000006a */
[----:B------:R-:W-:-:S02]  /*1030*/  PRMT R104, R115, 0x7632, R104 ;  /* 0x0000763273687816 */ /* 0x000fc40000000068 */
[----:B------:R-:W-:Y:S02]  /*1040*/  SHF.L.U32 R105, R115, 0x10, RZ ;  /* 0x0000001073697819 */ /* 0x000fe400000006ff */
[----:B------:R-:W-:Y:S01]  /*1050*/  SHF.L.U32 R115, R108, 0x10, RZ ;  /* 0x000000106c737819 */ /* 0x000fe200000006ff */
[----:B------:R-:W-:Y:S01]  /*1060*/  FMUL.FTZ R123, R128, UR19 ;  /* 0x00000013807b7c20 */ /* 0x000fe20008410000 */
[----:B------:R-:W-:Y:S02]  /*1070*/  SHF.L.U32 R125, R113, 0x10, RZ ;  /* 0x00000010717d7819 */ /* 0x000fe400000006ff */
[----:B------:R-:W-:Y:S02]  /*1080*/  SHF.L.U32 R108, R107, 0x10, RZ ;  /* 0x000000106b6c7819 */ /* 0x000fe400000006ff */
[----:B------:R-:W-:Y:S02]  /*1090*/  SHF.L.U32 R106, R106, 0x10, RZ ;  /* 0x000000106a6a7819 */ /* 0x000fe400000006ff */
[----:B------:R-:W-:Y:S01]  /*10a0*/  SHF.L.U32 R107, R124, 0x10, RZ ;  /* 0x000000107c6b7819 */ /* 0x000fe200000006ff */
[----:B------:R-:W-:Y:S01]  /*10b0*/  FMUL.FTZ R124, R129, UR19 ;  /* 0x00000013817c7c20 */ /* 0x000fe20008410000 */
[----:B------:R-:W-:Y:S01]  /*10c0*/  PRMT R131, R114, 0x7632, R131 ;  /* 0x0000763272837816 */ /* 0x000fe20000000083 */
[----:B------:R-:W-:Y:S01]  /*10d0*/  FMUL.FTZ R113, R126, UR19 ;  /* 0x000000137e717c20 */ /* 0x000fe20008410000 */
[----:B------:R-:W-:Y:S01]  /*10e0*/  SHF.L.U32 R133, R114, 0x10, RZ ;  /* 0x0000001072857819 */ /* 0x000fe200000006ff */
[----:B------:R-:W-:Y:S01]  /*10f0*/  FMUL.FTZ R114, R127, UR19 ;  /* 0x000000137f727c20 */ /* 0x000fe20008410000 */
[-C--:B------:R-:W-:Y:S01]  /*1100*/  FMUL.FTZ R122, R122, R125.reuse ;  /* 0x0000007d7a7a7220 */ /* 0x080fe20000410000 */
[----:B------:R-:W-:Y:S01]  /*1110*/  FADD.FTZ R46, R46, R125 ;  /* 0x0000007d2e2e7221 */ /* 0x000fe20000010000 */
[----:B------:R-:W-:Y:S01]  /*1120*/  FFMA.FTZ R62, R123, R125, R62 ;  /* 0x0000007d7b3e7223 */ /* 0x000fe2000001003e */
[----:B------:R-:W-:Y:S01]  /*1130*/  PRMT R129, R86, 0x7632, R129 ;  /* 0x0000763256817816 */ /* 0x000fe20000000081 */
[-C--:B------:R-:W-:Y:S01]  /*1140*/  FMUL.FTZ R125, R106, R107.reuse ;  /* 0x0000006b6a7d7220 */ /* 0x080fe20000410000 */
[-C--:B------:R-:W-:Y:S01]  /*1150*/  FMUL.FTZ R115, R115, R108.reuse ;  /* 0x0000006c73737220 */ /* 0x080fe20000410000 */
[----:B------:R-:W-:Y:S01]  /*1160*/  FFMA.FTZ R63, R124, R107, R63 ;  /* 0x0000006b7c3f7223 */ /* 0x000fe2000001003f */
[----:B------:R-:W-:Y:S01]  /*1170*/  FADD.FTZ R47, R47, R107 ;  /* 0x0000006b2f2f7221 */ /* 0x000fe20000010000 */
        /* <DEDUP_REMOVED lines=9> */
[----:B------:R-:W-:Y:S01]  /*1210*/  FADD.FTZ R109, R106, R115 ;  /* 0x000000736a6d7221 */ /* 0x000fe20000010000 */
[----:B------:R-:W-:Y:S01]  /*1220*/  FFMA.FTZ R106, R114, R115, R107 ;  /* 0x00000073726a7223 */ /* 0x000fe2000001006b */
[----:B------:R-:W-:Y:S01]  /*1230*/  SHF.L.U32 R126, R86, 0x10, RZ ;  /* 0x00000010567e7819 */ /* 0x000fe200000006ff */
[-C--:B------:R-:W-:Y:S01]  /*1240*/  FMUL.FTZ R129, R129, R108.reuse ;  /* 0x0000006c81817220 */ /* 0x080fe20000410000 */
[----:B------:R-:W-:Y:S01]  /*1250*/  FFMA.FTZ R57, R128, R108, R57 ;  /* 0x0000006c80397223 */ /* 0x000fe20000010039 */
[----:B------:R-:W-:Y:S01]  /*1260*/  FADD.FTZ R41, R41, R108 ;  /* 0x0000006c29297221 */ /* 0x000fe20000010000 */
[----:B------:R-:W-:Y:S01]  /*1270*/  FADD.FTZ R108, R109, R122 ;  /* 0x0000007a6d6c7221 */ /* 0x000fe20000010000 */
[----:B------:R-:W-:Y:S01]  /*1280*/  FFMA.FTZ R107, R123, R122, R106 ;  /* 0x0000007a7b6b7223 */ /* 0x000fe2000001006a */
[----:B------:R-:W-:Y:S01]  /*1290*/  FADD.FTZ R110, -R138, R110 ;  /* 0x0000006e8a6e7221 */ /* 0x000fe20000010100 */
[----:B------:R-:W-:Y:S01]  /*12a0*/  FMUL.FTZ R127, R130, UR19 ;  /* 0x00000013827f7c20 */ /* 0x000fe20008410000 */
[----:B------:R-:W-:Y:S01]  /*12b0*/  FMUL.FTZ R126, R126, R133 ;  /* 0x000000857e7e7220 */ /* 0x000fe20000410000 */
[----:B------:R-:W-:Y:S01]  /*12c0*/  FADD.FTZ R109, R108, R125 ;  /* 0x0000007d6c6d7221 */ /* 0x000fe20000010000 */
[----:B------:R-:W-:Y:S01]  /*12d0*/  FFMA.FTZ R106, R124, R125, R107 ;  /* 0x0000007d7c6a7223 */ /* 0x000fe2000001006b */
[----:B------:R-:W-:Y:S01]  /*12e0*/  SHF.L.U32 R130, R87, 0x10, RZ ;  /* 0x0000001057827819 */ /* 0x000fe200000006ff */
[--C-:B------:R-:W-:Y:S01]  /*12f0*/  FADD.FTZ R40, R40, R133.reuse ;  /* 0x0000008528287221 */ /* 0x100fe20000010000 */
[----:B------:R-:W-:Y:S01]  /*1300*/  FFMA.FTZ R56, R127, R133, R56 ;  /* 0x000000857f387223 */ /* 0x000fe20000010038 */
[----:B------:R-:W-:Y:S01]  /*1310*/  FMUL.FTZ R131, R110, UR19 ;  /* 0x000000136e837c20 */ /* 0x000fe20008410000 */
[----:B------:R-:W-:Y:S01]  /*1320*/  SHF.L.U32 R108, R104, 0x10, RZ ;  /* 0x00000010686c7819 */ /* 0x000fe200000006ff */
[----:B------:R-:W-:Y:S01]  /*1330*/  FADD.FTZ R104, R109, R126 ;  /* 0x0000007e6d687221 */ /* 0x000fe20000010000 */
[----:B------:R-:W-:Y:S01]  /*1340*/  PRMT R133, R87, 0x7632, R133 ;  /* 0x0000763257857816 */ /* 0x000fe20000000085 */
[----:B------:R-:W-:Y:S01]  /*1350*/  FFMA.FTZ R107, R127, R126, R106 ;  /* 0x0000007e7f6b7223 */ /* 0x000fe2000001006a */
[-C--:B------:R-:W-:Y:S01]  /*1360*/  FMUL.FTZ R130, R130, R105.reuse ;  /* 0x0000006982827220 */ /* 0x080fe20000410000 */
[----:B------:R-:W-:Y:S01]  /*1370*/  FADD.FTZ R42, R42, R105 ;  /* 0x000000692a2a7221 */ /* 0x000fe20000010000 */
[----:B------:R-:W-:Y:S01]  /*1380*/  FFMA.FTZ R58, R131, R105, R58 ;  /* 0x00000069833a7223 */ /* 0x000fe2000001003a */
[----:B------:R-:W-:Y:S01]  /*1390*/  SHF.L.U32 R133, R133, 0x10, RZ ;  /* 0x0000001085857819 */ /* 0x000fe200000006ff */
[----:B------:R-:W-:Y:S01]  /*13a0*/  FADD.FTZ R105, R104, R129 ;  /* 0x0000008168697221 */ /* 0x000fe20000010000 */
[----:B------:R-:W-:Y:S01]  /*13b0*/  FADD.FTZ R111, -R138, R111 ;  /* 0x0000006f8a6f7221 */ /* 0x000fe20000010100 */
[----:B------:R-:W-:-:S02]  /*13c0*/  FFMA.FTZ R104, R128, R129, R107 ;  /* 0x0000008180687223 */ /* 0x000fc4000001006b */
        /* <DEDUP_REMOVED lines=8> */
.L_x_2641:
[----:B------:R-:W-:Y:S05]  /*1450*/  BSYNC.RECONVERGENT B0 ;  /* 0x0000000000007941 */ /* 0x000fea0003800200 */
.L_x_2640:
        /* <DEDUP_REMOVED lines=32> */
.L_x_2643:
[----:B------:R-:W-:Y:S05]  /*1660*/  BSYNC.RECONVERGENT B0 ;  /* 0x0000000000007941 */ /* 0x000fea0003800200 */
.L_x_2642:
        /* <DEDUP_REMOVED lines=36> */
[----:B-----5:R-:W-:Y:S01]  /*18b0*/  LOP3.LUT P0, RZ, R142, 0xff, RZ, 0xc0, !PT ;  /* 0x000000ff8eff7812 */ /* 0x020fe2000780c0ff */
[----:B------:R-:W-:Y:S01]  /*18c0*/  FFMA.FTZ R145, R136, UR18, R110 ;  /* 0x0000001288917c23 */ /* 0x000fe2000801006e */
[----:B------:R-:W-:Y:S01]  /*18d0*/  LOP3.LUT P3, RZ, R142, 0xff00, RZ, 0xc0, !PT ;  /* 0x0000ff008eff7812 */ /* 0x000fe2000786c0ff */
[----:B------:R-:W-:Y:S01]  /*18e0*/  FADD.FTZ R108, R137, -R108 ;  /* 0x8000006c896c7221 */ /* 0x000fe20000010000 */
[----:B------:R-:W-:Y:S02]  /*18f0*/  HFMA2 R111, -RZ, RZ, 0, 0 ;  /* 0x00000000ff6f7431 */ /* 0x000fe400000001ff */
[----:B------:R-:W-:Y:S01]  /*1900*/  FADD.FTZ R145, R134, -R145 ;  /* 0x8000009186917221 */ /* 0x000fe20000010000 */
[----:B------:R-:W-:Y:S01]  /*1910*/  FFMA.FTZ R148, R135, UR18, R110 ;  /* 0x0000001287947c23 */ /* 0x000fe2000801006e */
[----:B------:R-:W-:Y:S01]  /*1920*/  FMUL.FTZ R108, R108, UR19 ;  /* 0x000000136c6c7c20 */ /* 0x000fe20008410000 */
[----:B------:R-:W-:Y:S01]  /*1930*/  LOP3.LUT P4, RZ, R142, 0xff0000, RZ, 0xc0, !PT ;  /* 0x00ff00008eff7812 */ /* 0x000fe2000788c0ff */
[----:B------:R-:W-:Y:S01]  /*1940*/  FMUL.FTZ R145, R145, UR19 ;  /* 0x0000001391917c20 */ /* 0x000fe20008410000 */
[----:B------:R-:W-:Y:S01]  /*1950*/  FADD.FTZ R148, R11, -R148 ;  /* 0x800000940b947221 */ /* 0x000fe20000010000 */
[----:B------:R-:W-:Y:S01]  /*1960*/  FMUL.FTZ R108, R108, UR9 ;  /* 0x000000096c6c7c20 */ /* 0x000fe20008410000 */
[----:B------:R-:W-:Y:S01]  /*1970*/  FFMA.FTZ R150, R12, UR18, R110 ;  /* 0x000000120c967c23 */ /* 0x000fe2000801006e */
[----:B------:R-:W-:Y:S01]  /*1980*/  @P0 SHF.L.U32 R109, R104, 0x10, RZ ;  /* 0x00000010686d0819 */ /* 0x000fe200000006ff */
[----:B------:R-:W-:Y:S01]  /*1990*/  FMUL.FTZ R145, R145, UR9 ;  /* 0x0000000991917c20 */ /* 0x000fe20008410000 */
[----:B------:R-:W-:Y:S01]  /*19a0*/  FMUL.FTZ R147, R108, UR24 ;  /* 0x000000186c937c20 */ /* 0x000fe20008410000 */
[----:B------:R-:W-:Y:S01]  /*19b0*/  @P3 PRMT R146, R104, 0x7632, R146 ;  /* 0x0000763268923816 */ /* 0x000fe20000000092 */
[----:B------:R-:W-:Y:S01]  /*19c0*/  FMUL.FTZ R148, R148, UR19 ;  /* 0x0000001394947c20 */ /* 0x000fe20008410000 */
[----:B------:R-:W-:Y:S01]  /*19d0*/  @P0 SHF.L.U32 R104, R72, 0x10, RZ ;  /* 0x0000001048680819 */ /* 0x000fe200000006ff */
[----:B------:R-:W-:Y:S01]  /*19e0*/  @P0 FMUL.FTZ R111, R147, R109 ;  /* 0x0000006d936f0220 */ /* 0x000fe20000410000 */
[----:B------:R-:W-:Y:S01]  /*19f0*/  CS2R R108, SRZ ;  /* 0x00000000006c7805 */ /* 0x000fe2000001ff00 */
[----:B------:R-:W-:Y:S01]  /*1a00*/  FMUL.FTZ R149, R145, UR24 ;  /* 0x0000001891957c20 */ /* 0x000fe20008410000 */
[----:B------:R-:W-:Y:S01]  /*1a10*/  @P3 SHF.L.U32 R146, R146, 0x10, RZ ;  /* 0x0000001092923819 */ /* 0x000fe200000006ff */
[----:B------:R-:W-:Y:S01]  /*1a20*/  @P0 FMUL.FTZ R109, R147, R104 ;  /* 0x00000068936d0220 */ /* 0x000fe20000410000 */
[----:B------:R-:W-:Y:S01]  /*1a30*/  LOP3.LUT P0, RZ, R142, 0xff000000, RZ, 0xc0, !PT ;  /* 0xff0000008eff7812 */ /* 0x000fe2000780c0ff */
[----:B------:R-:W-:Y:S01]  /*1a40*/  FMUL.FTZ R148, R148, UR9 ;  /* 0x0000000994947c20 */ /* 0x000fe20008410000 */
[----:B------:R-:W-:Y:S01]  /*1a50*/  @P3 SHF.L.U32 R145, R6, 0x10, RZ ;  /* 0x0000001006913819 */ /* 0x000fe200000006ff */
[----:B------:R-:W-:Y:S01]  /*1a60*/  FADD.FTZ R150, R13, -R150 ;  /* 0x800000960d967221 */ /* 0x000fe20000010000 */
[----:B------:R-:W-:Y:S01]  /*1a70*/  MOV R144, RZ ;  /* 0x000000ff00907202 */ /* 0x000fe20000000f00 */
[----:B------:R-:W-:Y:S01]  /*1a80*/  @P3 FMUL.FTZ R144, R149, R146 ;  /* 0x0000009295903220 */ /* 0x000fe20000410000 */
[----:B------:R-:W-:Y:S01]  /*1a90*/  @P4 SHF.L.U32 R147, R73, 0x10, RZ ;  /* 0x0000001049934819 */ /* 0x000fe200000006ff */
[----:B------:R-:W-:Y:S01]  /*1aa0*/  @P3 FMUL.FTZ R108, R149, R145 ;  /* 0x00000091956c3220 */ /* 0x000fe20000410000 */
[----:B------:R-:W-:Y:S01]  /*1ab0*/  FMUL.FTZ R148, R148, UR24 ;  /* 0x0000001894947c20 */ /* 0x000fe20008410000 */
[----:B------:R-:W-:-:S02]  /*1ac0*/  HFMA2 R145, -RZ, RZ, 0, 0 ;  /* 0x00000000ff917431 */ /* 0x000fc400000001ff */
[----:B------:R-:W-:Y:S01]  /*1ad0*/  FFMA.FTZ R149, R15, UR18, R110 ;  /* 0x000000120f957c23 */ /* 0x000fe2000801006e */
[----:B------:R-:W-:Y:S01]  /*1ae0*/  @P4 SHF.L.U32 R146, R105, 0x10, RZ ;  /* 0x0000001069924819 */ /* 0x000fe200000006ff */
[----:B------:R-:W-:Y:S01]  /*1af0*/  FMUL.FTZ R150, R150, UR19 ;  /* 0x0000001396967c20 */ /* 0x000fe20008410000 */
[----:B------:R-:W-:Y:S01]  /*1b00*/  MOV R104, RZ ;  /* 0x000000ff00687202 */ /* 0x000fe20000000f00 */
[----:B------:R-:W-:Y:S01]  /*1b10*/  @P4 FMUL.FTZ R104, R148, R147 ;  /* 0x0000009394684220 */ /* 0x000fe20000410000 */
[----:B------:R-:W-:Y:S01]  /*1b20*/  LOP3.LUT P3, RZ, R143, 0xff, RZ, 0xc0, !PT ;  /* 0x000000ff8fff7812 */ /* 0x000fe2000786c0ff */
[----:B------:R-:W-:Y:S01]  /*1b30*/  FADD.FTZ R149, R14, -R149 ;  /* 0x800000950e957221 */ /* 0x000fe20000010000 */
[----:B------:R-:W-:Y:S01]  /*1b40*/  @P0 PRMT R147, R105, 0x7632, R147 ;  /* 0x0000763269930816 */ /* 0x000fe20000000093 */
[----:B------:R-:W-:Y:S01]  /*1b50*/  FMUL.FTZ R150, R150, UR9 ;  /* 0x0000000996967c20 */ /* 0x000fe20008410000 */
[----:B------:R-:W-:Y:S01]  /*1b60*/  @P4 FMUL.FTZ R145, R148, R146 ;  /* 0x0000009294914220 */ /* 0x000fe20000410000 */
[----:B------:R-:W-:Y:S01]  /*1b70*/  HFMA2 R146, -RZ, RZ, 0, 0 ;  /* 0x00000000ff927431 */ /* 0x000fe200000001ff */
[----:B------:R-:W-:Y:S01]  /*1b80*/  @P0 SHF.L.U32 R147, R147, 0x10, RZ ;  /* 0x0000001093930819 */ /* 0x000fe200000006ff */
[----:B------:R-:W-:Y:S01]  /*1b90*/  FMUL.FTZ R149, R149, UR19 ;  /* 0x0000001395957c20 */ /* 0x000fe20008410000 */
[----:B------:R-:W-:Y:S01]  /*1ba0*/  FMUL.FTZ R150, R150, UR24 ;  /* 0x0000001896967c20 */ /* 0x000fe20008410000 */
[----:B------:R-:W-:Y:S01]  /*1bb0*/  @P0 SHF.L.U32 R148, R7, 0x10, RZ ;  /* 0x0000001007940819 */ /* 0x000fe200000006ff */
[----:B------:R-:W-:Y:S01]  /*1bc0*/  FADD.FTZ R36, R36, R111 ;  /* 0x0000006f24247221 */ /* 0x000fe20000010000 */
[----:B------:R-:W-:Y:S01]  /*1bd0*/  FMUL.FTZ R149, R149, UR9 ;  /* 0x0000000995957c20 */ /* 0x000fe20008410000 */
[----:B------:R-:W-:Y:S01]  /*1be0*/  MOV R105, RZ ;  /* 0x000000ff00697202 */ /* 0x000fe20000000f00 */
[C---:B------:R-:W-:Y:S01]  /*1bf0*/  @P0 FMUL.FTZ R146, R150.reuse, R147 ;  /* 0x0000009396920220 */ /* 0x040fe20000410000 */
[----:B------:R-:W-:Y:S01]  /*1c00*/  @P0 FMUL.FTZ R105, R150, R148 ;  /* 0x0000009496690220 */ /* 0x000fe20000410000 */
[----:B------:R-:W-:Y:S01]  /*1c10*/  HFMA2 R147, -RZ, RZ, 0, 0 ;  /* 0x00000000ff937431 */ /* 0x000fe200000001ff */
[----:B------:R-:W-:Y:S01]  /*1c20*/  @P3 SHF.L.U32 R148, R106, 0x10, RZ ;  /* 0x000000106a943819 */ /* 0x000fe200000006ff */
[----:B------:R-:W-:Y:S01]  /*1c30*/  FMUL.FTZ R151, R149, UR24 ;  /* 0x0000001895977c20 */ /* 0x000fe20008410000 */
[----:B------:R-:W-:Y:S01]  /*1c40*/  MOV R149, RZ ;  /* 0x000000ff00957202 */ /* 0x000fe20000000f00 */
[----:B------:R-:W-:Y:S01]  /*1c50*/  FADD.FTZ R39, R39, R146 ;  /* 0x0000009227277221 */ /* 0x000fe20000010000 */
[----:B------:R-:W-:Y:S01]  /*1c60*/  LOP3.LUT P0, RZ, R143, 0xff00, RZ, 0xc0, !PT ;  /* 0x0000ff008fff7812 */ /* 0x000fe2000780c0ff */
[----:B------:R-:W-:Y:S01]  /*1c70*/  @P3 FMUL.FTZ R147, R151, R148 ;  /* 0x0000009497933220 */ /* 0x000fe20000410000 */
[----:B------:R-:W-:Y:S01]  /*1c80*/  @P3 SHF.L.U32 R148, R74, 0x10, RZ ;  /* 0x000000104a943819 */ /* 0x000fe200000006ff */
[----:B------:R-:W-:Y:S01]  /*1c90*/  FADD.FTZ R37, R37, R144 ;  /* 0x0000009025257221 */ /* 0x000fe20000010000 */
[----:B------:R-:W-:Y:S01]  /*1ca0*/  F2FP.BF16.F32.PACK_AB R105, R105, R104 ;  /* 0x000000686969723e */ /* 0x000fe200000010ff */
[----:B------:R-:W-:Y:S01]  /*1cb0*/  FADD.FTZ R111, R32, R147 ;  /* 0x00000093206f7221 */ /* 0x000fe20000010000 */
[----:B------:R-:W-:Y:S01]  /*1cc0*/  FADD.FTZ R38, R38, R145 ;  /* 0x0000009126267221 */ /* 0x000fe20000010000 */
[----:B------:R-:W-:Y:S01]  /*1cd0*/  @P3 FMUL.FTZ R149, R151, R148 ;  /* 0x0000009497953220 */ /* 0x000fe20000410000 */
[----:B------:R-:W-:Y:S01]  /*1ce0*/  FFMA.FTZ R148, R116, UR18, R110 ;  /* 0x0000001274947c23 */ /* 0x000fe2000801006e */
[----:B------:R-:W-:-:S03]  /*1cf0*/  F2FP.BF16.F32.PACK_AB R104, R108, R109 ;  /* 0x0000006d6c68723e */ /* 0x000fc600000010ff */
[----:B------:R-:W-:Y:S01]  /*1d00*/  FADD.FTZ R148, R117, -R148 ;  /* 0x8000009475947221 */ /* 0x000fe20000010000 */
[----:B------:R-:W-:-:S03]  /*1d10*/  @P0 PRMT R150, R106, 0x7632, R150 ;  /* 0x000076326a960816 */ /* 0x000fc60000000096 */
[----:B------:R-:W-:Y:S01]  /*1d20*/  FMUL.FTZ R148, R148, UR19 ;  /* 0x0000001394947c20 */ /* 0x000fe20008410000 */
[----:B------:R-:W-:-:S03]  /*1d30*/  @P0 SHF.L.U32 R150, R150, 0x10, RZ ;  /* 0x0000001096960819 */ /* 0x000fc600000006ff */
[----:B------:R-:W-:Y:S01]  /*1d40*/  FMUL.FTZ R106, R148, UR9 ;  /* 0x00000009946a7c20 */ /* 0x000fe20008410000 */
[----:B------:R-:W-:-:S03]  /*1d50*/  HFMA2 R148, -RZ, RZ, 0, 0 ;  /* 0x00000000ff947431 */ /* 0x000fc600000001ff */
[----:B------:R-:W-:Y:S01]  /*1d60*/  FMUL.FTZ R151, R106, UR24 ;  /* 0x000000186a977c20 */ /* 0x000fe20008410000 */
[----:B------:R-:W-:-:S03]  /*1d70*/  MOV R106, RZ ;  /* 0x000000ff006a7202 */ /* 0x000fc60000000f00 */
[----:B------:R-:W-:Y:S01]  /*1d80*/  @P0 FMUL.FTZ R148, R151, R150 ;  /* 0x0000009697940220 */ /* 0x000fe20000410000 */
[----:B------:R-:W-:-:S03]  /*1d90*/  @P0 SHF.L.U32 R150, R8, 0x10, RZ ;  /* 0x0000001008960819 */ /* 0x000fc600000006ff */
[----:B------:R-:W-:Y:S02]  /*1da0*/  FADD.FTZ R146, R33, R148 ;  /* 0x0000009421927221 */ /* 0x000fe40000010000 */
[----:B------:R-:W-:Y:S01]  /*1db0*/  @P0 FMUL.FTZ R106, R151, R150 ;  /* 0x00000096976a0220 */ /* 0x000fe20000410000 */
[----:B------:R-:W-:Y:S01]  /*1dc0*/  FFMA.FTZ R151, R119, UR18, R110 ;  /* 0x0000001277977c23 */ /* 0x000fe2000801006e */
[----:B------:R-:W-:-:S03]  /*1dd0*/  LOP3.LUT P0, RZ, R143, 0xff0000, RZ, 0xc0, !PT ;  /* 0x00ff00008fff7812 */ /* 0x000fc6000780c0ff */
[----:B------:R-:W-:Y:S01]  /*1de0*/  FADD.FTZ R151, R118, -R151 ;  /* 0x8000009776977221 */ /* 0x000fe20000010000 */
[----:B------:R-:W-:-:S03]  /*1df0*/  F2FP.BF16.F32.PACK_AB R106, R106, R149 ;  /* 0x000000956a6a723e */ /* 0x000fc600000010ff */
[----:B------:R-:W-:-:S04]  /*1e00*/  FMUL.FTZ R151, R151, UR19 ;  /* 0x0000001397977c20 */ /* 0x000fc80008410000 */
[----:B------:R-:W-:Y:S02]  /*1e10*/  FMUL.FTZ R151, R151, UR9 ;  /* 0x0000000997977c20 */ /* 0x000fe40008410000 */
[----:B------:R-:W-:Y:S02]  /*1e20*/  @P0 SHF.L.U32 R152, R107, 0x10, RZ ;  /* 0x000000106b980819 */ /* 0x000fe400000006ff */
[----:B------:R-:W-:Y:S01]  /*1e30*/  @P0 SHF.L.U32 R153, R75, 0x10, RZ ;  /* 0x000000104b990819 */ /* 0x000fe200000006ff */
[----:B------:R-:W-:Y:S01]  /*1e40*/  FMUL.FTZ R154, R151, UR24 ;  /* 0x00000018979a7c20 */ /* 0x000fe20008410000 */
[----:B------:R-:W-:-:S03]  /*1e50*/  CS2R R150, SRZ ;  /* 0x0000000000967805 */ /* 0x000fc6000001ff00 */
[C---:B------:R-:W-:Y:S01]  /*1e60*/  @P0 FMUL.FTZ R151, R154.reuse, R152 ;  /* 0x000000989a970220 */ /* 0x040fe20000410000 */
[----:B------:R-:W-:Y:S01]  /*1e70*/  @P0 FMUL.FTZ R150, R154, R153 ;  /* 0x000000999a960220 */ /* 0x000fe20000410000 */
[----:B------:R-:W-:Y:S01]  /*1e80*/  ISETP.GE.U32.AND P0, PT, R142, RZ, PT ;  /* 0x000000ff8e00720c */ /* 0x000fe20003f06070 */
[----:B------:R-:W-:Y:S01]  /*1e90*/  FFMA.FTZ R152, R120, UR18, R110 ;  /* 0x0000001278987c23 */ /* 0x000fe2000801006e */
[----:B------:R-:W-:Y:S02]  /*1ea0*/  FADD.FTZ R148, R34, R151 ;  /* 0x0000009722947221 */ /* 0x000fe40000010000 */
[----:B------:R-:W-:Y:S01]  /*1eb0*/  ISETP.GE.U32.AND.EX P0, PT, R143, 0x1000000, PT, P0 ;  /* 0x010000008f00780c */ /* 0x000fe20003f06100 */
[----:B------:R-:W-:-:S04]  /*1ec0*/  FADD.FTZ R152, R121, -R152 ;  /* 0x8000009879987221 */ /* 0x000fc80000010000 */
[----:B------:R-:W-:-:S04]  /*1ed0*/  FMUL.FTZ R152, R152, UR19 ;  /* 0x0000001398987c20 */ /* 0x000fc80008410000 */
[----:B------:R-:W-:-:S04]  /*1ee0*/  FMUL.FTZ R152, R152, UR9 ;  /* 0x0000000998987c20 */ /* 0x000fc80008410000 */
[----:B------:R-:W-:Y:S01]  /*1ef0*/  @P0 PRMT R107, R107, 0x7632, R107 ;  /* 0x000076326b6b0816 */ /* 0x000fe2000000006b */
[----:B------:R-:W-:Y:S01]  /*1f00*/  FMUL.FTZ R154, R152, UR24 ;  /* 0x00000018989a7c20 */ /* 0x000fe20008410000 */
[----:B------:R-:W-:Y:S01]  /*1f10*/  HFMA2 R152, -RZ, RZ, 0, 0 ;  /* 0x00000000ff987431 */ /* 0x000fe200000001ff */
[----:B------:R-:W-:Y:S02]  /*1f20*/  @P0 SHF.L.U32 R153, R9, 0x10, RZ ;  /* 0x0000001009990819 */ /* 0x000fe400000006ff */
[----:B------:R-:W-:-:S05]  /*1f30*/  @P0 SHF.L.U32 R107, R107, 0x10, RZ ;  /* 0x000000106b6b0819 */ /* 0x000fca00000006ff */
[C---:B------:R-:W-:Y:S01]  /*1f40*/  @P0 FMUL.FTZ R152, R154.reuse, R107 ;  /* 0x0000006b9a980220 */ /* 0x040fe20000410000 */
[----:B------:R-:W-:Y:S01]  /*1f50*/  MOV R107, RZ ;  /* 0x000000ff006b7202 */ /* 0x000fe20000000f00 */
[----:B------:R-:W-:Y:S02]  /*1f60*/  @P0 FMUL.FTZ R107, R154, R153 ;  /* 0x000000999a6b0220 */ /* 0x000fe40000410000 */
[----:B------:R-:W-:-:S03]  /*1f70*/  FADD.FTZ R147, R35, R152 ;  /* 0x0000009823937221 */ /* 0x000fc60000010000 */
[----:B------:R-:W-:Y:S01]  /*1f80*/  F2FP.BF16.F32.PACK_AB R107, R107, R150 ;  /* 0x000000966b6b723e */ /* 0x000fe200000010ff */
[----:B------:R-:W-:Y:S06]  /*1f90*/  BRA `(.L_x_2648) ;  /* 0x0000001400487947 */ /* 0x000fec0003800000 */
.L_x_2647:
[----:B------:R-:W-:Y:S01]  /*1fa0*/  FFMA.FTZ R96, R139, UR18, R110 ;  /* 0x000000128b607c23 */ /* 0x000fe2000801006e */
[C---:B-----5:R-:W-:Y:S01]  /*1fb0*/  LOP3.LUT P0, RZ, R142.reuse, 0xff, RZ, 0xc0, !PT ;  /* 0x000000ff8eff7812 */ /* 0x060fe2000780c0ff */
[----:B------:R-:W-:Y:S01]  /*1fc0*/  HFMA2 R147, -RZ, RZ, 0, 0 ;  /* 0x00000000ff937431 */ /* 0x000fe200000001ff */
[----:B------:R-:W-:Y:S01]  /*1fd0*/  CS2R R108, SRZ ;  /* 0x00000000006c7805 */ /* 0x000fe2000001ff00 */
[----:B------:R-:W-:Y:S01]  /*1fe0*/  FADD.FTZ R96, R137, -R96 ;  /* 0x8000006089607221 */ /* 0x000fe20000010000 */
[----:B------:R-:W-:Y:S01]  /*1ff0*/  LOP3.LUT P3, RZ, R142, 0xff00, RZ, 0xc0, !PT ;  /* 0x0000ff008eff7812 */ /* 0x000fe2000786c0ff */
[----:B------:R-:W-:Y:S01]  /*2000*/  FFMA.FTZ R148, R12, UR18, R110 ;  /* 0x000000120c947c23 */ /* 0x000fe2000801006e */
[----:B------:R-:W-:Y:S01]  /*2010*/  LOP3.LUT P4, RZ, R142, 0xff0000, RZ, 0xc0, !PT ;  /* 0x00ff00008eff7812 */ /* 0x000fe2000788c0ff */
[----:B------:R-:W-:Y:S01]  /*2020*/  FMUL.FTZ R96, R96, UR19 ;  /* 0x0000001360607c20 */ /* 0x000fe20008410000 */
[----:B------:R-:W-:Y:S01]  /*2030*/  CS2R R144, SRZ ;  /* 0x0000000000907805 */ /* 0x000fe2000001ff00 */
[----:B------:R-:W-:Y:S01]  /*2040*/  FADD.FTZ R148, R13, -R148 ;  /* 0x800000940d947221 */ /* 0x000fe20000010000 */
[--C-:B------:R-:W-:Y:S01]  /*2050*/  FFMA.FTZ R103, R15, UR18, R110.reuse ;  /* 0x000000120f677c23 */ /* 0x100fe2000801006e */
[----:B------:R-:W-:Y:S01]  /*2060*/  FMUL.FTZ R97, R96, UR9 ;  /* 0x0000000960617c20 */ /* 0x000fe20008410000 */
[----:B------:R-:W-:Y:S01]  /*2070*/  MOV R111, RZ ;  /* 0x000000ff006f7202 */ /* 0x000fe20000000f00 */
[----:B------:R-:W-:Y:S01]  /*2080*/  HFMA2 R149, -RZ, RZ, 0, 0 ;  /* 0x00000000ff957431 */ /* 0x000fe200000001ff */
[----:B------:R-:W-:Y:S01]  /*2090*/  @P0 SHF.L.U32 R98, R104, 0x10, RZ ;  /* 0x0000001068620819 */ /* 0x000fe200000006ff */
[----:B------:R-:W-:Y:S01]  /*20a0*/  FMUL.FTZ R97, R97, UR24 ;  /* 0x0000001861617c20 */ /* 0x000fe20008410000 */
[----:B------:R-:W-:Y:S01]  /*20b0*/  @P0 SHF.L.U32 R100, R72, 0x10, RZ ;  /* 0x0000001048640819 */ /* 0x000fe200000006ff */
[----:B------:R-:W-:Y:S01]  /*20c0*/  FFMA.FTZ R151, R119, UR18, R110 ;  /* 0x0000001277977c23 */ /* 0x000fe2000801006e */
[----:B------:R-:W-:Y:S01]  /*20d0*/  @P3 PRMT R104, R104, 0x7632, R104 ;  /* 0x0000763268683816 */ /* 0x000fe20000000068 */
[-C--:B------:R-:W-:Y:S01]  /*20e0*/  @P0 FMUL.FTZ R147, R98, R97.reuse ;  /* 0x0000006162930220 */ /* 0x080fe20000410000 */
[--C-:B------:R-:W-:Y:S01]  /*20f0*/  FFMA.FTZ R98, R135, UR18, R110.reuse ;  /* 0x0000001287627c23 */ /* 0x100fe2000801006e */
[----:B------:R-:W-:Y:S01]  /*2100*/  @P0 FMUL.FTZ R108, R100, R97 ;  /* 0x00000061646c0220 */ /* 0x000fe20000410000 */
[----:B------:R-:W-:Y:S01]  /*2110*/  FFMA.FTZ R97, R136, UR18, R110 ;  /* 0x0000001288617c23 */ /* 0x000fe2000801006e */
[----:B------:R-:W-:Y:S01]  /*2120*/  LOP3.LUT P0, RZ, R142, 0xff000000, RZ, 0xc0, !PT ;  /* 0xff0000008eff7812 */ /* 0x000fe2000780c0ff */
[----:B------:R-:W-:Y:S01]  /*2130*/  FADD.FTZ R98, R11, -R98 ;  /* 0x800000620b627221 */ /* 0x000fe20000010000 */
[----:B------:R-:W-:Y:S01]  /*2140*/  @P3 SHF.L.U32 R102, R6, 0x10, RZ ;  /* 0x0000001006663819 */ /* 0x000fe200000006ff */
[----:B------:R-:W-:Y:S01]  /*2150*/  FADD.FTZ R97, R134, -R97 ;  /* 0x8000006186617221 */ /* 0x000fe20000010000 */
[----:B------:R-:W-:Y:S01]  /*2160*/  @P3 SHF.L.U32 R104, R104, 0x10, RZ ;  /* 0x0000001068683819 */ /* 0x000fe200000006ff */
[----:B------:R-:W-:Y:S01]  /*2170*/  FMUL.FTZ R98, R98, UR19 ;  /* 0x0000001362627c20 */ /* 0x000fe20008410000 */
[----:B------:R-:W-:Y:S01]  /*2180*/  @P4 SHF.L.U32 R146, R105, 0x10, RZ ;  /* 0x0000001069924819 */ /* 0x000fe200000006ff */
[----:B------:R-:W-:Y:S01]  /*2190*/  FMUL.FTZ R97, R97, UR19 ;  /* 0x0000001361617c20 */ /* 0x000fe20008410000 */
[----:B------:R-:W-:Y:S01]  /*21a0*/  FADD.FTZ R151, R118, -R151 ;  /* 0x8000009776977221 */ /* 0x000fe20000010000 */
[----:B------:R-:W-:Y:S01]  /*21b0*/  FMUL.FTZ R100, R98, UR9 ;  /* 0x0000000962647c20 */ /* 0x000fe20008410000 */
[----:B------:R-:W-:Y:S01]  /*21c0*/  FADD.FTZ R36, R36, R147 ;  /* 0x0000009324247221 */ /* 0x000fe20000010000 */
[----:B------:R-:W-:-:S02]  /*21d0*/  FMUL.FTZ R99, R97, UR9 ;  /* 0x0000000961637c20 */ /* 0x000fc40008410000 */
[----:B------:R-:W-:Y:S01]  /*21e0*/  FMUL.FTZ R101, R100, UR24 ;  /* 0x0000001864657c20 */ /* 0x000fe20008410000 */
[----:B------:R-:W-:Y:S01]  /*21f0*/  @P0 PRMT R105, R105, 0x7632, R105 ;  /* 0x0000763269690816 */ /* 0x000fe20000000069 */
[----:B------:R-:W-:Y:S02]  /*2200*/  FMUL.FTZ R99, R99, UR24 ;  /* 0x0000001863637c20 */ /* 0x000fe40008410000 */
[----:B------:R-:W-:Y:S01]  /*2210*/  @P4 FMUL.FTZ R111, R146, R101 ;  /* 0x00000065926f4220 */ /* 0x000fe20000410000 */
[----:B------:R-:W-:Y:S02]  /*2220*/  HFMA2 R146, -RZ, RZ, 0, 0 ;  /* 0x00000000ff927431 */ /* 0x000fe400000001ff */
[-C--:B------:R-:W-:Y:S01]  /*2230*/  @P3 FMUL.FTZ R144, R104, R99.reuse ;  /* 0x0000006368903220 */ /* 0x080fe20000410000 */
[----:B------:R-:W-:Y:S01]  /*2240*/  @P3 FMUL.FTZ R109, R102, R99 ;  /* 0x00000063666d3220 */ /* 0x000fe20000410000 */
[----:B------:R-:W-:Y:S01]  /*2250*/  FMUL.FTZ R99, R148, UR19 ;  /* 0x0000001394637c20 */ /* 0x000fe20008410000 */
[----:B------:R-:W-:Y:S01]  /*2260*/  @P4 SHF.L.U32 R148, R73, 0x10, RZ ;  /* 0x0000001049944819 */ /* 0x000fe200000006ff */
[----:B------:R-:W-:Y:S01]  /*2270*/  FADD.FTZ R38, R38, R111 ;  /* 0x0000006f26267221 */ /* 0x000fe20000010000 */
[----:B------:R-:W-:Y:S01]  /*2280*/  LOP3.LUT P3, RZ, R143, 0xff, RZ, 0xc0, !PT ;  /* 0x000000ff8fff7812 */ /* 0x000fe2000786c0ff */
[----:B------:R-:W-:Y:S01]  /*2290*/  FMUL.FTZ R100, R99, UR9 ;  /* 0x0000000963647c20 */ /* 0x000fe20008410000 */
[----:B------:R-:W-:Y:S01]  /*22a0*/  @P0 SHF.L.U32 R105, R105, 0x10, RZ ;  /* 0x0000001069690819 */ /* 0x000fe200000006ff */
[----:B------:R-:W-:Y:S01]  /*22b0*/  @P4 FMUL.FTZ R145, R148, R101 ;  /* 0x0000006594914220 */ /* 0x000fe20000410000 */
[----:B------:R-:W-:Y:S01]  /*22c0*/  MOV R104, RZ ;  /* 0x000000ff00687202 */ /* 0x000fe20000000f00 */
[----:B------:R-:W-:Y:S01]  /*22d0*/  FMUL.FTZ R102, R100, UR24 ;  /* 0x0000001864667c20 */ /* 0x000fe20008410000 */
[----:B------:R-:W-:Y:S01]  /*22e0*/  FADD.FTZ R100, R14, -R103 ;  /* 0x800000670e647221 */ /* 0x000fe20000010000 */
[----:B------:R-:W-:Y:S01]  /*22f0*/  @P0 SHF.L.U32 R103, R7, 0x10, RZ ;  /* 0x0000001007670819 */ /* 0x000fe200000006ff */
[----:B------:R-:W-:Y:S01]  /*2300*/  FADD.FTZ R37, R37, R144 ;  /* 0x0000009025257221 */ /* 0x000fe20000010000 */
[----:B------:R-:W-:Y:S01]  /*2310*/  LOP3.LUT P4, RZ, R143, 0xff00, RZ, 0xc0, !PT ;  /* 0x0000ff008fff7812 */ /* 0x000fe2000788c0ff */
[-C--:B------:R-:W-:Y:S01]  /*2320*/  @P0 FMUL.FTZ R146, R105, R102.reuse ;  /* 0x0000006669920220 */ /* 0x080fe20000410000 */
[----:B------:R-:W-:Y:S01]  /*2330*/  FMUL.FTZ R100, R100, UR19 ;  /* 0x0000001364647c20 */ /* 0x000fe20008410000 */
[----:B------:R-:W-:Y:S01]  /*2340*/  @P0 FMUL.FTZ R104, R103, R102 ;  /* 0x0000006667680220 */ /* 0x000fe20000410000 */
[----:B------:R-:W-:Y:S01]  /*2350*/  FFMA.FTZ R102, R116, UR18, R110 ;  /* 0x0000001274667c23 */ /* 0x000fe2000801006e */
[----:B------:R-:W-:Y:S01]  /*2360*/  @P3 SHF.L.U32 R148, R74, 0x10, RZ ;  /* 0x000000104a943819 */ /* 0x000fe200000006ff */
[----:B------:R-:W-:Y:S01]  /*2370*/  FMUL.FTZ R101, R100, UR9 ;  /* 0x0000000964657c20 */ /* 0x000fe20008410000 */
[----:B------:R-:W-:Y:S01]  /*2380*/  MOV R105, RZ ;  /* 0x000000ff00697202 */ /* 0x000fe20000000f00 */
[----:B------:R-:W-:Y:S01]  /*2390*/  FADD.FTZ R150, R117, -R102 ;  /* 0x8000006675967221 */ /* 0x000fe20000010000 */
[----:B------:R-:W-:Y:S01]  /*23a0*/  @P3 SHF.L.U32 R102, R106, 0x10, RZ ;  /* 0x000000106a663819 */ /* 0x000fe200000006ff */
[----:B------:R-:W-:Y:S01]  /*23b0*/  FMUL.FTZ R103, R101, UR24 ;  /* 0x0000001865677c20 */ /* 0x000fe20008410000 */
[----:B------:R-:W-:Y:S01]  /*23c0*/  LOP3.LUT P0, RZ, R143, 0xff0000, RZ, 0xc0, !PT ;  /* 0x00ff00008fff7812 */ /* 0x000fe2000780c0ff */
[----:B------:R-:W-:Y:S01]  /*23d0*/  FMUL.FTZ R101, R150, UR19 ;  /* 0x0000001396657c20 */ /* 0x000fe20008410000 */
[----:B------:R-:W-:Y:S01]  /*23e0*/  @P4 PRMT R106, R106, 0x7632, R106 ;  /* 0x000076326a6a4816 */ /* 0x000fe2000000006a */
[-C--:B------:R-:W-:Y:S01]  /*23f0*/  @P3 FMUL.FTZ R149, R102, R103.reuse ;  /* 0x0000006766953220 */ /* 0x080fe20000410000 */
[----:B------:R-:W-:Y:S01]  /*2400*/  @P3 FMUL.FTZ R105, R148, R103 ;  /* 0x0000006794693220 */ /* 0x000fe20000410000 */
[----:B------:R-:W-:Y:S01]  /*2410*/  FMUL.FTZ R102, R101, UR9 ;  /* 0x0000000965667c20 */ /* 0x000fe20008410000 */
[----:B------:R-:W-:Y:S01]  /*2420*/  HFMA2 R148, -RZ, RZ, 0, 0 ;  /* 0x00000000ff947431 */ /* 0x000fe200000001ff */
[----:B------:R-:W-:Y:S01]  /*2430*/  @P4 SHF.L.U32 R106, R106, 0x10, RZ ;  /* 0x000000106a6a4819 */ /* 0x000fe200000006ff */
[----:B------:R-:W-:Y:S01]  /*2440*/  FADD.FTZ R39, R39, R146 ;  /* 0x0000009227277221 */ /* 0x000fe20000010000 */
[----:B------:R-:W-:Y:S01]  /*2450*/  FMUL.FTZ R103, R102, UR24 ;  /* 0x0000001866677c20 */ /* 0x000fe20008410000 */
[----:B------:R-:W-:Y:S01]  /*2460*/  @P4 SHF.L.U32 R150, R8, 0x10, RZ ;  /* 0x0000001008964819 */ /* 0x000fe200000006ff */
[----:B------:R-:W-:Y:S01]  /*2470*/  FMUL.FTZ R102, R151, UR19 ;  /* 0x0000001397667c20 */ /* 0x000fe20008410000 */
[----:B------:R-:W-:Y:S01]  /*2480*/  FADD.FTZ R111, R32, R149 ;  /* 0x00000095206f7221 */ /* 0x000fe20000010000 */
[-C--:B------:R-:W-:Y:S01]  /*2490*/  @P4 FMUL.FTZ R148, R106, R103.reuse ;  /* 0x000000676a944220 */ /* 0x080fe20000410000 */
[----:B------:R-:W-:Y:S01]  /*24a0*/  MOV R106, RZ ;  /* 0x000000ff006a7202 */ /* 0x000fe20000000f00 */
[----:B------:R-:W-:Y:S01]  /*24b0*/  @P4 FMUL.FTZ R106, R150, R103 ;  /* 0x00000067966a4220 */ /* 0x000fe20000410000 */
[----:B------:R-:W-:Y:S01]  /*24c0*/  FMUL.FTZ R103, R102, UR9 ;  /* 0x0000000966677c20 */ /* 0x000fe20008410000 */
[----:B------:R-:W-:-:S02]  /*24d0*/  @P0 SHF.L.U32 R152, R107, 0x10, RZ ;  /* 0x000000106b980819 */ /* 0x000fc400000006ff */
[----:B------:R-:W-:Y:S02]  /*24e0*/  CS2R R150, SRZ ;  /* 0x0000000000967805 */ /* 0x000fe4000001ff00 */
[----:B------:R-:W-:Y:S01]  /*24f0*/  @P0 SHF.L.U32 R154, R75, 0x10, RZ ;  /* 0x000000104b9a0819 */ /* 0x000fe200000006ff */
[----:B------:R-:W-:Y:S01]  /*2500*/  FMUL.FTZ R103, R103, UR24 ;  /* 0x0000001867677c20 */ /* 0x000fe20008410000 */
[----:B------:R-:W-:Y:S01]  /*2510*/  F2FP.BF16.F32.PACK_AB R106, R106, R105 ;  /* 0x000000696a6a723e */ /* 0x000fe200000010ff */
[----:B------:R-:W-:Y:S01]  /*2520*/  FADD.FTZ R146, R33, R148 ;  /* 0x0000009421927221 */ /* 0x000fe20000010000 */
[----:B------:R-:W-:Y:S01]  /*2530*/  F2FP.BF16.F32.PACK_AB R105, R104, R145 ;  /* 0x000000916869723e */ /* 0x000fe200000010ff */
[-C--:B------:R-:W-:Y:S01]  /*2540*/  @P0 FMUL.FTZ R151, R152, R103.reuse ;  /* 0x0000006798970220 */ /* 0x080fe20000410000 */
[----:B------:R-:W-:Y:S01]  /*2550*/  @P0 FMUL.FTZ R150, R154, R103 ;  /* 0x000000679a960220 */ /* 0x000fe20000410000 */
[----:B------:R-:W-:Y:S01]  /*2560*/  ISETP.GE.U32.AND P0, PT, R142, RZ, PT ;  /* 0x000000ff8e00720c */ /* 0x000fe20003f06070 */
[----:B------:R-:W-:Y:S01]  /*2570*/  FFMA.FTZ R152, R120, UR18, R110 ;  /* 0x0000001278987c23 */ /* 0x000fe2000801006e */
[----:B------:R-:W-:Y:S01]  /*2580*/  FADD.FTZ R148, R34, R151 ;  /* 0x0000009722947221 */ /* 0x000fe20000010000 */
[----:B------:R-:W-:-:S02]  /*2590*/  F2FP.BF16.F32.PACK_AB R104, R109, R108 ;  /* 0x0000006c6d68723e */ /* 0x000fc400000010ff */
[----:B------:R-:W-:Y:S01]  /*25a0*/  ISETP.GE.U32.AND.EX P0, PT, R143, 0x1000000, PT, P0 ;  /* 0x010000008f00780c */ /* 0x000fe20003f06100 */
[----:B------:R-:W-:-:S04]  /*25b0*/  FADD.FTZ R152, R121, -R152 ;  /* 0x8000009879987221 */ /* 0x000fc80000010000 */
[----:B------:R-:W-:-:S08]  /*25c0*/  FMUL.FTZ R103, R152, UR19 ;  /* 0x0000001398677c20 */ /* 0x000fd00008410000 */
[----:B------:R-:W-:Y:S01]  /*25d0*/  @P0 PRMT R152, R107, 0x7632, R152 ;  /* 0x000076326b980816 */ /* 0x000fe20000000098 */
[----:B------:R-:W-:-:S03]  /*25e0*/  FMUL.FTZ R107, R103, UR9 ;  /* 0x00000009676b7c20 */ /* 0x000fc60008410000 */
[----:B------:R-:W-:Y:S01]  /*25f0*/  @P0 SHF.L.U32 R154, R152, 0x10, RZ ;  /* 0x00000010989a0819 */ /* 0x000fe200000006ff */
[----:B------:R-:W-:Y:S02]  /*2600*/  HFMA2 R152, -RZ, RZ, 0, 0 ;  /* 0x00000000ff987431 */ /* 0x000fe400000001ff */
[----:B------:R-:W-:Y:S01]  /*2610*/  FMUL.FTZ R153, R107, UR24 ;  /* 0x000000186b997c20 */ /* 0x000fe20008410000 */
[----:B------:R-:W-:-:S03]  /*2620*/  MOV R107, RZ ;  /* 0x000000ff006b7202 */ /* 0x000fc60000000f00 */
[----:B------:R-:W-:Y:S01]  /*2630*/  @P0 FMUL.FTZ R152, R154, R153 ;  /* 0x000000999a980220 */ /* 0x000fe20000410000 */
[----:B------:R-:W-:-:S03]  /*2640*/  @P0 SHF.L.U32 R154, R9, 0x10, RZ ;  /* 0x00000010099a0819 */ /* 0x000fc600000006ff */
[----:B------:R-:W-:Y:S02]  /*2650*/  FADD.FTZ R147, R35, R152 ;  /* 0x0000009823937221 */ /* 0x000fe40000010000 */
[----:B------:R-:W-:-:S05]  /*2660*/  @P0 FMUL.FTZ R107, R154, R153 ;  /* 0x000000999a6b0220 */ /* 0x000fca0000410000 */
[----:B------:R-:W-:Y:S01]  /*2670*/  F2FP.BF16.F32.PACK_AB R107, R107, R150 ;  /* 0x000000966b6b723e */ /* 0x000fe200000010ff */
[----:B------:R-:W-:Y:S06]  /*2680*/  BRA `(.L_x_2648) ;  /* 0x0000000c008c7947 */ /* 0x000fec0003800000 */
.L_x_2646:
[----:B------:R-:W-:Y:S01]  /*2690*/  UMOV UR4, UR10 ;  /* 0x0000000a00047c82 */ /* 0x000fe20008000000 */
[----:B------:R-:W-:Y:S01]  /*26a0*/  UMOV UR5, UR11 ;  /* 0x0000000b00057c82 */ /* 0x000fe20008000000 */
[----:B------:R-:W-:-:S04]  /*26b0*/  UISETP.NE.U32.AND UP1, UPT, UR4, URZ, UPT ;  /* 0x000000ff0400728c */ /* 0x000fc8000bf25070 */
[----:B------:R-:W-:-:S09]  /*26c0*/  UISETP.NE.AND.EX UP1, UPT, UR5, URZ, UPT, UP1 ;  /* 0x000000ff0500728c */ /* 0x000fd2000bf25310 */
[----:B------:R-:W-:Y:S05]  /*26d0*/  BRA.U UP1, `(.L_x_2649) ;  /* 0x0000000501c07547 */ /* 0x000fea000b800000 */
[C---:B-----5:R-:W-:Y:S01]  /*26e0*/  LOP3.LUT P0, RZ, R142.reuse, 0xff, RZ, 0xc0, !PT ;  /* 0x000000ff8eff7812 */ /* 0x060fe2000780c0ff */
[--C-:B------:R-:W-:Y:S01]  /*26f0*/  FFMA.FTZ R108, R139, UR18, R110.reuse ;  /* 0x000000128b6c7c23 */ /* 0x100fe2000801006e */
[----:B------:R-:W-:Y:S01]  /*2700*/  LOP3.LUT P3, RZ, R142, 0xff00, RZ, 0xc0, !PT ;  /* 0x0000ff008eff7812 */ /* 0x000fe2000786c0ff */
[----:B------:R-:W-:Y:S01]  /*2710*/  FFMA.FTZ R145, R136, UR18, R110 ;  /* 0x0000001288917c23 */ /* 0x000fe2000801006e */
[----:B------:R-:W-:Y:S02]  /*2720*/  HFMA2 R111, -RZ, RZ, 0, 0 ;  /* 0x00000000ff6f7431 */ /* 0x000fe400000001ff */
[----:B------:R-:W-:Y:S01]  /*2730*/  FADD.FTZ R109, R137, -R108 ;  /* 0x8000006c896d7221 */ /* 0x000fe20000010000 */
[----:B------:R-:W-:Y:S01]  /*2740*/  LOP3.LUT P4, RZ, R142, 0xff0000, RZ, 0xc0, !PT ;  /* 0x00ff00008eff7812 */ /* 0x000fe2000788c0ff */
[----:B------:R-:W-:Y:S01]  /*2750*/  FADD.FTZ R148, R134, -R145 ;  /* 0x8000009186947221 */ /* 0x000fe20000010000 */
[----:B------:R-:W-:Y:S01]  /*2760*/  MOV R144, RZ ;  /* 0x000000ff00907202 */ /* 0x000fe20000000f00 */
[----:B------:R-:W-:-:S02]  /*2770*/  FFMA.FTZ R108, R109, UR19, R20 ;  /* 0x000000136d6c7c23 */ /* 0x000fc40008010014 */
[----:B------:R-:W-:Y:S01]  /*2780*/  FFMA.FTZ R145, R148, UR19, R21 ;  /* 0x0000001394917c23 */ /* 0x000fe20008010015 */
[----:B------:R-:W-:Y:S01]  /*2790*/  FFMA.FTZ R148, R135, UR18, R110 ;  /* 0x0000001287947c23 */ /* 0x000fe2000801006e */
[----:B------:R-:W-:Y:S01]  /*27a0*/  @P0 SHF.L.U32 R109, R104, 0x10, RZ ;  /* 0x00000010686d0819 */ /* 0x000fe200000006ff */
[----:B------:R-:W-:Y:S01]  /*27b0*/  FMUL.FTZ R108, R108, UR9 ;  /* 0x000000096c6c7c20 */ /* 0x000fe20008410000 */
[----:B------:R-:W-:Y:S01]  /*27c0*/  @P3 PRMT R104, R104, 0x7632, R104 ;  /* 0x0000763268683816 */ /* 0x000fe20000000068 */
[----:B------:R-:W-:Y:S01]  /*27d0*/  FMUL.FTZ R145, R145, UR9 ;  /* 0x0000000991917c20 */ /* 0x000fe20008410000 */
[----:B------:R-:W-:Y:S01]  /*27e0*/  FADD.FTZ R149, R11, -R148 ;  /* 0x800000940b957221 */ /* 0x000fe20000010000 */
[----:B------:R-:W-:Y:S01]  /*27f0*/  FMUL.FTZ R146, R108, UR24 ;  /* 0x000000186c927c20 */ /* 0x000fe20008410000 */
[----:B------:R-:W-:Y:S01]  /*2800*/  @P3 SHF.L.U32 R104, R104, 0x10, RZ ;  /* 0x0000001068683819 */ /* 0x000fe200000006ff */
[----:B------:R-:W-:Y:S01]  /*2810*/  FMUL.FTZ R145, R145, UR24 ;  /* 0x0000001891917c20 */ /* 0x000fe20008410000 */
[----:B------:R-:W-:Y:S01]  /*2820*/  @P0 SHF.L.U32 R147, R72, 0x10, RZ ;  /* 0x0000001048930819 */ /* 0x000fe200000006ff */
[-C--:B------:R-:W-:Y:S01]  /*2830*/  @P0 FMUL.FTZ R111, R109, R146.reuse ;  /* 0x000000926d6f0220 */ /* 0x080fe20000410000 */
[----:B------:R-:W-:Y:S01]  /*2840*/  CS2R R108, SRZ ;  /* 0x00000000006c7805 */ /* 0x000fe2000001ff00 */
[-C--:B------:R-:W-:Y:S01]  /*2850*/  @P3 FMUL.FTZ R144, R104, R145.reuse ;  /* 0x0000009168903220 */ /* 0x080fe20000410000 */
[----:B------:R-:W-:Y:S01]  /*2860*/  @P3 SHF.L.U32 R148, R6, 0x10, RZ ;  /* 0x0000001006943819 */ /* 0x000fe200000006ff */
[----:B------:R-:W-:Y:S01]  /*2870*/  FFMA.FTZ R104, R149, UR19, R22 ;  /* 0x0000001395687c23 */ /* 0x000fe20008010016 */
[----:B------:R-:W-:Y:S01]  /*2880*/  @P0 FMUL.FTZ R108, R147, R146 ;  /* 0x00000092936c0220 */ /* 0x000fe20000410000 */
[----:B------:R-:W-:Y:S01]  /*2890*/  LOP3.LUT P0, RZ, R142, 0xff000000, RZ, 0xc0, !PT ;  /* 0xff0000008eff7812 */ /* 0x000fe2000780c0ff */
[----:B------:R-:W-:Y:S01]  /*28a0*/  FADD.FTZ R36, R36, R111 ;  /* 0x0000006f24247221 */ /* 0x000fe20000010000 */
[----:B------:R-:W-:Y:S01]  /*28b0*/  FMUL.FTZ R146, R104, UR9 ;  /* 0x0000000968927c20 */ /* 0x000fe20008410000 */
[----:B------:R-:W-:Y:S01]  /*28c0*/  @P3 FMUL.FTZ R109, R148, R145 ;  /* 0x00000091946d3220 */ /* 0x000fe20000410000 */
[----:B------:R-:W-:Y:S01]  /*28d0*/  FFMA.FTZ R148, R12, UR18, R110 ;  /* 0x000000120c947c23 */ /* 0x000fe2000801006e */
[----:B------:R-:W-:Y:S01]  /*28e0*/  HFMA2 R145, -RZ, RZ, 0, 0 ;  /* 0x00000000ff917431 */ /* 0x000fe200000001ff */
[----:B------:R-:W-:Y:S01]  /*28f0*/  @P4 SHF.L.U32 R149, R73, 0x10, RZ ;  /* 0x0000001049954819 */ /* 0x000fe200000006ff */
[----:B------:R-:W-:Y:S01]  /*2900*/  FMUL.FTZ R146, R146, UR24 ;  /* 0x0000001892927c20 */ /* 0x000fe20008410000 */
[----:B------:R-:W-:Y:S01]  /*2910*/  @P4 SHF.L.U32 R147, R105, 0x10, RZ ;  /* 0x0000001069934819 */ /* 0x000fe200000006ff */
[----:B------:R-:W-:Y:S01]  /*2920*/  FADD.FTZ R148, R13, -R148 ;  /* 0x800000940d947221 */ /* 0x000fe20000010000 */
[----:B------:R-:W-:Y:S01]  /*2930*/  MOV R104, RZ ;  /* 0x000000ff00687202 */ /* 0x000fe20000000f00 */
[-C--:B------:R-:W-:Y:S01]  /*2940*/  @P4 FMUL.FTZ R104, R149, R146.reuse ;  /* 0x0000009295684220 */ /* 0x080fe20000410000 */
[----:B------:R-:W-:Y:S01]  /*2950*/  FFMA.FTZ R149, R15, UR18, R110 ;  /* 0x000000120f957c23 */ /* 0x000fe2000801006e */
[----:B------:R-:W-:Y:S01]  /*2960*/  @P4 FMUL.FTZ R145, R147, R146 ;  /* 0x0000009293914220 */ /* 0x000fe20000410000 */
[----:B------:R-:W-:Y:S01]  /*2970*/  FFMA.FTZ R147, R148, UR19, R23 ;  /* 0x0000001394937c23 */ /* 0x000fe20008010017 */
[----:B------:R-:W-:Y:S01]  /*2980*/  LOP3.LUT P3, RZ, R143, 0xff, RZ, 0xc0, !PT ;  /* 0x000000ff8fff7812 */ /* 0x000fe2000786c0ff */
[----:B------:R-:W-:Y:S01]  /*2990*/  FADD.FTZ R149, R14, -R149 ;  /* 0x800000950e957221 */ /* 0x000fe20000010000 */
[----:B------:R-:W-:Y:S01]  /*29a0*/  @P0 PRMT R148, R105, 0x7632, R148 ;  /* 0x0000763269940816 */ /* 0x000fe20000000094 */
[----:B------:R-:W-:Y:S01]  /*29b0*/  FMUL.FTZ R147, R147, UR9 ;  /* 0x0000000993937c20 */ /* 0x000fe20008410000 */
[----:B------:R-:W-:Y:S01]  /*29c0*/  HFMA2 R146, -RZ, RZ, 0, 0 ;  /* 0x00000000ff927431 */ /* 0x000fe200000001ff */
[----:B------:R-:W-:Y:S01]  /*29d0*/  @P0 SHF.L.U32 R152, R7, 0x10, RZ ;  /* 0x0000001007980819 */ /* 0x000fe200000006ff */
[----:B------:R-:W-:Y:S01]  /*29e0*/  FADD.FTZ R37, R37, R144 ;  /* 0x0000009025257221 */ /* 0x000fe20000010000 */
[----:B------:R-:W-:Y:S01]  /*29f0*/  @P0 SHF.L.U32 R150, R148, 0x10, RZ ;  /* 0x0000001094960819 */ /* 0x000fe200000006ff */
[----:B------:R-:W-:Y:S01]  /*2a00*/  FFMA.FTZ R148, R149, UR19, R16 ;  /* 0x0000001395947c23 */ /* 0x000fe20008010010 */
[----:B------:R-:W-:Y:S01]  /*2a10*/  FMUL.FTZ R147, R147, UR24 ;  /* 0x0000001893937c20 */ /* 0x000fe20008410000 */
[----:B------:R-:W-:Y:S01]  /*2a20*/  MOV R105, RZ ;  /* 0x000000ff00697202 */ /* 0x000fe20000000f00 */
[----:B------:R-:W-:Y:S01]  /*2a30*/  FADD.FTZ R38, R38, R145 ;  /* 0x0000009126267221 */ /* 0x000fe20000010000 */
[----:B------:R-:W-:Y:S01]  /*2a40*/  FMUL.FTZ R148, R148, UR9 ;  /* 0x0000000994947c20 */ /* 0x000fe20008410000 */
[-C--:B------:R-:W-:Y:S01]  /*2a50*/  @P0 FMUL.FTZ R146, R150, R147.reuse ;  /* 0x0000009396920220 */ /* 0x080fe20000410000 */
[----:B------:R-:W-:Y:S01]  /*2a60*/  @P0 FMUL.FTZ R105, R152, R147 ;  /* 0x0000009398690220 */ /* 0x000fe20000410000 */
[----:B------:R-:W-:Y:S01]  /*2a70*/  HFMA2 R147, -RZ, RZ, 0, 0 ;  /* 0x00000000ff937431 */ /* 0x000fe200000001ff */
[----:B------:R-:W-:Y:S01]  /*2a80*/  @P3 SHF.L.U32 R149, R106, 0x10, RZ ;  /* 0x000000106a953819 */ /* 0x000fe200000006ff */
[----:B------:R-:W-:Y:S01]  /*2a90*/  FMUL.FTZ R148, R148, UR24 ;  /* 0x0000001894947c20 */ /* 0x000fe20008410000 */
[----:B------:R-:W-:Y:S01]  /*2aa0*/  @P3 SHF.L.U32 R151, R74, 0x10, RZ ;  /* 0x000000104a973819 */ /* 0x000fe200000006ff */
[----:B------:R-:W-:Y:S01]  /*2ab0*/  FADD.FTZ R39, R39, R146 ;  /* 0x0000009227277221 */ /* 0x000fe20000010000 */
[----:B------:R-:W-:Y:S01]  /*2ac0*/  LOP3.LUT P0, RZ, R143, 0xff00, RZ, 0xc0, !PT ;  /* 0x0000ff008fff7812 */ /* 0x000fe2000780c0ff */
[-C--:B------:R-:W-:Y:S01]  /*2ad0*/  @P3 FMUL.FTZ R147, R149, R148.reuse ;  /* 0x0000009495933220 */ /* 0x080fe20000410000 */
[----:B------:R-:W-:Y:S01]  /*2ae0*/  MOV R149, RZ ;  /* 0x000000ff00957202 */ /* 0x000fe20000000f00 */
[----:B------:R-:W-:Y:S01]  /*2af0*/  @P3 FMUL.FTZ R149, R151, R148 ;  /* 0x0000009497953220 */ /* 0x000fe20000410000 */
[----:B------:R-:W-:Y:S01]  /*2b00*/  FFMA.FTZ R148, R116, UR18, R110 ;  /* 0x0000001274947c23 */ /* 0x000fe2000801006e */
[----:B------:R-:W-:Y:S01]  /*2b10*/  FADD.FTZ R111, R32, R147 ;  /* 0x00000093206f7221 */ /* 0x000fe20000010000 */
[----:B------:R-:W-:-:S02]  /*2b20*/  F2FP.BF16.F32.PACK_AB R105, R105, R104 ;  /* 0x000000686969723e */ /* 0x000fc400000010ff */
[----:B------:R-:W-:Y:S01]  /*2b30*/  FADD.FTZ R148, R117, -R148 ;  /* 0x8000009475947221 */ /* 0x000fe20000010000 */
[----:B------:R-:W-:-:S03]  /*2b40*/  F2FP.BF16.F32.PACK_AB R104, R109, R108 ;  /* 0x0000006c6d68723e */ /* 0x000fc600000010ff */
[----:B------:R-:W-:Y:S01]  /*2b50*/  FFMA.FTZ R148, R148, UR19, R17 ;  /* 0x0000001394947c23 */ /* 0x000fe20008010011 */
[----:B------:R-:W-:-:S03]  /*2b60*/  @P0 PRMT R150, R106, 0x7632, R150 ;  /* 0x000076326a960816 */ /* 0x000fc60000000096 */
[----:B------:R-:W-:Y:S01]  /*2b70*/  FMUL.FTZ R106, R148, UR9 ;  /* 0x00000009946a7c20 */ /* 0x000fe20008410000 */
[----:B------:R-:W-:Y:S01]  /*2b80*/  HFMA2 R148, -RZ, RZ, 0, 0 ;  /* 0x00000000ff947431 */ /* 0x000fe200000001ff */
[----:B------:R-:W-:Y:S02]  /*2b90*/  @P0 SHF.L.U32 R151, R150, 0x10, RZ ;  /* 0x0000001096970819 */ /* 0x000fe400000006ff */
        /* <DEDUP_REMOVED lines=10> */
[----:B------:R-:W-:-:S04]  /*2c40*/  FFMA.FTZ R150, R151, UR19, R18 ;  /* 0x0000001397967c23 */ /* 0x000fc80008010012 */
[----:B------:R-:W-:Y:S02]  /*2c50*/  FMUL.FTZ R150, R150, UR9 ;  /* 0x0000000996967c20 */ /* 0x000fe40008410000 */
[----:B------:R-:W-:Y:S02]  /*2c60*/  @P0 SHF.L.U32 R153, R107, 0x10, RZ ;  /* 0x000000106b990819 */ /* 0x000fe400000006ff */
[----:B------:R-:W-:Y:S01]  /*2c70*/  @P0 SHF.L.U32 R155, R75, 0x10, RZ ;  /* 0x000000104b9b0819 */ /* 0x000fe200000006ff */
[----:B------:R-:W-:Y:S01]  /*2c80*/  FMUL.FTZ R152, R150, UR24 ;  /* 0x0000001896987c20 */ /* 0x000fe20008410000 */
[----:B------:R-:W-:-:S03]  /*2c90*/  CS2R R150, SRZ ;  /* 0x0000000000967805 */ /* 0x000fc6000001ff00 */
[-C--:B------:R-:W-:Y:S01]  /*2ca0*/  @P0 FMUL.FTZ R151, R153, R152.reuse ;  /* 0x0000009899970220 */ /* 0x080fe20000410000 */
[----:B------:R-:W-:Y:S01]  /*2cb0*/  @P0 FMUL.FTZ R150, R155, R152 ;  /* 0x000000989b960220 */ /* 0x000fe20000410000 */
[----:B------:R-:W-:Y:S01]  /*2cc0*/  ISETP.GE.U32.AND P0, PT, R142, RZ, PT ;  /* 0x000000ff8e00720c */ /* 0x000fe20003f06070 */
[----:B------:R-:W-:Y:S01]  /*2cd0*/  FFMA.FTZ R152, R120, UR18, R110 ;  /* 0x0000001278987c23 */ /* 0x000fe2000801006e */
[----:B------:R-:W-:Y:S02]  /*2ce0*/  FADD.FTZ R148, R34, R151 ;  /* 0x0000009722947221 */ /* 0x000fe40000010000 */
[----:B------:R-:W-:Y:S01]  /*2cf0*/  ISETP.GE.U32.AND.EX P0, PT, R143, 0x1000000, PT, P0 ;  /* 0x010000008f00780c */ /* 0x000fe20003f06100 */
[----:B------:R-:W-:-:S04]  /*2d00*/  FADD.FTZ R152, R121, -R152 ;  /* 0x8000009879987221 */ /* 0x000fc80000010000 */
[----:B------:R-:W-:-:S04]  /*2d10*/  FFMA.FTZ R152, R152, UR19, R19 ;  /* 0x0000001398987c23 */ /* 0x000fc80008010013 */
[----:B------:R-:W-:-:S04]  /*2d20*/  FMUL.FTZ R152, R152, UR9 ;  /* 0x0000000998987c20 */ /* 0x000fc80008410000 */
[----:B------:R-:W-:Y:S01]  /*2d30*/  @P0 PRMT R107, R107, 0x7632, R107 ;  /* 0x000076326b6b0816 */ /* 0x000fe2000000006b */
[----:B------:R-:W-:Y:S01]  /*2d40*/  FMUL.FTZ R153, R152, UR24 ;  /* 0x0000001898997c20 */ /* 0x000fe20008410000 */
[----:B------:R-:W-:Y:S02]  /*2d50*/  HFMA2 R152, -RZ, RZ, 0, 0 ;  /* 0x00000000ff987431 */ /* 0x000fe400000001ff */
[----:B------:R-:W-:Y:S02]  /*2d60*/  @P0 SHF.L.U32 R154, R107, 0x10, RZ ;  /* 0x000000106b9a0819 */ /* 0x000fe400000006ff */
[----:B------:R-:W-:-:S03]  /*2d70*/  MOV R107, RZ ;  /* 0x000000ff006b7202 */ /* 0x000fc60000000f00 */
[----:B------:R-:W-:Y:S01]  /*2d80*/  @P0 FMUL.FTZ R152, R154, R153 ;  /* 0x000000999a980220 */ /* 0x000fe20000410000 */
[----:B------:R-:W-:-:S03]  /*2d90*/  @P0 SHF.L.U32 R154, R9, 0x10, RZ ;  /* 0x00000010099a0819 */ /* 0x000fc600000006ff */
[----:B------:R-:W-:Y:S02]  /*2da0*/  FADD.FTZ R147, R35, R152 ;  /* 0x0000009823937221 */ /* 0x000fe40000010000 */
[----:B------:R-:W-:-:S05]  /*2db0*/  @P0 FMUL.FTZ R107, R154, R153 ;  /* 0x000000999a6b0220 */ /* 0x000fca0000410000 */
[----:B------:R-:W-:Y:S01]  /*2dc0*/  F2FP.BF16.F32.PACK_AB R107, R107, R150 ;  /* 0x000000966b6b723e */ /* 0x000fe200000010ff */
[----:B------:R-:W-:Y:S06]  /*2dd0*/  BRA `(.L_x_2648) ;  /* 0x0000000400b87947 */ /* 0x000fec0003800000 */
.L_x_2649:
        /* <DEDUP_REMOVED lines=8> */
[----:B------:R-:W-:Y:S01]  /*2e60*/  FFMA.FTZ R96, R97, UR19, R20 ;  /* 0x0000001361607c23 */ /* 0x000fe20008010014 */
[----:B------:R-:W-:Y:S01]  /*2e70*/  CS2R R144, SRZ ;  /* 0x0000000000907805 */ /* 0x000fe2000001ff00 */
[----:B------:R-:W-:Y:S01]  /*2e80*/  FADD.FTZ R148, R13, -R148 ;  /* 0x800000940d947221 */ /* 0x000fe20000010000 */
[--C-:B------:R-:W-:Y:S01]  /*2e90*/  FFMA.FTZ R103, R15, UR18, R110.reuse ;  /* 0x000000120f677c23 */ /* 0x100fe2000801006e */
[----:B------:R-:W-:Y:S01]  /*2ea0*/  FMUL.FTZ R97, R96, UR9 ;  /* 0x0000000960617c20 */ /* 0x000fe20008410000 */
[----:B------:R-:W-:Y:S01]  /*2eb0*/  MOV R111, RZ ;  /* 0x000000ff006f7202 */ /* 0x000fe20000000f00 */
[----:B------:R-:W-:Y:S01]  /*2ec0*/  FFMA.FTZ R151, R119, UR18, R110 ;  /* 0x0000001277977c23 */ /* 0x000fe2000801006e */
[----:B------:R-:W-:Y:S01]  /*2ed0*/  @P0 SHF.L.U32 R98, R104, 0x10, RZ ;  /* 0x0000001068620819 */ /* 0x000fe200000006ff */
[----:B------:R-:W-:Y:S01]  /*2ee0*/  FMUL.FTZ R97, R97, UR24 ;  /* 0x0000001861617c20 */ /* 0x000fe20008410000 */
[----:B------:R-:W-:Y:S01]  /*2ef0*/  @P0 SHF.L.U32 R100, R72, 0x10, RZ ;  /* 0x0000001048640819 */ /* 0x000fe200000006ff */
[----:B------:R-:W-:Y:S01]  /*2f00*/  FADD.FTZ R149, R14, -R103 ;  /* 0x800000670e957221 */ /* 0x000fe20000010000 */
[----:B------:R-:W-:Y:S01]  /*2f10*/  @P3 PRMT R104, R104, 0x7632, R104 ;  /* 0x0000763268683816 */ /* 0x000fe20000000068 */
[-C--:B------:R-:W-:Y:S01]  /*2f20*/  @P0 FMUL.FTZ R147, R98, R97.reuse ;  /* 0x0000006162930220 */ /* 0x080fe20000410000 */
[----:B------:R-:W-:Y:S01]  /*2f30*/  @P3 SHF.L.U32 R102, R6, 0x10, RZ ;  /* 0x0000001006663819 */ /* 0x000fe200000006ff */
[----:B------:R-:W-:Y:S01]  /*2f40*/  @P0 FMUL.FTZ R108, R100, R97 ;  /* 0x00000061646c0220 */ /* 0x000fe20000410000 */
[--C-:B------:R-:W-:Y:S01]  /*2f50*/  FFMA.FTZ R97, R136, UR18, R110.reuse ;  /* 0x0000001288617c23 */ /* 0x100fe2000801006e */
[----:B------:R-:W-:Y:S01]  /*2f60*/  FFMA.FTZ R100, R135, UR18, R110 ;  /* 0x0000001287647c23 */ /* 0x000fe2000801006e */
[----:B------:R-:W-:Y:S01]  /*2f70*/  LOP3.LUT P0, RZ, R142, 0xff000000, RZ, 0xc0, !PT ;  /* 0xff0000008eff7812 */ /* 0x000fe2000780c0ff */
[----:B------:R-:W-:Y:S01]  /*2f80*/  FADD.FTZ R151, R118, -R151 ;  /* 0x8000009776977221 */ /* 0x000fe20000010000 */
[----:B------:R-:W-:Y:S01]  /*2f90*/  FADD.FTZ R98, R134, -R97 ;  /* 0x8000006186627221 */ /* 0x000fe20000010000 */
[----:B------:R-:W-:Y:S01]  /*2fa0*/  FADD.FTZ R99, R11, -R100 ;  /* 0x800000640b637221 */ /* 0x000fe20000010000 */
[----:B------:R-:W-:Y:S01]  /*2fb0*/  @P3 SHF.L.U32 R104, R104, 0x10, RZ ;  /* 0x0000001068683819 */ /* 0x000fe200000006ff */
[----:B------:R-:W-:Y:S01]  /*2fc0*/  FADD.FTZ R36, R36, R147 ;  /* 0x0000009324247221 */ /* 0x000fe20000010000 */
[----:B------:R-:W-:Y:S01]  /*2fd0*/  FFMA.FTZ R97, R98, UR19, R21 ;  /* 0x0000001362617c23 */ /* 0x000fe20008010015 */
[----:B------:R-:W-:Y:S01]  /*2fe0*/  FFMA.FTZ R98, R99, UR19, R22 ;  /* 0x0000001363627c23 */ /* 0x000fe20008010016 */
[----:B------:R-:W-:-:S02]  /*2ff0*/  @P4 SHF.L.U32 R146, R105, 0x10, RZ ;  /* 0x0000001069924819 */ /* 0x000fc400000006ff */
[----:B------:R-:W-:Y:S01]  /*3000*/  FMUL.FTZ R99, R97, UR9 ;  /* 0x0000000961637c20 */ /* 0x000fe20008410000 */
[----:B------:R-:W-:Y:S02]  /*3010*/  FMUL.FTZ R100, R98, UR9 ;  /* 0x0000000962647c20 */ /* 0x000fe40008410000 */
[----:B------:R-:W-:Y:S01]  /*3020*/  @P0 PRMT R105, R105, 0x7632, R105 ;  /* 0x0000763269690816 */ /* 0x000fe20000000069 */
[----:B------:R-:W-:Y:S01]  /*3030*/  FMUL.FTZ R99, R99, UR24 ;  /* 0x0000001863637c20 */ /* 0x000fe20008410000 */
[----:B------:R-:W-:Y:S01]  /*3040*/  FMUL.FTZ R101, R100, UR24 ;  /* 0x0000001864657c20 */ /* 0x000fe20008410000 */
[----:B------:R-:W-:Y:S02]  /*3050*/  @P0 SHF.L.U32 R103, R7, 0x10, RZ ;  /* 0x0000001007670819 */ /* 0x000fe400000006ff */
[-C--:B------:R-:W-:Y:S01]  /*3060*/  @P3 FMUL.FTZ R144, R104, R99.reuse ;  /* 0x0000006368903220 */ /* 0x080fe20000410000 */
[----:B------:R-:W-:Y:S01]  /*3070*/  @P3 FMUL.FTZ R109, R102, R99 ;  /* 0x00000063666d3220 */ /* 0x000fe20000410000 */
[----:B------:R-:W-:Y:S01]  /*3080*/  FFMA.FTZ R99, R148, UR19, R23 ;  /* 0x0000001394637c23 */ /* 0x000fe20008010017 */
[----:B------:R-:W-:Y:S01]  /*3090*/  @P4 FMUL.FTZ R111, R146, R101 ;  /* 0x00000065926f4220 */ /* 0x000fe20000410000 */
[----:B------:R-:W-:Y:S01]  /*30a0*/  @P4 SHF.L.U32 R148, R73, 0x10, RZ ;  /* 0x0000001049944819 */ /* 0x000fe200000006ff */
[----:B------:R-:W-:-:S02]  /*30b0*/  HFMA2 R146, -RZ, RZ, 0, 0 ;  /* 0x00000000ff927431 */ /* 0x000fc400000001ff */
[----:B------:R-:W-:Y:S01]  /*30c0*/  FMUL.FTZ R100, R99, UR9 ;  /* 0x0000000963647c20 */ /* 0x000fe20008410000 */
[----:B------:R-:W-:Y:S01]  /*30d0*/  LOP3.LUT P3, RZ, R143, 0xff, RZ, 0xc0, !PT ;  /* 0x000000ff8fff7812 */ /* 0x000fe2000786c0ff */
[----:B------:R-:W-:Y:S01]  /*30e0*/  FADD.FTZ R38, R38, R111 ;  /* 0x0000006f26267221 */ /* 0x000fe20000010000 */
[----:B------:R-:W-:Y:S01]  /*30f0*/  @P0 SHF.L.U32 R105, R105, 0x10, RZ ;  /* 0x0000001069690819 */ /* 0x000fe200000006ff */
[----:B------:R-:W-:Y:S01]  /*3100*/  FMUL.FTZ R102, R100, UR24 ;  /* 0x0000001864667c20 */ /* 0x000fe20008410000 */
[----:B------:R-:W-:Y:S01]  /*3110*/  @P4 FMUL.FTZ R145, R148, R101 ;  /* 0x0000006594914220 */ /* 0x000fe20000410000 */
[----:B------:R-:W-:Y:S01]  /*3120*/  MOV R104, RZ ;  /* 0x000000ff00687202 */ /* 0x000fe20000000f00 */
[----:B------:R-:W-:Y:S01]  /*3130*/  FFMA.FTZ R100, R149, UR19, R16 ;  /* 0x0000001395647c23 */ /* 0x000fe20008010010 */
[----:B------:R-:W-:Y:S01]  /*3140*/  LOP3.LUT P4, RZ, R143, 0xff00, RZ, 0xc0, !PT ;  /* 0x0000ff008fff7812 */ /* 0x000fe2000788c0ff */
[-C--:B------:R-:W-:Y:S01]  /*3150*/  @P0 FMUL.FTZ R146, R105, R102.reuse ;  /* 0x0000006669920220 */ /* 0x080fe20000410000 */
[----:B------:R-:W-:Y:S01]  /*3160*/  @P0 FMUL.FTZ R104, R103, R102 ;  /* 0x0000006667680220 */ /* 0x000fe20000410000 */
[----:B------:R-:W-:Y:S01]  /*3170*/  FFMA.FTZ R102, R116, UR18, R110 ;  /* 0x0000001274667c23 */ /* 0x000fe2000801006e */
[----:B------:R-:W-:Y:S01]  /*3180*/  FMUL.FTZ R101, R100, UR9 ;  /* 0x0000000964657c20 */ /* 0x000fe20008410000 */
[----:B------:R-:W-:Y:S01]  /*3190*/  HFMA2 R149, -RZ, RZ, 0, 0 ;  /* 0x00000000ff957431 */ /* 0x000fe200000001ff */
[----:B------:R-:W-:Y:S01]  /*31a0*/  @P3 SHF.L.U32 R148, R74, 0x10, RZ ;  /* 0x000000104a943819 */ /* 0x000fe200000006ff */
[----:B------:R-:W-:Y:S01]  /*31b0*/  FADD.FTZ R150, R117, -R102 ;  /* 0x8000006675967221 */ /* 0x000fe20000010000 */
[----:B------:R-:W-:Y:S01]  /*31c0*/  @P3 SHF.L.U32 R102, R106, 0x10, RZ ;  /* 0x000000106a663819 */ /* 0x000fe200000006ff */
[----:B------:R-:W-:Y:S01]  /*31d0*/  FMUL.FTZ R103, R101, UR24 ;  /* 0x0000001865677c20 */ /* 0x000fe20008410000 */
[----:B------:R-:W-:Y:S01]  /*31e0*/  MOV R105, RZ ;  /* 0x000000ff00697202 */ /* 0x000fe20000000f00 */
[----:B------:R-:W-:Y:S01]  /*31f0*/  FFMA.FTZ R101, R150, UR19, R17 ;  /* 0x0000001396657c23 */ /* 0x000fe20008010011 */
[----:B------:R-:W-:Y:S01]  /*3200*/  LOP3.LUT P0, RZ, R143, 0xff0000, RZ, 0xc0, !PT ;  /* 0x00ff00008fff7812 */ /* 0x000fe2000780c0ff */
[-C--:B------:R-:W-:Y:S01]  /*3210*/  @P3 FMUL.FTZ R149, R102, R103.reuse ;  /* 0x0000006766953220 */ /* 0x080fe20000410000 */
[----:B------:R-:W-:Y:S01]  /*3220*/  @P4 PRMT R106, R106, 0x7632, R106 ;  /* 0x000076326a6a4816 */ /* 0x000fe2000000006a */
[----:B------:R-:W-:Y:S01]  /*3230*/  FMUL.FTZ R102, R101, UR9 ;  /* 0x0000000965667c20 */ /* 0x000fe20008410000 */
[----:B------:R-:W-:Y:S01]  /*3240*/  @P3 FMUL.FTZ R105, R148, R103 ;  /* 0x0000006794693220 */ /* 0x000fe20000410000 */
[----:B------:R-:W-:Y:S01]  /*3250*/  HFMA2 R148, -RZ, RZ, 0, 0 ;  /* 0x00000000ff947431 */ /* 0x000fe200000001ff */
[----:B------:R-:W-:Y:S01]  /*3260*/  @P4 SHF.L.U32 R106, R106, 0x10, RZ ;  /* 0x000000106a6a4819 */ /* 0x000fe200000006ff */
[----:B------:R-:W-:Y:S01]  /*3270*/  FMUL.FTZ R103, R102, UR24 ;  /* 0x0000001866677c20 */ /* 0x000fe20008410000 */
[----:B------:R-:W-:Y:S01]  /*3280*/  @P4 SHF.L.U32 R150, R8, 0x10, RZ ;  /* 0x0000001008964819 */ /* 0x000fe200000006ff */
[----:B------:R-:W-:Y:S01]  /*3290*/  FFMA.FTZ R102, R151, UR19, R18 ;  /* 0x0000001397667c23 */ /* 0x000fe20008010012 */
        /* <DEDUP_REMOVED lines=17> */
[----:B------:R-:W-:Y:S01]  /*33b0*/  FADD.FTZ R111, R32, R149 ;  /* 0x00000095206f7221 */ /* 0x000fe20000010000 */
[----:B------:R-:W-:Y:S01]  /*33c0*/  ISETP.GE.U32.AND.EX P0, PT, R143, 0x1000000, PT, P0 ;  /* 0x010000008f00780c */ /* 0x000fe20003f06100 */
[----:B------:R-:W-:Y:S01]  /*33d0*/  FADD.FTZ R152, R121, -R152 ;  /* 0x8000009879987221 */ /* 0x000fe20000010000 */
[----:B------:R-:W-:Y:S01]  /*33e0*/  FADD.FTZ R148, R34, R151 ;  /* 0x0000009722947221 */ /* 0x000fe20000010000 */
[----:B------:R-:W-:-:S02]  /*33f0*/  F2FP.BF16.F32.PACK_AB R104, R109, R108 ;  /* 0x0000006c6d68723e */ /* 0x000fc400000010ff */
[----:B------:R-:W-:-:S08]  /*3400*/  FFMA.FTZ R103, R152, UR19, R19 ;  /* 0x0000001398677c23 */ /* 0x000fd00008010013 */
        /* <DEDUP_REMOVED lines=10> */
[----:B------:R-:W-:-:S07]  /*34b0*/  F2FP.BF16.F32.PACK_AB R107, R107, R150 ;  /* 0x000000966b6b723e */ /* 0x000fce00000010ff */
.L_x_2648:
        /* <DEDUP_REMOVED lines=14> */
.L_x_2645:
[----:B------:R-:W-:Y:S05]  /*35a0*/  BSYNC.RECONVERGENT B0 ;  /* 0x0000000000007941 */ /* 0x000fea0003800200 */
.L_x_2644:
        /* <DEDUP_REMOVED lines=13> */
[----:B-----5:R-:W-:Y:S01]  /*3680*/  LOP3.LUT P3, RZ, R140, 0xff, RZ, 0xc0, !PT ;  /* 0x000000ff8cff7812 */ /* 0x020fe2000786c0ff */
        /* <DEDUP_REMOVED lines=9> */
[----:B------:R-:W-:-:S02]  /*3720*/  HFMA2 R146, -RZ, RZ, 0, 0 ;  /* 0x00000000ff927431 */ /* 0x000fc400000001ff */
[----:B------:R-:W-:Y:S01]  /*3730*/  FMUL.FTZ R97, R96, UR9 ;  /* 0x0000000960617c20 */ /* 0x000fe20008410000 */
[----:B------:R-:W-:Y:S02]  /*3740*/  MOV R149, RZ ;  /* 0x000000ff00957202 */ /* 0x000fe40000000f00 */
[----:B------:R-:W-:Y:S01]  /*3750*/  @P3 SHF.L.U32 R98, R104, 0x10, RZ ;  /* 0x0000001068623819 */ /* 0x000fe200000006ff */
[----:B------:R-:W-:Y:S01]  /*3760*/  FMUL.FTZ R97, R97, UR24 ;  /* 0x0000001861617c20 */ /* 0x000fe20008410000 */
[----:B------:R-:W-:Y:S02]  /*3770*/  @P3 SHF.L.U32 R99, R80, 0x10, RZ ;  /* 0x0000001050633819 */ /* 0x000fe400000006ff */
[----:B------:R-:W-:Y:S01]  /*3780*/  @P5 PRMT R104, R104, 0x7632, R104 ;  /* 0x0000763268685816 */ /* 0x000fe20000000068 */
[C---:B------:R-:W-:Y:S01]  /*3790*/  @P3 FMUL.FTZ R111, R97.reuse, R98 ;  /* 0x00000062616f3220 */ /* 0x040fe20000410000 */
        /* <DEDUP_REMOVED lines=8> */
[----:B------:R-:W-:Y:S01]  /*3820*/  FFMA.FTZ R97, R98, UR19, R89 ;  /* 0x0000001362617c23 */ /* 0x000fe20008010059 */
[----:B------:R-:W-:Y:S01]  /*3830*/  FADD.FTZ R28, R28, R111 ;  /* 0x0000006f1c1c7221 */ /* 0x000fe20000010000 */
[----:B------:R-:W-:-:S02]  /*3840*/  FFMA.FTZ R98, R99, UR19, R90 ;  /* 0x0000001363627c23 */ /* 0x000fc4000801005a */
[----:B------:R-:W-:Y:S02]  /*3850*/  FMUL.FTZ R99, R97, UR9 ;  /* 0x0000000961637c20 */ /* 0x000fe40008410000 */
[----:B------:R-:W-:Y:S02]  /*3860*/  FMUL.FTZ R101, R98, UR9 ;  /* 0x0000000962657c20 */ /* 0x000fe40008410000 */
[----:B------:R-:W-:Y:S01]  /*3870*/  FMUL.FTZ R103, R99, UR24 ;  /* 0x0000001863677c20 */ /* 0x000fe20008410000 */
[----:B------:R-:W-:Y:S01]  /*3880*/  @P3 SHF.L.U32 R99, R105, 0x10, RZ ;  /* 0x0000001069633819 */ /* 0x000fe200000006ff */
[----:B------:R-:W-:Y:S01]  /*3890*/  FMUL.FTZ R147, R101, UR24 ;  /* 0x0000001865937c20 */ /* 0x000fe20008410000 */
[----:B------:R-:W-:Y:S01]  /*38a0*/  @P4 PRMT R105, R105, 0x7632, R105 ;  /* 0x0000763269694816 */ /* 0x000fe20000000069 */
[C---:B------:R-:W-:Y:S01]  /*38b0*/  @P5 FMUL.FTZ R144, R103.reuse, R104 ;  /* 0x0000006867905220 */ /* 0x040fe20000410000 */
[----:B------:R-:W-:Y:S01]  /*38c0*/  @P5 FMUL.FTZ R109, R103, R100 ;  /* 0x00000064676d5220 */ /* 0x000fe20000410000 */
[----:B------:R-:W-:Y:S01]  /*38d0*/  @P3 FMUL.FTZ R145, R147, R99 ;  /* 0x0000006393913220 */ /* 0x000fe20000410000 */
[----:B------:R-:W-:Y:S01]  /*38e0*/  FFMA.FTZ R99, R102, UR19, R91 ;  /* 0x0000001366637c23 */ /* 0x000fe2000801005b */
[----:B------:R-:W-:Y:S01]  /*38f0*/  FFMA.FTZ R103, R127, UR18, R110 ;  /* 0x000000127f677c23 */ /* 0x000fe2000801006e */
[----:B------:R-:W-:Y:S01]  /*3900*/  @P3 SHF.L.U32 R100, R81, 0x10, RZ ;  /* 0x0000001051643819 */ /* 0x000fe200000006ff */
[----:B------:R-:W-:Y:S01]  /*3910*/  FADD.FTZ R30, R30, R145 ;  /* 0x000000911e1e7221 */ /* 0x000fe20000010000 */
[----:B------:R-:W-:Y:S01]  /*3920*/  FMUL.FTZ R101, R99, UR9 ;  /* 0x0000000963657c20 */ /* 0x000fe20008410000 */
[----:B------:R-:W-:Y:S01]  /*3930*/  LOP3.LUT P5, RZ, R141, 0xff, RZ, 0xc0, !PT ;  /* 0x000000ff8dff7812 */ /* 0x000fe200078ac0ff */
[----:B------:R-:W-:Y:S01]  /*3940*/  FADD.FTZ R103, R126, -R103 ;  /* 0x800000677e677221 */ /* 0x000fe20000010000 */
[----:B------:R-:W-:Y:S01]  /*3950*/  @P4 SHF.L.U32 R105, R105, 0x10, RZ ;  /* 0x0000001069694819 */ /* 0x000fe200000006ff */
[----:B------:R-:W-:Y:S01]  /*3960*/  FMUL.FTZ R102, R101, UR24 ;  /* 0x0000001865667c20 */ /* 0x000fe20008410000 */
[----:B------:R-:W-:Y:S01]  /*3970*/  @P4 SHF.L.U32 R101, R3, 0x10, RZ ;  /* 0x0000001003654819 */ /* 0x000fe200000006ff */
[----:B------:R-:W-:Y:S01]  /*3980*/  FADD.FTZ R29, R29, R144 ;  /* 0x000000901d1d7221 */ /* 0x000fe20000010000 */
[----:B------:R-:W-:Y:S01]  /*3990*/  MOV R104, RZ ;  /* 0x000000ff00687202 */ /* 0x000fe20000000f00 */
[----:B------:R-:W-:Y:S01]  /*39a0*/  @P3 FMUL.FTZ R104, R147, R100 ;  /* 0x0000006493683220 */ /* 0x000fe20000410000 */
[----:B------:R-:W-:Y:S01]  /*39b0*/  LOP3.LUT P3, RZ, R141, 0xff00, RZ, 0xc0, !PT ;  /* 0x0000ff008dff7812 */ /* 0x000fe2000786c0ff */
[C---:B------:R-:W-:Y:S01]  /*39c0*/  @P4 FMUL.FTZ R146, R102.reuse, R105 ;  /* 0x0000006966924220 */ /* 0x040fe20000410000 */
[----:B------:R-:W-:Y:S01]  /*39d0*/  FFMA.FTZ R100, R103, UR19, R92 ;  /* 0x0000001367647c23 */ /* 0x000fe2000801005c */
[----:B------:R-:W-:Y:S01]  /*39e0*/  @P4 FMUL.FTZ R149, R102, R101 ;  /* 0x0000006566954220 */ /* 0x000fe20000410000 */
[----:B------:R-:W-:Y:S01]  /*39f0*/  FFMA.FTZ R102, R128, UR18, R110 ;  /* 0x0000001280667c23 */ /* 0x000fe2000801006e */
[----:B------:R-:W-:-:S02]  /*3a00*/  HFMA2 R147, -RZ, RZ, 0, 0 ;  /* 0x00000000ff937431 */ /* 0x000fc400000001ff */
[----:B------:R-:W-:Y:S01]  /*3a10*/  FMUL.FTZ R101, R100, UR9 ;  /* 0x0000000964657c20 */ /* 0x000fe20008410000 */
[----:B------:R-:W-:Y:S01]  /*3a20*/  @P5 SHF.L.U32 R103, R82, 0x10, RZ ;  /* 0x0000001052675819 */ /* 0x000fe200000006ff */
[----:B------:R-:W-:Y:S01]  /*3a30*/  FADD.FTZ R148, R129, -R102 ;  /* 0x8000006681947221 */ /* 0x000fe20000010000 */
[----:B------:R-:W-:Y:S01]  /*3a40*/  @P5 SHF.L.U32 R102, R106, 0x10, RZ ;  /* 0x000000106a665819 */ /* 0x000fe200000006ff */
[----:B------:R-:W-:Y:S01]  /*3a50*/  FMUL.FTZ R150, R101, UR24 ;  /* 0x0000001865967c20 */ /* 0x000fe20008410000 */
[----:B------:R-:W-:Y:S01]  /*3a60*/  MOV R105, RZ ;  /* 0x000000ff00697202 */ /* 0x000fe20000000f00 */
[----:B------:R-:W-:Y:S01]  /*3a70*/  FFMA.FTZ R101, R148, UR19, R93 ;  /* 0x0000001394657c23 */ /* 0x000fe2000801005d */
[----:B------:R-:W-:Y:S01]  /*3a80*/  @P3 PRMT R148, R106, 0x7632, R148 ;  /* 0x000076326a943816 */ /* 0x000fe20000000094 */
[C---:B------:R-:W-:Y:S01]  /*3a90*/  @P5 FMUL.FTZ R147, R150.reuse, R102 ;  /* 0x0000006696935220 */ /* 0x040fe20000410000 */
[----:B------:R-:W-:Y:S01]  /*3aa0*/  @P5 FMUL.FTZ R105, R150, R103 ;  /* 0x0000006796695220 */ /* 0x000fe20000410000 */
[----:B------:R-:W-:Y:S01]  /*3ab0*/  FMUL.FTZ R102, R101, UR9 ;  /* 0x0000000965667c20 */ /* 0x000fe20008410000 */
[--C-:B------:R-:W-:Y:S01]  /*3ac0*/  FFMA.FTZ R103, R131, UR18, R110.reuse ;  /* 0x0000001283677c23 */ /* 0x100fe2000801006e */
[----:B------:R-:W-:Y:S01]  /*3ad0*/  HFMA2 R106, -RZ, RZ, 0, 0 ;  /* 0x00000000ff6a7431 */ /* 0x000fe200000001ff */
[----:B------:R-:W-:Y:S01]  /*3ae0*/  @P3 SHF.L.U32 R148, R148, 0x10, RZ ;  /* 0x0000001094943819 */ /* 0x000fe200000006ff */
[----:B------:R-:W-:Y:S01]  /*3af0*/  FMUL.FTZ R150, R102, UR24 ;  /* 0x0000001866967c20 */ /* 0x000fe20008410000 */
[----:B------:R-:W-:Y:S01]  /*3b00*/  FADD.FTZ R151, R130, -R103 ;  /* 0x8000006782977221 */ /* 0x000fe20000010000 */
[----:B------:R-:W-:Y:S01]  /*3b10*/  @P3 SHF.L.U32 R103, R4, 0x10, RZ ;  /* 0x0000001004673819 */ /* 0x000fe200000006ff */
[----:B------:R-:W-:Y:S01]  /*3b20*/  FFMA.FTZ R110, R132, UR18, R110 ;  /* 0x00000012846e7c23 */ /* 0x000fe2000801006e */
[C---:B------:R-:W-:Y:S01]  /*3b30*/  @P3 FMUL.FTZ R106, R150.reuse, R148 ;  /* 0x00000094966a3220 */ /* 0x040fe20000410000 */
[----:B------:R-:W-:Y:S01]  /*3b40*/  LOP3.LUT P4, RZ, R141, 0xff0000, RZ, 0xc0, !PT ;  /* 0x00ff00008dff7812 */ /* 0x000fe2000788c0ff */
[----:B------:R-:W-:Y:S01]  /*3b50*/  FFMA.FTZ R102, R151, UR19, R94 ;  /* 0x0000001397667c23 */ /* 0x000fe2000801005e */
[----:B------:R-:W-:Y:S01]  /*3b60*/  MOV R148, RZ ;  /* 0x000000ff00947202 */ /* 0x000fe20000000f00 */
[----:B------:R-:W-:Y:S01]  /*3b70*/  @P3 FMUL.FTZ R148, R150, R103 ;  /* 0x0000006796943220 */ /* 0x000fe20000410000 */
[----:B------:R-:W-:Y:S01]  /*3b80*/  ISETP.GE.U32.AND P3, PT, R140, RZ, PT ;  /* 0x000000ff8c00720c */ /* 0x000fe20003f66070 */
[----:B------:R-:W-:Y:S01]  /*3b90*/  FMUL.FTZ R103, R102, UR9 ;  /* 0x0000000966677c20 */ /* 0x000fe20008410000 */
[----:B------:R-:W-:Y:S01]  /*3ba0*/  FADD.FTZ R110, R133, -R110 ;  /* 0x8000006e856e7221 */ /* 0x000fe20000010000 */
[----:B------:R-:W-:-:S02]  /*3bb0*/  CS2R R150, SRZ ;  /* 0x0000000000967805 */ /* 0x000fc4000001ff00 */
[----:B------:R-:W-:Y:S01]  /*3bc0*/  ISETP.GE.U32.AND.EX P3, PT, R141, 0x1000000, PT, P3 ;  /* 0x010000008d00780c */ /* 0x000fe20003f66130 */
[----:B------:R-:W-:Y:S01]  /*3bd0*/  FMUL.FTZ R153, R103, UR24 ;  /* 0x0000001867997c20 */ /* 0x000fe20008410000 */
[----:B------:R-:W-:Y:S01]  /*3be0*/  FADD.FTZ R145, R25, R106 ;  /* 0x0000006a19917221 */ /* 0x000fe20000010000 */
[----:B------:R-:W-:Y:S01]  /*3bf0*/  F2FP.BF16.F32.PACK_AB R106, R148, R105 ;  /* 0x00000069946a723e */ /* 0x000fe200000010ff */
[----:B------:R-:W-:Y:S01]  /*3c00*/  FADD.FTZ R31, R31, R146 ;  /* 0x000000921f1f7221 */ /* 0x000fe20000010000 */
[----:B------:R-:W-:Y:S01]  /*3c10*/  @P4 SHF.L.U32 R103, R107, 0x10, RZ ;  /* 0x000000106b674819 */ /* 0x000fe200000006ff */
[----:B------:R-:W-:Y:S01]  /*3c20*/  FADD.FTZ R144, R24, R147 ;  /* 0x0000009318907221 */ /* 0x000fe20000010000 */
[----:B------:R-:W-:Y:S02]  /*3c30*/  @P4 SHF.L.U32 R152, R83, 0x10, RZ ;  /* 0x0000001053984819 */ /* 0x000fe400000006ff */
[----:B------:R-:W-:Y:S01]  /*3c40*/  F2FP.BF16.F32.PACK_AB R105, R149, R104 ;  /* 0x000000689569723e */ /* 0x000fe200000010ff */
[C---:B------:R-:W-:Y:S01]  /*3c50*/  @P4 FMUL.FTZ R151, R153.reuse, R103 ;  /* 0x0000006799974220 */ /* 0x040fe20000410000 */
[----:B------:R-:W-:Y:S01]  /*3c60*/  FFMA.FTZ R103, R110, UR19, R95 ;  /* 0x000000136e677c23 */ /* 0x000fe2000801005f */
[----:B------:R-:W-:Y:S01]  /*3c70*/  @P4 FMUL.FTZ R150, R153, R152 ;  /* 0x0000009899964220 */ /* 0x000fe20000410000 */
[----:B------:R-:W-:Y:S01]  /*3c80*/  @P3 PRMT R110, R107, 0x7632, R110 ;  /* 0x000076326b6e3816 */ /* 0x000fe2000000006e */
[----:B------:R-:W-:Y:S01]  /*3c90*/  FADD.FTZ R147, R26, R151 ;  /* 0x000000971a937221 */ /* 0x000fe20000010000 */
[----:B------:R-:W-:Y:S01]  /*3ca0*/  FMUL.FTZ R107, R103, UR9 ;  /* 0x00000009676b7c20 */ /* 0x000fe20008410000 */
[----:B------:R-:W-:-:S02]  /*3cb0*/  F2FP.BF16.F32.PACK_AB R104, R109, R108 ;  /* 0x0000006c6d68723e */ /* 0x000fc400000010ff */
        /* <DEDUP_REMOVED lines=10> */
.L_x_2653:
[--C-:B------:R-:W-:Y:S01]  /*3d60*/  FFMA.FTZ R109, R113, UR18, R110.reuse ;  /* 0x00000012716d7c23 */ /* 0x100fe2000801006e */
[----:B-----5:R-:W-:Y:S01]  /*3d70*/  LOP3.LUT P4, RZ, R140, 0xff, RZ, 0xc0, !PT ;  /* 0x000000ff8cff7812 */ /* 0x020fe2000788c0ff */
[--C-:B------:R-:W-:Y:S01]  /*3d80*/  FFMA.FTZ R146, R114, UR18, R110.reuse ;  /* 0x0000001272927c23 */ /* 0x100fe2000801006e */
[----:B------:R-:W-:Y:S01]  /*3d90*/  LOP3.LUT P5, RZ, R140, 0xff00, RZ, 0xc0, !PT ;  /* 0x0000ff008cff7812 */ /* 0x000fe200078ac0ff */
[----:B------:R-:W-:Y:S01]  /*3da0*/  FADD.FTZ R109, R112, -R109 ;  /* 0x8000006d706d7221 */ /* 0x000fe20000010000 */
[----:B------:R-:W-:Y:S01]  /*3db0*/  FFMA.FTZ R149, R123, UR18, R110 ;  /* 0x000000127b957c23 */ /* 0x000fe2000801006e */
[----:B------:R-:W-:Y:S01]  /*3dc0*/  FADD.FTZ R146, R115, -R146 ;  /* 0x8000009273927221 */ /* 0x000fe20000010000 */
[----:B------:R-:W-:Y:S02]  /*3dd0*/  HFMA2 R145, -RZ, RZ, 0, 0 ;  /* 0x00000000ff917431 */ /* 0x000fe400000001ff */
[----:B------:R-:W-:Y:S01]  /*3de0*/  FFMA.FTZ R108, R109, UR19, R88 ;  /* 0x000000136d6c7c23 */ /* 0x000fe20008010058 */
[----:B------:R-:W-:Y:S01]  /*3df0*/  LOP3.LUT P3, RZ, R140, 0xff0000, RZ, 0xc0, !PT ;  /* 0x00ff00008cff7812 */ /* 0x000fe2000786c0ff */
[----:B------:R-:W-:Y:S01]  /*3e00*/  FFMA.FTZ R146, R146, UR19, R89 ;  /* 0x0000001392927c23 */ /* 0x000fe20008010059 */
[----:B------:R-:W-:Y:S01]  /*3e10*/  FADD.FTZ R151, R122, -R149 ;  /* 0x800000957a977221 */ /* 0x000fe20000010000 */
[----:B------:R-:W-:Y:S01]  /*3e20*/  FMUL.FTZ R108, R108, UR9 ;  /* 0x000000096c6c7c20 */ /* 0x000fe20008410000 */
[----:B------:R-:W-:Y:S01]  /*3e30*/  FFMA.FTZ R150, R124, UR18, R110 ;  /* 0x000000127c967c23 */ /* 0x000fe2000801006e */
[----:B------:R-:W-:-:S02]  /*3e40*/  @P4 SHF.L.U32 R144, R104, 0x10, RZ ;  /* 0x0000001068904819 */ /* 0x000fc400000006ff */
[----:B------:R-:W-:Y:S01]  /*3e50*/  @P5 PRMT R147, R104, 0x7632, R147 ;  /* 0x0000763268935816 */ /* 0x000fe20000000093 */
[----:B------:R-:W-:Y:S01]  /*3e60*/  FMUL.FTZ R104, R146, UR9 ;  /* 0x0000000992687c20 */ /* 0x000fe20008410000 */
[----:B------:R-:W-:Y:S01]  /*3e70*/  @P4 SHF.L.U32 R146, R80, 0x10, RZ ;  /* 0x0000001050924819 */ /* 0x000fe200000006ff */
[----:B------:R-:W-:Y:S01]  /*3e80*/  FMUL.FTZ R111, R108, UR24 ;  /* 0x000000186c6f7c20 */ /* 0x000fe20008410000 */
[----:B------:R-:W-:Y:S02]  /*3e90*/  CS2R R108, SRZ ;  /* 0x00000000006c7805 */ /* 0x000fe4000001ff00 */
[----:B------:R-:W-:Y:S01]  /*3ea0*/  @P5 SHF.L.U32 R147, R147, 0x10, RZ ;  /* 0x0000001093935819 */ /* 0x000fe200000006ff */
[----:B------:R-:W-:Y:S01]  /*3eb0*/  FMUL.FTZ R104, R104, UR24 ;  /* 0x0000001868687c20 */ /* 0x000fe20008410000 */
[-C--:B------:R-:W-:Y:S01]  /*3ec0*/  @P4 FMUL.FTZ R145, R144, R111.reuse ;  /* 0x0000006f90914220 */ /* 0x080fe20000410000 */
[----:B------:R-:W-:Y:S01]  /*3ed0*/  @P4 FMUL.FTZ R109, R146, R111 ;  /* 0x0000006f926d4220 */ /* 0x000fe20000410000 */
[----:B------:R-:W-:Y:S01]  /*3ee0*/  FFMA.FTZ R111, R151, UR19, R90 ;  /* 0x00000013976f7c23 */ /* 0x000fe2000801005a */
[----:B------:R-:W-:Y:S01]  /*3ef0*/  LOP3.LUT P4, RZ, R140, 0xff000000, RZ, 0xc0, !PT ;  /* 0xff0000008cff7812 */ /* 0x000fe2000788c0ff */
[----:B------:R-:W-:Y:S01]  /*3f00*/  FADD.FTZ R150, R125, -R150 ;  /* 0x800000967d967221 */ /* 0x000fe20000010000 */
[----:B------:R-:W-:Y:S01]  /*3f10*/  MOV R144, RZ ;  /* 0x000000ff00907202 */ /* 0x000fe20000000f00 */
[----:B------:R-:W-:Y:S01]  /*3f20*/  FMUL.FTZ R111, R111, UR9 ;  /* 0x000000096f6f7c20 */ /* 0x000fe20008410000 */
[----:B------:R-:W-:Y:S01]  /*3f30*/  @P5 SHF.L.U32 R149, R2, 0x10, RZ ;  /* 0x0000001002955819 */ /* 0x000fe200000006ff */
[-C--:B------:R-:W-:Y:S01]  /*3f40*/  @P5 FMUL.FTZ R144, R147, R104.reuse ;  /* 0x0000006893905220 */ /* 0x080fe20000410000 */
[----:B------:R-:W-:Y:S01]  /*3f50*/  HFMA2 R147, -RZ, RZ, 0, 0 ;  /* 0x00000000ff937431 */ /* 0x000fe200000001ff */
[----:B------:R-:W-:Y:S01]  /*3f60*/  @P3 SHF.L.U32 R146, R105, 0x10, RZ ;  /* 0x0000001069923819 */ /* 0x000fe200000006ff */
[----:B------:R-:W-:Y:S01]  /*3f70*/  FMUL.FTZ R111, R111, UR24 ;  /* 0x000000186f6f7c20 */ /* 0x000fe20008410000 */
[----:B------:R-:W-:Y:S01]  /*3f80*/  @P3 SHF.L.U32 R148, R81, 0x10, RZ ;  /* 0x0000001051943819 */ /* 0x000fe200000006ff */
[----:B------:R-:W-:Y:S01]  /*3f90*/  @P5 FMUL.FTZ R108, R149, R104 ;  /* 0x00000068956c5220 */ /* 0x000fe20000410000 */
        /* <DEDUP_REMOVED lines=9> */
[----:B------:R-:W-:-:S02]  /*4030*/  HFMA2 R146, -RZ, RZ, 0, 0 ;  /* 0x00000000ff927431 */ /* 0x000fc400000001ff */
[----:B------:R-:W-:Y:S01]  /*4040*/  FFMA.FTZ R150, R151, UR19, R92 ;  /* 0x0000001397967c23 */ /* 0x000fe2000801005c */
[----:B------:R-:W-:Y:S01]  /*4050*/  @P4 SHF.L.U32 R149, R148, 0x10, RZ ;  /* 0x0000001094954819 */ /* 0x000fe200000006ff */
[----:B------:R-:W-:Y:S01]  /*4060*/  FMUL.FTZ R148, R111, UR24 ;  /* 0x000000186f947c20 */ /* 0x000fe20008410000 */
[----:B------:R-:W-:Y:S01]  /*4070*/  @P4 SHF.L.U32 R151, R3, 0x10, RZ ;  /* 0x0000001003974819 */ /* 0x000fe200000006ff */
[----:B------:R-:W-:Y:S01]  /*4080*/  FMUL.FTZ R111, R150, UR9 ;  /* 0x00000009966f7c20 */ /* 0x000fe20008410000 */
[----:B------:R-:W-:Y:S01]  /*4090*/  MOV R105, RZ ;  /* 0x000000ff00697202 */ /* 0x000fe20000000f00 */
[-C--:B------:R-:W-:Y:S01]  /*40a0*/  @P4 FMUL.FTZ R146, R149, R148.reuse ;  /* 0x0000009495924220 */ /* 0x080fe20000410000 */
[----:B------:R-:W-:Y:S02]  /*40b0*/  HFMA2 R149, -RZ, RZ, 0, 0 ;  /* 0x00000000ff957431 */ /* 0x000fe400000001ff */
[----:B------:R-:W-:Y:S01]  /*40c0*/  @P4 FMUL.FTZ R105, R151, R148 ;  /* 0x0000009497694220 */ /* 0x000fe20000410000 */
        /* <DEDUP_REMOVED lines=8> */
[----:B------:R-:W-:Y:S01]  /*4150*/  FADD.FTZ R30, R30, R147 ;  /* 0x000000931e1e7221 */ /* 0x000fe20000010000 */
[----:B------:R-:W-:Y:S01]  /*4160*/  FADD.FTZ R31, R31, R146 ;  /* 0x000000921f1f7221 */ /* 0x000fe20000010000 */
[----:B------:R-:W-:Y:S01]  /*4170*/  F2FP.BF16.F32.PACK_AB R105, R105, R104 ;  /* 0x000000686969723e */ /* 0x000fe200000010ff */
[----:B------:R-:W-:Y:S01]  /*4180*/  @P3 FMUL.FTZ R111, R151, R148 ;  /* 0x00000094976f3220 */ /* 0x000fe20000410000 */
[----:B------:R-:W-:Y:S01]  /*4190*/  FFMA.FTZ R148, R128, UR18, R110 ;  /* 0x0000001280947c23 */ /* 0x000fe2000801006e */
[----:B------:R-:W-:Y:S01]  /*41a0*/  LOP3.LUT P3, RZ, R141, 0xff0000, RZ, 0xc0, !PT ;  /* 0x00ff00008dff7812 */ /* 0x000fe2000786c0ff */
[----:B------:R-:W-:Y:S01]  /*41b0*/  FADD.FTZ R144, R24, R149 ;  /* 0x0000009518907221 */ /* 0x000fe20000010000 */
[----:B------:R-:W-:Y:S01]  /*41c0*/  F2FP.BF16.F32.PACK_AB R104, R108, R109 ;  /* 0x0000006d6c68723e */ /* 0x000fe200000010ff */
[----:B------:R-:W-:Y:S01]  /*41d0*/  FADD.FTZ R148, R129, -R148 ;  /* 0x8000009481947221 */ /* 0x000fe20000010000 */
[----:B------:R-:W-:-:S03]  /*41e0*/  @P4 PRMT R150, R106, 0x7632, R150 ;  /* 0x000076326a964816 */ /* 0x000fc60000000096 */
[----:B------:R-:W-:Y:S01]  /*41f0*/  FFMA.FTZ R148, R148, UR19, R93 ;  /* 0x0000001394947c23 */ /* 0x000fe2000801005d */
[----:B------:R-:W-:-:S03]  /*4200*/  @P4 SHF.L.U32 R151, R150, 0x10, RZ ;  /* 0x0000001096974819 */ /* 0x000fc600000006ff */
[----:B------:R-:W-:Y:S01]  /*4210*/  FMUL.FTZ R106, R148, UR9 ;  /* 0x00000009946a7c20 */ /* 0x000fe20008410000 */
[----:B------:R-:W-:Y:S01]  /*4220*/  HFMA2 R148, -RZ, RZ, 0, 0 ;  /* 0x00000000ff947431 */ /* 0x000fe200000001ff */
[----:B------:R-:W-:Y:S02]  /*4230*/  @P3 SHF.L.U32 R153, R107, 0x10, RZ ;  /* 0x000000106b993819 */ /* 0x000fe400000006ff */
[----:B------:R-:W-:Y:S01]  /*4240*/  FMUL.FTZ R150, R106, UR24 ;  /* 0x000000186a967c20 */ /* 0x000fe20008410000 */
[----:B------:R-:W-:Y:S02]  /*4250*/  MOV R106, RZ ;  /* 0x000000ff006a7202 */ /* 0x000fe40000000f00 */
[----:B------:R-:W-:Y:S01]  /*4260*/  @P3 SHF.L.U32 R155, R83, 0x10, RZ ;  /* 0x00000010539b3819 */ /* 0x000fe200000006ff */
[----:B------:R-:W-:Y:S01]  /*4270*/  @P4 FMUL.FTZ R148, R151, R150 ;  /* 0x0000009697944220 */ /* 0x000fe20000410000 */
[----:B------:R-:W-:-:S03]  /*4280*/  @P4 SHF.L.U32 R151, R4, 0x10, RZ ;  /* 0x0000001004974819 */ /* 0x000fc600000006ff */
[----:B------:R-:W-:Y:S02]  /*4290*/  FADD.FTZ R145, R25, R148 ;  /* 0x0000009419917221 */ /* 0x000fe40000010000 */
[----:B------:R-:W-:Y:S01]  /*42a0*/  @P4 FMUL.FTZ R106, R151, R150 ;  /* 0x00000096976a4220 */ /* 0x000fe20000410000 */
[--C-:B------:R-:W-:Y:S01]  /*42b0*/  FFMA.FTZ R151, R131, UR18, R110.reuse ;  /* 0x0000001283977c23 */ /* 0x100fe2000801006e */
[----:B------:R-:W-:-:S03]  /*42c0*/  FFMA.FTZ R110, R132, UR18, R110 ;  /* 0x00000012846e7c23 */ /* 0x000fc6000801006e */
[----:B------:R-:W-:Y:S01]  /*42d0*/  FADD.FTZ R151, R130, -R151 ;  /* 0x8000009782977221 */ /* 0x000fe20000010000 */
[----:B------:R-:W-:Y:S01]  /*42e0*/  FADD.FTZ R110, R133, -R110 ;  /* 0x8000006e856e7221 */ /* 0x000fe20000010000 */
[----:B------:R-:W-:Y:S02]  /*42f0*/  F2FP.BF16.F32.PACK_AB R106, R106, R111 ;  /* 0x0000006f6a6a723e */ /* 0x000fe400000010ff */
[----:B------:R-:W-:Y:S01]  /*4300*/  FFMA.FTZ R150, R151, UR19, R94 ;  /* 0x0000001397967c23 */ /* 0x000fe2000801005e */
[----:B------:R-:W-:-:S03]  /*4310*/  FFMA.FTZ R110, R110, UR19, R95 ;  /* 0x000000136e6e7c23 */ /* 0x000fc6000801005f */
[----:B------:R-:W-:-:S04]  /*4320*/  FMUL.FTZ R150, R150, UR9 ;  /* 0x0000000996967c20 */ /* 0x000fc80008410000 */
[----:B------:R-:W-:Y:S01]  /*4330*/  FMUL.FTZ R152, R150, UR24 ;  /* 0x0000001896987c20 */ /* 0x000fe20008410000 */
[----:B------:R-:W-:-:S03]  /*4340*/  CS2R R150, SRZ ;  /* 0x0000000000967805 */ /* 0x000fc6000001ff00 */
[-C--:B------:R-:W-:Y:S01]  /*4350*/  @P3 FMUL.FTZ R151, R153, R152.reuse ;  /* 0x0000009899973220 */ /* 0x080fe20000410000 */
[----:B------:R-:W-:Y:S01]  /*4360*/  @P3 FMUL.FTZ R150, R155, R152 ;  /* 0x000000989b963220 */ /* 0x000fe20000410000 */
[----:B------:R-:W-:Y:S02]  /*4370*/  ISETP.GE.U32.AND P3, PT, R140, RZ, PT ;  /* 0x000000ff8c00720c */ /* 0x000fe40003f66070 */
[----:B------:R-:W-:Y:S02]  /*4380*/  FADD.FTZ R147, R26, R151 ;  /* 0x000000971a937221 */ /* 0x000fe40000010000 */
[----:B------:R-:W-:-:S13]  /*4390*/  ISETP.GE.U32.AND.EX P3, PT, R141, 0x1000000, PT, P3 ;  /* 0x010000008d00780c */ /* 0x000fda0003f66130 */
[----:B------:R-:W-:Y:S01]  /*43a0*/  @P3 PRMT R152, R107, 0x7632, R152 ;  /* 0x000076326b983816 */ /* 0x000fe20000000098 */
[----:B------:R-:W-:Y:S01]  /*43b0*/  FMUL.FTZ R107, R110, UR9 ;  /* 0x000000096e6b7c20 */ /* 0x000fe20008410000 */
[----:B------:R-:W-:Y:S02]  /*43c0*/  HFMA2 R110, -RZ, RZ, 0, 0 ;  /* 0x00000000ff6e7431 */ /* 0x000fe400000001ff */
[----:B------:R-:W-:Y:S01]  /*43d0*/  @P3 SHF.L.U32 R153, R152, 0x10, RZ ;  /* 0x0000001098993819 */ /* 0x000fe200000006ff */
        /* <DEDUP_REMOVED lines=8> */
.L_x_2652:
[----:B------:R-:W0:Y:S02]  /*4460*/  LDC.64 R108, c[0x0][0x478] ;  /* 0x00011e00ff6c7b82 */ /* 0x000e240000000a00 */
[----:B0-----:R-:W-:-:S04]  /*4470*/  ISETP.NE.U32.AND P0, PT, R108, RZ, PT ;  /* 0x000000ff6c00720c */ /* 0x001fc80003f05070 */
[----:B------:R-:W-:-:S13]  /*4480*/  ISETP.NE.AND.EX P0, PT, R109, RZ, PT, P0 ;  /* 0x000000ff6d00720c */ /* 0x000fda0003f05300 */
[----:B------:R-:W-:Y:S05]  /*4490*/  @!P0 BRA `(.L_x_2655) ;  /* 0x0000000400c08947 */ /* 0x000fea0003800000 */
[--C-:B------:R-:W-:Y:S01]  /*44a0*/  FFMA.FTZ R97, R113, UR18, R110.reuse ;  /* 0x0000001271617c23 */ /* 0x100fe2000801006e */
[C---:B-----5:R-:W-:Y:S01]  /*44b0*/  LOP3.LUT P3, RZ, R140.reuse, 0xff, RZ, 0xc0, !PT ;  /* 0x000000ff8cff7812 */ /* 0x060fe2000786c0ff */
[----:B------:R-:W-:Y:S01]  /*44c0*/  HFMA2 R147, -RZ, RZ, 0, 0 ;  /* 0x00000000ff937431 */ /* 0x000fe200000001ff */
[----:B------:R-:W-:Y:S01]  /*44d0*/  LOP3.LUT P5, RZ, R140, 0xff00, RZ, 0xc0, !PT ;  /* 0x0000ff008cff7812 */ /* 0x000fe200078ac0ff */
[----:B------:R-:W-:Y:S01]  /*44e0*/  FADD.FTZ R97, R112, -R97 ;  /* 0x8000006170617221 */ /* 0x000fe20000010000 */
[----:B------:R-:W-:Y:S01]  /*44f0*/  CS2R R108, SRZ ;  /* 0x00000000006c7805 */ /* 0x000fe2000001ff00 */
        /* <DEDUP_REMOVED lines=24> */
[----:B------:R-:W-:Y:S01]  /*4680*/  FADD.FTZ R151, R130, -R151 ;  /* 0x8000009782977221 */ /* 0x000fe20000010000 */
[----:B------:R-:W-:Y:S01]  /*4690*/  FMUL.FTZ R98, R99, UR19 ;  /* 0x0000001363627c20 */ /* 0x000fe20008410000 */
[----:B------:R-:W-:Y:S01]  /*46a0*/  FADD.FTZ R28, R28, R147 ;  /* 0x000000931c1c7221 */ /* 0x000fe20000010000 */
[----:B------:R-:W-:-:S02]  /*46b0*/  FMUL.FTZ R99, R97, UR9 ;  /* 0x0000000961637c20 */ /* 0x000fc40008410000 */
[----:B------:R-:W-:Y:S02]  /*46c0*/  FMUL.FTZ R100, R98, UR9 ;  /* 0x0000000962647c20 */ /* 0x000fe40008410000 */
[----:B------:R-:W-:Y:S01]  /*46d0*/  FMUL.FTZ R99, R99, UR24 ;  /* 0x0000001863637c20 */ /* 0x000fe20008410000 */
[C---:B------:R-:W-:Y:S01]  /*46e0*/  @P3 SHF.L.U32 R146, R105.reuse, 0x10, RZ ;  /* 0x0000001069923819 */ /* 0x040fe200000006ff */
[----:B------:R-:W-:Y:S01]  /*46f0*/  FMUL.FTZ R101, R100, UR24 ;  /* 0x0000001864657c20 */ /* 0x000fe20008410000 */
[----:B------:R-:W-:Y:S01]  /*4700*/  @P4 PRMT R105, R105, 0x7632, R105 ;  /* 0x0000763269694816 */ /* 0x000fe20000000069 */
[-C--:B------:R-:W-:Y:S01]  /*4710*/  @P5 FMUL.FTZ R144, R104, R99.reuse ;  /* 0x0000006368905220 */ /* 0x080fe20000410000 */
[----:B------:R-:W-:Y:S01]  /*4720*/  @P5 FMUL.FTZ R109, R102, R99 ;  /* 0x00000063666d5220 */ /* 0x000fe20000410000 */
[----:B------:R-:W-:Y:S01]  /*4730*/  FMUL.FTZ R99, R148, UR19 ;  /* 0x0000001394637c20 */ /* 0x000fe20008410000 */
        /* <DEDUP_REMOVED lines=8> */
[----:B------:R-:W-:Y:S01]  /*47c0*/  FADD.FTZ R100, R126, -R103 ;  /* 0x800000677e647221 */ /* 0x000fe20000010000 */
[----:B------:R-:W-:Y:S01]  /*47d0*/  @P4 SHF.L.U32 R103, R3, 0x10, RZ ;  /* 0x0000001003674819 */ /* 0x000fe200000006ff */
[----:B------:R-:W-:Y:S01]  /*47e0*/  @P3 FMUL.FTZ R111, R148, R101 ;  /* 0x00000065946f3220 */ /* 0x000fe20000410000 */
[----:B------:R-:W-:Y:S01]  /*47f0*/  MOV R104, RZ ;  /* 0x000000ff00687202 */ /* 0x000fe20000000f00 */
[-C--:B------:R-:W-:Y:S01]  /*4800*/  @P4 FMUL.FTZ R146, R105, R102.reuse ;  /* 0x0000006669924220 */ /* 0x080fe20000410000 */
[----:B------:R-:W-:Y:S01]  /*4810*/  LOP3.LUT P3, RZ, R141, 0xff00, RZ, 0xc0, !PT ;  /* 0x0000ff008dff7812 */ /* 0x000fe2000786c0ff */
        /* <DEDUP_REMOVED lines=11> */
[----:B------:R-:W-:-:S02]  /*48d0*/  HFMA2 R150, -RZ, RZ, 0, 0 ;  /* 0x00000000ff967431 */ /* 0x000fc400000001ff */
[-C--:B------:R-:W-:Y:S01]  /*48e0*/  @P5 FMUL.FTZ R149, R102, R103.reuse ;  /* 0x0000006766955220 */ /* 0x080fe20000410000 */
[----:B------:R-:W-:Y:S01]  /*48f0*/  @P3 PRMT R106, R106, 0x7632, R106 ;  /* 0x000076326a6a3816 */ /* 0x000fe2000000006a */
[----:B------:R-:W-:Y:S01]  /*4900*/  FMUL.FTZ R102, R101, UR9 ;  /* 0x0000000965667c20 */ /* 0x000fe20008410000 */
[----:B------:R-:W-:Y:S01]  /*4910*/  @P5 FMUL.FTZ R105, R148, R103 ;  /* 0x0000006794695220 */ /* 0x000fe20000410000 */
[----:B------:R-:W-:Y:S01]  /*4920*/  @P3 SHF.L.U32 R148, R4, 0x10, RZ ;  /* 0x0000001004943819 */ /* 0x000fe200000006ff */
[----:B------:R-:W-:Y:S01]  /*4930*/  FFMA.FTZ R110, R132, UR18, R110 ;  /* 0x00000012846e7c23 */ /* 0x000fe2000801006e */
[----:B------:R-:W-:Y:S01]  /*4940*/  @P3 SHF.L.U32 R106, R106, 0x10, RZ ;  /* 0x000000106a6a3819 */ /* 0x000fe200000006ff */
[----:B------:R-:W-:Y:S01]  /*4950*/  FMUL.FTZ R103, R102, UR24 ;  /* 0x0000001866677c20 */ /* 0x000fe20008410000 */
[----:B------:R-:W-:Y:S01]  /*4960*/  FMUL.FTZ R102, R151, UR19 ;  /* 0x0000001397667c20 */ /* 0x000fe20008410000 */
[----:B------:R-:W-:Y:S01]  /*4970*/  HFMA2 R151, -RZ, RZ, 0, 0 ;  /* 0x00000000ff977431 */ /* 0x000fe200000001ff */
[----:B------:R-:W-:Y:S01]  /*4980*/  @P4 SHF.L.U32 R152, R107, 0x10, RZ ;  /* 0x000000106b984819 */ /* 0x000fe200000006ff */
[-C--:B------:R-:W-:Y:S01]  /*4990*/  @P3 FMUL.FTZ R150, R106, R103.reuse ;  /* 0x000000676a963220 */ /* 0x080fe20000410000 */
[----:B------:R-:W-:Y:S01]  /*49a0*/  MOV R106, RZ ;  /* 0x000000ff006a7202 */ /* 0x000fe20000000f00 */
[----:B------:R-:W-:Y:S01]  /*49b0*/  @P3 FMUL.FTZ R106, R148, R103 ;  /* 0x00000067946a3220 */ /* 0x000fe20000410000 */
[----:B------:R-:W-:Y:S01]  /*49c0*/  ISETP.GE.U32.AND P3, PT, R140, RZ, PT ;  /* 0x000000ff8c00720c */ /* 0x000fe20003f66070 */
[----:B------:R-:W-:Y:S01]  /*49d0*/  FMUL.FTZ R103, R102, UR9 ;  /* 0x0000000966677c20 */ /* 0x000fe20008410000 */
[----:B------:R-:W-:Y:S01]  /*49e0*/  @P4 SHF.L.U32 R154, R83, 0x10, RZ ;  /* 0x00000010539a4819 */ /* 0x000fe200000006ff */
[----:B------:R-:W-:Y:S01]  /*49f0*/  FADD.FTZ R110, R133, -R110 ;  /* 0x8000006e856e7221 */ /* 0x000fe20000010000 */
[----:B------:R-:W-:Y:S01]  /*4a00*/  ISETP.GE.U32.AND.EX P3, PT, R141, 0x1000000, PT, P3 ;  /* 0x010000008d00780c */ /* 0x000fe20003f66130 */
[----:B------:R-:W-:Y:S01]  /*4a10*/  FMUL.FTZ R103, R103, UR24 ;  /* 0x0000001867677c20 */ /* 0x000fe20008410000 */
[----:B------:R-:W-:Y:S01]  /*4a20*/  MOV R148, RZ ;  /* 0x000000ff00947202 */ /* 0x000fe20000000f00 */
[----:B------:R-:W-:Y:S01]  /*4a30*/  FADD.FTZ R30, R30, R145 ;  /* 0x000000911e1e7221 */ /* 0x000fe20000010000 */
[----:B------:R-:W-:Y:S01]  /*4a40*/  F2FP.BF16.F32.PACK_AB R106, R106, R105 ;  /* 0x000000696a6a723e */ /* 0x000fe200000010ff */
[-C--:B------:R-:W-:Y:S01]  /*4a50*/  @P4 FMUL.FTZ R151, R152, R103.reuse ;  /* 0x0000006798974220 */ /* 0x080fe20000410000 */
[----:B------:R-:W-:Y:S01]  /*4a60*/  @P4 FMUL.FTZ R148, R154, R103 ;  /* 0x000000679a944220 */ /* 0x000fe20000410000 */
[----:B------:R-:W-:Y:S01]  /*4a70*/  FMUL.FTZ R103, R110, UR19 ;  /* 0x000000136e677c20 */ /* 0x000fe20008410000 */
[----:B------:R-:W-:Y:S01]  /*4a80*/  FADD.FTZ R31, R31, R146 ;  /* 0x000000921f1f7221 */ /* 0x000fe20000010000 */
[----:B------:R-:W-:Y:S01]  /*4a90*/  F2FP.BF16.F32.PACK_AB R105, R104, R111 ;  /* 0x0000006f6869723e */ /* 0x000fe200000010ff */
[----:B------:R-:W-:Y:S01]  /*4aa0*/  FADD.FTZ R144, R24, R149 ;  /* 0x0000009518907221 */ /* 0x000fe20000010000 */
[----:B------:R-:W-:Y:S01]  /*4ab0*/  FADD.FTZ R145, R25, R150 ;  /* 0x0000009619917221 */ /* 0x000fe20000010000 */
[----:B------:R-:W-:Y:S01]  /*4ac0*/  FADD.FTZ R147, R26, R151 ;  /* 0x000000971a937221 */ /* 0x000fe20000010000 */
[----:B------:R-:W-:Y:S01]  /*4ad0*/  @P3 PRMT R110, R107, 0x7632, R110 ;  /* 0x000076326b6e3816 */ /* 0x000fe2000000006e */
        /* <DEDUP_REMOVED lines=12> */
.L_x_2655:
        /* <DEDUP_REMOVED lines=24> */
[----:B------:R-:W-:Y:S01]  /*4d20*/  FMUL.FTZ R111, R148, UR19 ;  /* 0x00000013946f7c20 */ /* 0x000fe20008410000 */
        /* <DEDUP_REMOVED lines=15> */
[----:B------:R-:W-:Y:S01]  /*4e20*/  FMUL.FTZ R111, R150, UR19 ;  /* 0x00000013966f7c20 */ /* 0x000fe20008410000 */
[----:B------:R-:W-:Y:S01]  /*4e30*/  LOP3.LUT P3, RZ, R141, 0xff, RZ, 0xc0, !PT ;  /* 0x000000ff8dff7812 */ /* 0x000fe2000786c0ff */
[----:B------:R-:W-:Y:S01]  /*4e40*/  FADD.FTZ R150, R126, -R149 ;  /* 0x800000957e967221 */ /* 0x000fe20000010000 */
[----:B------:R-:W-:Y:S01]  /*4e50*/  @P4 PRMT R148, R105, 0x7632, R148 ;  /* 0x0000763269944816 */ /* 0x000fe20000000094 */
[----:B------:R-:W-:Y:S01]  /*4e60*/  FMUL.FTZ R111, R111, UR9 ;  /* 0x000000096f6f7c20 */ /* 0x000fe20008410000 */
[----:B------:R-:W-:-:S02]  /*4e70*/  HFMA2 R146, -RZ, RZ, 0, 0 ;  /* 0x00000000ff927431 */ /* 0x000fc400000001ff */
[----:B------:R-:W-:Y:S01]  /*4e80*/  FMUL.FTZ R150, R150, UR19 ;  /* 0x0000001396967c20 */ /* 0x000fe20008410000 */
        /* <DEDUP_REMOVED lines=26> */
[----:B------:R-:W-:Y:S01]  /*5030*/  FMUL.FTZ R148, R148, UR19 ;  /* 0x0000001394947c20 */ /* 0x000fe20008410000 */
        /* <DEDUP_REMOVED lines=16> */
[----:B------:R-:W-:Y:S01]  /*5140*/  FMUL.FTZ R150, R151, UR19 ;  /* 0x0000001397967c20 */ /* 0x000fe20008410000 */
[----:B------:R-:W-:-:S03]  /*5150*/  FMUL.FTZ R110, R110, UR19 ;  /* 0x000000136e6e7c20 */ /* 0x000fc60008410000 */
        /* <DEDUP_REMOVED lines=18> */
[----:B------:R-:W-:-:S07]  /*5280*/  F2FP.BF16.F32.PACK_AB R107, R107, R150 ;  /* 0x000000966b6b723e */ /* 0x000fce00000010ff */
.L_x_2654:
        /* <DEDUP_REMOVED lines=11> */
.L_x_2651:
[----:B------:R-:W-:Y:S05]  /*5340*/  BSYNC.RECONVERGENT B0 ;  /* 0x0000000000007941 */ /* 0x000fea0003800200 */
.L_x_2650:
[----:B------:R-:W-:Y:S02]  /*5350*/  UIADD3 UR6, UPT, UPT, UR6, UR26, URZ ;  /* 0x0000001a06067290 */ /* 0x000fe4000fffe0ff */
[----:B------:R-:W-:Y:S02]  /*5360*/  UPLOP3.LUT UP2, UPT, UPT, UPT, UP2, 0x40, 0x4 ;  /* 0x000000000004789c */ /* 0x000fe40003f4e820 */
[----:B------:R-:W-:-:S09]  /*5370*/  UISETP.GE.AND UP1, UPT, UR6, UR27, UPT ;  /* 0x0000001b0600728c */ /* 0x000fd2000bf26270 */
[----:B------:R-:W-:Y:S05]  /*5380*/  BRA.U !UP1, `(.L_x_2656) ;  /* 0xffffffb109a47547 */ /* 0x000fea000b83ffff */
.L_x_2637:
        /* <DEDUP_REMOVED lines=18> */
.L_x_2658:
[----:B------:R-:W-:Y:S05]  /*54b0*/  BSYNC.RECONVERGENT B0 ;  /* 0x0000000000007941 */ /* 0x000fea0003800200 */
.L_x_2657:
        /* <DEDUP_REMOVED lines=14> */
.L_x_2659:
        /* <DEDUP_REMOVED lines=14> */
.L_x_8040:


//--------------------- .text._ZN10layer_norm13ln_bwd_kernelINS_13Kernel_traitsI13__nv_bfloat16S2_fS2_fjLj2048ELj1ELj1ELj4ELj16ENS_18Kernel_traits_baseILj2048ES2_S2_fS2_fjLj128EEEEELb1ELb1ELb0ELb1EEEvNS_9BwdParamsE --------------------------
	.section	.text._ZN10layer_norm13ln_bwd_kernelINS_13Kernel_traitsI13__nv_bfloat16S2_fS2_fjLj2048ELj1ELj1ELj4ELj16ENS_18Kernel_traits_baseILj2048ES2_S2_fS2_fjLj128EEEEELb1ELb1ELb0ELb1EEEvNS_9BwdParamsE,"ax",@progbits
	.align	128
        .global         _ZN10layer_norm13ln_bwd_kernelINS_13Kernel_traitsI13__nv_bfloat16S2_fS2_fjLj2048ELj1ELj1ELj4ELj16ENS_18Kernel_traits_baseILj2048ES2_S2_fS2_fjLj128EEEEELb1ELb1ELb0ELb1EEEvNS_9BwdParamsE
        .type           _ZN10layer_norm13ln_bwd_kernelINS_13Kernel_traitsI13__nv_bfloat16S2_fS2_fjLj2048ELj1ELj1ELj4ELj16ENS_18Kernel_traits_baseILj2048ES2_S2_fS2_fjLj128EEEEELb1ELb1ELb0ELb1EEEvNS_9BwdParamsE,@function
        .size           _ZN10layer_norm13ln_bwd_kernelINS_13Kernel_traitsI13__nv_bfloat16S2_fS2_fjLj2048ELj1ELj1ELj4ELj16ENS_18Kernel_traits_baseILj2048ES2_S2_fS2_fjLj128EEEEELb1ELb1ELb0ELb1EEEvNS_9BwdParamsE,(.L_x_8041 - _ZN10layer_norm13ln_bwd_kernelINS_13Kernel_traitsI13__nv_bfloat16S2_fS2_fjLj2048ELj1ELj1ELj4ELj16ENS_18Kernel_traits_baseILj2048ES2_S2_fS2_fjLj128EEEEELb1ELb1ELb0ELb1EEEvNS_9BwdParamsE)
        .other          _ZN10layer_norm13ln_bwd_kernelINS_13Kernel_traitsI13__nv_bfloat16S2_fS2_fjLj2048ELj1ELj1ELj4ELj16ENS_18Kernel_traits_baseILj2048ES2_S2_fS2_fjLj128EEEEELb1ELb1ELb0ELb1EEEvNS_9BwdParamsE,@"STO_CUDA_ENTRY STV_DEFAULT"
_ZN10layer_norm13ln_bwd_kernelINS_13Kernel_traitsI13__nv_bfloat16S2_fS2_fjLj2048ELj1ELj1ELj4ELj16ENS_18Kernel_traits_baseILj2048ES2_S2_fS2_fjLj128EEEEELb1ELb1ELb0ELb1EEEvNS_9BwdParamsE:
.text._ZN10layer_norm13ln_bwd_kernelINS_13Kernel_traitsI13__nv_bfloat16S2_fS2_fjLj2048ELj1ELj1ELj4ELj16ENS_18Kernel_traits_baseILj2048ES2_S2_fS2_fjLj128EEEEELb1ELb1ELb0ELb1EEEvNS_9BwdParamsE:
        /* <DEDUP_REMOVED lines=60> */
[----:B------:R-:W-:Y:S02]  /*03c0*/  CS2R R104, SRZ ;  /* 0x0000000000687805 */ /* 0x000fe4000001ff00 */
[----:B0-----:R-:W-:Y:S02]  /*03d0*/  CS2R R2, SRZ ;  /* 0x0000000000027805 */ /* 0x001fe4000001ff00 */
[----:B------:R-:W-:Y:S01]  /*03e0*/  MOV R124, RZ ;  /* 0x000000ff007c7202 */ /* 0x000fe20000000f00 */
[----:B------:R-:W0:Y:S01]  /*03f0*/  LDCU UR6, c[0x0][0x408] ;  /* 0x00008100ff0677ac */ /* 0x000e220008000800 */
[----:B------:R-:W-:Y:S02]  /*0400*/  ISETP.NE.AND.EX P1, PT, R7, RZ, PT, P1 ;  /* 0x000000ff0700720c */ /* 0x000fe40003f25310 */
[----:B------:R-:W-:Y:S02]  /*0410*/  CS2R R6, SRZ ;  /* 0x0000000000067805 */ /* 0x000fe4000001ff00 */
[----:B------:R-:W-:Y:S01]  /*0420*/  MOV R123, UR7 ;  /* 0x00000007007b7c02 */ /* 0x000fe20008000f00 */
        /* <DEDUP_REMOVED lines=24> */
[----:B-----5:R-:W-:-:S02]  /*05b0*/  PRMT R122, R28, 0x7632, R122 ;  /* 0x000076321c7a7816 */ /* 0x020fc4000000007a */
        /* <DEDUP_REMOVED lines=14> */
[----:B01-3--:R-:W-:-:S07]  /*06a0*/  SHF.L.U32 R107, R107, 0x10, RZ ;  /* 0x000000106b6b7819 */ /* 0x00bfce00000006ff */
.L_x_2669:
[----:B01----:R-:W0:Y:S01]  /*06b0*/  LDC.64 R62, c[0x0][0x3c0] ;  /* 0x0000f000ff3e7b82 */ /* 0x003e220000000a00 */
[----:B------:R-:W-:-:S05]  /*06c0*/  IMAD R0, R123, UR11, RZ ;  /* 0x0000000b7b007c24 */ /* 0x000fca000f8e02ff */
[----:B------:R-:W-:Y:S02]  /*06d0*/  SHF.R.S32.HI R65, RZ, 0x1f, R0 ;  /* 0x0000001fff417819 */ /* 0x000fe40000011400 */
[----:B------:R-:W1:Y:S02]  /*06e0*/  LDC.64 R80, c[0x0][0x3a8] ;  /* 0x0000ea00ff507b82 */ /* 0x000e640000000a00 */
[----:B------:R-:W-:-:S04]  /*06f0*/  LEA.HI R65, R65, R0, RZ, 0x3 ;  /* 0x0000000041417211 */ /* 0x000fc800078f18ff */
[----:B------:R-:W-:Y:S02]  /*0700*/  LEA.HI.SX32 R134, R65, R90, 0x1d ;  /* 0x0000005a41867211 */ /* 0x000fe400078feaff */
[----:B------:R-:W2:Y:S08]  /*0710*/  LDC.64 R60, c[0x0][0x428] ;  /* 0x00010a00ff3c7b82 */ /* 0x000eb00000000a00 */
[----:B------:R-:W3:Y:S01]  /*0720*/  LDC.64 R136, c[0x0][0x3c8] ;  /* 0x0000f200ff887b82 */ /* 0x000ee20000000a00 */
[----:B0-----:R-:W-:-:S05]  /*0730*/  IMAD.WIDE R62, R123, 0x4, R62 ;  /* 0x000000047b3e7825 */ /* 0x001fca00078e023e */
[----:B------:R-:W4:Y:S01]  /*0740*/  LDG.E R138, desc[UR8][R62.64] ;  /* 0x000000083e8a7981 */ /* 0x000f22000c1e1900 */
[C---:B-1----:R-:W-:Y:S01]  /*0750*/  IMAD.WIDE.U32 R72, R134.reuse, 0x20, R80 ;  /* 0x0000002086487825 */ /* 0x042fe200078e0050 */
[----:B------:R-:W-:-:S04]  /*0760*/  IADD3 R106, PT, PT, R134, 0x80, RZ ;  /* 0x00000080866a7810 */ /* 0x000fc80007ffe0ff */
[----:B------:R-:W4:Y:S01]  /*0770*/  LDG.E.128 R64, desc[UR8][R72.64] ;  /* 0x0000000848407981 */ /* 0x000f22000c1e1d00 */
[----:B--2---:R-:W-:-:S06]  /*0780*/  IMAD.WIDE.U32 R68, R134, 0x10, R60 ;  /* 0x0000001086447825 */ /* 0x004fcc00078e003c */
[----:B------:R-:W2:Y:S01]  /*0790*/  LDG.E.128 R68, desc[UR8][R68.64] ;  /* 0x0000000844447981 */ /* 0x000ea2000c1e1d00 */
[----:B---3--:R-:W-:-:S03]  /*07a0*/  IMAD.WIDE R136, R123, 0x4, R136 ;  /* 0x000000047b887825 */ /* 0x008fc600078e0288 */
[----:B------:R-:W3:Y:S04]  /*07b0*/  LDG.E.128 R72, desc[UR8][R72.64+0x10] ;  /* 0x0000100848487981 */ /* 0x000ee8000c1e1d00 */
[----:B------:R0:W3:Y:S01]  /*07c0*/  LDG.E R133, desc[UR8][R136.64] ;  /* 0x0000000888857981 */ /* 0x0000e2000c1e1900 */
[----:B------:R-:W-:-:S06]  /*07d0*/  IMAD.WIDE.U32 R60, R106, 0x10, R60 ;  /* 0x000000106a3c7825 */ /* 0x000fcc00078e003c */
[----:B------:R-:W3:Y:S01]  /*07e0*/  LDG.E.128 R60, desc[UR8][R60.64] ;  /* 0x000000083c3c7981 */ /* 0x000ee2000c1e1d00 */
[----:B------:R-:W-:-:S05]  /*07f0*/  IMAD.WIDE.U32 R80, R106, 0x20, R80 ;  /* 0x000000206a507825 */ /* 0x000fca00078e0050 */
[----:B------:R-:W3:Y:S04]  /*0800*/  LDG.E.128 R76, desc[UR8][R80.64] ;  /* 0x00000008504c7981 */ /* 0x000ee8000c1e1d00 */
[----:B------:R-:W3:Y:S01]  /*0810*/  LDG.E.128 R80, desc[UR8][R80.64+0x10] ;  /* 0x0000100850507981 */ /* 0x000ee2000c1e1d00 */
[----:B------:R-:W1:Y:S01]  /*0820*/  S2R R90, SR_TID.X ;  /* 0x00000000005a7919 */ /* 0x000e620000002100 */
[----:B------:R-:W0:Y:S01]  /*0830*/  S2R R135, SR_CgaCtaId ;  /* 0x0000000000877919 */ /* 0x000e220000008800 */
[----:B------:R-:W-:Y:S02]  /*0840*/  PLOP3.LUT P0, PT, PT, PT, PT, 0x80, 0x8 ;  /* 0x000000000008781c */ /* 0x000fe40003f0f070 */
[----:B------:R-:W-:Y:S02]  /*0850*/  MOV R0, 0x400 ;  /* 0x0000040000007802 */ /* 0x000fe40000000f00 */
[----:B------:R-:W-:-:S02]  /*0860*/  ISETP.NE.AND P4, PT, RZ, UR10, PT ;  /* 0x0000000aff007c0c */ /* 0x000fc4000bf85270 */
[----:B-1----:R-:W-:Y:S02]  /*0870*/  LOP3.LUT P2, RZ, R90, 0x1f, RZ, 0xc0, !PT ;  /* 0x0000001f5aff7812 */ /* 0x002fe4000784c0ff */
[----:B0-----:R-:W-:-:S11]  /*0880*/  LEA R136, R135, R0, 0x18 ;  /* 0x0000000087887211 */ /* 0x001fd600078ec0ff */
[----:B------:R-:W-:Y:S02]  /*0890*/  @!P2 PLOP3.LUT P0, PT, P3, PT, PT, 0x80, 0x8 ;  /* 0x000000000008a81c */ /* 0x000fe40001f0f070 */
[----:B------:R-:W-:Y:S02]  /*08a0*/  IADD3 R135, PT, PT, R136, 0x2020, RZ ;  /* 0x0000202088877810 */ /* 0x000fe40007ffe0ff */
[----:B------:R-:W-:Y:S02]  /*08b0*/  @!P2 SHF.R.U32.HI R137, RZ, 0x2, R90 ;  /* 0x00000002ff89a819 */ /* 0x000fe4000001165a */
[----:B------:R-:W-:Y:S02]  /*08c0*/  @!P2 MOV R0, R135 ;  /* 0x000000870000a202 */ /* 0x000fe40000000f00 */
[----:B------:R-:W-:-:S05]  /*08d0*/  @!P2 LOP3.LUT R137, R137, 0x18, RZ, 0xc0, !PT ;  /* 0x000000188989a812 */ /* 0x000fca00078ec0ff */
[----:B------:R-:W-:-:S04]  /*08e0*/  @!P0 IADD3 R0, PT, PT, R136, 0x2000, RZ ;  /* 0x0000200088008810 */ /* 0x000fc80007ffe0ff */
[----:B------:R-:W-:Y:S02]  /*08f0*/  @!P2 IADD3 R137, PT, PT, R137, R0, RZ ;  /* 0x000000008989a210 */ /* 0x000fe40007ffe0ff */
[----:B----4-:R-:W-:-:S05]  /*0900*/  FSEL R161, R138, RZ, !P4 ;  /* 0x000000ff8aa17208 */ /* 0x010fca0006000000 */
[C---:B------:R-:W-:Y:S01]  /*0910*/  FADD.FTZ R0, -R161.reuse, R64 ;  /* 0x00000040a1007221 */ /* 0x040fe20000010100 */
[----:B------:R-:W-:Y:S01]  /*0920*/  FADD.FTZ R148, -R161, R66 ;  /* 0x00000042a1947221 */ /* 0x000fe20000010100 */
[C---:B--2---:R-:W-:Y:S02]  /*0930*/  SHF.L.U32 R147, R68.reuse, 0x10, RZ ;  /* 0x0000001044937819 */ /* 0x044fe400000006ff */
[----:B------:R-:W-:Y:S01]  /*0940*/  PRMT R158, R68, 0x7632, R158 ;  /* 0x00007632449e7816 */ /* 0x000fe2000000009e */
[----:B---3--:R-:W-:Y:S02]  /*0950*/  FMUL.FTZ R0, R133, R0 ;  /* 0x0000000085007220 */ /* 0x008fe40000410000 */
[----:B------:R-:W-:Y:S01]  /*0960*/  FADD.FTZ R105, R147, R105 ;  /* 0x0000006993697221 */ /* 0x000fe20000010000 */
[----:B------:R-:W-:Y:S01]  /*0970*/  SHF.L.U32 R158, R158, 0x10, RZ ;  /* 0x000000109e9e7819 */ /* 0x000fe200000006ff */
[-C--:B------:R-:W-:Y:S01]  /*0980*/  FFMA.FTZ R124, R0, R147.reuse, R124 ;  /* 0x00000093007c7223 */ /* 0x080fe2000001007c */
[----:B------:R-:W-:Y:S01]  /*0990*/  FMUL.FTZ R147, R132, R147 ;  /* 0x0000009384937220 */ /* 0x000fe20000410000 */
[--C-:B------:R-:W-:Y:S01]  /*09a0*/  FADD.FTZ R152, -R161, R65.reuse ;  /* 0x00000041a1987221 */ /* 0x100fe20000010100 */
[----:B------:R-:W-:Y:S01]  /*09b0*/  SHF.L.U32 R144, R69, 0x10, RZ ;  /* 0x0000001045907819 */ /* 0x000fe200000006ff */
[----:B------:R-:W-:Y:S01]  /*09c0*/  FMUL.FTZ R148, R133, R148 ;  /* 0x0000009485947220 */ /* 0x000fe20000410000 */
[----:B------:R-:W-:Y:S01]  /*09d0*/  PRMT R65, R69, 0x7632, R65 ;  /* 0x0000763245417816 */ /* 0x000fe20000000041 */
[----:B------:R-:W-:Y:S01]  /*09e0*/  FMUL.FTZ R145, R114, R158 ;  /* 0x0000009e72917220 */ /* 0x000fe20000410000 */
[----:B------:R-:W-:Y:S01]  /*09f0*/  FADD.FTZ R68, RZ, R147 ;  /* 0x00000093ff447221 */ /* 0x000fe20000010000 */
        /* <DEDUP_REMOVED lines=8> */
[----:B------:R-:W-:Y:S01]  /*0a80*/  FADD.FTZ R61, R68, R145 ;  /* 0x00000091443d7221 */ /* 0x000fe20000010000 */
[----:B------:R-:W-:-:S02]  /*0a90*/  SHF.L.U32 R65, R65, 0x10, RZ ;  /* 0x0000001041417819 */ /* 0x000fc400000006ff */
[C---:B------:R-:W-:Y:S01]  /*0aa0*/  PRMT R159, R70.reuse, 0x7632, R159 ;  /* 0x00007632469f7816 */ /* 0x040fe2000000009f */
[----:B------:R-:W-:Y:S01]  /*0ab0*/  FADD.FTZ R68, R61, R144 ;  /* 0x000000903d447221 */ /* 0x000fe20000010000 */
[----:B------:R-:W-:Y:S01]  /*0ac0*/  SHF.L.U32 R70, R70, 0x10, RZ ;  /* 0x0000001046467819 */ /* 0x000fe200000006ff */
[-C--:B------:R-:W-:Y:S01]  /*0ad0*/  FMUL.FTZ R143, R113, R65.reuse ;  /* 0x00000041718f7220 */ /* 0x080fe20000410000 */
[----:B------:R-:W-:Y:S01]  /*0ae0*/  FMUL.FTZ R146, R133, R146 ;  /* 0x0000009285927220 */ /* 0x000fe20000410000 */
[----:B------:R-:W-:Y:S01]  /*0af0*/  FADD.FTZ R154, -R161, R73 ;  /* 0x00000049a19a7221 */ /* 0x000fe20000010100 */
[----:B------:R-:W-:Y:S01]  /*0b00*/  SHF.L.U32 R159, R159, 0x10, RZ ;  /* 0x000000109f9f7819 */ /* 0x000fe200000006ff */
[----:B------:R-:W-:Y:S01]  /*0b10*/  FMUL.FTZ R142, R130, R70 ;  /* 0x00000046828e7220 */ /* 0x000fe20000410000 */
[----:B------:R-:W-:Y:S01]  /*0b20*/  FADD.FTZ R73, R68, R143 ;  /* 0x0000008f44497221 */ /* 0x000fe20000010000 */
[----:B------:R-:W-:Y:S01]  /*0b30*/  PRMT R66, R71, 0x7632, R66 ;  /* 0x0000763247427816 */ /* 0x000fe20000000042 */
[----:B------:R-:W-:Y:S01]  /*0b40*/  FFMA.FTZ R100, R146, R65, R100 ;  /* 0x0000004192647223 */ /* 0x000fe20000010064 */
[----:B------:R-:W-:Y:S01]  /*0b50*/  FADD.FTZ R99, R65, R99 ;  /* 0x0000006341637221 */ /* 0x000fe20000010000 */
[----:B------:R-:W-:Y:S01]  /*0b60*/  SHF.L.U32 R71, R71, 0x10, RZ ;  /* 0x0000001047477819 */ /* 0x000fe200000006ff */
[----:B------:R-:W-:Y:S01]  /*0b70*/  FMUL.FTZ R149, R112, R159 ;  /* 0x0000009f70957220 */ /* 0x000fe20000410000 */
[----:B------:R-:W-:-:S02]  /*0b80*/  PRMT R61, R62, 0x7632, R61 ;  /* 0x000076323e3d7816 */ /* 0x000fc4000000003d */
[----:B------:R-:W-:Y:S01]  /*0b90*/  SHF.L.U32 R65, R62, 0x10, RZ ;  /* 0x000000103e417819 */ /* 0x000fe200000006ff */
[----:B------:R-:W-:Y:S01]  /*0ba0*/  FADD.FTZ R62, R73, R142 ;  /* 0x0000008e493e7221 */ /* 0x000fe20000010000 */
[----:B------:R-:W-:Y:S01]  /*0bb0*/  PRMT R157, R63, 0x7632, R157 ;  /* 0x000076323f9d7816 */ /* 0x000fe2000000009d */
[----:B------:R-:W-:Y:S01]  /*0bc0*/  FADD.FTZ R72, -R161, R72 ;  /* 0x00000048a1487221 */ /* 0x000fe20000010100 */
[----:B------:R-:W-:Y:S01]  /*0bd0*/  SHF.L.U32 R68, R63, 0x10, RZ ;  /* 0x000000103f447819 */ /* 0x000fe200000006ff */
[----:B------:R-:W-:Y:S01]  /*0be0*/  FMUL.FTZ R151, R133, R152 ;  /* 0x0000009885977220 */ /* 0x000fe20000410000 */
[----:B------:R-:W-:Y:S01]  /*0bf0*/  SHF.L.U32 R63, R66, 0x10, RZ ;  /* 0x00000010423f7819 */ /* 0x000fe200000006ff */
[----:B------:R-:W-:Y:S01]  /*0c00*/  FMUL.FTZ R152, R129, R71 ;  /* 0x0000004781987220 */ /* 0x000fe20000410000 */
[----:B------:R-:W-:Y:S01]  /*0c10*/  FADD.FTZ R73, R62, R149 ;  /* 0x000000953e497221 */ /* 0x000fe20000010000 */
[----:B------:R-:W-:Y:S01]  /*0c20*/  FMUL.FTZ R153, R133, R72 ;  /* 0x0000004885997220 */ /* 0x000fe20000410000 */
[----:B------:R-:W-:Y:S01]  /*0c30*/  FFMA.FTZ R66, R0, R147, RZ ;  /* 0x0000009300427223 */ /* 0x000fe200000100ff */
[----:B------:R-:W-:Y:S01]  /*0c40*/  FMUL.FTZ R155, R111, R63 ;  /* 0x0000003f6f9b7220 */ /* 0x000fe20000410000 */
[----:B------:R-:W-:Y:S01]  /*0c50*/  FADD.FTZ R72, R73, R152 ;  /* 0x0000009849487221 */ /* 0x000fe20000010000 */
[----:B------:R-:W-:Y:S01]  /*0c60*/  FADD.FTZ R74, -R161, R74 ;  /* 0x0000004aa14a7221 */ /* 0x000fe20000010100 */
[----:B------:R-:W-:Y:S01]  /*0c70*/  SHF.L.U32 R62, R69, 0x10, RZ ;  /* 0x00000010453e7819 */ /* 0x000fe200000006ff */
[----:B------:R-:W-:Y:S01]  /*0c80*/  FFMA.FTZ R69, R151, R145, R66 ;  /* 0x0000009197457223 */ /* 0x000fe20000010042 */
[----:B------:R-:W-:Y:S01]  /*0c90*/  FADD.FTZ R73, R72, R155 ;  /* 0x0000009b48497221 */ /* 0x000fe20000010000 */
[----:B------:R-:W-:Y:S01]  /*0ca0*/  FMUL.FTZ R72, R128, R67 ;  /* 0x0000004380487220 */ /* 0x000fe20000410000 */
[----:B------:R-:W-:Y:S01]  /*0cb0*/  FMUL.FTZ R156, R133, R74 ;  /* 0x0000004a859c7220 */ /* 0x000fe20000410000 */
[----:B------:R-:W-:-:S02]  /*0cc0*/  FFMA.FTZ R69, R148, R144, R69 ;  /* 0x0000009094457223 */ /* 0x000fc40000010045 */
[----:B------:R-:W-:Y:S01]  /*0cd0*/  FADD.FTZ R74, R73, R72 ;  /* 0x00000048494a7221 */ /* 0x000fe20000010000 */
[----:B------:R-:W-:Y:S01]  /*0ce0*/  FMUL.FTZ R73, R110, R62 ;  /* 0x0000003e6e497220 */ /* 0x000fe20000410000 */
[----:B------:R-:W-:Y:S01]  /*0cf0*/  SHF.L.U32 R66, R60, 0x10, RZ ;  /* 0x000000103c427819 */ /* 0x000fe200000006ff */
[----:B------:R-:W-:Y:S02]  /*0d00*/  FFMA.FTZ R60, R146, R143, R69 ;  /* 0x0000008f923c7223 */ /* 0x000fe40000010045 */
[----:B------:R-:W-:Y:S01]  /*0d10*/  FADD.FTZ R69, R74, R73 ;  /* 0x000000494a457221 */ /* 0x000fe20000010000 */
[----:B------:R-:W-:Y:S01]  /*0d20*/  FMUL.FTZ R74, R127, R64 ;  /* 0x000000407f4a7220 */ /* 0x000fe20000410000 */
[C---:B------:R-:W-:Y:S01]  /*0d30*/  FADD.FTZ R162, -R161.reuse, R77 ;  /* 0x0000004da1a27221 */ /* 0x040fe20000010100 */
[----:B------:R-:W-:Y:S01]  /*0d40*/  FADD.FTZ R150, -R161, R75 ;  /* 0x0000004ba1967221 */ /* 0x000fe20000010100 */
[----:B------:R-:W-:Y:S01]  /*0d50*/  FFMA.FTZ R77, R153, R142, R60 ;  /* 0x0000008e994d7223 */ /* 0x000fe2000001003c */
[----:B------:R-:W-:Y:S01]  /*0d60*/  FMUL.FTZ R154, R133, R154 ;  /* 0x0000009a859a7220 */ /* 0x000fe20000410000 */
[----:B------:R-:W-:Y:S01]  /*0d70*/  FADD.FTZ R60, R69, R74 ;  /* 0x0000004a453c7221 */ /* 0x000fe20000010000 */
[----:B------:R-:W-:Y:S01]  /*0d80*/  FMUL.FTZ R75, R109, R66 ;  /* 0x000000426d4b7220 */ /* 0x000fe20000410000 */
[C---:B------:R-:W-:Y:S01]  /*0d90*/  FADD.FTZ R164, -R161.reuse, R76 ;  /* 0x0000004ca1a47221 */ /* 0x040fe20000010100 */
[----:B------:R-:W-:Y:S01]  /*0da0*/  FADD.FTZ R140, -R161, R79 ;  /* 0x0000004fa18c7221 */ /* 0x000fe20000010100 */
[----:B------:R-:W-:Y:S01]  /*0db0*/  SHF.L.U32 R69, R61, 0x10, RZ ;  /* 0x000000103d457819 */ /* 0x000fe200000006ff */
[----:B------:R-:W-:Y:S01]  /*0dc0*/  FFMA.FTZ R61, R154, R149, R77 ;  /* 0x000000959a3d7223 */ /* 0x000fe2000001004d */
[----:B------:R-:W-:Y:S01]  /*0dd0*/  FADD.FTZ R79, R60, R75 ;  /* 0x0000004b3c4f7221 */ /* 0x000fe20000010000 */
[----:B------:R-:W-:Y:S01]  /*0de0*/  FMUL.FTZ R76, R126, R65 ;  /* 0x000000417e4c7220 */ /* 0x000fe20000410000 */
[----:B------:R-:W-:Y:S01]  /*0df0*/  FADD.FTZ R138, -R161, R78 ;  /* 0x0000004ea18a7221 */ /* 0x000fe20000010100 */
[----:B------:R-:W-:Y:S01]  /*0e00*/  FMUL.FTZ R150, R133, R150 ;  /* 0x0000009685967220 */ /* 0x000fe20000410000 */
[----:B------:R-:W-:Y:S01]  /*0e10*/  FFMA.FTZ R61, R156, R152, R61 ;  /* 0x000000989c3d7223 */ /* 0x000fe2000001003d */
[----:B------:R-:W-:Y:S01]  /*0e20*/  FADD.FTZ R79, R79, R76 ;  /* 0x0000004c4f4f7221 */ /* 0x000fe20000010000 */
[----:B------:R-:W-:Y:S01]  /*0e30*/  FMUL.FTZ R78, R108, R69 ;  /* 0x000000456c4e7220 */ /* 0x000fe20000410000 */
[----:B------:R-:W-:Y:S01]  /*0e40*/  FADD.FTZ R160, -R161, R82 ;  /* 0x00000052a1a07221 */ /* 0x000fe20000010100 */
[----:B------:R-:W-:Y:S01]  /*0e50*/  FMUL.FTZ R77, R133, R164 ;  /* 0x000000a4854d7220 */ /* 0x000fe20000410000 */
[----:B------:R-:W-:Y:S01]  /*0e60*/  SHF.L.U32 R157, R157, 0x10, RZ ;  /* 0x000000109d9d7819 */ /* 0x000fe200000006ff */
[----:B------:R-:W-:Y:S01]  /*0e70*/  FFMA.FTZ R82, R150, R155, R61 ;  /* 0x0000009b96527223 */ /* 0x000fe2000001003d */
[----:B------:R-:W-:Y:S01]  /*0e80*/  FADD.FTZ R60, R79, R78 ;  /* 0x0000004e4f3c7221 */ /* 0x000fe20000010000 */
[----:B------:R-:W-:Y:S01]  /*0e90*/  FMUL.FTZ R79, R125, R68 ;  /* 0x000000447d4f7220 */ /* 0x000fe20000410000 */
[C---:B------:R-:W-:Y:S01]  /*0ea0*/  FADD.FTZ R139, -R161.reuse, R80 ;  /* 0x00000050a18b7221 */ /* 0x040fe20000010100 */
[----:B------:R-:W-:Y:S01]  /*0eb0*/  FADD.FTZ R141, -R161, R81 ;  /* 0x00000051a18d7221 */ /* 0x000fe20000010100 */
[----:B------:R-:W-:Y:S01]  /*0ec0*/  FMUL.FTZ R80, R133, R162 ;  /* 0x000000a285507220 */ /* 0x000fe20000410000 */
[----:B------:R-:W-:Y:S01]  /*0ed0*/  FFMA.FTZ R61, R77, R72, R82 ;  /* 0x000000484d3d7223 */ /* 0x000fe20000010052 */
[----:B------:R-:W-:Y:S01]  /*0ee0*/  FADD.FTZ R60, R60, R79 ;  /* 0x0000004f3c3c7221 */ /* 0x000fe20000010000 */
[----:B------:R-:W-:Y:S01]  /*0ef0*/  FMUL.FTZ R81, R107, R157 ;  /* 0x0000009d6b517220 */ /* 0x000fe20000410000 */
[----:B------:R-:W-:Y:S01]  /*0f00*/  FMUL.FTZ R82, R133, R138 ;  /* 0x0000008a85527220 */ /* 0x000fe20000410000 */
[----:B------:R-:W-:-:S02]  /*0f10*/  FFMA.FTZ R61, R80, R73, R61 ;  /* 0x00000049503d7223 */ /* 0x000fc4000001003d */
[----:B------:R-:W-:Y:S01]  /*0f20*/  FADD.FTZ R60, R60, R81 ;  /* 0x000000513c3c7221 */ /* 0x000fe20000010000 */
[----:B------:R-:W-:Y:S01]  /*0f30*/  FADD.FTZ R161, -R161, R83 ;  /* 0x00000053a1a17221 */ /* 0x000fe20000010100 */
[C---:B------:R-:W-:Y:S01]  /*0f40*/  FMUL.FTZ R83, R133.reuse, R140 ;  /* 0x0000008c85537220 */ /* 0x040fe20000410000 */
[----:B------:R-:W-:Y:S02]  /*0f50*/  FFMA.FTZ R140, R82, R74, R61 ;  /* 0x0000004a528c7223 */ /* 0x000fe4000001003d */
[----:B------:R-:W0:Y:S01]  /*0f60*/  SHFL.DOWN PT, R61, R60, 0x10, 0x1f ;  /* 0x0a001f003c3d7f89 */ /* 0x000e2200000e0000 */
[----:B------:R-:W-:Y:S01]  /*0f70*/  FMUL.FTZ R138, R133, R139 ;  /* 0x0000008b858a7220 */ /* 0x000fe20000410000 */
        /* <DEDUP_REMOVED lines=15> */
[----:B0-----:R-:W-:-:S05]  /*1070*/  FADD.FTZ R163, R61, R60 ;  /* 0x0000003c3da37221 */ /* 0x001fca0000010000 */
[----:B------:R-:W0:Y:S01]  /*1080*/  SHFL.DOWN PT, R60, R163, 0x4, 0x1f ;  /* 0x08801f00a33c7f89 */ /* 0x000e2200000e0000 */
[----:B-1----:R-:W-:Y:S01]  /*1090*/  FADD.FTZ R165, R162, R165 ;  /* 0x000000a5a2a57221 */ /* 0x002fe20000010000 */
[----:B0-----:R-:W-:-:S04]  /*10a0*/  FADD.FTZ R164, R163, R60 ;  /* 0x0000003ca3a47221 */ /* 0x001fc80000010000 */
[----:B------:R-:W0:Y:S01]  /*10b0*/  SHFL.DOWN PT, R60, R165, 0x2, 0x1f ;  /* 0x08401f00a53c7f89 */ /* 0x000e2200000e0000 */
[----:B------:R-:W-:Y:S01]  /*10c0*/  ISETP.NE.U32.AND P0, PT, RZ, UR12, PT ;  /* 0x0000000cff007c0c */ /* 0x000fe2000bf05070 */
[----:B------:R-:W1:Y:S01]  /*10d0*/  LDC.64 R162, c[0x0][0x3b0] ;  /* 0x0000ec00ffa27b82 */ /* 0x000e620000000a00 */
[----:B0-----:R-:W-:Y:S02]  /*10e0*/  FADD.FTZ R165, R165, R60 ;  /* 0x0000003ca5a57221 */ /* 0x001fe40000010000 */
[----:B------:R-:W0:Y:S01]  /*10f0*/  SHFL.DOWN PT, R60, R164, 0x2, 0x1f ;  /* 0x08401f00a43c7f89 */ /* 0x000e2200000e0000 */
[----:B------:R-:W-:-:S13]  /*1100*/  ISETP.NE.AND.EX P0, PT, RZ, UR13, PT, P0 ;  /* 0x0000000dff007c0c */ /* 0x000fda000bf05300 */
[----:B------:R-:W2:Y:S01]  /*1110*/  @P0 LDC.64 R160, c[0x0][0x438] ;  /* 0x00010e00ffa00b82 */ /* 0x000ea20000000a00 */
[----:B0-----:R-:W-:Y:S02]  /*1120*/  FADD.FTZ R164, R164, R60 ;  /* 0x0000003ca4a47221 */ /* 0x001fe40000010000 */
[----:B------:R-:W0:Y:S04]  /*1130*/  SHFL.DOWN PT, R60, R165, 0x1, 0x1f ;  /* 0x08201f00a53c7f89 */ /* 0x000e2800000e0000 */
[----:B------:R-:W3:Y:S01]  /*1140*/  SHFL.DOWN PT, R61, R164, 0x1, 0x1f ;  /* 0x08201f00a43d7f89 */ /* 0x000ee200000e0000 */
[----:B0-----:R-:W-:Y:S01]  /*1150*/  FADD.FTZ R60, R165, R60 ;  /* 0x0000003ca53c7221 */ /* 0x001fe20000010000 */
[----:B---3--:R-:W-:-:S05]  /*1160*/  FADD.FTZ R61, R164, R61 ;  /* 0x0000003da43d7221 */ /* 0x008fca0000010000 */
[----:B------:R0:W-:Y:S02]  /*1170*/  @!P2 STS.64 [R137], R60 ;  /* 0x0000003c8900a388 */ /* 0x0001e40000000a00 */
[----:B0-----:R-:W0:Y:S02]  /*1180*/  @P0 LDC.64 R60, c[0x0][0x438] ;  /* 0x00010e00ff3c0b82 */ /* 0x001e240000000a00 */
[----:B0-----:R-:W-:-:S05]  /*1190*/  @P0 IMAD.WIDE.U32 R60, R106, 0x20, R60 ;  /* 0x000000206a3c0825 */ /* 0x001fca00078e003c */
[----:B------:R-:W5:Y:S04]  /*11a0*/  @P0 LDG.E.128 R56, desc[UR8][R60.64] ;  /* 0x000000083c380981 */ /* 0x000f68000c1e1d00 */
[----:B------:R0:W5:Y:S02]  /*11b0*/  @P0 LDG.E.128 R44, desc[UR8][R60.64+0x10] ;  /* 0x000010083c2c0981 */ /* 0x000164000c1e1d00 */
[----:B0-----:R-:W0:Y:S01]  /*11c0*/  @P1 LDC.64 R60, c[0x0][0x3e0] ;  /* 0x0000f800ff3c1b82 */ /* 0x001e220000000a00 */
[----:B--2---:R-:W-:Y:S01]  /*11d0*/  @P0 IMAD.WIDE.U32 R160, R134, 0x20, R160 ;  /* 0x0000002086a00825 */ /* 0x004fe200078e00a0 */
[----:B------:R-:W-:-:S03]  /*11e0*/  IADD3 R137, PT, PT, R136, 0x2030, RZ ;  /* 0x0000203088897810 */ /* 0x000fc60007ffe0ff */
[----:B------:R-:W-:Y:S01]  /*11f0*/  FFMA.FTZ R104, R151, R158, R104 ;  /* 0x0000009e97687223 */ /* 0x000fe20000010068 */
[----:B------:R-:W-:Y:S01]  /*1200*/  @!P3 IADD3 R137, PT, PT, R136, 0x2010, RZ ;  /* 0x000020108889b810 */ /* 0x000fe20007ffe0ff */
[----:B------:R-:W-:Y:S01]  /*1210*/  FADD.FTZ R103, R158, R103 ;  /* 0x000000679e677221 */ /* 0x000fe20000010000 */
[----:B------:R-:W-:Y:S01]  /*1220*/  @!P3 IADD3 R135, PT, PT, R136, 0x2000, RZ ;  /* 0x000020008887b810 */ /* 0x000fe20007ffe0ff */
[----:B------:R-:W-:Y:S01]  /*1230*/  FADD.FTZ R95, R159, R95 ;  /* 0x0000005f9f5f7221 */ /* 0x000fe20000010000 */
[----:B------:R-:W-:Y:S01]  /*1240*/  FFMA.FTZ R96, R154, R159, R96 ;  /* 0x0000009f9a607223 */ /* 0x000fe20000010060 */
[----:B------:R-:W5:Y:S01]  /*1250*/  @P0 LDG.E.128 R48, desc[UR8][R160.64] ;  /* 0x00000008a0300981 */ /* 0x000f62000c1e1d00 */
[----:B-1----:R-:W-:-:S03]  /*1260*/  IMAD.WIDE.U32 R158, R106, 0x8, R162 ;  /* 0x000000086a9e7825 */ /* 0x002fc600078e00a2 */
[----:B------:R1:W5:Y:S04]  /*1270*/  @P0 LDG.E.128 R52, desc[UR8][R160.64+0x10] ;  /* 0x00001008a0340981 */ /* 0x000368000c1e1d00 */
[----:B------:R-:W5:Y:S01]  /*1280*/  LDG.E.64 R158, desc[UR8][R158.64] ;  /* 0x000000089e9e7981 */ /* 0x000f62000c1e1b00 */
[----:B-1----:R-:W1:Y:S01]  /*1290*/  LDC.64 R160, c[0x0][0x390] ;  /* 0x0000e400ffa07b82 */ /* 0x002e620000000a00 */
[----:B0-----:R-:W-:-:S05]  /*12a0*/  @P1 IMAD.WIDE R60, R123, 0x2, R60 ;  /* 0x000000027b3c1825 */ /* 0x001fca00078e023c */
[----:B------:R0:W2:Y:S02]  /*12b0*/  @P1 LDG.E.U16 R136, desc[UR8][R60.64] ;  /* 0x000000083c881981 */ /* 0x0000a4000c1e1500 */
[----:B0-----:R-:W-:-:S05]  /*12c0*/  IMAD.WIDE.U32 R60, R134, 0x8, R162 ;  /* 0x00000008863c7825 */ /* 0x001fca00078e00a2 */
[----:B------:R1:W5:Y:S01]  /*12d0*/  LDG.E.64 R162, desc[UR8][R60.64] ;  /* 0x000000083ca27981 */ /* 0x000362000c1e1b00 */
[----:B------:R-:W-:Y:S01]  /*12e0*/  FADD.FTZ R91, R63, R91 ;  /* 0x0000005b3f5b7221 */ /* 0x000fe20000010000 */
[----:B------:R-:W-:Y:S01]  /*12f0*/  FFMA.FTZ R92, R150, R63, R92 ;  /* 0x0000003f965c7223 */ /* 0x000fe2000001005c */
[----:B------:R-:W-:Y:S01]  /*1300*/  FFMA.FTZ R3, R80, R62, R3 ;  /* 0x0000003e50037223 */ /* 0x000fe20000010003 */
[----:B------:R-:W-:Y:S01]  /*1310*/  FADD.FTZ R11, R62, R11 ;  /* 0x0000000b3e0b7221 */ /* 0x000fe20000010000 */
[----:B-1----:R-:W-:Y:S01]  /*1320*/  IMAD.WIDE.U32 R60, R134, 0x10, R160 ;  /* 0x00000010863c7825 */ /* 0x002fe200078e00a0 */
[----:B------:R-:W-:Y:S06]  /*1330*/  BAR.SYNC.DEFER_BLOCKING 0x0 ;  /* 0x0000000000007b1d */ /* 0x000fec0000010000 */
[----:B------:R-:W5:Y:S01]  /*1340*/  LDG.E.128 R60, desc[UR8][R60.64] ;  /* 0x000000083c3c7981 */ /* 0x000f62000c1e1d00 */
[----:B------:R-:W-:Y:S01]  /*1350*/  FADD.FTZ R10, R67, R10 ;  /* 0x0000000a430a7221 */ /* 0x000fe20000010000 */
[----:B------:R-:W-:Y:S01]  /*1360*/  FFMA.FTZ R2, R77, R67, R2 ;  /* 0x000000434d027223 */ /* 0x000fe20000010002 */
[----:B------:R-:W-:Y:S01]  /*1370*/  FADD.FTZ R12, R64, R12 ;  /* 0x0000000c400c7221 */ /* 0x000fe20000010000 */
[----:B------:R-:W-:Y:S01]  /*1380*/  FFMA.FTZ R4, R82, R64, R4 ;  /* 0x0000004052047223 */ /* 0x000fe20000010004 */
[----:B------:R-:W-:Y:S01]  /*1390*/  FFMA.FTZ R5, R83, R66, R5 ;  /* 0x0000004253057223 */ /* 0x000fe20000010005 */
[----:B------:R-:W-:Y:S01]  /*13a0*/  FADD.FTZ R13, R66, R13 ;  /* 0x0000000d420d7221 */ /* 0x000fe20000010000 */
[----:B------:R-:W-:Y:S01]  /*13b0*/  FADD.FTZ R14, R65, R14 ;  /* 0x0000000e410e7221 */ /* 0x000fe20000010000 */
[----:B------:R-:W-:-:S02]  /*13c0*/  FFMA.FTZ R6, R138, R65, R6 ;  /* 0x000000418a067223 */ /* 0x000fc40000010006 */
[----:B------:R-:W0:Y:S01]  /*13d0*/  LDS.128 R64, [R135] ;  /* 0x0000000087407984 */ /* 0x000e220000000c00 */
[----:B------:R-:W-:Y:S01]  /*13e0*/  FFMA.FTZ R7, R139, R69, R7 ;  /* 0x000000458b077223 */ /* 0x000fe20000010007 */
[----:B------:R-:W-:Y:S01]  /*13f0*/  FADD.FTZ R15, R69, R15 ;  /* 0x0000000f450f7221 */ /* 0x000fe20000010000 */
[----:B------:R-:W-:Y:S01]  /*1400*/  FADD.FTZ R97, R70, R97 ;  /* 0x0000006146617221 */ /* 0x000fe20000010000 */
[----:B------:R-:W-:Y:S01]  /*1410*/  FFMA.FTZ R98, R153, R70, R98 ;  /* 0x0000004699627223 */ /* 0x000fe20000010062 */
[----:B------:R-:W-:Y:S01]  /*1420*/  FADD.FTZ R93, R71, R93 ;  /* 0x0000005d475d7221 */ /* 0x000fe20000010000 */
[----:B------:R-:W-:Y:S01]  /*1430*/  FFMA.FTZ R94, R156, R71, R94 ;  /* 0x000000479c5e7223 */ /* 0x000fe2000001005e */
[----:B------:R-:W-:Y:S01]  /*1440*/  FADD.FTZ R16, R68, R16 ;  /* 0x0000001044107221 */ /* 0x000fe20000010000 */
[----:B------:R-:W-:Y:S01]  /*1450*/  FFMA.FTZ R8, R140, R68, R8 ;  /* 0x000000448c087223 */ /* 0x000fe20000010008 */
[----:B0-----:R-:W-:-:S04]  /*1460*/  FADD.FTZ R69, RZ, R64 ;  /* 0x00000040ff457221 */ /* 0x001fc80000010000 */
[----:B------:R-:W-:Y:S02]  /*1470*/  FADD.FTZ R165, R66, R69 ;  /* 0x0000004542a57221 */ /* 0x000fe40000010000 */
[----:B------:R-:W0:Y:S01]  /*1480*/  LDS.128 R68, [R137] ;  /* 0x0000000089447984 */ /* 0x000e220000000c00 */
[----:B------:R-:W-:Y:S01]  /*1490*/  FADD.FTZ R64, RZ, R65 ;  /* 0x00000041ff407221 */ /* 0x000fe20000010000 */
[----:B------:R-:W-:-:S03]  /*14a0*/  UISETP.NE.U32.AND UP0, UPT, UR12, URZ, UPT ;  /* 0x000000ff0c00728c */ /* 0x000fc6000bf05070 */
[----:B------:R-:W-:Y:S01]  /*14b0*/  FADD.FTZ R64, R67, R64 ;  /* 0x0000004043407221 */ /* 0x000fe20000010000 */
[----:B------:R-:W-:Y:S01]  /*14c0*/  UISETP.NE.AND.EX UP0, UPT, UR13, URZ, UPT, UP0 ;  /* 0x000000ff0d00728c */ /* 0x000fe2000bf05300 */
        /* <DEDUP_REMOVED lines=11> */
[----:B------:R-:W-:Y:S06]  /*1580*/  BRA.U UP0, `(.L_x_2661) ;  /* 0x0000000d00447547 */ /* 0x000fec000b800000 */
[----:B------:R-:W-:-:S04]  /*1590*/  UISETP.NE.U32.AND UP0, UPT, UR4, URZ, UPT ;  /* 0x000000ff0400728c */ /* 0x000fc8000bf05070 */
[----:B------:R-:W-:-:S09]  /*15a0*/  UISETP.NE.AND.EX UP0, UPT, UR5, URZ, UPT, UP0 ;  /* 0x000000ff0500728c */ /* 0x000fd2000bf05300 */
[----:B------:R-:W-:Y:S05]  /*15b0*/  BRA.U UP0, `(.L_x_2662) ;  /* 0x0000000500a07547 */ /* 0x000fea000b800000 */
[-CC-:B------:R-:W-:Y:S01]  /*15c0*/  FFMA.FTZ R0, R0, R65.reuse, R68.reuse ;  /* 0x0000004100007223 */ /* 0x180fe20000010044 */
[C---:B-----5:R-:W-:Y:S01]  /*15d0*/  LOP3.LUT P2, RZ, R162.reuse, 0xff, RZ, 0xc0, !PT ;  /* 0x000000ffa2ff7812 */ /* 0x060fe2000784c0ff */
[-C--:B------:R-:W-:Y:S01]  /*15e0*/  FFMA.FTZ R66, R151, R65.reuse, R68 ;  /* 0x0000004197427223 */ /* 0x080fe20000010044 */
[----:B------:R-:W-:Y:S01]  /*15f0*/  LOP3.LUT P4, RZ, R162, 0xff00, RZ, 0xc0, !PT ;  /* 0x0000ff00a2ff7812 */ /* 0x000fe2000788c0ff */
[----:B------:R-:W-:Y:S01]  /*1600*/  FADD.FTZ R0, R147, -R0 ;  /* 0x8000000093007221 */ /* 0x000fe20000010000 */
[-C--:B------:R-:W-:Y:S01]  /*1610*/  FFMA.FTZ R146, R146, R65.reuse, R68 ;  /* 0x0000004192927223 */ /* 0x080fe20000010044 */
[----:B------:R-:W-:Y:S01]  /*1620*/  FADD.FTZ R70, R145, -R66 ;  /* 0x8000004291467221 */ /* 0x000fe20000010000 */
[----:B------:R-:W-:Y:S01]  /*1630*/  MOV R66, RZ ;  /* 0x000000ff00427202 */ /* 0x000fe20000000f00 */
[----:B------:R-:W-:Y:S01]  /*1640*/  FMUL.FTZ R67, R133, R0 ;  /* 0x0000000085437220 */ /* 0x000fe20000410000 */
[----:B------:R-:W-:Y:S02]  /*1650*/  HFMA2 R0, -RZ, RZ, 0, 0 ;  /* 0x00000000ff007431 */ /* 0x000fe400000001ff */
[----:B------:R-:W-:Y:S01]  /*1660*/  FADD.FTZ R146, R143, -R146 ;  /* 0x800000928f927221 */ /* 0x000fe20000010000 */
[-CC-:B------:R-:W-:Y:S01]  /*1670*/  FFMA.FTZ R153, R153, R65.reuse, R68.reuse ;  /* 0x0000004199997223 */ /* 0x180fe20000010044 */
[----:B------:R-:W-:Y:S01]  /*1680*/  FMUL.FTZ R67, R67, R64 ;  /* 0x0000004043437220 */ /* 0x000fe20000410000 */
[----:B------:R-:W-:Y:S01]  /*1690*/  LOP3.LUT P6, RZ, R163, 0xff, RZ, 0xc0, !PT ;  /* 0x000000ffa3ff7812 */ /* 0x000fe200078cc0ff */
[----:B------:R-:W-:Y:S01]  /*16a0*/  FFMA.FTZ R154, R154, R65, R68 ;  /* 0x000000419a9a7223 */ /* 0x000fe20000010044 */
[----:B------:R-:W-:Y:S01]  /*16b0*/  @P2 SHF.L.U32 R69, R32, 0x10, RZ ;  /* 0x0000001020452819 */ /* 0x000fe200000006ff */
[----:B------:R-:W-:Y:S01]  /*16c0*/  FMUL.FTZ R136, R67, UR6 ;  /* 0x0000000643887c20 */ /* 0x000fe20008410000 */
[----:B------:R-:W-:Y:S01]  /*16d0*/  @P2 SHF.L.U32 R67, R60, 0x10, RZ ;  /* 0x000000103c432819 */ /* 0x000fe200000006ff */
[----:B------:R-:W-:Y:S01]  /*16e0*/  FADD.FTZ R142, R142, -R153 ;  /* 0x800000998e8e7221 */ /* 0x000fe20000010000 */
[----:B------:R-:W-:Y:S01]  /*16f0*/  @P4 PRMT R60, R60, 0x7632, R60 ;  /* 0x000076323c3c4816 */ /* 0x000fe2000000003c */
[----:B------:R-:W-:Y:S01]  /*1700*/  @P2 FMUL.FTZ R66, R136, R69 ;  /* 0x0000004588422220 */ /* 0x000fe20000410000 */
[----:B------:R-:W-:-:S02]  /*1710*/  HFMA2 R69, -RZ, RZ, 0, 0 ;  /* 0x00000000ff457431 */ /* 0x000fc400000001ff */
[----:B------:R-:W-:Y:S01]  /*1720*/  @P2 FMUL.FTZ R0, R136, R67 ;  /* 0x0000004388002220 */ /* 0x000fe20000410000 */
[----:B------:R-:W-:Y:S01]  /*1730*/  FMUL.FTZ R67, R133, R70 ;  /* 0x0000004685437220 */ /* 0x000fe20000410000 */
[----:B------:R-:W-:Y:S02]  /*1740*/  @P4 SHF.L.U32 R60, R60, 0x10, RZ ;  /* 0x000000103c3c4819 */ /* 0x000fe400000006ff */
[----:B------:R-:W-:Y:S02]  /*1750*/  CS2R R136, SRZ ;  /* 0x0000000000887805 */ /* 0x000fe4000001ff00 */
[----:B------:R-:W-:Y:S01]  /*1760*/  LOP3.LUT P2, RZ, R162, 0xff0000, RZ, 0xc0, !PT ;  /* 0x00ff0000a2ff7812 */ /* 0x000fe2000784c0ff */
[----:B------:R-:W-:Y:S01]  /*1770*/  FMUL.FTZ R67, R67, R64 ;  /* 0x0000004043437220 */ /* 0x000fe20000410000 */
[----:B------:R-:W-:Y:S01]  /*1780*/  LOP3.LUT P5, RZ, R163, 0xff00, RZ, 0xc0, !PT ;  /* 0x0000ff00a3ff7812 */ /* 0x000fe200078ac0ff */
[----:B------:R-:W-:Y:S02]  /*1790*/  HFMA2 R143, -RZ, RZ, 0, 0 ;  /* 0x00000000ff8f7431 */ /* 0x000fe400000001ff */
[----:B------:R-:W-:Y:S01]  /*17a0*/  FADD.FTZ R154, R149, -R154 ;  /* 0x8000009a959a7221 */ /* 0x000fe20000010000 */
[----:B------:R-:W-:Y:S01]  /*17b0*/  FMUL.FTZ R71, R67, UR6 ;  /* 0x0000000643477c20 */ /* 0x000fe20008410000 */
[----:B------:R-:W-:Y:S01]  /*17c0*/  MOV R67, RZ ;  /* 0x000000ff00437202 */ /* 0x000fe20000000f00 */
[----:B------:R-:W-:-:S02]  /*17d0*/  FFMA.FTZ R150, R150, R65, R68 ;  /* 0x0000004196967223 */ /* 0x000fc40000010044 */
[----:B------:R-:W-:Y:S01]  /*17e0*/  @P4 FMUL.FTZ R69, R71, R60 ;  /* 0x0000003c47454220 */ /* 0x000fe20000410000 */
[----:B------:R-:W-:Y:S01]  /*17f0*/  @P4 SHF.L.U32 R60, R118, 0x10, RZ ;  /* 0x00000010763c4819 */ /* 0x000fe200000006ff */
[----:B------:R-:W-:Y:S01]  /*1800*/  FADD.FTZ R150, R155, -R150 ;  /* 0x800000969b967221 */ /* 0x000fe20000010000 */
[----:B------:R-:W-:-:S03]  /*1810*/  @P2 SHF.L.U32 R70, R61, 0x10, RZ ;  /* 0x000000103d462819 */ /* 0x000fc600000006ff */
[----:B------:R-:W-:Y:S01]  /*1820*/  @P4 FMUL.FTZ R67, R71, R60 ;  /* 0x0000003c47434220 */ /* 0x000fe20000410000 */
[----:B------:R-:W-:Y:S01]  /*1830*/  FFMA.FTZ R71, R148, R65, R68 ;  /* 0x0000004194477223 */ /* 0x000fe20000010044 */
[----:B------:R-:W-:Y:S01]  /*1840*/  LOP3.LUT P4, RZ, R162, 0xff000000, RZ, 0xc0, !PT ;  /* 0xff000000a2ff7812 */ /* 0x000fe2000788c0ff */
[----:B------:R-:W-:Y:S02]  /*1850*/  HFMA2 R60, -RZ, RZ, 0, 0 ;  /* 0x00000000ff3c7431 */ /* 0x000fe400000001ff */
[----:B------:R-:W-:Y:S01]  /*1860*/  FMUL.FTZ R147, R133, R150 ;  /* 0x0000009685937220 */ /* 0x000fe20000410000 */
[----:B------:R-:W-:-:S03]  /*1870*/  FADD.FTZ R144, R144, -R71 ;  /* 0x8000004790907221 */ /* 0x000fc60000010000 */
[----:B------:R-:W-:Y:S01]  /*1880*/  FMUL.FTZ R147, R147, R64 ;  /* 0x0000004093937220 */ /* 0x000fe20000410000 */
[----:B------:R-:W-:-:S03]  /*1890*/  FMUL.FTZ R71, R133, R144 ;  /* 0x0000009085477220 */ /* 0x000fc60000410000 */
[----:B------:R-:W-:Y:S01]  /*18a0*/  FMUL.FTZ R147, R147, UR6 ;  /* 0x0000000693937c20 */ /* 0x000fe20008410000 */
[----:B------:R-:W-:Y:S01]  /*18b0*/  FMUL.FTZ R71, R71, R64 ;  /* 0x0000004047477220 */ /* 0x000fe20000410000 */
[----:B------:R-:W-:-:S03]  /*18c0*/  @P4 PRMT R61, R61, 0x7632, R61 ;  /* 0x000076323d3d4816 */ /* 0x000fc6000000003d */
[----:B------:R-:W-:Y:S01]  /*18d0*/  FMUL.FTZ R135, R71, UR6 ;  /* 0x0000000647877c20 */ /* 0x000fe20008410000 */
[----:B------:R-:W-:Y:S02]  /*18e0*/  @P2 SHF.L.U32 R71, R33, 0x10, RZ ;  /* 0x0000001021472819 */ /* 0x000fe400000006ff */
[----:B------:R-:W-:Y:S01]  /*18f0*/  @P4 SHF.L.U32 R61, R61, 0x10, RZ ;  /* 0x000000103d3d4819 */ /* 0x000fe200000006ff */
[----:B------:R-:W-:Y:S01]  /*1900*/  @P2 FMUL.FTZ R136, R135, R70 ;  /* 0x0000004687882220 */ /* 0x000fe20000410000 */
[----:B------:R-:W-:Y:S01]  /*1910*/  @P4 SHF.L.U32 R70, R117, 0x10, RZ ;  /* 0x0000001075464819 */ /* 0x000fe200000006ff */
[----:B------:R-:W-:Y:S01]  /*1920*/  @P2 FMUL.FTZ R60, R135, R71 ;  /* 0x00000047873c2220 */ /* 0x000fe20000410000 */
[----:B------:R-:W-:Y:S01]  /*1930*/  FMUL.FTZ R71, R133, R146 ;  /* 0x0000009285477220 */ /* 0x000fe20000410000 */
[----:B------:R-:W-:Y:S02]  /*1940*/  @P6 SHF.L.U32 R135, R34, 0x10, RZ ;  /* 0x0000001022876819 */ /* 0x000fe400000006ff */
[----:B------:R-:W-:Y:S01]  /*1950*/  ISETP.GE.U32.AND P2, PT, R162, RZ, PT ;  /* 0x000000ffa200720c */ /* 0x000fe20003f46070 */
[----:B------:R-:W-:Y:S01]  /*1960*/  FMUL.FTZ R71, R71, R64 ;  /* 0x0000004047477220 */ /* 0x000fe20000410000 */
[----:B------:R-:W-:-:S02]  /*1970*/  MOV R146, RZ ;  /* 0x000000ff00927202 */ /* 0x000fc40000000f00 */
[----:B------:R-:W-:Y:S01]  /*1980*/  ISETP.GE.U32.AND.EX P2, PT, R163, 0x1000000, PT, P2 ;  /* 0x01000000a300780c */ /* 0x000fe20003f46120 */
[----:B------:R-:W-:-:S04]  /*1990*/  FMUL.FTZ R71, R71, UR6 ;  /* 0x0000000647477c20 */ /* 0x000fc80008410000 */
[C---:B------:R-:W-:Y:S01]  /*19a0*/  @P4 FMUL.FTZ R137, R71.reuse, R61 ;  /* 0x0000003d47894220 */ /* 0x040fe20000410000 */
[----:B------:R-:W-:Y:S01]  /*19b0*/  MOV R61, RZ ;  /* 0x000000ff003d7202 */ /* 0x000fe20000000f00 */
[----:B------:R-:W-:Y:S01]  /*19c0*/  @P4 FMUL.FTZ R61, R71, R70 ;  /* 0x00000046473d4220 */ /* 0x000fe20000410000 */
[----:B------:R-:W-:Y:S01]  /*19d0*/  FMUL.FTZ R71, R133, R142 ;  /* 0x0000008e85477220 */ /* 0x000fe20000410000 */
[----:B------:R-:W-:Y:S02]  /*19e0*/  MOV R70, RZ ;  /* 0x000000ff00467202 */ /* 0x000fe40000000f00 */
[----:B------:R-:W-:Y:S01]  /*19f0*/  LOP3.LUT P4, RZ, R163, 0xff0000, RZ, 0xc0, !PT ;  /* 0x00ff0000a3ff7812 */ /* 0x000fe2000788c0ff */
[----:B------:R-:W-:Y:S01]  /*1a00*/  FMUL.FTZ R71, R71, R64 ;  /* 0x0000004047477220 */ /* 0x000fe20000410000 */
[----:B------:R-:W-:Y:S02]  /*1a10*/  F2FP.BF16.F32.PACK_AB R61, R61, R60 ;  /* 0x0000003c3d3d723e */ /* 0x000fe400000010ff */
[----:B------:R-:W-:Y:S01]  /*1a20*/  F2FP.BF16.F32.PACK_AB R60, R67, R66 ;  /* 0x00000042433c723e */ /* 0x000fe200000010ff */
[----:B------:R-:W-:Y:S01]  /*1a30*/  FMUL.FTZ R142, R71, UR6 ;  /* 0x00000006478e7c20 */ /* 0x000fe20008410000 */
[----:B------:R-:W-:-:S02]  /*1a40*/  @P6 SHF.L.U32 R71, R62, 0x10, RZ ;  /* 0x000000103e476819 */ /* 0x000fc400000006ff */
[----:B------:R-:W-:Y:S01]  /*1a50*/  @P5 PRMT R62, R62, 0x7632, R62 ;  /* 0x000076323e3e5816 */ /* 0x000fe2000000003e */
[----:B------:R-:W-:Y:S01]  /*1a60*/  @P6 FMUL.FTZ R70, R142, R135 ;  /* 0x000000878e466220 */ /* 0x000fe20000410000 */
[----:B------:R-:W-:Y:S01]  /*1a70*/  FFMA.FTZ R135, R156, R65, R68 ;  /* 0x000000419c877223 */ /* 0x000fe20000010044 */
[----:B------:R-:W-:Y:S01]  /*1a80*/  @P6 FMUL.FTZ R143, R142, R71 ;  /* 0x000000478e8f6220 */ /* 0x000fe20000410000 */
[----:B------:R-:W-:Y:S01]  /*1a90*/  FMUL.FTZ R71, R133, R154 ;  /* 0x0000009a85477220 */ /* 0x000fe20000410000 */
[----:B------:R-:W-:Y:S01]  /*1aa0*/  HFMA2 R142, -RZ, RZ, 0, 0 ;  /* 0x00000000ff8e7431 */ /* 0x000fe200000001ff */
[----:B------:R-:W-:Y:S01]  /*1ab0*/  @P5 SHF.L.U32 R62, R62, 0x10, RZ ;  /* 0x000000103e3e5819 */ /* 0x000fe200000006ff */
[----:B------:R-:W-:Y:S01]  /*1ac0*/  FADD.FTZ R152, R152, -R135 ;  /* 0x8000008798987221 */ /* 0x000fe20000010000 */
[----:B------:R-:W-:-:S03]  /*1ad0*/  FMUL.FTZ R71, R71, R64 ;  /* 0x0000004047477220 */ /* 0x000fc60000410000 */
[----:B------:R-:W-:Y:S01]  /*1ae0*/  FMUL.FTZ R135, R133, R152 ;  /* 0x0000009885877220 */ /* 0x000fe20000410000 */
[----:B------:R-:W-:Y:S01]  /*1af0*/  FMUL.FTZ R145, R71, UR6 ;  /* 0x0000000647917c20 */ /* 0x000fe20008410000 */
[----:B------:R-:W-:Y:S02]  /*1b00*/  MOV R71, RZ ;  /* 0x000000ff00477202 */ /* 0x000fe40000000f00 */
[----:B------:R-:W-:Y:S01]  /*1b10*/  FMUL.FTZ R135, R135, R64 ;  /* 0x0000004087877220 */ /* 0x000fe20000410000 */
[----:B------:R-:W-:Y:S01]  /*1b20*/  @P5 FMUL.FTZ R142, R145, R62 ;  /* 0x0000003e918e5220 */ /* 0x000fe20000410000 */
[----:B------:R-:W-:Y:S02]  /*1b30*/  @P5 SHF.L.U32 R62, R116, 0x10, RZ ;  /* 0x00000010743e5819 */ /* 0x000fe400000006ff */
[----:B------:R-:W-:Y:S01]  /*1b40*/  FMUL.FTZ R149, R135, UR6 ;  /* 0x0000000687957c20 */ /* 0x000fe20008410000 */
[----:B------:R-:W-:Y:S02]  /*1b50*/  HFMA2 R135, -RZ, RZ, 0, 0 ;  /* 0x00000000ff877431 */ /* 0x000fe400000001ff */
[----:B------:R-:W-:Y:S01]  /*1b60*/  @P5 FMUL.FTZ R71, R145, R62 ;  /* 0x0000003e91475220 */ /* 0x000fe20000410000 */
[----:B------:R-:W-:-:S02]  /*1b70*/  @P4 SHF.L.U32 R62, R63, 0x10, RZ ;  /* 0x000000103f3e4819 */ /* 0x000fc400000006ff */
[----:B------:R-:W-:Y:S02]  /*1b80*/  CS2R R144, SRZ ;  /* 0x0000000000907805 */ /* 0x000fe4000001ff00 */
[----:B------:R-:W-:Y:S01]  /*1b90*/  @P2 PRMT R63, R63, 0x7632, R63 ;  /* 0x000076323f3f2816 */ /* 0x000fe2000000003f */
[----:B------:R-:W-:Y:S01]  /*1ba0*/  @P4 FMUL.FTZ R145, R149, R62 ;  /* 0x0000003e95914220 */ /* 0x000fe20000410000 */
[----:B------:R-:W-:Y:S02]  /*1bb0*/  @P4 SHF.L.U32 R62, R35, 0x10, RZ ;  /* 0x00000010233e4819 */ /* 0x000fe400000006ff */
[----:B------:R-:W-:-:S03]  /*1bc0*/  @P2 SHF.L.U32 R63, R63, 0x10, RZ ;  /* 0x000000103f3f2819 */ /* 0x000fc600000006ff */
[----:B------:R-:W-:Y:S01]  /*1bd0*/  @P4 FMUL.FTZ R135, R149, R62 ;  /* 0x0000003e95874220 */ /* 0x000fe20000410000 */
[----:B------:R-:W-:Y:S01]  /*1be0*/  @P2 SHF.L.U32 R62, R115, 0x10, RZ ;  /* 0x00000010733e2819 */ /* 0x000fe200000006ff */
[----:B------:R-:W-:-:S04]  /*1bf0*/  @P2 FMUL.FTZ R144, R147, R63 ;  /* 0x0000003f93902220 */ /* 0x000fc80000410000 */
[----:B------:R-:W-:Y:S01]  /*1c00*/  @P2 FMUL.FTZ R146, R147, R62 ;  /* 0x0000003e93922220 */ /* 0x000fe20000410000 */
[----:B------:R-:W-:-:S04]  /*1c10*/  F2FP.BF16.F32.PACK_AB R62, R71, R70 ;  /* 0x00000046473e723e */ /* 0x000fc800000010ff */
[----:B------:R-:W-:Y:S01]  /*1c20*/  F2FP.BF16.F32.PACK_AB R63, R146, R135 ;  /* 0x00000087923f723e */ /* 0x000fe200000010ff */
[----:B------:R-:W-:Y:S06]  /*1c30*/  BRA `(.L_x_2663) ;  /* 0x0000001000d87947 */ /* 0x000fec0003800000 */
.L_x_2662:
[-CC-:B------:R-:W-:Y:S01]  /*1c40*/  FFMA.FTZ R0, R0, R65.reuse, R68.reuse ;  /* 0x0000004100007223 */ /* 0x180fe20000010044 */
[C---:B-----5:R-:W-:Y:S01]  /*1c50*/  LOP3.LUT P4, RZ, R162.reuse, 0xff, RZ, 0xc0, !PT ;  /* 0x000000ffa2ff7812 */ /* 0x060fe2000788c0ff */
[-C--:B------:R-:W-:Y:S01]  /*1c60*/  FFMA.FTZ R36, R151, R65.reuse, R68 ;  /* 0x0000004197247223 */ /* 0x080fe20000010044 */
[----:B------:R-:W-:Y:S01]  /*1c70*/  LOP3.LUT P5, RZ, R162, 0xff00, RZ, 0xc0, !PT ;  /* 0x0000ff00a2ff7812 */ /* 0x000fe200078ac0ff */
[----:B------:R-:W-:Y:S01]  /*1c80*/  FADD.FTZ R0, R147, -R0 ;  /* 0x8000000093007221 */ /* 0x000fe20000010000 */
[----:B------:R-:W-:Y:S01]  /*1c90*/  FFMA.FTZ R41, R148, R65, R68 ;  /* 0x0000004194297223 */ /* 0x000fe20000010044 */
[----:B------:R-:W-:Y:S01]  /*1ca0*/  FADD.FTZ R42, R145, -R36 ;  /* 0x80000024912a7221 */ /* 0x000fe20000010000 */
[----:B------:R-:W-:Y:S01]  /*1cb0*/  LOP3.LUT P6, RZ, R162, 0xff0000, RZ, 0xc0, !PT ;  /* 0x00ff0000a2ff7812 */ /* 0x000fe200078cc0ff */
[----:B------:R-:W-:Y:S01]  /*1cc0*/  FMUL.FTZ R36, R133, R0 ;  /* 0x0000000085247220 */ /* 0x000fe20000410000 */
[----:B------:R-:W-:Y:S02]  /*1cd0*/  HFMA2 R0, -RZ, RZ, 0, 0 ;  /* 0x00000000ff007431 */ /* 0x000fe400000001ff */
[----:B------:R-:W-:Y:S01]  /*1ce0*/  FADD.FTZ R144, R144, -R41 ;  /* 0x8000002990907221 */ /* 0x000fe20000010000 */
[----:B------:R-:W-:Y:S01]  /*1cf0*/  LOP3.LUT P2, RZ, R162, 0xff000000, RZ, 0xc0, !PT ;  /* 0xff000000a2ff7812 */ /* 0x000fe2000784c0ff */
[----:B------:R-:W-:Y:S01]  /*1d00*/  FMUL.FTZ R37, R36, R64 ;  /* 0x0000004024257220 */ /* 0x000fe20000410000 */
[----:B------:R-:W-:-:S02]  /*1d10*/  CS2R R66, SRZ ;  /* 0x0000000000427805 */ /* 0x000fc4000001ff00 */
[----:B------:R-:W-:Y:S01]  /*1d20*/  @P4 SHF.L.U32 R38, R60, 0x10, RZ ;  /* 0x000000103c264819 */ /* 0x000fe200000006ff */
[----:B------:R-:W-:Y:S01]  /*1d30*/  FFMA.FTZ R146, R146, R65, R68 ;  /* 0x0000004192927223 */ /* 0x000fe20000010044 */
[----:B------:R-:W-:Y:S01]  /*1d40*/  FMUL.FTZ R39, R37, UR6 ;  /* 0x0000000625277c20 */ /* 0x000fe20008410000 */
[----:B------:R-:W-:Y:S01]  /*1d50*/  FMUL.FTZ R37, R133, R42 ;  /* 0x0000002a85257220 */ /* 0x000fe20000410000 */
[----:B------:R-:W-:Y:S01]  /*1d60*/  @P5 PRMT R60, R60, 0x7632, R60 ;  /* 0x000076323c3c5816 */ /* 0x000fe2000000003c */
[----:B------:R-:W-:Y:S01]  /*1d70*/  FADD.FTZ R146, R143, -R146 ;  /* 0x800000928f927221 */ /* 0x000fe20000010000 */
[----:B------:R-:W-:Y:S01]  /*1d80*/  @P4 FMUL.FTZ R0, R38, R39 ;  /* 0x0000002726004220 */ /* 0x000fe20000410000 */
[----:B------:R-:W-:Y:S01]  /*1d90*/  FMUL.FTZ R38, R37, R64 ;  /* 0x0000004025267220 */ /* 0x000fe20000410000 */
[----:B------:R-:W-:Y:S02]  /*1da0*/  @P4 SHF.L.U32 R42, R32, 0x10, RZ ;  /* 0x00000010202a4819 */ /* 0x000fe400000006ff */
[----:B------:R-:W-:-:S02]  /*1db0*/  CS2R R136, SRZ ;  /* 0x0000000000887805 */ /* 0x000fc4000001ff00 */
[----:B------:R-:W-:Y:S01]  /*1dc0*/  @P5 SHF.L.U32 R60, R60, 0x10, RZ ;  /* 0x000000103c3c5819 */ /* 0x000fe200000006ff */
[----:B------:R-:W-:Y:S01]  /*1dd0*/  FMUL.FTZ R41, R38, UR6 ;  /* 0x0000000626297c20 */ /* 0x000fe20008410000 */
[----:B------:R-:W-:Y:S01]  /*1de0*/  FMUL.FTZ R38, R133, R144 ;  /* 0x0000009085267220 */ /* 0x000fe20000410000 */
[----:B------:R-:W-:Y:S01]  /*1df0*/  @P5 SHF.L.U32 R70, R118, 0x10, RZ ;  /* 0x0000001076465819 */ /* 0x000fe200000006ff */
[----:B------:R-:W-:Y:S01]  /*1e00*/  @P4 FMUL.FTZ R67, R42, R39 ;  /* 0x000000272a434220 */ /* 0x000fe20000410000 */
[----:B------:R-:W-:Y:S01]  /*1e10*/  MOV R69, RZ ;  /* 0x000000ff00457202 */ /* 0x000fe20000000f00 */
[----:B------:R-:W-:Y:S01]  /*1e20*/  FMUL.FTZ R39, R38, R64 ;  /* 0x0000004026277220 */ /* 0x000fe20000410000 */
[-C--:B------:R-:W-:Y:S01]  /*1e30*/  @P5 FMUL.FTZ R69, R60, R41.reuse ;  /* 0x000000293c455220 */ /* 0x080fe20000410000 */
[----:B------:R-:W-:Y:S01]  /*1e40*/  @P5 FMUL.FTZ R66, R70, R41 ;  /* 0x0000002946425220 */ /* 0x000fe20000410000 */
[----:B------:R-:W-:Y:S01]  /*1e50*/  HFMA2 R60, -RZ, RZ, 0, 0 ;  /* 0x00000000ff3c7431 */ /* 0x000fe200000001ff */
[----:B------:R-:W-:Y:S01]  /*1e60*/  @P6 SHF.L.U32 R41, R61, 0x10, RZ ;  /* 0x000000103d296819 */ /* 0x000fe200000006ff */
[----:B------:R-:W-:Y:S01]  /*1e70*/  FMUL.FTZ R42, R39, UR6 ;  /* 0x00000006272a7c20 */ /* 0x000fe20008410000 */
[----:B------:R-:W-:Y:S01]  /*1e80*/  @P6 SHF.L.U32 R43, R33, 0x10, RZ ;  /* 0x00000010212b6819 */ /* 0x000fe200000006ff */
[----:B------:R-:W-:Y:S01]  /*1e90*/  FMUL.FTZ R39, R133, R146 ;  /* 0x0000009285277220 */ /* 0x000fe20000410000 */
[-CC-:B------:R-:W-:Y:S01]  /*1ea0*/  FFMA.FTZ R153, R153, R65.reuse, R68.reuse ;  /* 0x0000004199997223 */ /* 0x180fe20000010044 */
[-C--:B------:R-:W-:Y:S01]  /*1eb0*/  @P6 FMUL.FTZ R136, R41, R42.reuse ;  /* 0x0000002a29886220 */ /* 0x080fe20000410000 */
[----:B------:R-:W-:Y:S01]  /*1ec0*/  @P2 PRMT R61, R61, 0x7632, R61 ;  /* 0x000076323d3d2816 */ /* 0x000fe2000000003d */
[----:B------:R-:W-:Y:S01]  /*1ed0*/  @P6 FMUL.FTZ R60, R43, R42 ;  /* 0x0000002a2b3c6220 */ /* 0x000fe20000410000 */
[----:B------:R-:W-:Y:S01]  /*1ee0*/  LOP3.LUT P6, RZ, R163, 0xff, RZ, 0xc0, !PT ;  /* 0x000000ffa3ff7812 */ /* 0x000fe200078cc0ff */
[----:B------:R-:W-:Y:S01]  /*1ef0*/  FMUL.FTZ R41, R39, R64 ;  /* 0x0000004027297220 */ /* 0x000fe20000410000 */
[----:B------:R-:W-:Y:S01]  /*1f00*/  FADD.FTZ R40, R142, -R153 ;  /* 0x800000998e287221 */ /* 0x000fe20000010000 */
[----:B------:R-:W-:Y:S01]  /*1f10*/  @P2 SHF.L.U32 R42, R61, 0x10, RZ ;  /* 0x000000103d2a2819 */ /* 0x000fe200000006ff */
[----:B------:R-:W-:Y:S01]  /*1f20*/  FFMA.FTZ R154, R154, R65, R68 ;  /* 0x000000419a9a7223 */ /* 0x000fe20000010044 */
[----:B------:R-:W-:Y:S01]  /*1f30*/  @P2 SHF.L.U32 R70, R117, 0x10, RZ ;  /* 0x0000001075462819 */ /* 0x000fe200000006ff */
[----:B------:R-:W-:Y:S01]  /*1f40*/  FMUL.FTZ R41, R41, UR6 ;  /* 0x0000000629297c20 */ /* 0x000fe20008410000 */
[----:B------:R-:W-:Y:S01]  /*1f50*/  FMUL.FTZ R40, R133, R40 ;  /* 0x0000002885287220 */ /* 0x000fe20000410000 */
[----:B------:R-:W-:Y:S01]  /*1f60*/  MOV R61, RZ ;  /* 0x000000ff003d7202 */ /* 0x000fe20000000f00 */
[----:B------:R-:W-:-:S02]  /*1f70*/  HFMA2 R143, -RZ, RZ, 0, 0 ;  /* 0x00000000ff8f7431 */ /* 0x000fc400000001ff */
[-C--:B------:R-:W-:Y:S01]  /*1f80*/  @P2 FMUL.FTZ R137, R42, R41.reuse ;  /* 0x000000292a892220 */ /* 0x080fe20000410000 */
[----:B------:R-:W-:Y:S01]  /*1f90*/  @P2 FMUL.FTZ R61, R70, R41 ;  /* 0x00000029463d2220 */ /* 0x000fe20000410000 */
[----:B------:R-:W-:Y:S01]  /*1fa0*/  LOP3.LUT P5, RZ, R163, 0xff00, RZ, 0xc0, !PT ;  /* 0x0000ff00a3ff7812 */ /* 0x000fe200078ac0ff */
[----:B------:R-:W-:Y:S01]  /*1fb0*/  FMUL.FTZ R41, R40, R64 ;  /* 0x0000004028297220 */ /* 0x000fe20000410000 */
[----:B------:R-:W-:Y:S01]  /*1fc0*/  @P6 SHF.L.U32 R42, R62, 0x10, RZ ;  /* 0x000000103e2a6819 */ /* 0x000fe200000006ff */
[----:B------:R-:W-:Y:S01]  /*1fd0*/  FADD.FTZ R154, R149, -R154 ;  /* 0x8000009a959a7221 */ /* 0x000fe20000010000 */
[----:B------:R-:W-:Y:S01]  /*1fe0*/  @P6 SHF.L.U32 R142, R34, 0x10, RZ ;  /* 0x00000010228e6819 */ /* 0x000fe200000006ff */
[----:B------:R-:W-:Y:S01]  /*1ff0*/  FMUL.FTZ R41, R41, UR6 ;  /* 0x0000000629297c20 */ /* 0x000fe20008410000 */
[----:B------:R-:W-:Y:S01]  /*2000*/  CS2R R70, SRZ ;  /* 0x0000000000467805 */ /* 0x000fe2000001ff00 */
[----:B------:R-:W-:Y:S01]  /*2010*/  FFMA.FTZ R43, R156, R65, R68 ;  /* 0x000000419c2b7223 */ /* 0x000fe20000010044 */
[----:B------:R-:W-:Y:S01]  /*2020*/  LOP3.LUT P4, RZ, R163, 0xff0000, RZ, 0xc0, !PT ;  /* 0x00ff0000a3ff7812 */ /* 0x000fe2000788c0ff */
[-C--:B------:R-:W-:Y:S01]  /*2030*/  @P6 FMUL.FTZ R143, R42, R41.reuse ;  /* 0x000000292a8f6220 */ /* 0x080fe20000410000 */
[----:B------:R-:W-:Y:S01]  /*2040*/  @P6 FMUL.FTZ R70, R142, R41 ;  /* 0x000000298e466220 */ /* 0x000fe20000410000 */
[----:B------:R-:W-:Y:S01]  /*2050*/  FMUL.FTZ R41, R133, R154 ;  /* 0x0000009a85297220 */ /* 0x000fe20000410000 */
[----:B------:R-:W-:Y:S01]  /*2060*/  FADD.FTZ R152, R152, -R43 ;  /* 0x8000002b98987221 */ /* 0x000fe20000010000 */
[----:B------:R-:W-:Y:S01]  /*2070*/  @P5 PRMT R62, R62, 0x7632, R62 ;  /* 0x000076323e3e5816 */ /* 0x000fe2000000003e */
[----:B------:R-:W-:Y:S01]  /*2080*/  FFMA.FTZ R150, R150, R65, R68 ;  /* 0x0000004196967223 */ /* 0x000fe20000010044 */
[----:B------:R-:W-:Y:S01]  /*2090*/  FMUL.FTZ R42, R41, R64 ;  /* 0x00000040292a7220 */ /* 0x000fe20000410000 */
[----:B------:R-:W-:Y:S01]  /*20a0*/  @P5 SHF.L.U32 R144, R116, 0x10, RZ ;  /* 0x0000001074905819 */ /* 0x000fe200000006ff */
[----:B------:R-:W-:Y:S01]  /*20b0*/  HFMA2 R135, -RZ, RZ, 0, 0 ;  /* 0x00000000ff877431 */ /* 0x000fe200000001ff */
[----:B------:R-:W-:Y:S01]  /*20c0*/  @P5 SHF.L.U32 R62, R62, 0x10, RZ ;  /* 0x000000103e3e5819 */ /* 0x000fe200000006ff */
[----:B------:R-:W-:Y:S01]  /*20d0*/  FMUL.FTZ R43, R42, UR6 ;  /* 0x000000062a2b7c20 */ /* 0x000fe20008410000 */
[----:B------:R-:W-:Y:S01]  /*20e0*/  ISETP.GE.U32.AND P2, PT, R162, RZ, PT ;  /* 0x000000ffa200720c */ /* 0x000fe20003f46070 */
[----:B------:R-:W-:Y:S01]  /*20f0*/  FMUL.FTZ R42, R133, R152 ;  /* 0x00000098852a7220 */ /* 0x000fe20000410000 */
[----:B------:R-:W-:Y:S01]  /*2100*/  MOV R142, RZ ;  /* 0x000000ff008e7202 */ /* 0x000fe20000000f00 */
[-C--:B------:R-:W-:Y:S01]  /*2110*/  @P5 FMUL.FTZ R142, R62, R43.reuse ;  /* 0x0000002b3e8e5220 */ /* 0x080fe20000410000 */
[----:B------:R-:W-:Y:S01]  /*2120*/  ISETP.GE.U32.AND.EX P2, PT, R163, 0x1000000, PT, P2 ;  /* 0x01000000a300780c */ /* 0x000fe20003f46120 */
[----:B------:R-:W-:Y:S01]  /*2130*/  @P5 FMUL.FTZ R71, R144, R43 ;  /* 0x0000002b90475220 */ /* 0x000fe20000410000 */
[----:B------:R-:W-:Y:S01]  /*2140*/  FMUL.FTZ R43, R42, R64 ;  /* 0x000000402a2b7220 */ /* 0x000fe20000410000 */
[----:B------:R-:W-:Y:S01]  /*2150*/  FADD.FTZ R150, R155, -R150 ;  /* 0x800000969b967221 */ /* 0x000fe20000010000 */
[----:B------:R-:W-:-:S02]  /*2160*/  @P4 SHF.L.U32 R147, R63, 0x10, RZ ;  /* 0x000000103f934819 */ /* 0x000fc400000006ff */
[----:B------:R-:W-:Y:S02]  /*2170*/  CS2R R144, SRZ ;  /* 0x0000000000907805 */ /* 0x000fe4000001ff00 */
[----:B------:R-:W-:Y:S01]  /*2180*/  @P4 SHF.L.U32 R149, R35, 0x10, RZ ;  /* 0x0000001023954819 */ /* 0x000fe200000006ff */
[----:B------:R-:W-:Y:S01]  /*2190*/  FMUL.FTZ R62, R43, UR6 ;  /* 0x000000062b3e7c20 */ /* 0x000fe20008410000 */
[----:B------:R-:W-:Y:S01]  /*21a0*/  FMUL.FTZ R43, R133, R150 ;  /* 0x00000096852b7220 */ /* 0x000fe20000410000 */
[----:B------:R-:W-:Y:S02]  /*21b0*/  MOV R146, RZ ;  /* 0x000000ff00927202 */ /* 0x000fe40000000f00 */
[-C--:B------:R-:W-:Y:S01]  /*21c0*/  @P4 FMUL.FTZ R145, R147, R62.reuse ;  /* 0x0000003e93914220 */ /* 0x080fe20000410000 */
[----:B------:R-:W-:Y:S01]  /*21d0*/  @P4 FMUL.FTZ R135, R149, R62 ;  /* 0x0000003e95874220 */ /* 0x000fe20000410000 */
[----:B------:R-:W-:Y:S01]  /*21e0*/  FMUL.FTZ R62, R43, R64 ;  /* 0x000000402b3e7220 */ /* 0x000fe20000410000 */
[----:B------:R-:W-:-:S02]  /*21f0*/  @P2 PRMT R63, R63, 0x7632, R63 ;  /* 0x000076323f3f2816 */ /* 0x000fc4000000003f */
[----:B------:R-:W-:Y:S01]  /*2200*/  @P2 SHF.L.U32 R147, R115, 0x10, RZ ;  /* 0x0000001073932819 */ /* 0x000fe200000006ff */
[----:B------:R-:W-:Y:S01]  /*2210*/  FMUL.FTZ R62, R62, UR6 ;  /* 0x000000063e3e7c20 */ /* 0x000fe20008410000 */
[----:B------:R-:W-:Y:S02]  /*2220*/  @P2 SHF.L.U32 R63, R63, 0x10, RZ ;  /* 0x000000103f3f2819 */ /* 0x000fe400000006ff */
[----:B------:R-:W-:Y:S01]  /*2230*/  F2FP.BF16.F32.PACK_AB R61, R61, R60 ;  /* 0x0000003c3d3d723e */ /* 0x000fe200000010ff */
[-C--:B------:R-:W-:Y:S01]  /*2240*/  @P2 FMUL.FTZ R146, R147, R62.reuse ;  /* 0x0000003e93922220 */ /* 0x080fe20000410000 */
[----:B------:R-:W-:Y:S01]  /*2250*/  F2FP.BF16.F32.PACK_AB R60, R66, R67 ;  /* 0x00000043423c723e */ /* 0x000fe200000010ff */
[----:B------:R-:W-:Y:S01]  /*2260*/  @P2 FMUL.FTZ R144, R63, R62 ;  /* 0x0000003e3f902220 */ /* 0x000fe20000410000 */
[----:B------:R-:W-:Y:S02]  /*2270*/  F2FP.BF16.F32.PACK_AB R62, R71, R70 ;  /* 0x00000046473e723e */ /* 0x000fe400000010ff */
[----:B------:R-:W-:Y:S01]  /*2280*/  F2FP.BF16.F32.PACK_AB R63, R146, R135 ;  /* 0x00000087923f723e */ /* 0x000fe200000010ff */
[----:B------:R-:W-:Y:S06]  /*2290*/  BRA `(.L_x_2663) ;  /* 0x0000000c00407947 */ /* 0x000fec0003800000 */
.L_x_2661:
[----:B------:R-:W-:-:S04]  /*22a0*/  UISETP.NE.U32.AND UP0, UPT, UR4, URZ, UPT ;  /* 0x000000ff0400728c */ /* 0x000fc8000bf05070 */
[----:B------:R-:W-:-:S09]  /*22b0*/  UISETP.NE.AND.EX UP0, UPT, UR5, URZ, UPT, UP0 ;  /* 0x000000ff0500728c */ /* 0x000fd2000bf05300 */
[----:B------:R-:W-:Y:S05]  /*22c0*/  BRA.U UP0, `(.L_x_2664) ;  /* 0x0000000500a07547 */ /* 0x000fea000b800000 */
[-CC-:B------:R-:W-:Y:S01]  /*22d0*/  FFMA.FTZ R0, R0, R65.reuse, R68.reuse ;  /* 0x0000004100007223 */ /* 0x180fe20000010044 */
[C---:B-----5:R-:W-:Y:S01]  /*22e0*/  LOP3.LUT P2, RZ, R162.reuse, 0xff, RZ, 0xc0, !PT ;  /* 0x000000ffa2ff7812 */ /* 0x060fe2000784c0ff */
[----:B------:R-:W-:Y:S01]  /*22f0*/  FFMA.FTZ R66, R151, R65, R68 ;  /* 0x0000004197427223 */ /* 0x000fe20000010044 */
[----:B------:R-:W-:Y:S01]  /*2300*/  LOP3.LUT P4, RZ, R162, 0xff00, RZ, 0xc0, !PT ;  /* 0x0000ff00a2ff7812 */ /* 0x000fe2000788c0ff */
[----:B------:R-:W-:Y:S01]  /*2310*/  FADD.FTZ R0, R147, -R0 ;  /* 0x8000000093007221 */ /* 0x000fe20000010000 */
[----:B------:R-:W-:Y:S02]  /*2320*/  HFMA2 R69, -RZ, RZ, 0, 0 ;  /* 0x00000000ff457431 */ /* 0x000fe400000001ff */
[----:B------:R-:W-:Y:S01]  /*2330*/  FADD.FTZ R164, R145, -R66 ;  /* 0x8000004291a47221 */ /* 0x000fe20000010000 */
[----:B------:R-:W-:Y:S01]  /*2340*/  MOV R66, RZ ;  /* 0x000000ff00427202 */ /* 0x000fe20000000f00 */
[----:B------:R-:W-:Y:S01]  /*2350*/  FFMA.FTZ R67, R133, R0, R48 ;  /* 0x0000000085437223 */ /* 0x000fe20000010030 */
[----:B------:R-:W-:-:S02]  /*2360*/  HFMA2 R0, -RZ, RZ, 0, 0 ;  /* 0x00000000ff007431 */ /* 0x000fc400000001ff */
[-CC-:B------:R-:W-:Y:S01]  /*2370*/  FFMA.FTZ R146, R146, R65.reuse, R68.reuse ;  /* 0x0000004192927223 */ /* 0x180fe20000010044 */
[-C--:B------:R-:W-:Y:S01]  /*2380*/  FFMA.FTZ R153, R153, R65.reuse, R68 ;  /* 0x0000004199997223 */ /* 0x080fe20000010044 */
[----:B------:R-:W-:Y:S01]  /*2390*/  FMUL.FTZ R67, R67, R64 ;  /* 0x0000004043437220 */ /* 0x000fe20000410000 */
[----:B------:R-:W-:Y:S01]  /*23a0*/  LOP3.LUT P6, RZ, R163, 0xff, RZ, 0xc0, !PT ;  /* 0x000000ffa3ff7812 */ /* 0x000fe200078cc0ff */
[----:B------:R-:W-:Y:S01]  /*23b0*/  FADD.FTZ R146, R143, -R146 ;  /* 0x800000928f927221 */ /* 0x000fe20000010000 */
[----:B------:R-:W-:Y:S01]  /*23c0*/  @P2 SHF.L.U32 R70, R60, 0x10, RZ ;  /* 0x000000103c462819 */ /* 0x000fe200000006ff */
[----:B------:R-:W-:Y:S01]  /*23d0*/  FMUL.FTZ R67, R67, UR6 ;  /* 0x0000000643437c20 */ /* 0x000fe20008410000 */
[----:B------:R-:W-:Y:S01]  /*23e0*/  @P2 SHF.L.U32 R136, R32, 0x10, RZ ;  /* 0x0000001020882819 */ /* 0x000fe200000006ff */
[----:B------:R-:W-:Y:S01]  /*23f0*/  FFMA.FTZ R154, R154, R65, R68 ;  /* 0x000000419a9a7223 */ /* 0x000fe20000010044 */
[----:B------:R-:W-:Y:S01]  /*2400*/  @P4 PRMT R60, R60, 0x7632, R60 ;  /* 0x000076323c3c4816 */ /* 0x000fe2000000003c */
[-C--:B------:R-:W-:Y:S01]  /*2410*/  @P2 FMUL.FTZ R0, R70, R67.reuse ;  /* 0x0000004346002220 */ /* 0x080fe20000410000 */
[----:B------:R-:W-:Y:S01]  /*2420*/  LOP3.LUT P5, RZ, R163, 0xff00, RZ, 0xc0, !PT ;  /* 0x0000ff00a3ff7812 */ /* 0x000fe200078ac0ff */
[----:B------:R-:W-:Y:S01]  /*2430*/  @P2 FMUL.FTZ R66, R136, R67 ;  /* 0x0000004388422220 */ /* 0x000fe20000410000 */
[----:B------:R-:W-:Y:S01]  /*2440*/  FFMA.FTZ R67, R133, R164, R49 ;  /* 0x000000a485437223 */ /* 0x000fe20000010031 */
[----:B------:R-:W-:-:S02]  /*2450*/  @P4 SHF.L.U32 R71, R60, 0x10, RZ ;  /* 0x000000103c474819 */ /* 0x000fc400000006ff */
[----:B------:R-:W-:Y:S02]  /*2460*/  CS2R R136, SRZ ;  /* 0x0000000000887805 */ /* 0x000fe4000001ff00 */
[----:B------:R-:W-:Y:S01]  /*2470*/  LOP3.LUT P2, RZ, R162, 0xff0000, RZ, 0xc0, !PT ;  /* 0x00ff0000a2ff7812 */ /* 0x000fe2000784c0ff */
[----:B------:R-:W-:Y:S01]  /*2480*/  FMUL.FTZ R67, R67, R64 ;  /* 0x0000004043437220 */ /* 0x000fe20000410000 */
[----:B------:R-:W-:Y:S02]  /*2490*/  HFMA2 R143, -RZ, RZ, 0, 0 ;  /* 0x00000000ff8f7431 */ /* 0x000fe400000001ff */
[----:B------:R-:W-:Y:S01]  /*24a0*/  FADD.FTZ R154, R149, -R154 ;  /* 0x8000009a959a7221 */ /* 0x000fe20000010000 */
[-CC-:B------:R-:W-:Y:S01]  /*24b0*/  FFMA.FTZ R145, R156, R65.reuse, R68.reuse ;  /* 0x000000419c917223 */ /* 0x180fe20000010044 */
[----:B------:R-:W-:Y:S01]  /*24c0*/  FMUL.FTZ R60, R67, UR6 ;  /* 0x00000006433c7c20 */ /* 0x000fe20008410000 */
[----:B------:R-:W-:Y:S01]  /*24d0*/  MOV R67, RZ ;  /* 0x000000ff00437202 */ /* 0x000fe20000000f00 */
[----:B------:R-:W-:Y:S01]  /*24e0*/  FFMA.FTZ R150, R150, R65, R68 ;  /* 0x0000004196967223 */ /* 0x000fe20000010044 */
[----:B------:R-:W-:Y:S01]  /*24f0*/  FADD.FTZ R152, R152, -R145 ;  /* 0x8000009198987221 */ /* 0x000fe20000010000 */
[----:B------:R-:W-:Y:S01]  /*2500*/  @P4 FMUL.FTZ R69, R71, R60 ;  /* 0x0000003c47454220 */ /* 0x000fe20000410000 */
[----:B------:R-:W-:Y:S01]  /*2510*/  @P4 SHF.L.U32 R71, R118, 0x10, RZ ;  /* 0x0000001076474819 */ /* 0x000fe200000006ff */
[----:B------:R-:W-:Y:S01]  /*2520*/  FADD.FTZ R150, R155, -R150 ;  /* 0x800000969b967221 */ /* 0x000fe20000010000 */
[----:B------:R-:W-:-:S02]  /*2530*/  @P5 SHF.L.U32 R145, R116, 0x10, RZ ;  /* 0x0000001074915819 */ /* 0x000fc400000006ff */
[----:B------:R-:W-:Y:S01]  /*2540*/  @P2 SHF.L.U32 R70, R61, 0x10, RZ ;  /* 0x000000103d462819 */ /* 0x000fe200000006ff */
[----:B------:R-:W-:Y:S01]  /*2550*/  @P4 FMUL.FTZ R67, R71, R60 ;  /* 0x0000003c47434220 */ /* 0x000fe20000410000 */
[----:B------:R-:W-:Y:S01]  /*2560*/  FFMA.FTZ R71, R148, R65, R68 ;  /* 0x0000004194477223 */ /* 0x000fe20000010044 */
[----:B------:R-:W-:Y:S01]  /*2570*/  LOP3.LUT P4, RZ, R162, 0xff000000, RZ, 0xc0, !PT ;  /* 0xff000000a2ff7812 */ /* 0x000fe2000788c0ff */
[----:B------:R-:W-:Y:S02]  /*2580*/  HFMA2 R60, -RZ, RZ, 0, 0 ;  /* 0x00000000ff3c7431 */ /* 0x000fe400000001ff */
[----:B------:R-:W-:Y:S01]  /*2590*/  FADD.FTZ R71, R144, -R71 ;  /* 0x8000004790477221 */ /* 0x000fe20000010000 */
[----:B------:R-:W-:-:S03]  /*25a0*/  @P2 SHF.L.U32 R144, R33, 0x10, RZ ;  /* 0x0000001021902819 */ /* 0x000fc600000006ff */
[----:B------:R-:W-:-:S04]  /*25b0*/  FFMA.FTZ R71, R133, R71, R50 ;  /* 0x0000004785477223 */ /* 0x000fc80000010032 */
[----:B------:R-:W-:Y:S02]  /*25c0*/  FMUL.FTZ R71, R71, R64 ;  /* 0x0000004047477220 */ /* 0x000fe40000410000 */
[----:B------:R-:W-:Y:S02]  /*25d0*/  @P4 PRMT R61, R61, 0x7632, R61 ;  /* 0x000076323d3d4816 */ /* 0x000fe4000000003d */
[----:B------:R-:W-:-:S04]  /*25e0*/  FMUL.FTZ R71, R71, UR6 ;  /* 0x0000000647477c20 */ /* 0x000fc80008410000 */
[-C--:B------:R-:W-:Y:S01]  /*25f0*/  @P2 FMUL.FTZ R136, R70, R71.reuse ;  /* 0x0000004746882220 */ /* 0x080fe20000410000 */
[----:B------:R-:W-:Y:S01]  /*2600*/  @P2 FMUL.FTZ R60, R144, R71 ;  /* 0x00000047903c2220 */ /* 0x000fe20000410000 */
[----:B------:R-:W-:Y:S01]  /*2610*/  FFMA.FTZ R71, R133, R146, R51 ;  /* 0x0000009285477223 */ /* 0x000fe20000010033 */
[----:B------:R-:W-:Y:S02]  /*2620*/  @P4 SHF.L.U32 R70, R61, 0x10, RZ ;  /* 0x000000103d464819 */ /* 0x000fe400000006ff */
[----:B------:R-:W-:Y:S01]  /*2630*/  MOV R61, RZ ;  /* 0x000000ff003d7202 */ /* 0x000fe20000000f00 */
[----:B------:R-:W-:Y:S01]  /*2640*/  FMUL.FTZ R71, R71, R64 ;  /* 0x0000004047477220 */ /* 0x000fe20000410000 */
[----:B------:R-:W-:Y:S02]  /*2650*/  @P6 SHF.L.U32 R144, R34, 0x10, RZ ;  /* 0x0000001022906819 */ /* 0x000fe400000006ff */
[----:B------:R-:W-:Y:S01]  /*2660*/  ISETP.GE.U32.AND P2, PT, R162, RZ, PT ;  /* 0x000000ffa200720c */ /* 0x000fe20003f46070 */
[----:B------:R-:W-:Y:S01]  /*2670*/  FMUL.FTZ R71, R71, UR6 ;  /* 0x0000000647477c20 */ /* 0x000fe20008410000 */
[----:B------:R-:W-:-:S02]  /*2680*/  MOV R146, RZ ;  /* 0x000000ff00927202 */ /* 0x000fc40000000f00 */
[----:B------:R-:W-:Y:S01]  /*2690*/  ISETP.GE.U32.AND.EX P2, PT, R163, 0x1000000, PT, P2 ;  /* 0x01000000a300780c */ /* 0x000fe20003f46120 */
[----:B------:R-:W-:Y:S01]  /*26a0*/  @P4 FMUL.FTZ R137, R70, R71 ;  /* 0x0000004746894220 */ /* 0x000fe20000410000 */
[----:B------:R-:W-:-:S05]  /*26b0*/  @P4 SHF.L.U32 R70, R117, 0x10, RZ ;  /* 0x0000001075464819 */ /* 0x000fca00000006ff */
[----:B------:R-:W-:Y:S01]  /*26c0*/  @P4 FMUL.FTZ R61, R70, R71 ;  /* 0x00000047463d4220 */ /* 0x000fe20000410000 */
[----:B------:R-:W-:Y:S01]  /*26d0*/  FADD.FTZ R71, R142, -R153 ;  /* 0x800000998e477221 */ /* 0x000fe20000010000 */
[C---:B------:R-:W-:Y:S02]  /*26e0*/  @P6 SHF.L.U32 R142, R62.reuse, 0x10, RZ ;  /* 0x000000103e8e6819 */ /* 0x040fe400000006ff */
[----:B------:R-:W-:Y:S01]  /*26f0*/  MOV R70, RZ ;  /* 0x000000ff00467202 */ /* 0x000fe20000000f00 */
[----:B------:R-:W-:Y:S01]  /*2700*/  FFMA.FTZ R71, R133, R71, R52 ;  /* 0x0000004785477223 */ /* 0x000fe20000010034 */
[----:B------:R-:W-:Y:S02]  /*2710*/  @P5 PRMT R62, R62, 0x7632, R62 ;  /* 0x000076323e3e5816 */ /* 0x000fe4000000003e */
[----:B------:R-:W-:Y:S01]  /*2720*/  LOP3.LUT P4, RZ, R163, 0xff0000, RZ, 0xc0, !PT ;  /* 0x00ff0000a3ff7812 */ /* 0x000fe2000788c0ff */
[----:B------:R-:W-:Y:S01]  /*2730*/  FMUL.FTZ R71, R71, R64 ;  /* 0x0000004047477220 */ /* 0x000fe20000410000 */
[----:B------:R-:W-:-:S02]  /*2740*/  @P5 SHF.L.U32 R135, R62, 0x10, RZ ;  /* 0x000000103e875819 */ /* 0x000fc400000006ff */
[----:B------:R-:W-:Y:S01]  /*2750*/  @P2 SHF.L.U32 R148, R115, 0x10, RZ ;  /* 0x0000001073942819 */ /* 0x000fe200000006ff */
[----:B------:R-:W-:Y:S01]  /*2760*/  FMUL.FTZ R71, R71, UR6 ;  /* 0x0000000647477c20 */ /* 0x000fe20008410000 */
[----:B------:R-:W-:Y:S02]  /*2770*/  F2FP.BF16.F32.PACK_AB R61, R61, R60 ;  /* 0x0000003c3d3d723e */ /* 0x000fe400000010ff */
[----:B------:R-:W-:Y:S01]  /*2780*/  F2FP.BF16.F32.PACK_AB R60, R67, R66 ;  /* 0x00000042433c723e */ /* 0x000fe200000010ff */
[-C--:B------:R-:W-:Y:S01]  /*2790*/  @P6 FMUL.FTZ R143, R142, R71.reuse ;  /* 0x000000478e8f6220 */ /* 0x080fe20000410000 */
[----:B------:R-:W-:Y:S01]  /*27a0*/  @P6 FMUL.FTZ R70, R144, R71 ;  /* 0x0000004790466220 */ /* 0x000fe20000410000 */
[----:B------:R-:W-:Y:S01]  /*27b0*/  FFMA.FTZ R71, R133, R154, R53 ;  /* 0x0000009a85477223 */ /* 0x000fe20000010035 */
[----:B------:R-:W-:Y:S01]  /*27c0*/  HFMA2 R142, -RZ, RZ, 0, 0 ;  /* 0x00000000ff8e7431 */ /* 0x000fe200000001ff */
[----:B------:R-:W-:Y:S02]  /*27d0*/  @P4 SHF.L.U32 R147, R63, 0x10, RZ ;  /* 0x000000103f934819 */ /* 0x000fe400000006ff */
[----:B------:R-:W-:Y:S01]  /*27e0*/  FMUL.FTZ R71, R71, R64 ;  /* 0x0000004047477220 */ /* 0x000fe20000410000 */
[----:B------:R-:W-:-:S02]  /*27f0*/  @P4 SHF.L.U32 R149, R35, 0x10, RZ ;  /* 0x0000001023954819 */ /* 0x000fc400000006ff */
[----:B------:R-:W-:Y:S01]  /*2800*/  @P2 PRMT R63, R63, 0x7632, R63 ;  /* 0x000076323f3f2816 */ /* 0x000fe2000000003f */
[----:B------:R-:W-:Y:S01]  /*2810*/  FMUL.FTZ R62, R71, UR6 ;  /* 0x00000006473e7c20 */ /* 0x000fe20008410000 */
[----:B------:R-:W-:-:S03]  /*2820*/  MOV R71, RZ ;  /* 0x000000ff00477202 */ /* 0x000fc60000000f00 */
[----:B------:R-:W-:Y:S01]  /*2830*/  @P5 FMUL.FTZ R142, R135, R62 ;  /* 0x0000003e878e5220 */ /* 0x000fe20000410000 */
[----:B------:R-:W-:Y:S01]  /*2840*/  FFMA.FTZ R135, R133, R152, R54 ;  /* 0x0000009885877223 */ /* 0x000fe20000010036 */
[----:B------:R-:W-:Y:S01]  /*2850*/  @P5 FMUL.FTZ R71, R145, R62 ;  /* 0x0000003e91475220 */ /* 0x000fe20000410000 */
[----:B------:R-:W-:Y:S02]  /*2860*/  CS2R R144, SRZ ;  /* 0x0000000000907805 */ /* 0x000fe4000001ff00 */
[----:B------:R-:W-:-:S04]  /*2870*/  FMUL.FTZ R135, R135, R64 ;  /* 0x0000004087877220 */ /* 0x000fc80000410000 */
[----:B------:R-:W-:Y:S01]  /*2880*/  FMUL.FTZ R62, R135, UR6 ;  /* 0x00000006873e7c20 */ /* 0x000fe20008410000 */
[----:B------:R-:W-:-:S03]  /*2890*/  HFMA2 R135, -RZ, RZ, 0, 0 ;  /* 0x00000000ff877431 */ /* 0x000fc600000001ff */
[----:B------:R-:W-:Y:S01]  /*28a0*/  @P4 FMUL.FTZ R145, R147, R62 ;  /* 0x0000003e93914220 */ /* 0x000fe20000410000 */
[----:B------:R-:W-:Y:S01]  /*28b0*/  FFMA.FTZ R147, R133, R150, R55 ;  /* 0x0000009685937223 */ /* 0x000fe20000010037 */
[----:B------:R-:W-:Y:S01]  /*28c0*/  @P4 FMUL.FTZ R135, R149, R62 ;  /* 0x0000003e95874220 */ /* 0x000fe20000410000 */
[----:B------:R-:W-:Y:S02]  /*28d0*/  @P2 SHF.L.U32 R62, R63, 0x10, RZ ;  /* 0x000000103f3e2819 */ /* 0x000fe400000006ff */
[----:B------:R-:W-:-:S04]  /*28e0*/  FMUL.FTZ R147, R147, R64 ;  /* 0x0000004093937220 */ /* 0x000fc80000410000 */
[----:B------:R-:W-:-:S04]  /*28f0*/  FMUL.FTZ R147, R147, UR6 ;  /* 0x0000000693937c20 */ /* 0x000fc80008410000 */
[-C--:B------:R-:W-:Y:S01]  /*2900*/  @P2 FMUL.FTZ R146, R148, R147.reuse ;  /* 0x0000009394922220 */ /* 0x080fe20000410000 */
[----:B------:R-:W-:Y:S01]  /*2910*/  @P2 FMUL.FTZ R144, R62, R147 ;  /* 0x000000933e902220 */ /* 0x000fe20000410000 */
[----:B------:R-:W-:-:S03]  /*2920*/  F2FP.BF16.F32.PACK_AB R62, R71, R70 ;  /* 0x00000046473e723e */ /* 0x000fc600000010ff */
[----:B------:R-:W-:Y:S01]  /*2930*/  F2FP.BF16.F32.PACK_AB R63, R146, R135 ;  /* 0x00000087923f723e */ /* 0x000fe200000010ff */
[----:B------:R-:W-:Y:S06]  /*2940*/  BRA `(.L_x_2663) ;  /* 0x0000000400947947 */ /* 0x000fec0003800000 */
.L_x_2664:
        /* <DEDUP_REMOVED lines=8> */
[----:B------:R-:W-:Y:S01]  /*29d0*/  FFMA.FTZ R36, R133, R0, R48 ;  /* 0x0000000085247223 */ /* 0x000fe20000010030 */
        /* <DEDUP_REMOVED lines=8> */
[----:B------:R-:W-:Y:S01]  /*2a60*/  FFMA.FTZ R37, R133, R42, R49 ;  /* 0x0000002a85257223 */ /* 0x000fe20000010031 */
        /* <DEDUP_REMOVED lines=8> */
[----:B------:R-:W-:Y:S01]  /*2af0*/  FFMA.FTZ R38, R133, R144, R50 ;  /* 0x0000009085267223 */ /* 0x000fe20000010032 */
        /* <DEDUP_REMOVED lines=10> */
[----:B------:R-:W-:Y:S01]  /*2ba0*/  FFMA.FTZ R39, R133, R146, R51 ;  /* 0x0000009285277223 */ /* 0x000fe20000010033 */
        /* <DEDUP_REMOVED lines=11> */
[----:B------:R-:W-:Y:S01]  /*2c60*/  FFMA.FTZ R40, R133, R40, R52 ;  /* 0x0000002885287223 */ /* 0x000fe20000010034 */
        /* <DEDUP_REMOVED lines=15> */
[----:B------:R-:W-:Y:S01]  /*2d60*/  FFMA.FTZ R41, R133, R154, R53 ;  /* 0x0000009a85297223 */ /* 0x000fe20000010035 */
        /* <DEDUP_REMOVED lines=9> */
[----:B------:R-:W-:Y:S01]  /*2e00*/  FFMA.FTZ R42, R133, R152, R54 ;  /* 0x00000098852a7223 */ /* 0x000fe20000010036 */
        /* <DEDUP_REMOVED lines=10> */
[----:B------:R-:W-:Y:S01]  /*2eb0*/  FFMA.FTZ R43, R133, R150, R55 ;  /* 0x00000096852b7223 */ /* 0x000fe20000010037 */
        /* <DEDUP_REMOVED lines=13> */
[----:B------:R-:W-:-:S07]  /*2f90*/  F2FP.BF16.F32.PACK_AB R63, R146, R135 ;  /* 0x00000087923f723e */ /* 0x000fce00000010ff */
.L_x_2663:
[----:B------:R-:W-:Y:S01]  /*2fa0*/  ISETP.NE.U32.AND P2, PT, RZ, UR4, PT ;  /* 0x00000004ff007c0c */ /* 0x000fe2000bf45070 */
[----:B------:R-:W0:Y:S01]  /*2fb0*/  LDC.64 R66, c[0x0][0x468] ;  /* 0x00011a00ff427b82 */ /* 0x000e220000000a00 */
[----:B------:R-:W-:Y:S02]  /*2fc0*/  IMAD.WIDE.U32 R160, R106, 0x10, R160 ;  /* 0x000000106aa07825 */ /* 0x000fe400078e00a0 */
[----:B------:R-:W-:-:S13]  /*2fd0*/  ISETP.NE.AND.EX P2, PT, RZ, UR5, PT, P2 ;  /* 0x00000005ff007c0c */ /* 0x000fda000bf45320 */
[----:B------:R-:W1:Y:S01]  /*2fe0*/  @P2 LDC.64 R70, c[0x0][0x478] ;  /* 0x00011e00ff462b82 */ /* 0x000e620000000a00 */
        /* <DEDUP_REMOVED lines=8> */
[----:B-1----:R-:W-:-:S04]  /*3070*/  @P2 IMAD.WIDE.U32 R70, R134, 0x20, R70 ;  /* 0x0000002086462825 */ /* 0x002fc800078e0046 */
[----:B0-----:R-:W-:Y:S01]  /*3080*/  IMAD.WIDE.U32 R134, R134, 0x10, R66 ;  /* 0x0000001086867825 */ /* 0x001fe200078e0042 */
[----:B------:R-:W-:Y:S04]  /*3090*/  @P2 STG.E.128 desc[UR8][R70.64], R36 ;  /* 0x0000002446002986 */ /* 0x000fe8000c101d08 */
[----:B------:R-:W-:Y:S04]  /*30a0*/  @P2 STG.E.128 desc[UR8][R70.64+0x10], R40 ;  /* 0x0000102846002986 */ /* 0x000fe8000c101d08 */
[----:B------:R0:W-:Y:S04]  /*30b0*/  STG.E.128 desc[UR8][R134.64], R60 ;  /* 0x0000003c86007986 */ /* 0x0001e8000c101d08 */
[----:B0-----:R0:W5:Y:S01]  /*30c0*/  LDG.E.128 R60, desc[UR8][R160.64] ;  /* 0x00000008a03c7981 */ /* 0x001162000c1e1d00 */
[----:B------:R-:W-:Y:S05]  /*30d0*/  @!P0 BRA `(.L_x_2665) ;  /* 0x0000000c00508947 */ /* 0x000fea0003800000 */
[----:B------:R-:W-:Y:S05]  /*30e0*/  @!P2 BRA `(.L_x_2666) ;  /* 0x0000000400a4a947 */ /* 0x000fea0003800000 */
[-CC-:B------:R-:W-:Y:S01]  /*30f0*/  FFMA.FTZ R77, R77, R65.reuse, R68.reuse ;  /* 0x000000414d4d7223 */ /* 0x180fe20000010044 */
[----:B------:R-:W-:Y:S01]  /*3100*/  LOP3.LUT P0, RZ, R158, 0xff, RZ, 0xc0, !PT ;  /* 0x000000ff9eff7812 */ /* 0x000fe2000780c0ff */
[-CC-:B------:R-:W-:Y:S01]  /*3110*/  FFMA.FTZ R80, R80, R65.reuse, R68.reuse ;  /* 0x0000004150507223 */ /* 0x180fe20000010044 */
[----:B------:R-:W-:Y:S01]  /*3120*/  LOP3.LUT P5, RZ, R158, 0xff00, RZ, 0xc0, !PT ;  /* 0x0000ff009eff7812 */ /* 0x000fe200078ac0ff */
[----:B------:R-:W-:Y:S01]  /*3130*/  FADD.FTZ R77, R72, -R77 ;  /* 0x8000004d484d7221 */ /* 0x000fe20000010000 */
[----:B------:R-:W-:Y:S02]  /*3140*/  HFMA2 R71, -RZ, RZ, 0, 0 ;  /* 0x00000000ff477431 */ /* 0x000fe400000001ff */
[----:B------:R-:W-:Y:S01]  /*3150*/  FFMA.FTZ R39, R82, R65, R68 ;  /* 0x0000004152277223 */ /* 0x000fe20000010044 */
[----:B------:R-:W-:Y:S01]  /*3160*/  FADD.FTZ R80, R73, -R80 ;  /* 0x8000005049507221 */ /* 0x000fe20000010000 */
[----:B------:R-:W-:Y:S01]  /*3170*/  FFMA.FTZ R36, R133, R77, R56 ;  /* 0x0000004d85247223 */ /* 0x000fe20000010038 */
[-CC-:B------:R-:W-:Y:S01]  /*3180*/  FFMA.FTZ R40, R83, R65.reuse, R68.reuse ;  /* 0x0000004153287223 */ /* 0x180fe20000010044 */
[-CC-:B------:R-:W-:Y:S01]  /*3190*/  FFMA.FTZ R43, R138, R65.reuse, R68.reuse ;  /* 0x000000418a2b7223 */ /* 0x180fe20000010044 */
[-CC-:B------:R-:W-:Y:S01]  /*31a0*/  FFMA.FTZ R139, R139, R65.reuse, R68.reuse ;  /* 0x000000418b8b7223 */ /* 0x180fe20000010044 */
[----:B------:R-:W-:Y:S01]  /*31b0*/  FMUL.FTZ R0, R36, R64 ;  /* 0x0000004024007220 */ /* 0x000fe20000410000 */
[-CC-:B------:R-:W-:Y:S01]  /*31c0*/  FFMA.FTZ R140, R140, R65.reuse, R68.reuse ;  /* 0x000000418c8c7223 */ /* 0x180fe20000010044 */
[----:B-----5:R-:W-:Y:S01]  /*31d0*/  @P0 SHF.L.U32 R37, R60, 0x10, RZ ;  /* 0x000000103c250819 */ /* 0x020fe200000006ff */
[----:B------:R-:W-:Y:S01]  /*31e0*/  FFMA.FTZ R72, R141, R65, R68 ;  /* 0x000000418d487223 */ /* 0x000fe20000010044 */
[----:B------:R-:W-:Y:S01]  /*31f0*/  @P0 SHF.L.U32 R38, R28, 0x10, RZ ;  /* 0x000000101c260819 */ /* 0x000fe200000006ff */
[----:B------:R-:W-:Y:S01]  /*3200*/  FMUL.FTZ R0, R0, UR6 ;  /* 0x0000000600007c20 */ /* 0x000fe20008410000 */
[----:B------:R-:W-:Y:S01]  /*3210*/  MOV R65, RZ ;  /* 0x000000ff00417202 */ /* 0x000fe20000000f00 */
[----:B------:R-:W-:Y:S01]  /*3220*/  FADD.FTZ R39, R74, -R39 ;  /* 0x800000274a277221 */ /* 0x000fe20000010000 */
[----:B------:R-:W-:Y:S01]  /*3230*/  LOP3.LUT P4, RZ, R158, 0xff000000, RZ, 0xc0, !PT ;  /* 0xff0000009eff7812 */ /* 0x000fe2000788c0ff */
[C---:B------:R-:W-:Y:S01]  /*3240*/  @P0 FMUL.FTZ R71, R0.reuse, R37 ;  /* 0x0000002500470220 */ /* 0x040fe20000410000 */
[----:B------:R-:W-:Y:S01]  /*3250*/  @P0 FMUL.FTZ R65, R0, R38 ;  /* 0x0000002600410220 */ /* 0x000fe20000410000 */
[C---:B------:R-:W-:Y:S01]  /*3260*/  FFMA.FTZ R37, R133.reuse, R80, R57 ;  /* 0x0000005085257223 */ /* 0x040fe20000010039 */
[----:B------:R-:W-:Y:S01]  /*3270*/  LOP3.LUT P0, RZ, R158, 0xff0000, RZ, 0xc0, !PT ;  /* 0x00ff00009eff7812 */ /* 0x000fe2000780c0ff */
[----:B------:R-:W-:Y:S01]  /*3280*/  FFMA.FTZ R38, R133, R39, R58 ;  /* 0x0000002785267223 */ /* 0x000fe2000001003a */
[----:B------:R-:W-:Y:S01]  /*3290*/  @P5 PRMT R60, R60, 0x7632, R60 ;  /* 0x000076323c3c5816 */ /* 0x000fe2000000003c */
[-C--:B------:R-:W-:Y:S01]  /*32a0*/  FMUL.FTZ R39, R37, R64.reuse ;  /* 0x0000004025277220 */ /* 0x080fe20000410000 */
[----:B------:R-:W-:Y:S01]  /*32b0*/  FADD.FTZ R70, R75, -R40 ;  /* 0x800000284b467221 */ /* 0x000fe20000010000 */
[----:B------:R-:W-:Y:S01]  /*32c0*/  HFMA2 R0, -RZ, RZ, 0, 0 ;  /* 0x00000000ff007431 */ /* 0x000fe200000001ff */
[----:B------:R-:W-:Y:S01]  /*32d0*/  @P5 SHF.L.U32 R40, R122, 0x10, RZ ;  /* 0x000000107a285819 */ /* 0x000fe200000006ff */
[----:B------:R-:W-:Y:S01]  /*32e0*/  FMUL.FTZ R39, R39, UR6 ;  /* 0x0000000627277c20 */ /* 0x000fe20008410000 */
[----:B------:R-:W-:Y:S01]  /*32f0*/  @P5 SHF.L.U32 R60, R60, 0x10, RZ ;  /* 0x000000103c3c5819 */ /* 0x000fe200000006ff */
[----:B------:R-:W-:Y:S01]  /*3300*/  FMUL.FTZ R41, R38, R64 ;  /* 0x0000004026297220 */ /* 0x000fe20000410000 */
[----:B------:R-:W-:Y:S01]  /*3310*/  MOV R68, RZ ;  /* 0x000000ff00447202 */ /* 0x000fe20000000f00 */
[----:B------:R-:W-:Y:S01]  /*3320*/  @P5 FMUL.FTZ R68, R39, R40 ;  /* 0x0000002827445220 */ /* 0x000fe20000410000 */
[----:B------:R-:W-:-:S02]  /*3330*/  HFMA2 R73, -RZ, RZ, 0, 0 ;  /* 0x00000000ff497431 */ /* 0x000fc400000001ff */
[----:B------:R-:W-:Y:S01]  /*3340*/  @P5 FMUL.FTZ R0, R39, R60 ;  /* 0x0000003c27005220 */ /* 0x000fe20000410000 */
[----:B------:R-:W-:Y:S01]  /*3350*/  FFMA.FTZ R39, R133, R70, R59 ;  /* 0x0000004685277223 */ /* 0x000fe2000001003b */
[----:B------:R-:W-:Y:S01]  /*3360*/  @P0 SHF.L.U32 R42, R61, 0x10, RZ ;  /* 0x000000103d2a0819 */ /* 0x000fe200000006ff */
[----:B------:R-:W-:Y:S01]  /*3370*/  FMUL.FTZ R69, R41, UR6 ;  /* 0x0000000629457c20 */ /* 0x000fe20008410000 */
[----:B------:R-:W-:Y:S01]  /*3380*/  @P4 PRMT R61, R61, 0x7632, R61 ;  /* 0x000076323d3d4816 */ /* 0x000fe2000000003d */
[----:B------:R-:W-:Y:S01]  /*3390*/  FMUL.FTZ R41, R39, R64 ;  /* 0x0000004027297220 */ /* 0x000fe20000410000 */
[----:B------:R-:W-:Y:S01]  /*33a0*/  LOP3.LUT P6, RZ, R159, 0xff, RZ, 0xc0, !PT ;  /* 0x000000ff9fff7812 */ /* 0x000fe200078cc0ff */
[----:B------:R-:W-:Y:S01]  /*33b0*/  @P0 FMUL.FTZ R73, R69, R42 ;  /* 0x0000002a45490220 */ /* 0x000fe20000410000 */
[----:B------:R-:W-:Y:S01]  /*33c0*/  LOP3.LUT P5, RZ, R159, 0xff00, RZ, 0xc0, !PT ;  /* 0x0000ff009fff7812 */ /* 0x000fe200078ac0ff */
[----:B------:R-:W-:Y:S01]  /*33d0*/  FADD.FTZ R43, R76, -R43 ;  /* 0x8000002b4c2b7221 */ /* 0x000fe20000010000 */
[----:B------:R-:W-:Y:S01]  /*33e0*/  @P0 SHF.L.U32 R40, R29, 0x10, RZ ;  /* 0x000000101d280819 */ /* 0x000fe200000006ff */
[----:B------:R-:W-:Y:S01]  /*33f0*/  FMUL.FTZ R74, R41, UR6 ;  /* 0x00000006294a7c20 */ /* 0x000fe20008410000 */
[----:B------:R-:W-:-:S02]  /*3400*/  @P4 SHF.L.U32 R42, R61, 0x10, RZ ;  /* 0x000000103d2a4819 */ /* 0x000fc400000006ff */
[----:B------:R-:W-:Y:S02]  /*3410*/  CS2R R60, SRZ ;  /* 0x00000000003c7805 */ /* 0x000fe4000001ff00 */
[----:B------:R-:W-:Y:S01]  /*3420*/  @P4 SHF.L.U32 R41, R121, 0x10, RZ ;  /* 0x0000001079294819 */ /* 0x000fe200000006ff */
[----:B------:R-:W-:Y:S01]  /*3430*/  @P0 FMUL.FTZ R60, R69, R40 ;  /* 0x00000028453c0220 */ /* 0x000fe20000410000 */
[----:B------:R-:W-:Y:S01]  /*3440*/  FADD.FTZ R78, R78, -R139 ;  /* 0x8000008b4e4e7221 */ /* 0x000fe20000010000 */
[C---:B------:R-:W-:Y:S01]  /*3450*/  FFMA.FTZ R40, R133.reuse, R43, R44 ;  /* 0x0000002b85287223 */ /* 0x040fe2000001002c */
[----:B------:R-:W-:Y:S01]  /*3460*/  MOV R70, RZ ;  /* 0x000000ff00467202 */ /* 0x000fe20000000f00 */
[----:B------:R-:W-:Y:S01]  /*3470*/  @P4 FMUL.FTZ R70, R74, R42 ;  /* 0x0000002a4a464220 */ /* 0x000fe20000410000 */
[----:B------:R-:W-:Y:S01]  /*3480*/  ISETP.GE.U32.AND P0, PT, R158, RZ, PT ;  /* 0x000000ff9e00720c */ /* 0x000fe20003f06070 */
[----:B------:R-:W-:Y:S01]  /*3490*/  @P4 FMUL.FTZ R61, R74, R41 ;  /* 0x000000294a3d4220 */ /* 0x000fe20000410000 */
[----:B------:R-:W-:Y:S01]  /*34a0*/  FFMA.FTZ R41, R133, R78, R45 ;  /* 0x0000004e85297223 */ /* 0x000fe2000001002d */
[-C--:B------:R-:W-:Y:S01]  /*34b0*/  FMUL.FTZ R42, R40, R64.reuse ;  /* 0x00000040282a7220 */ /* 0x080fe20000410000 */
[----:B------:R-:W-:Y:S01]  /*34c0*/  HFMA2 R75, -RZ, RZ, 0, 0 ;  /* 0x00000000ff4b7431 */ /* 0x000fe200000001ff */
[C---:B------:R-:W-:Y:S01]  /*34d0*/  @P6 SHF.L.U32 R43, R62.reuse, 0x10, RZ ;  /* 0x000000103e2b6819 */ /* 0x040fe200000006ff */
[----:B------:R-:W-:Y:S01]  /*34e0*/  FMUL.FTZ R74, R41, R64 ;  /* 0x00000040294a7220 */ /* 0x000fe20000410000 */
[----:B------:R-:W-:Y:S01]  /*34f0*/  @P5 PRMT R76, R62, 0x7632, R76 ;  /* 0x000076323e4c5816 */ /* 0x000fe2000000004c */
[----:B------:R-:W-:Y:S01]  /*3500*/  FMUL.FTZ R42, R42, UR6 ;  /* 0x000000062a2a7c20 */ /* 0x000fe20008410000 */
[----:B------:R-:W-:Y:S01]  /*3510*/  LOP3.LUT P4, RZ, R159, 0xff0000, RZ, 0xc0, !PT ;  /* 0x00ff00009fff7812 */ /* 0x000fe2000788c0ff */
[----:B------:R-:W-:Y:S01]  /*3520*/  FADD.FTZ R140, R79, -R140 ;  /* 0x8000008c4f8c7221 */ /* 0x000fe20000010000 */
[----:B------:R-:W-:Y:S01]  /*3530*/  ISETP.GE.U32.AND.EX P0, PT, R159, 0x1000000, PT, P0 ;  /* 0x010000009f00780c */ /* 0x000fe20003f06100 */
[----:B------:R-:W-:Y:S01]  /*3540*/  FADD.FTZ R80, R81, -R72 ;  /* 0x8000004851507221 */ /* 0x000fe20000010000 */
[----:B------:R-:W-:Y:S01]  /*3550*/  @P6 SHF.L.U32 R62, R30, 0x10, RZ ;  /* 0x000000101e3e6819 */ /* 0x000fe200000006ff */
[----:B------:R-:W-:Y:S01]  /*3560*/  HFMA2 R72, -RZ, RZ, 0, 0 ;  /* 0x00000000ff487431 */ /* 0x000fe200000001ff */
[----:B------:R-:W-:Y:S01]  /*3570*/  MOV R69, RZ ;  /* 0x000000ff00457202 */ /* 0x000fe20000000f00 */
[----:B------:R-:W-:Y:S01]  /*3580*/  FMUL.FTZ R134, R74, UR6 ;  /* 0x000000064a867c20 */ /* 0x000fe20008410000 */
[----:B------:R-:W-:Y:S01]  /*3590*/  @P5 SHF.L.U32 R76, R76, 0x10, RZ ;  /* 0x000000104c4c5819 */ /* 0x000fe200000006ff */
[C---:B------:R-:W-:Y:S01]  /*35a0*/  @P6 FMUL.FTZ R75, R42.reuse, R43 ;  /* 0x0000002b2a4b6220 */ /* 0x040fe20000410000 */
[----:B------:R-:W-:Y:S01]  /*35b0*/  @P6 FMUL.FTZ R69, R42, R62 ;  /* 0x0000003e2a456220 */ /* 0x000fe20000410000 */
[C---:B------:R-:W-:Y:S01]  /*35c0*/  FFMA.FTZ R42, R133.reuse, R140, R46 ;  /* 0x0000008c852a7223 */ /* 0x040fe2000001002e */
[----:B------:R-:W-:Y:S01]  /*35d0*/  FFMA.FTZ R43, R133, R80, R47 ;  /* 0x00000050852b7223 */ /* 0x000fe2000001002f */
[----:B------:R-:W-:Y:S01]  /*35e0*/  @P5 FMUL.FTZ R72, R134, R76 ;  /* 0x0000004c86485220 */ /* 0x000fe20000410000 */
[----:B------:R-:W-:Y:S01]  /*35f0*/  @P4 SHF.L.U32 R78, R63, 0x10, RZ ;  /* 0x000000103f4e4819 */ /* 0x000fe200000006ff */
[-C--:B------:R-:W-:Y:S01]  /*3600*/  FMUL.FTZ R76, R42, R64.reuse ;  /* 0x000000402a4c7220 */ /* 0x080fe20000410000 */
[----:B------:R-:W-:Y:S01]  /*3610*/  FMUL.FTZ R64, R43, R64 ;  /* 0x000000402b407220 */ /* 0x000fe20000410000 */
[----:B------:R-:W-:Y:S01]  /*3620*/  @P0 PRMT R81, R63, 0x7632, R81 ;  /* 0x000076323f510816 */ /* 0x000fe20000000051 */
[----:B------:R-:W-:Y:S01]  /*3630*/  HFMA2 R77, -RZ, RZ, 0, 0 ;  /* 0x00000000ff4d7431 */ /* 0x000fe200000001ff */
[----:B------:R-:W-:Y:S01]  /*3640*/  @P5 SHF.L.U32 R63, R120, 0x10, RZ ;  /* 0x00000010783f5819 */ /* 0x000fe200000006ff */
[----:B------:R-:W-:Y:S01]  /*3650*/  FMUL.FTZ R133, R76, UR6 ;  /* 0x000000064c857c20 */ /* 0x000fe20008410000 */
[----:B------:R-:W-:Y:S01]  /*3660*/  @P4 SHF.L.U32 R80, R31, 0x10, RZ ;  /* 0x000000101f504819 */ /* 0x000fe200000006ff */
[----:B------:R-:W-:Y:S01]  /*3670*/  FMUL.FTZ R64, R64, UR6 ;  /* 0x0000000640407c20 */ /* 0x000fe20008410000 */
[----:B------:R-:W-:Y:S01]  /*3680*/  @P0 SHF.L.U32 R83, R119, 0x10, RZ ;  /* 0x0000001077530819 */ /* 0x000fe200000006ff */
[----:B------:R-:W-:Y:S01]  /*3690*/  HFMA2 R74, -RZ, RZ, 0, 0 ;  /* 0x00000000ff4a7431 */ /* 0x000fe200000001ff */
[----:B------:R-:W-:Y:S01]  /*36a0*/  MOV R62, RZ ;  /* 0x000000ff003e7202 */ /* 0x000fe20000000f00 */
[----:B------:R-:W-:Y:S01]  /*36b0*/  @P5 FMUL.FTZ R62, R134, R63 ;  /* 0x0000003f863e5220 */ /* 0x000fe20000410000 */
[----:B------:R-:W-:Y:S01]  /*36c0*/  MOV R79, RZ ;  /* 0x000000ff004f7202 */ /* 0x000fe20000000f00 */
[----:B------:R-:W-:Y:S01]  /*36d0*/  @P4 FMUL.FTZ R79, R133, R80 ;  /* 0x00000050854f4220 */ /* 0x000fe20000410000 */
[----:B------:R-:W-:Y:S01]  /*36e0*/  MOV R82, RZ ;  /* 0x000000ff00527202 */ /* 0x000fe20000000f00 */
[----:B------:R-:W-:Y:S01]  /*36f0*/  @P0 FMUL.FTZ R82, R64, R83 ;  /* 0x0000005340520220 */ /* 0x000fe20000410000 */
[----:B------:R-:W-:Y:S01]  /*3700*/  @P0 SHF.L.U32 R81, R81, 0x10, RZ ;  /* 0x0000001051510819 */ /* 0x000fe200000006ff */
[----:B------:R-:W-:Y:S01]  /*3710*/  @P4 FMUL.FTZ R77, R133, R78 ;  /* 0x0000004e854d4220 */ /* 0x000fe20000410000 */
[----:B------:R-:W-:-:S02]  /*3720*/  F2FP.BF16.F32.PACK_AB R61, R61, R60 ;  /* 0x0000003c3d3d723e */ /* 0x000fc400000010ff */
[----:B------:R-:W-:Y:S01]  /*3730*/  F2FP.BF16.F32.PACK_AB R62, R62, R69 ;  /* 0x000000453e3e723e */ /* 0x000fe200000010ff */
[----:B------:R-:W-:Y:S01]  /*3740*/  @P0 FMUL.FTZ R74, R64, R81 ;  /* 0x00000051404a0220 */ /* 0x000fe20000410000 */
[----:B------:R-:W-:Y:S02]  /*3750*/  F2FP.BF16.F32.PACK_AB R60, R68, R65 ;  /* 0x00000041443c723e */ /* 0x000fe400000010ff */
[----:B------:R-:W-:Y:S01]  /*3760*/  F2FP.BF16.F32.PACK_AB R63, R82, R79 ;  /* 0x0000004f523f723e */ /* 0x000fe200000010ff */
[----:B------:R-:W-:Y:S06]  /*3770*/  BRA `(.L_x_2667) ;  /* 0x0000001000ec7947 */ /* 0x000fec0003800000 */
.L_x_2666:
[-CC-:B------:R-:W-:Y:S01]  /*3780*/  FFMA.FTZ R77, R77, R65.reuse, R68.reuse ;  /* 0x000000414d4d7223 */ /* 0x180fe20000010044 */
[----:B------:R-:W-:Y:S01]  /*3790*/  LOP3.LUT P0, RZ, R158, 0xff, RZ, 0xc0, !PT ;  /* 0x000000ff9eff7812 */ /* 0x000fe2000780c0ff */
[----:B------:R-:W-:Y:S01]  /*37a0*/  FFMA.FTZ R80, R80, R65, R68 ;  /* 0x0000004150507223 */ /* 0x000fe20000010044 */
[----:B------:R-:W-:Y:S01]  /*37b0*/  LOP3.LUT P4, RZ, R158, 0xff00, RZ, 0xc0, !PT ;  /* 0x0000ff009eff7812 */ /* 0x000fe2000788c0ff */
[----:B------:R-:W-:Y:S01]  /*37c0*/  FADD.FTZ R77, R72, -R77 ;  /* 0x8000004d484d7221 */ /* 0x000fe20000010000 */
[C---:B------:R-:W-:Y:S01]  /*37d0*/  LOP3.LUT P5, RZ, R158.reuse, 0xff0000, RZ, 0xc0, !PT ;  /* 0x00ff00009eff7812 */ /* 0x040fe200078ac0ff */
[----:B------:R-:W-:Y:S01]  /*37e0*/  FADD.FTZ R80, R73, -R80 ;  /* 0x8000005049507221 */ /* 0x000fe20000010000 */
[----:B------:R-:W-:Y:S01]  /*37f0*/  LOP3.LUT P6, RZ, R158, 0xff000000, RZ, 0xc0, !PT ;  /* 0xff0000009eff7812 */ /* 0x000fe200078cc0ff */
[----:B------:R-:W-:Y:S01]  /*3800*/  FFMA.FTZ R77, R133, R77, R56 ;  /* 0x0000004d854d7223 */ /* 0x000fe20000010038 */
[-CC-:B------:R-:W-:Y:S01]  /*3810*/  FFMA.FTZ R69, R82, R65.reuse, R68.reuse ;  /* 0x0000004152457223 */ /* 0x180fe20000010044 */
[----:B------:R-:W-:Y:S01]  /*3820*/  FFMA.FTZ R134, R83, R65, R68 ;  /* 0x0000004153867223 */ /* 0x000fe20000010044 */
[----:B------:R-:W-:Y:S01]  /*3830*/  FFMA.FTZ R83, R133, R80, R57 ;  /* 0x0000005085537223 */ /* 0x000fe20000010039 */
[----:B------:R-:W-:Y:S01]  /*3840*/  FMUL.FTZ R70, R64, R77 ;  /* 0x0000004d40467220 */ /* 0x000fe20000410000 */
[----:B------:R-:W-:Y:S01]  /*3850*/  FADD.FTZ R82, R74, -R69 ;  /* 0x800000454a527221 */ /* 0x000fe20000010000 */
[----:B------:R-:W-:Y:S01]  /*3860*/  @P0 SHF.L.U32 R77, R28, 0x10, RZ ;  /* 0x000000101c4d0819 */ /* 0x000fe200000006ff */
[----:B------:R-:W-:Y:S01]  /*3870*/  HFMA2 R71, -RZ, RZ, 0, 0 ;  /* 0x00000000ff477431 */ /* 0x000fe200000001ff */
[----:B-----5:R-:W-:Y:S01]  /*3880*/  @P4 PRMT R72, R60, 0x7632, R72 ;  /* 0x000076323c484816 */ /* 0x020fe20000000048 */
[----:B------:R-:W-:Y:S01]  /*3890*/  FMUL.FTZ R70, R70, UR6 ;  /* 0x0000000646467c20 */ /* 0x000fe20008410000 */
[----:B------:R-:W-:Y:S01]  /*38a0*/  @P0 SHF.L.U32 R73, R60, 0x10, RZ ;  /* 0x000000103c490819 */ /* 0x000fe200000006ff */
[----:B------:R-:W-:Y:S01]  /*38b0*/  FMUL.FTZ R60, R64, R83 ;  /* 0x00000053403c7220 */ /* 0x000fe20000410000 */
[----:B------:R-:W-:Y:S01]  /*38c0*/  MOV R69, RZ ;  /* 0x000000ff00457202 */ /* 0x000fe20000000f00 */
[----:B------:R-:W-:Y:S01]  /*38d0*/  @P0 FMUL.FTZ R69, R77, R70 ;  /* 0x000000464d450220 */ /* 0x000fe20000410000 */
[----:B------:R-:W-:Y:S01]  /*38e0*/  @P4 SHF.L.U32 R83, R72, 0x10, RZ ;  /* 0x0000001048534819 */ /* 0x000fe200000006ff */
[----:B------:R-:W-:Y:S01]  /*38f0*/  FADD.FTZ R72, R75, -R134 ;  /* 0x800000864b487221 */ /* 0x000fe20000010000 */
[----:B------:R-:W-:Y:S01]  /*3900*/  FFMA.FTZ R77, R133, R82, R58 ;  /* 0x00000052854d7223 */ /* 0x000fe2000001003a */
[----:B------:R-:W-:Y:S01]  /*3910*/  @P5 SHF.L.U32 R134, R61, 0x10, RZ ;  /* 0x000000103d865819 */ /* 0x000fe200000006ff */
[----:B------:R-:W-:Y:S01]  /*3920*/  @P0 FMUL.FTZ R71, R73, R70 ;  /* 0x0000004649470220 */ /* 0x000fe20000410000 */
[----:B------:R-:W-:Y:S01]  /*3930*/  @P6 PRMT R136, R61, 0x7632, R136 ;  /* 0x000076323d886816 */ /* 0x000fe20000000088 */
[----:B------:R-:W-:Y:S01]  /*3940*/  FFMA.FTZ R135, R133, R72, R59 ;  /* 0x0000004885877223 */ /* 0x000fe2000001003b */
[----:B------:R-:W-:Y:S01]  /*3950*/  FMUL.FTZ R61, R64, R77 ;  /* 0x0000004d403d7220 */ /* 0x000fe20000410000 */
[----:B------:R-:W-:Y:S01]  /*3960*/  HFMA2 R0, -RZ, RZ, 0, 0 ;  /* 0x00000000ff007431 */ /* 0x000fe200000001ff */
[----:B------:R-:W-:Y:S01]  /*3970*/  @P4 SHF.L.U32 R75, R122, 0x10, RZ ;  /* 0x000000107a4b4819 */ /* 0x000fe200000006ff */
[----:B------:R-:W-:Y:S01]  /*3980*/  HFMA2 R73, -RZ, RZ, 0, 0 ;  /* 0x00000000ff497431 */ /* 0x000fe200000001ff */
[----:B------:R-:W-:Y:S01]  /*3990*/  @P5 SHF.L.U32 R82, R29, 0x10, RZ ;  /* 0x000000101d525819 */ /* 0x000fe200000006ff */
[----:B------:R-:W-:Y:S01]  /*39a0*/  FMUL.FTZ R72, R64, R135 ;  /* 0x0000008740487220 */ /* 0x000fe20000410000 */
[----:B------:R-:W-:Y:S01]  /*39b0*/  FMUL.FTZ R74, R60, UR6 ;  /* 0x000000063c4a7c20 */ /* 0x000fe20008410000 */
[----:B------:R-:W-:Y:S01]  /*39c0*/  FMUL.FTZ R61, R61, UR6 ;  /* 0x000000063d3d7c20 */ /* 0x000fe20008410000 */
[----:B------:R-:W-:Y:S01]  /*39d0*/  HFMA2 R70, -RZ, RZ, 0, 0 ;  /* 0x00000000ff467431 */ /* 0x000fe200000001ff */
[----:B------:R-:W-:Y:S01]  /*39e0*/  ISETP.GE.U32.AND P0, PT, R158, RZ, PT ;  /* 0x000000ff9e00720c */ /* 0x000fe20003f06070 */
[----:B------:R-:W-:Y:S01]  /*39f0*/  FMUL.FTZ R72, R72, UR6 ;  /* 0x0000000648487c20 */ /* 0x000fe20008410000 */
[----:B------:R-:W-:Y:S01]  /*3a00*/  @P6 SHF.L.U32 R135, R121, 0x10, RZ ;  /* 0x0000001079876819 */ /* 0x000fe200000006ff */
[-C--:B------:R-:W-:Y:S01]  /*3a10*/  @P4 FMUL.FTZ R0, R83, R74.reuse ;  /* 0x0000004a53004220 */ /* 0x080fe20000410000 */
[----:B------:R-:W-:Y:S01]  /*3a20*/  @P6 SHF.L.U32 R77, R136, 0x10, RZ ;  /* 0x00000010884d6819 */ /* 0x000fe200000006ff */
[-C--:B------:R-:W-:Y:S01]  /*3a30*/  @P5 FMUL.FTZ R73, R134, R61.reuse ;  /* 0x0000003d86495220 */ /* 0x080fe20000410000 */
[----:B------:R-:W-:Y:S01]  /*3a40*/  MOV R60, RZ ;  /* 0x000000ff003c7202 */ /* 0x000fe20000000f00 */
[----:B------:R-:W-:Y:S01]  /*3a50*/  @P4 FMUL.FTZ R60, R75, R74 ;  /* 0x0000004a4b3c4220 */ /* 0x000fe20000410000 */
[----:B------:R-:W-:Y:S01]  /*3a60*/  MOV R80, RZ ;  /* 0x000000ff00507202 */ /* 0x000fe20000000f00 */
[----:B------:R-:W-:Y:S01]  /*3a70*/  @P5 FMUL.FTZ R80, R82, R61 ;  /* 0x0000003d52505220 */ /* 0x000fe20000410000 */
[C---:B------:R-:W-:Y:S01]  /*3a80*/  LOP3.LUT P5, RZ, R159.reuse, 0xff00, RZ, 0xc0, !PT ;  /* 0x0000ff009fff7812 */ /* 0x040fe200078ac0ff */
[-CC-:B------:R-:W-:Y:S01]  /*3a90*/  FFMA.FTZ R61, R138, R65.reuse, R68.reuse ;  /* 0x000000418a3d7223 */ /* 0x180fe20000010044 */
[----:B------:R-:W-:Y:S01]  /*3aa0*/  LOP3.LUT P4, RZ, R159, 0xff0000, RZ, 0xc0, !PT ;  /* 0x00ff00009fff7812 */ /* 0x000fe2000788c0ff */
[-C--:B------:R-:W-:Y:S01]  /*3ab0*/  @P6 FMUL.FTZ R70, R77, R72.reuse ;  /* 0x000000484d466220 */ /* 0x080fe20000410000 */
[----:B------:R-:W-:Y:S01]  /*3ac0*/  ISETP.GE.U32.AND.EX P0, PT, R159, 0x1000000, PT, P0 ;  /* 0x010000009f00780c */ /* 0x000fe20003f06100 */
[-CC-:B------:R-:W-:Y:S01]  /*3ad0*/  FFMA.FTZ R139, R139, R65.reuse, R68.reuse ;  /* 0x000000418b8b7223 */ /* 0x180fe20000010044 */
[----:B------:R-:W-:Y:S01]  /*3ae0*/  MOV R83, RZ ;  /* 0x000000ff00537202 */ /* 0x000fe20000000f00 */
[----:B------:R-:W-:Y:S01]  /*3af0*/  @P6 FMUL.FTZ R83, R135, R72 ;  /* 0x0000004887536220 */ /* 0x000fe20000410000 */
[----:B------:R-:W-:Y:S01]  /*3b00*/  LOP3.LUT P6, RZ, R159, 0xff, RZ, 0xc0, !PT ;  /* 0x000000ff9fff7812 */ /* 0x000fe200078cc0ff */
[-CC-:B------:R-:W-:Y:S01]  /*3b10*/  FFMA.FTZ R140, R140, R65.reuse, R68.reuse ;  /* 0x000000418c8c7223 */ /* 0x180fe20000010044 */
        /* <DEDUP_REMOVED lines=8> */
[----:B------:R-:W-:Y:S01]  /*3ba0*/  FFMA.FTZ R133, R133, R68, R47 ;  /* 0x0000004485857223 */ /* 0x000fe2000001002f */
[----:B------:R-:W-:Y:S01]  /*3bb0*/  @P5 PRMT R76, R62, 0x7632, R76 ;  /* 0x000076323e4c5816 */ /* 0x000fe2000000004c */
[C---:B------:R-:W-:Y:S01]  /*3bc0*/  FMUL.FTZ R61, R64.reuse, R61 ;  /* 0x0000003d403d7220 */ /* 0x040fe20000410000 */
[C---:B------:R-:W-:Y:S01]  /*3bd0*/  @P4 SHF.L.U32 R78, R63.reuse, 0x10, RZ ;  /* 0x000000103f4e4819 */ /* 0x040fe200000006ff */
[----:B------:R-:W-:Y:S01]  /*3be0*/  HFMA2 R75, -RZ, RZ, 0, 0 ;  /* 0x00000000ff4b7431 */ /* 0x000fe200000001ff */
[----:B------:R-:W-:Y:S01]  /*3bf0*/  @P0 PRMT R81, R63, 0x7632, R81 ;  /* 0x000076323f510816 */ /* 0x000fe20000000051 */
[C---:B------:R-:W-:Y:S01]  /*3c00*/  FMUL.FTZ R63, R64.reuse, R65 ;  /* 0x00000041403f7220 */ /* 0x040fe20000410000 */
[----:B------:R-:W-:Y:S01]  /*3c10*/  FMUL.FTZ R65, R64, R79 ;  /* 0x0000004f40417220 */ /* 0x000fe20000410000 */
[----:B------:R-:W-:Y:S01]  /*3c20*/  @P6 SHF.L.U32 R68, R62, 0x10, RZ ;  /* 0x000000103e446819 */ /* 0x000fe200000006ff */
[----:B------:R-:W-:Y:S01]  /*3c30*/  HFMA2 R72, -RZ, RZ, 0, 0 ;  /* 0x00000000ff487431 */ /* 0x000fe200000001ff */
[----:B------:R-:W-:Y:S01]  /*3c40*/  @P6 SHF.L.U32 R74, R30, 0x10, RZ ;  /* 0x000000101e4a6819 */ /* 0x000fe200000006ff */
[----:B------:R-:W-:Y:S01]  /*3c50*/  FMUL.FTZ R64, R64, R133 ;  /* 0x0000008540407220 */ /* 0x000fe20000410000 */
[----:B------:R-:W-:Y:S01]  /*3c60*/  @P5 SHF.L.U32 R77, R76, 0x10, RZ ;  /* 0x000000104c4d5819 */ /* 0x000fe200000006ff */
[----:B------:R-:W-:Y:S01]  /*3c70*/  FMUL.FTZ R61, R61, UR6 ;  /* 0x000000063d3d7c20 */ /* 0x000fe20008410000 */
[----:B------:R-:W-:Y:S01]  /*3c80*/  FMUL.FTZ R76, R63, UR6 ;  /* 0x000000063f4c7c20 */ /* 0x000fe20008410000 */
[----:B------:R-:W-:Y:S01]  /*3c90*/  @P5 SHF.L.U32 R79, R120, 0x10, RZ ;  /* 0x00000010784f5819 */ /* 0x000fe200000006ff */
[----:B------:R-:W-:Y:S01]  /*3ca0*/  FMUL.FTZ R65, R65, UR6 ;  /* 0x0000000641417c20 */ /* 0x000fe20008410000 */
[----:B------:R-:W-:Y:S01]  /*3cb0*/  @P4 SHF.L.U32 R82, R31, 0x10, RZ ;  /* 0x000000101f524819 */ /* 0x000fe200000006ff */
[----:B------:R-:W-:Y:S01]  /*3cc0*/  FMUL.FTZ R64, R64, UR6 ;  /* 0x0000000640407c20 */ /* 0x000fe20008410000 */
[----:B------:R-:W-:Y:S01]  /*3cd0*/  @P0 SHF.L.U32 R133, R119, 0x10, RZ ;  /* 0x0000001077850819 */ /* 0x000fe200000006ff */
[-C--:B------:R-:W-:Y:S01]  /*3ce0*/  @P6 FMUL.FTZ R75, R68, R61.reuse ;  /* 0x0000003d444b6220 */ /* 0x080fe20000410000 */
[----:B------:R-:W-:Y:S01]  /*3cf0*/  MOV R62, RZ ;  /* 0x000000ff003e7202 */ /* 0x000fe20000000f00 */
        /* <DEDUP_REMOVED lines=8> */
[----:B------:R-:W-:Y:S01]  /*3d80*/  @P0 SHF.L.U32 R81, R81, 0x10, RZ ;  /* 0x0000001051510819 */ /* 0x000fe200000006ff */
[-C--:B------:R-:W-:Y:S01]  /*3d90*/  @P4 FMUL.FTZ R63, R82, R65.reuse ;  /* 0x00000041523f4220 */ /* 0x080fe20000410000 */
        /* <DEDUP_REMOVED lines=8> */
.L_x_2665:
[----:B------:R-:W-:Y:S05]  /*3e20*/  @!P2 BRA `(.L_x_2668) ;  /* 0x00000004009ca947 */ /* 0x000fea0003800000 */
[-CC-:B------:R-:W-:Y:S01]  /*3e30*/  FFMA.FTZ R77, R77, R65.reuse, R68.reuse ;  /* 0x000000414d4d7223 */ /* 0x180fe20000010044 */
[----:B------:R-:W-:Y:S01]  /*3e40*/  LOP3.LUT P0, RZ, R158, 0xff, RZ, 0xc0, !PT ;  /* 0x000000ff9eff7812 */ /* 0x000fe2000780c0ff */
[-C--:B------:R-:W-:Y:S01]  /*3e50*/  FFMA.FTZ R80, R80, R65.reuse, R68 ;  /* 0x0000004150507223 */ /* 0x080fe20000010044 */
[----:B------:R-:W-:Y:S01]  /*3e60*/  LOP3.LUT P5, RZ, R158, 0xff00, RZ, 0xc0, !PT ;  /* 0x0000ff009eff7812 */ /* 0x000fe200078ac0ff */
[----:B------:R-:W-:Y:S01]  /*3e70*/  FADD.FTZ R36, R72, -R77 ;  /* 0x8000004d48247221 */ /* 0x000fe20000010000 */
[----:B------:R-:W-:Y:S02]  /*3e80*/  HFMA2 R71, -RZ, RZ, 0, 0 ;  /* 0x00000000ff477431 */ /* 0x000fe400000001ff */
[----:B------:R-:W-:Y:S01]  /*3e90*/  FADD.FTZ R80, R73, -R80 ;  /* 0x8000005049507221 */ /* 0x000fe20000010000 */
[-CC-:B------:R-:W-:Y:S01]  /*3ea0*/  FFMA.FTZ R41, R82, R65.reuse, R68.reuse ;  /* 0x0000004152297223 */ /* 0x180fe20000010044 */
[----:B------:R-:W-:Y:S01]  /*3eb0*/  FMUL.FTZ R36, R133, R36 ;  /* 0x0000002485247220 */ /* 0x000fe20000410000 */
[-CC-:B------:R-:W-:Y:S01]  /*3ec0*/  FFMA.FTZ R40, R83, R65.reuse, R68.reuse ;  /* 0x0000004153287223 */ /* 0x180fe20000010044 */
[-CC-:B------:R-:W-:Y:S01]  /*3ed0*/  FFMA.FTZ R77, R138, R65.reuse, R68.reuse ;  /* 0x000000418a4d7223 */ /* 0x180fe20000010044 */
[-CC-:B------:R-:W-:Y:S01]  /*3ee0*/  FFMA.FTZ R139, R139, R65.reuse, R68.reuse ;  /* 0x000000418b8b7223 */ /* 0x180fe20000010044 */
[----:B------:R-:W-:Y:S01]  /*3ef0*/  FMUL.FTZ R0, R36, R64 ;  /* 0x0000004024007220 */ /* 0x000fe20000410000 */
[-CC-:B------:R-:W-:Y:S01]  /*3f00*/  FFMA.FTZ R140, R140, R65.reuse, R68.reuse ;  /* 0x000000418c8c7223 */ /* 0x180fe20000010044 */
[----:B-----5:R-:W-:Y:S01]  /*3f10*/  @P0 SHF.L.U32 R37, R60, 0x10, RZ ;  /* 0x000000103c250819 */ /* 0x020fe200000006ff */
[----:B------:R-:W-:Y:S01]  /*3f20*/  FFMA.FTZ R82, R141, R65, R68 ;  /* 0x000000418d527223 */ /* 0x000fe20000010044 */
[----:B------:R-:W-:Y:S01]  /*3f30*/  FMUL.FTZ R0, R0, UR6 ;  /* 0x0000000600007c20 */ /* 0x000fe20008410000 */
[----:B------:R-:W-:Y:S01]  /*3f40*/  @P0 SHF.L.U32 R39, R28, 0x10, RZ ;  /* 0x000000101c270819 */ /* 0x000fe200000006ff */
[----:B------:R-:W-:Y:S01]  /*3f50*/  FADD.FTZ R38, R74, -R41 ;  /* 0x800000294a267221 */ /* 0x000fe20000010000 */
[----:B------:R-:W-:Y:S01]  /*3f60*/  MOV R65, RZ ;  /* 0x000000ff00417202 */ /* 0x000fe20000000f00 */
[----:B------:R-:W-:Y:S01]  /*3f70*/  @P0 FMUL.FTZ R71, R37, R0 ;  /* 0x0000000025470220 */ /* 0x000fe20000410000 */
[----:B------:R-:W-:Y:S01]  /*3f80*/  FMUL.FTZ R37, R133, R80 ;  /* 0x0000005085257220 */ /* 0x000fe20000410000 */
[----:B------:R-:W-:Y:S01]  /*3f90*/  @P0 FMUL.FTZ R65, R39, R0 ;  /* 0x0000000027410220 */ /* 0x000fe20000410000 */
[C---:B------:R-:W-:Y:S01]  /*3fa0*/  LOP3.LUT P0, RZ, R158.reuse, 0xff0000, RZ, 0xc0, !PT ;  /* 0x00ff00009eff7812 */ /* 0x040fe2000780c0ff */
[----:B------:R-:W-:Y:S01]  /*3fb0*/  HFMA2 R0, -RZ, RZ, 0, 0 ;  /* 0x00000000ff007431 */ /* 0x000fe200000001ff */
[----:B------:R-:W-:Y:S01]  /*3fc0*/  LOP3.LUT P4, RZ, R158, 0xff000000, RZ, 0xc0, !PT ;  /* 0xff0000009eff7812 */ /* 0x000fe2000788c0ff */
[----:B------:R-:W-:Y:S01]  /*3fd0*/  FMUL.FTZ R39, R37, R64 ;  /* 0x0000004025277220 */ /* 0x000fe20000410000 */
[----:B------:R-:W-:Y:S01]  /*3fe0*/  @P5 PRMT R60, R60, 0x7632, R60 ;  /* 0x000076323c3c5816 */ /* 0x000fe2000000003c */
[----:B------:R-:W-:Y:S01]  /*3ff0*/  FMUL.FTZ R38, R133, R38 ;  /* 0x0000002685267220 */ /* 0x000fe20000410000 */
[----:B------:R-:W-:Y:S01]  /*4000*/  @P5 SHF.L.U32 R42, R122, 0x10, RZ ;  /* 0x000000107a2a5819 */ /* 0x000fe200000006ff */
[----:B------:R-:W-:Y:S01]  /*4010*/  FMUL.FTZ R39, R39, UR6 ;  /* 0x0000000627277c20 */ /* 0x000fe20008410000 */
[----:B------:R-:W-:Y:S01]  /*4020*/  @P5 SHF.L.U32 R60, R60, 0x10, RZ ;  /* 0x000000103c3c5819 */ /* 0x000fe200000006ff */
[----:B------:R-:W-:Y:S01]  /*4030*/  FADD.FTZ R72, R75, -R40 ;  /* 0x800000284b487221 */ /* 0x000fe20000010000 */
[----:B------:R-:W-:Y:S01]  /*4040*/  MOV R68, RZ ;  /* 0x000000ff00447202 */ /* 0x000fe20000000f00 */
[----:B------:R-:W-:Y:S01]  /*4050*/  FMUL.FTZ R40, R38, R64 ;  /* 0x0000004026287220 */ /* 0x000fe20000410000 */
[-C--:B------:R-:W-:Y:S01]  /*4060*/  @P5 FMUL.FTZ R68, R42, R39.reuse ;  /* 0x000000272a445220 */ /* 0x080fe20000410000 */
[----:B------:R-:W-:Y:S01]  /*4070*/  @P5 FMUL.FTZ R0, R60, R39 ;  /* 0x000000273c005220 */ /* 0x000fe20000410000 */
[----:B------:R-:W-:Y:S01]  /*4080*/  FMUL.FTZ R39, R133, R72 ;  /* 0x0000004885277220 */ /* 0x000fe20000410000 */
[C---:B------:R-:W-:Y:S01]  /*4090*/  @P0 SHF.L.U32 R70, R61.reuse, 0x10, RZ ;  /* 0x000000103d460819 */ /* 0x040fe200000006ff */
[----:B------:R-:W-:Y:S01]  /*40a0*/  FMUL.FTZ R41, R40, UR6 ;  /* 0x0000000628297c20 */ /* 0x000fe20008410000 */
[----:B------:R-:W-:Y:S01]  /*40b0*/  @P4 PRMT R61, R61, 0x7632, R61 ;  /* 0x000076323d3d4816 */ /* 0x000fe2000000003d */
[----:B------:R-:W-:-:S02]  /*40c0*/  HFMA2 R73, -RZ, RZ, 0, 0 ;  /* 0x00000000ff497431 */ /* 0x000fc400000001ff */
[----:B------:R-:W-:Y:S01]  /*40d0*/  FMUL.FTZ R40, R39, R64 ;  /* 0x0000004027287220 */ /* 0x000fe20000410000 */
[----:B------:R-:W-:Y:S01]  /*40e0*/  @P4 SHF.L.U32 R69, R121, 0x10, RZ ;  /* 0x0000001079454819 */ /* 0x000fe200000006ff */
[----:B------:R-:W-:Y:S01]  /*40f0*/  FADD.FTZ R78, R78, -R139 ;  /* 0x8000008b4e4e7221 */ /* 0x000fe20000010000 */
[----:B------:R-:W-:Y:S01]  /*4100*/  @P4 SHF.L.U32 R43, R61, 0x10, RZ ;  /* 0x000000103d2b4819 */ /* 0x000fe200000006ff */
[----:B------:R-:W-:Y:S01]  /*4110*/  FMUL.FTZ R40, R40, UR6 ;  /* 0x0000000628287c20 */ /* 0x000fe20008410000 */
[-C--:B------:R-:W-:Y:S01]  /*4120*/  @P0 FMUL.FTZ R73, R70, R41.reuse ;  /* 0x0000002946490220 */ /* 0x080fe20000410000 */
[----:B------:R-:W-:Y:S02]  /*4130*/  @P0 SHF.L.U32 R42, R29, 0x10, RZ ;  /* 0x000000101d2a0819 */ /* 0x000fe400000006ff */
[----:B------:R-:W-:Y:S02]  /*4140*/  CS2R R60, SRZ ;  /* 0x00000000003c7805 */ /* 0x000fe4000001ff00 */
[----:B------:R-:W-:Y:S01]  /*4150*/  MOV R70, RZ ;  /* 0x000000ff00467202 */ /* 0x000fe20000000f00 */
[-C--:B------:R-:W-:Y:S01]  /*4160*/  @P4 FMUL.FTZ R70, R43, R40.reuse ;  /* 0x000000282b464220 */ /* 0x080fe20000410000 */
[----:B------:R-:W-:Y:S01]  /*4170*/  LOP3.LUT P6, RZ, R159, 0xff, RZ, 0xc0, !PT ;  /* 0x000000ff9fff7812 */ /* 0x000fe200078cc0ff */
[----:B------:R-:W-:Y:S01]  /*4180*/  @P4 FMUL.FTZ R61, R69, R40 ;  /* 0x00000028453d4220 */ /* 0x000fe20000410000 */
[----:B------:R-:W-:Y:S01]  /*4190*/  FADD.FTZ R40, R76, -R77 ;  /* 0x8000004d4c287221 */ /* 0x000fe20000010000 */
[----:B------:R-:W-:Y:S01]  /*41a0*/  @P0 FMUL.FTZ R60, R42, R41 ;  /* 0x000000292a3c0220 */ /* 0x000fe20000410000 */
[----:B------:R-:W-:Y:S01]  /*41b0*/  LOP3.LUT P5, RZ, R159, 0xff00, RZ, 0xc0, !PT ;  /* 0x0000ff009fff7812 */ /* 0x000fe200078ac0ff */
[C---:B------:R-:W-:Y:S01]  /*41c0*/  FMUL.FTZ R41, R133.reuse, R78 ;  /* 0x0000004e85297220 */ /* 0x040fe20000410000 */
[----:B------:R-:W-:Y:S01]  /*41d0*/  ISETP.GE.U32.AND P0, PT, R158, RZ, PT ;  /* 0x000000ff9e00720c */ /* 0x000fe20003f06070 */
[----:B------:R-:W-:Y:S01]  /*41e0*/  FMUL.FTZ R40, R133, R40 ;  /* 0x0000002885287220 */ /* 0x000fe20000410000 */
[----:B------:R-:W-:Y:S01]  /*41f0*/  LOP3.LUT P4, RZ, R159, 0xff0000, RZ, 0xc0, !PT ;  /* 0x00ff00009fff7812 */ /* 0x000fe2000788c0ff */
[----:B------:R-:W-:Y:S01]  /*4200*/  FADD.FTZ R140, R79, -R140 ;  /* 0x8000008c4f8c7221 */ /* 0x000fe20000010000 */
[----:B------:R-:W-:Y:S01]  /*4210*/  ISETP.GE.U32.AND.EX P0, PT, R159, 0x1000000, PT, P0 ;  /* 0x010000009f00780c */ /* 0x000fe20003f06100 */
[-C--:B------:R-:W-:Y:S01]  /*4220*/  FMUL.FTZ R42, R40, R64.reuse ;  /* 0x00000040282a7220 */ /* 0x080fe20000410000 */
[----:B------:R-:W-:Y:S01]  /*4230*/  HFMA2 R69, -RZ, RZ, 0, 0 ;  /* 0x00000000ff457431 */ /* 0x000fe200000001ff */
[----:B------:R-:W-:Y:S01]  /*4240*/  @P6 SHF.L.U32 R77, R62, 0x10, RZ ;  /* 0x000000103e4d6819 */ /* 0x000fe200000006ff */
[----:B------:R-:W-:Y:S01]  /*4250*/  FMUL.FTZ R43, R41, R64 ;  /* 0x00000040292b7220 */ /* 0x000fe20000410000 */
[----:B------:R-:W-:Y:S01]  /*4260*/  @P6 SHF.L.U32 R79, R30, 0x10, RZ ;  /* 0x000000101e4f6819 */ /* 0x000fe200000006ff */
[----:B------:R-:W-:Y:S01]  /*4270*/  FMUL.FTZ R42, R42, UR6 ;  /* 0x000000062a2a7c20 */ /* 0x000fe20008410000 */
[----:B------:R-:W-:Y:S01]  /*4280*/  FADD.FTZ R82, R81, -R82 ;  /* 0x8000005251527221 */ /* 0x000fe20000010000 */
[----:B------:R-:W-:-:S02]  /*4290*/  CS2R R74, SRZ ;  /* 0x00000000004a7805 */ /* 0x000fc4000001ff00 */
[----:B------:R-:W-:Y:S01]  /*42a0*/  @P5 PRMT R62, R62, 0x7632, R62 ;  /* 0x000076323e3e5816 */ /* 0x000fe2000000003e */
[-C--:B------:R-:W-:Y:S01]  /*42b0*/  @P6 FMUL.FTZ R75, R77, R42.reuse ;  /* 0x0000002a4d4b6220 */ /* 0x080fe20000410000 */
[----:B------:R-:W-:Y:S01]  /*42c0*/  @P6 FMUL.FTZ R69, R79, R42 ;  /* 0x0000002a4f456220 */ /* 0x000fe20000410000 */
[----:B------:R-:W-:Y:S01]  /*42d0*/  FMUL.FTZ R78, R43, UR6 ;  /* 0x000000062b4e7c20 */ /* 0x000fe20008410000 */
[C---:B------:R-:W-:Y:S01]  /*42e0*/  FMUL.FTZ R42, R133.reuse, R140 ;  /* 0x0000008c852a7220 */ /* 0x040fe20000410000 */
[----:B------:R-:W-:Y:S01]  /*42f0*/  FMUL.FTZ R43, R133, R82 ;  /* 0x00000052852b7220 */ /* 0x000fe20000410000 */
[----:B------:R-:W-:Y:S01]  /*4300*/  @P5 SHF.L.U32 R81, R62, 0x10, RZ ;  /* 0x000000103e515819 */ /* 0x000fe200000006ff */
[----:B------:R-:W-:Y:S01]  /*4310*/  HFMA2 R62, -RZ, RZ, 0, 0 ;  /* 0x00000000ff3e7431 */ /* 0x000fe200000001ff */
[----:B------:R-:W-:Y:S02]  /*4320*/  @P4 SHF.L.U32 R80, R63, 0x10, RZ ;  /* 0x000000103f504819 */ /* 0x000fe400000006ff */
[----:B------:R-:W-:-:S02]  /*4330*/  CS2R R76, SRZ ;  /* 0x00000000004c7805 */ /* 0x000fc4000001ff00 */
[----:B------:R-:W-:Y:S01]  /*4340*/  @P0 PRMT R83, R63, 0x7632, R83 ;  /* 0x000076323f530816 */ /* 0x000fe20000000053 */
[-C--:B------:R-:W-:Y:S01]  /*4350*/  FMUL.FTZ R63, R42, R64.reuse ;  /* 0x000000402a3f7220 */ /* 0x080fe20000410000 */
        /* <DEDUP_REMOVED lines=9> */
[----:B------:R-:W-:Y:S01]  /*43f0*/  MOV R79, RZ ;  /* 0x000000ff004f7202 */ /* 0x000fe20000000f00 */
[-C--:B------:R-:W-:Y:S01]  /*4400*/  @P4 FMUL.FTZ R76, R82, R63.reuse ;  /* 0x0000003f524c4220 */ /* 0x080fe20000410000 */
[----:B------:R-:W-:Y:S01]  /*4410*/  @P0 SHF.L.U32 R83, R83, 0x10, RZ ;  /* 0x0000001053530819 */ /* 0x000fe200000006ff */
[----:B------:R-:W-:Y:S01]  /*4420*/  @P0 FMUL.FTZ R79, R133, R64 ;  /* 0x00000040854f0220 */ /* 0x000fe20000410000 */
[----:B------:R-:W-:Y:S01]  /*4430*/  @P4 FMUL.FTZ R77, R80, R63 ;  /* 0x0000003f504d4220 */ /* 0x000fe20000410000 */
[----:B------:R-:W-:-:S02]  /*4440*/  F2FP.BF16.F32.PACK_AB R61, R61, R60 ;  /* 0x0000003c3d3d723e */ /* 0x000fc400000010ff */
[----:B------:R-:W-:Y:S01]  /*4450*/  @P0 FMUL.FTZ R74, R83, R64 ;  /* 0x00000040534a0220 */ /* 0x000fe20000410000 */
[----:B------:R-:W-:Y:S02]  /*4460*/  F2FP.BF16.F32.PACK_AB R62, R62, R69 ;  /* 0x000000453e3e723e */ /* 0x000fe400000010ff */
[----:B------:R-:W-:Y:S02]  /*4470*/  F2FP.BF16.F32.PACK_AB R60, R68, R65 ;  /* 0x00000041443c723e */ /* 0x000fe400000010ff */
[----:B------:R-:W-:Y:S01]  /*4480*/  F2FP.BF16.F32.PACK_AB R63, R79, R76 ;  /* 0x0000004c4f3f723e */ /* 0x000fe200000010ff */
[----:B------:R-:W-:Y:S06]  /*4490*/  BRA `(.L_x_2667) ;  /* 0x0000000400a47947 */ /* 0x000fec0003800000 */
.L_x_2668:
[-CC-:B------:R-:W-:Y:S01]  /*44a0*/  FFMA.FTZ R77, R77, R65.reuse, R68.reuse ;  /* 0x000000414d4d7223 */ /* 0x180fe20000010044 */
[----:B------:R-:W-:Y:S01]  /*44b0*/  LOP3.LUT P0, RZ, R158, 0xff, RZ, 0xc0, !PT ;  /* 0x000000ff9eff7812 */ /* 0x000fe2000780c0ff */
[-C--:B------:R-:W-:Y:S01]  /*44c0*/  FFMA.FTZ R80, R80, R65.reuse, R68 ;  /* 0x0000004150507223 */ /* 0x080fe20000010044 */
[----:B------:R-:W-:Y:S01]  /*44d0*/  LOP3.LUT P4, RZ, R158, 0xff00, RZ, 0xc0, !PT ;  /* 0x0000ff009eff7812 */ /* 0x000fe2000788c0ff */
        /* <DEDUP_REMOVED lines=8> */
[----:B------:R-:W-:Y:S01]  /*4560*/  FMUL.FTZ R70, R64, R73 ;  /* 0x0000004940467220 */ /* 0x000fe20000410000 */
[----:B------:R-:W-:Y:S01]  /*4570*/  FMUL.FTZ R83, R133, R80 ;  /* 0x0000005085537220 */ /* 0x000fe20000410000 */
[----:B-----5:R-:W-:Y:S01]  /*4580*/  @P0 SHF.L.U32 R77, R60, 0x10, RZ ;  /* 0x000000103c4d0819 */ /* 0x020fe200000006ff */
[----:B------:R-:W-:Y:S01]  /*4590*/  FADD.FTZ R82, R74, -R69 ;  /* 0x800000454a527221 */ /* 0x000fe20000010000 */
[----:B------:R-:W-:Y:S01]  /*45a0*/  @P4 PRMT R72, R60, 0x7632, R72 ;  /* 0x000076323c484816 */ /* 0x000fe20000000048 */
[----:B------:R-:W-:Y:S01]  /*45b0*/  FMUL.FTZ R70, R70, UR6 ;  /* 0x0000000646467c20 */ /* 0x000fe20008410000 */
[----:B------:R-:W-:Y:S01]  /*45c0*/  FMUL.FTZ R60, R64, R83 ;  /* 0x00000053403c7220 */ /* 0x000fe20000410000 */
[----:B------:R-:W-:Y:S01]  /*45d0*/  @P0 SHF.L.U32 R73, R28, 0x10, RZ ;  /* 0x000000101c490819 */ /* 0x000fe200000006ff */
[----:B------:R-:W-:Y:S01]  /*45e0*/  HFMA2 R0, -RZ, RZ, 0, 0 ;  /* 0x00000000ff007431 */ /* 0x000fe200000001ff */
[----:B------:R-:W-:Y:S01]  /*45f0*/  @P4 SHF.L.U32 R83, R72, 0x10, RZ ;  /* 0x0000001048534819 */ /* 0x000fe200000006ff */
[----:B------:R-:W-:Y:S01]  /*4600*/  FADD.FTZ R72, R75, -R134 ;  /* 0x800000864b487221 */ /* 0x000fe20000010000 */
[----:B------:R-:W-:Y:S01]  /*4610*/  @P0 FMUL.FTZ R71, R77, R70 ;  /* 0x000000464d470220 */ /* 0x000fe20000410000 */
[----:B------:R-:W-:Y:S01]  /*4620*/  FMUL.FTZ R77, R133, R82 ;  /* 0x00000052854d7220 */ /* 0x000fe20000410000 */
[----:B------:R-:W-:Y:S01]  /*4630*/  @P5 SHF.L.U32 R134, R61, 0x10, RZ ;  /* 0x000000103d865819 */ /* 0x000fe200000006ff */
[----:B------:R-:W-:Y:S01]  /*4640*/  FMUL.FTZ R135, R133, R72 ;  /* 0x0000004885877220 */ /* 0x000fe20000410000 */
[----:B------:R-:W-:Y:S01]  /*4650*/  @P6 PRMT R136, R61, 0x7632, R136 ;  /* 0x000076323d886816 */ /* 0x000fe20000000088 */
[----:B------:R-:W-:Y:S01]  /*4660*/  FMUL.FTZ R61, R64, R77 ;  /* 0x0000004d403d7220 */ /* 0x000fe20000410000 */
[----:B------:R-:W-:Y:S01]  /*4670*/  MOV R69, RZ ;  /* 0x000000ff00457202 */ /* 0x000fe20000000f00 */
[----:B------:R-:W-:Y:S01]  /*4680*/  @P0 FMUL.FTZ R69, R73, R70 ;  /* 0x0000004649450220 */ /* 0x000fe20000410000 */
[----:B------:R-:W-:Y:S01]  /*4690*/  HFMA2 R73, -RZ, RZ, 0, 0 ;  /* 0x00000000ff497431 */ /* 0x000fe200000001ff */
[----:B------:R-:W-:Y:S01]  /*46a0*/  @P4 SHF.L.U32 R75, R122, 0x10, RZ ;  /* 0x000000107a4b4819 */ /* 0x000fe200000006ff */
[----:B------:R-:W-:Y:S01]  /*46b0*/  FMUL.FTZ R72, R64, R135 ;  /* 0x0000008740487220 */ /* 0x000fe20000410000 */
[----:B------:R-:W-:Y:S01]  /*46c0*/  @P5 SHF.L.U32 R82, R29, 0x10, RZ ;  /* 0x000000101d525819 */ /* 0x000fe200000006ff */
        /* <DEDUP_REMOVED lines=30> */
[C---:B------:R-:W-:Y:S01]  /*48b0*/  FMUL.FTZ R79, R133.reuse, R140 ;  /* 0x0000008c854f7220 */ /* 0x040fe20000410000 */
[----:B------:R-:W-:Y:S01]  /*48c0*/  FMUL.FTZ R133, R133, R68 ;  /* 0x0000004485857220 */ /* 0x000fe20000410000 */
        /* <DEDUP_REMOVED lines=37> */
[----:B------:R-:W-:-:S07]  /*4b20*/  F2FP.BF16.F32.PACK_AB R63, R68, R63 ;  /* 0x0000003f443f723e */ /* 0x000fce00000010ff */
.L_x_2667:
[----:B------:R-:W1:Y:S01]  /*4b30*/  LDC.64 R64, c[0x0][0x380] ;  /* 0x0000e000ff407b82 */ /* 0x000e620000000a00 */
[----:B------:R-:W-:-:S04]  /*4b40*/  IMAD.WIDE.U32 R66, R106, 0x10, R66 ;  /* 0x000000106a427825 */ /* 0x000fc800078e0042 */
[----:B------:R-:W-:Y:S01]  /*4b50*/  FADD.FTZ R26, R71, R26 ;  /* 0x0000001a471a7221 */ /* 0x000fe20000010000 */
[----:B------:R-:W-:Y:S01]  /*4b60*/  FADD.FTZ R27, R0, R27 ;  /* 0x0000001b001b7221 */ /* 0x000fe20000010000 */
[----:B------:R-:W-:Y:S01]  /*4b70*/  PLOP3.LUT P3, PT, P3, PT, PT, 0x8, 0x80 ;  /* 0x000000000080781c */ /* 0x000fe20001f6e170 */
[----:B------:R-:W-:Y:S01]  /*4b80*/  FADD.FTZ R84, R73, R84 ;  /* 0x0000005449547221 */ /* 0x000fe20000010000 */
[----:B------:R-:W-:Y:S01]  /*4b90*/  FADD.FTZ R85, R70, R85 ;  /* 0x0000005546557221 */ /* 0x000fe20000010000 */
[----:B------:R-:W-:Y:S01]  /*4ba0*/  FADD.FTZ R86, R75, R86 ;  /* 0x000000564b567221 */ /* 0x000fe20000010000 */
[----:B------:R-:W2:Y:S01]  /*4bb0*/  @P2 LDC.64 R68, c[0x0][0x478] ;  /* 0x00011e00ff442b82 */ /* 0x000ea20000000a00 */
[----:B------:R-:W-:Y:S01]  /*4bc0*/  FADD.FTZ R87, R72, R87 ;  /* 0x0000005748577221 */ /* 0x000fe20000010000 */
[----:B------:R-:W-:Y:S01]  /*4bd0*/  FADD.FTZ R88, R77, R88 ;  /* 0x000000584d587221 */ /* 0x000fe20000010000 */
[----:B------:R-:W-:Y:S01]  /*4be0*/  FADD.FTZ R89, R74, R89 ;  /* 0x000000594a597221 */ /* 0x000fe20000010000 */
[----:B-1----:R-:W-:-:S04]  /*4bf0*/  IADD3 R123, PT, PT, R123, R64, RZ ;  /* 0x000000407b7b7210 */ /* 0x002fc80007ffe0ff */
[----:B------:R-:W-:Y:S01]  /*4c00*/  ISETP.GE.AND P0, PT, R123, R65, PT ;  /* 0x000000417b00720c */ /* 0x000fe20003f06270 */
[----:B--2---:R-:W-:-:S05]  /*4c10*/  @P2 IMAD.WIDE.U32 R68, R106, 0x20, R68 ;  /* 0x000000206a442825 */ /* 0x004fca00078e0044 */
[----:B------:R1:W-:Y:S04]  /*4c20*/  @P2 STG.E.128 desc[UR8][R68.64], R36 ;  /* 0x0000002444002986 */ /* 0x0003e8000c101d08 */
[----:B------:R1:W-:Y:S04]  /*4c30*/  @P2 STG.E.128 desc[UR8][R68.64+0x10], R40 ;  /* 0x0000102844002986 */ /* 0x0003e8000c101d08 */
[----:B------:R1:W-:Y:S01]  /*4c40*/  STG.E.128 desc[UR8][R66.64], R60 ;  /* 0x0000003c42007986 */ /* 0x0003e2000c101d08 */
        /* <DEDUP_REMOVED lines=18> */
[----:B-1----:R-:W-:-:S02]  /*4d70*/  MOV R36, R105 ;  /* 0x0000006900247202 */ /* 0x002fc40000000f00 */
        /* <DEDUP_REMOVED lines=30> */
.L_x_2660:
        /* <DEDUP_REMOVED lines=22> */
.L_x_2670:
        /* <DEDUP_REMOVED lines=12> */
.L_x_8041:


//--------------------- .text._ZN10layer_norm22ln_bwd_finalize_kernelINS_22Kernel_traits_finalizeILj2048E13__nv_bfloat16S2_fS2_fjLb1ELj1024ELj4ENS_18Kernel_traits_baseILj2048ES2_S2_fS2_fjLj1024EEEEELb1ELb0EEEvNS_9BwdParamsE --------------------------
	.section	.text._ZN10layer_norm22ln_bwd_finalize_kernelINS_22Kernel_traits_finalizeILj2048E13__nv_bfloat16S2_fS2_fjLb1ELj1024ELj4ENS_18Kernel_traits_baseILj2048ES2_S2_fS2_fjLj1024EEEEELb1ELb0EEEvNS_9BwdParamsE,"ax",@progbits
	.align	128
        .global         _ZN10layer_norm22ln_bwd_finalize_kernelINS_22Kernel_traits_finalizeILj2048E13__nv_bfloat16S2_fS2_fjLb1ELj1024ELj4ENS_18Kernel_traits_baseILj2048ES2_S2_fS2_fjLj1024EEEEELb1ELb0EEEvNS_9BwdParamsE
        .type           _ZN10layer_norm22ln_bwd_finalize_kernelINS_22Kernel_traits_finalizeILj2048E13__nv_bfloat16S2_fS2_fjLb1ELj1024ELj4ENS_18Kernel_traits_baseILj2048ES2_S2_fS2_fjLj1024EEEEELb1ELb0EEEvNS_9BwdParamsE,@function
        .size           _ZN10layer_norm22ln_bwd_finalize_kernelINS_22Kernel_traits_finalizeILj2048E13__nv_bfloat16S2_fS2_fjLb1ELj1024ELj4ENS_18Kernel_traits_baseILj2048ES2_S2_fS2_fjLj1024EEEEELb1ELb0EEEvNS_9BwdParamsE,(.L_x_8042 - _ZN10layer_norm22ln_bwd_finalize_kernelINS_22Kernel_traits_finalizeILj2048E13__nv_bfloat16S2_fS2_fjLb1ELj1024ELj4ENS_18Kernel_traits_baseILj2048ES2_S2_fS2_fjLj1024EEEEELb1ELb0EEEvNS_9BwdParamsE)
        .other          _ZN10layer_norm22ln_bwd_finalize_kernelINS_22Kernel_traits_finalizeILj2048E13__nv_bfloat16S2_fS2_fjLb1ELj1024ELj4ENS_18Kernel_traits_baseILj2048ES2_S2_fS2_fjLj1024EEEEELb1ELb0EEEvNS_9BwdParamsE,@"STO_CUDA_ENTRY STV_DEFAULT"
_ZN10layer_norm22ln_bwd_finalize_kernelINS_22Kernel_traits_finalizeILj2048E13__nv_bfloat16S2_fS2_fjLb1ELj1024ELj4ENS_18Kernel_traits_baseILj2048ES2_S2_fS2_fjLj1024EEEEELb1ELb0EEEvNS_9BwdParamsE:
.text._ZN10layer_norm22ln_bwd_finalize_kernelINS_22Kernel_traits_finalizeILj2048E13__nv_bfloat16S2_fS2_fjLb1ELj1024ELj4ENS_18Kernel_traits_baseILj2048ES2_S2_fS2_fjLj1024EEEEELb1ELb0EEEvNS_9BwdParamsE:
        /* <DEDUP_REMOVED lines=57> */
.L_x_2675:
        /* <DEDUP_REMOVED lines=87> */
.L_x_2674:
[----:B------:R-:W-:Y:S05]  /*0900*/  BSYNC.RECONVERGENT B1 ;  /* 0x0000000000017941 */ /* 0x000fea0003800200 */
.L_x_2673:
        /* <DEDUP_REMOVED lines=50> */
.L_x_2677:
[----:B------:R-:W-:Y:S05]  /*0c30*/  BSYNC.RECONVERGENT B1 ;  /* 0x0000000000017941 */ /* 0x000fea0003800200 */
.L_x_2676:
        /* <DEDUP_REMOVED lines=29> */
.L_x_2679:
[----:B------:R-:W-:Y:S05]  /*0e10*/  BSYNC.RECONVERGENT B1 ;  /* 0x0000000000017941 */ /* 0x000fea0003800200 */
.L_x_2678:
        /* <DEDUP_REMOVED lines=14> */
.L_x_2672:
[----:B------:R-:W-:Y:S05]  /*0f00*/  BSYNC.RECONVERGENT B0 ;  /* 0x0000000000007941 */ /* 0x000fea0003800200 */
.L_x_2671:
        /* <DEDUP_REMOVED lines=78> */
.L_x_2680:
        /* <DEDUP_REMOVED lines=9> */
.L_x_8042:


//--------------------- .text._ZN10layer_norm13ln_bwd_kernelINS_13Kernel_traitsI13__nv_bfloat16S2_fS2_fjLj2048ELj1ELj1ELj4ELj16ENS_18Kernel_traits_baseILj2048ES2_S2_fS2_fjLj128EEEEELb1ELb1ELb1ELb0EEEvNS_9BwdParamsE --------------------------
	.section	.text._ZN10layer_norm13ln_bwd_kernelINS_13Kernel_traitsI13__nv_bfloat16S2_fS2_fjLj2048ELj1ELj1ELj4ELj16ENS_18Kernel_traits_baseILj2048ES2_S2_fS2_fjLj128EEEEELb1ELb1ELb1ELb0EEEvNS_9BwdParamsE,"ax",@progbits
	.align	128
        .global         _ZN10layer_norm13ln_bwd_kernelINS_13Kernel_traitsI13__nv_bfloat16S2_fS2_fjLj2048ELj1ELj1ELj4ELj16ENS_18Kernel_traits_baseILj2048ES2_S2_fS2_fjLj128EEEEELb1ELb1ELb1ELb0EEEvNS_9BwdParamsE
        .type           _ZN10layer_norm13ln_bwd_kernelINS_13Kernel_traitsI13__nv_bfloat16S2_fS2_fjLj2048ELj1ELj1ELj4ELj16ENS_18Kernel_traits_baseILj2048ES2_S2_fS2_fjLj128EEEEELb1ELb1ELb1ELb0EEEvNS_9BwdParamsE,@function
        .size           _ZN10layer_norm13ln_bwd_kernelINS_13Kernel_traitsI13__nv_bfloat16S2_fS2_fjLj2048ELj1ELj1ELj4ELj16ENS_18Kernel_traits_baseILj2048ES2_S2_fS2_fjLj128EEEEELb1ELb1ELb1ELb0EEEvNS_9BwdParamsE,(.L_x_8043 - _ZN10layer_norm13ln_bwd_kernelINS_13Kernel_traitsI13__nv_bfloat16S2_fS2_fjLj2048ELj1ELj1ELj4ELj16ENS_18Kernel_traits_baseILj2048ES2_S2_fS2_fjLj128EEEEELb1ELb1ELb1ELb0EEEvNS_9BwdParamsE)
        .other          _ZN10layer_norm13ln_bwd_kernelINS_13Kernel_traitsI13__nv_bfloat16S2_fS2_fjLj2048ELj1ELj1ELj4ELj16ENS_18Kernel_traits_baseILj2048ES2_S2_fS2_fjLj128EEEEELb1ELb1ELb1ELb0EEEvNS_9BwdParamsE,@"STO_CUDA_ENTRY STV_DEFAULT"
_ZN10layer_norm13ln_bwd_kernelINS_13Kernel_traitsI13__nv_bfloat16S2_fS2_fjLj2048ELj1ELj1ELj4ELj16ENS_18Kernel_traits_baseILj2048ES2_S2_fS2_fjLj128EEEEELb1ELb1ELb1ELb0EEEvNS_9BwdParamsE:
.text._ZN10layer_norm13ln_bwd_kernelINS_13Kernel_traitsI13__nv_bfloat16S2_fS2_fjLj2048ELj1ELj1ELj4ELj16ENS_18Kernel_traits_baseILj2048ES2_S2_fS2_fjLj128EEEEELb1ELb1ELb1ELb0EEEvNS_9BwdParamsE:
        /* <DEDUP_REMOVED lines=103> */
.L_x_2878:
[----:B0-----:R-:W-:Y:S02]  /*0670*/  UIMAD.WIDE UR28, UR9, 0x4, UR18 ;  /* 0x00000004091c78a5 */ /* 0x001fe4000f8e0212 */
[----:B------:R-:W-:-:S04]  /*0680*/  UIMAD.WIDE UR4, UR9, 0x4, UR14 ;  /* 0x00000004090478a5 */ /* 0x000fc8000f8e020e */
[----:B-1----:R-:W-:Y:S02]  /*0690*/  MOV R108, UR28 ;  /* 0x0000001c006c7c02 */ /* 0x002fe40008000f00 */
[----:B------:R-:W-:Y:S01]  /*06a0*/  MOV R109, UR29 ;  /* 0x0000001d006d7c02 */ /* 0x000fe20008000f00 */
[----:B------:R-:W-:-:S04]  /*06b0*/  UIMAD.WIDE UR28, UR9, 0x4, UR16 ;  /* 0x00000004091c78a5 */ /* 0x000fc8000f8e0210 */
[----:B-----5:R0:W5:Y:S02]  /*06c0*/  LDG.E R110, desc[UR10][R108.64] ;  /* 0x0000000a6c6e7981 */ /* 0x020164000c1e1900 */
[----:B0-----:R-:W-:Y:S02]  /*06d0*/  MOV R108, UR4 ;  /* 0x00000004006c7c02 */ /* 0x001fe40008000f00 */
[----:B------:R-:W-:-:S05]  /*06e0*/  MOV R109, UR5 ;  /* 0x00000005006d7c02 */ /* 0x000fca0008000f00 */
[----:B------:R0:W2:Y:S02]  /*06f0*/  LDG.E R15, desc[UR10][R108.64] ;  /* 0x0000000a6c0f7981 */ /* 0x0000a4000c1e1900 */
[----:B0-----:R-:W-:Y:S02]  /*0700*/  MOV R108, UR28 ;  /* 0x0000001c006c7c02 */ /* 0x001fe40008000f00 */
[----:B------:R-:W-:-:S05]  /*0710*/  MOV R109, UR29 ;  /* 0x0000001d006d7c02 */ /* 0x000fca0008000f00 */
[----:B------:R-:W3:Y:S01]  /*0720*/  LDG.E R111, desc[UR10][R108.64] ;  /* 0x0000000a6c6f7981 */ /* 0x000ee2000c1e1900 */
[----:B------:R-:W-:Y:S01]  /*0730*/  BSSY.RECONVERGENT B0, `(.L_x_2682) ;  /* 0x000011a000007945 */ /* 0x000fe20003800200 */
[----:B-----5:R-:W-:-:S13]  /*0740*/  R2UR UR29, R110 ;  /* 0x000000006e1d72ca */ /* 0x020fda00000e0000 */
[----:B------:R-:W-:Y:S01]  /*0750*/  UISETP.GE.AND UP2, UPT, UR29, 0x1, UPT ;  /* 0x000000011d00788c */ /* 0x000fe2000bf46270 */
[----:B--2---:R-:W-:Y:S02]  /*0760*/  R2UR UR28, R15 ;  /* 0x000000000f1c72ca */ /* 0x004fe400000e0000 */
[----:B---3--:R-:W-:-:S06]  /*0770*/  R2UR UR8, R111 ;  /* 0x000000006f0872ca */ /* 0x008fcc00000e0000 */
[----:B------:R-:W-:Y:S09]  /*0780*/  BRA.U !UP2, `(.L_x_2683) ;  /* 0x0000000d0a7c7547 */ /* 0x000ff2000b800000 */
[----:B------:R-:W-:-:S06]  /*0790*/  UIMAD.WIDE UR4, UR9, 0x4, UR12 ;  /* 0x00000004090478a5 */ /* 0x000fcc000f8e020c */
[----:B------:R-:W-:Y:S02]  /*07a0*/  MOV R109, UR5 ;  /* 0x00000005006d7c02 */ /* 0x000fe40008000f00 */
[----:B------:R-:W-:-:S05]  /*07b0*/  MOV R108, UR4 ;  /* 0x00000004006c7c02 */ /* 0x000fca0008000f00 */
[----:B------:R0:W2:Y:S01]  /*07c0*/  LDG.E R109, desc[UR10][R108.64] ;  /* 0x0000000a6c6d7981 */ /* 0x0000a2000c1e1900 */
[----:B------:R-:W-:Y:S01]  /*07d0*/  UISETP.GE.AND UP3, UPT, UR8, 0x1, UPT ;  /* 0x000000010800788c */ /* 0x000fe2000bf66270 */
[----:B------:R-:W-:Y:S01]  /*07e0*/  HFMA2 R147, -RZ, RZ, 0, 0 ;  /* 0x00000000ff937431 */ /* 0x000fe200000001ff */
[----:B------:R-:W-:Y:S01]  /*07f0*/  UIADD3 UR5, UPT, UPT, UR29, -0x1, URZ ;  /* 0xffffffff1d057890 */ /* 0x000fe2000fffe0ff */
[----:B------:R-:W3:Y:S01]  /*0800*/  S2R R165, SR_TID.X ;  /* 0x0000000000a57919 */ /* 0x000ee20000002100 */
[----:B------:R-:W-:Y:S01]  /*0810*/  ISETP.GE.U32.AND P1, PT, R2, 0x80, PT ;  /* 0x000000800200780c */ /* 0x000fe20003f26070 */
[----:B------:R-:W-:Y:S01]  /*0820*/  BSSY.RECONVERGENT B1, `(.L_x_2684) ;  /* 0x0000077000017945 */ /* 0x000fe20003800200 */
[----:B------:R-:W-:Y:S02]  /*0830*/  PLOP3.LUT P0, PT, PT, PT, UP3, 0x80, 0x8 ;  /* 0x000000000008781c */ /* 0x000fe40003f0f038 */
[----:B------:R-:W-:Y:S02]  /*0840*/  CS2R R152, SRZ ;  /* 0x0000000000987805 */ /* 0x000fe4000001ff00 */
[----:B------:R-:W-:-:S02]  /*0850*/  MOV R15, UR5 ;  /* 0x00000005000f7c02 */ /* 0x000fc40008000f00 */
[----:B------:R-:W-:Y:S01]  /*0860*/  ISETP.GE.U32.AND P2, PT, R2, 0x100, PT ;  /* 0x000001000200780c */ /* 0x000fe20003f46070 */
[----:B------:R-:W-:Y:S02]  /*0870*/  @UP3 UIADD3 UR4, UPT, UPT, UR8, -0x1, URZ ;  /* 0xffffffff08043890 */ /* 0x000fe4000fffe0ff */
[----:B------:R-:W-:Y:S02]  /*0880*/  IMAD R15, R15, UR7, RZ ;  /* 0x000000070f0f7c24 */ /* 0x000fe4000f8e02ff */
        /* <DEDUP_REMOVED lines=22> */
[----:B-1----:R-:W-:-:S06]  /*09f0*/  IMAD.WIDE.U32 R108, R151, 0x10, R108 ;  /* 0x00000010976c7825 */ /* 0x002fcc00078e006c */
[----:B------:R-:W3:Y:S04]  /*0a00*/  LDG.E.128 R108, desc[UR10][R108.64] ;  /* 0x0000000a6c6c7981 */ /* 0x000ee8000c1e1d00 */
[----:B------:R-:W3:Y:S01]  /*0a10*/  LDG.E.128 R112, desc[UR10][R112.64+0x10] ;  /* 0x0000100a70707981 */ /* 0x000ee2000c1e1d00 */
[----:B--2---:R-:W-:-:S06]  /*0a20*/  IMAD.WIDE.U32 R122, R147, 0x8, R122 ;  /* 0x00000008937a7825 */ /* 0x004fcc00078e007a */
[----:B------:R-:W5:Y:S01]  /*0a30*/  LDG.E.64 R122, desc[UR10][R122.64] ;  /* 0x0000000a7a7a7981 */ /* 0x000f62000c1e1b00 */
[----:B----4-:R-:W-:-:S04]  /*0a40*/  ISETP.NE.U32.AND P0, PT, RZ, UR22, PT ;  /* 0x00000016ff007c0c */ /* 0x010fc8000bf05070 */
[----:B------:R-:W-:-:S13]  /*0a50*/  ISETP.NE.AND.EX P0, PT, RZ, UR23, PT, P0 ;  /* 0x00000017ff007c0c */ /* 0x000fda000bf05300 */
[----:B------:R-:W0:Y:S01]  /*0a60*/  @P0 LDC.64 R4, c[0x0][0x438] ;  /* 0x00010e00ff040b82 */ /* 0x000e220000000a00 */
[----:B------:R-:W-:Y:S02]  /*0a70*/  SHF.L.U32 R3, R140, 0x10, RZ ;  /* 0x000000108c037819 */ /* 0x000fe400000006ff */
        /* <DEDUP_REMOVED lines=9> */
[----:B------:R-:W-:Y:S02]  /*0b10*/  IADD3 R147, PT, PT, R147, 0x80, RZ ;  /* 0x0000008093937810 */ /* 0x000fe40007ffe0ff */
[----:B------:R-:W-:Y:S01]  /*0b20*/  IADD3 R149, PT, PT, R149, 0x80, RZ ;  /* 0x0000008095957810 */ /* 0x000fe20007ffe0ff */
[C---:B---3--:R-:W-:Y:S01]  /*0b30*/  FADD.FTZ R0, -R148.reuse, R104 ;  /* 0x0000006894007221 */ /* 0x048fe20000010100 */
[----:B------:R-:W-:-:S03]  /*0b40*/  FADD.FTZ R106, -R148, R106 ;  /* 0x0000006a946a7221 */ /* 0x000fc60000010100 */
[----:B------:R-:W-:Y:S01]  /*0b50*/  FMUL.FTZ R0, R0, UR28 ;  /* 0x0000001c00007c20 */ /* 0x000fe20008410000 */
[----:B------:R-:W-:Y:S01]  /*0b60*/  SHF.L.U32 R117, R108, 0x10, RZ ;  /* 0x000000106c757819 */ /* 0x000fe200000006ff */
[----:B------:R-:W-:-:S04]  /*0b70*/  FMUL.FTZ R4, R106, UR28 ;  /* 0x0000001c6a047c20 */ /* 0x000fc80008410000 */
[----:B------:R-:W-:Y:S01]  /*0b80*/  FADD.FTZ R52, R52, R117 ;  /* 0x0000007534347221 */ /* 0x000fe20000010000 */
[-C--:B------:R-:W-:Y:S01]  /*0b90*/  FFMA.FTZ R68, R0, R117.reuse, R68 ;  /* 0x0000007500447223 */ /* 0x080fe20000010044 */
[----:B------:R-:W-:Y:S01]  /*0ba0*/  FMUL.FTZ R3, R3, R117 ;  /* 0x0000007503037220 */ /* 0x000fe20000410000 */
[----:B------:R-:W-:Y:S01]  /*0bb0*/  SHF.L.U32 R117, R109, 0x10, RZ ;  /* 0x000000106d757819 */ /* 0x000fe200000006ff */
[----:B------:R-:W-:Y:S01]  /*0bc0*/  FADD.FTZ R104, -R148, R112 ;  /* 0x0000007094687221 */ /* 0x000fe20000010100 */
[----:B------:R-:W-:-:S03]  /*0bd0*/  SHF.L.U32 R106, R142, 0x10, RZ ;  /* 0x000000108e6a7819 */ /* 0x000fc600000006ff */
[----:B------:R-:W-:Y:S01]  /*0be0*/  FADD.FTZ R54, R54, R117 ;  /* 0x0000007536367221 */ /* 0x000fe20000010000 */
[-C--:B------:R-:W-:Y:S01]  /*0bf0*/  FFMA.FTZ R70, R4, R117.reuse, R70 ;  /* 0x0000007504467223 */ /* 0x080fe20000010046 */
[----:B------:R-:W-:Y:S01]  /*0c00*/  FMUL.FTZ R5, R5, R117 ;  /* 0x0000007505057220 */ /* 0x000fe20000410000 */
[----:B------:R-:W-:Y:S01]  /*0c10*/  SHF.L.U32 R117, R110, 0x10, RZ ;  /* 0x000000106e757819 */ /* 0x000fe200000006ff */
[----:B------:R-:W-:Y:S01]  /*0c20*/  FMUL.FTZ R104, R104, UR28 ;  /* 0x0000001c68687c20 */ /* 0x000fe20008410000 */
[----:B------:R-:W-:Y:S01]  /*0c30*/  PRMT R108, R108, 0x7632, R108 ;  /* 0x000076326c6c7816 */ /* 0x000fe2000000006c */
[----:B------:R-:W-:Y:S02]  /*0c40*/  FADD.FTZ R114, -R148, R114 ;  /* 0x0000007294727221 */ /* 0x000fe40000010100 */
[----:B------:R-:W-:Y:S01]  /*0c50*/  FADD.FTZ R48, R48, R117 ;  /* 0x0000007530307221 */ /* 0x000fe20000010000 */
[-C--:B------:R-:W-:Y:S01]  /*0c60*/  FFMA.FTZ R64, R104, R117.reuse, R64 ;  /* 0x0000007568407223 */ /* 0x080fe20000010040 */
[----:B------:R-:W-:Y:S01]  /*0c70*/  FMUL.FTZ R106, R106, R117 ;  /* 0x000000756a6a7220 */ /* 0x000fe20000410000 */
[----:B------:R-:W-:Y:S01]  /*0c80*/  FADD.FTZ R117, -R148, R105 ;  /* 0x0000006994757221 */ /* 0x000fe20000010100 */
[----:B------:R-:W-:Y:S01]  /*0c90*/  SHF.L.U32 R119, R111, 0x10, RZ ;  /* 0x000000106f777819 */ /* 0x000fe200000006ff */
[----:B------:R-:W-:Y:S01]  /*0ca0*/  FMUL.FTZ R105, R114, UR28 ;  /* 0x0000001c72697c20 */ /* 0x000fe20008410000 */
[----:B------:R-:W-:Y:S01]  /*0cb0*/  SHF.L.U32 R108, R108, 0x10, RZ ;  /* 0x000000106c6c7819 */ /* 0x000fe200000006ff */
[----:B------:R-:W-:Y:S01]  /*0cc0*/  FMUL.FTZ R117, R117, UR28 ;  /* 0x0000001c75757c20 */ /* 0x000fe20008410000 */
[----:B------:R-:W-:Y:S01]  /*0cd0*/  PRMT R109, R109, 0x7632, R109 ;  /* 0x000076326d6d7816 */ /* 0x000fe2000000006d */
[----:B------:R-:W-:Y:S01]  /*0ce0*/  FADD.FTZ R107, -R148, R107 ;  /* 0x0000006b946b7221 */ /* 0x000fe20000010100 */
[----:B------:R-:W-:Y:S01]  /*0cf0*/  FADD.FTZ R50, R50, R119 ;  /* 0x0000007732327221 */ /* 0x000fe20000010000 */
[-C--:B------:R-:W-:Y:S01]  /*0d00*/  FFMA.FTZ R66, R105, R119.reuse, R66 ;  /* 0x0000007769427223 */ /* 0x080fe20000010042 */
[----:B------:R-:W-:Y:S01]  /*0d10*/  FMUL.FTZ R116, R116, R119 ;  /* 0x0000007774747220 */ /* 0x000fe20000410000 */
[-C--:B------:R-:W-:Y:S01]  /*0d20*/  FFMA.FTZ R69, R117, R108.reuse, R69 ;  /* 0x0000006c75457223 */ /* 0x080fe20000010045 */
[----:B------:R-:W-:Y:S01]  /*0d30*/  FADD.FTZ R53, R53, R108 ;  /* 0x0000006c35357221 */ /* 0x000fe20000010000 */
[----:B------:R-:W-:Y:S01]  /*0d40*/  FMUL.FTZ R118, R118, R108 ;  /* 0x0000006c76767220 */ /* 0x000fe20000410000 */
[----:B------:R-:W-:Y:S01]  /*0d50*/  PRMT R110, R110, 0x7632, R110 ;  /* 0x000076326e6e7816 */ /* 0x000fe2000000006e */
[----:B------:R-:W-:Y:S01]  /*0d60*/  FADD.FTZ R113, -R148, R113 ;  /* 0x0000007194717221 */ /* 0x000fe20000010100 */
[----:B------:R-:W-:Y:S01]  /*0d70*/  SHF.L.U32 R108, R109, 0x10, RZ ;  /* 0x000000106d6c7819 */ /* 0x000fe200000006ff */
[----:B------:R-:W-:Y:S01]  /*0d80*/  FMUL.FTZ R107, R107, UR28 ;  /* 0x0000001c6b6b7c20 */ /* 0x000fe20008410000 */
[----:B------:R-:W-:Y:S01]  /*0d90*/  SHF.L.U32 R119, R162, 0x10, RZ ;  /* 0x00000010a2777819 */ /* 0x000fe200000006ff */
[----:B------:R-:W-:Y:S01]  /*0da0*/  FMUL.FTZ R124, R113, UR28 ;  /* 0x0000001c717c7c20 */ /* 0x000fe20008410000 */
[----:B------:R-:W-:Y:S01]  /*0db0*/  SHF.L.U32 R110, R110, 0x10, RZ ;  /* 0x000000106e6e7819 */ /* 0x000fe200000006ff */
[-C--:B------:R-:W-:Y:S01]  /*0dc0*/  FFMA.FTZ R71, R107, R108.reuse, R71 ;  /* 0x0000006c6b477223 */ /* 0x080fe20000010047 */
[----:B------:R-:W-:Y:S01]  /*0dd0*/  FADD.FTZ R55, R55, R108 ;  /* 0x0000006c37377221 */ /* 0x000fe20000010000 */
[----:B------:R-:W-:Y:S01]  /*0de0*/  FMUL.FTZ R119, R119, R108 ;  /* 0x0000006c77777220 */ /* 0x000fe20000410000 */
[----:B------:R-:W-:Y:S01]  /*0df0*/  FADD.FTZ R109, RZ, R3 ;  /* 0x00000003ff6d7221 */ /* 0x000fe20000010000 */
[----:B------:R-:W-:Y:S01]  /*0e00*/  FFMA.FTZ R108, R0, R3, RZ ;  /* 0x00000003006c7223 */ /* 0x000fe200000100ff */
[----:B------:R-:W-:Y:S01]  /*0e10*/  FADD.FTZ R49, R49, R110 ;  /* 0x0000006e31317221 */ /* 0x000fe20000010000 */
[-C--:B------:R-:W-:Y:S01]  /*0e20*/  FFMA.FTZ R65, R124, R110.reuse, R65 ;  /* 0x0000006e7c417223 */ /* 0x080fe20000010041 */
[----:B------:R-:W-:Y:S01]  /*0e30*/  FMUL.FTZ R125, R125, R110 ;  /* 0x0000006e7d7d7220 */ /* 0x000fe20000410000 */
[----:B------:R-:W-:Y:S01]  /*0e40*/  FADD.FTZ R110, R109, R118 ;  /* 0x000000766d6e7221 */ /* 0x000fe20000010000 */
[----:B------:R-:W-:Y:S01]  /*0e50*/  FFMA.FTZ R109, R117, R118, R108 ;  /* 0x00000076756d7223 */ /* 0x000fe2000001006c */
[----:B------:R-:W-:-:S02]  /*0e60*/  PRMT R111, R111, 0x7632, R111 ;  /* 0x000076326f6f7816 */ /* 0x000fc4000000006f */
[----:B------:R-:W-:Y:S01]  /*0e70*/  FADD.FTZ R110, R110, R5 ;  /* 0x000000056e6e7221 */ /* 0x000fe20000010000 */
[----:B------:R-:W-:Y:S01]  /*0e80*/  FFMA.FTZ R108, R4, R5, R109 ;  /* 0x00000005046c7223 */ /* 0x000fe2000001006d */
[----:B------:R-:W-:Y:S02]  /*0e90*/  SHF.L.U32 R112, R111, 0x10, RZ ;  /* 0x000000106f707819 */ /* 0x000fe400000006ff */
[----:B------:R-:W-:Y:S01]  /*0ea0*/  FADD.FTZ R109, R110, R119 ;  /* 0x000000776e6d7221 */ /* 0x000fe20000010000 */
[----:B------:R-:W-:-:S03]  /*0eb0*/  FFMA.FTZ R111, R107, R119, R108 ;  /* 0x000000776b6f7223 */ /* 0x000fc6000001006c */
[----:B------:R-:W-:Y:S01]  /*0ec0*/  FADD.FTZ R108, R109, R106 ;  /* 0x0000006a6d6c7221 */ /* 0x000fe20000010000 */
[----:B------:R-:W-:Y:S01]  /*0ed0*/  FFMA.FTZ R111, R104, R106, R111 ;  /* 0x0000006a686f7223 */ /* 0x000fe2000001006f */
[----:B------:R-:W-:Y:S02]  /*0ee0*/  FADD.FTZ R115, -R148, R115 ;  /* 0x0000007394737221 */ /* 0x000fe40000010100 */
        /* <DEDUP_REMOVED lines=9> */
[----:B------:R-:W-:-:S07]  /*0f80*/  FFMA.FTZ R153, R131, R132, R108 ;  /* 0x0000008483997223 */ /* 0x000fce000001006c */
.L_x_2685:
[----:B----4-:R-:W-:Y:S05]  /*0f90*/  BSYNC.RECONVERGENT B1 ;  /* 0x0000000000017941 */ /* 0x010fea0003800200 */
.L_x_2684:
[----:B------:R-:W-:Y:S05]  /*0fa0*/  @!P2 BRA `(.L_x_2686) ;  /* 0x000000080048a947 */ /* 0x000fea0003800000 */
[----:B------:R-:W0:Y:S08]  /*0fb0*/  LDC.64 R112, c[0x0][0x3a8] ;  /* 0x0000ea00ff707b82 */ /* 0x000e300000000a00 */
[----:B------:R-:W1:Y:S08]  /*0fc0*/  LDC.64 R108, c[0x0][0x428] ;  /* 0x00010a00ff6c7b82 */ /* 0x000e700000000a00 */
[----:B------:R-:W2:Y:S01]  /*0fd0*/  LDC.64 R120, c[0x0][0x3b0] ;  /* 0x0000ec00ff787b82 */ /* 0x000ea20000000a00 */
[----:B0-----:R-:W-:-:S05]  /*0fe0*/  IMAD.WIDE.U32 R112, R149, 0x20, R112 ;  /* 0x0000002095707825 */ /* 0x001fca00078e0070 */
[----:B------:R-:W3:Y:S01]  /*0ff0*/  LDG.E.128 R8, desc[UR10][R112.64] ;  /* 0x0000000a70087981 */ /* 0x000ee2000c1e1d00 */
[----:B-1----:R-:W-:-:S06]  /*1000*/  IMAD.WIDE.U32 R108, R151, 0x10, R108 ;  /* 0x00000010976c7825 */ /* 0x002fcc00078e006c */
[----:B------:R-:W4:Y:S04]  /*1010*/  LDG.E.128 R108, desc[UR10][R108.64] ;  /* 0x0000000a6c6c7981 */ /* 0x000f28000c1e1d00 */
[----:B------:R-:W4:Y:S01]  /*1020*/  LDG.E.128 R112, desc[UR10][R112.64+0x10] ;  /* 0x0000100a70707981 */ /* 0x000f22000c1e1d00 */
[----:B--2---:R-:W-:-:S06]  /*1030*/  IMAD.WIDE.U32 R120, R147, 0x8, R120 ;  /* 0x0000000893787825 */ /* 0x004fcc00078e0078 */
[----:B------:R-:W5:Y:S01]  /*1040*/  LDG.E.64 R120, desc[UR10][R120.64] ;  /* 0x0000000a78787981 */ /* 0x000f62000c1e1b00 */
[----:B------:R-:W-:-:S04]  /*1050*/  ISETP.NE.U32.AND P0, PT, RZ, UR22, PT ;  /* 0x00000016ff007c0c */ /* 0x000fc8000bf05070 */
        /* <DEDUP_REMOVED lines=9> */
[----:B------:R-:W-:Y:S01]  /*10f0*/  SHF.L.U32 R134, R160, 0x10, RZ ;  /* 0x00000010a0867819 */ /* 0x000fe200000006ff */
[C---:B---3--:R-:W-:Y:S01]  /*1100*/  FADD.FTZ R8, -R148.reuse, R8 ;  /* 0x0000000894087221 */ /* 0x048fe20000010100 */
[C---:B------:R-:W-:Y:S01]  /*1110*/  FADD.FTZ R14, -R148.reuse, R9 ;  /* 0x00000009940e7221 */ /* 0x040fe20000010100 */
[----:B------:R-:W-:-:S02]  /*1120*/  FADD.FTZ R10, -R148, R10 ;  /* 0x0000000a940a7221 */ /* 0x000fc40000010100 */
[----:B------:R-:W-:Y:S01]  /*1130*/  FMUL.FTZ R6, R8, UR28 ;  /* 0x0000001c08067c20 */ /* 0x000fe20008410000 */
[----:B----4-:R-:W-:Y:S01]  /*1140*/  SHF.L.U32 R9, R108, 0x10, RZ ;  /* 0x000000106c097819 */ /* 0x010fe200000006ff */
[----:B------:R-:W-:Y:S01]  /*1150*/  FADD.FTZ R127, -R148, R11 ;  /* 0x0000000b947f7221 */ /* 0x000fe20000010100 */
[----:B------:R-:W-:Y:S01]  /*1160*/  PRMT R108, R108, 0x7632, R108 ;  /* 0x000076326c6c7816 */ /* 0x000fe2000000006c */
[----:B------:R-:W-:Y:S01]  /*1170*/  FMUL.FTZ R8, R10, UR28 ;  /* 0x0000001c0a087c20 */ /* 0x000fe20008410000 */
[----:B------:R-:W-:Y:S01]  /*1180*/  SHF.L.U32 R11, R109, 0x10, RZ ;  /* 0x000000106d0b7819 */ /* 0x000fe200000006ff */
[----:B------:R-:W-:Y:S01]  /*1190*/  FADD.FTZ R44, R44, R9 ;  /* 0x000000092c2c7221 */ /* 0x000fe20000010000 */
[-C--:B------:R-:W-:Y:S01]  /*11a0*/  FFMA.FTZ R60, R6, R9.reuse, R60 ;  /* 0x00000009063c7223 */ /* 0x080fe2000001003c */
[----:B------:R-:W-:Y:S01]  /*11b0*/  FMUL.FTZ R7, R7, R9 ;  /* 0x0000000907077220 */ /* 0x000fe20000410000 */
[----:B------:R-:W-:Y:S01]  /*11c0*/  SHF.L.U32 R9, R137, 0x10, RZ ;  /* 0x0000001089097819 */ /* 0x000fe200000006ff */
[----:B------:R-:W-:Y:S01]  /*11d0*/  FADD.FTZ R112, -R148, R112 ;  /* 0x0000007094707221 */ /* 0x000fe20000010100 */
[----:B------:R-:W-:Y:S01]  /*11e0*/  SHF.L.U32 R108, R108, 0x10, RZ ;  /* 0x000000106c6c7819 */ /* 0x000fe200000006ff */
[----:B------:R-:W-:Y:S01]  /*11f0*/  FMUL.FTZ R14, R14, UR28 ;  /* 0x0000001c0e0e7c20 */ /* 0x000fe20008410000 */
[----:B------:R-:W-:Y:S01]  /*1200*/  FADD.FTZ R46, R46, R11 ;  /* 0x0000000b2e2e7221 */ /* 0x000fe20000010000 */
[-C--:B------:R-:W-:Y:S01]  /*1210*/  FFMA.FTZ R62, R8, R11.reuse, R62 ;  /* 0x0000000b083e7223 */ /* 0x080fe2000001003e */
[----:B------:R-:W-:Y:S01]  /*1220*/  FMUL.FTZ R9, R9, R11 ;  /* 0x0000000b09097220 */ /* 0x000fe20000410000 */
[----:B------:R-:W-:Y:S01]  /*1230*/  PRMT R109, R109, 0x7632, R109 ;  /* 0x000076326d6d7816 */ /* 0x000fe2000000006d */
[----:B------:R-:W-:Y:S01]  /*1240*/  FMUL.FTZ R10, R112, UR28 ;  /* 0x0000001c700a7c20 */ /* 0x000fe20008410000 */
[----:B------:R-:W-:-:S02]  /*1250*/  SHF.L.U32 R13, R110, 0x10, RZ ;  /* 0x000000106e0d7819 */ /* 0x000fc400000006ff */
[----:B------:R-:W-:Y:S01]  /*1260*/  SHF.L.U32 R11, R138, 0x10, RZ ;  /* 0x000000108a0b7819 */ /* 0x000fe200000006ff */
[-C--:B------:R-:W-:Y:S01]  /*1270*/  FFMA.FTZ R61, R14, R108.reuse, R61 ;  /* 0x0000006c0e3d7223 */ /* 0x080fe2000001003d */
[----:B------:R-:W-:Y:S01]  /*1280*/  FADD.FTZ R45, R45, R108 ;  /* 0x0000006c2d2d7221 */ /* 0x000fe20000010000 */
[----:B------:R-:W-:Y:S01]  /*1290*/  FMUL.FTZ R126, R126, R108 ;  /* 0x0000006c7e7e7220 */ /* 0x000fe20000410000 */
[----:B------:R-:W-:Y:S01]  /*12a0*/  FADD.FTZ R12, -R148, R114 ;  /* 0x00000072940c7221 */ /* 0x000fe20000010100 */
[----:B------:R-:W-:Y:S01]  /*12b0*/  SHF.L.U32 R108, R109, 0x10, RZ ;  /* 0x000000106d6c7819 */ /* 0x000fe200000006ff */
[----:B------:R-:W-:Y:S01]  /*12c0*/  FMUL.FTZ R127, R127, UR28 ;  /* 0x0000001c7f7f7c20 */ /* 0x000fe20008410000 */
[----:B------:R-:W-:Y:S01]  /*12d0*/  FADD.FTZ R40, R40, R13 ;  /* 0x0000000d28287221 */ /* 0x000fe20000010000 */
[-C--:B------:R-:W-:Y:S01]  /*12e0*/  FFMA.FTZ R56, R10, R13.reuse, R56 ;  /* 0x0000000d0a387223 */ /* 0x080fe20000010038 */
[----:B------:R-:W-:Y:S01]  /*12f0*/  FMUL.FTZ R11, R11, R13 ;  /* 0x0000000d0b0b7220 */ /* 0x000fe20000410000 */
[----:B------:R-:W-:Y:S01]  /*1300*/  FADD.FTZ R109, R152, R7 ;  /* 0x00000007986d7221 */ /* 0x000fe20000010000 */
[----:B------:R-:W-:Y:S01]  /*1310*/  SHF.L.U32 R129, R111, 0x10, RZ ;  /* 0x000000106f817819 */ /* 0x000fe200000006ff */
[----:B------:R-:W-:Y:S01]  /*1320*/  FFMA.FTZ R153, R6, R7, R153 ;  /* 0x0000000706997223 */ /* 0x000fe20000010099 */
[----:B------:R-:W-:Y:S01]  /*1330*/  SHF.L.U32 R13, R139, 0x10, RZ ;  /* 0x000000108b0d7819 */ /* 0x000fe200000006ff */
[----:B------:R-:W-:Y:S01]  /*1340*/  FMUL.FTZ R12, R12, UR28 ;  /* 0x0000001c0c0c7c20 */ /* 0x000fe20008410000 */
[----:B------:R-:W-:Y:S01]  /*1350*/  PRMT R110, R110, 0x7632, R110 ;  /* 0x000076326e6e7816 */ /* 0x000fe2000000006e */
[----:B------:R-:W-:Y:S01]  /*1360*/  FADD.FTZ R113, -R148, R113 ;  /* 0x0000007194717221 */ /* 0x000fe20000010100 */
[-C--:B------:R-:W-:Y:S01]  /*1370*/  FFMA.FTZ R63, R127, R108.reuse, R63 ;  /* 0x0000006c7f3f7223 */ /* 0x080fe2000001003f */
[----:B------:R-:W-:Y:S01]  /*1380*/  FADD.FTZ R47, R47, R108 ;  /* 0x0000006c2f2f7221 */ /* 0x000fe20000010000 */
[----:B------:R-:W-:Y:S01]  /*1390*/  FMUL.FTZ R128, R128, R108 ;  /* 0x0000006c80807220 */ /* 0x000fe20000410000 */
[----:B------:R-:W-:Y:S01]  /*13a0*/  FADD.FTZ R108, R109, R126 ;  /* 0x0000007e6d6c7221 */ /* 0x000fe20000010000 */
[----:B------:R-:W-:Y:S01]  /*13b0*/  FFMA.FTZ R153, R14, R126, R153 ;  /* 0x0000007e0e997223 */ /* 0x000fe20000010099 */
[----:B------:R-:W-:Y:S01]  /*13c0*/  FADD.FTZ R42, R42, R129 ;  /* 0x000000812a2a7221 */ /* 0x000fe20000010000 */
[-C--:B------:R-:W-:Y:S01]  /*13d0*/  FFMA.FTZ R58, R12, R129.reuse, R58 ;  /* 0x000000810c3a7223 */ /* 0x080fe2000001003a */
[----:B------:R-:W-:Y:S01]  /*13e0*/  FMUL.FTZ R13, R13, R129 ;  /* 0x000000810d0d7220 */ /* 0x000fe20000410000 */
[----:B------:R-:W-:Y:S01]  /*13f0*/  SHF.L.U32 R110, R110, 0x10, RZ ;  /* 0x000000106e6e7819 */ /* 0x000fe200000006ff */
[----:B------:R-:W-:Y:S01]  /*1400*/  FMUL.FTZ R129, R113, UR28 ;  /* 0x0000001c71817c20 */ /* 0x000fe20008410000 */
[----:B------:R-:W-:Y:S01]  /*1410*/  FADD.FTZ R109, R108, R9 ;  /* 0x000000096c6d7221 */ /* 0x000fe20000010000 */
[----:B------:R-:W-:Y:S01]  /*1420*/  FFMA.FTZ R108, R8, R9, R153 ;  /* 0x00000009086c7223 */ /* 0x000fe20000010099 */
[----:B------:R-:W-:Y:S01]  /*1430*/  PRMT R111, R111, 0x7632, R111 ;  /* 0x000076326f6f7816 */ /* 0x000fe2000000006f */
[-C--:B------:R-:W-:Y:S01]  /*1440*/  FFMA.FTZ R57, R129, R110.reuse, R57 ;  /* 0x0000006e81397223 */ /* 0x080fe20000010039 */
[----:B------:R-:W-:Y:S01]  /*1450*/  FADD.FTZ R41, R41, R110 ;  /* 0x0000006e29297221 */ /* 0x000fe20000010000 */
[----:B------:R-:W-:Y:S01]  /*1460*/  FMUL.FTZ R130, R130, R110 ;  /* 0x0000006e82827220 */ /* 0x000fe20000410000 */
        /* <DEDUP_REMOVED lines=8> */
[----:B------:R-:W-:Y:S01]  /*14f0*/  FMUL.FTZ R133, R115, UR28 ;  /* 0x0000001c73857c20 */ /* 0x000fe20008410000 */
[-C--:B------:R-:W-:Y:S01]  /*1500*/  FMUL.FTZ R134, R134, R112.reuse ;  /* 0x0000007086867220 */ /* 0x080fe20000410000 */
[----:B------:R-:W-:Y:S01]  /*1510*/  FADD.FTZ R111, R110, R13 ;  /* 0x0000000d6e6f7221 */ /* 0x000fe20000010000 */
[----:B------:R-:W-:Y:S01]  /*1520*/  FFMA.FTZ R108, R12, R13, R109 ;  /* 0x0000000d0c6c7223 */ /* 0x000fe2000001006d */
[----:B------:R-:W-:Y:S01]  /*1530*/  FFMA.FTZ R59, R133, R112, R59 ;  /* 0x00000070853b7223 */ /* 0x000fe2000001003b */
[----:B------:R-:W-:Y:S01]  /*1540*/  FADD.FTZ R43, R43, R112 ;  /* 0x000000702b2b7221 */ /* 0x000fe20000010000 */
[----:B------:R-:W-:Y:S01]  /*1550*/  FADD.FTZ R152, R111, R134 ;  /* 0x000000866f987221 */ /* 0x000fe20000010000 */
[----:B------:R-:W-:Y:S01]  /*1560*/  FFMA.FTZ R153, R133, R134, R108 ;  /* 0x0000008685997223 */ /* 0x000fe2000001006c */
[----:B------:R-:W-:Y:S06]  /*1570*/  BRA `(.L_x_2686) ;  /* 0x0000000000d47947 */ /* 0x000fec0003800000 */
.L_x_2683:
        /* <DEDUP_REMOVED lines=15> */
[----:B------:R-:W-:Y:S02]  /*1670*/  MOV R108, UR4 ;  /* 0x00000004006c7c02 */ /* 0x000fe40008000f00 */
[----:B------:R-:W-:Y:S02]  /*1680*/  MOV R115, R15 ;  /* 0x0000000f00737202 */ /* 0x000fe40000000f00 */
        /* <DEDUP_REMOVED lines=10> */
.L_x_2689:
[----:B-1----:R-:W-:Y:S05]  /*1730*/  BSYNC.RECONVERGENT B1 ;  /* 0x0000000000017941 */ /* 0x002fea0003800200 */
.L_x_2688:
[----:B------:R-:W-:Y:S01]  /*1740*/  CS2R R152, SRZ ;  /* 0x0000000000987805 */ /* 0x000fe2000001ff00 */
[----:B------:R-:W-:Y:S06]  /*1750*/  @!P2 BRA `(.L_x_2686) ;  /* 0x00000000005ca947 */ /* 0x000fec0003800000 */
[----:B0-----:R-:W0:Y:S02]  /*1760*/  LDC.64 R108, c[0x0][0x3b0] ;  /* 0x0000ec00ff6c7b82 */ /* 0x001e240000000a00 */
[----:B0-----:R-:W-:-:S05]  /*1770*/  IMAD.WIDE.U32 R108, R114, 0x8, R108 ;  /* 0x00000008726c7825 */ /* 0x001fca00078e006c */
[----:B------:R1:W5:Y:S01]  /*1780*/  LDG.E.64 R120, desc[UR10][R108.64] ;  /* 0x0000000a6c787981 */ /* 0x000362000c1e1b00 */
[----:B------:R-:W-:Y:S05]  /*1790*/  BRA `(.L_x_2686) ;  /* 0x00000000004c7947 */ /* 0x000fea0003800000 */
.L_x_2687:
[C---:B------:R-:W-:Y:S02]  /*17a0*/  ISETP.GE.U32.AND P1, PT, R2.reuse, 0x80, PT ;  /* 0x000000800200780c */ /* 0x040fe40003f26070 */
[----:B------:R-:W-:-:S11]  /*17b0*/  ISETP.GE.U32.AND P2, PT, R2, 0x100, PT ;  /* 0x000001000200780c */ /* 0x000fd60003f46070 */
[----:B------:R-:W0:Y:S08]  /*17c0*/  @P1 LDC.64 R108, c[0x0][0x3b0] ;  /* 0x0000ec00ff6c1b82 */ /* 0x000e300000000a00 */
[----:B------:R-:W2:Y:S08]  /*17d0*/  @P1 LDC.64 R110, c[0x0][0x438] ;  /* 0x00010e00ff6e1b82 */ /* 0x000eb00000000a00 */
[----:B------:R-:W3:Y:S01]  /*17e0*/  @P2 LDC.64 R112, c[0x0][0x438] ;  /* 0x00010e00ff702b82 */ /* 0x000ee20000000a00 */
[----:B0-----:R-:W-:-:S05]  /*17f0*/  @P1 IMAD.WIDE.U32 R108, R114, 0x8, R108 ;  /* 0x00000008726c1825 */ /* 0x001fca00078e006c */
[----:B------:R0:W5:Y:S01]  /*1800*/  @P1 LDG.E.64 R122, desc[UR10][R108.64] ;  /* 0x0000000a6c7a1981 */ /* 0x000162000c1e1b00 */
[----:B------:R-:W-:Y:S01]  /*1810*/  @P1 IADD3 R114, PT, PT, R114, 0x80, RZ ;  /* 0x0000008072721810 */ /* 0x000fe20007ffe0ff */
[----:B0-----:R-:W0:Y:S04]  /*1820*/  @P2 LDC.64 R108, c[0x0][0x3b0] ;  /* 0x0000ec00ff6c2b82 */ /* 0x001e280000000a00 */
[----:B0-----:R-:W-:-:S05]  /*1830*/  @P2 IMAD.WIDE.U32 R108, R114, 0x8, R108 ;  /* 0x00000008726c2825 */ /* 0x001fca00078e006c */
[----:B------:R2:W5:Y:S02]  /*1840*/  @P2 LDG.E.64 R120, desc[UR10][R108.64] ;  /* 0x0000000a6c782981 */ /* 0x000564000c1e1b00 */
[C---:B--2---:R-:W-:Y:S01]  /*1850*/  @P1 IMAD.WIDE.U32 R108, R115.reuse, 0x20, R110 ;  /* 0x00000020736c1825 */ /* 0x044fe200078e006e */
[----:B------:R-:W-:-:S04]  /*1860*/  @P1 IADD3 R115, PT, PT, R115, 0x80, RZ ;  /* 0x0000008073731810 */ /* 0x000fc80007ffe0ff */
[----:B------:R2:W5:Y:S01]  /*1870*/  @P1 LDG.E.128 R20, desc[UR10][R108.64] ;  /* 0x0000000a6c141981 */ /* 0x000562000c1e1d00 */
[----:B---3--:R-:W-:-:S03]  /*1880*/  @P2 IMAD.WIDE.U32 R110, R115, 0x20, R112 ;  /* 0x00000020736e2825 */ /* 0x008fc600078e0070 */
[----:B------:R2:W5:Y:S04]  /*1890*/  @P1 LDG.E.128 R16, desc[UR10][R108.64+0x10] ;  /* 0x0000100a6c101981 */ /* 0x000568000c1e1d00 */
[----:B------:R2:W5:Y:S04]  /*18a0*/  @P2 LDG.E.128 R80, desc[UR10][R110.64] ;  /* 0x0000000a6e502981 */ /* 0x000568000c1e1d00 */
[----:B------:R2:W5:Y:S01]  /*18b0*/  @P2 LDG.E.128 R84, desc[UR10][R110.64+0x10] ;  /* 0x0000100a6e542981 */ /* 0x000562000c1e1d00 */
[----:B------:R-:W-:-:S07]  /*18c0*/  CS2R R152, SRZ ;  /* 0x0000000000987805 */ /* 0x000fce000001ff00 */
.L_x_2686:
[----:B-1----:R-:W-:Y:S05]  /*18d0*/  BSYNC.RECONVERGENT B0 ;  /* 0x0000000000007941 */ /* 0x002fea0003800200 */
.L_x_2682:
[----:B0-2---:R-:W0:Y:S01]  /*18e0*/  SHFL.DOWN PT, R109, R152, 0x10, 0x1f ;  /* 0x0a001f00986d7f89 */ /* 0x005e2200000e0000 */
        /* <DEDUP_REMOVED lines=30> */
.L_x_2691:
[----:B------:R-:W-:Y:S05]  /*1ad0*/  BSYNC.RECONVERGENT B0 ;  /* 0x0000000000007941 */ /* 0x000fea0003800200 */
.L_x_2690:
        /* <DEDUP_REMOVED lines=19> */
[----:B------:R-:W-:Y:S02]  /*1c10*/  HFMA2 R108, -RZ, RZ, 0, 0 ;  /* 0x00000000ff6c7431 */ /* 0x000fe400000001ff */
[----:B------:R-:W-:Y:S01]  /*1c20*/  FADD.FTZ R148, R111, R148 ;  /* 0x000000946f947221 */ /* 0x000fe20000010000 */
[----:B------:R-:W-:Y:S01]  /*1c30*/  FADD.FTZ R109, R110, R109 ;  /* 0x0000006d6e6d7221 */ /* 0x000fe20000010000 */
[----:B------:R-:W-:Y:S02]  /*1c40*/  MOV R110, UR4 ;  /* 0x00000004006e7c02 */ /* 0x000fe40008000f00 */
[----:B-1----:R-:W-:Y:S01]  /*1c50*/  FADD.FTZ R148, R148, R113 ;  /* 0x0000007194947221 */ /* 0x002fe20000010000 */
[----:B------:R-:W-:Y:S01]  /*1c60*/  FADD.FTZ R109, R109, R112 ;  /* 0x000000706d6d7221 */ /* 0x000fe20000010000 */
[----:B------:R-:W-:-:S02]  /*1c70*/  @P3 LEA.HI.SX32 R108, R110, R165, 0x1d ;  /* 0x000000a56e6c3211 */ /* 0x000fc400078feaff */
[----:B------:R-:W-:Y:S01]  /*1c80*/  FADD.FTZ R115, R115, R148 ;  /* 0x0000009473737221 */ /* 0x000fe20000010000 */
[----:B------:R-:W-:-:S03]  /*1c90*/  FADD.FTZ R109, R114, R109 ;  /* 0x0000006d726d7221 */ /* 0x000fc60000010000 */
[----:B------:R-:W-:Y:S01]  /*1ca0*/  FMUL.FTZ R115, R115, UR31 ;  /* 0x0000001f73737c20 */ /* 0x000fe20008410000 */
[----:B------:R-:W-:-:S04]  /*1cb0*/  FMUL.FTZ R109, R109, UR31 ;  /* 0x0000001f6d6d7c20 */ /* 0x000fc80008410000 */
        /* <DEDUP_REMOVED lines=9> */
.L_x_2694:
[----:B------:R-:W-:Y:S05]  /*1d50*/  BRA.U UP0, `(.L_x_2695) ;  /* 0x0000002100907547 */ /* 0x000fea000b800000 */
[----:B------:R-:W-:Y:S02]  /*1d60*/  MOV R110, UR24 ;  /* 0x00000018006e7c02 */ /* 0x000fe40008000f00 */
[----:B------:R-:W-:Y:S02]  /*1d70*/  MOV R111, UR25 ;  /* 0x00000019006f7c02 */ /* 0x000fe40008000f00 */
[----:B------:R-:W-:-:S04]  /*1d80*/  ISETP.NE.U32.AND P0, PT, R110, RZ, PT ;  /* 0x000000ff6e00720c */ /* 0x000fc80003f05070 */
[----:B------:R-:W-:-:S13]  /*1d90*/  ISETP.NE.AND.EX P0, PT, R111, RZ, PT, P0 ;  /* 0x000000ff6f00720c */ /* 0x000fda0003f05300 */
[----:B------:R-:W-:Y:S05]  /*1da0*/  @P0 BRA `(.L_x_2696) ;  /* 0x0000001000180947 */ /* 0x000fea0003800000 */
[----:B------:R-:W-:Y:S05]  /*1db0*/  BRA.U !UP3, `(.L_x_2697) ;  /* 0x000000010b7c7547 */ /* 0x000fea000b800000 */
[----:B-----5:R-:W-:Y:S01]  /*1dc0*/  LOP3.LUT P3, RZ, R122, 0xff, RZ, 0xc0, !PT ;  /* 0x000000ff7aff7812 */ /* 0x020fe2000786c0ff */
[----:B------:R-:W-:Y:S01]  /*1dd0*/  BSSY.RECONVERGENT B1, `(.L_x_2698) ;  /* 0x000000c000017945 */ /* 0x000fe20003800200 */
[----:B------:R-:W-:-:S11]  /*1de0*/  MOV R113, RZ ;  /* 0x000000ff00717202 */ /* 0x000fd60000000f00 */
[----:B------:R-:W-:Y:S05]  /*1df0*/  @!P3 BRA `(.L_x_2699) ;  /* 0x000000000024b947 */ /* 0x000fea0003800000 */
[----:B------:R-:W-:Y:S01]  /*1e00*/  FFMA.FTZ R112, R0, UR6, R109 ;  /* 0x0000000600707c23 */ /* 0x000fe2000801006d */
[----:B------:R-:W-:Y:S02]  /*1e10*/  ISETP.LT.AND P0, PT, RZ, UR29, PT ;  /* 0x0000001dff007c0c */ /* 0x000fe4000bf01270 */
[----:B------:R-:W-:Y:S01]  /*1e20*/  SHF.L.U32 R113, R88, 0x10, RZ ;  /* 0x0000001058717819 */ /* 0x000fe200000006ff */
[----:B------:R-:W-:-:S04]  /*1e30*/  FADD.FTZ R112, R3, -R112 ;  /* 0x8000007003707221 */ /* 0x000fc80000010000 */
[----:B------:R-:W-:-:S05]  /*1e40*/  FMUL.FTZ R112, R112, UR28 ;  /* 0x0000001c70707c20 */ /* 0x000fca0008410000 */
[----:B------:R-:W-:-:S05]  /*1e50*/  FSEL R112, R112, RZ, P0 ;  /* 0x000000ff70707208 */ /* 0x000fca0000000000 */
[----:B------:R-:W-:-:S04]  /*1e60*/  FMUL.FTZ R112, R112, UR21 ;  /* 0x0000001570707c20 */ /* 0x000fc80008410000 */
[----:B------:R-:W-:-:S04]  /*1e70*/  FMUL.FTZ R112, R112, UR20 ;  /* 0x0000001470707c20 */ /* 0x000fc80008410000 */
[----:B------:R-:W-:-:S07]  /*1e80*/  FMUL.FTZ R113, R113, R112 ;  /* 0x0000007071717220 */ /* 0x000fce0000410000 */
.L_x_2699:
[----:B------:R-:W-:Y:S05]  /*1e90*/  BSYNC.RECONVERGENT B1 ;  /* 0x0000000000017941 */ /* 0x000fea0003800200 */
.L_x_2698:
[----:B------:R-:W-:Y:S01]  /*1ea0*/  FADD.FTZ R113, R36, R113 ;  /* 0x0000007124717221 */ /* 0x000fe20000010000 */
[----:B------:R-:W-:Y:S01]  /*1eb0*/  BSSY.RECONVERGENT B1, `(.L_x_2700) ;  /* 0x000000c000017945 */ /* 0x000fe20003800200 */
[----:B------:R-:W-:-:S03]  /*1ec0*/  HFMA2 R36, -RZ, RZ, 0, 0 ;  /* 0x00000000ff247431 */ /* 0x000fc600000001ff */
[----:B------:R-:W-:Y:S05]  /*1ed0*/  @!P3 BRA `(.L_x_2701) ;  /* 0x000000000024b947 */ /* 0x000fea0003800000 */
[----:B------:R-:W-:Y:S01]  /*1ee0*/  FFMA.FTZ R36, R0, UR6, R109 ;  /* 0x0000000600247c23 */ /* 0x000fe2000801006d */
[----:B------:R-:W-:-:S03]  /*1ef0*/  ISETP.LT.AND P0, PT, RZ, UR29, PT ;  /* 0x0000001dff007c0c */ /* 0x000fc6000bf01270 */
[----:B------:R-:W-:-:S04]  /*1f00*/  FADD.FTZ R36, R3, -R36 ;  /* 0x8000002403247221 */ /* 0x000fc80000010000 */
[----:B------:R-:W-:-:S05]  /*1f10*/  FMUL.FTZ R36, R36, UR28 ;  /* 0x0000001c24247c20 */ /* 0x000fca0008410000 */
[----:B------:R-:W-:-:S05]  /*1f20*/  FSEL R36, R36, RZ, P0 ;  /* 0x000000ff24247208 */ /* 0x000fca0000000000 */
[----:B------:R-:W-:-:S04]  /*1f30*/  FMUL.FTZ R36, R36, UR21 ;  /* 0x0000001524247c20 */ /* 0x000fc80008410000 */
[----:B------:R-:W-:Y:S01]  /*1f40*/  FMUL.FTZ R115, R36, UR20 ;  /* 0x0000001424737c20 */ /* 0x000fe20008410000 */
[----:B------:R-:W-:-:S05]  /*1f50*/  SHF.L.U32 R36, R76, 0x10, RZ ;  /* 0x000000104c247819 */ /* 0x000fca00000006ff */
[----:B------:R-:W-:-:S07]  /*1f60*/  FMUL.FTZ R36, R115, R36 ;  /* 0x0000002473247220 */ /* 0x000fce0000410000 */
.L_x_2701:
[----:B------:R-:W-:Y:S05]  /*1f70*/  BSYNC.RECONVERGENT B1 ;  /* 0x0000000000017941 */ /* 0x000fea0003800200 */
.L_x_2700:
[----:B------:R-:W-:Y:S02]  /*1f80*/  F2FP.BF16.F32.PACK_AB R112, RZ, R36 ;  /* 0x00000024ff70723e */ /* 0x000fe400000010ff */
[----:B------:R-:W-:Y:S02]  /*1f90*/  MOV R36, R113 ;  /* 0x0000007100247202 */ /* 0x000fe40000000f00 */
[----:B------:R-:W-:-:S07]  /*1fa0*/  PRMT R92, R112, 0x7610, R92 ;  /* 0x00007610705c7816 */ /* 0x000fce000000005c */
.L_x_2697:
[----:B------:R-:W-:Y:S05]  /*1fb0*/  BRA.U !UP3, `(.L_x_2702) ;  /* 0x000000010b807547 */ /* 0x000fea000b800000 */
[----:B-----5:R-:W-:Y:S01]  /*1fc0*/  LOP3.LUT P0, RZ, R122, 0xff00, RZ, 0xc0, !PT ;  /* 0x0000ff007aff7812 */ /* 0x020fe2000780c0ff */
[----:B------:R-:W-:Y:S01]  /*1fd0*/  BSSY.RECONVERGENT B1, `(.L_x_2703) ;  /* 0x000000d000017945 */ /* 0x000fe20003800200 */
[----:B------:R-:W-:-:S11]  /*1fe0*/  HFMA2 R112, -RZ, RZ, 0, 0 ;  /* 0x00000000ff707431 */ /* 0x000fd600000001ff */
[----:B------:R-:W-:Y:S05]  /*1ff0*/  @!P0 BRA `(.L_x_2704) ;  /* 0x0000000000288947 */ /* 0x000fea0003800000 */
[----:B------:R-:W-:Y:S01]  /*2000*/  FFMA.FTZ R113, R117, UR6, R109 ;  /* 0x0000000675717c23 */ /* 0x000fe2000801006d */
[----:B------:R-:W-:Y:S02]  /*2010*/  ISETP.LT.AND P3, PT, RZ, UR29, PT ;  /* 0x0000001dff007c0c */ /* 0x000fe4000bf61270 */
[----:B------:R-:W-:Y:S01]  /*2020*/  PRMT R112, R88, 0x7632, R112 ;  /* 0x0000763258707816 */ /* 0x000fe20000000070 */
[----:B------:R-:W-:-:S03]  /*2030*/  FADD.FTZ R113, R118, -R113 ;  /* 0x8000007176717221 */ /* 0x000fc60000010000 */
[----:B------:R-:W-:Y:S01]  /*2040*/  SHF.L.U32 R112, R112, 0x10, RZ ;  /* 0x0000001070707819 */ /* 0x000fe200000006ff */
[----:B------:R-:W-:-:S05]  /*2050*/  FMUL.FTZ R113, R113, UR28 ;  /* 0x0000001c71717c20 */ /* 0x000fca0008410000 */
[----:B------:R-:W-:-:S05]  /*2060*/  FSEL R113, R113, RZ, P3 ;  /* 0x000000ff71717208 */ /* 0x000fca0001800000 */
[----:B------:R-:W-:-:S04]  /*2070*/  FMUL.FTZ R113, R113, UR21 ;  /* 0x0000001571717c20 */ /* 0x000fc80008410000 */
[----:B------:R-:W-:-:S04]  /*2080*/  FMUL.FTZ R113, R113, UR20 ;  /* 0x0000001471717c20 */ /* 0x000fc80008410000 */
[----:B------:R-:W-:-:S07]  /*2090*/  FMUL.FTZ R112, R112, R113 ;  /* 0x0000007170707220 */ /* 0x000fce0000410000 */
.L_x_2704:
[----:B------:R-:W-:Y:S05]  /*20a0*/  BSYNC.RECONVERGENT B1 ;  /* 0x0000000000017941 */ /* 0x000fea0003800200 */
.L_x_2703:
[----:B------:R-:W-:Y:S01]  /*20b0*/  BSSY.RECONVERGENT B1, `(.L_x_2705) ;  /* 0x000000d000017945 */ /* 0x000fe20003800200 */
[----:B------:R-:W-:Y:S01]  /*20c0*/  FADD.FTZ R113, R37, R112 ;  /* 0x0000007025717221 */ /* 0x000fe20000010000 */
[----:B------:R-:W-:Y:S02]  /*20d0*/  MOV R37, RZ ;  /* 0x000000ff00257202 */ /* 0x000fe40000000f00 */
        /* <DEDUP_REMOVED lines=10> */
.L_x_2706:
[----:B------:R-:W-:Y:S05]  /*2180*/  BSYNC.RECONVERGENT B1 ;  /* 0x0000000000017941 */ /* 0x000fea0003800200 */
.L_x_2705:
[----:B------:R-:W-:Y:S02]  /*2190*/  F2FP.BF16.F32.PACK_AB R112, RZ, R37 ;  /* 0x00000025ff70723e */ /* 0x000fe400000010ff */
[----:B------:R-:W-:Y:S02]  /*21a0*/  MOV R37, R113 ;  /* 0x0000007100257202 */ /* 0x000fe40000000f00 */
[----:B------:R-:W-:-:S07]  /*21b0*/  PRMT R92, R92, 0x5410, R112 ;  /* 0x000054105c5c7816 */ /* 0x000fce0000000070 */
.L_x_2702:
[----:B------:R-:W-:Y:S05]  /*21c0*/  BRA.U !UP3, `(.L_x_2707) ;  /* 0x000000010b7c7547 */ /* 0x000fea000b800000 */
[----:B-----5:R-:W-:Y:S01]  /*21d0*/  LOP3.LUT P0, RZ, R122, 0xff0000, RZ, 0xc0, !PT ;  /* 0x00ff00007aff7812 */ /* 0x020fe2000780c0ff */
[----:B------:R-:W-:Y:S01]  /*21e0*/  BSSY.RECONVERGENT B1, `(.L_x_2708) ;  /* 0x000000c000017945 */ /* 0x000fe20003800200 */
[----:B------:R-:W-:-:S11]  /*21f0*/  HFMA2 R113, -RZ, RZ, 0, 0 ;  /* 0x00000000ff717431 */ /* 0x000fd600000001ff */
        /* <DEDUP_REMOVED lines=10> */
.L_x_2709:
[----:B------:R-:W-:Y:S05]  /*22a0*/  BSYNC.RECONVERGENT B1 ;  /* 0x0000000000017941 */ /* 0x000fea0003800200 */
.L_x_2708:
        /* <DEDUP_REMOVED lines=13> */
.L_x_2711:
[----:B------:R-:W-:Y:S05]  /*2380*/  BSYNC.RECONVERGENT B1 ;  /* 0x0000000000017941 */ /* 0x000fea0003800200 */
.L_x_2710:
[----:B------:R-:W-:Y:S02]  /*2390*/  F2FP.BF16.F32.PACK_AB R112, RZ, R38 ;  /* 0x00000026ff70723e */ /* 0x000fe400000010ff */
[----:B------:R-:W-:Y:S02]  /*23a0*/  MOV R38, R113 ;  /* 0x0000007100267202 */ /* 0x000fe40000000f00 */
[----:B------:R-:W-:-:S07]  /*23b0*/  PRMT R93, R112, 0x7610, R93 ;  /* 0x00007610705d7816 */ /* 0x000fce000000005d */
.L_x_2707:
[----:B------:R-:W-:Y:S05]  /*23c0*/  BRA.U !UP3, `(.L_x_2712) ;  /* 0x000000010b807547 */ /* 0x000fea000b800000 */
[----:B-----5:R-:W-:Y:S01]  /*23d0*/  LOP3.LUT P0, RZ, R122, 0xff000000, RZ, 0xc0, !PT ;  /* 0xff0000007aff7812 */ /* 0x020fe2000780c0ff */
[----:B------:R-:W-:Y:S01]  /*23e0*/  BSSY.RECONVERGENT B1, `(.L_x_2713) ;  /* 0x000000d000017945 */ /* 0x000fe20003800200 */
[----:B------:R-:W-:-:S11]  /*23f0*/  HFMA2 R112, -RZ, RZ, 0, 0 ;  /* 0x00000000ff707431 */ /* 0x000fd600000001ff */
[----:B------:R-:W-:Y:S05]  /*2400*/  @!P0 BRA `(.L_x_2714) ;  /* 0x0000000000288947 */ /* 0x000fea0003800000 */
[----:B------:R-:W-:Y:S01]  /*2410*/  FFMA.FTZ R112, R107, UR6, R109 ;  /* 0x000000066b707c23 */ /* 0x000fe2000801006d */
[----:B------:R-:W-:-:S03]  /*2420*/  ISETP.LT.AND P3, PT, RZ, UR29, PT ;  /* 0x0000001dff007c0c */ /* 0x000fc6000bf61270 */
[----:B------:R-:W-:-:S04]  /*2430*/  FADD.FTZ R112, R119, -R112 ;  /* 0x8000007077707221 */ /* 0x000fc80000010000 */
[----:B------:R-:W-:-:S05]  /*2440*/  FMUL.FTZ R112, R112, UR28 ;  /* 0x0000001c70707c20 */ /* 0x000fca0008410000 */
[----:B------:R-:W-:-:S05]  /*2450*/  FSEL R112, R112, RZ, P3 ;  /* 0x000000ff70707208 */ /* 0x000fca0001800000 */
[----:B------:R-:W-:Y:S01]  /*2460*/  FMUL.FTZ R113, R112, UR21 ;  /* 0x0000001570717c20 */ /* 0x000fe20008410000 */
[----:B------:R-:W-:-:S03]  /*2470*/  PRMT R112, R89, 0x7632, R112 ;  /* 0x0000763259707816 */ /* 0x000fc60000000070 */
[----:B------:R-:W-:Y:S01]  /*2480*/  FMUL.FTZ R113, R113, UR20 ;  /* 0x0000001471717c20 */ /* 0x000fe20008410000 */
[----:B------:R-:W-:-:S05]  /*2490*/  SHF.L.U32 R112, R112, 0x10, RZ ;  /* 0x0000001070707819 */ /* 0x000fca00000006ff */
[----:B------:R-:W-:-:S07]  /*24a0*/  FMUL.FTZ R112, R112, R113 ;  /* 0x0000007170707220 */ /* 0x000fce0000410000 */
.L_x_2714:
[----:B------:R-:W-:Y:S05]  /*24b0*/  BSYNC.RECONVERGENT B1 ;  /* 0x0000000000017941 */ /* 0x000fea0003800200 */
.L_x_2713:
[----:B------:R-:W-:Y:S01]  /*24c0*/  BSSY.RECONVERGENT B1, `(.L_x_2715) ;  /* 0x000000d000017945 */ /* 0x000fe20003800200 */
[----:B------:R-:W-:Y:S01]  /*24d0*/  FADD.FTZ R113, R39, R112 ;  /* 0x0000007027717221 */ /* 0x000fe20000010000 */
[----:B------:R-:W-:Y:S02]  /*24e0*/  MOV R39, RZ ;  /* 0x000000ff00277202 */ /* 0x000fe40000000f00 */
        /* <DEDUP_REMOVED lines=10> */
.L_x_2716:
[----:B------:R-:W-:Y:S05]  /*2590*/  BSYNC.RECONVERGENT B1 ;  /* 0x0000000000017941 */ /* 0x000fea0003800200 */
.L_x_2715:
[----:B------:R-:W-:Y:S02]  /*25a0*/  F2FP.BF16.F32.PACK_AB R112, RZ, R39 ;  /* 0x00000027ff70723e */ /* 0x000fe400000010ff */
[----:B------:R-:W-:Y:S02]  /*25b0*/  MOV R39, R113 ;  /* 0x0000007100277202 */ /* 0x000fe40000000f00 */
[----:B------:R-:W-:-:S07]  /*25c0*/  PRMT R93, R93, 0x5410, R112 ;  /* 0x000054105d5d7816 */ /* 0x000fce0000000070 */
.L_x_2712:
        /* <DEDUP_REMOVED lines=14> */
.L_x_2719:
[----:B------:R-:W-:Y:S05]  /*26b0*/  BSYNC.RECONVERGENT B1 ;  /* 0x0000000000017941 */ /* 0x000fea0003800200 */
.L_x_2718:
        /* <DEDUP_REMOVED lines=13> */
.L_x_2721:
[----:B------:R-:W-:Y:S05]  /*2790*/  BSYNC.RECONVERGENT B1 ;  /* 0x0000000000017941 */ /* 0x000fea0003800200 */
.L_x_2720:
[----:B------:R-:W-:Y:S02]  /*27a0*/  F2FP.BF16.F32.PACK_AB R112, RZ, R32 ;  /* 0x00000020ff70723e */ /* 0x000fe400000010ff */
[----:B------:R-:W-:Y:S02]  /*27b0*/  MOV R32, R113 ;  /* 0x0000007100207202 */ /* 0x000fe40000000f00 */
[----:B------:R-:W-:-:S07]  /*27c0*/  PRMT R94, R112, 0x7610, R94 ;  /* 0x00007610705e7816 */ /* 0x000fce000000005e */
.L_x_2717:
        /* <DEDUP_REMOVED lines=15> */
.L_x_2724:
[----:B------:R-:W-:Y:S05]  /*28c0*/  BSYNC.RECONVERGENT B1 ;  /* 0x0000000000017941 */ /* 0x000fea0003800200 */
.L_x_2723:
        /* <DEDUP_REMOVED lines=13> */
.L_x_2726:
[----:B------:R-:W-:Y:S05]  /*29a0*/  BSYNC.RECONVERGENT B1 ;  /* 0x0000000000017941 */ /* 0x000fea0003800200 */
.L_x_2725:
[----:B------:R-:W-:Y:S02]  /*29b0*/  F2FP.BF16.F32.PACK_AB R112, RZ, R33 ;  /* 0x00000021ff70723e */ /* 0x000fe400000010ff */
[----:B------:R-:W-:Y:S02]  /*29c0*/  MOV R33, R113 ;  /* 0x0000007100217202 */ /* 0x000fe40000000f00 */
[----:B------:R-:W-:-:S07]  /*29d0*/  PRMT R94, R94, 0x5410, R112 ;  /* 0x000054105e5e7816 */ /* 0x000fce0000000070 */
.L_x_2722:
        /* <DEDUP_REMOVED lines=14> */
.L_x_2729:
[----:B------:R-:W-:Y:S05]  /*2ac0*/  BSYNC.RECONVERGENT B1 ;  /* 0x0000000000017941 */ /* 0x000fea0003800200 */
.L_x_2728:
        /* <DEDUP_REMOVED lines=13> */
.L_x_2731:
[----:B------:R-:W-:Y:S05]  /*2ba0*/  BSYNC.RECONVERGENT B1 ;  /* 0x0000000000017941 */ /* 0x000fea0003800200 */
.L_x_2730:
[----:B------:R-:W-:Y:S02]  /*2bb0*/  F2FP.BF16.F32.PACK_AB R112, RZ, R34 ;  /* 0x00000022ff70723e */ /* 0x000fe400000010ff */
[----:B------:R-:W-:Y:S02]  /*2bc0*/  MOV R34, R113 ;  /* 0x0000007100227202 */ /* 0x000fe40000000f00 */
[----:B------:R-:W-:-:S07]  /*2bd0*/  PRMT R95, R112, 0x7610, R95 ;  /* 0x00007610705f7816 */ /* 0x000fce000000005f */
.L_x_2727:
[----:B------:R-:W-:Y:S05]  /*2be0*/  BRA.U !UP3, `(.L_x_2732) ;  /* 0x000000290b047547 */ /* 0x000fea000b800000 */
[----:B-----5:R-:W-:Y:S01]  /*2bf0*/  ISETP.GE.U32.AND P0, PT, R122, RZ, PT ;  /* 0x000000ff7a00720c */ /* 0x020fe20003f06070 */
[----:B------:R-:W-:Y:S01]  /*2c00*/  BSSY.RECONVERGENT B1, `(.L_x_2733) ;  /* 0x000000e000017945 */ /* 0x000fe20003800200 */
[----:B------:R-:W-:Y:S02]  /*2c10*/  HFMA2 R112, -RZ, RZ, 0, 0 ;  /* 0x00000000ff707431 */ /* 0x000fe400000001ff */
[----:B------:R-:W-:-:S13]  /*2c20*/  ISETP.GE.U32.AND.EX P0, PT, R123, 0x1000000, PT, P0 ;  /* 0x010000007b00780c */ /* 0x000fda0003f06100 */
        /* <DEDUP_REMOVED lines=11> */
.L_x_2734:
[----:B------:R-:W-:Y:S05]  /*2ce0*/  BSYNC.RECONVERGENT B1 ;  /* 0x0000000000017941 */ /* 0x000fea0003800200 */
.L_x_2733:
        /* <DEDUP_REMOVED lines=13> */
.L_x_2736:
[----:B------:R-:W-:Y:S05]  /*2dc0*/  BSYNC.RECONVERGENT B1 ;  /* 0x0000000000017941 */ /* 0x000fea0003800200 */
.L_x_2735:
[----:B------:R-:W-:-:S04]  /*2dd0*/  F2FP.BF16.F32.PACK_AB R35, RZ, R35 ;  /* 0x00000023ff23723e */ /* 0x000fc800000010ff */
[----:B------:R-:W-:Y:S02]  /*2de0*/  PRMT R95, R95, 0x5410, R35 ;  /* 0x000054105f5f7816 */ /* 0x000fe40000000023 */
[----:B------:R-:W-:Y:S01]  /*2df0*/  MOV R35, R112 ;  /* 0x0000007000237202 */ /* 0x000fe20000000f00 */
[----:B------:R-:W-:Y:S06]  /*2e00*/  BRA `(.L_x_2732) ;  /* 0x00000024007c7947 */ /* 0x000fec0003800000 */
.L_x_2696:
        /* <DEDUP_REMOVED lines=14> */
.L_x_2739:
[----:B------:R-:W-:Y:S05]  /*2ef0*/  BSYNC.RECONVERGENT B1 ;  /* 0x0000000000017941 */ /* 0x000fea0003800200 */
.L_x_2738:
        /* <DEDUP_REMOVED lines=9> */
[----:B------:R-:W-:Y:S01]  /*2f90*/  FMUL.FTZ R97, R96, UR21 ;  /* 0x0000001560617c20 */ /* 0x000fe20008410000 */
[----:B------:R-:W-:-:S03]  /*2fa0*/  SHF.L.U32 R96, R76, 0x10, RZ ;  /* 0x000000104c607819 */ /* 0x000fc600000006ff */
[----:B------:R-:W-:-:S04]  /*2fb0*/  FMUL.FTZ R97, R97, UR20 ;  /* 0x0000001461617c20 */ /* 0x000fc80008410000 */
[----:B------:R-:W-:-:S07]  /*2fc0*/  FMUL.FTZ R96, R97, R96 ;  /* 0x0000006061607220 */ /* 0x000fce0000410000 */
.L_x_2741:
[----:B------:R-:W-:Y:S05]  /*2fd0*/  BSYNC.RECONVERGENT B1 ;  /* 0x0000000000017941 */ /* 0x000fea0003800200 */
.L_x_2740:
[----:B------:R-:W-:-:S04]  /*2fe0*/  F2FP.BF16.F32.PACK_AB R96, RZ, R96 ;  /* 0x00000060ff60723e */ /* 0x000fc800000010ff */
[----:B------:R-:W-:-:S07]  /*2ff0*/  PRMT R92, R96, 0x7610, R92 ;  /* 0x00007610605c7816 */ /* 0x000fce000000005c */
.L_x_2737:
        /* <DEDUP_REMOVED lines=15> */
.L_x_2744:
[----:B------:R-:W-:Y:S05]  /*30f0*/  BSYNC.RECONVERGENT B1 ;  /* 0x0000000000017941 */ /* 0x000fea0003800200 */
.L_x_2743:
        /* <DEDUP_REMOVED lines=13> */
.L_x_2746:
[----:B------:R-:W-:Y:S05]  /*31d0*/  BSYNC.RECONVERGENT B1 ;  /* 0x0000000000017941 */ /* 0x000fea0003800200 */
.L_x_2745:
[----:B------:R-:W-:-:S04]  /*31e0*/  F2FP.BF16.F32.PACK_AB R96, RZ, R96 ;  /* 0x00000060ff60723e */ /* 0x000fc800000010ff */
[----:B------:R-:W-:-:S07]  /*31f0*/  PRMT R92, R92, 0x5410, R96 ;  /* 0x000054105c5c7816 */ /* 0x000fce0000000060 */
.L_x_2742:
        /* <DEDUP_REMOVED lines=14> */
.L_x_2749:
[----:B------:R-:W-:Y:S05]  /*32e0*/  BSYNC.RECONVERGENT B1 ;  /* 0x0000000000017941 */ /* 0x000fea0003800200 */
.L_x_2748:
        /* <DEDUP_REMOVED lines=13> */
.L_x_2751:
[----:B------:R-:W-:Y:S05]  /*33c0*/  BSYNC.RECONVERGENT B1 ;  /* 0x0000000000017941 */ /* 0x000fea0003800200 */
.L_x_2750:
[----:B------:R-:W-:-:S04]  /*33d0*/  F2FP.BF16.F32.PACK_AB R96, RZ, R96 ;  /* 0x00000060ff60723e */ /* 0x000fc800000010ff */
[----:B------:R-:W-:-:S07]  /*33e0*/  PRMT R93, R96, 0x7610, R93 ;  /* 0x00007610605d7816 */ /* 0x000fce000000005d */
.L_x_2747:
        /* <DEDUP_REMOVED lines=9> */
[----:B------:R-:W-:Y:S02]  /*3480*/  FSEL R97, R96, RZ, P3 ;  /* 0x000000ff60617208 */ /* 0x000fe40001800000 */
[----:B------:R-:W-:-:S03]  /*3490*/  PRMT R96, R89, 0x7632, R96 ;  /* 0x0000763259607816 */ /* 0x000fc60000000060 */
[----:B------:R-:W-:Y:S01]  /*34a0*/  FMUL.FTZ R97, R97, UR21 ;  /* 0x0000001561617c20 */ /* 0x000fe20008410000 */
[----:B------:R-:W-:-:S03]  /*34b0*/  SHF.L.U32 R96, R96, 0x10, RZ ;  /* 0x0000001060607819 */ /* 0x000fc600000006ff */
[----:B------:R-:W-:-:S04]  /*34c0*/  FMUL.FTZ R97, R97, UR20 ;  /* 0x0000001461617c20 */ /* 0x000fc80008410000 */
[----:B------:R-:W-:-:S07]  /*34d0*/  FMUL.FTZ R96, R97, R96 ;  /* 0x0000006061607220 */ /* 0x000fce0000410000 */
.L_x_2754:
[----:B------:R-:W-:Y:S05]  /*34e0*/  BSYNC.RECONVERGENT B1 ;  /* 0x0000000000017941 */ /* 0x000fea0003800200 */
.L_x_2753:
        /* <DEDUP_REMOVED lines=13> */
.L_x_2756:
[----:B------:R-:W-:Y:S05]  /*35c0*/  BSYNC.RECONVERGENT B1 ;  /* 0x0000000000017941 */ /* 0x000fea0003800200 */
.L_x_2755:
[----:B------:R-:W-:-:S04]  /*35d0*/  F2FP.BF16.F32.PACK_AB R96, RZ, R96 ;  /* 0x00000060ff60723e */ /* 0x000fc800000010ff */
[----:B------:R-:W-:-:S07]  /*35e0*/  PRMT R93, R93, 0x5410, R96 ;  /* 0x000054105d5d7816 */ /* 0x000fce0000000060 */
.L_x_2752:
        /* <DEDUP_REMOVED lines=14> */
.L_x_2759:
[----:B------:R-:W-:Y:S05]  /*36d0*/  BSYNC.RECONVERGENT B1 ;  /* 0x0000000000017941 */ /* 0x000fea0003800200 */
.L_x_2758:
        /* <DEDUP_REMOVED lines=13> */
.L_x_2761:
[----:B------:R-:W-:Y:S05]  /*37b0*/  BSYNC.RECONVERGENT B1 ;  /* 0x0000000000017941 */ /* 0x000fea0003800200 */
.L_x_2760:
[----:B------:R-:W-:-:S04]  /*37c0*/  F2FP.BF16.F32.PACK_AB R96, RZ, R96 ;  /* 0x00000060ff60723e */ /* 0x000fc800000010ff */
[----:B------:R-:W-:-:S07]  /*37d0*/  PRMT R94, R96, 0x7610, R94 ;  /* 0x00007610605e7816 */ /* 0x000fce000000005e */
.L_x_2757:
        /* <DEDUP_REMOVED lines=15> */
.L_x_2764:
[----:B------:R-:W-:Y:S05]  /*38d0*/  BSYNC.RECONVERGENT B1 ;  /* 0x0000000000017941 */ /* 0x000fea0003800200 */
.L_x_2763:
        /* <DEDUP_REMOVED lines=13> */
.L_x_2766:
[----:B------:R-:W-:Y:S05]  /*39b0*/  BSYNC.RECONVERGENT B1 ;  /* 0x0000000000017941 */ /* 0x000fea0003800200 */
.L_x_2765:
[----:B------:R-:W-:-:S04]  /*39c0*/  F2FP.BF16.F32.PACK_AB R96, RZ, R96 ;  /* 0x00000060ff60723e */ /* 0x000fc800000010ff */
[----:B------:R-:W-:-:S07]  /*39d0*/  PRMT R94, R94, 0x5410, R96 ;  /* 0x000054105e5e7816 */ /* 0x000fce0000000060 */
.L_x_2762:
        /* <DEDUP_REMOVED lines=14> */
.L_x_2769:
[----:B------:R-:W-:Y:S05]  /*3ac0*/  BSYNC.RECONVERGENT B1 ;  /* 0x0000000000017941 */ /* 0x000fea0003800200 */
.L_x_2768:
        /* <DEDUP_REMOVED lines=13> */
.L_x_2771:
[----:B------:R-:W-:Y:S05]  /*3ba0*/  BSYNC.RECONVERGENT B1 ;  /* 0x0000000000017941 */ /* 0x000fea0003800200 */
.L_x_2770:
[----:B------:R-:W-:-:S04]  /*3bb0*/  F2FP.BF16.F32.PACK_AB R96, RZ, R96 ;  /* 0x00000060ff60723e */ /* 0x000fc800000010ff */
[----:B------:R-:W-:-:S07]  /*3bc0*/  PRMT R95, R96, 0x7610, R95 ;  /* 0x00007610605f7816 */ /* 0x000fce000000005f */
.L_x_2767:
        /* <DEDUP_REMOVED lines=20> */
[----:B------:R-:W-:Y:S01]  /*3d10*/  ISETP.LT.AND P0, PT, RZ, UR29, PT ;  /* 0x0000001dff007c0c */ /* 0x000fe2000bf01270 */
        /* <DEDUP_REMOVED lines=11> */
[----:B------:R-:W-:Y:S02]  /*3dd0*/  FSEL R103, R103, RZ, P0 ;  /* 0x000000ff67677208 */ /* 0x000fe40000000000 */
[----:B------:R-:W-:Y:S02]  /*3de0*/  MOV R99, R112 ;  /* 0x0000007000637202 */ /* 0x000fe40000000f00 */
[----:B------:R-:W-:Y:S02]  /*3df0*/  MOV R98, R113 ;  /* 0x0000007100627202 */ /* 0x000fe40000000f00 */
[----:B------:R-:W-:Y:S02]  /*3e00*/  MOV R97, R114 ;  /* 0x0000007200617202 */ /* 0x000fe40000000f00 */
[----:B------:R-:W-:Y:S01]  /*3e10*/  MOV R96, R115 ;  /* 0x0000007300607202 */ /* 0x000fe20000000f00 */
[----:B------:R-:W-:Y:S06]  /*3e20*/  BRA.U !UP3, `(.L_x_2732) ;  /* 0x000000150b747547 */ /* 0x000fec000b800000 */
[----:B-----5:R-:W-:-:S04]  /*3e30*/  ISETP.GE.U32.AND P0, PT, R122, RZ, PT ;  /* 0x000000ff7a00720c */ /* 0x020fc80003f06070 */
[----:B------:R-:W-:-:S13]  /*3e40*/  ISETP.GE.U32.AND.EX P0, PT, R123, 0x1000000, PT, P0 ;  /* 0x010000007b00780c */ /* 0x000fda0003f06100 */
[----:B------:R-:W0:Y:S08]  /*3e50*/  @P0 LDC.64 R96, c[0x0][0x408] ;  /* 0x00010200ff600b82 */ /* 0x000e300000000a00 */
[----:B------:R-:W1:Y:S01]  /*3e60*/  @P0 LDC.64 R98, c[0x0][0x408] ;  /* 0x00010200ff620b82 */ /* 0x000e620000000a00 */
[----:B0-----:R-:W-:-:S04]  /*3e70*/  @P0 FMUL.FTZ R97, R103, R97 ;  /* 0x0000006167610220 */ /* 0x001fc80000410000 */
[----:B------:R-:W-:Y:S01]  /*3e80*/  @P0 FMUL.FTZ R148, R97, R96 ;  /* 0x0000006061940220 */ /* 0x000fe20000410000 */
[----:B------:R-:W-:Y:S01]  /*3e90*/  @P0 PRMT R96, R91, 0x7632, R96 ;  /* 0x000076325b600816 */ /* 0x000fe20000000060 */
[----:B-1----:R-:W-:-:S03]  /*3ea0*/  @P0 FMUL.FTZ R99, R103, R99 ;  /* 0x0000006367630220 */ /* 0x002fc60000410000 */
[----:B------:R-:W-:Y:S01]  /*3eb0*/  @P0 SHF.L.U32 R97, R96, 0x10, RZ ;  /* 0x0000001060610819 */ /* 0x000fe200000006ff */
[----:B------:R-:W-:Y:S02]  /*3ec0*/  HFMA2 R96, -RZ, RZ, 0, 0 ;  /* 0x00000000ff607431 */ /* 0x000fe400000001ff */
[----:B------:R-:W-:Y:S01]  /*3ed0*/  @P0 FMUL.FTZ R99, R99, R98 ;  /* 0x0000006263630220 */ /* 0x000fe20000410000 */
[----:B------:R-:W-:Y:S01]  /*3ee0*/  @P0 SHF.L.U32 R98, R156, 0x10, RZ ;  /* 0x000000109c620819 */ /* 0x000fe200000006ff */
[----:B------:R-:W-:Y:S01]  /*3ef0*/  @P0 FMUL.FTZ R96, R97, R148 ;  /* 0x0000009461600220 */ /* 0x000fe20000410000 */
[----:B------:R-:W-:-:S03]  /*3f00*/  MOV R97, RZ ;  /* 0x000000ff00617202 */ /* 0x000fc60000000f00 */
[----:B------:R-:W-:Y:S01]  /*3f10*/  @P0 FMUL.FTZ R97, R98, R99 ;  /* 0x0000006362610220 */ /* 0x000fe20000410000 */
[----:B------:R-:W-:Y:S01]  /*3f20*/  MOV R98, R113 ;  /* 0x0000007100627202 */ /* 0x000fe20000000f00 */
[----:B------:R-:W-:Y:S01]  /*3f30*/  FADD.FTZ R35, R35, R96 ;  /* 0x0000006023237221 */ /* 0x000fe20000010000 */
[----:B------:R-:W-:Y:S02]  /*3f40*/  MOV R96, R115 ;  /* 0x0000007300607202 */ /* 0x000fe40000000f00 */
[----:B------:R-:W-:Y:S02]  /*3f50*/  F2FP.BF16.F32.PACK_AB R97, RZ, R97 ;  /* 0x00000061ff61723e */ /* 0x000fe400000010ff */
[----:B------:R-:W-:Y:S02]  /*3f60*/  MOV R99, R112 ;  /* 0x0000007000637202 */ /* 0x000fe40000000f00 */
[----:B------:R-:W-:Y:S02]  /*3f70*/  PRMT R95, R95, 0x5410, R97 ;  /* 0x000054105f5f7816 */ /* 0x000fe40000000061 */
[----:B------:R-:W-:Y:S01]  /*3f80*/  MOV R97, R114 ;  /* 0x0000007200617202 */ /* 0x000fe20000000f00 */
[----:B------:R-:W-:Y:S06]  /*3f90*/  BRA `(.L_x_2732) ;  /* 0x0000001400187947 */ /* 0x000fec0003800000 */
.L_x_2695:
[----:B------:R-:W-:Y:S02]  /*3fa0*/  MOV R110, UR24 ;  /* 0x00000018006e7c02 */ /* 0x000fe40008000f00 */
[----:B------:R-:W-:Y:S02]  /*3fb0*/  MOV R111, UR25 ;  /* 0x00000019006f7c02 */ /* 0x000fe40008000f00 */
[----:B------:R-:W-:-:S04]  /*3fc0*/  ISETP.NE.U32.AND P0, PT, R110, RZ, PT ;  /* 0x000000ff6e00720c */ /* 0x000fc80003f05070 */
[----:B------:R-:W-:-:S13]  /*3fd0*/  ISETP.NE.AND.EX P0, PT, R111, RZ, PT, P0 ;  /* 0x000000ff6f00720c */ /* 0x000fda0003f05300 */
[----:B------:R-:W-:Y:S05]  /*3fe0*/  @P0 BRA `(.L_x_2772) ;  /* 0x0000000800480947 */ /* 0x000fea0003800000 */
        /* <DEDUP_REMOVED lines=8> */
[----:B------:R-:W-:Y:S01]  /*4070*/  FMUL.FTZ R114, R112, UR20 ;  /* 0x0000001470727c20 */ /* 0x000fe20008410000 */
[----:B------:R-:W-:-:S05]  /*4080*/  CS2R R112, SRZ ;  /* 0x0000000000707805 */ /* 0x000fca000001ff00 */
[----:B------:R-:W-:Y:S02]  /*4090*/  @P0 SHF.L.U32 R147, R76, 0x10, RZ ;  /* 0x000000104c930819 */ /* 0x000fe400000006ff */
[----:B------:R-:W-:-:S03]  /*40a0*/  @P0 SHF.L.U32 R115, R88, 0x10, RZ ;  /* 0x0000001058730819 */ /* 0x000fc600000006ff */
[-C--:B------:R-:W-:Y:S02]  /*40b0*/  @P0 FMUL.FTZ R112, R147, R114.reuse ;  /* 0x0000007293700220 */ /* 0x080fe40000410000 */
[----:B------:R-:W-:-:S03]  /*40c0*/  @P0 FMUL.FTZ R113, R115, R114 ;  /* 0x0000007273710220 */ /* 0x000fc60000410000 */
[----:B------:R-:W-:Y:S01]  /*40d0*/  F2FP.BF16.F32.PACK_AB R112, RZ, R112 ;  /* 0x00000070ff70723e */ /* 0x000fe200000010ff */
[----:B------:R-:W-:-:S03]  /*40e0*/  FADD.FTZ R36, R36, R113 ;  /* 0x0000007124247221 */ /* 0x000fc60000010000 */
[----:B------:R-:W-:-:S07]  /*40f0*/  PRMT R92, R112, 0x7610, R92 ;  /* 0x00007610705c7816 */ /* 0x000fce000000005c */
.L_x_2773:
[----:B------:R-:W-:Y:S05]  /*4100*/  BRA.U !UP3, `(.L_x_2774) ;  /* 0x000000010b487547 */ /* 0x000fea000b800000 */
[----:B------:R-:W-:Y:S02]  /*4110*/  PLOP3.LUT P3, PT, PT, PT, UP2, 0x80, 0x8 ;  /* 0x000000000008781c */ /* 0x000fe40003f6f028 */
[----:B-----5:R-:W-:Y:S02]  /*4120*/  LOP3.LUT P0, RZ, R122, 0xff00, RZ, 0xc0, !PT ;  /* 0x0000ff007aff7812 */ /* 0x020fe4000780c0ff */
[----:B------:R-:W-:-:S09]  /*4130*/  MOV R112, R21 ;  /* 0x0000001500707202 */ /* 0x000fd20000000f00 */
[----:B------:R-:W-:Y:S02]  /*4140*/  @P3 FFMA.FTZ R113, R117, UR6, R109 ;  /* 0x0000000675713c23 */ /* 0x000fe4000801006d */
[----:B------:R-:W-:Y:S02]  /*4150*/  @P0 SHF.L.U32 R115, R150, 0x10, RZ ;  /* 0x0000001096730819 */ /* 0x000fe400000006ff */
[--C-:B------:R-:W-:Y:S01]  /*4160*/  @P3 FADD.FTZ R114, R118, -R113.reuse ;  /* 0x8000007176723221 */ /* 0x100fe20000010000 */
[----:B------:R-:W-:-:S03]  /*4170*/  @P0 PRMT R113, R88, 0x7632, R113 ;  /* 0x0000763258710816 */ /* 0x000fc60000000071 */
[----:B------:R-:W-:Y:S01]  /*4180*/  @P3 FFMA.FTZ R112, R114, UR28, R21 ;  /* 0x0000001c72703c23 */ /* 0x000fe20008010015 */
[----:B------:R-:W-:-:S03]  /*4190*/  @P0 SHF.L.U32 R113, R113, 0x10, RZ ;  /* 0x0000001071710819 */ /* 0x000fc600000006ff */
[----:B------:R-:W-:-:S04]  /*41a0*/  FMUL.FTZ R112, R112, UR21 ;  /* 0x0000001570707c20 */ /* 0x000fc80008410000 */
[----:B------:R-:W-:Y:S01]  /*41b0*/  FMUL.FTZ R114, R112, UR20 ;  /* 0x0000001470727c20 */ /* 0x000fe20008410000 */
[----:B------:R-:W-:-:S03]  /*41c0*/  HFMA2 R112, -RZ, RZ, 0, 0 ;  /* 0x00000000ff707431 */ /* 0x000fc600000001ff */
[----:B------:R-:W-:Y:S01]  /*41d0*/  @P0 FMUL.FTZ R112, R114, R113 ;  /* 0x0000007172700220 */ /* 0x000fe20000410000 */
[----:B------:R-:W-:Y:S01]  /*41e0*/  MOV R113, RZ ;  /* 0x000000ff00717202 */ /* 0x000fe20000000f00 */
[----:B------:R-:W-:Y:S02]  /*41f0*/  @P0 FMUL.FTZ R113, R115, R114 ;  /* 0x0000007273710220 */ /* 0x000fe40000410000 */
[----:B------:R-:W-:-:S03]  /*4200*/  FADD.FTZ R37, R37, R112 ;  /* 0x0000007025257221 */ /* 0x000fc60000010000 */
[----:B------:R-:W-:-:S04]  /*4210*/  F2FP.BF16.F32.PACK_AB R113, RZ, R113 ;  /* 0x00000071ff71723e */ /* 0x000fc800000010ff */
[----:B------:R-:W-:-:S07]  /*4220*/  PRMT R92, R92, 0x5410, R113 ;  /* 0x000054105c5c7816 */ /* 0x000fce0000000071 */
.L_x_2774:
        /* <DEDUP_REMOVED lines=17> */
.L_x_2775:
[----:B------:R-:W-:Y:S05]  /*4340*/  BRA.U !UP3, `(.L_x_2776) ;  /* 0x000000010b487547 */ /* 0x000fea000b800000 */
[----:B------:R-:W-:Y:S02]  /*4350*/  PLOP3.LUT P3, PT, PT, PT, UP2, 0x80, 0x8 ;  /* 0x000000000008781c */ /* 0x000fe40003f6f028 */
[----:B-----5:R-:W-:-:S11]  /*4360*/  LOP3.LUT P0, RZ, R122, 0xff000000, RZ, 0xc0, !PT ;  /* 0xff0000007aff7812 */ /* 0x020fd6000780c0ff */
[----:B------:R-:W-:Y:S02]  /*4370*/  @P3 FFMA.FTZ R112, R107, UR6, R109 ;  /* 0x000000066b703c23 */ /* 0x000fe4000801006d */
[----:B------:R-:W-:Y:S02]  /*4380*/  @P0 PRMT R113, R89, 0x7632, R113 ;  /* 0x0000763259710816 */ /* 0x000fe40000000071 */
[----:B------:R-:W-:Y:S01]  /*4390*/  @P3 FADD.FTZ R114, R119, -R112 ;  /* 0x8000007077723221 */ /* 0x000fe20000010000 */
[----:B------:R-:W-:Y:S02]  /*43a0*/  MOV R112, R23 ;  /* 0x0000001700707202 */ /* 0x000fe40000000f00 */
[----:B------:R-:W-:Y:S01]  /*43b0*/  @P0 SHF.L.U32 R113, R113, 0x10, RZ ;  /* 0x0000001071710819 */ /* 0x000fe200000006ff */
        /* <DEDUP_REMOVED lines=11> */
.L_x_2776:
        /* <DEDUP_REMOVED lines=17> */
.L_x_2777:
        /* <DEDUP_REMOVED lines=19> */
.L_x_2778:
        /* <DEDUP_REMOVED lines=17> */
.L_x_2779:
[----:B------:R-:W-:Y:S05]  /*47c0*/  BRA.U !UP3, `(.L_x_2732) ;  /* 0x0000000d0b0c7547 */ /* 0x000fea000b800000 */
[----:B------:R-:W-:Y:S02]  /*47d0*/  PLOP3.LUT P3, PT, PT, PT, UP2, 0x80, 0x8 ;  /* 0x000000000008781c */ /* 0x000fe40003f6f028 */
[----:B-----5:R-:W-:Y:S02]  /*47e0*/  ISETP.GE.U32.AND P0, PT, R122, RZ, PT ;  /* 0x000000ff7a00720c */ /* 0x020fe40003f06070 */
[----:B------:R-:W-:Y:S02]  /*47f0*/  MOV R112, R19 ;  /* 0x0000001300707202 */ /* 0x000fe40000000f00 */
[----:B------:R-:W-:-:S07]  /*4800*/  ISETP.GE.U32.AND.EX P0, PT, R123, 0x1000000, PT, P0 ;  /* 0x010000007b00780c */ /* 0x000fce0003f06100 */
[----:B------:R-:W-:-:S04]  /*4810*/  @P3 FFMA.FTZ R113, R131, UR6, R109 ;  /* 0x0000000683713c23 */ /* 0x000fc8000801006d */
[----:B------:R-:W-:Y:S02]  /*4820*/  @P3 FADD.FTZ R114, R132, -R113 ;  /* 0x8000007184723221 */ /* 0x000fe40000010000 */
[----:B------:R-:W-:Y:S02]  /*4830*/  @P0 SHF.L.U32 R113, R156, 0x10, RZ ;  /* 0x000000109c710819 */ /* 0x000fe400000006ff */
[----:B------:R-:W-:Y:S01]  /*4840*/  @P3 FFMA.FTZ R112, R114, UR28, R19 ;  /* 0x0000001c72703c23 */ /* 0x000fe20008010013 */
[----:B------:R-:W-:-:S03]  /*4850*/  HFMA2 R114, -RZ, RZ, 0, 0 ;  /* 0x00000000ff727431 */ /* 0x000fc600000001ff */
[----:B------:R-:W-:-:S04]  /*4860*/  FMUL.FTZ R112, R112, UR21 ;  /* 0x0000001570707c20 */ /* 0x000fc80008410000 */
[----:B------:R-:W-:Y:S01]  /*4870*/  FMUL.FTZ R148, R112, UR20 ;  /* 0x0000001470947c20 */ /* 0x000fe20008410000 */
[----:B------:R-:W-:-:S03]  /*4880*/  @P0 PRMT R112, R91, 0x7632, R112 ;  /* 0x000076325b700816 */ /* 0x000fc60000000070 */
[----:B------:R-:W-:Y:S01]  /*4890*/  @P0 FMUL.FTZ R114, R113, R148 ;  /* 0x0000009471720220 */ /* 0x000fe20000410000 */
[----:B------:R-:W-:Y:S02]  /*48a0*/  @P0 SHF.L.U32 R113, R112, 0x10, RZ ;  /* 0x0000001070710819 */ /* 0x000fe400000006ff */
[----:B------:R-:W-:Y:S02]  /*48b0*/  MOV R112, RZ ;  /* 0x000000ff00707202 */ /* 0x000fe40000000f00 */
[----:B------:R-:W-:Y:S01]  /*48c0*/  F2FP.BF16.F32.PACK_AB R114, RZ, R114 ;  /* 0x00000072ff72723e */ /* 0x000fe200000010ff */
[----:B------:R-:W-:-:S03]  /*48d0*/  @P0 FMUL.FTZ R112, R148, R113 ;  /* 0x0000007194700220 */ /* 0x000fc60000410000 */
[----:B------:R-:W-:Y:S01]  /*48e0*/  PRMT R95, R95, 0x5410, R114 ;  /* 0x000054105f5f7816 */ /* 0x000fe20000000072 */
[----:B------:R-:W-:Y:S01]  /*48f0*/  FADD.FTZ R35, R35, R112 ;  /* 0x0000007023237221 */ /* 0x000fe20000010000 */
[----:B------:R-:W-:Y:S06]  /*4900*/  BRA `(.L_x_2732) ;  /* 0x0000000800bc7947 */ /* 0x000fec0003800000 */
.L_x_2772:
[----:B------:R-:W-:Y:S02]  /*4910*/  PLOP3.LUT P0, PT, PT, PT, UP2, 0x80, 0x8 ;  /* 0x000000000008781c */ /* 0x000fe40003f0f028 */
[----:B-----5:R-:W-:Y:S02]  /*4920*/  MOV R112, R21 ;  /* 0x0000001500707202 */ /* 0x020fe40000000f00 */
[----:B------:R-:W-:Y:S02]  /*4930*/  MOV R114, R23 ;  /* 0x0000001700727202 */ /* 0x000fe40000000f00 */
[----:B------:R-:W-:Y:S02]  /*4940*/  MOV R113, R22 ;  /* 0x0000001600717202 */ /* 0x000fe40000000f00 */
[----:B------:R-:W-:Y:S02]  /*4950*/  MOV R101, R17 ;  /* 0x0000001100657202 */ /* 0x000fe40000000f00 */
[----:B------:R-:W-:-:S02]  /*4960*/  MOV R100, R16 ;  /* 0x0000001000647202 */ /* 0x000fc40000000f00 */
[----:B------:R-:W-:Y:S01]  /*4970*/  MOV R103, R20 ;  /* 0x0000001400677202 */ /* 0x000fe20000000f00 */
        /* <DEDUP_REMOVED lines=8> */
[----:B------:R-:W-:Y:S02]  /*4a00*/  @P0 FADD.FTZ R96, R119, -R96 ;  /* 0x8000006077600221 */ /* 0x000fe40000010000 */
[----:B------:R-:W-:Y:S02]  /*4a10*/  @P0 FADD.FTZ R97, R106, -R97 ;  /* 0x800000616a610221 */ /* 0x000fe40000010000 */
[----:B------:R-:W-:Y:S01]  /*4a20*/  @P0 FFMA.FTZ R114, R96, UR28, R23 ;  /* 0x0000001c60720c23 */ /* 0x000fe20008010017 */
[----:B------:R-:W-:Y:S01]  /*4a30*/  @P0 FFMA.FTZ R96, R124, UR6, R109 ;  /* 0x000000067c600c23 */ /* 0x000fe2000801006d */
[----:B------:R-:W-:-:S03]  /*4a40*/  @P0 FFMA.FTZ R100, R97, UR28, R16 ;  /* 0x0000001c61640c23 */ /* 0x000fc60008010010 */
[----:B------:R-:W-:-:S04]  /*4a50*/  @P0 FADD.FTZ R96, R125, -R96 ;  /* 0x800000607d600221 */ /* 0x000fc80000010000 */
[----:B------:R-:W-:Y:S01]  /*4a60*/  @P0 FFMA.FTZ R101, R96, UR28, R17 ;  /* 0x0000001c60650c23 */ /* 0x000fe20008010011 */
[----:B------:R-:W-:-:S04]  /*4a70*/  @P0 FFMA.FTZ R96, R0, UR6, R109 ;  /* 0x0000000600600c23 */ /* 0x000fc8000801006d */
[----:B------:R-:W-:-:S04]  /*4a80*/  @P0 FADD.FTZ R97, R3, -R96 ;  /* 0x8000006003610221 */ /* 0x000fc80000010000 */
[----:B------:R-:W-:Y:S01]  /*4a90*/  @P0 FFMA.FTZ R103, R97, UR28, R20 ;  /* 0x0000001c61670c23 */ /* 0x000fe20008010014 */
[----:B------:R-:W-:Y:S06]  /*4aa0*/  BRA.U !UP3, `(.L_x_2780) ;  /* 0x000000010b407547 */ /* 0x000fec000b800000 */
[----:B------:R-:W-:-:S13]  /*4ab0*/  LOP3.LUT P3, RZ, R122, 0xff, RZ, 0xc0, !PT ;  /* 0x000000ff7aff7812 */ /* 0x000fda000786c0ff */
[----:B------:R-:W0:Y:S01]  /*4ac0*/  @P3 LDC.64 R96, c[0x0][0x408] ;  /* 0x00010200ff603b82 */ /* 0x000e220000000a00 */
[----:B------:R-:W-:-:S07]  /*4ad0*/  @P3 SHF.L.U32 R115, R88, 0x10, RZ ;  /* 0x0000001058733819 */ /* 0x000fce00000006ff */
[----:B------:R-:W1:Y:S01]  /*4ae0*/  @P3 LDC.64 R98, c[0x0][0x408] ;  /* 0x00010200ff623b82 */ /* 0x000e620000000a00 */
[----:B0-----:R-:W-:-:S04]  /*4af0*/  @P3 FMUL.FTZ R97, R103, R97 ;  /* 0x0000006167613220 */ /* 0x001fc80000410000 */
[----:B------:R-:W-:Y:S01]  /*4b00*/  @P3 FMUL.FTZ R96, R97, R96 ;  /* 0x0000006061603220 */ /* 0x000fe20000410000 */
[----:B------:R-:W-:Y:S02]  /*4b10*/  HFMA2 R97, -RZ, RZ, 0, 0 ;  /* 0x00000000ff617431 */ /* 0x000fe400000001ff */
[----:B-1----:R-:W-:Y:S01]  /*4b20*/  @P3 FMUL.FTZ R99, R103, R99 ;  /* 0x0000006367633220 */ /* 0x002fe20000410000 */
[----:B------:R-:W-:-:S03]  /*4b30*/  @P3 FMUL.FTZ R97, R115, R96 ;  /* 0x0000006073613220 */ /* 0x000fc60000410000 */
[----:B------:R-:W-:Y:S01]  /*4b40*/  @P3 FMUL.FTZ R99, R99, R98 ;  /* 0x0000006263633220 */ /* 0x000fe20000410000 */
[----:B------:R-:W-:Y:S02]  /*4b50*/  @P3 SHF.L.U32 R98, R76, 0x10, RZ ;  /* 0x000000104c623819 */ /* 0x000fe400000006ff */
[----:B------:R-:W-:Y:S01]  /*4b60*/  MOV R96, RZ ;  /* 0x000000ff00607202 */ /* 0x000fe20000000f00 */
[----:B------:R-:W-:Y:S02]  /*4b70*/  FADD.FTZ R36, R36, R97 ;  /* 0x0000006124247221 */ /* 0x000fe40000010000 */
[----:B------:R-:W-:-:S05]  /*4b80*/  @P3 FMUL.FTZ R96, R98, R99 ;  /* 0x0000006362603220 */ /* 0x000fca0000410000 */
[----:B------:R-:W-:-:S04]  /*4b90*/  F2FP.BF16.F32.PACK_AB R96, RZ, R96 ;  /* 0x00000060ff60723e */ /* 0x000fc800000010ff */
[----:B------:R-:W-:-:S07]  /*4ba0*/  PRMT R92, R96, 0x7610, R92 ;  /* 0x00007610605c7816 */ /* 0x000fce000000005c */
.L_x_2780:
[----:B------:R-:W-:Y:S05]  /*4bb0*/  BRA.U !UP3, `(.L_x_2781) ;  /* 0x000000010b447547 */ /* 0x000fea000b800000 */
[----:B------:R-:W-:-:S13]  /*4bc0*/  LOP3.LUT P3, RZ, R122, 0xff00, RZ, 0xc0, !PT ;  /* 0x0000ff007aff7812 */ /* 0x000fda000786c0ff */
        /* <DEDUP_REMOVED lines=13> */
[----:B------:R-:W-:-:S04]  /*4ca0*/  FADD.FTZ R37, R37, R96 ;  /* 0x0000006025257221 */ /* 0x000fc80000010000 */
[----:B------:R-:W-:-:S04]  /*4cb0*/  F2FP.BF16.F32.PACK_AB R97, RZ, R97 ;  /* 0x00000061ff61723e */ /* 0x000fc800000010ff */
[----:B------:R-:W-:-:S07]  /*4cc0*/  PRMT R92, R92, 0x5410, R97 ;  /* 0x000054105c5c7816 */ /* 0x000fce0000000061 */
.L_x_2781:
[----:B------:R-:W-:Y:S05]  /*4cd0*/  BRA.U !UP3, `(.L_x_2782) ;  /* 0x000000010b407547 */ /* 0x000fea000b800000 */
        /* <DEDUP_REMOVED lines=16> */
.L_x_2782:
        /* <DEDUP_REMOVED lines=18> */
.L_x_2783:
        /* <DEDUP_REMOVED lines=17> */
.L_x_2784:
        /* <DEDUP_REMOVED lines=18> */
.L_x_2785:
[----:B------:R-:W-:Y:S01]  /*5130*/  @P0 FFMA.FTZ R97, R105, UR6, R109 ;  /* 0x0000000669610c23 */ /* 0x000fe2000801006d */
[----:B------:R-:W-:-:S03]  /*5140*/  MOV R102, R18 ;  /* 0x0000001200667202 */ /* 0x000fc60000000f00 */
        /* <DEDUP_REMOVED lines=19> */
.L_x_2786:
[----:B------:R-:W-:Y:S01]  /*5280*/  @P0 FFMA.FTZ R97, R131, UR6, R109 ;  /* 0x0000000683610c23 */ /* 0x000fe2000801006d */
[----:B------:R-:W-:Y:S02]  /*5290*/  MOV R115, R19 ;  /* 0x0000001300737202 */ /* 0x000fe40000000f00 */
[----:B------:R-:W-:Y:S01]  /*52a0*/  MOV R99, R114 ;  /* 0x0000007200637202 */ /* 0x000fe20000000f00 */
[----:B------:R-:W-:Y:S01]  /*52b0*/  @P0 FADD.FTZ R96, R132, -R97 ;  /* 0x8000006184600221 */ /* 0x000fe20000010000 */
[----:B------:R-:W-:Y:S02]  /*52c0*/  MOV R98, R113 ;  /* 0x0000007100627202 */ /* 0x000fe40000000f00 */
[----:B------:R-:W-:Y:S01]  /*52d0*/  MOV R97, R112 ;  /* 0x0000007000617202 */ /* 0x000fe20000000f00 */
[----:B------:R-:W-:Y:S01]  /*52e0*/  @P0 FFMA.FTZ R115, R96, UR28, R19 ;  /* 0x0000001c60730c23 */ /* 0x000fe20008010013 */
[----:B------:R-:W-:-:S04]  /*52f0*/  MOV R96, R103 ;  /* 0x0000006700607202 */ /* 0x000fc80000000f00 */
[----:B------:R-:W-:Y:S01]  /*5300*/  MOV R103, R115 ;  /* 0x0000007300677202 */ /* 0x000fe20000000f00 */
[----:B------:R-:W-:Y:S06]  /*5310*/  BRA.U !UP3, `(.L_x_2732) ;  /* 0x000000010b387547 */ /* 0x000fec000b800000 */
[----:B------:R-:W-:Y:S01]  /*5320*/  ISETP.GE.U32.AND P0, PT, R122, RZ, PT ;  /* 0x000000ff7a00720c */ /* 0x000fe20003f06070 */
[----:B------:R-:W-:Y:S01]  /*5330*/  FMUL.FTZ R112, R115, UR21 ;  /* 0x0000001573707c20 */ /* 0x000fe20008410000 */
[----:B------:R-:W-:Y:S02]  /*5340*/  HFMA2 R114, -RZ, RZ, 0, 0 ;  /* 0x00000000ff727431 */ /* 0x000fe400000001ff */
[----:B------:R-:W-:Y:S01]  /*5350*/  ISETP.GE.U32.AND.EX P0, PT, R123, 0x1000000, PT, P0 ;  /* 0x010000007b00780c */ /* 0x000fe20003f06100 */
[----:B------:R-:W-:Y:S01]  /*5360*/  FMUL.FTZ R148, R112, UR20 ;  /* 0x0000001470947c20 */ /* 0x000fe20008410000 */
[----:B------:R-:W-:-:S11]  /*5370*/  MOV R112, RZ ;  /* 0x000000ff00707202 */ /* 0x000fd60000000f00 */
[----:B------:R-:W-:Y:S02]  /*5380*/  @P0 SHF.L.U32 R115, R156, 0x10, RZ ;  /* 0x000000109c730819 */ /* 0x000fe400000006ff */
[----:B------:R-:W-:-:S03]  /*5390*/  @P0 PRMT R113, R91, 0x7632, R113 ;  /* 0x000076325b710816 */ /* 0x000fc60000000071 */
[----:B------:R-:W-:Y:S01]  /*53a0*/  @P0 FMUL.FTZ R114, R115, R148 ;  /* 0x0000009473720220 */ /* 0x000fe20000410000 */
[----:B------:R-:W-:-:S04]  /*53b0*/  @P0 SHF.L.U32 R113, R113, 0x10, RZ ;  /* 0x0000001071710819 */ /* 0x000fc800000006ff */
[----:B------:R-:W-:Y:S01]  /*53c0*/  F2FP.BF16.F32.PACK_AB R114, RZ, R114 ;  /* 0x00000072ff72723e */ /* 0x000fe200000010ff */
[----:B------:R-:W-:-:S03]  /*53d0*/  @P0 FMUL.FTZ R112, R148, R113 ;  /* 0x0000007194700220 */ /* 0x000fc60000410000 */
[----:B------:R-:W-:Y:S01]  /*53e0*/  PRMT R95, R95, 0x5410, R114 ;  /* 0x000054105f5f7816 */ /* 0x000fe20000000072 */
[----:B------:R-:W-:-:S07]  /*53f0*/  FADD.FTZ R35, R35, R112 ;  /* 0x0000007023237221 */ /* 0x000fce0000010000 */
.L_x_2732:
[----:B------:R-:W-:Y:S01]  /*5400*/  ISETP.NE.U32.AND P0, PT, R110, RZ, PT ;  /* 0x000000ff6e00720c */ /* 0x000fe20003f05070 */
[----:B------:R-:W0:Y:S01]  /*5410*/  @UP3 LDCU.64 UR4, c[0x0][0x468] ;  /* 0x00008d00ff0437ac */ /* 0x000e220008000a00 */
[----:B------:R-:W-:Y:S02]  /*5420*/  PLOP3.LUT P3, PT, PT, PT, UP3, 0x80, 0x8 ;  /* 0x000000000008781c */ /* 0x000fe40003f6f038 */
[----:B------:R-:W-:Y:S02]  /*5430*/  ISETP.NE.AND.EX P0, PT, R111, RZ, PT, P0 ;  /* 0x000000ff6f00720c */ /* 0x000fe40003f05300 */
[----:B------:R-:W-:-:S11]  /*5440*/  MOV R113, 0x10 ;  /* 0x0000001000717802 */ /* 0x000fd60000000f00 */
[----:B------:R-:W1:Y:S02]  /*5450*/  @P0 LDC.64 R110, c[0x0][0x478] ;  /* 0x00011e00ff6e0b82 */ /* 0x000e640000000a00 */
[C---:B-1----:R-:W-:Y:S01]  /*5460*/  @P0 IMAD.WIDE.U32 R110, R15.reuse, 0x20, R110 ;  /* 0x000000200f6e0825 */ /* 0x042fe200078e006e */
[----:B------:R-:W-:-:S04]  /*5470*/  IADD3 R15, PT, PT, R15, 0x80, RZ ;  /* 0x000000800f0f7810 */ /* 0x000fc80007ffe0ff */
[----:B------:R-:W-:Y:S04]  /*5480*/  @P0 STG.E.128 desc[UR10][R110.64], R96 ;  /* 0x000000606e000986 */ /* 0x000fe8000c101d0a */
[----:B------:R0:W-:Y:S02]  /*5490*/  @P0 STG.E.128 desc[UR10][R110.64+0x10], R100 ;  /* 0x000010646e000986 */ /* 0x0001e4000c101d0a */
[C---:B0-----:R-:W-:Y:S01]  /*54a0*/  @P3 IMAD.WIDE.U32 R110, R108.reuse, R113, UR4 ;  /* 0x000000046c6e3e25 */ /* 0x041fe2000f8e0071 */
[----:B------:R-:W-:-:S04]  /*54b0*/  IADD3 R108, PT, PT, R108, 0x80, RZ ;  /* 0x000000806c6c7810 */ /* 0x000fc80007ffe0ff */
[----:B------:R0:W-:Y:S03]  /*54c0*/  @P3 STG.E.128 desc[UR10][R110.64], R92 ;  /* 0x0000005c6e003986 */ /* 0x0001e6000c101d0a */
.L_x_2693:
[----:B------:R-:W-:Y:S05]  /*54d0*/  BSYNC.RECONVERGENT B0 ;  /* 0x0000000000007941 */ /* 0x000fea0003800200 */
.L_x_2692:
[----:B------:R-:W-:Y:S04]  /*54e0*/  BSSY.RECONVERGENT B0, `(.L_x_2787) ;  /* 0x000035c000007945 */ /* 0x000fe80003800200 */
[----:B------:R-:W-:Y:S05]  /*54f0*/  @!P2 BRA `(.L_x_2788) ;  /* 0x000000340068a947 */ /* 0x000fea0003800000 */
[----:B------:R-:W-:-:S04]  /*5500*/  UISETP.NE.U32.AND UP0, UPT, UR22, URZ, UPT ;  /* 0x000000ff1600728c */ /* 0x000fc8000bf05070 */
[----:B------:R-:W-:Y:S01]  /*5510*/  UISETP.NE.AND.EX UP0, UPT, UR23, URZ, UPT, UP0 ;  /* 0x000000ff1700728c */ /* 0x000fe2000bf05300 */
[----:B------:R-:W-:Y:S10]  /*5520*/  BRA.U !UP3, `(.L_x_2789) ;  /* 0x000000010b0c7547 */ /* 0x000ff4000b800000 */
[----:B-----5:R-:W1:Y:S02]  /*5530*/  LDC.64 R88, c[0x0][0x390] ;  /* 0x0000e400ff587b82 */ /* 0x020e640000000a00 */
[----:B-1----:R-:W-:-:S06]  /*5540*/  IMAD.WIDE.U32 R88, R108, 0x10, R88 ;  /* 0x000000106c587825 */ /* 0x002fcc00078e0058 */
[----:B------:R-:W5:Y:S02]  /*5550*/  LDG.E.128 R88, desc[UR10][R88.64] ;  /* 0x0000000a58587981 */ /* 0x000f64000c1e1d00 */
.L_x_2789:
        /* <DEDUP_REMOVED lines=9> */
[----:B------:R-:W-:Y:S02]  /*55f0*/  MOV R112, R83 ;  /* 0x0000005300707202 */ /* 0x000fe40000000f00 */
[----:B------:R-:W-:-:S02]  /*5600*/  MOV R101, R85 ;  /* 0x0000005500657202 */ /* 0x000fc40000000f00 */
[----:B------:R-:W-:Y:S01]  /*5610*/  MOV R102, R86 ;  /* 0x0000005600667202 */ /* 0x000fe20000000f00 */
[--C-:B------:R-:W-:Y:S01]  /*5620*/  @P0 FFMA.FTZ R97, R14, UR6, R109.reuse ;  /* 0x000000060e610c23 */ /* 0x100fe2000801006d */
[--C-:B------:R-:W-:Y:S01]  /*5630*/  @P0 FFMA.FTZ R98, R8, UR6, R109.reuse ;  /* 0x0000000608620c23 */ /* 0x100fe2000801006d */
[----:B------:R-:W-:Y:S01]  /*5640*/  @P0 FFMA.FTZ R99, R127, UR6, R109 ;  /* 0x000000067f630c23 */ /* 0x000fe2000801006d */
[----:B------:R-:W-:Y:S01]  /*5650*/  MOV R103, R87 ;  /* 0x0000005700677202 */ /* 0x000fe20000000f00 */
[----:B------:R-:W-:Y:S01]  /*5660*/  @P0 FADD.FTZ R96, R126, -R97 ;  /* 0x800000617e600221 */ /* 0x000fe20000010000 */
[----:B------:R-:W-:Y:S01]  /*5670*/  @P0 FADD.FTZ R97, R9, -R98 ;  /* 0x8000006209610221 */ /* 0x000fe20000010000 */
[----:B------:R-:W-:Y:S02]  /*5680*/  @P0 FFMA.FTZ R98, R10, UR6, R109 ;  /* 0x000000060a620c23 */ /* 0x000fe4000801006d */
[----:B------:R-:W-:Y:S01]  /*5690*/  @P0 FFMA.FTZ R110, R96, UR28, R81 ;  /* 0x0000001c606e0c23 */ /* 0x000fe20008010051 */
[----:B------:R-:W-:Y:S01]  /*56a0*/  @P0 FFMA.FTZ R111, R97, UR28, R82 ;  /* 0x0000001c616f0c23 */ /* 0x000fe20008010052 */
[----:B------:R-:W-:Y:S01]  /*56b0*/  @P0 FADD.FTZ R97, R11, -R98 ;  /* 0x800000620b610221 */ /* 0x000fe20000010000 */
[----:B------:R-:W-:-:S03]  /*56c0*/  @P0 FADD.FTZ R96, R128, -R99 ;  /* 0x8000006380600221 */ /* 0x000fc60000010000 */
[----:B------:R-:W-:Y:S01]  /*56d0*/  @P0 FFMA.FTZ R100, R97, UR28, R84 ;  /* 0x0000001c61640c23 */ /* 0x000fe20008010054 */
[----:B------:R-:W-:Y:S01]  /*56e0*/  @P0 FFMA.FTZ R97, R129, UR6, R109 ;  /* 0x0000000681610c23 */ /* 0x000fe2000801006d */
[----:B------:R-:W-:-:S03]  /*56f0*/  @P0 FFMA.FTZ R112, R96, UR28, R83 ;  /* 0x0000001c60700c23 */ /* 0x000fc60008010053 */
[----:B------:R-:W-:-:S04]  /*5700*/  @P0 FADD.FTZ R96, R130, -R97 ;  /* 0x8000006182600221 */ /* 0x000fc80000010000 */
[----:B------:R-:W-:Y:S01]  /*5710*/  @P0 FFMA.FTZ R101, R96, UR28, R85 ;  /* 0x0000001c60650c23 */ /* 0x000fe20008010055 */
[----:B------:R-:W-:-:S04]  /*5720*/  @P0 FFMA.FTZ R96, R12, UR6, R109 ;  /* 0x000000060c600c23 */ /* 0x000fc8000801006d */
[----:B------:R-:W-:Y:S01]  /*5730*/  @P0 FADD.FTZ R97, R13, -R96 ;  /* 0x800000600d610221 */ /* 0x000fe20000010000 */
[----:B------:R-:W-:-:S03]  /*5740*/  @P0 FFMA.FTZ R96, R6, UR6, R109 ;  /* 0x0000000606600c23 */ /* 0x000fc6000801006d */
[----:B------:R-:W-:Y:S01]  /*5750*/  @P0 FFMA.FTZ R102, R97, UR28, R86 ;  /* 0x0000001c61660c23 */ /* 0x000fe20008010056 */
[----:B------:R-:W-:Y:S01]  /*5760*/  @P0 FFMA.FTZ R97, R133, UR6, R109 ;  /* 0x0000000685610c23 */ /* 0x000fe2000801006d */
[----:B------:R-:W-:-:S03]  /*5770*/  MOV R109, R80 ;  /* 0x00000050006d7202 */ /* 0x000fc60000000f00 */
[----:B------:R-:W-:Y:S01]  /*5780*/  @P0 FADD.FTZ R98, R134, -R97 ;  /* 0x8000006186620221 */ /* 0x000fe20000010000 */
[----:B------:R-:W-:-:S03]  /*5790*/  @P0 FADD.FTZ R97, R7, -R96 ;  /* 0x8000006007610221 */ /* 0x000fc60000010000 */
[----:B------:R-:W-:Y:S01]  /*57a0*/  @P0 FFMA.FTZ R103, R98, UR28, R87 ;  /* 0x0000001c62670c23 */ /* 0x000fe20008010057 */
        /* <DEDUP_REMOVED lines=18> */
.L_x_2792:
        /* <DEDUP_REMOVED lines=18> */
.L_x_2793:
        /* <DEDUP_REMOVED lines=17> */
.L_x_2794:
        /* <DEDUP_REMOVED lines=18> */
.L_x_2795:
        /* <DEDUP_REMOVED lines=17> */
.L_x_2796:
        /* <DEDUP_REMOVED lines=18> */
.L_x_2797:
        /* <DEDUP_REMOVED lines=17> */
.L_x_2798:
[----:B------:R-:W-:Y:S02]  /*5f60*/  MOV R99, R112 ;  /* 0x0000007000637202 */ /* 0x000fe40000000f00 */
[----:B------:R-:W-:Y:S02]  /*5f70*/  MOV R98, R111 ;  /* 0x0000006f00627202 */ /* 0x000fe40000000f00 */
[----:B------:R-:W-:Y:S02]  /*5f80*/  MOV R97, R110 ;  /* 0x0000006e00617202 */ /* 0x000fe40000000f00 */
[----:B------:R-:W-:Y:S01]  /*5f90*/  MOV R96, R109 ;  /* 0x0000006d00607202 */ /* 0x000fe20000000f00 */
[----:B------:R-:W-:Y:S06]  /*5fa0*/  BRA.U !UP3, `(.L_x_2799) ;  /* 0x000000290b987547 */ /* 0x000fec000b800000 */
[----:B------:R-:W-:Y:S01]  /*5fb0*/  ISETP.GE.U32.AND P0, PT, R120, RZ, PT ;  /* 0x000000ff7800720c */ /* 0x000fe20003f06070 */
[----:B------:R-:W-:Y:S01]  /*5fc0*/  FMUL.FTZ R109, R103, UR21 ;  /* 0x00000015676d7c20 */ /* 0x000fe20008410000 */
[----:B------:R-:W-:Y:S02]  /*5fd0*/  CS2R R110, SRZ ;  /* 0x00000000006e7805 */ /* 0x000fe4000001ff00 */
[----:B------:R-:W-:Y:S01]  /*5fe0*/  ISETP.GE.U32.AND.EX P0, PT, R121, 0x1000000, PT, P0 ;  /* 0x010000007900780c */ /* 0x000fe20003f06100 */
[----:B------:R-:W-:-:S12]  /*5ff0*/  FMUL.FTZ R112, R109, UR20 ;  /* 0x000000146d707c20 */ /* 0x000fd80008410000 */
[----:B------:R-:W-:-:S05]  /*6000*/  @P0 SHF.L.U32 R109, R146, 0x10, RZ ;  /* 0x00000010926d0819 */ /* 0x000fca00000006ff */
[----:B------:R-:W-:Y:S01]  /*6010*/  @P0 FMUL.FTZ R111, R112, R109 ;  /* 0x0000006d706f0220 */ /* 0x000fe20000410000 */
[----:B------:R-:W-:-:S04]  /*6020*/  @P0 PRMT R109, R91, 0x7632, R109 ;  /* 0x000076325b6d0816 */ /* 0x000fc8000000006d */
[----:B------:R-:W-:Y:S02]  /*6030*/  @P0 SHF.L.U32 R109, R109, 0x10, RZ ;  /* 0x000000106d6d0819 */ /* 0x000fe400000006ff */
[----:B------:R-:W-:-:S03]  /*6040*/  F2FP.BF16.F32.PACK_AB R111, RZ, R111 ;  /* 0x0000006fff6f723e */ /* 0x000fc600000010ff */
[----:B------:R-:W-:Y:S01]  /*6050*/  @P0 FMUL.FTZ R110, R112, R109 ;  /* 0x0000006d706e0220 */ /* 0x000fe20000410000 */
[----:B------:R-:W-:-:S03]  /*6060*/  PRMT R95, R95, 0x5410, R111 ;  /* 0x000054105f5f7816 */ /* 0x000fc6000000006f */
[----:B------:R-:W-:Y:S01]  /*6070*/  FADD.FTZ R27, R27, R110 ;  /* 0x0000006e1b1b7221 */ /* 0x000fe20000010000 */
[----:B------:R-:W-:Y:S06]  /*6080*/  BRA `(.L_x_2799) ;  /* 0x0000002800607947 */ /* 0x000fec0003800000 */
.L_x_2791:
[----:B------:R-:W-:Y:S05]  /*6090*/  BRA.U !UP3, `(.L_x_2800) ;  /* 0x000000010b407547 */ /* 0x000fea000b800000 */
[----:B------:R-:W-:-:S13]  /*60a0*/  PLOP3.LUT P0, PT, PT, PT, UP2, 0x80, 0x8 ;  /* 0x000000000008781c */ /* 0x000fda0003f0f028 */
[----:B0-----:R-:W-:-:S04]  /*60b0*/  @P0 FFMA.FTZ R110, R6, UR6, R109 ;  /* 0x00000006066e0c23 */ /* 0x001fc8000801006d */
        /* <DEDUP_REMOVED lines=14> */
.L_x_2800:
[----:B------:R-:W-:Y:S05]  /*61a0*/  BRA.U !UP3, `(.L_x_2801) ;  /* 0x000000010b487547 */ /* 0x000fea000b800000 */
[----:B------:R-:W-:Y:S02]  /*61b0*/  PLOP3.LUT P4, PT, PT, PT, UP2, 0x80, 0x8 ;  /* 0x000000000008781c */ /* 0x000fe40003f8f028 */
[----:B-----5:R-:W-:Y:S02]  /*61c0*/  LOP3.LUT P0, RZ, R120, 0xff00, RZ, 0xc0, !PT ;  /* 0x0000ff0078ff7812 */ /* 0x020fe4000780c0ff */
[----:B0-----:R-:W-:-:S09]  /*61d0*/  MOV R110, R81 ;  /* 0x00000051006e7202 */ /* 0x001fd20000000f00 */
        /* <DEDUP_REMOVED lines=15> */
.L_x_2801:
        /* <DEDUP_REMOVED lines=17> */
.L_x_2802:
        /* <DEDUP_REMOVED lines=19> */
.L_x_2803:
        /* <DEDUP_REMOVED lines=17> */
.L_x_2804:
        /* <DEDUP_REMOVED lines=19> */
.L_x_2805:
        /* <DEDUP_REMOVED lines=17> */
.L_x_2806:
[----:B------:R-:W-:Y:S05]  /*6860*/  BRA.U !UP3, `(.L_x_2799) ;  /* 0x000000210b687547 */ /* 0x000fea000b800000 */
[----:B------:R-:W-:Y:S02]  /*6870*/  PLOP3.LUT P4, PT, PT, PT, UP2, 0x80, 0x8 ;  /* 0x000000000008781c */ /* 0x000fe40003f8f028 */
[----:B-----5:R-:W-:-:S04]  /*6880*/  ISETP.GE.U32.AND P0, PT, R120, RZ, PT ;  /* 0x000000ff7800720c */ /* 0x020fc80003f06070 */
[----:B------:R-:W-:-:S07]  /*6890*/  ISETP.GE.U32.AND.EX P0, PT, R121, 0x1000000, PT, P0 ;  /* 0x010000007900780c */ /* 0x000fce0003f06100 */
[----:B------:R-:W-:-:S04]  /*68a0*/  @P4 FFMA.FTZ R109, R133, UR6, R109 ;  /* 0x00000006856d4c23 */ /* 0x000fc8000801006d */
[----:B0-----:R-:W-:Y:S01]  /*68b0*/  @P4 FADD.FTZ R110, R134, -R109 ;  /* 0x8000006d866e4221 */ /* 0x001fe20000010000 */
[----:B------:R-:W-:-:S03]  /*68c0*/  MOV R109, R87 ;  /* 0x00000057006d7202 */ /* 0x000fc60000000f00 */
[----:B------:R-:W-:Y:S01]  /*68d0*/  @P4 FFMA.FTZ R109, R110, UR28, R87 ;  /* 0x0000001c6e6d4c23 */ /* 0x000fe20008010057 */
[----:B------:R-:W-:-:S03]  /*68e0*/  CS2R R110, SRZ ;  /* 0x00000000006e7805 */ /* 0x000fc6000001ff00 */
[----:B------:R-:W-:-:S04]  /*68f0*/  FMUL.FTZ R109, R109, UR21 ;  /* 0x000000156d6d7c20 */ /* 0x000fc80008410000 */
[----:B------:R-:W-:Y:S01]  /*6900*/  FMUL.FTZ R112, R109, UR20 ;  /* 0x000000146d707c20 */ /* 0x000fe20008410000 */
        /* <DEDUP_REMOVED lines=9> */
.L_x_2790:
[----:B------:R-:W-:-:S04]  /*69a0*/  UISETP.NE.U32.AND UP0, UPT, UR24, URZ, UPT ;  /* 0x000000ff1800728c */ /* 0x000fc8000bf05070 */
[----:B------:R-:W-:-:S06]  /*69b0*/  UISETP.NE.AND.EX UP0, UPT, UR25, URZ, UPT, UP0 ;  /* 0x000000ff1900728c */ /* 0x000fcc000bf05300 */
[----:B------:R-:W-:-:S13]  /*69c0*/  PLOP3.LUT P3, PT, PT, PT, UP0, 0x80, 0x8 ;  /* 0x000000000008781c */ /* 0x000fda0003f6f008 */
[----:B------:R-:W-:Y:S05]  /*69d0*/  @!P3 BRA `(.L_x_2807) ;  /* 0x000000100030b947 */ /* 0x000fea0003800000 */
        /* <DEDUP_REMOVED lines=14> */
.L_x_2810:
[----:B------:R-:W-:Y:S05]  /*6ac0*/  BSYNC.RECONVERGENT B1 ;  /* 0x0000000000017941 */ /* 0x000fea0003800200 */
.L_x_2809:
        /* <DEDUP_REMOVED lines=13> */
.L_x_2812:
[----:B------:R-:W-:Y:S05]  /*6ba0*/  BSYNC.RECONVERGENT B1 ;  /* 0x0000000000017941 */ /* 0x000fea0003800200 */
.L_x_2811:
[----:B------:R-:W-:-:S04]  /*6bb0*/  F2FP.BF16.F32.PACK_AB R96, RZ, R96 ;  /* 0x00000060ff60723e */ /* 0x000fc800000010ff */
[----:B0-----:R-:W-:-:S07]  /*6bc0*/  PRMT R92, R96, 0x7610, R92 ;  /* 0x00007610605c7816 */ /* 0x001fce000000005c */
.L_x_2808:
        /* <DEDUP_REMOVED lines=15> */
.L_x_2815:
[----:B------:R-:W-:Y:S05]  /*6cc0*/  BSYNC.RECONVERGENT B1 ;  /* 0x0000000000017941 */ /* 0x000fea0003800200 */
.L_x_2814:
        /* <DEDUP_REMOVED lines=13> */
.L_x_2817:
[----:B------:R-:W-:Y:S05]  /*6da0*/  BSYNC.RECONVERGENT B1 ;  /* 0x0000000000017941 */ /* 0x000fea0003800200 */
.L_x_2816:
[----:B------:R-:W-:-:S04]  /*6db0*/  F2FP.BF16.F32.PACK_AB R96, RZ, R96 ;  /* 0x00000060ff60723e */ /* 0x000fc800000010ff */
[----:B0-----:R-:W-:-:S07]  /*6dc0*/  PRMT R92, R92, 0x5410, R96 ;  /* 0x000054105c5c7816 */ /* 0x001fce0000000060 */
.L_x_2813:
        /* <DEDUP_REMOVED lines=14> */
.L_x_2820:
[----:B------:R-:W-:Y:S05]  /*6eb0*/  BSYNC.RECONVERGENT B1 ;  /* 0x0000000000017941 */ /* 0x000fea0003800200 */
.L_x_2819:
        /* <DEDUP_REMOVED lines=13> */
.L_x_2822:
[----:B------:R-:W-:Y:S05]  /*6f90*/  BSYNC.RECONVERGENT B1 ;  /* 0x0000000000017941 */ /* 0x000fea0003800200 */
.L_x_2821:
[----:B------:R-:W-:-:S04]  /*6fa0*/  F2FP.BF16.F32.PACK_AB R96, RZ, R96 ;  /* 0x00000060ff60723e */ /* 0x000fc800000010ff */
[----:B0-----:R-:W-:-:S07]  /*6fb0*/  PRMT R93, R96, 0x7610, R93 ;  /* 0x00007610605d7816 */ /* 0x001fce000000005d */
.L_x_2818:
        /* <DEDUP_REMOVED lines=15> */
.L_x_2825:
[----:B------:R-:W-:Y:S05]  /*70b0*/  BSYNC.RECONVERGENT B1 ;  /* 0x0000000000017941 */ /* 0x000fea0003800200 */
.L_x_2824:
        /* <DEDUP_REMOVED lines=13> */
.L_x_2827:
[----:B------:R-:W-:Y:S05]  /*7190*/  BSYNC.RECONVERGENT B1 ;  /* 0x0000000000017941 */ /* 0x000fea0003800200 */
.L_x_2826:
[----:B------:R-:W-:-:S04]  /*71a0*/  F2FP.BF16.F32.PACK_AB R96, RZ, R96 ;  /* 0x00000060ff60723e */ /* 0x000fc800000010ff */
[----:B0-----:R-:W-:-:S07]  /*71b0*/  PRMT R93, R93, 0x5410, R96 ;  /* 0x000054105d5d7816 */ /* 0x001fce0000000060 */
.L_x_2823:
        /* <DEDUP_REMOVED lines=14> */
.L_x_2830:
[----:B------:R-:W-:Y:S05]  /*72a0*/  BSYNC.RECONVERGENT B1 ;  /* 0x0000000000017941 */ /* 0x000fea0003800200 */
.L_x_2829:
        /* <DEDUP_REMOVED lines=13> */
.L_x_2832:
[----:B------:R-:W-:Y:S05]  /*7380*/  BSYNC.RECONVERGENT B1 ;  /* 0x0000000000017941 */ /* 0x000fea0003800200 */
.L_x_2831:
[----:B------:R-:W-:-:S04]  /*7390*/  F2FP.BF16.F32.PACK_AB R96, RZ, R96 ;  /* 0x00000060ff60723e */ /* 0x000fc800000010ff */
[----:B0-----:R-:W-:-:S07]  /*73a0*/  PRMT R94, R96, 0x7610, R94 ;  /* 0x00007610605e7816 */ /* 0x001fce000000005e */
.L_x_2828:
        /* <DEDUP_REMOVED lines=15> */
.L_x_2835:
[----:B------:R-:W-:Y:S05]  /*74a0*/  BSYNC.RECONVERGENT B1 ;  /* 0x0000000000017941 */ /* 0x000fea0003800200 */
.L_x_2834:
        /* <DEDUP_REMOVED lines=13> */
.L_x_2837:
[----:B------:R-:W-:Y:S05]  /*7580*/  BSYNC.RECONVERGENT B1 ;  /* 0x0000000000017941 */ /* 0x000fea0003800200 */
.L_x_2836:
[----:B------:R-:W-:-:S04]  /*7590*/  F2FP.BF16.F32.PACK_AB R96, RZ, R96 ;  /* 0x00000060ff60723e */ /* 0x000fc800000010ff */
[----:B0-----:R-:W-:-:S07]  /*75a0*/  PRMT R94, R94, 0x5410, R96 ;  /* 0x000054105e5e7816 */ /* 0x001fce0000000060 */
.L_x_2833:
        /* <DEDUP_REMOVED lines=14> */
.L_x_2840:
[----:B------:R-:W-:Y:S05]  /*7690*/  BSYNC.RECONVERGENT B1 ;  /* 0x0000000000017941 */ /* 0x000fea0003800200 */
.L_x_2839:
        /* <DEDUP_REMOVED lines=13> */
.L_x_2842:
[----:B------:R-:W-:Y:S05]  /*7770*/  BSYNC.RECONVERGENT B1 ;  /* 0x0000000000017941 */ /* 0x000fea0003800200 */
.L_x_2841:
[----:B------:R-:W-:-:S04]  /*7780*/  F2FP.BF16.F32.PACK_AB R96, RZ, R96 ;  /* 0x00000060ff60723e */ /* 0x000fc800000010ff */
[----:B0-----:R-:W-:-:S07]  /*7790*/  PRMT R95, R96, 0x7610, R95 ;  /* 0x00007610605f7816 */ /* 0x001fce000000005f */
.L_x_2838:
        /* <DEDUP_REMOVED lines=22> */
[----:B0-----:R-:W-:Y:S01]  /*7900*/  FMUL.FTZ R110, R100, UR28 ;  /* 0x0000001c646e7c20 */ /* 0x001fe20008410000 */
        /* <DEDUP_REMOVED lines=11> */
[----:B-----5:R-:W-:Y:S01]  /*79c0*/  ISETP.GE.U32.AND P0, PT, R120, RZ, PT ;  /* 0x000000ff7800720c */ /* 0x020fe20003f06070 */
        /* <DEDUP_REMOVED lines=13> */
.L_x_2807:
[----:B------:R-:W-:Y:S05]  /*7aa0*/  BRA.U !UP3, `(.L_x_2843) ;  /* 0x000000010b7c7547 */ /* 0x000fea000b800000 */
[----:B-----5:R-:W-:Y:S01]  /*7ab0*/  LOP3.LUT P0, RZ, R120, 0xff, RZ, 0xc0, !PT ;  /* 0x000000ff78ff7812 */ /* 0x020fe2000780c0ff */
[----:B------:R-:W-:Y:S01]  /*7ac0*/  BSSY.RECONVERGENT B1, `(.L_x_2844) ;  /* 0x000000c000017945 */ /* 0x000fe20003800200 */
[----:B0-----:R-:W-:-:S11]  /*7ad0*/  HFMA2 R111, -RZ, RZ, 0, 0 ;  /* 0x00000000ff6f7431 */ /* 0x001fd600000001ff */
        /* <DEDUP_REMOVED lines=10> */
.L_x_2845:
[----:B------:R-:W-:Y:S05]  /*7b80*/  BSYNC.RECONVERGENT B1 ;  /* 0x0000000000017941 */ /* 0x000fea0003800200 */
.L_x_2844:
        /* <DEDUP_REMOVED lines=13> */
.L_x_2847:
[----:B------:R-:W-:Y:S05]  /*7c60*/  BSYNC.RECONVERGENT B1 ;  /* 0x0000000000017941 */ /* 0x000fea0003800200 */
.L_x_2846:
[----:B------:R-:W-:Y:S02]  /*7c70*/  F2FP.BF16.F32.PACK_AB R110, RZ, R28 ;  /* 0x0000001cff6e723e */ /* 0x000fe400000010ff */
[----:B------:R-:W-:Y:S02]  /*7c80*/  MOV R28, R111 ;  /* 0x0000006f001c7202 */ /* 0x000fe40000000f00 */
[----:B------:R-:W-:-:S07]  /*7c90*/  PRMT R92, R110, 0x7610, R92 ;  /* 0x000076106e5c7816 */ /* 0x000fce000000005c */
.L_x_2843:
[----:B------:R-:W-:Y:S05]  /*7ca0*/  BRA.U !UP3, `(.L_x_2848) ;  /* 0x000000010b807547 */ /* 0x000fea000b800000 */
[----:B-----5:R-:W-:Y:S01]  /*7cb0*/  LOP3.LUT P0, RZ, R120, 0xff00, RZ, 0xc0, !PT ;  /* 0x0000ff0078ff7812 */ /* 0x020fe2000780c0ff */
[----:B------:R-:W-:Y:S01]  /*7cc0*/  BSSY.RECONVERGENT B1, `(.L_x_2849) ;  /* 0x000000d000017945 */ /* 0x000fe20003800200 */
[----:B0-----:R-:W-:-:S11]  /*7cd0*/  HFMA2 R110, -RZ, RZ, 0, 0 ;  /* 0x00000000ff6e7431 */ /* 0x001fd600000001ff */
        /* <DEDUP_REMOVED lines=11> */
.L_x_2850:
[----:B------:R-:W-:Y:S05]  /*7d90*/  BSYNC.RECONVERGENT B1 ;  /* 0x0000000000017941 */ /* 0x000fea0003800200 */
.L_x_2849:
        /* <DEDUP_REMOVED lines=13> */
.L_x_2852:
[----:B------:R-:W-:Y:S05]  /*7e70*/  BSYNC.RECONVERGENT B1 ;  /* 0x0000000000017941 */ /* 0x000fea0003800200 */
.L_x_2851:
[----:B------:R-:W-:Y:S02]  /*7e80*/  F2FP.BF16.F32.PACK_AB R110, RZ, R29 ;  /* 0x0000001dff6e723e */ /* 0x000fe400000010ff */
[----:B------:R-:W-:Y:S02]  /*7e90*/  MOV R29, R111 ;  /* 0x0000006f001d7202 */ /* 0x000fe40000000f00 */
[----:B------:R-:W-:-:S07]  /*7ea0*/  PRMT R92, R92, 0x5410, R110 ;  /* 0x000054105c5c7816 */ /* 0x000fce000000006e */
.L_x_2848:
        /* <DEDUP_REMOVED lines=14> */
.L_x_2855:
[----:B------:R-:W-:Y:S05]  /*7f90*/  BSYNC.RECONVERGENT B1 ;  /* 0x0000000000017941 */ /* 0x000fea0003800200 */
.L_x_2854:
        /* <DEDUP_REMOVED lines=13> */
.L_x_2857:
[----:B------:R-:W-:Y:S05]  /*8070*/  BSYNC.RECONVERGENT B1 ;  /* 0x0000000000017941 */ /* 0x000fea0003800200 */
.L_x_2856:
[----:B------:R-:W-:Y:S02]  /*8080*/  F2FP.BF16.F32.PACK_AB R110, RZ, R30 ;  /* 0x0000001eff6e723e */ /* 0x000fe400000010ff */
[----:B------:R-:W-:Y:S02]  /*8090*/  MOV R30, R111 ;  /* 0x0000006f001e7202 */ /* 0x000fe40000000f00 */
[----:B------:R-:W-:-:S07]  /*80a0*/  PRMT R93, R110, 0x7610, R93 ;  /* 0x000076106e5d7816 */ /* 0x000fce000000005d */
.L_x_2853:
        /* <DEDUP_REMOVED lines=15> */
.L_x_2860:
[----:B------:R-:W-:Y:S05]  /*81a0*/  BSYNC.RECONVERGENT B1 ;  /* 0x0000000000017941 */ /* 0x000fea0003800200 */
.L_x_2859:
        /* <DEDUP_REMOVED lines=13> */
.L_x_2862:
[----:B------:R-:W-:Y:S05]  /*8280*/  BSYNC.RECONVERGENT B1 ;  /* 0x0000000000017941 */ /* 0x000fea0003800200 */
.L_x_2861:
[----:B------:R-:W-:Y:S02]  /*8290*/  F2FP.BF16.F32.PACK_AB R110, RZ, R31 ;  /* 0x0000001fff6e723e */ /* 0x000fe400000010ff */
[----:B------:R-:W-:Y:S02]  /*82a0*/  MOV R31, R111 ;  /* 0x0000006f001f7202 */ /* 0x000fe40000000f00 */
[----:B------:R-:W-:-:S07]  /*82b0*/  PRMT R93, R93, 0x5410, R110 ;  /* 0x000054105d5d7816 */ /* 0x000fce000000006e */
.L_x_2858:
        /* <DEDUP_REMOVED lines=14> */
.L_x_2865:
[----:B------:R-:W-:Y:S05]  /*83a0*/  BSYNC.RECONVERGENT B1 ;  /* 0x0000000000017941 */ /* 0x000fea0003800200 */
.L_x_2864:
        /* <DEDUP_REMOVED lines=13> */
.L_x_2867:
[----:B------:R-:W-:Y:S05]  /*8480*/  BSYNC.RECONVERGENT B1 ;  /* 0x0000000000017941 */ /* 0x000fea0003800200 */
.L_x_2866:
[----:B------:R-:W-:Y:S02]  /*8490*/  F2FP.BF16.F32.PACK_AB R110, RZ, R24 ;  /* 0x00000018ff6e723e */ /* 0x000fe400000010ff */
[----:B------:R-:W-:Y:S02]  /*84a0*/  MOV R24, R111 ;  /* 0x0000006f00187202 */ /* 0x000fe40000000f00 */
[----:B------:R-:W-:-:S07]  /*84b0*/  PRMT R94, R110, 0x7610, R94 ;  /* 0x000076106e5e7816 */ /* 0x000fce000000005e */
.L_x_2863:
        /* <DEDUP_REMOVED lines=15> */
.L_x_2870:
[----:B------:R-:W-:Y:S05]  /*85b0*/  BSYNC.RECONVERGENT B1 ;  /* 0x0000000000017941 */ /* 0x000fea0003800200 */
.L_x_2869:
        /* <DEDUP_REMOVED lines=13> */
.L_x_2872:
[----:B------:R-:W-:Y:S05]  /*8690*/  BSYNC.RECONVERGENT B1 ;  /* 0x0000000000017941 */ /* 0x000fea0003800200 */
.L_x_2871:
[----:B------:R-:W-:Y:S02]  /*86a0*/  F2FP.BF16.F32.PACK_AB R110, RZ, R25 ;  /* 0x00000019ff6e723e */ /* 0x000fe400000010ff */
[----:B------:R-:W-:Y:S02]  /*86b0*/  MOV R25, R111 ;  /* 0x0000006f00197202 */ /* 0x000fe40000000f00 */
[----:B------:R-:W-:-:S07]  /*86c0*/  PRMT R94, R94, 0x5410, R110 ;  /* 0x000054105e5e7816 */ /* 0x000fce000000006e */
.L_x_2868:
        /* <DEDUP_REMOVED lines=14> */
.L_x_2875:
[----:B------:R-:W-:Y:S05]  /*87b0*/  BSYNC.RECONVERGENT B1 ;  /* 0x0000000000017941 */ /* 0x000fea0003800200 */
.L_x_2874:
        /* <DEDUP_REMOVED lines=13> */
.L_x_2877:
[----:B------:R-:W-:Y:S05]  /*8890*/  BSYNC.RECONVERGENT B1 ;  /* 0x0000000000017941 */ /* 0x000fea0003800200 */
.L_x_2876:
[----:B------:R-:W-:Y:S02]  /*88a0*/  F2FP.BF16.F32.PACK_AB R110, RZ, R26 ;  /* 0x0000001aff6e723e */ /* 0x000fe400000010ff */
[----:B------:R-:W-:Y:S02]  /*88b0*/  MOV R26, R111 ;  /* 0x0000006f001a7202 */ /* 0x000fe40000000f00 */
[----:B------:R-:W-:-:S07]  /*88c0*/  PRMT R95, R110, 0x7610, R95 ;  /* 0x000076106e5f7816 */ /* 0x000fce000000005f */
.L_x_2873:
[----:B------:R-:W-:Y:S05]  /*88d0*/  BRA.U !UP3, `(.L_x_2799) ;  /* 0x000000010b4c7547 */ /* 0x000fea000b800000 */
[----:B-----5:R-:W-:Y:S01]  /*88e0*/  ISETP.GE.U32.AND P0, PT, R120, RZ, PT ;  /* 0x000000ff7800720c */ /* 0x020fe20003f06070 */
[----:B------:R-:W-:Y:S01]  /*88f0*/  FFMA.FTZ R109, R133, UR6, R109 ;  /* 0x00000006856d7c23 */ /* 0x000fe2000801006d */
[----:B------:R-:W-:Y:S02]  /*8900*/  ISETP.LT.AND P4, PT, RZ, UR29, PT ;  /* 0x0000001dff007c0c */ /* 0x000fe4000bf81270 */
[----:B------:R-:W-:Y:S01]  /*8910*/  ISETP.GE.U32.AND.EX P0, PT, R121, 0x1000000, PT, P0 ;  /* 0x010000007900780c */ /* 0x000fe20003f06100 */
[----:B------:R-:W-:-:S04]  /*8920*/  FADD.FTZ R109, R134, -R109 ;  /* 0x8000006d866d7221 */ /* 0x000fc80000010000 */
[----:B------:R-:W-:-:S05]  /*8930*/  FMUL.FTZ R109, R109, UR28 ;  /* 0x0000001c6d6d7c20 */ /* 0x000fca0008410000 */
[----:B------:R-:W-:-:S03]  /*8940*/  FSEL R109, R109, RZ, P4 ;  /* 0x000000ff6d6d7208 */ /* 0x000fc60002000000 */
[----:B0-----:R-:W-:Y:S02]  /*8950*/  @P0 PRMT R110, R91, 0x7632, R110 ;  /* 0x000076325b6e0816 */ /* 0x001fe4000000006e */
[----:B------:R-:W-:Y:S02]  /*8960*/  FMUL.FTZ R109, R109, UR21 ;  /* 0x000000156d6d7c20 */ /* 0x000fe40008410000 */
        /* <DEDUP_REMOVED lines=10> */
.L_x_2799:
[----:B0-----:R-:W0:Y:S01]  /*8a10*/  @P3 LDC.64 R110, c[0x0][0x478] ;  /* 0x00011e00ff6e3b82 */ /* 0x001e220000000a00 */
[----:B------:R-:W1:Y:S01]  /*8a20*/  @UP3 LDCU.64 UR4, c[0x0][0x468] ;  /* 0x00008d00ff0437ac */ /* 0x000e620008000a00 */
[----:B------:R-:W-:Y:S02]  /*8a30*/  PLOP3.LUT P0, PT, PT, PT, UP3, 0x80, 0x8 ;  /* 0x000000000008781c */ /* 0x000fe40003f0f038 */
[----:B------:R-:W-:-:S11]  /*8a40*/  MOV R109, 0x10 ;  /* 0x00000010006d7802 */ /* 0x000fd60000000f00 */
[----:B-1----:R-:W-:-:S04]  /*8a50*/  @P0 IMAD.WIDE.U32 R108, R108, R109, UR4 ;  /* 0x000000046c6c0e25 */ /* 0x002fc8000f8e006d */
[----:B0-----:R-:W-:-:S05]  /*8a60*/  @P3 IMAD.WIDE.U32 R110, R15, 0x20, R110 ;  /* 0x000000200f6e3825 */ /* 0x001fca00078e006e */
[----:B------:R1:W-:Y:S04]  /*8a70*/  @P3 STG.E.128 desc[UR10][R110.64], R96 ;  /* 0x000000606e003986 */ /* 0x0003e8000c101d0a */
[----:B------:R1:W-:Y:S04]  /*8a80*/  @P3 STG.E.128 desc[UR10][R110.64+0x10], R100 ;  /* 0x000010646e003986 */ /* 0x0003e8000c101d0a */
[----:B------:R1:W-:Y:S02]  /*8a90*/  @P0 STG.E.128 desc[UR10][R108.64], R92 ;  /* 0x0000005c6c000986 */ /* 0x0003e4000c101d0a */
.L_x_2788:
[----:B------:R-:W-:Y:S05]  /*8aa0*/  BSYNC.RECONVERGENT B0 ;  /* 0x0000000000007941 */ /* 0x000fea0003800200 */
.L_x_2787:
[----:B------:R-:W-:Y:S02]  /*8ab0*/  UIADD3 UR9, UPT, UPT, UR9, UR26, URZ ;  /* 0x0000001a09097290 */ /* 0x000fe4000fffe0ff */
[----:B------:R-:W-:Y:S02]  /*8ac0*/  UPLOP3.LUT UP1, UPT, UPT, UPT, UP1, 0x40, 0x4 ;  /* 0x000000000004789c */ /* 0x000fe40003f2e810 */
[----:B------:R-:W-:-:S09]  /*8ad0*/  UISETP.GE.AND UP0, UPT, UR9, UR27, UPT ;  /* 0x0000001b0900728c */ /* 0x000fd2000bf06270 */
[----:B------:R-:W-:Y:S05]  /*8ae0*/  BRA.U !UP0, `(.L_x_2878) ;  /* 0xffffff7908e07547 */ /* 0x000fea000b83ffff */
.L_x_2681:
        /* <DEDUP_REMOVED lines=19> */
.L_x_2880:
[----:B------:R-:W-:Y:S05]  /*8c20*/  BSYNC.RECONVERGENT B0 ;  /* 0x0000000000007941 */ /* 0x000fea0003800200 */
.L_x_2879:
        /* <DEDUP_REMOVED lines=14> */
.L_x_2881:
        /* <DEDUP_REMOVED lines=15> */
.L_x_8043:


//--------------------- .text._ZN10layer_norm22ln_bwd_finalize_kernelINS_22Kernel_traits_finalizeILj2048E13__nv_bfloat16S2_fS2_fjLb1ELj1024ELj4ENS_18Kernel_traits_baseILj2048ES2_S2_fS2_fjLj1024EEEEELb1ELb1EEEvNS_9BwdParamsE --------------------------
	.section	.text._ZN10layer_norm22ln_bwd_finalize_kernelINS_22Kernel_traits_finalizeILj2048E13__nv_bfloat16S2_fS2_fjLb1ELj1024ELj4ENS_18Kernel_traits_baseILj2048ES2_S2_fS2_fjLj1024EEEEELb1ELb1EEEvNS_9BwdParamsE,"ax",@progbits
	.align	128
        .global         _ZN10layer_norm22ln_bwd_finalize_kernelINS_22Kernel_traits_finalizeILj2048E13__nv_bfloat16S2_fS2_fjLb1ELj1024ELj4ENS_18Kernel_traits_baseILj2048ES2_S2_fS2_fjLj1024EEEEELb1ELb1EEEvNS_9BwdParamsE
        .type           _ZN10layer_norm22ln_bwd_finalize_kernelINS_22Kernel_traits_finalizeILj2048E13__nv_bfloat16S2_fS2_fjLb1ELj1024ELj4ENS_18Kernel_traits_baseILj2048ES2_S2_fS2_fjLj1024EEEEELb1ELb1EEEvNS_9BwdParamsE,@function
        .size           _ZN10layer_norm22ln_bwd_finalize_kernelINS_22Kernel_traits_finalizeILj2048E13__nv_bfloat16S2_fS2_fjLb1ELj1024ELj4ENS_18Kernel_traits_baseILj2048ES2_S2_fS2_fjLj1024EEEEELb1ELb1EEEvNS_9BwdParamsE,(.L_x_8044 - _ZN10layer_norm22ln_bwd_finalize_kernelINS_22Kernel_traits_finalizeILj2048E13__nv_bfloat16S2_fS2_fjLb1ELj1024ELj4ENS_18Kernel_traits_baseILj2048ES2_S2_fS2_fjLj1024EEEEELb1ELb1EEEvNS_9BwdParamsE)
        .other          _ZN10layer_norm22ln_bwd_finalize_kernelINS_22Kernel_traits_finalizeILj2048E13__nv_bfloat16S2_fS2_fjLb1ELj1024ELj4ENS_18Kernel_traits_baseILj2048ES2_S2_fS2_fjLj1024EEEEELb1ELb1EEEvNS_9BwdParamsE,@"STO_CUDA_ENTRY STV_DEFAULT"
_ZN10layer_norm22ln_bwd_finalize_kernelINS_22Kernel_traits_finalizeILj2048E13__nv_bfloat16S2_fS2_fjLb1ELj1024ELj4ENS_18Kernel_traits_baseILj2048ES2_S2_fS2_fjLj1024EEEEELb1ELb1EEEvNS_9BwdParamsE:
.text._ZN10layer_norm22ln_bwd_finalize_kernelINS_22Kernel_traits_finalizeILj2048E13__nv_bfloat16S2_fS2_fjLb1ELj1024ELj4ENS_18Kernel_traits_baseILj2048ES2_S2_fS2_fjLj1024EEEEELb1ELb1EEEvNS_9BwdParamsE:
        /* <DEDUP_REMOVED lines=56> */
.L_x_2886:
        /* <DEDUP_REMOVED lines=87> */
.L_x_2885:
[----:B------:R-:W-:Y:S05]  /*08f0*/  BSYNC.RECONVERGENT B1 ;  /* 0x0000000000017941 */ /* 0x000fea0003800200 */
.L_x_2884:
        /* <DEDUP_REMOVED lines=51> */
.L_x_2888:
[----:B------:R-:W-:Y:S05]  /*0c30*/  BSYNC.RECONVERGENT B1 ;  /* 0x0000000000017941 */ /* 0x000fea0003800200 */
.L_x_2887:
        /* <DEDUP_REMOVED lines=30> */
.L_x_2890:
[----:B------:R-:W-:Y:S05]  /*0e20*/  BSYNC.RECONVERGENT B1 ;  /* 0x0000000000017941 */ /* 0x000fea0003800200 */
.L_x_2889:
        /* <DEDUP_REMOVED lines=15> */
.L_x_2883:
[----:B------:R-:W-:Y:S05]  /*0f20*/  BSYNC.RECONVERGENT B0 ;  /* 0x0000000000007941 */ /* 0x000fea0003800200 */
.L_x_2882:
        /* <DEDUP_REMOVED lines=75> */
.L_x_2891:
        /* <DEDUP_REMOVED lines=10> */
.L_x_8044:


//--------------------- .text._ZN10layer_norm13ln_bwd_kernelINS_13Kernel_traitsI13__nv_bfloat16S2_fS2_fjLj2048ELj1ELj1ELj4ELj16ENS_18Kernel_traits_baseILj2048ES2_S2_fS2_fjLj128EEEEELb1ELb1ELb1ELb1EEEvNS_9BwdParamsE --------------------------
	.section	.text._ZN10layer_norm13ln_bwd_kernelINS_13Kernel_traitsI13__nv_bfloat16S2_fS2_fjLj2048ELj1ELj1ELj4ELj16ENS_18Kernel_traits_baseILj2048ES2_S2_fS2_fjLj128EEEEELb1ELb1ELb1ELb1EEEvNS_9BwdParamsE,"ax",@progbits
	.align	128
        .global         _ZN10layer_norm13ln_bwd_kernelINS_13Kernel_traitsI13__nv_bfloat16S2_fS2_fjLj2048ELj1ELj1ELj4ELj16ENS_18Kernel_traits_baseILj2048ES2_S2_fS2_fjLj128EEEEELb1ELb1ELb1ELb1EEEvNS_9BwdParamsE
        .type           _ZN10layer_norm13ln_bwd_kernelINS_13Kernel_traitsI13__nv_bfloat16S2_fS2_fjLj2048ELj1ELj1ELj4ELj16ENS_18Kernel_traits_baseILj2048ES2_S2_fS2_fjLj128EEEEELb1ELb1ELb1ELb1EEEvNS_9BwdParamsE,@function
        .size           _ZN10layer_norm13ln_bwd_kernelINS_13Kernel_traitsI13__nv_bfloat16S2_fS2_fjLj2048ELj1ELj1ELj4ELj16ENS_18Kernel_traits_baseILj2048ES2_S2_fS2_fjLj128EEEEELb1ELb1ELb1ELb1EEEvNS_9BwdParamsE,(.L_x_8045 - _ZN10layer_norm13ln_bwd_kernelINS_13Kernel_traitsI13__nv_bfloat16S2_fS2_fjLj2048ELj1ELj1ELj4ELj16ENS_18Kernel_traits_baseILj2048ES2_S2_fS2_fjLj128EEEEELb1ELb1ELb1ELb1EEEvNS_9BwdParamsE)
        .other          _ZN10layer_norm13ln_bwd_kernelINS_13Kernel_traitsI13__nv_bfloat16S2_fS2_fjLj2048ELj1ELj1ELj4ELj16ENS_18Kernel_traits_baseILj2048ES2_S2_fS2_fjLj128EEEEELb1ELb1ELb1ELb1EEEvNS_9BwdParamsE,@"STO_CUDA_ENTRY STV_DEFAULT"
_ZN10layer_norm13ln_bwd_kernelINS_13Kernel_traitsI13__nv_bfloat16S2_fS2_fjLj2048ELj1ELj1ELj4ELj16ENS_18Kernel_traits_baseILj2048ES2_S2_fS2_fjLj128EEEEELb1ELb1ELb1ELb1EEEvNS_9BwdParamsE:
.text._ZN10layer_norm13ln_bwd_kernelINS_13Kernel_traitsI13__nv_bfloat16S2_fS2_fjLj2048ELj1ELj1ELj4ELj16ENS_18Kernel_traits_baseILj2048ES2_S2_fS2_fjLj128EEEEELb1ELb1ELb1ELb1EEEvNS_9BwdParamsE:
        /* <DEDUP_REMOVED lines=33> */
[----:B------:R-:W-:Y:S01]  /*0210*/  MOV R138, UR4 ;  /* 0x00000004008a7c02 */ /* 0x000fe20008000f00 */
[----:B------:R-:W-:Y:S01]  /*0220*/  UPLOP3.LUT UP1, UPT, UPT, UPT, UPT, 0x40, 0x4 ;  /* 0x000000000004789c */ /* 0x000fe20003f2e870 */
[----:B------:R-:W3:Y:S01]  /*0230*/  LDCU UR14, c[0x0][0x388] ;  /* 0x00007100ff0e77ac */ /* 0x000ee20008000800 */
[----:B------:R-:W4:Y:S01]  /*0240*/  LDCU.U8 UR12, c[0x0][0x410] ;  /* 0x00008200ff0c77ac */ /* 0x000f220008000000 */
[----:B------:R-:W0:Y:S01]  /*0250*/  LDCU UR13, c[0x0][0x400] ;  /* 0x00008000ff0d77ac */ /* 0x000e220008000800 */
[C---:B-1----:R-:W-:Y:S01]  /*0260*/  IMAD.WIDE.U32 R4, R147.reuse, 0x10, R4 ;  /* 0x0000001093047825 */ /* 0x042fe200078e0004 */
[----:B------:R-:W1:Y:S04]  /*0270*/  LDCU.64 UR16, c[0x0][0x408] ;  /* 0x00008100ff1077ac */ /* 0x000e680008000a00 */
[----:B0-----:R-:W5:Y:S01]  /*0280*/  LDG.E.128 R64, desc[UR10][R4.64+0x800] ;  /* 0x0008000a04407981 */ /* 0x001f62000c1e1d00 */
[----:B------:R-:W0:Y:S01]  /*0290*/  LDCU.64 UR6, c[0x0][0x438] ;  /* 0x00008700ff0677ac */ /* 0x000e220008000a00 */
[----:B--2---:R-:W-:-:S02]  /*02a0*/  IMAD.WIDE.U32 R2, R147, 0x10, R2 ;  /* 0x0000001093027825 */ /* 0x004fc400078e0002 */
[----:B------:R-:W2:Y:S01]  /*02b0*/  LDG.E.128 R72, desc[UR10][R4.64] ;  /* 0x0000000a04487981 */ /* 0x000ea2000c1e1d00 */
[----:B------:R-:W0:Y:S03]  /*02c0*/  LDCU.64 UR8, c[0x0][0x478] ;  /* 0x00008f00ff0877ac */ /* 0x000e260008000a00 */
[----:B------:R-:W3:Y:S04]  /*02d0*/  LDG.E.128 R68, desc[UR10][R2.64+0x800] ;  /* 0x0008000a02447981 */ /* 0x000ee8000c1e1d00 */
[----:B------:R-:W4:Y:S01]  /*02e0*/  LDG.E.128 R76, desc[UR10][R2.64] ;  /* 0x0000000a024c7981 */ /* 0x000f22000c1e1d00 */
[----:B------:R-:W-:Y:S01]  /*02f0*/  HFMA2 R80, -RZ, RZ, 0, 0 ;  /* 0x00000000ff507431 */ /* 0x000fe200000001ff */
        /* <DEDUP_REMOVED lines=16> */
.L_x_3079:
        /* <DEDUP_REMOVED lines=10> */
[----:B---3--:R-:W-:-:S13]  /*04a0*/  ISETP.GE.AND P2, PT, R149, 0x1, PT ;  /* 0x000000019500780c */ /* 0x008fda0003f46270 */
[----:B01----:R-:W-:Y:S05]  /*04b0*/  @!P2 BRA `(.L_x_2893) ;  /* 0x0000000c0038a947 */ /* 0x003fea0003800000 */
[----:B------:R-:W0:Y:S01]  /*04c0*/  LDC R155, c[0x0][0x388] ;  /* 0x0000e200ff9b7b82 */ /* 0x000e220000000800 */
[----:B------:R-:W1:Y:S01]  /*04d0*/  S2R R139, SR_TID.X ;  /* 0x00000000008b7919 */ /* 0x000e620000002100 */
[----:B------:R-:W-:-:S06]  /*04e0*/  IADD3 R112, PT, PT, R149, -0x1, RZ ;  /* 0xffffffff95707810 */ /* 0x000fcc0007ffe0ff */
[----:B------:R-:W2:Y:S08]  /*04f0*/  LDC.64 R140, c[0x0][0x3a8] ;  /* 0x0000ea00ff8c7b82 */ /* 0x000eb00000000a00 */
[----:B------:R-:W3:Y:S01]  /*0500*/  LDC.64 R116, c[0x0][0x428] ;  /* 0x00010a00ff747b82 */ /* 0x000ee20000000a00 */
[-C--:B0-----:R-:W-:Y:S01]  /*0510*/  IMAD R3, R138, R155.reuse, RZ ;  /* 0x0000009b8a037224 */ /* 0x081fe200078e02ff */
[----:B-----5:R-:W-:Y:S01]  /*0520*/  ISETP.GE.AND P1, PT, R153, 0x1, PT ;  /* 0x000000019900780c */ /* 0x020fe20003f26270 */
[----:B------:R-:W-:-:S05]  /*0530*/  IMAD R111, R112, R155, RZ ;  /* 0x0000009b706f7224 */ /* 0x000fca00078e02ff */
[----:B------:R-:W0:Y:S01]  /*0540*/  LDC.64 R162, c[0x0][0x3b0] ;  /* 0x0000ec00ffa27b82 */ /* 0x000e220000000a00 */
[----:B------:R-:W-:Y:S01]  /*0550*/  IMAD.WIDE R112, R138, 0x4, R108 ;  /* 0x000000048a707825 */ /* 0x000fe200078e026c */
[----:B------:R-:W-:Y:S02]  /*0560*/  SHF.R.S32.HI R110, RZ, 0x1f, R3 ;  /* 0x0000001fff6e7819 */ /* 0x000fe40000011403 */
[----:B------:R-:W-:Y:S02]  /*0570*/  SHF.R.S32.HI R108, RZ, 0x1f, R111 ;  /* 0x0000001fff6c7819 */ /* 0x000fe4000001146f */
[----:B------:R-:W-:Y:S02]  /*0580*/  LEA.HI R110, R110, R3, RZ, 0x3 ;  /* 0x000000036e6e7211 */ /* 0x000fe400078f18ff */
[----:B------:R-:W-:Y:S01]  /*0590*/  LEA.HI R108, R108, R111, RZ, 0x3 ;  /* 0x0000006f6c6c7211 */ /* 0x000fe200078f18ff */
[----:B------:R-:W4:Y:S01]  /*05a0*/  LDG.E R3, desc[UR10][R112.64] ;  /* 0x0000000a70037981 */ /* 0x000f22000c1e1900 */
[----:B-1----:R-:W-:-:S02]  /*05b0*/  LEA.HI.SX32 R147, R110, R139, 0x1d ;  /* 0x0000008b6e937211 */ /* 0x002fc400078feaff */
[----:B------:R-:W-:Y:S02]  /*05c0*/  LEA.HI.SX32 R119, R108, R139, 0x1d ;  /* 0x0000008b6c777211 */ /* 0x000fe400078feaff */
[C---:B------:R-:W-:Y:S01]  /*05d0*/  IADD3 R145, PT, PT, R147.reuse, 0x80, RZ ;  /* 0x0000008093917810 */ /* 0x040fe20007ffe0ff */
[----:B--2---:R-:W-:-:S04]  /*05e0*/  IMAD.WIDE.U32 R142, R147, 0x20, R140 ;  /* 0x00000020938e7825 */ /* 0x004fc800078e008c */
[----:B---3--:R-:W-:Y:S01]  /*05f0*/  IMAD.WIDE.U32 R108, R119, 0x10, R116 ;  /* 0x00000010776c7825 */ /* 0x008fe200078e0074 */
[----:B------:R-:W2:Y:S03]  /*0600*/  LDG.E.128 R120, desc[UR10][R142.64] ;  /* 0x0000000a8e787981 */ /* 0x000ea6000c1e1d00 */
[----:B------:R-:W-:Y:S01]  /*0610*/  IMAD.WIDE.U32 R140, R145, 0x20, R140 ;  /* 0x00000020918c7825 */ /* 0x000fe200078e008c */
[----:B------:R1:W3:Y:S04]  /*0620*/  LDG.E.128 R124, desc[UR10][R142.64+0x10] ;  /* 0x0000100a8e7c7981 */ /* 0x0002e8000c1e1d00 */
        /* <DEDUP_REMOVED lines=20> */
[----:B-1----:R-:W0:Y:S08]  /*0770*/  @P0 LDC.64 R142, c[0x0][0x438] ;  /* 0x00010e00ff8e0b82 */ /* 0x002e300000000a00 */
[----:B------:R-:W1:Y:S01]  /*0780*/  @P0 LDC.64 R140, c[0x0][0x438] ;  /* 0x00010e00ff8c0b82 */ /* 0x000e620000000a00 */
[----:B0-----:R-:W-:-:S05]  /*0790*/  @P0 IMAD.WIDE.U32 R142, R147, 0x20, R142 ;  /* 0x00000020938e0825 */ /* 0x001fca00078e008e */
[----:B------:R-:W5:Y:S01]  /*07a0*/  @P0 LDG.E.128 R24, desc[UR10][R142.64] ;  /* 0x0000000a8e180981 */ /* 0x000f62000c1e1d00 */
[----:B-1----:R-:W-:-:S03]  /*07b0*/  @P0 IMAD.WIDE.U32 R140, R145, 0x20, R140 ;  /* 0x00000020918c0825 */ /* 0x002fc600078e008c */
[----:B------:R0:W5:Y:S04]  /*07c0*/  @P0 LDG.E.128 R20, desc[UR10][R142.64+0x10] ;  /* 0x0000100a8e140981 */ /* 0x000168000c1e1d00 */
[----:B------:R-:W5:Y:S04]  /*07d0*/  @P0 LDG.E.128 R16, desc[UR10][R140.64] ;  /* 0x0000000a8c100981 */ /* 0x000f68000c1e1d00 */
[----:B------:R1:W5:Y:S01]  /*07e0*/  @P0 LDG.E.128 R12, desc[UR10][R140.64+0x10] ;  /* 0x0000100a8c0c0981 */ /* 0x000362000c1e1d00 */
[----:B------:R-:W-:Y:S02]  /*07f0*/  ISETP.NE.AND P0, PT, RZ, UR12, PT ;  /* 0x0000000cff007c0c */ /* 0x000fe4000bf05270 */
[----:B0-----:R-:W-:-:S02]  /*0800*/  SHF.L.U32 R142, R0, 0x10, RZ ;  /* 0x00000010008e7819 */ /* 0x001fc400000006ff */
[----:B-1----:R-:W-:Y:S02]  /*0810*/  SHF.L.U32 R140, R70, 0x10, RZ ;  /* 0x00000010468c7819 */ /* 0x002fe400000006ff */
[----:B----4-:R-:W-:-:S05]  /*0820*/  FSEL R157, R3, RZ, !P0 ;  /* 0x000000ff039d7208 */ /* 0x010fca0004000000 */
[C---:B--2---:R-:W-:Y:S01]  /*0830*/  FADD.FTZ R3, -R157.reuse, R120 ;  /* 0x000000789d037221 */ /* 0x044fe20000010100 */
[----:B------:R-:W-:Y:S01]  /*0840*/  SHF.L.U32 R120, R76, 0x10, RZ ;  /* 0x000000104c787819 */ /* 0x000fe200000006ff */
[C---:B------:R-:W-:Y:S01]  /*0850*/  FADD.FTZ R122, -R157.reuse, R122 ;  /* 0x0000007a9d7a7221 */ /* 0x040fe20000010100 */
[C---:B---3--:R-:W-:Y:S01]  /*0860*/  FADD.FTZ R165, -R157.reuse, R125 ;  /* 0x0000007d9da57221 */ /* 0x048fe20000010100 */
[C---:B------:R-:W-:Y:S01]  /*0870*/  FADD.FTZ R159, -R157.reuse, R123 ;  /* 0x0000007b9d9f7221 */ /* 0x040fe20000010100 */
        /* <DEDUP_REMOVED lines=12> */
[----:B------:R-:W-:Y:S01]  /*0940*/  FMUL.FTZ R112, R120, R125 ;  /* 0x0000007d78707220 */ /* 0x000fe20000410000 */
[----:B------:R-:W-:Y:S01]  /*0950*/  FMUL.FTZ R113, R154, R122 ;  /* 0x0000007a9a717220 */ /* 0x000fe20000410000 */
[----:B------:R-:W-:Y:S01]  /*0960*/  FADD.FTZ R157, -R157, R115 ;  /* 0x000000739d9d7221 */ /* 0x000fe20000010100 */
[----:B------:R-:W-:Y:S01]  /*0970*/  SHF.L.U32 R120, R78, 0x10, RZ ;  /* 0x000000104e787819 */ /* 0x000fe200000006ff */
[----:B------:R-:W-:Y:S01]  /*0980*/  FMUL.FTZ R115, R154, R123 ;  /* 0x0000007b9a737220 */ /* 0x000fe20000410000 */
[----:B------:R-:W-:Y:S01]  /*0990*/  SHF.L.U32 R122, R110, 0x10, RZ ;  /* 0x000000106e7a7819 */ /* 0x000fe200000006ff */
[C---:B------:R-:W-:Y:S01]  /*09a0*/  FMUL.FTZ R3, R154.reuse, R3 ;  /* 0x000000039a037220 */ /* 0x040fe20000410000 */
[----:B------:R-:W-:Y:S01]  /*09b0*/  SHF.L.U32 R123, R111, 0x10, RZ ;  /* 0x000000106f7b7819 */ /* 0x000fe200000006ff */
[----:B------:R-:W-:-:S02]  /*09c0*/  FMUL.FTZ R121, R154, R121 ;  /* 0x000000799a797220 */ /* 0x000fc40000410000 */
[-C--:B------:R-:W-:Y:S01]  /*09d0*/  FMUL.FTZ R120, R120, R122.reuse ;  /* 0x0000007a78787220 */ /* 0x080fe20000410000 */
[----:B------:R-:W-:Y:S01]  /*09e0*/  FADD.FTZ R84, R84, R122 ;  /* 0x0000007a54547221 */ /* 0x000fe20000010000 */
[----:B------:R-:W-:Y:S01]  /*09f0*/  FFMA.FTZ R32, R115, R122, R32 ;  /* 0x0000007a73207223 */ /* 0x000fe20000010020 */
[----:B------:R-:W-:Y:S02]  /*0a00*/  SHF.L.U32 R122, R79, 0x10, RZ ;  /* 0x000000104f7a7819 */ /* 0x000fe400000006ff */
[----:B------:R-:W-:Y:S01]  /*0a10*/  PRMT R108, R108, 0x7632, R108 ;  /* 0x000076326c6c7816 */ /* 0x000fe2000000006c */
[----:B------:R-:W-:Y:S01]  /*0a20*/  FADD.FTZ R80, R80, R125 ;  /* 0x0000007d50507221 */ /* 0x000fe20000010000 */
[----:B------:R-:W-:Y:S01]  /*0a30*/  FFMA.FTZ R28, R3, R125, R28 ;  /* 0x0000007d031c7223 */ /* 0x000fe2000001001c */
[----:B------:R-:W-:Y:S01]  /*0a40*/  FADD.FTZ R86, R86, R123 ;  /* 0x0000007b56567221 */ /* 0x000fe20000010000 */
[-C--:B------:R-:W-:Y:S01]  /*0a50*/  FFMA.FTZ R34, R121, R123.reuse, R34 ;  /* 0x0000007b79227223 */ /* 0x080fe20000010022 */
[----:B------:R-:W-:Y:S01]  /*0a60*/  FMUL.FTZ R122, R122, R123 ;  /* 0x0000007b7a7a7220 */ /* 0x000fe20000410000 */
[----:B------:R-:W-:Y:S01]  /*0a70*/  SHF.L.U32 R114, R77, 0x10, RZ ;  /* 0x000000104d727819 */ /* 0x000fe200000006ff */
[----:B------:R-:W-:Y:S01]  /*0a80*/  FMUL.FTZ R124, R154, R143 ;  /* 0x0000008f9a7c7220 */ /* 0x000fe20000410000 */
[----:B------:R-:W-:-:S02]  /*0a90*/  SHF.L.U32 R125, R109, 0x10, RZ ;  /* 0x000000106d7d7819 */ /* 0x000fc400000006ff */
[----:B------:R-:W-:Y:S02]  /*0aa0*/  SHF.L.U32 R108, R108, 0x10, RZ ;  /* 0x000000106c6c7819 */ /* 0x000fe400000006ff */
[----:B------:R-:W-:Y:S02]  /*0ab0*/  SHF.L.U32 R123, R5, 0x10, RZ ;  /* 0x00000010057b7819 */ /* 0x000fe400000006ff */
[----:B------:R-:W-:Y:S01]  /*0ac0*/  PRMT R109, R109, 0x7632, R109 ;  /* 0x000076326d6d7816 */ /* 0x000fe2000000006d */
[----:B------:R-:W-:Y:S01]  /*0ad0*/  FADD.FTZ R82, R82, R125 ;  /* 0x0000007d52527221 */ /* 0x000fe20000010000 */
[-C--:B------:R-:W-:Y:S01]  /*0ae0*/  FFMA.FTZ R30, R113, R125.reuse, R30 ;  /* 0x0000007d711e7223 */ /* 0x080fe2000001001e */
[----:B------:R-:W-:Y:S01]  /*0af0*/  FMUL.FTZ R114, R114, R125 ;  /* 0x0000007d72727220 */ /* 0x000fe20000410000 */
[-C--:B------:R-:W-:Y:S01]  /*0b00*/  FFMA.FTZ R29, R124, R108.reuse, R29 ;  /* 0x0000006c7c1d7223 */ /* 0x080fe2000001001d */
[----:B------:R-:W-:Y:S01]  /*0b10*/  FADD.FTZ R81, R81, R108 ;  /* 0x0000006c51517221 */ /* 0x000fe20000010000 */
[----:B------:R-:W-:Y:S01]  /*0b20*/  FMUL.FTZ R123, R123, R108 ;  /* 0x0000006c7b7b7220 */ /* 0x000fe20000410000 */
[----:B------:R-:W-:Y:S01]  /*0b30*/  SHF.L.U32 R108, R109, 0x10, RZ ;  /* 0x000000106d6c7819 */ /* 0x000fe200000006ff */
[----:B------:R-:W-:Y:S01]  /*0b40*/  FMUL.FTZ R126, R154, R159 ;  /* 0x0000009f9a7e7220 */ /* 0x000fe20000410000 */
[----:B------:R-:W-:Y:S01]  /*0b50*/  SHF.L.U32 R125, R4, 0x10, RZ ;  /* 0x00000010047d7819 */ /* 0x000fe200000006ff */
[----:B------:R-:W-:Y:S01]  /*0b60*/  FMUL.FTZ R144, R154, R127 ;  /* 0x0000007f9a907220 */ /* 0x000fe20000410000 */
[----:B------:R-:W-:Y:S01]  /*0b70*/  SHF.L.U32 R127, R68, 0x10, RZ ;  /* 0x00000010447f7819 */ /* 0x000fe200000006ff */
[-C--:B------:R-:W-:Y:S01]  /*0b80*/  FFMA.FTZ R31, R126, R108.reuse, R31 ;  /* 0x0000006c7e1f7223 */ /* 0x080fe2000001001f */
[----:B------:R-:W-:Y:S01]  /*0b90*/  FADD.FTZ R83, R83, R108 ;  /* 0x0000006c53537221 */ /* 0x000fe20000010000 */
[----:B------:R-:W-:Y:S01]  /*0ba0*/  FMUL.FTZ R125, R125, R108 ;  /* 0x0000006c7d7d7220 */ /* 0x000fe20000410000 */
[----:B------:R-:W-:Y:S01]  /*0bb0*/  SHF.L.U32 R108, R116, 0x10, RZ ;  /* 0x00000010746c7819 */ /* 0x000fe200000006ff */
[C---:B------:R-:W-:Y:S01]  /*0bc0*/  FMUL.FTZ R141, R154.reuse, R141 ;  /* 0x0000008d9a8d7220 */ /* 0x040fe20000410000 */
[----:B------:R-:W-:Y:S01]  /*0bd0*/  SHF.L.U32 R109, R117, 0x10, RZ ;  /* 0x00000010756d7819 */ /* 0x000fe200000006ff */
[----:B------:R-:W-:Y:S01]  /*0be0*/  FMUL.FTZ R129, R154, R129 ;  /* 0x000000819a817220 */ /* 0x000fe20000410000 */
[----:B------:R-:W-:Y:S01]  /*0bf0*/  SHF.L.U32 R130, R69, 0x10, RZ ;  /* 0x0000001045827819 */ /* 0x000fe200000006ff */
[----:B------:R-:W-:Y:S01]  /*0c00*/  FADD.FTZ R92, R92, R108 ;  /* 0x0000006c5c5c7221 */ /* 0x000fe20000010000 */
[----:B------:R-:W-:Y:S01]  /*0c10*/  PRMT R110, R110, 0x7632, R110 ;  /* 0x000076326e6e7816 */ /* 0x000fe2000000006e */
[-C--:B------:R-:W-:Y:S01]  /*0c20*/  FFMA.FTZ R36, R141, R108.reuse, R36 ;  /* 0x0000006c8d247223 */ /* 0x080fe20000010024 */
[----:B------:R-:W-:Y:S01]  /*0c30*/  FMUL.FTZ R127, R127, R108 ;  /* 0x0000006c7f7f7220 */ /* 0x000fe20000410000 */
[----:B------:R-:W-:Y:S01]  /*0c40*/  PRMT R108, R116, 0x7632, R108 ;  /* 0x00007632746c7816 */ /* 0x000fe2000000006c */
[----:B------:R-:W-:Y:S01]  /*0c50*/  FADD.FTZ R94, R94, R109 ;  /* 0x0000006d5e5e7221 */ /* 0x000fe20000010000 */
[----:B------:R-:W-:Y:S01]  /*0c60*/  PRMT R111, R111, 0x7632, R111 ;  /* 0x000076326f6f7816 */ /* 0x000fe2000000006f */
[-C--:B------:R-:W-:Y:S01]  /*0c70*/  FFMA.FTZ R38, R129, R109.reuse, R38 ;  /* 0x0000006d81267223 */ /* 0x080fe20000010026 */
[----:B------:R-:W-:Y:S01]  /*0c80*/  FMUL.FTZ R130, R130, R109 ;  /* 0x0000006d82827220 */ /* 0x000fe20000410000 */
[----:B------:R-:W-:Y:S01]  /*0c90*/  SHF.L.U32 R110, R110, 0x10, RZ ;  /* 0x000000106e6e7819 */ /* 0x000fe200000006ff */
[----:B------:R-:W-:Y:S01]  /*0ca0*/  FMUL.FTZ R128, R154, R165 ;  /* 0x000000a59a807220 */ /* 0x000fe20000410000 */
[----:B------:R-:W-:Y:S01]  /*0cb0*/  SHF.L.U32 R143, R2, 0x10, RZ ;  /* 0x00000010028f7819 */ /* 0x000fe200000006ff */
[----:B------:R-:W-:Y:S01]  /*0cc0*/  FMUL.FTZ R131, R154, R131 ;  /* 0x000000839a837220 */ /* 0x000fe20000410000 */
[----:B------:R-:W-:Y:S01]  /*0cd0*/  SHF.L.U32 R109, R118, 0x10, RZ ;  /* 0x00000010766d7819 */ /* 0x000fe200000006ff */
[----:B------:R-:W-:Y:S01]  /*0ce0*/  FMUL.FTZ R146, R154, R145 ;  /* 0x000000919a927220 */ /* 0x000fe20000410000 */
[----:B------:R-:W-:-:S02]  /*0cf0*/  SHF.L.U32 R108, R108, 0x10, RZ ;  /* 0x000000106c6c7819 */ /* 0x000fc400000006ff */
[----:B------:R-:W-:Y:S02]  /*0d00*/  SHF.L.U32 R145, R133, 0x10, RZ ;  /* 0x0000001085917819 */ /* 0x000fe400000006ff */
[----:B------:R-:W-:Y:S01]  /*0d10*/  SHF.L.U32 R111, R111, 0x10, RZ ;  /* 0x000000106f6f7819 */ /* 0x000fe200000006ff */
[----:B------:R-:W-:Y:S01]  /*0d20*/  FADD.FTZ R85, R85, R110 ;  /* 0x0000006e55557221 */ /* 0x000fe20000010000 */
[-C--:B------:R-:W-:Y:S01]  /*0d30*/  FFMA.FTZ R33, R128, R110.reuse, R33 ;  /* 0x0000006e80217223 */ /* 0x080fe20000010021 */
[----:B------:R-:W-:Y:S01]  /*0d40*/  FMUL.FTZ R143, R143, R110 ;  /* 0x0000006e8f8f7220 */ /* 0x000fe20000410000 */
[----:B------:R-:W-:Y:S01]  /*0d50*/  FADD.FTZ R60, R60, R109 ;  /* 0x0000006d3c3c7221 */ /* 0x000fe20000010000 */
[-C--:B------:R-:W-:Y:S01]  /*0d60*/  FFMA.FTZ R40, R131, R109.reuse, R40 ;  /* 0x0000006d83287223 */ /* 0x080fe20000010028 */
[----:B------:R-:W-:Y:S01]  /*0d70*/  FMUL.FTZ R140, R140, R109 ;  /* 0x0000006d8c8c7220 */ /* 0x000fe20000410000 */
[----:B------:R-:W-:Y:S01]  /*0d80*/  SHF.L.U32 R110, R119, 0x10, RZ ;  /* 0x00000010776e7819 */ /* 0x000fe200000006ff */
[-C--:B------:R-:W-:Y:S01]  /*0d90*/  FFMA.FTZ R37, R146, R108.reuse, R37 ;  /* 0x0000006c92257223 */ /* 0x080fe20000010025 */
[----:B------:R-:W-:Y:S01]  /*0da0*/  SHF.L.U32 R109, R71, 0x10, RZ ;  /* 0x00000010476d7819 */ /* 0x000fe200000006ff */
[----:B------:R-:W-:Y:S01]  /*0db0*/  FADD.FTZ R93, R93, R108 ;  /* 0x0000006c5d5d7221 */ /* 0x000fe20000010000 */
[----:B------:R-:W-:Y:S01]  /*0dc0*/  FMUL.FTZ R145, R145, R108 ;  /* 0x0000006c91917220 */ /* 0x000fe20000410000 */
[----:B------:R-:W-:Y:S01]  /*0dd0*/  FADD.FTZ R87, R87, R111 ;  /* 0x0000006f57577221 */ /* 0x000fe20000010000 */
[-C--:B------:R-:W-:Y:S01]  /*0de0*/  FFMA.FTZ R35, R144, R111.reuse, R35 ;  /* 0x0000006f90237223 */ /* 0x080fe20000010023 */
[----:B------:R-:W-:Y:S01]  /*0df0*/  FMUL.FTZ R142, R142, R111 ;  /* 0x0000006f8e8e7220 */ /* 0x000fe20000410000 */
[----:B------:R-:W-:Y:S01]  /*0e00*/  FMUL.FTZ R139, R154, R139 ;  /* 0x0000008b9a8b7220 */ /* 0x000fe20000410000 */
[----:B------:R-:W-:Y:S01]  /*0e10*/  FADD.FTZ R108, RZ, R112 ;  /* 0x00000070ff6c7221 */ /* 0x000fe20000010000 */
[----:B------:R-:W-:Y:S01]  /*0e20*/  FFMA.FTZ R111, R3, R112, RZ ;  /* 0x00000070036f7223 */ /* 0x000fe200000100ff */
        /* <DEDUP_REMOVED lines=21> */
[----:B------:R-:W-:Y:S01]  /*0f80*/  SHF.L.U32 R117, R132, 0x10, RZ ;  /* 0x0000001084757819 */ /* 0x000fe200000006ff */
[----:B------:R-:W-:Y:S01]  /*0f90*/  FADD.FTZ R111, R108, R145 ;  /* 0x000000916c6f7221 */ /* 0x000fe20000010000 */
[----:B------:R-:W-:Y:S01]  /*0fa0*/  FFMA.FTZ R108, R146, R145, R109 ;  /* 0x00000091926c7223 */ /* 0x000fe2000001006d */
[----:B------:R-:W-:Y:S01]  /*0fb0*/  PRMT R118, R118, 0x7632, R118 ;  /* 0x0000763276767816 */ /* 0x000fe20000000076 */
[----:B------:R-:W-:Y:S01]  /*0fc0*/  FMUL.FTZ R148, R154, R147 ;  /* 0x000000939a947220 */ /* 0x000fe20000410000 */
[----:B------:R-:W-:Y:S01]  /*0fd0*/  FMUL.FTZ R117, R117, R150 ;  /* 0x0000009675757220 */ /* 0x000fe20000410000 */
[----:B------:R-:W-:Y:S01]  /*0fe0*/  FADD.FTZ R110, R111, R130 ;  /* 0x000000826f6e7221 */ /* 0x000fe20000010000 */
[----:B------:R-:W-:Y:S01]  /*0ff0*/  FFMA.FTZ R109, R129, R130, R108 ;  /* 0x00000082816d7223 */ /* 0x000fe2000001006c */
[----:B------:R-:W-:-:S02]  /*1000*/  SHF.L.U32 R147, R118, 0x10, RZ ;  /* 0x0000001076937819 */ /* 0x000fc400000006ff */
[----:B------:R-:W-:Y:S01]  /*1010*/  SHF.L.U32 R118, R11, 0x10, RZ ;  /* 0x000000100b767819 */ /* 0x000fe200000006ff */
[----:B------:R-:W-:Y:S01]  /*1020*/  FADD.FTZ R111, R110, R117 ;  /* 0x000000756e6f7221 */ /* 0x000fe20000010000 */
[C---:B------:R-:W-:Y:S01]  /*1030*/  FFMA.FTZ R108, R148.reuse, R117, R109 ;  /* 0x00000075946c7223 */ /* 0x040fe2000001006d */
[----:B------:R-:W-:Y:S01]  /*1040*/  PRMT R119, R119, 0x7632, R119 ;  /* 0x0000763277777816 */ /* 0x000fe20000000077 */
[----:B------:R-:W-:Y:S01]  /*1050*/  FFMA.FTZ R39, R148, R150, R39 ;  /* 0x0000009694277223 */ /* 0x000fe20000010027 */
[----:B------:R-:W-:Y:S01]  /*1060*/  FADD.FTZ R95, R95, R150 ;  /* 0x000000965f5f7221 */ /* 0x000fe20000010000 */
[----:B------:R-:W-:Y:S01]  /*1070*/  FMUL.FTZ R150, R154, R155 ;  /* 0x0000009b9a967220 */ /* 0x000fe20000410000 */
[----:B------:R-:W-:Y:S01]  /*1080*/  FMUL.FTZ R118, R118, R147 ;  /* 0x0000009376767220 */ /* 0x000fe20000410000 */
[----:B------:R-:W-:Y:S01]  /*1090*/  FADD.FTZ R111, R111, R140 ;  /* 0x0000008c6f6f7221 */ /* 0x000fe20000010000 */
[----:B------:R-:W-:Y:S01]  /*10a0*/  FFMA.FTZ R109, R131, R140, R108 ;  /* 0x0000008c836d7223 */ /* 0x000fe2000001006c */
[----:B------:R-:W-:-:S02]  /*10b0*/  SHF.L.U32 R156, R119, 0x10, RZ ;  /* 0x00000010779c7819 */ /* 0x000fc400000006ff */
[----:B------:R-:W-:Y:S01]  /*10c0*/  SHF.L.U32 R119, R10, 0x10, RZ ;  /* 0x000000100a777819 */ /* 0x000fe200000006ff */
[----:B------:R-:W-:Y:S01]  /*10d0*/  FADD.FTZ R111, R111, R118 ;  /* 0x000000766f6f7221 */ /* 0x000fe20000010000 */
[----:B------:R-:W-:Y:S01]  /*10e0*/  FFMA.FTZ R108, R150, R118, R109 ;  /* 0x00000076966c7223 */ /* 0x000fe2000001006d */
[----:B------:R-:W-:Y:S02]  /*10f0*/  FMUL.FTZ R152, R154, R157 ;  /* 0x0000009d9a987220 */ /* 0x000fe40000410000 */
[----:B------:R-:W-:Y:S01]  /*1100*/  FMUL.FTZ R119, R119, R156 ;  /* 0x0000009c77777220 */ /* 0x000fe20000410000 */
        /* <DEDUP_REMOVED lines=8> */
[----:B------:R-:W-:Y:S06]  /*1190*/  BRA `(.L_x_2894) ;  /* 0x0000000000887947 */ /* 0x000fec0003800000 */
.L_x_2893:
[----:B------:R-:W-:Y:S01]  /*11a0*/  MOV R151, UR7 ;  /* 0x0000000700977c02 */ /* 0x000fe20008000f00 */
[----:B------:R-:W0:Y:S01]  /*11b0*/  LDC.64 R156, c[0x0][0x3b0] ;  /* 0x0000ec00ff9c7b82 */ /* 0x000e220000000a00 */
[----:B------:R-:W-:Y:S01]  /*11c0*/  ISETP.NE.U32.AND P0, PT, RZ, UR6, PT ;  /* 0x00000006ff007c0c */ /* 0x000fe2000bf05070 */
[----:B------:R-:W-:Y:S01]  /*11d0*/  HFMA2 R159, -RZ, RZ, 0, 0 ;  /* 0x00000000ff9f7431 */ /* 0x000fe200000001ff */
[----:B-----5:R-:W-:Y:S02]  /*11e0*/  ISETP.GE.AND P1, PT, R153, 0x1, PT ;  /* 0x000000019900780c */ /* 0x020fe40003f26270 */
[----:B------:R-:W-:-:S13]  /*11f0*/  ISETP.NE.AND.EX P0, PT, R151, RZ, PT, P0 ;  /* 0x000000ff9700720c */ /* 0x000fda0003f05300 */
[----:B------:R-:W1:Y:S01]  /*1200*/  @P0 S2R R110, SR_TID.X ;  /* 0x00000000006e0919 */ /* 0x000e620000002100 */
[----:B------:R-:W2:Y:S01]  /*1210*/  @P0 LDC R111, c[0x0][0x388] ;  /* 0x0000e200ff6f0b82 */ /* 0x000ea20000000800 */
[----:B------:R-:W-:Y:S05]  /*1220*/  @!P1 BRA `(.L_x_2895) ;  /* 0x0000000000189947 */ /* 0x000fea0003800000 */
[----:B------:R-:W3:Y:S01]  /*1230*/  S2R R158, SR_TID.X ;  /* 0x00000000009e7919 */ /* 0x000ee20000002100 */
[----:B------:R-:W-:-:S05]  /*1240*/  IADD3 R108, PT, PT, R153, -0x1, RZ ;  /* 0xffffffff996c7810 */ /* 0x000fca0007ffe0ff */
[----:B------:R-:W-:-:S05]  /*1250*/  IMAD R108, R108, UR14, RZ ;  /* 0x0000000e6c6c7c24 */ /* 0x000fca000f8e02ff */
[----:B------:R-:W-:-:S04]  /*1260*/  SHF.R.S32.HI R109, RZ, 0x1f, R108 ;  /* 0x0000001fff6d7819 */ /* 0x000fc8000001146c */
[----:B------:R-:W-:-:S04]  /*1270*/  LEA.HI R109, R109, R108, RZ, 0x3 ;  /* 0x0000006c6d6d7211 */ /* 0x000fc800078f18ff */
[----:B---3--:R-:W-:-:S07]  /*1280*/  LEA.HI.SX32 R159, R109, R158, 0x1d ;  /* 0x0000009e6d9f7211 */ /* 0x008fce00078feaff */
.L_x_2895:
[----:B------:R-:W3:Y:S01]  /*1290*/  @P0 LDC.64 R108, c[0x0][0x438] ;  /* 0x00010e00ff6c0b82 */ /* 0x000ee20000000a00 */
[----:B--2---:R-:W-:Y:S01]  /*12a0*/  @P0 IMAD R147, R138, R111, RZ ;  /* 0x0000006f8a930224 */ /* 0x004fe200078e02ff */
[C---:B------:R-:W-:Y:S01]  /*12b0*/  IADD3 R111, PT, PT, R159.reuse, 0x80, RZ ;  /* 0x000000809f6f7810 */ /* 0x040fe20007ffe0ff */
[----:B0-----:R-:W-:-:S03]  /*12c0*/  IMAD.WIDE.U32 R158, R159, 0x8, R156 ;  /* 0x000000089f9e7825 */ /* 0x001fc600078e009c */
[----:B------:R-:W-:Y:S01]  /*12d0*/  @P0 SHF.R.S32.HI R160, RZ, 0x1f, R147 ;  /* 0x0000001fffa00819 */ /* 0x000fe20000011493 */
[----:B------:R-:W-:-:S03]  /*12e0*/  IMAD.WIDE.U32 R156, R111, 0x8, R156 ;  /* 0x000000086f9c7825 */ /* 0x000fc600078e009c */
[----:B------:R-:W-:Y:S02]  /*12f0*/  @P0 LEA.HI R147, R160, R147, RZ, 0x3 ;  /* 0x00000093a0930211 */ /* 0x000fe400078f18ff */
[----:B------:R0:W5:Y:S02]  /*1300*/  LDG.E.64 R160, desc[UR10][R158.64] ;  /* 0x0000000a9ea07981 */ /* 0x000164000c1e1b00 */
[----:B-1----:R-:W-:Y:S02]  /*1310*/  @P0 LEA.HI.SX32 R111, R147, R110, 0x1d ;  /* 0x0000006e936f0211 */ /* 0x002fe400078feaff */
[----:B------:R0:W5:Y:S02]  /*1320*/  LDG.E.64 R162, desc[UR10][R156.64] ;  /* 0x0000000a9ca27981 */ /* 0x000164000c1e1b00 */
[C---:B------:R-:W-:Y:S01]  /*1330*/  @P0 IADD3 R147, PT, PT, R111.reuse, 0x80, RZ ;  /* 0x000000806f930810 */ /* 0x040fe20007ffe0ff */
[----:B---3--:R-:W-:-:S04]  /*1340*/  @P0 IMAD.WIDE.U32 R110, R111, 0x20, R108 ;  /* 0x000000206f6e0825 */ /* 0x008fc800078e006c */
[----:B------:R-:W-:Y:S01]  /*1350*/  @P0 IMAD.WIDE.U32 R108, R147, 0x20, R108 ;  /* 0x00000020936c0825 */ /* 0x000fe200078e006c */
[----:B------:R0:W5:Y:S04]  /*1360*/  @P0 LDG.E.128 R24, desc[UR10][R110.64] ;  /* 0x0000000a6e180981 */ /* 0x000168000c1e1d00 */
[----:B------:R0:W5:Y:S04]  /*1370*/  @P0 LDG.E.128 R20, desc[UR10][R110.64+0x10] ;  /* 0x0000100a6e140981 */ /* 0x000168000c1e1d00 */
[----:B------:R0:W5:Y:S04]  /*1380*/  @P0 LDG.E.128 R16, desc[UR10][R108.64] ;  /* 0x0000000a6c100981 */ /* 0x000168000c1e1d00 */
[----:B------:R0:W5:Y:S01]  /*1390*/  @P0 LDG.E.128 R12, desc[UR10][R108.64+0x10] ;  /* 0x0000100a6c0c0981 */ /* 0x000162000c1e1d00 */
[----:B------:R-:W-:-:S02]  /*13a0*/  MOV R147, RZ ;  /* 0x000000ff00937202 */ /* 0x000fc40000000f00 */
[----:B------:R-:W-:-:S07]  /*13b0*/  MOV R155, RZ ;  /* 0x000000ff009b7202 */ /* 0x000fce0000000f00 */
.L_x_2894:
[----:B0-----:R-:W0:Y:S01]  /*13c0*/  SHFL.DOWN PT, R108, R147, 0x10, 0x1f ;  /* 0x0a001f00936c7f89 */ /* 0x001e2200000e0000 */
[----:B------:R-:W-:Y:S03]  /*13d0*/  BSSY.RECONVERGENT B0, `(.L_x_2896) ;  /* 0x000001f000007945 */ /* 0x000fe60003800200 */
[----:B------:R-:W1:Y:S01]  /*13e0*/  SHFL.DOWN PT, R110, R155, 0x10, 0x1f ;  /* 0x0a001f009b6e7f89 */ /* 0x000e6200000e0000 */
[----:B0-----:R-:W-:Y:S02]  /*13f0*/  FADD.FTZ R108, R108, R147 ;  /* 0x000000936c6c7221 */ /* 0x001fe40000010000 */
[----:B------:R-:W0:Y:S01]  /*1400*/  S2R R147, SR_TID.X ;  /* 0x0000000000937919 */ /* 0x000e220000002100 */
[----:B-1----:R-:W-:Y:S02]  /*1410*/  FADD.FTZ R110, R110, R155 ;  /* 0x0000009b6e6e7221 */ /* 0x002fe40000010000 */
[----:B------:R-:W1:Y:S04]  /*1420*/  SHFL.DOWN PT, R109, R108, 0x8, 0x1f ;  /* 0x09001f006c6d7f89 */ /* 0x000e6800000e0000 */
[----:B------:R-:W2:Y:S01]  /*1430*/  SHFL.DOWN PT, R111, R110, 0x8, 0x1f ;  /* 0x09001f006e6f7f89 */ /* 0x000ea200000e0000 */
[----:B-1----:R-:W-:Y:S01]  /*1440*/  FADD.FTZ R109, R108, R109 ;  /* 0x0000006d6c6d7221 */ /* 0x002fe20000010000 */
[----:B--2---:R-:W-:-:S04]  /*1450*/  FADD.FTZ R111, R110, R111 ;  /* 0x0000006f6e6f7221 */ /* 0x004fc80000010000 */
[----:B------:R-:W1:Y:S01]  /*1460*/  SHFL.DOWN PT, R156, R109, 0x4, 0x1f ;  /* 0x08801f006d9c7f89 */ /* 0x000e6200000e0000 */
[----:B0-----:R-:W-:-:S03]  /*1470*/  LOP3.LUT P0, RZ, R147, 0x1f, RZ, 0xc0, !PT ;  /* 0x0000001f93ff7812 */ /* 0x001fc6000780c0ff */
[----:B------:R-:W0:Y:S01]  /*1480*/  SHFL.DOWN PT, R158, R111, 0x4, 0x1f ;  /* 0x08801f006f9e7f89 */ /* 0x000e2200000e0000 */
[----:B-1----:R-:W-:Y:S01]  /*1490*/  FADD.FTZ R156, R109, R156 ;  /* 0x0000009c6d9c7221 */ /* 0x002fe20000010000 */
        /* <DEDUP_REMOVED lines=18> */
.L_x_2897:
[----:B------:R-:W-:Y:S05]  /*15c0*/  BSYNC.RECONVERGENT B0 ;  /* 0x0000000000007941 */ /* 0x000fea0003800200 */
.L_x_2896:
[----:B------:R-:W1:Y:S08]  /*15d0*/  S2UR UR5, SR_CgaCtaId ;  /* 0x00000000000579c3 */ /* 0x000e700000008800 */
[----:B------:R-:W-:Y:S06]  /*15e0*/  BAR.SYNC.DEFER_BLOCKING 0x0 ;  /* 0x0000000000007b1d */ /* 0x000fec0000010000 */
[----:B------:R-:W-:-:S02]  /*15f0*/  UMOV UR4, 0x400 ;  /* 0x0000040000047882 */ /* 0x000fc40000000000 */
        /* <DEDUP_REMOVED lines=12> */
[----:B------:R-:W-:Y:S01]  /*16c0*/  @P1 IADD3 R108, PT, PT, R153, -0x1, RZ ;  /* 0xffffffff996c1810 */ /* 0x000fe20007ffe0ff */
[----:B------:R-:W0:Y:S01]  /*16d0*/  LDC R155, c[0x0][0x388] ;  /* 0x0000e200ff9b7b82 */ /* 0x000e220000000800 */
[----:B------:R-:W-:Y:S01]  /*16e0*/  FADD.FTZ R158, R158, R109 ;  /* 0x0000006d9e9e7221 */ /* 0x000fe20000010000 */
[----:B------:R-:W-:Y:S02]  /*16f0*/  FADD.FTZ R110, R110, R157 ;  /* 0x0000009d6e6e7221 */ /* 0x000fe40000010000 */
[----:B0-----:R-:W-:-:S05]  /*1700*/  @P1 IMAD R108, R108, R155, RZ ;  /* 0x0000009b6c6c1224 */ /* 0x001fca00078e02ff */
[----:B------:R-:W-:-:S04]  /*1710*/  @P1 SHF.R.S32.HI R109, RZ, 0x1f, R108 ;  /* 0x0000001fff6d1819 */ /* 0x000fc8000001146c */
[----:B------:R-:W-:Y:S02]  /*1720*/  @P1 LEA.HI R156, R109, R108, RZ, 0x3 ;  /* 0x0000006c6d9c1211 */ /* 0x000fe400078f18ff */
[----:B------:R-:W-:Y:S02]  /*1730*/  MOV R108, RZ ;  /* 0x000000ff006c7202 */ /* 0x000fe40000000f00 */
[----:B------:R-:W-:Y:S02]  /*1740*/  @P1 LEA.HI.SX32 R108, R156, R147, 0x1d ;  /* 0x000000939c6c1211 */ /* 0x000fe400078feaff */
[----:B------:R-:W0:Y:S01]  /*1750*/  @P1 LDC.64 R156, c[0x0][0x390] ;  /* 0x0000e400ff9c1b82 */ /* 0x000e220000000a00 */
[----:B------:R-:W-:Y:S01]  /*1760*/  ISETP.NE.U32.AND P0, PT, RZ, UR6, PT ;  /* 0x00000006ff007c0c */ /* 0x000fe2000bf05070 */
[----:B------:R-:W-:-:S03]  /*1770*/  IMAD R155, R138, R155, RZ ;  /* 0x0000009b8a9b7224 */ /* 0x000fc600078e02ff */
[----:B------:R-:W-:Y:S01]  /*1780*/  ISETP.NE.AND.EX P0, PT, R151, RZ, PT, P0 ;  /* 0x000000ff9700720c */ /* 0x000fe20003f05300 */
[----:B------:R-:W-:Y:S01]  /*1790*/  FADD.FTZ R109, R111, R158 ;  /* 0x0000009e6f6d7221 */ /* 0x000fe20000010000 */
[----:B------:R-:W-:Y:S01]  /*17a0*/  SHF.R.S32.HI R158, RZ, 0x1f, R155 ;  /* 0x0000001fff9e7819 */ /* 0x000fe2000001149b */
[----:B------:R-:W-:Y:S01]  /*17b0*/  FMUL.FTZ R111, R110, UR13 ;  /* 0x0000000d6e6f7c20 */ /* 0x000fe20008410000 */
[----:B------:R-:W-:Y:S02]  /*17c0*/  ISETP.NE.AND P3, PT, RZ, UR12, PT ;  /* 0x0000000cff007c0c */ /* 0x000fe4000bf65270 */
[----:B------:R-:W-:Y:S01]  /*17d0*/  LEA.HI R158, R158, R155, RZ, 0x3 ;  /* 0x0000009b9e9e7211 */ /* 0x000fe200078f18ff */
[----:B------:R-:W-:-:S03]  /*17e0*/  FMUL.FTZ R109, R109, UR13 ;  /* 0x0000000d6d6d7c20 */ /* 0x000fc60008410000 */
[----:B------:R-:W-:Y:S01]  /*17f0*/  LEA.HI.SX32 R110, R158, R147, 0x1d ;  /* 0x000000939e6e7211 */ /* 0x000fe200078feaff */
[----:B0-----:R-:W-:-:S05]  /*1800*/  @P1 IMAD.WIDE.U32 R156, R108, 0x10, R156 ;  /* 0x000000106c9c1825 */ /* 0x001fca00078e009c */
[----:B------:R0:W5:Y:S02]  /*1810*/  @P1 LDG.E.128 R88, desc[UR10][R156.64] ;  /* 0x0000000a9c581981 */ /* 0x000164000c1e1d00 */
[----:B0-----:R-:W-:Y:S01]  /*1820*/  FSEL R156, R111, RZ, !P3 ;  /* 0x000000ff6f9c7208 */ /* 0x001fe20005800000 */
[----:B------:R-:W-:Y:S06]  /*1830*/  @P0 BRA `(.L_x_2898) ;  /* 0x0000002000900947 */ /* 0x000fec0003800000 */
[----:B------:R-:W-:Y:S01]  /*1840*/  UMOV UR4, UR8 ;  /* 0x0000000800047c82 */ /* 0x000fe20008000000 */
[----:B------:R-:W-:Y:S01]  /*1850*/  UMOV UR5, UR9 ;  /* 0x0000000900057c82 */ /* 0x000fe20008000000 */
[----:B------:R-:W-:-:S04]  /*1860*/  UISETP.NE.U32.AND UP0, UPT, UR4, URZ, UPT ;  /* 0x000000ff0400728c */ /* 0x000fc8000bf05070 */
[----:B------:R-:W-:-:S09]  /*1870*/  UISETP.NE.AND.EX UP0, UPT, UR5, URZ, UPT, UP0 ;  /* 0x000000ff0500728c */ /* 0x000fd2000bf05300 */
[----:B------:R-:W-:Y:S05]  /*1880*/  BRA.U UP0, `(.L_x_2899) ;  /* 0x0000000d00fc7547 */ /* 0x000fea000b800000 */
[----:B------:R-:W-:Y:S05]  /*1890*/  @!P1 BRA `(.L_x_2900) ;  /* 0x0000000000789947 */ /* 0x000fea0003800000 */
[----:B-----5:R-:W-:Y:S01]  /*18a0*/  LOP3.LUT P3, RZ, R160, 0xff, RZ, 0xc0, !PT ;  /* 0x000000ffa0ff7812 */ /* 0x020fe2000786c0ff */
[----:B------:R-:W-:Y:S01]  /*18b0*/  BSSY.RECONVERGENT B0, `(.L_x_2901) ;  /* 0x000000c000007945 */ /* 0x000fe20003800200 */
[----:B------:R-:W-:-:S11]  /*18c0*/  HFMA2 R111, -RZ, RZ, 0, 0 ;  /* 0x00000000ff6f7431 */ /* 0x000fd600000001ff */
[----:B------:R-:W-:Y:S05]  /*18d0*/  @!P3 BRA `(.L_x_2902) ;  /* 0x000000000024b947 */ /* 0x000fea0003800000 */
[----:B------:R-:W-:Y:S01]  /*18e0*/  FFMA.FTZ R111, R3, R109, R156 ;  /* 0x0000006d036f7223 */ /* 0x000fe2000001009c */
[----:B------:R-:W-:-:S03]  /*18f0*/  ISETP.GT.AND P0, PT, R149, RZ, PT ;  /* 0x000000ff9500720c */ /* 0x000fc60003f04270 */
[----:B------:R-:W-:-:S04]  /*1900*/  FADD.FTZ R111, R112, -R111 ;  /* 0x8000006f706f7221 */ /* 0x000fc80000010000 */
[----:B------:R-:W-:-:S05]  /*1910*/  FMUL.FTZ R111, R154, R111 ;  /* 0x0000006f9a6f7220 */ /* 0x000fca0000410000 */
[----:B------:R-:W-:-:S05]  /*1920*/  FSEL R111, R111, RZ, P0 ;  /* 0x000000ff6f6f7208 */ /* 0x000fca0000000000 */
[----:B------:R-:W-:-:S04]  /*1930*/  FMUL.FTZ R111, R111, UR17 ;  /* 0x000000116f6f7c20 */ /* 0x000fc80008410000 */
[----:B------:R-:W-:Y:S01]  /*1940*/  FMUL.FTZ R158, R111, UR16 ;  /* 0x000000106f9e7c20 */ /* 0x000fe20008410000 */
[----:B------:R-:W-:-:S05]  /*1950*/  SHF.L.U32 R111, R88, 0x10, RZ ;  /* 0x00000010586f7819 */ /* 0x000fca00000006ff */
[----:B------:R-:W-:-:S07]  /*1960*/  FMUL.FTZ R111, R111, R158 ;  /* 0x0000009e6f6f7220 */ /* 0x000fce0000410000 */
.L_x_2902:
[----:B------:R-:W-:Y:S05]  /*1970*/  BSYNC.RECONVERGENT B0 ;  /* 0x0000000000007941 */ /* 0x000fea0003800200 */
.L_x_2901:
[----:B------:R-:W-:Y:S01]  /*1980*/  BSSY.RECONVERGENT B0, `(.L_x_2903) ;  /* 0x000000d000007945 */ /* 0x000fe20003800200 */
[----:B------:R-:W-:Y:S01]  /*1990*/  FADD.FTZ R44, R44, R111 ;  /* 0x0000006f2c2c7221 */ /* 0x000fe20000010000 */
[----:B------:R-:W-:Y:S02]  /*19a0*/  MOV R111, RZ ;  /* 0x000000ff006f7202 */ /* 0x000fe40000000f00 */
        /* <DEDUP_REMOVED lines=10> */
.L_x_2904:
[----:B------:R-:W-:Y:S05]  /*1a50*/  BSYNC.RECONVERGENT B0 ;  /* 0x0000000000007941 */ /* 0x000fea0003800200 */
.L_x_2903:
[----:B------:R-:W-:-:S04]  /*1a60*/  F2FP.BF16.F32.PACK_AB R111, RZ, R111 ;  /* 0x0000006fff6f723e */ /* 0x000fc800000010ff */
[----:B------:R-:W-:-:S07]  /*1a70*/  PRMT R104, R111, 0x7610, R104 ;  /* 0x000076106f687816 */ /* 0x000fce0000000068 */
.L_x_2900:
        /* <DEDUP_REMOVED lines=10> */
[----:B------:R-:W-:Y:S01]  /*1b20*/  FMUL.FTZ R153, R111, UR17 ;  /* 0x000000116f997c20 */ /* 0x000fe20008410000 */
[----:B------:R-:W-:-:S03]  /*1b30*/  PRMT R111, R88, 0x7632, R111 ;  /* 0x00007632586f7816 */ /* 0x000fc6000000006f */
[----:B------:R-:W-:Y:S01]  /*1b40*/  FMUL.FTZ R158, R153, UR16 ;  /* 0x00000010999e7c20 */ /* 0x000fe20008410000 */
[----:B------:R-:W-:-:S05]  /*1b50*/  SHF.L.U32 R111, R111, 0x10, RZ ;  /* 0x000000106f6f7819 */ /* 0x000fca00000006ff */
[----:B------:R-:W-:-:S07]  /*1b60*/  FMUL.FTZ R158, R111, R158 ;  /* 0x0000009e6f9e7220 */ /* 0x000fce0000410000 */
.L_x_2907:
[----:B------:R-:W-:Y:S05]  /*1b70*/  BSYNC.RECONVERGENT B0 ;  /* 0x0000000000007941 */ /* 0x000fea0003800200 */
.L_x_2906:
        /* <DEDUP_REMOVED lines=13> */
.L_x_2909:
[----:B------:R-:W-:Y:S05]  /*1c50*/  BSYNC.RECONVERGENT B0 ;  /* 0x0000000000007941 */ /* 0x000fea0003800200 */
.L_x_2908:
[----:B------:R-:W-:-:S04]  /*1c60*/  F2FP.BF16.F32.PACK_AB R111, RZ, R111 ;  /* 0x0000006fff6f723e */ /* 0x000fc800000010ff */
[----:B------:R-:W-:-:S07]  /*1c70*/  PRMT R104, R104, 0x5410, R111 ;  /* 0x0000541068687816 */ /* 0x000fce000000006f */
.L_x_2905:
        /* <DEDUP_REMOVED lines=14> */
.L_x_2912:
[----:B------:R-:W-:Y:S05]  /*1d60*/  BSYNC.RECONVERGENT B0 ;  /* 0x0000000000007941 */ /* 0x000fea0003800200 */
.L_x_2911:
        /* <DEDUP_REMOVED lines=13> */
.L_x_2914:
[----:B------:R-:W-:Y:S05]  /*1e40*/  BSYNC.RECONVERGENT B0 ;  /* 0x0000000000007941 */ /* 0x000fea0003800200 */
.L_x_2913:
[----:B------:R-:W-:-:S04]  /*1e50*/  F2FP.BF16.F32.PACK_AB R111, RZ, R111 ;  /* 0x0000006fff6f723e */ /* 0x000fc800000010ff */
[----:B------:R-:W-:-:S07]  /*1e60*/  PRMT R105, R111, 0x7610, R105 ;  /* 0x000076106f697816 */ /* 0x000fce0000000069 */
.L_x_2910:
        /* <DEDUP_REMOVED lines=15> */
.L_x_2917:
[----:B------:R-:W-:Y:S05]  /*1f60*/  BSYNC.RECONVERGENT B0 ;  /* 0x0000000000007941 */ /* 0x000fea0003800200 */
.L_x_2916:
        /* <DEDUP_REMOVED lines=13> */
.L_x_2919:
[----:B------:R-:W-:Y:S05]  /*2040*/  BSYNC.RECONVERGENT B0 ;  /* 0x0000000000007941 */ /* 0x000fea0003800200 */
.L_x_2918:
[----:B------:R-:W-:-:S04]  /*2050*/  F2FP.BF16.F32.PACK_AB R111, RZ, R111 ;  /* 0x0000006fff6f723e */ /* 0x000fc800000010ff */
[----:B------:R-:W-:-:S07]  /*2060*/  PRMT R105, R105, 0x5410, R111 ;  /* 0x0000541069697816 */ /* 0x000fce000000006f */
.L_x_2915:
        /* <DEDUP_REMOVED lines=14> */
.L_x_2922:
[----:B------:R-:W-:Y:S05]  /*2150*/  BSYNC.RECONVERGENT B0 ;  /* 0x0000000000007941 */ /* 0x000fea0003800200 */
.L_x_2921:
        /* <DEDUP_REMOVED lines=13> */
.L_x_2924:
[----:B------:R-:W-:Y:S05]  /*2230*/  BSYNC.RECONVERGENT B0 ;  /* 0x0000000000007941 */ /* 0x000fea0003800200 */
.L_x_2923:
[----:B------:R-:W-:-:S04]  /*2240*/  F2FP.BF16.F32.PACK_AB R111, RZ, R111 ;  /* 0x0000006fff6f723e */ /* 0x000fc800000010ff */
[----:B------:R-:W-:-:S07]  /*2250*/  PRMT R106, R111, 0x7610, R106 ;  /* 0x000076106f6a7816 */ /* 0x000fce000000006a */
.L_x_2920:
        /* <DEDUP_REMOVED lines=15> */
.L_x_2927:
[----:B------:R-:W-:Y:S05]  /*2350*/  BSYNC.RECONVERGENT B0 ;  /* 0x0000000000007941 */ /* 0x000fea0003800200 */
.L_x_2926:
        /* <DEDUP_REMOVED lines=13> */
.L_x_2929:
[----:B------:R-:W-:Y:S05]  /*2430*/  BSYNC.RECONVERGENT B0 ;  /* 0x0000000000007941 */ /* 0x000fea0003800200 */
.L_x_2928:
[----:B------:R-:W-:-:S04]  /*2440*/  F2FP.BF16.F32.PACK_AB R111, RZ, R111 ;  /* 0x0000006fff6f723e */ /* 0x000fc800000010ff */
[----:B------:R-:W-:-:S07]  /*2450*/  PRMT R106, R106, 0x5410, R111 ;  /* 0x000054106a6a7816 */ /* 0x000fce000000006f */
.L_x_2925:
        /* <DEDUP_REMOVED lines=14> */
.L_x_2932:
[----:B------:R-:W-:Y:S05]  /*2540*/  BSYNC.RECONVERGENT B0 ;  /* 0x0000000000007941 */ /* 0x000fea0003800200 */
.L_x_2931:
        /* <DEDUP_REMOVED lines=13> */
.L_x_2934:
[----:B------:R-:W-:Y:S05]  /*2620*/  BSYNC.RECONVERGENT B0 ;  /* 0x0000000000007941 */ /* 0x000fea0003800200 */
.L_x_2933:
[----:B------:R-:W-:-:S04]  /*2630*/  F2FP.BF16.F32.PACK_AB R111, RZ, R111 ;  /* 0x0000006fff6f723e */ /* 0x000fc800000010ff */
[----:B------:R-:W-:-:S07]  /*2640*/  PRMT R107, R111, 0x7610, R107 ;  /* 0x000076106f6b7816 */ /* 0x000fce000000006b */
.L_x_2930:
[----:B------:R-:W-:Y:S05]  /*2650*/  @!P1 BRA `(.L_x_2935) ;  /* 0x0000002800009947 */ /* 0x000fea0003800000 */
[----:B-----5:R-:W-:Y:S01]  /*2660*/  ISETP.GE.U32.AND P0, PT, R160, RZ, PT ;  /* 0x000000ffa000720c */ /* 0x020fe20003f06070 */
[----:B------:R-:W-:Y:S01]  /*2670*/  BSSY.RECONVERGENT B0, `(.L_x_2936) ;  /* 0x000000e000007945 */ /* 0x000fe20003800200 */
[----:B------:R-:W-:Y:S02]  /*2680*/  HFMA2 R158, -RZ, RZ, 0, 0 ;  /* 0x00000000ff9e7431 */ /* 0x000fe400000001ff */
[----:B------:R-:W-:-:S13]  /*2690*/  ISETP.GE.U32.AND.EX P0, PT, R161, 0x1000000, PT, P0 ;  /* 0x01000000a100780c */ /* 0x000fda0003f06100 */
        /* <DEDUP_REMOVED lines=11> */
.L_x_2937:
[----:B------:R-:W-:Y:S05]  /*2750*/  BSYNC.RECONVERGENT B0 ;  /* 0x0000000000007941 */ /* 0x000fea0003800200 */
.L_x_2936:
        /* <DEDUP_REMOVED lines=13> */
.L_x_2939:
[----:B------:R-:W-:Y:S05]  /*2830*/  BSYNC.RECONVERGENT B0 ;  /* 0x0000000000007941 */ /* 0x000fea0003800200 */
.L_x_2938:
[----:B------:R-:W-:-:S04]  /*2840*/  F2FP.BF16.F32.PACK_AB R51, RZ, R51 ;  /* 0x00000033ff33723e */ /* 0x000fc800000010ff */
[----:B------:R-:W-:Y:S02]  /*2850*/  PRMT R107, R107, 0x5410, R51 ;  /* 0x000054106b6b7816 */ /* 0x000fe40000000033 */
[----:B------:R-:W-:Y:S01]  /*2860*/  MOV R51, R158 ;  /* 0x0000009e00337202 */ /* 0x000fe20000000f00 */
[----:B------:R-:W-:Y:S06]  /*2870*/  BRA `(.L_x_2935) ;  /* 0x0000002400787947 */ /* 0x000fec0003800000 */
.L_x_2899:
        /* <DEDUP_REMOVED lines=14> */
.L_x_2942:
[----:B------:R-:W-:Y:S05]  /*2960*/  BSYNC.RECONVERGENT B0 ;  /* 0x0000000000007941 */ /* 0x000fea0003800200 */
.L_x_2941:
[----:B------:R-:W-:Y:S01]  /*2970*/  BSSY.RECONVERGENT B0, `(.L_x_2943) ;  /* 0x000000d000007945 */ /* 0x000fe20003800200 */
[----:B------:R-:W-:Y:S01]  /*2980*/  FADD.FTZ R97, R44, R97 ;  /* 0x000000612c617221 */ /* 0x000fe20000010000 */
[----:B------:R-:W-:Y:S02]  /*2990*/  MOV R44, RZ ;  /* 0x000000ff002c7202 */ /* 0x000fe40000000f00 */
[----:B------:R-:W-:Y:S05]  /*29a0*/  @!P0 BRA `(.L_x_2944) ;  /* 0x0000000000248947 */ /* 0x000fea0003800000 */
[----:B------:R-:W-:Y:S01]  /*29b0*/  FFMA.FTZ R99, R3, R109, R156 ;  /* 0x0000006d03637223 */ /* 0x000fe2000001009c */
[----:B------:R-:W-:Y:S02]  /*29c0*/  ISETP.GT.AND P0, PT, R149, RZ, PT ;  /* 0x000000ff9500720c */ /* 0x000fe40003f04270 */
[----:B------:R-:W-:Y:S01]  /*29d0*/  SHF.L.U32 R44, R72, 0x10, RZ ;  /* 0x00000010482c7819 */ /* 0x000fe200000006ff */
[----:B------:R-:W-:-:S04]  /*29e0*/  FADD.FTZ R99, R112, -R99 ;  /* 0x8000006370637221 */ /* 0x000fc80000010000 */
[----:B------:R-:W-:-:S05]  /*29f0*/  FMUL.FTZ R99, R154, R99 ;  /* 0x000000639a637220 */ /* 0x000fca0000410000 */
[----:B------:R-:W-:-:S05]  /*2a00*/  FSEL R99, R99, RZ, P0 ;  /* 0x000000ff63637208 */ /* 0x000fca0000000000 */
[----:B------:R-:W-:-:S04]  /*2a10*/  FMUL.FTZ R99, R99, UR17 ;  /* 0x0000001163637c20 */ /* 0x000fc80008410000 */
[----:B------:R-:W-:-:S04]  /*2a20*/  FMUL.FTZ R99, R99, UR16 ;  /* 0x0000001063637c20 */ /* 0x000fc80008410000 */
[----:B------:R-:W-:-:S07]  /*2a30*/  FMUL.FTZ R44, R99, R44 ;  /* 0x0000002c632c7220 */ /* 0x000fce0000410000 */
.L_x_2944:
[----:B------:R-:W-:Y:S05]  /*2a40*/  BSYNC.RECONVERGENT B0 ;  /* 0x0000000000007941 */ /* 0x000fea0003800200 */
.L_x_2943:
[----:B------:R-:W-:Y:S02]  /*2a50*/  F2FP.BF16.F32.PACK_AB R96, RZ, R44 ;  /* 0x0000002cff60723e */ /* 0x000fe400000010ff */
[----:B------:R-:W-:Y:S02]  /*2a60*/  MOV R44, R97 ;  /* 0x00000061002c7202 */ /* 0x000fe40000000f00 */
[----:B------:R-:W-:-:S07]  /*2a70*/  PRMT R104, R96, 0x7610, R104 ;  /* 0x0000761060687816 */ /* 0x000fce0000000068 */
.L_x_2940:
[----:B------:R-:W-:Y:S05]  /*2a80*/  @!P1 BRA `(.L_x_2945) ;  /* 0x0000000000809947 */ /* 0x000fea0003800000 */
[----:B-----5:R-:W-:Y:S01]  /*2a90*/  LOP3.LUT P0, RZ, R160, 0xff00, RZ, 0xc0, !PT ;  /* 0x0000ff00a0ff7812 */ /* 0x020fe2000780c0ff */
[----:B------:R-:W-:Y:S01]  /*2aa0*/  BSSY.RECONVERGENT B0, `(.L_x_2946) ;  /* 0x000000d000007945 */ /* 0x000fe20003800200 */
[----:B------:R-:W-:-:S11]  /*2ab0*/  HFMA2 R96, -RZ, RZ, 0, 0 ;  /* 0x00000000ff607431 */ /* 0x000fd600000001ff */
[----:B------:R-:W-:Y:S05]  /*2ac0*/  @!P0 BRA `(.L_x_2947) ;  /* 0x0000000000288947 */ /* 0x000fea0003800000 */
[----:B------:R-:W-:Y:S01]  /*2ad0*/  FFMA.FTZ R96, R124, R109, R156 ;  /* 0x0000006d7c607223 */ /* 0x000fe2000001009c */
[----:B------:R-:W-:-:S03]  /*2ae0*/  ISETP.GT.AND P3, PT, R149, RZ, PT ;  /* 0x000000ff9500720c */ /* 0x000fc60003f64270 */
[--C-:B------:R-:W-:Y:S01]  /*2af0*/  FADD.FTZ R97, R123, -R96.reuse ;  /* 0x800000607b617221 */ /* 0x100fe20000010000 */
[----:B------:R-:W-:-:S03]  /*2b00*/  PRMT R96, R88, 0x7632, R96 ;  /* 0x0000763258607816 */ /* 0x000fc60000000060 */
[----:B------:R-:W-:Y:S01]  /*2b10*/  FMUL.FTZ R97, R154, R97 ;  /* 0x000000619a617220 */ /* 0x000fe20000410000 */
[----:B------:R-:W-:-:S04]  /*2b20*/  SHF.L.U32 R96, R96, 0x10, RZ ;  /* 0x0000001060607819 */ /* 0x000fc800000006ff */
[----:B------:R-:W-:-:S05]  /*2b30*/  FSEL R97, R97, RZ, P3 ;  /* 0x000000ff61617208 */ /* 0x000fca0001800000 */
[----:B------:R-:W-:-:S04]  /*2b40*/  FMUL.FTZ R97, R97, UR17 ;  /* 0x0000001161617c20 */ /* 0x000fc80008410000 */
[----:B------:R-:W-:-:S04]  /*2b50*/  FMUL.FTZ R97, R97, UR16 ;  /* 0x0000001061617c20 */ /* 0x000fc80008410000 */
[----:B------:R-:W-:-:S07]  /*2b60*/  FMUL.FTZ R96, R97, R96 ;  /* 0x0000006061607220 */ /* 0x000fce0000410000 */
.L_x_2947:
[----:B------:R-:W-:Y:S05]  /*2b70*/  BSYNC.RECONVERGENT B0 ;  /* 0x0000000000007941 */ /* 0x000fea0003800200 */
.L_x_2946:
        /* <DEDUP_REMOVED lines=13> */
.L_x_2949:
[----:B------:R-:W-:Y:S05]  /*2c50*/  BSYNC.RECONVERGENT B0 ;  /* 0x0000000000007941 */ /* 0x000fea0003800200 */
.L_x_2948:
[----:B------:R-:W-:Y:S02]  /*2c60*/  F2FP.BF16.F32.PACK_AB R96, RZ, R45 ;  /* 0x0000002dff60723e */ /* 0x000fe400000010ff */
[----:B------:R-:W-:Y:S02]  /*2c70*/  MOV R45, R97 ;  /* 0x00000061002d7202 */ /* 0x000fe40000000f00 */
[----:B------:R-:W-:-:S07]  /*2c80*/  PRMT R104, R104, 0x5410, R96 ;  /* 0x0000541068687816 */ /* 0x000fce0000000060 */
.L_x_2945:
        /* <DEDUP_REMOVED lines=14> */
.L_x_2952:
[----:B------:R-:W-:Y:S05]  /*2d70*/  BSYNC.RECONVERGENT B0 ;  /* 0x0000000000007941 */ /* 0x000fea0003800200 */
.L_x_2951:
        /* <DEDUP_REMOVED lines=13> */
.L_x_2954:
[----:B------:R-:W-:Y:S05]  /*2e50*/  BSYNC.RECONVERGENT B0 ;  /* 0x0000000000007941 */ /* 0x000fea0003800200 */
.L_x_2953:
[----:B------:R-:W-:Y:S02]  /*2e60*/  F2FP.BF16.F32.PACK_AB R96, RZ, R46 ;  /* 0x0000002eff60723e */ /* 0x000fe400000010ff */
[----:B------:R-:W-:Y:S02]  /*2e70*/  MOV R46, R97 ;  /* 0x00000061002e7202 */ /* 0x000fe40000000f00 */
[----:B------:R-:W-:-:S07]  /*2e80*/  PRMT R105, R96, 0x7610, R105 ;  /* 0x0000761060697816 */ /* 0x000fce0000000069 */
.L_x_2950:
        /* <DEDUP_REMOVED lines=15> */
.L_x_2957:
[----:B------:R-:W-:Y:S05]  /*2f80*/  BSYNC.RECONVERGENT B0 ;  /* 0x0000000000007941 */ /* 0x000fea0003800200 */
.L_x_2956:
        /* <DEDUP_REMOVED lines=13> */
.L_x_2959:
[----:B------:R-:W-:Y:S05]  /*3060*/  BSYNC.RECONVERGENT B0 ;  /* 0x0000000000007941 */ /* 0x000fea0003800200 */
.L_x_2958:
[----:B------:R-:W-:Y:S02]  /*3070*/  F2FP.BF16.F32.PACK_AB R96, RZ, R47 ;  /* 0x0000002fff60723e */ /* 0x000fe400000010ff */
[----:B------:R-:W-:Y:S02]  /*3080*/  MOV R47, R97 ;  /* 0x00000061002f7202 */ /* 0x000fe40000000f00 */
[----:B------:R-:W-:-:S07]  /*3090*/  PRMT R105, R105, 0x5410, R96 ;  /* 0x0000541069697816 */ /* 0x000fce0000000060 */
.L_x_2955:
        /* <DEDUP_REMOVED lines=14> */
.L_x_2962:
[----:B------:R-:W-:Y:S05]  /*3180*/  BSYNC.RECONVERGENT B0 ;  /* 0x0000000000007941 */ /* 0x000fea0003800200 */
.L_x_2961:
        /* <DEDUP_REMOVED lines=13> */
.L_x_2964:
[----:B------:R-:W-:Y:S05]  /*3260*/  BSYNC.RECONVERGENT B0 ;  /* 0x0000000000007941 */ /* 0x000fea0003800200 */
.L_x_2963:
[----:B------:R-:W-:Y:S02]  /*3270*/  F2FP.BF16.F32.PACK_AB R96, RZ, R48 ;  /* 0x00000030ff60723e */ /* 0x000fe400000010ff */
[----:B------:R-:W-:Y:S02]  /*3280*/  MOV R48, R97 ;  /* 0x0000006100307202 */ /* 0x000fe40000000f00 */
[----:B------:R-:W-:-:S07]  /*3290*/  PRMT R106, R96, 0x7610, R106 ;  /* 0x00007610606a7816 */ /* 0x000fce000000006a */
.L_x_2960:
        /* <DEDUP_REMOVED lines=15> */
.L_x_2967:
[----:B------:R-:W-:Y:S05]  /*3390*/  BSYNC.RECONVERGENT B0 ;  /* 0x0000000000007941 */ /* 0x000fea0003800200 */
.L_x_2966:
        /* <DEDUP_REMOVED lines=13> */
.L_x_2969:
[----:B------:R-:W-:Y:S05]  /*3470*/  BSYNC.RECONVERGENT B0 ;  /* 0x0000000000007941 */ /* 0x000fea0003800200 */
.L_x_2968:
[----:B------:R-:W-:Y:S02]  /*3480*/  F2FP.BF16.F32.PACK_AB R96, RZ, R49 ;  /* 0x00000031ff60723e */ /* 0x000fe400000010ff */
[----:B------:R-:W-:Y:S02]  /*3490*/  MOV R49, R97 ;  /* 0x0000006100317202 */ /* 0x000fe40000000f00 */
[----:B------:R-:W-:-:S07]  /*34a0*/  PRMT R106, R106, 0x5410, R96 ;  /* 0x000054106a6a7816 */ /* 0x000fce0000000060 */
.L_x_2965:
        /* <DEDUP_REMOVED lines=14> */
.L_x_2972:
[----:B------:R-:W-:Y:S05]  /*3590*/  BSYNC.RECONVERGENT B0 ;  /* 0x0000000000007941 */ /* 0x000fea0003800200 */
.L_x_2971:
        /* <DEDUP_REMOVED lines=13> */
.L_x_2974:
[----:B------:R-:W-:Y:S05]  /*3670*/  BSYNC.RECONVERGENT B0 ;  /* 0x0000000000007941 */ /* 0x000fea0003800200 */
.L_x_2973:
[----:B------:R-:W-:Y:S02]  /*3680*/  F2FP.BF16.F32.PACK_AB R96, RZ, R50 ;  /* 0x00000032ff60723e */ /* 0x000fe400000010ff */
[----:B------:R-:W-:Y:S02]  /*3690*/  MOV R50, R97 ;  /* 0x0000006100327202 */ /* 0x000fe40000000f00 */
[----:B------:R-:W-:-:S07]  /*36a0*/  PRMT R107, R96, 0x7610, R107 ;  /* 0x00007610606b7816 */ /* 0x000fce000000006b */
.L_x_2970:
[-CC-:B------:R-:W-:Y:S01]  /*36b0*/  FFMA.FTZ R96, R128, R109.reuse, R156.reuse ;  /* 0x0000006d80607223 */ /* 0x180fe2000001009c */
[-CC-:B------:R-:W-:Y:S01]  /*36c0*/  FFMA.FTZ R97, R121, R109.reuse, R156.reuse ;  /* 0x0000006d79617223 */ /* 0x180fe2000001009c */
[-CC-:B------:R-:W-:Y:S01]  /*36d0*/  FFMA.FTZ R101, R115, R109.reuse, R156.reuse ;  /* 0x0000006d73657223 */ /* 0x180fe2000001009c */
[-C--:B------:R-:W-:Y:S01]  /*36e0*/  FFMA.FTZ R157, R144, R109.reuse, R156 ;  /* 0x0000006d909d7223 */ /* 0x080fe2000001009c */
[----:B------:R-:W-:Y:S01]  /*36f0*/  FADD.FTZ R99, R143, -R96 ;  /* 0x800000608f637221 */ /* 0x000fe20000010000 */
[-CC-:B------:R-:W-:Y:S01]  /*3700*/  FFMA.FTZ R96, R126, R109.reuse, R156.reuse ;  /* 0x0000006d7e607223 */ /* 0x180fe2000001009c */
[----:B------:R-:W-:Y:S01]  /*3710*/  FADD.FTZ R97, R122, -R97 ;  /* 0x800000617a617221 */ /* 0x000fe20000010000 */
[-C--:B------:R-:W-:Y:S01]  /*3720*/  FFMA.FTZ R111, R113, R109.reuse, R156 ;  /* 0x0000006d716f7223 */ /* 0x080fe2000001009c */
[----:B------:R-:W-:Y:S01]  /*3730*/  FADD.FTZ R101, R120, -R101 ;  /* 0x8000006578657221 */ /* 0x000fe20000010000 */
[----:B------:R-:W-:Y:S01]  /*3740*/  FADD.FTZ R103, R125, -R96 ;  /* 0x800000607d677221 */ /* 0x000fe20000010000 */
        /* <DEDUP_REMOVED lines=10> */
[----:B------:R-:W-:Y:S01]  /*37f0*/  ISETP.GT.AND P0, PT, R149, RZ, PT ;  /* 0x000000ff9500720c */ /* 0x000fe20003f04270 */
        /* <DEDUP_REMOVED lines=16> */
[----:B------:R-:W-:Y:S06]  /*3900*/  @!P1 BRA `(.L_x_2935) ;  /* 0x0000001400549947 */ /* 0x000fec0003800000 */
        /* <DEDUP_REMOVED lines=23> */
.L_x_2898:
        /* <DEDUP_REMOVED lines=11> */
[----:B------:R-:W-:Y:S02]  /*3b30*/  FMUL.FTZ R111, R111, UR17 ;  /* 0x000000116f6f7c20 */ /* 0x000fe40008410000 */
[----:B------:R-:W-:Y:S02]  /*3b40*/  @P0 SHF.L.U32 R158, R88, 0x10, RZ ;  /* 0x00000010589e0819 */ /* 0x000fe400000006ff */
[----:B------:R-:W-:Y:S01]  /*3b50*/  FMUL.FTZ R153, R111, UR16 ;  /* 0x000000106f997c20 */ /* 0x000fe20008410000 */
[----:B------:R-:W-:-:S03]  /*3b60*/  HFMA2 R111, -RZ, RZ, 0, 0 ;  /* 0x00000000ff6f7431 */ /* 0x000fc600000001ff */
[----:B------:R-:W-:Y:S01]  /*3b70*/  @P0 FMUL.FTZ R111, R158, R153 ;  /* 0x000000999e6f0220 */ /* 0x000fe20000410000 */
[----:B------:R-:W-:-:S03]  /*3b80*/  @P0 SHF.L.U32 R158, R72, 0x10, RZ ;  /* 0x00000010489e0819 */ /* 0x000fc600000006ff */
[----:B------:R-:W-:Y:S01]  /*3b90*/  FADD.FTZ R44, R44, R111 ;  /* 0x0000006f2c2c7221 */ /* 0x000fe20000010000 */
[----:B------:R-:W-:Y:S01]  /*3ba0*/  MOV R111, RZ ;  /* 0x000000ff006f7202 */ /* 0x000fe20000000f00 */
[----:B------:R-:W-:-:S05]  /*3bb0*/  @P0 FMUL.FTZ R111, R158, R153 ;  /* 0x000000999e6f0220 */ /* 0x000fca0000410000 */
[----:B------:R-:W-:-:S04]  /*3bc0*/  F2FP.BF16.F32.PACK_AB R111, RZ, R111 ;  /* 0x0000006fff6f723e */ /* 0x000fc800000010ff */
[----:B------:R-:W-:-:S07]  /*3bd0*/  PRMT R104, R111, 0x7610, R104 ;  /* 0x000076106f687816 */ /* 0x000fce0000000068 */
.L_x_2976:
[----:B------:R-:W-:Y:S05]  /*3be0*/  @!P1 BRA `(.L_x_2977) ;  /* 0x0000000000449947 */ /* 0x000fea0003800000 */
[----:B-----5:R-:W-:Y:S01]  /*3bf0*/  LOP3.LUT P0, RZ, R160, 0xff00, RZ, 0xc0, !PT ;  /* 0x0000ff00a0ff7812 */ /* 0x020fe2000780c0ff */
[----:B------:R-:W-:Y:S01]  /*3c00*/  @P2 FFMA.FTZ R158, R124, R109, R156 ;  /* 0x0000006d7c9e2223 */ /* 0x000fe2000001009c */
[----:B------:R-:W-:-:S03]  /*3c10*/  MOV R111, R25 ;  /* 0x00000019006f7202 */ /* 0x000fc60000000f00 */
[----:B------:R-:W-:-:S04]  /*3c20*/  @P2 FADD.FTZ R158, R123, -R158 ;  /* 0x8000009e7b9e2221 */ /* 0x000fc80000010000 */
[----:B------:R-:W-:Y:S01]  /*3c30*/  @P2 FFMA.FTZ R111, R154, R158, R25 ;  /* 0x0000009e9a6f2223 */ /* 0x000fe20000010019 */
[----:B------:R-:W-:-:S03]  /*3c40*/  HFMA2 R158, -RZ, RZ, 0, 0 ;  /* 0x00000000ff9e7431 */ /* 0x000fc600000001ff */
        /* <DEDUP_REMOVED lines=11> */
.L_x_2977:
        /* <DEDUP_REMOVED lines=17> */
.L_x_2978:
        /* <DEDUP_REMOVED lines=18> */
.L_x_2979:
        /* <DEDUP_REMOVED lines=17> */
.L_x_2980:
        /* <DEDUP_REMOVED lines=18> */
.L_x_2981:
        /* <DEDUP_REMOVED lines=17> */
.L_x_2982:
[----:B------:R-:W-:Y:S05]  /*4270*/  @!P1 BRA `(.L_x_2935) ;  /* 0x0000000800f89947 */ /* 0x000fea0003800000 */
[----:B-----5:R-:W-:Y:S01]  /*4280*/  ISETP.GE.U32.AND P0, PT, R160, RZ, PT ;  /* 0x000000ffa000720c */ /* 0x020fe20003f06070 */
[----:B------:R-:W-:Y:S01]  /*4290*/  @P2 FFMA.FTZ R111, R144, R109, R156 ;  /* 0x0000006d906f2223 */ /* 0x000fe2000001009c */
[----:B------:R-:W-:Y:S02]  /*42a0*/  MOV R158, RZ ;  /* 0x000000ff009e7202 */ /* 0x000fe40000000f00 */
[----:B------:R-:W-:Y:S01]  /*42b0*/  ISETP.GE.U32.AND.EX P0, PT, R161, 0x1000000, PT, P0 ;  /* 0x01000000a100780c */ /* 0x000fe20003f06100 */
[----:B------:R-:W-:Y:S01]  /*42c0*/  @P2 FADD.FTZ R153, R142, -R111 ;  /* 0x8000006f8e992221 */ /* 0x000fe20000010000 */
[----:B------:R-:W-:-:S03]  /*42d0*/  MOV R111, R23 ;  /* 0x00000017006f7202 */ /* 0x000fc60000000f00 */
[----:B------:R-:W-:Y:S01]  /*42e0*/  @P2 FFMA.FTZ R111, R154, R153, R23 ;  /* 0x000000999a6f2223 */ /* 0x000fe20000010017 */
[----:B------:R-:W-:-:S03]  /*42f0*/  HFMA2 R153, -RZ, RZ, 0, 0 ;  /* 0x00000000ff997431 */ /* 0x000fc600000001ff */
        /* <DEDUP_REMOVED lines=11> */
.L_x_2975:
[-CC-:B------:R-:W-:Y:S01]  /*43b0*/  @P2 FFMA.FTZ R96, R124, R109.reuse, R156.reuse ;  /* 0x0000006d7c602223 */ /* 0x180fe2000001009c */
[----:B------:R-:W-:Y:S01]  /*43c0*/  @P2 FFMA.FTZ R97, R113, R109, R156 ;  /* 0x0000006d71612223 */ /* 0x000fe2000001009c */
[----:B-----5:R-:W-:Y:S02]  /*43d0*/  MOV R101, R25 ;  /* 0x0000001900657202 */ /* 0x020fe40000000f00 */
[----:B------:R-:W-:Y:S01]  /*43e0*/  @P2 FADD.FTZ R96, R123, -R96 ;  /* 0x800000607b602221 */ /* 0x000fe20000010000 */
[----:B------:R-:W-:Y:S01]  /*43f0*/  @P2 FADD.FTZ R97, R114, -R97 ;  /* 0x8000006172612221 */ /* 0x000fe20000010000 */
[----:B------:R-:W-:Y:S02]  /*4400*/  MOV R102, R26 ;  /* 0x0000001a00667202 */ /* 0x000fe40000000f00 */
[C---:B------:R-:W-:Y:S01]  /*4410*/  @P2 FFMA.FTZ R101, R154.reuse, R96, R25 ;  /* 0x000000609a652223 */ /* 0x040fe20000010019 */
[----:B------:R-:W-:Y:S01]  /*4420*/  @P2 FFMA.FTZ R102, R154, R97, R26 ;  /* 0x000000619a662223 */ /* 0x000fe2000001001a */
[-CC-:B------:R-:W-:Y:S01]  /*4430*/  @P2 FFMA.FTZ R96, R126, R109.reuse, R156.reuse ;  /* 0x0000006d7e602223 */ /* 0x180fe2000001009c */
[----:B------:R-:W-:Y:S01]  /*4440*/  @P2 FFMA.FTZ R97, R3, R109, R156 ;  /* 0x0000006d03612223 */ /* 0x000fe2000001009c */
[----:B------:R-:W-:-:S02]  /*4450*/  MOV R103, R27 ;  /* 0x0000001b00677202 */ /* 0x000fc40000000f00 */
[----:B------:R-:W-:Y:S01]  /*4460*/  @P2 FADD.FTZ R96, R125, -R96 ;  /* 0x800000607d602221 */ /* 0x000fe20000010000 */
[----:B------:R-:W-:Y:S01]  /*4470*/  @P2 FADD.FTZ R97, R112, -R97 ;  /* 0x8000006170612221 */ /* 0x000fe20000010000 */
[----:B------:R-:W-:Y:S02]  /*4480*/  MOV R100, R24 ;  /* 0x0000001800647202 */ /* 0x000fe40000000f00 */
[C---:B------:R-:W-:Y:S01]  /*4490*/  @P2 FFMA.FTZ R103, R154.reuse, R96, R27 ;  /* 0x000000609a672223 */ /* 0x040fe2000001001b */
[----:B------:R-:W-:Y:S01]  /*44a0*/  @P2 FFMA.FTZ R100, R154, R97, R24 ;  /* 0x000000619a642223 */ /* 0x000fe20000010018 */
[----:B------:R-:W-:Y:S06]  /*44b0*/  @!P1 BRA `(.L_x_2983) ;  /* 0x0000000000409947 */ /* 0x000fec0003800000 */
        /* <DEDUP_REMOVED lines=16> */
.L_x_2983:
[----:B------:R-:W-:Y:S05]  /*45c0*/  @!P1 BRA `(.L_x_2984) ;  /* 0x0000000000449947 */ /* 0x000fea0003800000 */
        /* <DEDUP_REMOVED lines=17> */
.L_x_2984:
[----:B------:R-:W-:Y:S05]  /*46e0*/  @!P1 BRA `(.L_x_2985) ;  /* 0x0000000000409947 */ /* 0x000fea0003800000 */
        /* <DEDUP_REMOVED lines=16> */
.L_x_2985:
        /* <DEDUP_REMOVED lines=18> */
.L_x_2986:
[----:B------:R-:W-:Y:S01]  /*4910*/  @P2 FFMA.FTZ R97, R115, R109, R156 ;  /* 0x0000006d73612223 */ /* 0x000fe2000001009c */
[----:B------:R-:W-:-:S03]  /*4920*/  MOV R158, R20 ;  /* 0x00000014009e7202 */ /* 0x000fc60000000f00 */
[----:B------:R-:W-:-:S04]  /*4930*/  @P2 FADD.FTZ R97, R120, -R97 ;  /* 0x8000006178612221 */ /* 0x000fc80000010000 */
        /* <DEDUP_REMOVED lines=18> */
.L_x_2987:
[----:B------:R-:W-:Y:S01]  /*4a60*/  @P2 FFMA.FTZ R96, R128, R109, R156 ;  /* 0x0000006d80602223 */ /* 0x000fe2000001009c */
[----:B------:R-:W-:-:S03]  /*4a70*/  MOV R164, R21 ;  /* 0x0000001500a47202 */ /* 0x000fc60000000f00 */
[----:B------:R-:W-:-:S04]  /*4a80*/  @P2 FADD.FTZ R96, R143, -R96 ;  /* 0x800000608f602221 */ /* 0x000fc80000010000 */
[----:B------:R-:W-:Y:S01]  /*4a90*/  @P2 FFMA.FTZ R164, R154, R96, R21 ;  /* 0x000000609aa42223 */ /* 0x000fe20000010015 */
[----:B------:R-:W-:Y:S06]  /*4aa0*/  @!P1 BRA `(.L_x_2988) ;  /* 0x0000000000449947 */ /* 0x000fec0003800000 */
        /* <DEDUP_REMOVED lines=17> */
.L_x_2988:
[----:B------:R-:W-:Y:S01]  /*4bc0*/  @P2 FFMA.FTZ R97, R121, R109, R156 ;  /* 0x0000006d79612223 */ /* 0x000fe2000001009c */
[----:B------:R-:W-:-:S03]  /*4bd0*/  MOV R98, R22 ;  /* 0x0000001600627202 */ /* 0x000fc60000000f00 */
[----:B------:R-:W-:-:S04]  /*4be0*/  @P2 FADD.FTZ R97, R122, -R97 ;  /* 0x800000617a612221 */ /* 0x000fc80000010000 */
[----:B------:R-:W-:Y:S01]  /*4bf0*/  @P2 FFMA.FTZ R98, R154, R97, R22 ;  /* 0x000000619a622223 */ /* 0x000fe20000010016 */
[----:B------:R-:W-:Y:S06]  /*4c00*/  @!P1 BRA `(.L_x_2989) ;  /* 0x0000000000409947 */ /* 0x000fec0003800000 */
[----:B------:R-:W-:Y:S01]  /*4c10*/  LOP3.LUT P0, RZ, R161, 0xff0000, RZ, 0xc0, !PT ;  /* 0x00ff0000a1ff7812 */ /* 0x000fe2000780c0ff */
[----:B------:R-:W-:-:S12]  /*4c20*/  HFMA2 R99, -RZ, RZ, 0, 0 ;  /* 0x00000000ff637431 */ /* 0x000fd800000001ff */
[----:B------:R-:W0:Y:S02]  /*4c30*/  @P0 LDC.64 R96, c[0x0][0x408] ;  /* 0x00010200ff600b82 */ /* 0x000e240000000a00 */
[----:B0-----:R-:W-:-:S04]  /*4c40*/  @P0 FMUL.FTZ R97, R98, R97 ;  /* 0x0000006162610220 */ /* 0x001fc80000410000 */
[----:B------:R-:W-:Y:S01]  /*4c50*/  @P0 FMUL.FTZ R96, R97, R96 ;  /* 0x0000006061600220 */ /* 0x000fe20000410000 */
[----:B------:R-:W-:-:S05]  /*4c60*/  @P0 SHF.L.U32 R97, R91, 0x10, RZ ;  /* 0x000000105b610819 */ /* 0x000fca00000006ff */
[----:B------:R-:W-:Y:S02]  /*4c70*/  @P0 FMUL.FTZ R99, R97, R96 ;  /* 0x0000006061630220 */ /* 0x000fe40000410000 */
[----:B------:R-:W0:Y:S02]  /*4c80*/  @P0 LDC.64 R96, c[0x0][0x408] ;  /* 0x00010200ff600b82 */ /* 0x000e240000000a00 */
[----:B------:R-:W-:Y:S01]  /*4c90*/  FADD.FTZ R50, R50, R99 ;  /* 0x0000006332327221 */ /* 0x000fe20000010000 */
[----:B0-----:R-:W-:-:S04]  /*4ca0*/  @P0 FMUL.FTZ R97, R98, R97 ;  /* 0x0000006162610220 */ /* 0x001fc80000410000 */
[----:B------:R-:W-:Y:S01]  /*4cb0*/  @P0 FMUL.FTZ R111, R97, R96 ;  /* 0x00000060616f0220 */ /* 0x000fe20000410000 */
[----:B------:R-:W-:Y:S02]  /*4cc0*/  @P0 SHF.L.U32 R97, R75, 0x10, RZ ;  /* 0x000000104b610819 */ /* 0x000fe400000006ff */
[----:B------:R-:W-:-:S03]  /*4cd0*/  MOV R96, RZ ;  /* 0x000000ff00607202 */ /* 0x000fc60000000f00 */
[----:B------:R-:W-:-:S05]  /*4ce0*/  @P0 FMUL.FTZ R96, R97, R111 ;  /* 0x0000006f61600220 */ /* 0x000fca0000410000 */
[----:B------:R-:W-:-:S04]  /*4cf0*/  F2FP.BF16.F32.PACK_AB R96, RZ, R96 ;  /* 0x00000060ff60723e */ /* 0x000fc800000010ff */
[----:B------:R-:W-:-:S07]  /*4d00*/  PRMT R107, R96, 0x7610, R107 ;  /* 0x00007610606b7816 */ /* 0x000fce000000006b */
.L_x_2989:
[----:B------:R-:W-:Y:S01]  /*4d10*/  @P2 FFMA.FTZ R97, R144, R109, R156 ;  /* 0x0000006d90612223 */ /* 0x000fe2000001009c */
[----:B------:R-:W-:Y:S02]  /*4d20*/  MOV R99, R23 ;  /* 0x0000001700637202 */ /* 0x000fe40000000f00 */
[----:B------:R-:W-:Y:S01]  /*4d30*/  MOV R96, R158 ;  /* 0x0000009e00607202 */ /* 0x000fe20000000f00 */
[----:B------:R-:W-:-:S04]  /*4d40*/  @P2 FADD.FTZ R97, R142, -R97 ;  /* 0x800000618e612221 */ /* 0x000fc80000010000 */
[----:B------:R-:W-:Y:S01]  /*4d50*/  @P2 FFMA.FTZ R99, R154, R97, R23 ;  /* 0x000000619a632223 */ /* 0x000fe20000010017 */
[----:B------:R-:W-:Y:S01]  /*4d60*/  MOV R97, R164 ;  /* 0x000000a400617202 */ /* 0x000fe20000000f00 */
[----:B------:R-:W-:Y:S06]  /*4d70*/  @!P1 BRA `(.L_x_2935) ;  /* 0x0000000000389947 */ /* 0x000fec0003800000 */
[----:B------:R-:W-:Y:S01]  /*4d80*/  ISETP.GE.U32.AND P0, PT, R160, RZ, PT ;  /* 0x000000ffa000720c */ /* 0x000fe20003f06070 */
[----:B------:R-:W-:Y:S01]  /*4d90*/  FMUL.FTZ R111, R99, UR17 ;  /* 0x00000011636f7c20 */ /* 0x000fe20008410000 */
[----:B------:R-:W-:Y:S02]  /*4da0*/  MOV R158, RZ ;  /* 0x000000ff009e7202 */ /* 0x000fe40000000f00 */
[----:B------:R-:W-:Y:S01]  /*4db0*/  ISETP.GE.U32.AND.EX P0, PT, R161, 0x1000000, PT, P0 ;  /* 0x01000000a100780c */ /* 0x000fe20003f06100 */
[----:B------:R-:W-:Y:S01]  /*4dc0*/  FMUL.FTZ R160, R111, UR16 ;  /* 0x000000106fa07c20 */ /* 0x000fe20008410000 */
[----:B------:R-:W-:-:S11]  /*4dd0*/  HFMA2 R111, -RZ, RZ, 0, 0 ;  /* 0x00000000ff6f7431 */ /* 0x000fd600000001ff */
        /* <DEDUP_REMOVED lines=8> */
.L_x_2935:
[----:B------:R-:W-:Y:S01]  /*4e60*/  ISETP.NE.U32.AND P0, PT, RZ, UR4, PT ;  /* 0x00000004ff007c0c */ /* 0x000fe2000bf05070 */
[----:B------:R-:W0:Y:S01]  /*4e70*/  @P1 LDC.64 R158, c[0x0][0x468] ;  /* 0x00011a00ff9e1b82 */ /* 0x000e220000000a00 */
[----:B------:R-:W-:Y:S02]  /*4e80*/  ISETP.NE.U32.AND P3, PT, RZ, UR6, PT ;  /* 0x00000006ff007c0c */ /* 0x000fe4000bf65070 */
[----:B------:R-:W-:Y:S02]  /*4e90*/  ISETP.NE.AND.EX P0, PT, RZ, UR5, PT, P0 ;  /* 0x00000005ff007c0c */ /* 0x000fe4000bf05300 */
[----:B------:R-:W-:Y:S02]  /*4ea0*/  ISETP.NE.AND.EX P3, PT, R151, RZ, PT, P3 ;  /* 0x000000ff9700720c */ /* 0x000fe40003f65330 */
[----:B------:R-:W-:-:S09]  /*4eb0*/  IADD3 R111, PT, PT, R108, 0x80, RZ ;  /* 0x000000806c6f7810 */ /* 0x000fd20007ffe0ff */
[----:B-----5:R-:W1:Y:S01]  /*4ec0*/  @P0 LDC.64 R160, c[0x0][0x478] ;  /* 0x00011e00ffa00b82 */ /* 0x020e620000000a00 */
[----:B0-----:R-:W-:-:S04]  /*4ed0*/  @P1 IMAD.WIDE.U32 R158, R108, 0x10, R158 ;  /* 0x000000106c9e1825 */ /* 0x001fc800078e009e */
[----:B-1----:R-:W-:-:S05]  /*4ee0*/  @P0 IMAD.WIDE.U32 R160, R110, 0x20, R160 ;  /* 0x000000206ea00825 */ /* 0x002fca00078e00a0 */
[----:B------:R0:W-:Y:S04]  /*4ef0*/  @P0 STG.E.128 desc[UR10][R160.64], R100 ;  /* 0x00000064a0000986 */ /* 0x0001e8000c101d0a */
[----:B------:R0:W-:Y:S04]  /*4f00*/  @P0 STG.E.128 desc[UR10][R160.64+0x10], R96 ;  /* 0x00001060a0000986 */ /* 0x0001e8000c101d0a */
[----:B------:R0:W-:Y:S01]  /*4f10*/  @P1 STG.E.128 desc[UR10][R158.64], R104 ;  /* 0x000000689e001986 */ /* 0x0001e2000c101d0a */
[----:B------:R-:W-:Y:S05]  /*4f20*/  @!P1 BRA `(.L_x_2990) ;  /* 0x00000000000c9947 */ /* 0x000fea0003800000 */
[----:B------:R-:W1:Y:S02]  /*4f30*/  LDC.64 R88, c[0x0][0x390] ;  /* 0x0000e400ff587b82 */ /* 0x000e640000000a00 */
[----:B-1----:R-:W-:-:S06]  /*4f40*/  IMAD.WIDE.U32 R88, R111, 0x10, R88 ;  /* 0x000000106f587825 */ /* 0x002fcc00078e0058 */
[----:B------:R-:W5:Y:S02]  /*4f50*/  LDG.E.128 R88, desc[UR10][R88.64] ;  /* 0x0000000a58587981 */ /* 0x000f64000c1e1d00 */
.L_x_2990:
[----:B------:R-:W-:Y:S05]  /*4f60*/  @!P3 BRA `(.L_x_2991) ;  /* 0x0000001000f4b947 */ /* 0x000fea0003800000 */
[----:B------:R-:W-:Y:S05]  /*4f70*/  @!P0 BRA `(.L_x_2992) ;  /* 0x0000000800b88947 */ /* 0x000fea0003800000 */
[-CC-:B0-----:R-:W-:Y:S01]  /*4f80*/  @P2 FFMA.FTZ R98, R146, R109.reuse, R156.reuse ;  /* 0x0000006d92622223 */ /* 0x181fe2000001009c */
[-CC-:B------:R-:W-:Y:S01]  /*4f90*/  @P2 FFMA.FTZ R97, R129, R109.reuse, R156.reuse ;  /* 0x0000006d81612223 */ /* 0x180fe2000001009c */
[----:B------:R-:W-:Y:S01]  /*4fa0*/  @P2 FFMA.FTZ R149, R150, R109, R156 ;  /* 0x0000006d96952223 */ /* 0x000fe2000001009c */
[----:B------:R-:W-:Y:S01]  /*4fb0*/  MOV R101, R17 ;  /* 0x0000001100657202 */ /* 0x000fe20000000f00 */
[----:B------:R-:W-:Y:S01]  /*4fc0*/  @P2 FADD.FTZ R98, R145, -R98 ;  /* 0x8000006291622221 */ /* 0x000fe20000010000 */
[-CC-:B------:R-:W-:Y:S01]  /*4fd0*/  @P2 FFMA.FTZ R100, R148, R109.reuse, R156.reuse ;  /* 0x0000006d94642223 */ /* 0x180fe2000001009c */
[----:B------:R-:W-:Y:S01]  /*4fe0*/  @P2 FADD.FTZ R97, R130, -R97 ;  /* 0x8000006182612221 */ /* 0x000fe20000010000 */
[-CC-:B------:R-:W-:Y:S01]  /*4ff0*/  @P2 FFMA.FTZ R96, R141, R109.reuse, R156.reuse ;  /* 0x0000006d8d602223 */ /* 0x180fe2000001009c */
[----:B------:R-:W-:Y:S01]  /*5000*/  @P2 FFMA.FTZ R101, R154, R98, R17 ;  /* 0x000000629a652223 */ /* 0x000fe20000010011 */
[----:B------:R-:W-:Y:S01]  /*5010*/  @P2 FADD.FTZ R98, R118, -R149 ;  /* 0x8000009576622221 */ /* 0x000fe20000010000 */
[-CC-:B------:R-:W-:Y:S01]  /*5020*/  @P2 FFMA.FTZ R99, R131, R109.reuse, R156.reuse ;  /* 0x0000006d83632223 */ /* 0x180fe2000001009c */
[-CC-:B------:R-:W-:Y:S01]  /*5030*/  @P2 FFMA.FTZ R151, R139, R109.reuse, R156.reuse ;  /* 0x0000006d8b972223 */ /* 0x180fe2000001009c */
[----:B------:R-:W-:Y:S01]  /*5040*/  @P2 FFMA.FTZ R108, R152, R109, R156 ;  /* 0x0000006d986c2223 */ /* 0x000fe2000001009c */
[----:B------:R-:W-:Y:S01]  /*5050*/  MOV R102, R18 ;  /* 0x0000001200667202 */ /* 0x000fe20000000f00 */
[----:B------:R-:W-:Y:S01]  /*5060*/  @P2 FADD.FTZ R100, R117, -R100 ;  /* 0x8000006475642221 */ /* 0x000fe20000010000 */
[----:B------:R-:W-:Y:S01]  /*5070*/  MOV R158, R13 ;  /* 0x0000000d009e7202 */ /* 0x000fe20000000f00 */
[C---:B------:R-:W-:Y:S01]  /*5080*/  @P2 FFMA.FTZ R102, R154.reuse, R97, R18 ;  /* 0x000000619a662223 */ /* 0x040fe20000010012 */
[----:B------:R-:W-:Y:S01]  /*5090*/  @P2 FFMA.FTZ R158, R154, R98, R13 ;  /* 0x000000629a9e2223 */ /* 0x000fe2000001000d */
[----:B------:R-:W-:Y:S01]  /*50a0*/  @P2 FADD.FTZ R99, R140, -R99 ;  /* 0x800000638c632221 */ /* 0x000fe20000010000 */
        /* <DEDUP_REMOVED lines=14> */
[----:B------:R-:W-:-:S13]  /*5190*/  LOP3.LUT P2, RZ, R162, 0xff, RZ, 0xc0, !PT ;  /* 0x000000ffa2ff7812 */ /* 0x000fda000784c0ff */
[----:B------:R-:W0:Y:S01]  /*51a0*/  @P2 LDC.64 R96, c[0x0][0x408] ;  /* 0x00010200ff602b82 */ /* 0x000e220000000a00 */
[----:B-----5:R-:W-:-:S07]  /*51b0*/  @P2 SHF.L.U32 R109, R88, 0x10, RZ ;  /* 0x00000010586d2819 */ /* 0x020fce00000006ff */
        /* <DEDUP_REMOVED lines=13> */
.L_x_2993:
[----:B------:R-:W-:Y:S05]  /*5290*/  @!P1 BRA `(.L_x_2994) ;  /* 0x0000000000449947 */ /* 0x000fea0003800000 */
[----:B------:R-:W-:-:S13]  /*52a0*/  LOP3.LUT P2, RZ, R162, 0xff00, RZ, 0xc0, !PT ;  /* 0x0000ff00a2ff7812 */ /* 0x000fda000784c0ff */
[----:B------:R-:W0:Y:S08]  /*52b0*/  @P2 LDC.64 R96, c[0x0][0x408] ;  /* 0x00010200ff602b82 */ /* 0x000e300000000a00 */
[----:B------:R-:W1:Y:S01]  /*52c0*/  @P2 LDC.64 R98, c[0x0][0x408] ;  /* 0x00010200ff622b82 */ /* 0x000e620000000a00 */
[----:B0-----:R-:W-:-:S04]  /*52d0*/  @P2 FMUL.FTZ R97, R101, R97 ;  /* 0x0000006165612220 */ /* 0x001fc80000410000 */
[----:B------:R-:W-:Y:S01]  /*52e0*/  @P2 FMUL.FTZ R154, R97, R96 ;  /* 0x00000060619a2220 */ /* 0x000fe20000410000 */
[----:B-----5:R-:W-:Y:S01]  /*52f0*/  @P2 PRMT R96, R88, 0x7632, R96 ;  /* 0x0000763258602816 */ /* 0x020fe20000000060 */
        /* <DEDUP_REMOVED lines=11> */
.L_x_2994:
[----:B------:R-:W-:Y:S05]  /*53b0*/  @!P1 BRA `(.L_x_2995) ;  /* 0x0000000000409947 */ /* 0x000fea0003800000 */
        /* <DEDUP_REMOVED lines=16> */
.L_x_2995:
        /* <DEDUP_REMOVED lines=18> */
.L_x_2996:
        /* <DEDUP_REMOVED lines=17> */
.L_x_2997:
        /* <DEDUP_REMOVED lines=18> */
.L_x_2998:
        /* <DEDUP_REMOVED lines=17> */
.L_x_2999:
[----:B------:R-:W-:Y:S02]  /*5920*/  MOV R98, R160 ;  /* 0x000000a000627202 */ /* 0x000fe40000000f00 */
[----:B------:R-:W-:Y:S02]  /*5930*/  MOV R97, R158 ;  /* 0x0000009e00617202 */ /* 0x000fe40000000f00 */
[----:B------:R-:W-:Y:S02]  /*5940*/  MOV R96, R156 ;  /* 0x0000009c00607202 */ /* 0x000fe40000000f00 */
[----:B------:R-:W-:Y:S01]  /*5950*/  MOV R99, R108 ;  /* 0x0000006c00637202 */ /* 0x000fe20000000f00 */
[----:B------:R-:W-:Y:S06]  /*5960*/  @!P1 BRA `(.L_x_3000) ;  /* 0x0000002800889947 */ /* 0x000fec0003800000 */
[----:B------:R-:W-:Y:S01]  /*5970*/  ISETP.GE.U32.AND P2, PT, R162, RZ, PT ;  /* 0x000000ffa200720c */ /* 0x000fe20003f46070 */
[----:B------:R-:W-:Y:S01]  /*5980*/  FMUL.FTZ R108, R108, UR17 ;  /* 0x000000116c6c7c20 */ /* 0x000fe20008410000 */
[----:B------:R-:W-:Y:S02]  /*5990*/  HFMA2 R149, -RZ, RZ, 0, 0 ;  /* 0x00000000ff957431 */ /* 0x000fe400000001ff */
[----:B------:R-:W-:Y:S01]  /*59a0*/  ISETP.GE.U32.AND.EX P2, PT, R163, 0x1000000, PT, P2 ;  /* 0x01000000a300780c */ /* 0x000fe20003f46120 */
[----:B------:R-:W-:-:S12]  /*59b0*/  FMUL.FTZ R151, R108, UR16 ;  /* 0x000000106c977c20 */ /* 0x000fd80008410000 */
[----:B------:R-:W-:-:S05]  /*59c0*/  @P2 SHF.L.U32 R108, R134, 0x10, RZ ;  /* 0x00000010866c2819 */ /* 0x000fca00000006ff */
[----:B------:R-:W-:Y:S01]  /*59d0*/  @P2 FMUL.FTZ R149, R151, R108 ;  /* 0x0000006c97952220 */ /* 0x000fe20000410000 */
[----:B-----5:R-:W-:-:S04]  /*59e0*/  @P2 PRMT R108, R91, 0x7632, R108 ;  /* 0x000076325b6c2816 */ /* 0x020fc8000000006c */
[----:B------:R-:W-:Y:S02]  /*59f0*/  @P2 SHF.L.U32 R109, R108, 0x10, RZ ;  /* 0x000000106c6d2819 */ /* 0x000fe400000006ff */
[----:B------:R-:W-:Y:S02]  /*5a00*/  MOV R108, RZ ;  /* 0x000000ff006c7202 */ /* 0x000fe40000000f00 */
[----:B------:R-:W-:Y:S01]  /*5a10*/  F2FP.BF16.F32.PACK_AB R149, RZ, R149 ;  /* 0x00000095ff95723e */ /* 0x000fe200000010ff */
[----:B------:R-:W-:-:S03]  /*5a20*/  @P2 FMUL.FTZ R108, R151, R109 ;  /* 0x0000006d976c2220 */ /* 0x000fc60000410000 */
[----:B------:R-:W-:Y:S01]  /*5a30*/  PRMT R107, R107, 0x5410, R149 ;  /* 0x000054106b6b7816 */ /* 0x000fe20000000095 */
[----:B------:R-:W-:Y:S01]  /*5a40*/  FADD.FTZ R59, R59, R108 ;  /* 0x0000006c3b3b7221 */ /* 0x000fe20000010000 */
[----:B------:R-:W-:Y:S06]  /*5a50*/  BRA `(.L_x_3000) ;  /* 0x00000028004c7947 */ /* 0x000fec0003800000 */
.L_x_2992:
[----:B------:R-:W-:Y:S05]  /*5a60*/  @!P1 BRA `(.L_x_3001) ;  /* 0x0000000000409947 */ /* 0x000fea0003800000 */
[----:B------:R-:W-:Y:S01]  /*5a70*/  @P2 FFMA.FTZ R108, R141, R109, R156 ;  /* 0x0000006d8d6c2223 */ /* 0x000fe2000001009c */
[----:B------:R-:W-:-:S03]  /*5a80*/  LOP3.LUT P3, RZ, R162, 0xff, RZ, 0xc0, !PT ;  /* 0x000000ffa2ff7812 */ /* 0x000fc6000786c0ff */
[----:B------:R-:W-:Y:S01]  /*5a90*/  @P2 FADD.FTZ R149, R127, -R108 ;  /* 0x8000006c7f952221 */ /* 0x000fe20000010000 */
[----:B------:R-:W-:-:S03]  /*5aa0*/  MOV R108, R16 ;  /* 0x00000010006c7202 */ /* 0x000fc60000000f00 */
[----:B------:R-:W-:Y:S01]  /*5ab0*/  @P2 FFMA.FTZ R108, R154, R149, R16 ;  /* 0x000000959a6c2223 */ /* 0x000fe20000010010 */
[----:B------:R-:W-:-:S03]  /*5ac0*/  HFMA2 R149, -RZ, RZ, 0, 0 ;  /* 0x00000000ff957431 */ /* 0x000fc600000001ff */
[----:B------:R-:W-:Y:S02]  /*5ad0*/  FMUL.FTZ R108, R108, UR17 ;  /* 0x000000116c6c7c20 */ /* 0x000fe40008410000 */
[----:B0-----:R-:W-:Y:S02]  /*5ae0*/  @P3 SHF.L.U32 R160, R64, 0x10, RZ ;  /* 0x0000001040a03819 */ /* 0x001fe400000006ff */
[----:B------:R-:W-:Y:S01]  /*5af0*/  FMUL.FTZ R151, R108, UR16 ;  /* 0x000000106c977c20 */ /* 0x000fe20008410000 */
[----:B------:R-:W-:Y:S02]  /*5b00*/  MOV R108, RZ ;  /* 0x000000ff006c7202 */ /* 0x000fe40000000f00 */
[----:B-----5:R-:W-:Y:S01]  /*5b10*/  @P3 SHF.L.U32 R158, R88, 0x10, RZ ;  /* 0x00000010589e3819 */ /* 0x020fe200000006ff */
[----:B------:R-:W-:-:S04]  /*5b20*/  @P3 FMUL.FTZ R108, R160, R151 ;  /* 0x00000097a06c3220 */ /* 0x000fc80000410000 */
[----:B------:R-:W-:Y:S01]  /*5b30*/  @P3 FMUL.FTZ R149, R158, R151 ;  /* 0x000000979e953220 */ /* 0x000fe20000410000 */
[----:B------:R-:W-:-:S03]  /*5b40*/  F2FP.BF16.F32.PACK_AB R108, RZ, R108 ;  /* 0x0000006cff6c723e */ /* 0x000fc600000010ff */
[----:B------:R-:W-:Y:S01]  /*5b50*/  FADD.FTZ R52, R52, R149 ;  /* 0x0000009534347221 */ /* 0x000fe20000010000 */
[----:B------:R-:W-:-:S07]  /*5b60*/  PRMT R104, R108, 0x7610, R104 ;  /* 0x000076106c687816 */ /* 0x000fce0000000068 */
.L_x_3001:
[----:B------:R-:W-:Y:S05]  /*5b70*/  @!P1 BRA `(.L_x_3002) ;  /* 0x0000000000449947 */ /* 0x000fea0003800000 */
[----:B------:R-:W-:Y:S01]  /*5b80*/  @P2 FFMA.FTZ R108, R146, R109, R156 ;  /* 0x0000006d926c2223 */ /* 0x000fe2000001009c */
[----:B------:R-:W-:-:S03]  /*5b90*/  LOP3.LUT P3, RZ, R162, 0xff00, RZ, 0xc0, !PT ;  /* 0x0000ff00a2ff7812 */ /* 0x000fc6000786c0ff */
[----:B------:R-:W-:Y:S01]  /*5ba0*/  @P2 FADD.FTZ R149, R145, -R108 ;  /* 0x8000006c91952221 */ /* 0x000fe20000010000 */
[----:B------:R-:W-:-:S03]  /*5bb0*/  MOV R108, R17 ;  /* 0x00000011006c7202 */ /* 0x000fc60000000f00 */
[----:B------:R-:W-:-:S04]  /*5bc0*/  @P2 FFMA.FTZ R108, R154, R149, R17 ;  /* 0x000000959a6c2223 */ /* 0x000fc80000010011 */
[----:B------:R-:W-:Y:S02]  /*5bd0*/  FMUL.FTZ R108, R108, UR17 ;  /* 0x000000116c6c7c20 */ /* 0x000fe40008410000 */
[----:B-----5:R-:W-:Y:S02]  /*5be0*/  @P3 PRMT R149, R88, 0x7632, R149 ;  /* 0x0000763258953816 */ /* 0x020fe40000000095 */
[----:B0-----:R-:W-:Y:S01]  /*5bf0*/  FMUL.FTZ R158, R108, UR16 ;  /* 0x000000106c9e7c20 */ /* 0x001fe20008410000 */
[----:B------:R-:W-:Y:S01]  /*5c00*/  HFMA2 R108, -RZ, RZ, 0, 0 ;  /* 0x00000000ff6c7431 */ /* 0x000fe200000001ff */
[----:B------:R-:W-:Y:S02]  /*5c10*/  @P3 SHF.L.U32 R149, R149, 0x10, RZ ;  /* 0x0000001095953819 */ /* 0x000fe400000006ff */
[----:B------:R-:W-:-:S03]  /*5c20*/  @P3 SHF.L.U32 R151, R137, 0x10, RZ ;  /* 0x0000001089973819 */ /* 0x000fc600000006ff */
[----:B------:R-:W-:Y:S01]  /*5c30*/  @P3 FMUL.FTZ R108, R158, R149 ;  /* 0x000000959e6c3220 */ /* 0x000fe20000410000 */
[----:B------:R-:W-:Y:S01]  /*5c40*/  MOV R149, RZ ;  /* 0x000000ff00957202 */ /* 0x000fe20000000f00 */
[----:B------:R-:W-:Y:S02]  /*5c50*/  @P3 FMUL.FTZ R149, R151, R158 ;  /* 0x0000009e97953220 */ /* 0x000fe40000410000 */
[----:B------:R-:W-:-:S03]  /*5c60*/  FADD.FTZ R53, R53, R108 ;  /* 0x0000006c35357221 */ /* 0x000fc60000010000 */
[----:B------:R-:W-:-:S04]  /*5c70*/  F2FP.BF16.F32.PACK_AB R149, RZ, R149 ;  /* 0x00000095ff95723e */ /* 0x000fc800000010ff */
[----:B------:R-:W-:-:S07]  /*5c80*/  PRMT R104, R104, 0x5410, R149 ;  /* 0x0000541068687816 */ /* 0x000fce0000000095 */
.L_x_3002:
[----:B------:R-:W-:Y:S05]  /*5c90*/  @!P1 BRA `(.L_x_3003) ;  /* 0x0000000000409947 */ /* 0x000fea0003800000 */
[----:B------:R-:W-:Y:S01]  /*5ca0*/  @P2 FFMA.FTZ R149, R129, R109, R156 ;  /* 0x0000006d81952223 */ /* 0x000fe2000001009c */
[----:B------:R-:W-:Y:S02]  /*5cb0*/  LOP3.LUT P3, RZ, R162, 0xff0000, RZ, 0xc0, !PT ;  /* 0x00ff0000a2ff7812 */ /* 0x000fe4000786c0ff */
[----:B------:R-:W-:Y:S01]  /*5cc0*/  MOV R108, R18 ;  /* 0x00000012006c7202 */ /* 0x000fe20000000f00 */
[----:B------:R-:W-:-:S04]  /*5cd0*/  @P2 FADD.FTZ R149, R130, -R149 ;  /* 0x8000009582952221 */ /* 0x000fc80000010000 */
        /* <DEDUP_REMOVED lines=12> */
.L_x_3003:
        /* <DEDUP_REMOVED lines=18> */
.L_x_3004:
        /* <DEDUP_REMOVED lines=17> */
.L_x_3005:
[----:B------:R-:W-:Y:S05]  /*5fd0*/  @!P1 BRA `(.L_x_3006) ;  /* 0x0000000000449947 */ /* 0x000fea0003800000 */
[----:B------:R-:W-:Y:S01]  /*5fe0*/  @P2 FFMA.FTZ R149, R150, R109, R156 ;  /* 0x0000006d96952223 */ /* 0x000fe2000001009c */
[----:B------:R-:W-:Y:S02]  /*5ff0*/  LOP3.LUT P3, RZ, R163, 0xff00, RZ, 0xc0, !PT ;  /* 0x0000ff00a3ff7812 */ /* 0x000fe4000786c0ff */
[----:B------:R-:W-:Y:S01]  /*6000*/  MOV R108, R13 ;  /* 0x0000000d006c7202 */ /* 0x000fe20000000f00 */
[----:B------:R-:W-:-:S04]  /*6010*/  @P2 FADD.FTZ R149, R118, -R149 ;  /* 0x8000009576952221 */ /* 0x000fc80000010000 */
        /* <DEDUP_REMOVED lines=13> */
.L_x_3006:
        /* <DEDUP_REMOVED lines=17> */
.L_x_3007:
[----:B------:R-:W-:Y:S05]  /*6200*/  @!P1 BRA `(.L_x_3000) ;  /* 0x0000002000609947 */ /* 0x000fea0003800000 */
[----:B------:R-:W-:Y:S01]  /*6210*/  ISETP.GE.U32.AND P3, PT, R162, RZ, PT ;  /* 0x000000ffa200720c */ /* 0x000fe20003f66070 */
[----:B------:R-:W-:Y:S01]  /*6220*/  @P2 FFMA.FTZ R156, R152, R109, R156 ;  /* 0x0000006d989c2223 */ /* 0x000fe2000001009c */
[----:B------:R-:W-:Y:S01]  /*6230*/  MOV R108, R15 ;  /* 0x0000000f006c7202 */ /* 0x000fe20000000f00 */
[----:B------:R-:W-:Y:S01]  /*6240*/  HFMA2 R149, -RZ, RZ, 0, 0 ;  /* 0x00000000ff957431 */ /* 0x000fe200000001ff */
[----:B------:R-:W-:Y:S01]  /*6250*/  ISETP.GE.U32.AND.EX P3, PT, R163, 0x1000000, PT, P3 ;  /* 0x01000000a300780c */ /* 0x000fe20003f66130 */
[----:B------:R-:W-:-:S04]  /*6260*/  @P2 FADD.FTZ R156, R119, -R156 ;  /* 0x8000009c779c2221 */ /* 0x000fc80000010000 */
[----:B------:R-:W-:-:S04]  /*6270*/  @P2 FFMA.FTZ R108, R154, R156, R15 ;  /* 0x0000009c9a6c2223 */ /* 0x000fc8000001000f */
[----:B------:R-:W-:-:S04]  /*6280*/  FMUL.FTZ R108, R108, UR17 ;  /* 0x000000116c6c7c20 */ /* 0x000fc80008410000 */
[----:B------:R-:W-:Y:S01]  /*6290*/  @P3 SHF.L.U32 R109, R134, 0x10, RZ ;  /* 0x00000010866d3819 */ /* 0x000fe200000006ff */
[----:B------:R-:W-:Y:S01]  /*62a0*/  FMUL.FTZ R154, R108, UR16 ;  /* 0x000000106c9a7c20 */ /* 0x000fe20008410000 */
[----:B-----5:R-:W-:-:S03]  /*62b0*/  @P3 PRMT R108, R91, 0x7632, R108 ;  /* 0x000076325b6c3816 */ /* 0x020fc6000000006c */
[----:B------:R-:W-:Y:S01]  /*62c0*/  @P3 FMUL.FTZ R149, R109, R154 ;  /* 0x0000009a6d953220 */ /* 0x000fe20000410000 */
[----:B------:R-:W-:Y:S02]  /*62d0*/  @P3 SHF.L.U32 R109, R108, 0x10, RZ ;  /* 0x000000106c6d3819 */ /* 0x000fe400000006ff */
[----:B------:R-:W-:Y:S02]  /*62e0*/  MOV R108, RZ ;  /* 0x000000ff006c7202 */ /* 0x000fe40000000f00 */
[----:B------:R-:W-:Y:S01]  /*62f0*/  F2FP.BF16.F32.PACK_AB R149, RZ, R149 ;  /* 0x00000095ff95723e */ /* 0x000fe200000010ff */
[----:B------:R-:W-:-:S03]  /*6300*/  @P3 FMUL.FTZ R108, R154, R109 ;  /* 0x0000006d9a6c3220 */ /* 0x000fc60000410000 */
[----:B0-----:R-:W-:Y:S01]  /*6310*/  PRMT R107, R107, 0x5410, R149 ;  /* 0x000054106b6b7816 */ /* 0x001fe20000000095 */
[----:B------:R-:W-:Y:S01]  /*6320*/  FADD.FTZ R59, R59, R108 ;  /* 0x0000006c3b3b7221 */ /* 0x000fe20000010000 */
[----:B------:R-:W-:Y:S06]  /*6330*/  BRA `(.L_x_3000) ;  /* 0x0000002000147947 */ /* 0x000fec0003800000 */
.L_x_2991:
[----:B------:R-:W-:Y:S05]  /*6340*/  @!P0 BRA `(.L_x_3008) ;  /* 0x0000001000348947 */ /* 0x000fea0003800000 */
[----:B------:R-:W-:Y:S05]  /*6350*/  @!P1 BRA `(.L_x_3009) ;  /* 0x0000000000789947 */ /* 0x000fea0003800000 */
[----:B------:R-:W-:Y:S01]  /*6360*/  LOP3.LUT P2, RZ, R162, 0xff, RZ, 0xc0, !PT ;  /* 0x000000ffa2ff7812 */ /* 0x000fe2000784c0ff */
[----:B------:R-:W-:Y:S01]  /*6370*/  BSSY.RECONVERGENT B0, `(.L_x_3010) ;  /* 0x000000c000007945 */ /* 0x000fe20003800200 */
[----:B0-----:R-:W-:-:S11]  /*6380*/  HFMA2 R97, -RZ, RZ, 0, 0 ;  /* 0x00000000ff617431 */ /* 0x001fd600000001ff */
[----:B------:R-:W-:Y:S05]  /*6390*/  @!P2 BRA `(.L_x_3011) ;  /* 0x000000000024a947 */ /* 0x000fea0003800000 */
[----:B------:R-:W-:Y:S01]  /*63a0*/  FFMA.FTZ R96, R141, R109, R156 ;  /* 0x0000006d8d607223 */ /* 0x000fe2000001009c */
[----:B------:R-:W-:-:S03]  /*63b0*/  ISETP.GT.AND P3, PT, R149, RZ, PT ;  /* 0x000000ff9500720c */ /* 0x000fc60003f64270 */
[----:B------:R-:W-:-:S04]  /*63c0*/  FADD.FTZ R97, R127, -R96 ;  /* 0x800000607f617221 */ /* 0x000fc80000010000 */
[----:B------:R-:W-:Y:S01]  /*63d0*/  FMUL.FTZ R96, R154, R97 ;  /* 0x000000619a607220 */ /* 0x000fe20000410000 */
[----:B-----5:R-:W-:-:S04]  /*63e0*/  SHF.L.U32 R97, R88, 0x10, RZ ;  /* 0x0000001058617819 */ /* 0x020fc800000006ff */
[----:B------:R-:W-:-:S05]  /*63f0*/  FSEL R96, R96, RZ, P3 ;  /* 0x000000ff60607208 */ /* 0x000fca0001800000 */
[----:B------:R-:W-:-:S04]  /*6400*/  FMUL.FTZ R96, R96, UR17 ;  /* 0x0000001160607c20 */ /* 0x000fc80008410000 */
[----:B------:R-:W-:-:S04]  /*6410*/  FMUL.FTZ R96, R96, UR16 ;  /* 0x0000001060607c20 */ /* 0x000fc80008410000 */
[----:B------:R-:W-:-:S07]  /*6420*/  FMUL.FTZ R97, R97, R96 ;  /* 0x0000006061617220 */ /* 0x000fce0000410000 */
.L_x_3011:
[----:B------:R-:W-:Y:S05]  /*6430*/  BSYNC.RECONVERGENT B0 ;  /* 0x0000000000007941 */ /* 0x000fea0003800200 */
.L_x_3010:
[----:B------:R-:W-:Y:S01]  /*6440*/  BSSY.RECONVERGENT B0, `(.L_x_3012) ;  /* 0x000000d000007945 */ /* 0x000fe20003800200 */
[----:B------:R-:W-:Y:S01]  /*6450*/  FADD.FTZ R52, R52, R97 ;  /* 0x0000006134347221 */ /* 0x000fe20000010000 */
[----:B------:R-:W-:Y:S02]  /*6460*/  MOV R96, RZ ;  /* 0x000000ff00607202 */ /* 0x000fe40000000f00 */
[----:B------:R-:W-:Y:S05]  /*6470*/  @!P2 BRA `(.L_x_3013) ;  /* 0x000000000024a947 */ /* 0x000fea0003800000 */
[----:B------:R-:W-:Y:S01]  /*6480*/  FFMA.FTZ R96, R141, R109, R156 ;  /* 0x0000006d8d607223 */ /* 0x000fe2000001009c */
[----:B------:R-:W-:-:S03]  /*6490*/  ISETP.GT.AND P2, PT, R149, RZ, PT ;  /* 0x000000ff9500720c */ /* 0x000fc60003f44270 */
[----:B------:R-:W-:Y:S01]  /*64a0*/  FADD.FTZ R97, R127, -R96 ;  /* 0x800000607f617221 */ /* 0x000fe20000010000 */
[----:B------:R-:W-:-:S03]  /*64b0*/  SHF.L.U32 R96, R64, 0x10, RZ ;  /* 0x0000001040607819 */ /* 0x000fc600000006ff */
[----:B------:R-:W-:-:S05]  /*64c0*/  FMUL.FTZ R97, R154, R97 ;  /* 0x000000619a617220 */ /* 0x000fca0000410000 */
[----:B------:R-:W-:-:S05]  /*64d0*/  FSEL R97, R97, RZ, P2 ;  /* 0x000000ff61617208 */ /* 0x000fca0001000000 */
[----:B------:R-:W-:-:S04]  /*64e0*/  FMUL.FTZ R97, R97, UR17 ;  /* 0x0000001161617c20 */ /* 0x000fc80008410000 */
[----:B------:R-:W-:-:S04]  /*64f0*/  FMUL.FTZ R97, R97, UR16 ;  /* 0x0000001061617c20 */ /* 0x000fc80008410000 */
[----:B------:R-:W-:-:S07]  /*6500*/  FMUL.FTZ R96, R96, R97 ;  /* 0x0000006160607220 */ /* 0x000fce0000410000 */
.L_x_3013:
[----:B------:R-:W-:Y:S05]  /*6510*/  BSYNC.RECONVERGENT B0 ;  /* 0x0000000000007941 */ /* 0x000fea0003800200 */
.L_x_3012:
[----:B------:R-:W-:-:S04]  /*6520*/  F2FP.BF16.F32.PACK_AB R96, RZ, R96 ;  /* 0x00000060ff60723e */ /* 0x000fc800000010ff */
[----:B------:R-:W-:-:S07]  /*6530*/  PRMT R104, R96, 0x7610, R104 ;  /* 0x0000761060687816 */ /* 0x000fce0000000068 */
.L_x_3009:
        /* <DEDUP_REMOVED lines=8> */
[----:B------:R-:W-:-:S05]  /*65c0*/  FMUL.FTZ R96, R154, R97 ;  /* 0x000000619a607220 */ /* 0x000fca0000410000 */
[----:B------:R-:W-:Y:S02]  /*65d0*/  FSEL R97, R96, RZ, P3 ;  /* 0x000000ff60617208 */ /* 0x000fe40001800000 */
[----:B-----5:R-:W-:-:S03]  /*65e0*/  PRMT R96, R88, 0x7632, R96 ;  /* 0x0000763258607816 */ /* 0x020fc60000000060 */
[----:B------:R-:W-:Y:S01]  /*65f0*/  FMUL.FTZ R97, R97, UR17 ;  /* 0x0000001161617c20 */ /* 0x000fe20008410000 */
[----:B------:R-:W-:-:S03]  /*6600*/  SHF.L.U32 R96, R96, 0x10, RZ ;  /* 0x0000001060607819 */ /* 0x000fc600000006ff */
[----:B------:R-:W-:-:S04]  /*6610*/  FMUL.FTZ R97, R97, UR16 ;  /* 0x0000001061617c20 */ /* 0x000fc80008410000 */
[----:B------:R-:W-:-:S07]  /*6620*/  FMUL.FTZ R96, R96, R97 ;  /* 0x0000006160607220 */ /* 0x000fce0000410000 */
.L_x_3016:
[----:B------:R-:W-:Y:S05]  /*6630*/  BSYNC.RECONVERGENT B0 ;  /* 0x0000000000007941 */ /* 0x000fea0003800200 */
.L_x_3015:
        /* <DEDUP_REMOVED lines=13> */
.L_x_3018:
[----:B------:R-:W-:Y:S05]  /*6710*/  BSYNC.RECONVERGENT B0 ;  /* 0x0000000000007941 */ /* 0x000fea0003800200 */
.L_x_3017:
[----:B------:R-:W-:-:S04]  /*6720*/  F2FP.BF16.F32.PACK_AB R96, RZ, R96 ;  /* 0x00000060ff60723e */ /* 0x000fc800000010ff */
[----:B------:R-:W-:-:S07]  /*6730*/  PRMT R104, R104, 0x5410, R96 ;  /* 0x0000541068687816 */ /* 0x000fce0000000060 */
.L_x_3014:
        /* <DEDUP_REMOVED lines=14> */
.L_x_3021:
[----:B------:R-:W-:Y:S05]  /*6820*/  BSYNC.RECONVERGENT B0 ;  /* 0x0000000000007941 */ /* 0x000fea0003800200 */
.L_x_3020:
        /* <DEDUP_REMOVED lines=13> */
.L_x_3023:
[----:B------:R-:W-:Y:S05]  /*6900*/  BSYNC.RECONVERGENT B0 ;  /* 0x0000000000007941 */ /* 0x000fea0003800200 */
.L_x_3022:
[----:B------:R-:W-:-:S04]  /*6910*/  F2FP.BF16.F32.PACK_AB R96, RZ, R96 ;  /* 0x00000060ff60723e */ /* 0x000fc800000010ff */
[----:B------:R-:W-:-:S07]  /*6920*/  PRMT R105, R96, 0x7610, R105 ;  /* 0x0000761060697816 */ /* 0x000fce0000000069 */
.L_x_3019:
        /* <DEDUP_REMOVED lines=15> */
.L_x_3026:
[----:B------:R-:W-:Y:S05]  /*6a20*/  BSYNC.RECONVERGENT B0 ;  /* 0x0000000000007941 */ /* 0x000fea0003800200 */
.L_x_3025:
        /* <DEDUP_REMOVED lines=13> */
.L_x_3028:
[----:B------:R-:W-:Y:S05]  /*6b00*/  BSYNC.RECONVERGENT B0 ;  /* 0x0000000000007941 */ /* 0x000fea0003800200 */
.L_x_3027:
[----:B------:R-:W-:-:S04]  /*6b10*/  F2FP.BF16.F32.PACK_AB R96, RZ, R96 ;  /* 0x00000060ff60723e */ /* 0x000fc800000010ff */
[----:B------:R-:W-:-:S07]  /*6b20*/  PRMT R105, R105, 0x5410, R96 ;  /* 0x0000541069697816 */ /* 0x000fce0000000060 */
.L_x_3024:
        /* <DEDUP_REMOVED lines=14> */
.L_x_3031:
[----:B------:R-:W-:Y:S05]  /*6c10*/  BSYNC.RECONVERGENT B0 ;  /* 0x0000000000007941 */ /* 0x000fea0003800200 */
.L_x_3030:
        /* <DEDUP_REMOVED lines=13> */
.L_x_3033:
[----:B------:R-:W-:Y:S05]  /*6cf0*/  BSYNC.RECONVERGENT B0 ;  /* 0x0000000000007941 */ /* 0x000fea0003800200 */
.L_x_3032:
[----:B------:R-:W-:-:S04]  /*6d00*/  F2FP.BF16.F32.PACK_AB R96, RZ, R96 ;  /* 0x00000060ff60723e */ /* 0x000fc800000010ff */
[----:B------:R-:W-:-:S07]  /*6d10*/  PRMT R106, R96, 0x7610, R106 ;  /* 0x00007610606a7816 */ /* 0x000fce000000006a */
.L_x_3029:
        /* <DEDUP_REMOVED lines=15> */
.L_x_3036:
[----:B------:R-:W-:Y:S05]  /*6e10*/  BSYNC.RECONVERGENT B0 ;  /* 0x0000000000007941 */ /* 0x000fea0003800200 */
.L_x_3035:
        /* <DEDUP_REMOVED lines=13> */
.L_x_3038:
[----:B------:R-:W-:Y:S05]  /*6ef0*/  BSYNC.RECONVERGENT B0 ;  /* 0x0000000000007941 */ /* 0x000fea0003800200 */
.L_x_3037:
[----:B------:R-:W-:-:S04]  /*6f00*/  F2FP.BF16.F32.PACK_AB R96, RZ, R96 ;  /* 0x00000060ff60723e */ /* 0x000fc800000010ff */
[----:B------:R-:W-:-:S07]  /*6f10*/  PRMT R106, R106, 0x5410, R96 ;  /* 0x000054106a6a7816 */ /* 0x000fce0000000060 */
.L_x_3034:
        /* <DEDUP_REMOVED lines=14> */
.L_x_3041:
[----:B------:R-:W-:Y:S05]  /*7000*/  BSYNC.RECONVERGENT B0 ;  /* 0x0000000000007941 */ /* 0x000fea0003800200 */
.L_x_3040:
        /* <DEDUP_REMOVED lines=13> */
.L_x_3043:
[----:B------:R-:W-:Y:S05]  /*70e0*/  BSYNC.RECONVERGENT B0 ;  /* 0x0000000000007941 */ /* 0x000fea0003800200 */
.L_x_3042:
[----:B------:R-:W-:-:S04]  /*70f0*/  F2FP.BF16.F32.PACK_AB R96, RZ, R96 ;  /* 0x00000060ff60723e */ /* 0x000fc800000010ff */
[----:B------:R-:W-:-:S07]  /*7100*/  PRMT R107, R96, 0x7610, R107 ;  /* 0x00007610606b7816 */ /* 0x000fce000000006b */
.L_x_3039:
[----:B------:R-:W-:Y:S01]  /*7110*/  ISETP.GT.AND P2, PT, R149, RZ, PT ;  /* 0x000000ff9500720c */ /* 0x000fe20003f44270 */
        /* <DEDUP_REMOVED lines=33> */
[----:B------:R-:W-:Y:S01]  /*7330*/  ISETP.GE.U32.AND P2, PT, R162, RZ, PT ;  /* 0x000000ffa200720c */ /* 0x000fe20003f46070 */
[----:B------:R-:W-:Y:S01]  /*7340*/  FMUL.FTZ R108, R99, UR17 ;  /* 0x00000011636c7c20 */ /* 0x000fe20008410000 */
[----:B------:R-:W-:Y:S02]  /*7350*/  HFMA2 R149, -RZ, RZ, 0, 0 ;  /* 0x00000000ff957431 */ /* 0x000fe400000001ff */
[----:B------:R-:W-:Y:S01]  /*7360*/  ISETP.GE.U32.AND.EX P2, PT, R163, 0x1000000, PT, P2 ;  /* 0x01000000a300780c */ /* 0x000fe20003f46120 */
[----:B------:R-:W-:-:S12]  /*7370*/  FMUL.FTZ R154, R108, UR16 ;  /* 0x000000106c9a7c20 */ /* 0x000fd80008410000 */
[----:B------:R-:W-:Y:S02]  /*7380*/  @P2 SHF.L.U32 R109, R134, 0x10, RZ ;  /* 0x00000010866d2819 */ /* 0x000fe400000006ff */
[----:B-----5:R-:W-:-:S03]  /*7390*/  @P2 PRMT R108, R91, 0x7632, R108 ;  /* 0x000076325b6c2816 */ /* 0x020fc6000000006c */
        /* <DEDUP_REMOVED lines=8> */
.L_x_3008:
[----:B------:R-:W-:Y:S05]  /*7420*/  @!P1 BRA `(.L_x_3044) ;  /* 0x00000000007c9947 */ /* 0x000fea0003800000 */
[----:B------:R-:W-:Y:S01]  /*7430*/  LOP3.LUT P2, RZ, R162, 0xff, RZ, 0xc0, !PT ;  /* 0x000000ffa2ff7812 */ /* 0x000fe2000784c0ff */
        /* <DEDUP_REMOVED lines=10> */
[----:B-----5:R-:W-:-:S05]  /*74e0*/  SHF.L.U32 R151, R88, 0x10, RZ ;  /* 0x0000001058977819 */ /* 0x020fca00000006ff */
[----:B------:R-:W-:-:S07]  /*74f0*/  FMUL.FTZ R151, R151, R108 ;  /* 0x0000006c97977220 */ /* 0x000fce0000410000 */
.L_x_3046:
[----:B------:R-:W-:Y:S05]  /*7500*/  BSYNC.RECONVERGENT B0 ;  /* 0x0000000000007941 */ /* 0x000fea0003800200 */
.L_x_3045:
        /* <DEDUP_REMOVED lines=13> */
.L_x_3048:
[----:B------:R-:W-:Y:S05]  /*75e0*/  BSYNC.RECONVERGENT B0 ;  /* 0x0000000000007941 */ /* 0x000fea0003800200 */
.L_x_3047:
[----:B------:R-:W-:Y:S02]  /*75f0*/  F2FP.BF16.F32.PACK_AB R108, RZ, R52 ;  /* 0x00000034ff6c723e */ /* 0x000fe400000010ff */
[----:B------:R-:W-:Y:S02]  /*7600*/  MOV R52, R151 ;  /* 0x0000009700347202 */ /* 0x000fe40000000f00 */
[----:B0-----:R-:W-:-:S07]  /*7610*/  PRMT R104, R108, 0x7610, R104 ;  /* 0x000076106c687816 */ /* 0x001fce0000000068 */
.L_x_3044:
[----:B------:R-:W-:Y:S05]  /*7620*/  @!P1 BRA `(.L_x_3049) ;  /* 0x0000000000809947 */ /* 0x000fea0003800000 */
[----:B------:R-:W-:Y:S01]  /*7630*/  LOP3.LUT P2, RZ, R162, 0xff00, RZ, 0xc0, !PT ;  /* 0x0000ff00a2ff7812 */ /* 0x000fe2000784c0ff */
[----:B------:R-:W-:Y:S01]  /*7640*/  BSSY.RECONVERGENT B0, `(.L_x_3050) ;  /* 0x000000d000007945 */ /* 0x000fe20003800200 */
[----:B------:R-:W-:-:S11]  /*7650*/  HFMA2 R108, -RZ, RZ, 0, 0 ;  /* 0x00000000ff6c7431 */ /* 0x000fd600000001ff */
[----:B------:R-:W-:Y:S05]  /*7660*/  @!P2 BRA `(.L_x_3051) ;  /* 0x000000000028a947 */ /* 0x000fea0003800000 */
[----:B------:R-:W-:Y:S01]  /*7670*/  FFMA.FTZ R108, R146, R109, R156 ;  /* 0x0000006d926c7223 */ /* 0x000fe2000001009c */
[----:B------:R-:W-:-:S03]  /*7680*/  ISETP.GT.AND P3, PT, R149, RZ, PT ;  /* 0x000000ff9500720c */ /* 0x000fc60003f64270 */
[--C-:B------:R-:W-:Y:S01]  /*7690*/  FADD.FTZ R151, R145, -R108.reuse ;  /* 0x8000006c91977221 */ /* 0x100fe20000010000 */
[----:B-----5:R-:W-:-:S03]  /*76a0*/  PRMT R108, R88, 0x7632, R108 ;  /* 0x00007632586c7816 */ /* 0x020fc6000000006c */
[----:B------:R-:W-:Y:S01]  /*76b0*/  FMUL.FTZ R151, R154, R151 ;  /* 0x000000979a977220 */ /* 0x000fe20000410000 */
[----:B------:R-:W-:-:S04]  /*76c0*/  SHF.L.U32 R108, R108, 0x10, RZ ;  /* 0x000000106c6c7819 */ /* 0x000fc800000006ff */
[----:B------:R-:W-:-:S05]  /*76d0*/  FSEL R151, R151, RZ, P3 ;  /* 0x000000ff97977208 */ /* 0x000fca0001800000 */
[----:B------:R-:W-:-:S04]  /*76e0*/  FMUL.FTZ R151, R151, UR17 ;  /* 0x0000001197977c20 */ /* 0x000fc80008410000 */
[----:B------:R-:W-:-:S04]  /*76f0*/  FMUL.FTZ R151, R151, UR16 ;  /* 0x0000001097977c20 */ /* 0x000fc80008410000 */
[----:B------:R-:W-:-:S07]  /*7700*/  FMUL.FTZ R108, R151, R108 ;  /* 0x0000006c976c7220 */ /* 0x000fce0000410000 */
.L_x_3051:
[----:B------:R-:W-:Y:S05]  /*7710*/  BSYNC.RECONVERGENT B0 ;  /* 0x0000000000007941 */ /* 0x000fea0003800200 */
.L_x_3050:
        /* <DEDUP_REMOVED lines=13> */
.L_x_3053:
[----:B------:R-:W-:Y:S05]  /*77f0*/  BSYNC.RECONVERGENT B0 ;  /* 0x0000000000007941 */ /* 0x000fea0003800200 */
.L_x_3052:
[----:B------:R-:W-:Y:S02]  /*7800*/  F2FP.BF16.F32.PACK_AB R108, RZ, R53 ;  /* 0x00000035ff6c723e */ /* 0x000fe400000010ff */
[----:B------:R-:W-:Y:S02]  /*7810*/  MOV R53, R151 ;  /* 0x0000009700357202 */ /* 0x000fe40000000f00 */
[----:B0-----:R-:W-:-:S07]  /*7820*/  PRMT R104, R104, 0x5410, R108 ;  /* 0x0000541068687816 */ /* 0x001fce000000006c */
.L_x_3049:
        /* <DEDUP_REMOVED lines=14> */
.L_x_3056:
[----:B------:R-:W-:Y:S05]  /*7910*/  BSYNC.RECONVERGENT B0 ;  /* 0x0000000000007941 */ /* 0x000fea0003800200 */
.L_x_3055:
        /* <DEDUP_REMOVED lines=13> */
.L_x_3058:
[----:B------:R-:W-:Y:S05]  /*79f0*/  BSYNC.RECONVERGENT B0 ;  /* 0x0000000000007941 */ /* 0x000fea0003800200 */
.L_x_3057:
[----:B------:R-:W-:Y:S02]  /*7a00*/  F2FP.BF16.F32.PACK_AB R108, RZ, R54 ;  /* 0x00000036ff6c723e */ /* 0x000fe400000010ff */
[----:B------:R-:W-:Y:S02]  /*7a10*/  MOV R54, R151 ;  /* 0x0000009700367202 */ /* 0x000fe40000000f00 */
[----:B0-----:R-:W-:-:S07]  /*7a20*/  PRMT R105, R108, 0x7610, R105 ;  /* 0x000076106c697816 */ /* 0x001fce0000000069 */
.L_x_3054:
        /* <DEDUP_REMOVED lines=15> */
.L_x_3061:
[----:B------:R-:W-:Y:S05]  /*7b20*/  BSYNC.RECONVERGENT B0 ;  /* 0x0000000000007941 */ /* 0x000fea0003800200 */
.L_x_3060:
        /* <DEDUP_REMOVED lines=13> */
.L_x_3063:
[----:B------:R-:W-:Y:S05]  /*7c00*/  BSYNC.RECONVERGENT B0 ;  /* 0x0000000000007941 */ /* 0x000fea0003800200 */
.L_x_3062:
[----:B------:R-:W-:Y:S02]  /*7c10*/  F2FP.BF16.F32.PACK_AB R108, RZ, R55 ;  /* 0x00000037ff6c723e */ /* 0x000fe400000010ff */
[----:B------:R-:W-:Y:S02]  /*7c20*/  MOV R55, R151 ;  /* 0x0000009700377202 */ /* 0x000fe40000000f00 */
[----:B0-----:R-:W-:-:S07]  /*7c30*/  PRMT R105, R105, 0x5410, R108 ;  /* 0x0000541069697816 */ /* 0x001fce000000006c */
.L_x_3059:
        /* <DEDUP_REMOVED lines=14> */
.L_x_3066:
[----:B------:R-:W-:Y:S05]  /*7d20*/  BSYNC.RECONVERGENT B0 ;  /* 0x0000000000007941 */ /* 0x000fea0003800200 */
.L_x_3065:
        /* <DEDUP_REMOVED lines=13> */
.L_x_3068:
[----:B------:R-:W-:Y:S05]  /*7e00*/  BSYNC.RECONVERGENT B0 ;  /* 0x0000000000007941 */ /* 0x000fea0003800200 */
.L_x_3067:
[----:B------:R-:W-:Y:S02]  /*7e10*/  F2FP.BF16.F32.PACK_AB R108, RZ, R56 ;  /* 0x00000038ff6c723e */ /* 0x000fe400000010ff */
[----:B------:R-:W-:Y:S02]  /*7e20*/  MOV R56, R151 ;  /* 0x0000009700387202 */ /* 0x000fe40000000f00 */
[----:B0-----:R-:W-:-:S07]  /*7e30*/  PRMT R106, R108, 0x7610, R106 ;  /* 0x000076106c6a7816 */ /* 0x001fce000000006a */
.L_x_3064:
[----:B------:R-:W-:Y:S05]  /*7e40*/  @!P1 BRA `(.L_x_3069) ;  /* 0x0000000000809947 */ /* 0x000fea0003800000 */
[----:B------:R-:W-:Y:S01]  /*7e50*/  LOP3.LUT P2, RZ, R163, 0xff00, RZ, 0xc0, !PT ;  /* 0x0000ff00a3ff7812 */ /* 0x000fe2000784c0ff */
[----:B------:R-:W-:Y:S01]  /*7e60*/  BSSY.RECONVERGENT B0, `(.L_x_3070) ;  /* 0x000000d000007945 */ /* 0x000fe20003800200 */
[----:B------:R-:W-:-:S11]  /*7e70*/  HFMA2 R108, -RZ, RZ, 0, 0 ;  /* 0x00000000ff6c7431 */ /* 0x000fd600000001ff */
[----:B------:R-:W-:Y:S05]  /*7e80*/  @!P2 BRA `(.L_x_3071) ;  /* 0x000000000028a947 */ /* 0x000fea0003800000 */
[----:B------:R-:W-:Y:S01]  /*7e90*/  FFMA.FTZ R151, R150, R109, R156 ;  /* 0x0000006d96977223 */ /* 0x000fe2000001009c */
[----:B------:R-:W-:Y:S02]  /*7ea0*/  ISETP.GT.AND P3, PT, R149, RZ, PT ;  /* 0x000000ff9500720c */ /* 0x000fe40003f64270 */
[----:B-----5:R-:W-:Y:S01]  /*7eb0*/  PRMT R108, R90, 0x7632, R108 ;  /* 0x000076325a6c7816 */ /* 0x020fe2000000006c */
[----:B------:R-:W-:-:S03]  /*7ec0*/  FADD.FTZ R151, R118, -R151 ;  /* 0x8000009776977221 */ /* 0x000fc60000010000 */
[----:B------:R-:W-:Y:S01]  /*7ed0*/  SHF.L.U32 R108, R108, 0x10, RZ ;  /* 0x000000106c6c7819 */ /* 0x000fe200000006ff */
[----:B------:R-:W-:-:S05]  /*7ee0*/  FMUL.FTZ R151, R154, R151 ;  /* 0x000000979a977220 */ /* 0x000fca0000410000 */
[----:B------:R-:W-:-:S05]  /*7ef0*/  FSEL R151, R151, RZ, P3 ;  /* 0x000000ff97977208 */ /* 0x000fca0001800000 */
[----:B------:R-:W-:-:S04]  /*7f00*/  FMUL.FTZ R151, R151, UR17 ;  /* 0x0000001197977c20 */ /* 0x000fc80008410000 */
[----:B------:R-:W-:-:S04]  /*7f10*/  FMUL.FTZ R151, R151, UR16 ;  /* 0x0000001097977c20 */ /* 0x000fc80008410000 */
[----:B------:R-:W-:-:S07]  /*7f20*/  FMUL.FTZ R108, R151, R108 ;  /* 0x0000006c976c7220 */ /* 0x000fce0000410000 */
.L_x_3071:
[----:B------:R-:W-:Y:S05]  /*7f30*/  BSYNC.RECONVERGENT B0 ;  /* 0x0000000000007941 */ /* 0x000fea0003800200 */
.L_x_3070:
        /* <DEDUP_REMOVED lines=13> */
.L_x_3073:
[----:B------:R-:W-:Y:S05]  /*8010*/  BSYNC.RECONVERGENT B0 ;  /* 0x0000000000007941 */ /* 0x000fea0003800200 */
.L_x_3072:
[----:B------:R-:W-:Y:S02]  /*8020*/  F2FP.BF16.F32.PACK_AB R108, RZ, R57 ;  /* 0x00000039ff6c723e */ /* 0x000fe400000010ff */
[----:B------:R-:W-:Y:S02]  /*8030*/  MOV R57, R151 ;  /* 0x0000009700397202 */ /* 0x000fe40000000f00 */
[----:B0-----:R-:W-:-:S07]  /*8040*/  PRMT R106, R106, 0x5410, R108 ;  /* 0x000054106a6a7816 */ /* 0x001fce000000006c */
.L_x_3069:
        /* <DEDUP_REMOVED lines=14> */
.L_x_3076:
[----:B------:R-:W-:Y:S05]  /*8130*/  BSYNC.RECONVERGENT B0 ;  /* 0x0000000000007941 */ /* 0x000fea0003800200 */
.L_x_3075:
        /* <DEDUP_REMOVED lines=13> */
.L_x_3078:
[----:B------:R-:W-:Y:S05]  /*8210*/  BSYNC.RECONVERGENT B0 ;  /* 0x0000000000007941 */ /* 0x000fea0003800200 */
.L_x_3077:
[----:B------:R-:W-:Y:S02]  /*8220*/  F2FP.BF16.F32.PACK_AB R108, RZ, R58 ;  /* 0x0000003aff6c723e */ /* 0x000fe400000010ff */
[----:B------:R-:W-:Y:S02]  /*8230*/  MOV R58, R151 ;  /* 0x00000097003a7202 */ /* 0x000fe40000000f00 */
[----:B0-----:R-:W-:-:S07]  /*8240*/  PRMT R107, R108, 0x7610, R107 ;  /* 0x000076106c6b7816 */ /* 0x001fce000000006b */
.L_x_3074:
[----:B------:R-:W-:Y:S05]  /*8250*/  @!P1 BRA `(.L_x_3000) ;  /* 0x00000000004c9947 */ /* 0x000fea0003800000 */
[----:B------:R-:W-:Y:S01]  /*8260*/  FFMA.FTZ R156, R152, R109, R156 ;  /* 0x0000006d989c7223 */ /* 0x000fe2000001009c */
[----:B------:R-:W-:Y:S02]  /*8270*/  ISETP.GE.U32.AND P2, PT, R162, RZ, PT ;  /* 0x000000ffa200720c */ /* 0x000fe40003f46070 */
[----:B------:R-:W-:Y:S01]  /*8280*/  ISETP.GT.AND P3, PT, R149, RZ, PT ;  /* 0x000000ff9500720c */ /* 0x000fe20003f64270 */
[----:B------:R-:W-:Y:S01]  /*8290*/  FADD.FTZ R109, R119, -R156 ;  /* 0x8000009c776d7221 */ /* 0x000fe20000010000 */
[----:B------:R-:W-:-:S03]  /*82a0*/  ISETP.GE.U32.AND.EX P2, PT, R163, 0x1000000, PT, P2 ;  /* 0x01000000a300780c */ /* 0x000fc60003f46120 */
[----:B------:R-:W-:-:S05]  /*82b0*/  FMUL.FTZ R109, R154, R109 ;  /* 0x0000006d9a6d7220 */ /* 0x000fca0000410000 */
[----:B------:R-:W-:-:S05]  /*82c0*/  FSEL R108, R109, RZ, P3 ;  /* 0x000000ff6d6c7208 */ /* 0x000fca0001800000 */
[----:B------:R-:W-:Y:S01]  /*82d0*/  FMUL.FTZ R108, R108, UR17 ;  /* 0x000000116c6c7c20 */ /* 0x000fe20008410000 */
[----:B-----5:R-:W-:Y:S02]  /*82e0*/  @P2 PRMT R109, R91, 0x7632, R109 ;  /* 0x000076325b6d2816 */ /* 0x020fe4000000006d */
[----:B------:R-:W-:Y:S01]  /*82f0*/  @P2 SHF.L.U32 R149, R134, 0x10, RZ ;  /* 0x0000001086952819 */ /* 0x000fe200000006ff */
[----:B------:R-:W-:Y:S01]  /*8300*/  FMUL.FTZ R154, R108, UR16 ;  /* 0x000000106c9a7c20 */ /* 0x000fe20008410000 */
[----:B------:R-:W-:Y:S01]  /*8310*/  HFMA2 R108, -RZ, RZ, 0, 0 ;  /* 0x00000000ff6c7431 */ /* 0x000fe200000001ff */
[----:B------:R-:W-:-:S05]  /*8320*/  @P2 SHF.L.U32 R109, R109, 0x10, RZ ;  /* 0x000000106d6d2819 */ /* 0x000fca00000006ff */
[----:B------:R-:W-:Y:S01]  /*8330*/  @P2 FMUL.FTZ R108, R154, R109 ;  /* 0x0000006d9a6c2220 */ /* 0x000fe20000410000 */
[----:B------:R-:W-:Y:S01]  /*8340*/  MOV R109, RZ ;  /* 0x000000ff006d7202 */ /* 0x000fe20000000f00 */
[----:B------:R-:W-:Y:S02]  /*8350*/  @P2 FMUL.FTZ R109, R149, R154 ;  /* 0x0000009a956d2220 */ /* 0x000fe40000410000 */
[----:B------:R-:W-:-:S03]  /*8360*/  FADD.FTZ R59, R59, R108 ;  /* 0x0000006c3b3b7221 */ /* 0x000fc60000010000 */
[----:B------:R-:W-:-:S04]  /*8370*/  F2FP.BF16.F32.PACK_AB R109, RZ, R109 ;  /* 0x0000006dff6d723e */ /* 0x000fc800000010ff */
[----:B0-----:R-:W-:-:S07]  /*8380*/  PRMT R107, R107, 0x5410, R109 ;  /* 0x000054106b6b7816 */ /* 0x001fce000000006d */
.L_x_3000:
[----:B------:R-:W1:Y:S01]  /*8390*/  @P0 LDC.64 R156, c[0x0][0x478] ;  /* 0x00011e00ff9c0b82 */ /* 0x000e620000000a00 */
[----:B------:R-:W-:Y:S01]  /*83a0*/  @P0 IADD3 R149, PT, PT, R110, 0x80, RZ ;  /* 0x000000806e950810 */ /* 0x000fe20007ffe0ff */
[----:B------:R-:W-:-:S06]  /*83b0*/  UPLOP3.LUT UP1, UPT, UPT, UPT, UP1, 0x40, 0x4 ;  /* 0x000000000004789c */ /* 0x000fcc0003f2e810 */
[----:B------:R-:W2:Y:S08]  /*83c0*/  @P1 LDC.64 R154, c[0x0][0x468] ;  /* 0x00011a00ff9a1b82 */ /* 0x000eb00000000a00 */
[----:B------:R-:W3:Y:S01]  /*83d0*/  LDC.64 R108, c[0x0][0x380] ;  /* 0x0000e000ff6c7b82 */ /* 0x000ee20000000a00 */
[----:B-1----:R-:W-:-:S05]  /*83e0*/  @P0 IMAD.WIDE.U32 R156, R149, 0x20, R156 ;  /* 0x00000020959c0825 */ /* 0x002fca00078e009c */
[----:B------:R1:W-:Y:S01]  /*83f0*/  @P0 STG.E.128 desc[UR10][R156.64], R100 ;  /* 0x000000649c000986 */ /* 0x0003e2000c101d0a */
[----:B--2---:R-:W-:-:S03]  /*8400*/  @P1 IMAD.WIDE.U32 R154, R111, 0x10, R154 ;  /* 0x000000106f9a1825 */ /* 0x004fc600078e009a */
[----:B------:R1:W-:Y:S04]  /*8410*/  @P0 STG.E.128 desc[UR10][R156.64+0x10], R96 ;  /* 0x000010609c000986 */ /* 0x0003e8000c101d0a */
[----:B------:R1:W-:Y:S01]  /*8420*/  @P1 STG.E.128 desc[UR10][R154.64], R104 ;  /* 0x000000689a001986 */ /* 0x0003e2000c101d0a */
[----:B---3--:R-:W-:-:S04]  /*8430*/  IADD3 R138, PT, PT, R138, R108, RZ ;  /* 0x0000006c8a8a7210 */ /* 0x008fc80007ffe0ff */
[----:B------:R-:W-:-:S13]  /*8440*/  ISETP.GE.AND P0, PT, R138, R109, PT ;  /* 0x0000006d8a00720c */ /* 0x000fda0003f06270 */
[----:B-1----:R-:W-:Y:S05]  /*8450*/  @!P0 BRA `(.L_x_3079) ;  /* 0xffffff7c00e88947 */ /* 0x002fea000383ffff */
.L_x_2892:
[----:B------:R-:W1:Y:S08]  /*8460*/  S2UR UR4, SR_CTAID.X ;  /* 0x00000000000479c3 */ /* 0x000e700000002500 */
        /* <DEDUP_REMOVED lines=22> */
.L_x_3080:
        /* <DEDUP_REMOVED lines=11> */
.L_x_8045:


//--------------------- .text._ZN10layer_norm13ln_bwd_kernelINS_13Kernel_traitsIf13__nv_bfloat16fS2_fjLj2048ELj1ELj1ELj4ELj16ENS_18Kernel_traits_baseILj2048EfS2_fS2_fjLj128EEEEELb0ELb0ELb0ELb0EEEvNS_9BwdParamsE --------------------------
	.section	.text._ZN10layer_norm13ln_bwd_kernelINS_13Kernel_traitsIf13__nv_bfloat16fS2_fjLj2048ELj1ELj1ELj4ELj16ENS_18Kernel_traits_baseILj2048EfS2_fS2_fjLj128EEEEELb0ELb0ELb0ELb0EEEvNS_9BwdParamsE,"ax",@progbits
	.align	128
        .global         _ZN10layer_norm13ln_bwd_kernelINS_13Kernel_traitsIf13__nv_bfloat16fS2_fjLj2048ELj1ELj1ELj4ELj16ENS_18Kernel_traits_baseILj2048EfS2_fS2_fjLj128EEEEELb0ELb0ELb0ELb0EEEvNS_9BwdParamsE
        .type           _ZN10layer_norm13ln_bwd_kernelINS_13Kernel_traitsIf13__nv_bfloat16fS2_fjLj2048ELj1ELj1ELj4ELj16ENS_18Kernel_traits_baseILj2048EfS2_fS2_fjLj128EEEEELb0ELb0ELb0ELb0EEEvNS_9BwdParamsE,@function
        .size           _ZN10layer_norm13ln_bwd_kernelINS_13Kernel_traitsIf13__nv_bfloat16fS2_fjLj2048ELj1ELj1ELj4ELj16ENS_18Kernel_traits_baseILj2048EfS2_fS2_fjLj128EEEEELb0ELb0ELb0ELb0EEEvNS_9BwdParamsE,(.L_x_8046 - _ZN10layer_norm13ln_bwd_kernelINS_13Kernel_traitsIf13__nv_bfloat16fS2_fjLj2048ELj1ELj1ELj4ELj16ENS_18Kernel_traits_baseILj2048EfS2_fS2_fjLj128EEEEELb0ELb0ELb0ELb0EEEvNS_9BwdParamsE)
        .other          _ZN10layer_norm13ln_bwd_kernelINS_13Kernel_traitsIf13__nv_bfloat16fS2_fjLj2048ELj1ELj1ELj4ELj16ENS_18Kernel_traits_baseILj2048EfS2_fS2_fjLj128EEEEELb0ELb0ELb0ELb0EEEvNS_9BwdParamsE,@"STO_CUDA_ENTRY STV_DEFAULT"
_ZN10layer_norm13ln_bwd_kernelINS_13Kernel_traitsIf13__nv_bfloat16fS2_fjLj2048ELj1ELj1ELj4ELj16ENS_18Kernel_traits_baseILj2048EfS2_fS2_fjLj128EEEEELb0ELb0ELb0ELb0EEEvNS_9BwdParamsE:
.text._ZN10layer_norm13ln_bwd_kernelINS_13Kernel_traitsIf13__nv_bfloat16fS2_fjLj2048ELj1ELj1ELj4ELj16ENS_18Kernel_traits_baseILj2048EfS2_fS2_fjLj128EEEEELb0ELb0ELb0ELb0EEEvNS_9BwdParamsE:
        /* <DEDUP_REMOVED lines=68> */
.L_x_3103:
[----:B------:R-:W1:Y:S01]  /*0440*/  @UP0 LDCU.64 UR4, c[0x0][0x3e0] ;  /* 0x00007c00ff0407ac */ /* 0x000e620008000a00 */
[----:B------:R-:W-:Y:S01]  /*0450*/  PLOP3.LUT P0, PT, PT, PT, UP0, 0x80, 0x8 ;  /* 0x000000000008781c */ /* 0x000fe20003f0f008 */
[----:B0-----:R-:W-:Y:S02]  /*0460*/  UIMAD.WIDE UR12, UR7, 0x4, UR10 ;  /* 0x00000004070c78a5 */ /* 0x001fe4000f8e020a */
[----:B-1----:R-:W-:-:S06]  /*0470*/  @UP0 UIMAD.WIDE UR4, UR7, 0x2, UR4 ;  /* 0x00000002070408a5 */ /* 0x002fcc000f8e0204 */
[----:B--23--:R-:W-:Y:S02]  /*0480*/  MOV R84, UR4 ;  /* 0x0000000400547c02 */ /* 0x00cfe40008000f00 */
[----:B------:R-:W-:-:S05]  /*0490*/  MOV R85, UR5 ;  /* 0x0000000500557c02 */ /* 0x000fca0008000f00 */
[----:B------:R-:W2:Y:S01]  /*04a0*/  @P0 LDG.E.U16 R84, desc[UR14][R84.64] ;  /* 0x0000000e54540981 */ /* 0x000ea2000c1e1500 */
[----:B------:R-:W-:Y:S01]  /*04b0*/  UIMAD.WIDE UR4, UR7, 0x4, UR8 ;  /* 0x00000004070478a5 */ /* 0x000fe2000f8e0208 */
[----:B------:R-:W-:Y:S02]  /*04c0*/  MOV R86, UR12 ;  /* 0x0000000c00567c02 */ /* 0x000fe40008000f00 */
[----:B------:R-:W-:-:S03]  /*04d0*/  MOV R87, UR13 ;  /* 0x0000000d00577c02 */ /* 0x000fc60008000f00 */
        /* <DEDUP_REMOVED lines=14> */
[----:B------:R-:W-:-:S04]  /*05c0*/  LEA.HI.SX32 R0, R85, R114, 0x1d ;  /* 0x0000007255007211 */ /* 0x000fc800078feaff */
[----:B------:R-:W-:Y:S02]  /*05d0*/  MOV R91, R0 ;  /* 0x00000000005b7202 */ /* 0x000fe40000000f00 */
[----:B--2---:R-:W-:Y:S02]  /*05e0*/  @P0 R2UR UR4, R84 ;  /* 0x00000000540402ca */ /* 0x004fe400000e0000 */
[----:B---3--:R-:W-:-:S11]  /*05f0*/  R2UR UR24, R86 ;  /* 0x00000000561872ca */ /* 0x008fd600000e0000 */
[----:B------:R-:W-:Y:S01]  /*0600*/  @UP0 USHF.L.U32 UR12, UR4, 0x10, URZ ;  /* 0x00000010040c0899 */ /* 0x000fe200080006ff */
[----:B----4-:R-:W-:Y:S01]  /*0610*/  FSEL R114, R90, RZ, !P3 ;  /* 0x000000ff5a727208 */ /* 0x010fe20005800000 */
[----:B------:R-:W-:Y:S10]  /*0620*/  @!P1 BRA `(.L_x_3083) ;  /* 0x0000000400489947 */ /* 0x000ff40003800000 */
        /* <DEDUP_REMOVED lines=13> */
[C---:B--2---:R-:W-:Y:S01]  /*0700*/  FADD.FTZ R84, -R114.reuse, R84 ;  /* 0x0000005472547221 */ /* 0x044fe20000010100 */
[----:B------:R-:W-:-:S03]  /*0710*/  FADD.FTZ R112, -R114, R85 ;  /* 0x0000005572707221 */ /* 0x000fc60000010100 */
[----:B------:R-:W-:Y:S01]  /*0720*/  FMUL.FTZ R115, R84, UR24 ;  /* 0x0000001854737c20 */ /* 0x000fe20008410000 */
[C---:B----4-:R-:W-:Y:S02]  /*0730*/  PRMT R85, R88.reuse, 0x7632, R85 ;  /* 0x0000763258557816 */ /* 0x050fe40000000055 */
[----:B------:R-:W-:Y:S01]  /*0740*/  SHF.L.U32 R113, R88, 0x10, RZ ;  /* 0x0000001058717819 */ /* 0x000fe200000006ff */
[--C-:B------:R-:W-:Y:S01]  /*0750*/  FADD.FTZ R108, -R114, R87.reuse ;  /* 0x00000057726c7221 */ /* 0x100fe20000010100 */
[----:B------:R-:W-:Y:S01]  /*0760*/  SHF.L.U32 R110, R85, 0x10, RZ ;  /* 0x00000010556e7819 */ /* 0x000fe200000006ff */
[----:B------:R-:W-:Y:S01]  /*0770*/  FMUL.FTZ R112, R112, UR24 ;  /* 0x0000001870707c20 */ /* 0x000fe20008410000 */
[----:B------:R-:W-:Y:S01]  /*0780*/  PRMT R87, R89, 0x7632, R87 ;  /* 0x0000763259577816 */ /* 0x000fe20000000057 */
[----:B------:R-:W-:Y:S01]  /*0790*/  FADD.FTZ R40, R40, R113 ;  /* 0x0000007128287221 */ /* 0x000fe20000010000 */
[-C--:B------:R-:W-:Y:S01]  /*07a0*/  FFMA.FTZ R56, R115, R113.reuse, R56 ;  /* 0x0000007173387223 */ /* 0x080fe20000010038 */
[----:B-----5:R-:W-:Y:S01]  /*07b0*/  FMUL.FTZ R113, R64, R113 ;  /* 0x0000007140717220 */ /* 0x020fe20000410000 */
[----:B------:R-:W-:Y:S01]  /*07c0*/  FADD.FTZ R86, -R114, R86 ;  /* 0x0000005672567221 */ /* 0x000fe20000010100 */
[----:B------:R-:W-:Y:S01]  /*07d0*/  SHF.L.U32 R89, R89, 0x10, RZ ;  /* 0x0000001059597819 */ /* 0x000fe200000006ff */
[-C--:B------:R-:W-:Y:S01]  /*07e0*/  FFMA.FTZ R57, R112, R110.reuse, R57 ;  /* 0x0000006e70397223 */ /* 0x080fe20000010039 */
[C---:B------:R-:W-:Y:S01]  /*07f0*/  PRMT R88, R90.reuse, 0x7632, R88 ;  /* 0x000076325a587816 */ /* 0x040fe20000000058 */
[----:B------:R-:W-:Y:S01]  /*0800*/  FADD.FTZ R41, R41, R110 ;  /* 0x0000006e29297221 */ /* 0x000fe20000010000 */
[----:B------:R-:W-:Y:S01]  /*0810*/  SHF.L.U32 R103, R90, 0x10, RZ ;  /* 0x000000105a677819 */ /* 0x000fe200000006ff */
[----:B------:R-:W-:Y:S01]  /*0820*/  FMUL.FTZ R110, R65, R110 ;  /* 0x0000006e416e7220 */ /* 0x000fe20000410000 */
[----:B------:R-:W-:Y:S01]  /*0830*/  SHF.L.U32 R90, R87, 0x10, RZ ;  /* 0x00000010575a7819 */ /* 0x000fe200000006ff */
[----:B------:R-:W-:Y:S01]  /*0840*/  FADD.FTZ R85, RZ, R113 ;  /* 0x00000071ff557221 */ /* 0x000fe20000010000 */
[----:B------:R-:W-:Y:S01]  /*0850*/  FFMA.FTZ R87, R115, R113, RZ ;  /* 0x0000007173577223 */ /* 0x000fe200000100ff */
[C---:B---3--:R-:W-:Y:S01]  /*0860*/  FADD.FTZ R93, -R114.reuse, R93 ;  /* 0x0000005d725d7221 */ /* 0x048fe20000010100 */
[----:B------:R-:W-:Y:S01]  /*0870*/  FADD.FTZ R107, -R114, R94 ;  /* 0x0000005e726b7221 */ /* 0x000fe20000010100 */
[----:B------:R-:W-:Y:S01]  /*0880*/  FMUL.FTZ R111, R86, UR24 ;  /* 0x00000018566f7c20 */ /* 0x000fe20008410000 */
[----:B------:R-:W-:Y:S01]  /*0890*/  FMUL.FTZ R109, R66, R89 ;  /* 0x00000059426d7220 */ /* 0x000fe20000410000 */
[----:B0-----:R-:W-:Y:S01]  /*08a0*/  SHF.L.U32 R104, R88, 0x10, RZ ;  /* 0x0000001058687819 */ /* 0x001fe200000006ff */
[----:B------:R-:W-:Y:S01]  /*08b0*/  FADD.FTZ R86, R85, R110 ;  /* 0x0000006e55567221 */ /* 0x000fe20000010000 */
[----:B------:R-:W-:Y:S01]  /*08c0*/  FFMA.FTZ R88, R112, R110, R87 ;  /* 0x0000006e70587223 */ /* 0x000fe20000010057 */
[----:B------:R-:W-:Y:S01]  /*08d0*/  FMUL.FTZ R94, R93, UR24 ;  /* 0x000000185d5e7c20 */ /* 0x000fe20008410000 */
[----:B------:R-:W-:Y:S01]  /*08e0*/  FADD.FTZ R92, -R114, R92 ;  /* 0x0000005c725c7221 */ /* 0x000fe20000010100 */
[----:B------:R-:W-:Y:S01]  /*08f0*/  FMUL.FTZ R93, R107, UR24 ;  /* 0x000000186b5d7c20 */ /* 0x000fe20008410000 */
        /* <DEDUP_REMOVED lines=8> */
[C---:B------:R-:W-:Y:S01]  /*0980*/  PRMT R116, R91.reuse, 0x7632, R116 ;  /* 0x000076325b747816 */ /* 0x040fe20000000074 */
[----:B------:R-:W-:Y:S01]  /*0990*/  FADD.FTZ R106, -R114, R95 ;  /* 0x0000005f726a7221 */ /* 0x000fe20000010100 */
[----:B------:R-:W-:Y:S01]  /*09a0*/  SHF.L.U32 R91, R91, 0x10, RZ ;  /* 0x000000105b5b7819 */ /* 0x000fe200000006ff */
[----:B------:R-:W-:Y:S01]  /*09b0*/  FMUL.FTZ R95, R61, R104 ;  /* 0x000000683d5f7220 */ /* 0x000fe20000410000 */
[----:B------:R-:W-:Y:S01]  /*09c0*/  FADD.FTZ R88, R87, R92 ;  /* 0x0000005c57587221 */ /* 0x000fe20000010000 */
[----:B------:R-:W-:Y:S01]  /*09d0*/  FFMA.FTZ R85, R105, R92, R86 ;  /* 0x0000005c69557223 */ /* 0x000fe20000010056 */
[----:B------:R-:W-:Y:S01]  /*09e0*/  SHF.L.U32 R84, R116, 0x10, RZ ;  /* 0x0000001074547819 */ /* 0x000fe200000006ff */
[----:B------:R-:W-:Y:S01]  /*09f0*/  FADD.FTZ R37, R37, R104 ;  /* 0x0000006825257221 */ /* 0x000fe20000010000 */
[----:B------:R-:W-:Y:S01]  /*0a00*/  FFMA.FTZ R53, R94, R104, R53 ;  /* 0x000000685e357223 */ /* 0x000fe20000010035 */
[----:B------:R-:W-:Y:S01]  /*0a10*/  FMUL.FTZ R104, R62, R91 ;  /* 0x0000005b3e687220 */ /* 0x000fe20000410000 */
        /* <DEDUP_REMOVED lines=17> */
[----:B------:R-:W-:Y:S01]  /*0b30*/  IADD3 R91, PT, PT, R0, 0x80, RZ ;  /* 0x00000080005b7810 */ /* 0x000fe20007ffe0ff */
[----:B------:R-:W-:-:S07]  /*0b40*/  FFMA.FTZ R88, R106, R103, R86 ;  /* 0x000000676a587223 */ /* 0x000fce0000010056 */
.L_x_3083:
[----:B------:R-:W-:Y:S05]  /*0b50*/  BSYNC.RECONVERGENT B0 ;  /* 0x0000000000007941 */ /* 0x000fea0003800200 */
.L_x_3082:
        /* <DEDUP_REMOVED lines=11> */
[----:B------:R-:W1:Y:S02]  /*0c10*/  @P0 LDC.64 R2, c[0x0][0x438] ;  /* 0x00010e00ff020b82 */ /* 0x000e640000000a00 */
[----:B-1----:R-:W-:-:S05]  /*0c20*/  @P0 IMAD.WIDE.U32 R2, R91, 0x20, R2 ;  /* 0x000000205b020825 */ /* 0x002fca00078e0002 */
[----:B------:R-:W5:Y:S04]  /*0c30*/  @P0 LDG.E.128 R16, desc[UR14][R2.64] ;  /* 0x0000000e02100981 */ /* 0x000f68000c1e1d00 */
[----:B------:R1:W5:Y:S01]  /*0c40*/  @P0 LDG.E.128 R12, desc[UR14][R2.64+0x10] ;  /* 0x0000100e020c0981 */ /* 0x000362000c1e1d00 */
[C---:B--2---:R-:W-:Y:S01]  /*0c50*/  FADD.FTZ R90, -R114.reuse, R8 ;  /* 0x00000008725a7221 */ /* 0x044fe20000010100 */
[C---:B------:R-:W-:Y:S01]  /*0c60*/  FADD.FTZ R100, -R114.reuse, R11 ;  /* 0x0000000b72647221 */ /* 0x040fe20000010100 */
[C---:B0-----:R-:W-:Y:S01]  /*0c70*/  FADD.FTZ R96, -R114.reuse, R10 ;  /* 0x0000000a72607221 */ /* 0x041fe20000010100 */
[C---:B---3--:R-:W-:Y:S01]  /*0c80*/  FADD.FTZ R4, -R114.reuse, R4 ;  /* 0x0000000472047221 */ /* 0x048fe20000010100 */
[C---:B------:R-:W-:Y:S01]  /*0c90*/  FADD.FTZ R5, -R114.reuse, R5 ;  /* 0x0000000572057221 */ /* 0x040fe20000010100 */
[C---:B------:R-:W-:Y:S01]  /*0ca0*/  FADD.FTZ R6, -R114.reuse, R6 ;  /* 0x0000000672067221 */ /* 0x040fe20000010100 */
[----:B------:R-:W-:Y:S01]  /*0cb0*/  FADD.FTZ R7, -R114, R7 ;  /* 0x0000000772077221 */ /* 0x000fe20000010100 */
[----:B----4-:R-:W-:-:S02]  /*0cc0*/  PRMT R8, R84, 0x7632, R8 ;  /* 0x0000763254087816 */ /* 0x010fc40000000008 */
[----:B------:R-:W-:Y:S01]  /*0cd0*/  SHF.L.U32 R11, R84, 0x10, RZ ;  /* 0x00000010540b7819 */ /* 0x000fe200000006ff */
[----:B-1----:R-:W-:Y:S01]  /*0ce0*/  FMUL.FTZ R3, R4, UR24 ;  /* 0x0000001804037c20 */ /* 0x002fe20008410000 */
[----:B------:R-:W-:Y:S01]  /*0cf0*/  PRMT R10, R85, 0x7632, R10 ;  /* 0x00007632550a7816 */ /* 0x000fe2000000000a */
[----:B------:R-:W-:Y:S01]  /*0d00*/  FMUL.FTZ R2, R5, UR24 ;  /* 0x0000001805027c20 */ /* 0x000fe20008410000 */
[C---:B------:R-:W-:Y:S02]  /*0d10*/  PRMT R84, R86.reuse, 0x7632, R84 ;  /* 0x0000763256547816 */ /* 0x040fe40000000054 */
[----:B------:R-:W-:Y:S01]  /*0d20*/  SHF.L.U32 R91, R86, 0x10, RZ ;  /* 0x00000010565b7819 */ /* 0x000fe200000006ff */
[----:B------:R-:W-:Y:S01]  /*0d30*/  FMUL.FTZ R5, R6, UR24 ;  /* 0x0000001806057c20 */ /* 0x000fe20008410000 */
[----:B------:R-:W-:Y:S02]  /*0d40*/  SHF.L.U32 R85, R85, 0x10, RZ ;  /* 0x0000001055557819 */ /* 0x000fe400000006ff */
[----:B------:R-:W-:Y:S01]  /*0d50*/  SHF.L.U32 R86, R8, 0x10, RZ ;  /* 0x0000001008567819 */ /* 0x000fe200000006ff */
[-C--:B-----5:R-:W-:Y:S01]  /*0d60*/  FMUL.FTZ R8, R72, R11.reuse ;  /* 0x0000000b48087220 */ /* 0x0a0fe20000410000 */
[----:B------:R-:W-:Y:S01]  /*0d70*/  FMUL.FTZ R4, R7, UR24 ;  /* 0x0000001807047c20 */ /* 0x000fe20008410000 */
[----:B------:R-:W-:Y:S01]  /*0d80*/  FMUL.FTZ R7, R90, UR24 ;  /* 0x000000185a077c20 */ /* 0x000fe20008410000 */
[----:B------:R-:W-:Y:S01]  /*0d90*/  FADD.FTZ R32, R32, R11 ;  /* 0x0000000b20207221 */ /* 0x000fe20000010000 */
[----:B------:R-:W-:Y:S01]  /*0da0*/  FFMA.FTZ R48, R3, R11, R48 ;  /* 0x0000000b03307223 */ /* 0x000fe20000010030 */
[----:B------:R-:W-:Y:S01]  /*0db0*/  SHF.L.U32 R90, R10, 0x10, RZ ;  /* 0x000000100a5a7819 */ /* 0x000fe200000006ff */
[----:B------:R-:W-:Y:S01]  /*0dc0*/  FADD.FTZ R34, R34, R85 ;  /* 0x0000005522227221 */ /* 0x000fe20000010000 */
[----:B------:R-:W-:Y:S01]  /*0dd0*/  SHF.L.U32 R98, R84, 0x10, RZ ;  /* 0x0000001054627819 */ /* 0x000fe200000006ff */
[-C--:B------:R-:W-:Y:S01]  /*0de0*/  FFMA.FTZ R50, R5, R85.reuse, R50 ;  /* 0x0000005505327223 */ /* 0x080fe20000010032 */
[----:B------:R-:W-:Y:S01]  /*0df0*/  FMUL.FTZ R10, R74, R85 ;  /* 0x000000554a0a7220 */ /* 0x000fe20000410000 */
[----:B------:R-:W-:Y:S01]  /*0e00*/  FADD.FTZ R84, R89, R8 ;  /* 0x0000000859547221 */ /* 0x000fe20000010000 */
[----:B------:R-:W-:Y:S01]  /*0e10*/  FMUL.FTZ R11, R73, R86 ;  /* 0x00000056490b7220 */ /* 0x000fe20000410000 */
[----:B------:R-:W-:Y:S01]  /*0e20*/  FFMA.FTZ R85, R3, R8, R88 ;  /* 0x0000000803557223 */ /* 0x000fe20000010058 */
[----:B------:R-:W-:-:S02]  /*0e30*/  PRMT R97, R87, 0x7632, R97 ;  /* 0x0000763257617816 */ /* 0x000fc40000000061 */
[----:B------:R-:W-:Y:S01]  /*0e40*/  FADD.FTZ R89, R84, R11 ;  /* 0x0000000b54597221 */ /* 0x000fe20000010000 */
[----:B------:R-:W-:Y:S01]  /*0e50*/  FFMA.FTZ R84, R2, R11, R85 ;  /* 0x0000000b02547223 */ /* 0x000fe20000010055 */
[----:B------:R-:W-:Y:S01]  /*0e60*/  FADD.FTZ R9, -R114, R9 ;  /* 0x0000000972097221 */ /* 0x000fe20000010100 */
[----:B------:R-:W-:Y:S01]  /*0e70*/  FFMA.FTZ R49, R2, R86, R49 ;  /* 0x0000005602317223 */ /* 0x000fe20000010031 */
[----:B------:R-:W-:Y:S01]  /*0e80*/  FADD.FTZ R33, R33, R86 ;  /* 0x0000005621217221 */ /* 0x000fe20000010000 */
[----:B------:R-:W-:Y:S01]  /*0e90*/  SHF.L.U32 R88, R97, 0x10, RZ ;  /* 0x0000001061587819 */ /* 0x000fe200000006ff */
[----:B------:R-:W-:Y:S01]  /*0ea0*/  FMUL.FTZ R97, R75, R90 ;  /* 0x0000005a4b617220 */ /* 0x000fe20000410000 */
[----:B------:R-:W-:Y:S01]  /*0eb0*/  FADD.FTZ R86, R89, R10 ;  /* 0x0000000a59567221 */ /* 0x000fe20000010000 */
[----:B------:R-:W-:Y:S01]  /*0ec0*/  FFMA.FTZ R85, R5, R10, R84 ;  /* 0x0000000a05557223 */ /* 0x000fe20000010054 */
[----:B------:R-:W-:Y:S01]  /*0ed0*/  FMUL.FTZ R6, R9, UR24 ;  /* 0x0000001809067c20 */ /* 0x000fe20008410000 */
        /* <DEDUP_REMOVED lines=8> */
[----:B------:R-:W-:Y:S01]  /*0f60*/  FFMA.FTZ R45, R6, R98, R45 ;  /* 0x00000062062d7223 */ /* 0x000fe2000001002d */
[----:B------:R-:W-:Y:S01]  /*0f70*/  FADD.FTZ R29, R29, R98 ;  /* 0x000000621d1d7221 */ /* 0x000fe20000010000 */
[----:B------:R-:W-:Y:S01]  /*0f80*/  FADD.FTZ R30, R30, R87 ;  /* 0x000000571e1e7221 */ /* 0x000fe20000010000 */
[-C--:B------:R-:W-:Y:S01]  /*0f90*/  FFMA.FTZ R46, R9, R87.reuse, R46 ;  /* 0x00000057092e7223 */ /* 0x080fe2000001002e */
[----:B------:R-:W-:Y:S01]  /*0fa0*/  FMUL.FTZ R98, R70, R87 ;  /* 0x0000005746627220 */ /* 0x000fe20000410000 */
        /* <DEDUP_REMOVED lines=14> */
.L_x_3085:
[----:B------:R-:W-:Y:S05]  /*1090*/  BSYNC.RECONVERGENT B0 ;  /* 0x0000000000007941 */ /* 0x000fea0003800200 */
.L_x_3084:
        /* <DEDUP_REMOVED lines=32> */
.L_x_3087:
[----:B------:R-:W-:Y:S05]  /*12a0*/  BSYNC.RECONVERGENT B0 ;  /* 0x0000000000007941 */ /* 0x000fea0003800200 */
.L_x_3086:
        /* <DEDUP_REMOVED lines=34> */
[----:B------:R-:W-:Y:S01]  /*14d0*/  FFMA.FTZ R90, R94, UR4, R116 ;  /* 0x000000045e5a7c23 */ /* 0x000fe20008010074 */
[----:B------:R-:W-:Y:S01]  /*14e0*/  FADD.FTZ R84, R113, -R84 ;  /* 0x8000005471547221 */ /* 0x000fe20000010000 */
[----:B------:R-:W-:Y:S01]  /*14f0*/  FADD.FTZ R85, R110, -R85 ;  /* 0x800000556e557221 */ /* 0x000fe20000010000 */
[--C-:B------:R-:W-:Y:S01]  /*1500*/  FFMA.FTZ R88, R108, UR4, R116.reuse ;  /* 0x000000046c587c23 */ /* 0x100fe20008010074 */
[--C-:B------:R-:W-:Y:S01]  /*1510*/  FFMA.FTZ R87, R93, UR4, R116.reuse ;  /* 0x000000045d577c23 */ /* 0x100fe20008010074 */
[----:B------:R-:W-:Y:S01]  /*1520*/  FMUL.FTZ R84, R84, UR24 ;  /* 0x0000001854547c20 */ /* 0x000fe20008410000 */
[----:B------:R-:W-:Y:S01]  /*1530*/  FMUL.FTZ R85, R85, UR24 ;  /* 0x0000001855557c20 */ /* 0x000fe20008410000 */
[----:B------:R-:W-:Y:S01]  /*1540*/  FFMA.FTZ R118, R106, UR4, R116 ;  /* 0x000000046a767c23 */ /* 0x000fe20008010074 */
[----:B------:R-:W-:Y:S01]  /*1550*/  FADD.FTZ R86, R109, -R86 ;  /* 0x800000566d567221 */ /* 0x000fe20000010000 */
[----:B------:R-:W-:Y:S01]  /*1560*/  FMUL.FTZ R84, R84, UR12 ;  /* 0x0000000c54547c20 */ /* 0x000fe20008410000 */
[----:B------:R-:W-:Y:S01]  /*1570*/  FMUL.FTZ R85, R85, UR12 ;  /* 0x0000000c55557c20 */ /* 0x000fe20008410000 */
[----:B------:R-:W-:Y:S01]  /*1580*/  FADD.FTZ R90, R95, -R90 ;  /* 0x8000005a5f5a7221 */ /* 0x000fe20000010000 */
[----:B------:R-:W-:Y:S01]  /*1590*/  FADD.FTZ R88, R107, -R88 ;  /* 0x800000586b587221 */ /* 0x000fe20000010000 */
[----:B------:R-:W-:Y:S01]  /*15a0*/  FADD.FTZ R89, R104, -R87 ;  /* 0x8000005768597221 */ /* 0x000fe20000010000 */
[----:B------:R-:W-:Y:S01]  /*15b0*/  FADD.FTZ R118, R103, -R118 ;  /* 0x8000007667767221 */ /* 0x000fe20000010000 */
[----:B------:R-:W-:Y:S01]  /*15c0*/  F2FP.BF16.F32.PACK_AB R84, R85, R84 ;  /* 0x000000545554723e */ /* 0x000fe200000010ff */
[----:B------:R-:W-:Y:S01]  /*15d0*/  FFMA.FTZ R85, R105, UR4, R116 ;  /* 0x0000000469557c23 */ /* 0x000fe20008010074 */
[----:B------:R-:W-:Y:S01]  /*15e0*/  FMUL.FTZ R86, R86, UR24 ;  /* 0x0000001856567c20 */ /* 0x000fe20008410000 */
[----:B------:R-:W-:Y:S01]  /*15f0*/  FMUL.FTZ R90, R90, UR24 ;  /* 0x000000185a5a7c20 */ /* 0x000fe20008410000 */
[----:B------:R-:W-:Y:S01]  /*1600*/  FMUL.FTZ R88, R88, UR24 ;  /* 0x0000001858587c20 */ /* 0x000fe20008410000 */
        /* <DEDUP_REMOVED lines=10> */
[----:B------:R-:W-:-:S04]  /*16b0*/  F2FP.BF16.F32.PACK_AB R85, R88, R85 ;  /* 0x000000555855723e */ /* 0x000fc800000010ff */
[----:B------:R-:W-:Y:S02]  /*16c0*/  F2FP.BF16.F32.PACK_AB R86, R87, R86 ;  /* 0x000000565756723e */ /* 0x000fe400000010ff */
[----:B------:R-:W-:Y:S01]  /*16d0*/  F2FP.BF16.F32.PACK_AB R87, R118, R89 ;  /* 0x000000597657723e */ /* 0x000fe200000010ff */
[----:B------:R-:W-:Y:S06]  /*16e0*/  BRA `(.L_x_3093) ;  /* 0x0000000000907947 */ /* 0x000fec0003800000 */
.L_x_3092:
        /* <DEDUP_REMOVED lines=35> */
[----:B------:R-:W-:-:S07]  /*1920*/  F2FP.BF16.F32.PACK_AB R84, R89, R84 ;  /* 0x000000545954723e */ /* 0x000fce00000010ff */
.L_x_3093:
        /* <DEDUP_REMOVED lines=8> */
.L_x_3091:
[----:B------:R-:W-:Y:S05]  /*19b0*/  BSYNC.RECONVERGENT B1 ;  /* 0x0000000000017941 */ /* 0x000fea0003800200 */
.L_x_3090:
        /* <DEDUP_REMOVED lines=15> */
[----:B------:R-:W-:Y:S01]  /*1ab0*/  FFMA.FTZ R76, R2, UR4, R116 ;  /* 0x00000004024c7c23 */ /* 0x000fe20008010074 */
[----:B------:R-:W-:Y:S01]  /*1ac0*/  FMUL.FTZ R87, R78, UR12 ;  /* 0x0000000c4e577c20 */ /* 0x000fe20008410000 */
[----:B------:R-:W-:Y:S01]  /*1ad0*/  FMUL.FTZ R80, R79, UR12 ;  /* 0x0000000c4f507c20 */ /* 0x000fe20008410000 */
[----:B------:R-:W-:Y:S01]  /*1ae0*/  FADD.FTZ R77, R8, -R77 ;  /* 0x8000004d084d7221 */ /* 0x000fe20000010000 */
[----:B------:R-:W-:Y:S01]  /*1af0*/  FADD.FTZ R76, R11, -R76 ;  /* 0x8000004c0b4c7221 */ /* 0x000fe20000010000 */
[----:B------:R-:W-:-:S02]  /*1b00*/  FMUL.FTZ R82, R82, UR24 ;  /* 0x0000001852527c20 */ /* 0x000fc40008410000 */
[----:B------:R-:W-:Y:S01]  /*1b10*/  F2FP.BF16.F32.PACK_AB R87, R80, R87 ;  /* 0x000000575057723e */ /* 0x000fe200000010ff */
[--C-:B------:R-:W-:Y:S01]  /*1b20*/  FFMA.FTZ R80, R4, UR4, R116.reuse ;  /* 0x0000000404507c23 */ /* 0x100fe20008010074 */
[----:B------:R-:W-:Y:S01]  /*1b30*/  FFMA.FTZ R116, R6, UR4, R116 ;  /* 0x0000000406747c23 */ /* 0x000fe20008010074 */
        /* <DEDUP_REMOVED lines=12> */
[----:B------:R-:W-:-:S03]  /*1c00*/  FMUL.FTZ R89, R81, UR12 ;  /* 0x0000000c51597c20 */ /* 0x000fc60008410000 */
[----:B------:R-:W-:Y:S02]  /*1c10*/  F2FP.BF16.F32.PACK_AB R85, R88, R85 ;  /* 0x000000555855723e */ /* 0x000fe400000010ff */
[----:B------:R-:W-:Y:S02]  /*1c20*/  F2FP.BF16.F32.PACK_AB R86, R91, R86 ;  /* 0x000000565b56723e */ /* 0x000fe400000010ff */
[----:B------:R-:W-:Y:S01]  /*1c30*/  F2FP.BF16.F32.PACK_AB R84, R89, R84 ;  /* 0x000000545954723e */ /* 0x000fe200000010ff */
[----:B------:R-:W-:Y:S06]  /*1c40*/  BRA `(.L_x_3096) ;  /* 0x0000000000907947 */ /* 0x000fec0003800000 */
.L_x_3095:
[--C-:B0-----:R-:W-:Y:S01]  /*1c50*/  FFMA.FTZ R85, R3, UR4, R116.reuse ;  /* 0x0000000403557c23 */ /* 0x101fe20008010074 */
[--C-:B------:R-:W-:Y:S01]  /*1c60*/  FFMA.FTZ R84, R2, UR4, R116.reuse ;  /* 0x0000000402547c23 */ /* 0x100fe20008010074 */
[--C-:B------:R-:W-:Y:S01]  /*1c70*/  FFMA.FTZ R87, R5, UR4, R116.reuse ;  /* 0x0000000405577c23 */ /* 0x100fe20008010074 */
[----:B------:R-:W-:Y:S01]  /*1c80*/  FFMA.FTZ R88, R6, UR4, R116 ;  /* 0x0000000406587c23 */ /* 0x000fe20008010074 */
[----:B------:R-:W-:Y:S01]  /*1c90*/  FADD.FTZ R85, R8, -R85 ;  /* 0x8000005508557221 */ /* 0x000fe20000010000 */
[----:B------:R-:W-:Y:S01]  /*1ca0*/  FADD.FTZ R84, R11, -R84 ;  /* 0x800000540b547221 */ /* 0x000fe20000010000 */
[----:B------:R-:W-:Y:S01]  /*1cb0*/  FFMA.FTZ R91, R9, UR4, R116 ;  /* 0x00000004095b7c23 */ /* 0x000fe20008010074 */
[----:B------:R-:W-:Y:S01]  /*1cc0*/  FADD.FTZ R87, R10, -R87 ;  /* 0x800000570a577221 */ /* 0x000fe20000010000 */
[----:B------:R-:W-:Y:S01]  /*1cd0*/  FMUL.FTZ R85, R85, UR24 ;  /* 0x0000001855557c20 */ /* 0x000fe20008410000 */
[----:B------:R-:W-:Y:S01]  /*1ce0*/  FMUL.FTZ R86, R84, UR24 ;  /* 0x0000001854567c20 */ /* 0x000fe20008410000 */
[----:B------:R-:W-:Y:S01]  /*1cf0*/  FADD.FTZ R89, R99, -R88 ;  /* 0x8000005863597221 */ /* 0x000fe20000010000 */
[----:B------:R-:W-:Y:S01]  /*1d00*/  FADD.FTZ R91, R98, -R91 ;  /* 0x8000005b625b7221 */ /* 0x000fe20000010000 */
[----:B------:R-:W-:Y:S01]  /*1d10*/  FMUL.FTZ R84, R85, UR12 ;  /* 0x0000000c55547c20 */ /* 0x000fe20008410000 */
[----:B------:R-:W-:Y:S01]  /*1d20*/  FMUL.FTZ R85, R86, UR12 ;  /* 0x0000000c56557c20 */ /* 0x000fe20008410000 */
[--C-:B------:R-:W-:Y:S01]  /*1d30*/  FFMA.FTZ R86, R4, UR4, R116.reuse ;  /* 0x0000000404567c23 */ /* 0x100fe20008010074 */
[----:B------:R-:W-:Y:S01]  /*1d40*/  FMUL.FTZ R87, R87, UR24 ;  /* 0x0000001857577c20 */ /* 0x000fe20008410000 */
[----:B------:R-:W-:Y:S01]  /*1d50*/  FMUL.FTZ R89, R89, UR24 ;  /* 0x0000001859597c20 */ /* 0x000fe20008410000 */
[----:B------:R-:W-:Y:S01]  /*1d60*/  FMUL.FTZ R91, R91, UR24 ;  /* 0x000000185b5b7c20 */ /* 0x000fe20008410000 */
[----:B------:R-:W-:Y:S01]  /*1d70*/  F2FP.BF16.F32.PACK_AB R84, R85, R84 ;  /* 0x000000545554723e */ /* 0x000fe200000010ff */
[--C-:B------:R-:W-:Y:S01]  /*1d80*/  FFMA.FTZ R85, R7, UR4, R116.reuse ;  /* 0x0000000407557c23 */ /* 0x100fe20008010074 */
[----:B------:R-:W-:Y:S01]  /*1d90*/  FFMA.FTZ R116, R100, UR4, R116 ;  /* 0x0000000464747c23 */ /* 0x000fe20008010074 */
[----:B------:R-:W-:Y:S01]  /*1da0*/  FADD.FTZ R86, R97, -R86 ;  /* 0x8000005661567221 */ /* 0x000fe20000010000 */
[----:B------:R-:W-:Y:S01]  /*1db0*/  FMUL.FTZ R89, R89, UR12 ;  /* 0x0000000c59597c20 */ /* 0x000fe20008410000 */
[----:B------:R-:W-:Y:S01]  /*1dc0*/  FADD.FTZ R85, R96, -R85 ;  /* 0x8000005560557221 */ /* 0x000fe20000010000 */
[----:B------:R-:W-:Y:S01]  /*1dd0*/  FADD.FTZ R116, R101, -R116 ;  /* 0x8000007465747221 */ /* 0x000fe20000010000 */
[----:B------:R-:W-:-:S02]  /*1de0*/  FMUL.FTZ R86, R86, UR24 ;  /* 0x0000001856567c20 */ /* 0x000fc40008410000 */
[----:B------:R-:W-:Y:S01]  /*1df0*/  FMUL.FTZ R88, R85, UR24 ;  /* 0x0000001855587c20 */ /* 0x000fe20008410000 */
[----:B------:R-:W-:Y:S01]  /*1e00*/  FMUL.FTZ R116, R116, UR24 ;  /* 0x0000001874747c20 */ /* 0x000fe20008410000 */
[----:B------:R-:W-:Y:S01]  /*1e10*/  FMUL.FTZ R85, R87, UR12 ;  /* 0x0000000c57557c20 */ /* 0x000fe20008410000 */
[----:B------:R-:W-:Y:S01]  /*1e20*/  FMUL.FTZ R86, R86, UR12 ;  /* 0x0000000c56567c20 */ /* 0x000fe20008410000 */
[----:B------:R-:W-:Y:S01]  /*1e30*/  FMUL.FTZ R88, R88, UR12 ;  /* 0x0000000c58587c20 */ /* 0x000fe20008410000 */
[----:B------:R-:W-:Y:S01]  /*1e40*/  FMUL.FTZ R87, R91, UR12 ;  /* 0x0000000c5b577c20 */ /* 0x000fe20008410000 */
[----:B------:R-:W-:Y:S02]  /*1e50*/  FMUL.FTZ R116, R116, UR12 ;  /* 0x0000000c74747c20 */ /* 0x000fe40008410000 */
[----:B------:R-:W-:Y:S02]  /*1e60*/  F2FP.BF16.F32.PACK_AB R85, R86, R85 ;  /* 0x000000555655723e */ /* 0x000fe400000010ff */
[----:B------:R-:W-:-:S02]  /*1e70*/  F2FP.BF16.F32.PACK_AB R86, R89, R88 ;  /* 0x000000585956723e */ /* 0x000fc400000010ff */
[----:B------:R-:W-:-:S07]  /*1e80*/  F2FP.BF16.F32.PACK_AB R87, R116, R87 ;  /* 0x000000577457723e */ /* 0x000fce00000010ff */
.L_x_3096:
        /* <DEDUP_REMOVED lines=8> */
.L_x_3089:
        /* <DEDUP_REMOVED lines=12> */
[----:B------:R-:W-:Y:S01]  /*1fd0*/  FFMA.FTZ R89, R93, UR4, R116 ;  /* 0x000000045d597c23 */ /* 0x000fe20008010074 */
[----:B------:R-:W-:Y:S01]  /*1fe0*/  FFMA.FTZ R84, R85, UR24, R24 ;  /* 0x0000001855547c23 */ /* 0x000fe20008010018 */
[----:B------:R-:W-:Y:S01]  /*1ff0*/  FFMA.FTZ R85, R86, UR24, R25 ;  /* 0x0000001856557c23 */ /* 0x000fe20008010019 */
[--C-:B------:R-:W-:Y:S01]  /*2000*/  FFMA.FTZ R86, R111, UR4, R116.reuse ;  /* 0x000000046f567c23 */ /* 0x100fe20008010074 */
[----:B------:R-:W-:Y:S01]  /*2010*/  FFMA.FTZ R118, R106, UR4, R116 ;  /* 0x000000046a767c23 */ /* 0x000fe20008010074 */
[----:B------:R-:W-:Y:S01]  /*2020*/  FMUL.FTZ R84, R84, UR12 ;  /* 0x0000000c54547c20 */ /* 0x000fe20008410000 */
[----:B------:R-:W-:Y:S01]  /*2030*/  FMUL.FTZ R85, R85, UR12 ;  /* 0x0000000c55557c20 */ /* 0x000fe20008410000 */
[----:B------:R-:W-:Y:S01]  /*2040*/  FADD.FTZ R87, R92, -R87 ;  /* 0x800000575c577221 */ /* 0x000fe20000010000 */
[----:B------:R-:W-:-:S03]  /*2050*/  FADD.FTZ R89, R104, -R89 ;  /* 0x8000005968597221 */ /* 0x000fc60000010000 */
[----:B------:R-:W-:Y:S01]  /*2060*/  F2FP.BF16.F32.PACK_AB R84, R85, R84 ;  /* 0x000000545554723e */ /* 0x000fe200000010ff */
        /* <DEDUP_REMOVED lines=18> */
[----:B------:R-:W-:Y:S01]  /*2190*/  F2FP.BF16.F32.PACK_AB R87, R90, R89 ;  /* 0x000000595a57723e */ /* 0x000fe200000010ff */
[----:B------:R-:W-:Y:S06]  /*21a0*/  BRA `(.L_x_3100) ;  /* 0x0000000000907947 */ /* 0x000fec0003800000 */
.L_x_3099:
        /* <DEDUP_REMOVED lines=20> */
[----:B------:R-:W-:Y:S01]  /*22f0*/  FFMA.FTZ R82, R83, UR24, R26 ;  /* 0x0000001853527c23 */ /* 0x000fe2000801001a */
[----:B------:R-:W-:Y:S01]  /*2300*/  FFMA.FTZ R83, R80, UR24, R27 ;  /* 0x0000001850537c23 */ /* 0x000fe2000801001b */
[----:B------:R-:W-:Y:S01]  /*2310*/  FFMA.FTZ R77, R86, UR24, R21 ;  /* 0x00000018564d7c23 */ /* 0x000fe20008010015 */
[----:B------:R-:W-:Y:S01]  /*2320*/  FADD.FTZ R81, R113, -R76 ;  /* 0x8000004c71517221 */ /* 0x000fe20000010000 */
[----:B------:R-:W-:Y:S01]  /*2330*/  FFMA.FTZ R76, R85, UR24, R20 ;  /* 0x00000018554c7c23 */ /* 0x000fe20008010014 */
[----:B------:R-:W-:Y:S01]  /*2340*/  FMUL.FTZ R85, R82, UR12 ;  /* 0x0000000c52557c20 */ /* 0x000fe20008410000 */
[----:B------:R-:W-:Y:S01]  /*2350*/  FMUL.FTZ R91, R77, UR12 ;  /* 0x0000000c4d5b7c20 */ /* 0x000fe20008410000 */
[----:B------:R-:W-:Y:S01]  /*2360*/  FFMA.FTZ R80, R81, UR24, R24 ;  /* 0x0000001851507c23 */ /* 0x000fe20008010018 */
[----:B------:R-:W-:Y:S01]  /*2370*/  FFMA.FTZ R81, R84, UR24, R25 ;  /* 0x0000001854517c23 */ /* 0x000fe20008010019 */
[----:B------:R-:W-:Y:S01]  /*2380*/  FMUL.FTZ R86, R76, UR12 ;  /* 0x0000000c4c567c20 */ /* 0x000fe20008410000 */
[----:B------:R-:W-:Y:S01]  /*2390*/  FMUL.FTZ R88, R83, UR12 ;  /* 0x0000000c53587c20 */ /* 0x000fe20008410000 */
[----:B------:R-:W-:Y:S01]  /*23a0*/  FMUL.FTZ R84, R80, UR12 ;  /* 0x0000000c50547c20 */ /* 0x000fe20008410000 */
[----:B------:R-:W-:-:S02]  /*23b0*/  FMUL.FTZ R89, R81, UR12 ;  /* 0x0000000c51597c20 */ /* 0x000fc40008410000 */
[----:B------:R-:W-:Y:S02]  /*23c0*/  F2FP.BF16.F32.PACK_AB R86, R91, R86 ;  /* 0x000000565b56723e */ /* 0x000fe400000010ff */
[----:B------:R-:W-:Y:S02]  /*23d0*/  F2FP.BF16.F32.PACK_AB R85, R88, R85 ;  /* 0x000000555855723e */ /* 0x000fe400000010ff */
[----:B------:R-:W-:-:S07]  /*23e0*/  F2FP.BF16.F32.PACK_AB R84, R89, R84 ;  /* 0x000000545954723e */ /* 0x000fce00000010ff */
.L_x_3100:
        /* <DEDUP_REMOVED lines=10> */
.L_x_3098:
[----:B------:R-:W-:Y:S05]  /*2490*/  BSYNC.RECONVERGENT B1 ;  /* 0x0000000000017941 */ /* 0x000fea0003800200 */
.L_x_3097:
        /* <DEDUP_REMOVED lines=22> */
[----:B------:R-:W-:Y:S01]  /*2600*/  F2FP.BF16.F32.PACK_AB R87, R76, R87 ;  /* 0x000000574c57723e */ /* 0x000fe200000010ff */
        /* <DEDUP_REMOVED lines=13> */
[----:B------:R-:W-:-:S02]  /*26e0*/  FMUL.FTZ R89, R81, UR12 ;  /* 0x0000000c51597c20 */ /* 0x000fc40008410000 */
[----:B------:R-:W-:Y:S02]  /*26f0*/  F2FP.BF16.F32.PACK_AB R86, R91, R86 ;  /* 0x000000565b56723e */ /* 0x000fe400000010ff */
[----:B------:R-:W-:Y:S02]  /*2700*/  F2FP.BF16.F32.PACK_AB R85, R88, R85 ;  /* 0x000000555855723e */ /* 0x000fe400000010ff */
[----:B------:R-:W-:Y:S01]  /*2710*/  F2FP.BF16.F32.PACK_AB R84, R89, R84 ;  /* 0x000000545954723e */ /* 0x000fe200000010ff */
[----:B------:R-:W-:Y:S06]  /*2720*/  BRA `(.L_x_3102) ;  /* 0x0000000000907947 */ /* 0x000fec0003800000 */
.L_x_3101:
        /* <DEDUP_REMOVED lines=8> */
[----:B------:R-:W-:Y:S01]  /*27b0*/  FFMA.FTZ R85, R85, UR24, R16 ;  /* 0x0000001855557c23 */ /* 0x000fe20008010010 */
[----:B------:R-:W-:Y:S01]  /*27c0*/  FFMA.FTZ R86, R84, UR24, R17 ;  /* 0x0000001854567c23 */ /* 0x000fe20008010011 */
[----:B------:R-:W-:Y:S01]  /*27d0*/  FADD.FTZ R90, R99, -R88 ;  /* 0x80000058635a7221 */ /* 0x000fe20000010000 */
[----:B------:R-:W-:Y:S01]  /*27e0*/  FADD.FTZ R89, R98, -R89 ;  /* 0x8000005962597221 */ /* 0x000fe20000010000 */
[----:B------:R-:W-:Y:S01]  /*27f0*/  FMUL.FTZ R84, R85, UR12 ;  /* 0x0000000c55547c20 */ /* 0x000fe20008410000 */
[----:B------:R-:W-:Y:S01]  /*2800*/  FMUL.FTZ R85, R86, UR12 ;  /* 0x0000000c56557c20 */ /* 0x000fe20008410000 */
[----:B------:R-:W-:Y:S01]  /*2810*/  FFMA.FTZ R86, R4, UR4, R116 ;  /* 0x0000000404567c23 */ /* 0x000fe20008010074 */
[----:B------:R-:W-:Y:S01]  /*2820*/  FFMA.FTZ R87, R87, UR24, R18 ;  /* 0x0000001857577c23 */ /* 0x000fe20008010012 */
[----:B------:R-:W-:Y:S01]  /*2830*/  FFMA.FTZ R90, R90, UR24, R13 ;  /* 0x000000185a5a7c23 */ /* 0x000fe2000801000d */
[----:B------:R-:W-:Y:S01]  /*2840*/  FFMA.FTZ R89, R89, UR24, R14 ;  /* 0x0000001859597c23 */ /* 0x000fe2000801000e */
[----:B------:R-:W-:Y:S01]  /*2850*/  F2FP.BF16.F32.PACK_AB R84, R85, R84 ;  /* 0x000000545554723e */ /* 0x000fe200000010ff */
[--C-:B------:R-:W-:Y:S01]  /*2860*/  FFMA.FTZ R85, R7, UR4, R116.reuse ;  /* 0x0000000407557c23 */ /* 0x100fe20008010074 */
[----:B------:R-:W-:Y:S01]  /*2870*/  FFMA.FTZ R116, R100, UR4, R116 ;  /* 0x0000000464747c23 */ /* 0x000fe20008010074 */
[----:B------:R-:W-:Y:S01]  /*2880*/  FADD.FTZ R86, R97, -R86 ;  /* 0x8000005661567221 */ /* 0x000fe20000010000 */
[----:B------:R-:W-:Y:S01]  /*2890*/  FMUL.FTZ R89, R89, UR12 ;  /* 0x0000000c59597c20 */ /* 0x000fe20008410000 */
[----:B------:R-:W-:Y:S01]  /*28a0*/  FADD.FTZ R85, R96, -R85 ;  /* 0x8000005560557221 */ /* 0x000fe20000010000 */
[----:B------:R-:W-:Y:S01]  /*28b0*/  FADD.FTZ R116, R101, -R116 ;  /* 0x8000007465747221 */ /* 0x000fe20000010000 */
[----:B------:R-:W-:-:S02]  /*28c0*/  FFMA.FTZ R86, R86, UR24, R19 ;  /* 0x0000001856567c23 */ /* 0x000fc40008010013 */
[----:B------:R-:W-:Y:S01]  /*28d0*/  FFMA.FTZ R88, R85, UR24, R12 ;  /* 0x0000001855587c23 */ /* 0x000fe2000801000c */
[----:B------:R-:W-:Y:S01]  /*28e0*/  FFMA.FTZ R116, R116, UR24, R15 ;  /* 0x0000001874747c23 */ /* 0x000fe2000801000f */
        /* <DEDUP_REMOVED lines=8> */
.L_x_3102:
[----:B------:R-:W0:Y:S08]  /*2970*/  @P0 LDC.64 R90, c[0x0][0x478] ;  /* 0x00011e00ff5a0b82 */ /* 0x000e300000000a00 */
[----:B------:R-:W1:Y:S01]  /*2980*/  LDC.64 R88, c[0x0][0x468] ;  /* 0x00011a00ff587b82 */ /* 0x000e620000000a00 */
[----:B0-----:R-:W-:-:S05]  /*2990*/  @P0 IMAD.WIDE.U32 R90, R0, 0x20, R90 ;  /* 0x00000020005a0825 */ /* 0x001fca00078e005a */
[----:B------:R2:W-:Y:S01]  /*29a0*/  @P0 STG.E.128 desc[UR14][R90.64], R80 ;  /* 0x000000505a000986 */ /* 0x0005e2000c101d0e */
[----:B-1----:R-:W-:-:S03]  /*29b0*/  IMAD.WIDE.U32 R88, R0, 0x10, R88 ;  /* 0x0000001000587825 */ /* 0x002fc600078e0058 */
[----:B------:R2:W-:Y:S04]  /*29c0*/  @P0 STG.E.128 desc[UR14][R90.64+0x10], R76 ;  /* 0x0000104c5a000986 */ /* 0x0005e8000c101d0e */
[----:B------:R2:W-:Y:S02]  /*29d0*/  STG.E.128 desc[UR14][R88.64], R84 ;  /* 0x0000005458007986 */ /* 0x0005e4000c101d0e */
.L_x_3094:
[----:B------:R-:W-:Y:S05]  /*29e0*/  BSYNC.RECONVERGENT B0 ;  /* 0x0000000000007941 */ /* 0x000fea0003800200 */
.L_x_3088:
[----:B------:R-:W-:Y:S02]  /*29f0*/  UIADD3 UR7, UPT, UPT, UR7, UR22, URZ ;  /* 0x0000001607077290 */ /* 0x000fe4000fffe0ff */
[----:B------:R-:W-:Y:S02]  /*2a00*/  UPLOP3.LUT UP2, UPT, UPT, UPT, UP2, 0x40, 0x4 ;  /* 0x000000000004789c */ /* 0x000fe40003f4e820 */
[----:B------:R-:W-:-:S09]  /*2a10*/  UISETP.GE.AND UP1, UPT, UR7, UR23, UPT ;  /* 0x000000170700728c */ /* 0x000fd2000bf26270 */
[----:B------:R-:W-:Y:S05]  /*2a20*/  BRA.U !UP1, `(.L_x_3103) ;  /* 0xffffffd909847547 */ /* 0x000fea000b83ffff */
.L_x_3081:
        /* <DEDUP_REMOVED lines=23> */
.L_x_3104:
        /* <DEDUP_REMOVED lines=14> */
.L_x_8046:


//--------------------- .text._ZN10layer_norm13ln_bwd_kernelINS_13Kernel_traitsIf13__nv_bfloat16fS2_fjLj2048ELj1ELj1ELj4ELj16ENS_18Kernel_traits_baseILj2048EfS2_fS2_fjLj128EEEEELb0ELb0ELb0ELb1EEEvNS_9BwdParamsE --------------------------
	.section	.text._ZN10layer_norm13ln_bwd_kernelINS_13Kernel_traitsIf13__nv_bfloat16fS2_fjLj2048ELj1ELj1ELj4ELj16ENS_18Kernel_traits_baseILj2048EfS2_fS2_fjLj128EEEEELb0ELb0ELb0ELb1EEEvNS_9BwdParamsE,"ax",@progbits
	.align	128
        .global         _ZN10layer_norm13ln_bwd_kernelINS_13Kernel_traitsIf13__nv_bfloat16fS2_fjLj2048ELj1ELj1ELj4ELj16ENS_18Kernel_traits_baseILj2048EfS2_fS2_fjLj128EEEEELb0ELb0ELb0ELb1EEEvNS_9BwdParamsE
        .type           _ZN10layer_norm13ln_bwd_kernelINS_13Kernel_traitsIf13__nv_bfloat16fS2_fjLj2048ELj1ELj1ELj4ELj16ENS_18Kernel_traits_baseILj2048EfS2_fS2_fjLj128EEEEELb0ELb0ELb0ELb1EEEvNS_9BwdParamsE,@function
        .size           _ZN10layer_norm13ln_bwd_kernelINS_13Kernel_traitsIf13__nv_bfloat16fS2_fjLj2048ELj1ELj1ELj4ELj16ENS_18Kernel_traits_baseILj2048EfS2_fS2_fjLj128EEEEELb0ELb0ELb0ELb1EEEvNS_9BwdParamsE,(.L_x_8047 - _ZN10layer_norm13ln_bwd_kernelINS_13Kernel_traitsIf13__nv_bfloat16fS2_fjLj2048ELj1ELj1ELj4ELj16ENS_18Kernel_traits_baseILj2048EfS2_fS2_fjLj128EEEEELb0ELb0ELb0ELb1EEEvNS_9BwdParamsE)
        .other          _ZN10layer_norm13ln_bwd_kernelINS_13Kernel_traitsIf13__nv_bfloat16fS2_fjLj2048ELj1ELj1ELj4ELj16ENS_18Kernel_traits_baseILj2048EfS2_fS2_fjLj128EEEEELb0ELb0ELb0ELb1EEEvNS_9BwdParamsE,@"STO_CUDA_ENTRY STV_DEFAULT"
_ZN10layer_norm13ln_bwd_kernelINS_13Kernel_traitsIf13__nv_bfloat16fS2_fjLj2048ELj1ELj1ELj4ELj16ENS_18Kernel_traits_baseILj2048EfS2_fS2_fjLj128EEEEELb0ELb0ELb0ELb1EEEvNS_9BwdParamsE:
.text._ZN10layer_norm13ln_bwd_kernelINS_13Kernel_traitsIf13__nv_bfloat16fS2_fjLj2048ELj1ELj1ELj4ELj16ENS_18Kernel_traits_baseILj2048EfS2_fS2_fjLj128EEEEELb0ELb0ELb0ELb1EEEvNS_9BwdParamsE:
        /* <DEDUP_REMOVED lines=38> */
[----:B------:R-:W3:Y:S01]  /*0260*/  LDCU.U8 UR9, c[0x0][0x410] ;  /* 0x00008200ff0977ac */ /* 0x000ee20008000000 */
[----:B0-----:R-:W-:Y:S01]  /*0270*/  IMAD.WIDE.U32 R2, R90, 0x20, R2 ;  /* 0x000000205a027825 */ /* 0x001fe200078e0002 */
[----:B------:R-:W-:-:S02]  /*0280*/  CS2R R6, SRZ ;  /* 0x0000000000067805 */ /* 0x000fc4000001ff00 */
[----:B------:R-:W-:Y:S01]  /*0290*/  MOV R101, RZ ;  /* 0x000000ff00657202 */ /* 0x000fe20000000f00 */
[----:B------:R-:W-:Y:S01]  /*02a0*/  UPLOP3.LUT UP1, UPT, UPT, UPT, UPT, 0x40, 0x4 ;  /* 0x000000000004789c */ /* 0x000fe20003f2e870 */
[----:B------:R-:W-:Y:S01]  /*02b0*/  MOV R99, UR8 ;  /* 0x0000000800637c02 */ /* 0x000fe20008000f00 */
[----:B--2---:R-:W5:Y:S01]  /*02c0*/  LDG.E.128 R16, desc[UR6][R2.64] ;  /* 0x0000000602107981 */ /* 0x004f62000c1e1d00 */
[----:B------:R-:W0:Y:S01]  /*02d0*/  LDCU UR12, c[0x0][0x388] ;  /* 0x00007100ff0c77ac */ /* 0x000e220008000800 */
[----:B-1----:R-:W-:Y:S02]  /*02e0*/  ISETP.NE.U32.AND P0, PT, R4, RZ, PT ;  /* 0x000000ff0400720c */ /* 0x002fe40003f05070 */
[----:B------:R-:W5:Y:S01]  /*02f0*/  LDG.E.128 R20, desc[UR6][R2.64+0x10] ;  /* 0x0000100602147981 */ /* 0x000f62000c1e1d00 */
[----:B------:R-:W1:Y:S01]  /*0300*/  LDCU UR13, c[0x0][0x400] ;  /* 0x00008000ff0d77ac */ /* 0x000e620008000800 */
[----:B------:R-:W-:Y:S02]  /*0310*/  ISETP.NE.AND.EX P0, PT, R5, RZ, PT, P0 ;  /* 0x000000ff0500720c */ /* 0x000fe40003f05300 */
[----:B------:R-:W5:Y:S01]  /*0320*/  LDG.E.128 R24, desc[UR6][R2.64+0x1000] ;  /* 0x0010000602187981 */ /* 0x000f62000c1e1d00 */
[----:B------:R-:W-:Y:S01]  /*0330*/  CS2R R4, SRZ ;  /* 0x0000000000047805 */ /* 0x000fe2000001ff00 */
[----:B------:R-:W2:Y:S02]  /*0340*/  LDCU.64 UR14, c[0x0][0x478] ;  /* 0x00008f00ff0e77ac */ /* 0x000ea40008000a00 */
[----:B------:R4:W5:Y:S01]  /*0350*/  LDG.E.128 R28, desc[UR6][R2.64+0x1010] ;  /* 0x00101006021c7981 */ /* 0x000962000c1e1d00 */
[----:B------:R-:W0:Y:S01]  /*0360*/  LDCU.64 UR10, c[0x0][0x438] ;  /* 0x00008700ff0a77ac */ /* 0x000e220008000a00 */
[----:B---34-:R-:W-:-:S07]  /*0370*/  CS2R R2, SRZ ;  /* 0x0000000000027805 */ /* 0x018fce000001ff00 */
.L_x_3118:
[----:B------:R-:W3:Y:S01]  /*0380*/  LDC.64 R76, c[0x0][0x3c0] ;  /* 0x0000f000ff4c7b82 */ /* 0x000ee20000000a00 */
[----:B0-----:R-:W-:-:S05]  /*0390*/  IMAD R0, R99, UR12, RZ ;  /* 0x0000000c63007c24 */ /* 0x001fca000f8e02ff */
[----:B------:R-:W-:Y:S02]  /*03a0*/  SHF.R.S32.HI R61, RZ, 0x1f, R0 ;  /* 0x0000001fff3d7819 */ /* 0x000fe40000011400 */
[----:B------:R-:W0:Y:S02]  /*03b0*/  @P0 LDC.64 R58, c[0x0][0x3e0] ;  /* 0x0000f800ff3a0b82 */ /* 0x000e240000000a00 */
[----:B------:R-:W-:-:S04]  /*03c0*/  LEA.HI R61, R61, R0, RZ, 0x3 ;  /* 0x000000003d3d7211 */ /* 0x000fc800078f18ff */
[----:B------:R-:W-:Y:S02]  /*03d0*/  LEA.HI.SX32 R102, R61, R90, 0x1d ;  /* 0x0000005a3d667211 */ /* 0x000fe400078feaff */
[----:B------:R-:W4:Y:S08]  /*03e0*/  LDC.64 R104, c[0x0][0x3a8] ;  /* 0x0000ea00ff687b82 */ /* 0x000f300000000a00 */
[----:B------:R-:W1:Y:S01]  /*03f0*/  LDC.64 R56, c[0x0][0x428] ;  /* 0x00010a00ff387b82 */ /* 0x000e620000000a00 */
[----:B---3--:R-:W-:-:S05]  /*0400*/  IMAD.WIDE R76, R99, 0x4, R76 ;  /* 0x00000004634c7825 */ /* 0x008fca00078e024c */
[----:B------:R-:W3:Y:S02]  /*0410*/  LDG.E R122, desc[UR6][R76.64] ;  /* 0x000000064c7a7981 */ /* 0x000ee4000c1e1900 */
[----:B------:R-:W2:Y:S01]  /*0420*/  LDC.64 R106, c[0x0][0x3c8] ;  /* 0x0000f200ff6a7b82 */ /* 0x000ea20000000a00 */
[----:B0-----:R-:W-:Y:S01]  /*0430*/  @P0 IMAD.WIDE R58, R99, 0x2, R58 ;  /* 0x00000002633a0825 */ /* 0x001fe200078e023a */
[----:B------:R-:W-:-:S04]  /*0440*/  IADD3 R98, PT, PT, R102, 0x80, RZ ;  /* 0x0000008066627810 */ /* 0x000fc80007ffe0ff */
[----:B------:R-:W3:Y:S01]  /*0450*/  @P0 LDG.E.U16 R0, desc[UR6][R58.64] ;  /* 0x000000063a000981 */ /* 0x000ee2000c1e1500 */
[----:B----4-:R-:W-:-:S05]  /*0460*/  IMAD.WIDE.U32 R108, R102, 0x20, R104 ;  /* 0x00000020666c7825 */ /* 0x010fca00078e0068 */
[----:B------:R-:W4:Y:S01]  /*0470*/  LDG.E.128 R60, desc[UR6][R108.64] ;  /* 0x000000066c3c7981 */ /* 0x000f22000c1e1d00 */
[----:B-1----:R-:W-:-:S03]  /*0480*/  IMAD.WIDE.U32 R64, R102, 0x10, R56 ;  /* 0x0000001066407825 */ /* 0x002fc600078e0038 */
[----:B------:R-:W4:Y:S01]  /*0490*/  LDG.E.128 R68, desc[UR6][R108.64+0x10] ;  /* 0x000010066c447981 */ /* 0x000f22000c1e1d00 */
[----:B--2---:R-:W-:-:S03]  /*04a0*/  IMAD.WIDE R106, R99, 0x4, R106 ;  /* 0x00000004636a7825 */ /* 0x004fc600078e026a */
[----:B------:R-:W2:Y:S01]  /*04b0*/  LDG.E.128 R64, desc[UR6][R64.64] ;  /* 0x0000000640407981 */ /* 0x000ea2000c1e1d00 */
[----:B------:R-:W-:-:S03]  /*04c0*/  IMAD.WIDE.U32 R56, R98, 0x10, R56 ;  /* 0x0000001062387825 */ /* 0x000fc600078e0038 */
[----:B------:R0:W2:Y:S04]  /*04d0*/  LDG.E R103, desc[UR6][R106.64] ;  /* 0x000000066a677981 */ /* 0x0000a8000c1e1900 */
[----:B------:R-:W2:Y:S01]  /*04e0*/  LDG.E.128 R56, desc[UR6][R56.64] ;  /* 0x0000000638387981 */ /* 0x000ea2000c1e1d00 */
[----:B------:R-:W-:-:S05]  /*04f0*/  IMAD.WIDE.U32 R104, R98, 0x20, R104 ;  /* 0x0000002062687825 */ /* 0x000fca00078e0068 */
[----:B------:R-:W2:Y:S04]  /*0500*/  LDG.E.128 R72, desc[UR6][R104.64] ;  /* 0x0000000668487981 */ /* 0x000ea8000c1e1d00 */
[----:B------:R1:W2:Y:S01]  /*0510*/  LDG.E.128 R76, desc[UR6][R104.64+0x10] ;  /* 0x00001006684c7981 */ /* 0x0002a2000c1e1d00 */
[----:B------:R-:W-:-:S04]  /*0520*/  ISETP.NE.U32.AND P1, PT, RZ, UR10, PT ;  /* 0x0000000aff007c0c */ /* 0x000fc8000bf25070 */
[----:B------:R-:W-:Y:S02]  /*0530*/  ISETP.NE.AND.EX P1, PT, RZ, UR11, PT, P1 ;  /* 0x0000000bff007c0c */ /* 0x000fe4000bf25310 */
[----:B------:R-:W-:-:S11]  /*0540*/  ISETP.NE.AND P3, PT, RZ, UR9, PT ;  /* 0x00000009ff007c0c */ /* 0x000fd6000bf65270 */
[----:B------:R-:W0:Y:S08]  /*0550*/  @P1 LDC.64 R118, c[0x0][0x438] ;  /* 0x00010e00ff761b82 */ /* 0x000e300000000a00 */
[----:B------:R-:W1:Y:S01]  /*0560*/  @P1 LDC.64 R116, c[0x0][0x438] ;  /* 0x00010e00ff741b82 */ /* 0x000e620000000a00 */
[----:B------:R-:W-:Y:S01]  /*0570*/  MOV R100, 0x3f800000 ;  /* 0x3f80000000647802 */ /* 0x000fe20000000f00 */
[----:B0-----:R-:W-:-:S05]  /*0580*/  @P1 IMAD.WIDE.U32 R118, R102, 0x20, R118 ;  /* 0x0000002066761825 */ /* 0x001fca00078e0076 */
[----:B-----5:R-:W5:Y:S01]  /*0590*/  @P1 LDG.E.128 R36, desc[UR6][R118.64] ;  /* 0x0000000676241981 */ /* 0x020f62000c1e1d00 */
[----:B-1----:R-:W-:-:S03]  /*05a0*/  @P1 IMAD.WIDE.U32 R116, R98, 0x20, R116 ;  /* 0x0000002062741825 */ /* 0x002fc600078e0074 */
[----:B------:R0:W5:Y:S04]  /*05b0*/  @P1 LDG.E.128 R40, desc[UR6][R118.64+0x10] ;  /* 0x0000100676281981 */ /* 0x000168000c1e1d00 */
[----:B------:R-:W5:Y:S04]  /*05c0*/  @P1 LDG.E.128 R44, desc[UR6][R116.64] ;  /* 0x00000006742c1981 */ /* 0x000f68000c1e1d00 */
[----:B------:R1:W5:Y:S01]  /*05d0*/  @P1 LDG.E.128 R48, desc[UR6][R116.64+0x10] ;  /* 0x0000100674301981 */ /* 0x000362000c1e1d00 */
[----:B---3--:R-:W-:Y:S02]  /*05e0*/  FSEL R122, R122, RZ, !P3 ;  /* 0x000000ff7a7a7208 */ /* 0x008fe40005800000 */
[----:B------:R-:W-:-:S03]  /*05f0*/  @P0 SHF.L.U32 R100, R0, 0x10, RZ ;  /* 0x0000001000640819 */ /* 0x000fc600000006ff */
[C---:B----4-:R-:W-:Y:S01]  /*0600*/  FADD.FTZ R0, -R122.reuse, R60 ;  /* 0x0000003c7a007221 */ /* 0x050fe20000010100 */
[C-C-:B------:R-:W-:Y:S01]  /*0610*/  FADD.FTZ R106, -R122.reuse, R62.reuse ;  /* 0x0000003e7a6a7221 */ /* 0x140fe20000010100 */
[C---:B------:R-:W-:Y:S01]  /*0620*/  FADD.FTZ R112, -R122.reuse, R63 ;  /* 0x0000003f7a707221 */ /* 0x040fe20000010100 */
[C---:B------:R-:W-:Y:S01]  /*0630*/  FADD.FTZ R104, -R122.reuse, R61 ;  /* 0x0000003d7a687221 */ /* 0x040fe20000010100 */
[----:B------:R-:W-:Y:S01]  /*0640*/  FADD.FTZ R110, -R122, R69 ;  /* 0x000000457a6e7221 */ /* 0x000fe20000010100 */
[C---:B--2---:R-:W-:Y:S02]  /*0650*/  SHF.L.U32 R115, R64.reuse, 0x10, RZ ;  /* 0x0000001040737819 */ /* 0x044fe400000006ff */
[----:B------:R-:W-:Y:S01]  /*0660*/  PRMT R62, R64, 0x7632, R62 ;  /* 0x00007632403e7816 */ /* 0x000fe2000000003e */
[----:B------:R-:W-:Y:S02]  /*0670*/  FMUL.FTZ R0, R103, R0 ;  /* 0x0000000067007220 */ /* 0x000fe40000410000 */
[----:B------:R-:W-:Y:S01]  /*0680*/  FADD.FTZ R97, R115, R97 ;  /* 0x0000006173617221 */ /* 0x000fe20000010000 */
[----:B------:R-:W-:Y:S01]  /*0690*/  SHF.L.U32 R62, R62, 0x10, RZ ;  /* 0x000000103e3e7819 */ /* 0x000fe200000006ff */
[-C--:B------:R-:W-:Y:S01]  /*06a0*/  FFMA.FTZ R101, R0, R115.reuse, R101 ;  /* 0x0000007300657223 */ /* 0x080fe20000010065 */
[----:B------:R-:W-:Y:S01]  /*06b0*/  FMUL.FTZ R115, R16, R115 ;  /* 0x0000007310737220 */ /* 0x000fe20000410000 */
[----:B------:R-:W-:Y:S01]  /*06c0*/  SHF.L.U32 R114, R65, 0x10, RZ ;  /* 0x0000001041727819 */ /* 0x000fe200000006ff */
[C---:B0-----:R-:W-:Y:S01]  /*06d0*/  FMUL.FTZ R119, R103.reuse, R106 ;  /* 0x0000006a67777220 */ /* 0x041fe20000410000 */
[C---:B------:R-:W-:Y:S01]  /*06e0*/  PRMT R69, R56.reuse, 0x7632, R69 ;  /* 0x0000763238457816 */ /* 0x040fe20000000045 */
[----:B-1----:R-:W-:Y:S01]  /*06f0*/  FMUL.FTZ R117, R103, R112 ;  /* 0x0000007067757220 */ /* 0x002fe20000410000 */
[----:B------:R-:W-:Y:S01]  /*0700*/  SHF.L.U32 R63, R56, 0x10, RZ ;  /* 0x00000010383f7819 */ /* 0x000fe200000006ff */
[----:B------:R-:W-:Y:S01]  /*0710*/  FMUL.FTZ R112, R17, R62 ;  /* 0x0000003e11707220 */ /* 0x000fe20000410000 */
[----:B------:R-:W-:-:S02]  /*0720*/  PRMT R64, R65, 0x7632, R64 ;  /* 0x0000763241407816 */ /* 0x000fc40000000040 */
[C---:B------:R-:W-:Y:S02]  /*0730*/  PRMT R56, R57.reuse, 0x7632, R56 ;  /* 0x0000763239387816 */ /* 0x040fe40000000038 */
[----:B------:R-:W-:Y:S01]  /*0740*/  SHF.L.U32 R61, R57, 0x10, RZ ;  /* 0x00000010393d7819 */ /* 0x000fe200000006ff */
[----:B------:R-:W-:Y:S01]  /*0750*/  FADD.FTZ R57, RZ, R115 ;  /* 0x00000073ff397221 */ /* 0x000fe20000010000 */
[----:B------:R-:W-:Y:S01]  /*0760*/  FADD.FTZ R68, -R122, R68 ;  /* 0x000000447a447221 */ /* 0x000fe20000010100 */
[----:B------:R-:W-:Y:S01]  /*0770*/  FMUL.FTZ R121, R103, R104 ;  /* 0x0000006867797220 */ /* 0x000fe20000410000 */
[----:B------:R-:W-:Y:S01]  /*0780*/  SHF.L.U32 R64, R64, 0x10, RZ ;  /* 0x0000001040407819 */ /* 0x000fe200000006ff */
[----:B------:R-:W-:Y:S01]  /*0790*/  FADD.FTZ R93, R114, R93 ;  /* 0x0000005d725d7221 */ /* 0x000fe20000010000 */
[-C--:B------:R-:W-:Y:S01]  /*07a0*/  FFMA.FTZ R94, R119, R114.reuse, R94 ;  /* 0x00000072775e7223 */ /* 0x080fe2000001005e */
[----:B------:R-:W-:Y:S01]  /*07b0*/  FMUL.FTZ R114, R18, R114 ;  /* 0x0000007212727220 */ /* 0x000fe20000410000 */
[----:B------:R-:W-:Y:S01]  /*07c0*/  FADD.FTZ R57, R112, R57 ;  /* 0x0000003970397221 */ /* 0x000fe20000010000 */
[C---:B------:R-:W-:Y:S01]  /*07d0*/  PRMT R65, R66.reuse, 0x7632, R65 ;  /* 0x0000763242417816 */ /* 0x040fe20000000041 */
[----:B------:R-:W-:Y:S01]  /*07e0*/  FMUL.FTZ R113, R103, R68 ;  /* 0x0000004467717220 */ /* 0x000fe20000410000 */
[----:B------:R-:W-:Y:S01]  /*07f0*/  SHF.L.U32 R111, R66, 0x10, RZ ;  /* 0x00000010426f7819 */ /* 0x000fe200000006ff */
[----:B------:R-:W-:Y:S01]  /*0800*/  FFMA.FTZ R96, R121, R62, R96 ;  /* 0x0000003e79607223 */ /* 0x000fe20000010060 */
[----:B------:R-:W-:Y:S01]  /*0810*/  FADD.FTZ R95, R62, R95 ;  /* 0x0000005f3e5f7221 */ /* 0x000fe20000010000 */
[----:B------:R-:W-:Y:S01]  /*0820*/  FMUL.FTZ R109, R19, R64 ;  /* 0x00000040136d7220 */ /* 0x000fe20000410000 */
[----:B------:R-:W-:Y:S01]  /*0830*/  FADD.FTZ R62, R114, R57 ;  /* 0x00000039723e7221 */ /* 0x000fe20000010000 */
[----:B------:R-:W-:Y:S01]  /*0840*/  SHF.L.U32 R106, R65, 0x10, RZ ;  /* 0x00000010416a7819 */ /* 0x000fe200000006ff */
        /* <DEDUP_REMOVED lines=9> */
[----:B------:R-:W-:Y:S01]  /*08e0*/  FMUL.FTZ R106, R21, R106 ;  /* 0x0000006a156a7220 */ /* 0x000fe20000410000 */
[----:B------:R-:W-:Y:S01]  /*08f0*/  FADD.FTZ R57, R111, R62 ;  /* 0x0000003e6f397221 */ /* 0x000fe20000010000 */
[----:B------:R-:W-:Y:S01]  /*0900*/  FADD.FTZ R108, -R122, R71 ;  /* 0x000000477a6c7221 */ /* 0x000fe20000010100 */
[----:B------:R-:W-:Y:S01]  /*0910*/  SHF.L.U32 R60, R60, 0x10, RZ ;  /* 0x000000103c3c7819 */ /* 0x000fe200000006ff */
[----:B------:R-:W-:Y:S01]  /*0920*/  FFMA.FTZ R92, R117, R64, R92 ;  /* 0x00000040755c7223 */ /* 0x000fe2000001005c */
[----:B------:R-:W-:Y:S01]  /*0930*/  FADD.FTZ R91, R64, R91 ;  /* 0x0000005b405b7221 */ /* 0x000fe20000010000 */
[----:B------:R-:W-:Y:S01]  /*0940*/  FMUL.FTZ R105, R22, R67 ;  /* 0x0000004316697220 */ /* 0x000fe20000410000 */
[----:B------:R-:W-:Y:S01]  /*0950*/  FADD.FTZ R64, R106, R57 ;  /* 0x000000396a407221 */ /* 0x000fe20000010000 */
[----:B------:R-:W-:Y:S01]  /*0960*/  FMUL.FTZ R108, R103, R108 ;  /* 0x0000006c676c7220 */ /* 0x000fe20000410000 */
[----:B------:R-:W-:Y:S01]  /*0970*/  FFMA.FTZ R62, R0, R115, RZ ;  /* 0x00000073003e7223 */ /* 0x000fe200000100ff */
[-C--:B------:R-:W-:Y:S01]  /*0980*/  FMUL.FTZ R104, R23, R60.reuse ;  /* 0x0000003c17687220 */ /* 0x080fe20000410000 */
[----:B------:R-:W-:Y:S01]  /*0990*/  FADD.FTZ R57, R105, R64 ;  /* 0x0000004069397221 */ /* 0x000fe20000010000 */
[----:B------:R-:W-:Y:S01]  /*09a0*/  FADD.FTZ R66, -R122, R70 ;  /* 0x000000467a427221 */ /* 0x000fe20000010100 */
[----:B------:R-:W-:Y:S01]  /*09b0*/  FADD.FTZ R81, R60, R81 ;  /* 0x000000513c517221 */ /* 0x000fe20000010000 */
[----:B------:R-:W-:Y:S01]  /*09c0*/  FFMA.FTZ R5, R108, R60, R5 ;  /* 0x0000003c6c057223 */ /* 0x000fe20000010005 */
[----:B------:R-:W-:Y:S01]  /*09d0*/  SHF.L.U32 R60, R69, 0x10, RZ ;  /* 0x00000010453c7819 */ /* 0x000fe200000006ff */
[----:B------:R-:W-:Y:S01]  /*09e0*/  FFMA.FTZ R62, R121, R112, R62 ;  /* 0x00000070793e7223 */ /* 0x000fe2000001003e */
[----:B------:R-:W-:Y:S01]  /*09f0*/  FMUL.FTZ R64, R24, R63 ;  /* 0x0000003f18407220 */ /* 0x000fe20000410000 */
[----:B------:R-:W-:Y:S01]  /*0a00*/  FADD.FTZ R57, R104, R57 ;  /* 0x0000003968397221 */ /* 0x000fe20000010000 */
[----:B------:R-:W-:Y:S01]  /*0a10*/  FMUL.FTZ R107, R103, R66 ;  /* 0x00000042676b7220 */ /* 0x000fe20000410000 */
[----:B------:R-:W-:Y:S01]  /*0a20*/  FFMA.FTZ R66, R119, R114, R62 ;  /* 0x0000007277427223 */ /* 0x000fe2000001003e */
[----:B------:R-:W-:Y:S01]  /*0a30*/  FMUL.FTZ R65, R25, R60 ;  /* 0x0000003c19417220 */ /* 0x000fe20000410000 */
[----:B------:R-:W-:Y:S01]  /*0a40*/  FADD.FTZ R68, R64, R57 ;  /* 0x0000003940447221 */ /* 0x000fe20000010000 */
[----:B------:R-:W-:Y:S01]  /*0a50*/  SHF.L.U32 R62, R56, 0x10, RZ ;  /* 0x00000010383e7819 */ /* 0x000fe200000006ff */
[----:B------:R-:W-:Y:S01]  /*0a60*/  FADD.FTZ R80, R67, R80 ;  /* 0x0000005043507221 */ /* 0x000fe20000010000 */
[----:B------:R-:W-:Y:S01]  /*0a70*/  FFMA.FTZ R4, R107, R67, R4 ;  /* 0x000000436b047223 */ /* 0x000fe20000010004 */
[----:B------:R-:W-:Y:S01]  /*0a80*/  FFMA.FTZ R56, R117, R109, R66 ;  /* 0x0000006d75387223 */ /* 0x000fe20000010042 */
[----:B------:R-:W-:Y:S01]  /*0a90*/  FADD.FTZ R67, R68, R65 ;  /* 0x0000004144437221 */ /* 0x000fe20000010000 */
[----:B------:R-:W-:Y:S01]  /*0aa0*/  FMUL.FTZ R66, R26, R61 ;  /* 0x0000003d1a427220 */ /* 0x000fe20000410000 */
[----:B------:R-:W-:-:S02]  /*0ab0*/  PRMT R116, R58, 0x7632, R116 ;  /* 0x000076323a747816 */ /* 0x000fc40000000074 */
[----:B------:R-:W-:Y:S01]  /*0ac0*/  SHF.L.U32 R123, R58, 0x10, RZ ;  /* 0x000000103a7b7819 */ /* 0x000fe200000006ff */
[----:B------:R-:W-:Y:S01]  /*0ad0*/  FADD.FTZ R58, R67, R66 ;  /* 0x00000042433a7221 */ /* 0x000fe20000010000 */
[----:B------:R-:W-:Y:S01]  /*0ae0*/  FMUL.FTZ R67, R27, R62 ;  /* 0x0000003e1b437220 */ /* 0x000fe20000410000 */
[----:B------:R-:W-:Y:S01]  /*0af0*/  FFMA.FTZ R57, R113, R111, R56 ;  /* 0x0000006f71397223 */ /* 0x000fe20000010038 */
[----:B------:R-:W-:Y:S01]  /*0b00*/  FADD.FTZ R70, -R122, R72 ;  /* 0x000000487a467221 */ /* 0x000fe20000010100 */
[C---:B------:R-:W-:Y:S01]  /*0b10*/  PRMT R118, R59.reuse, 0x7632, R118 ;  /* 0x000076323b767816 */ /* 0x040fe20000000076 */
[----:B------:R-:W-:Y:S01]  /*0b20*/  FMUL.FTZ R68, R28, R123 ;  /* 0x0000007b1c447220 */ /* 0x000fe20000410000 */
[----:B------:R-:W-:Y:S01]  /*0b30*/  SHF.L.U32 R125, R59, 0x10, RZ ;  /* 0x000000103b7d7819 */ /* 0x000fe200000006ff */
[----:B------:R-:W-:Y:S01]  /*0b40*/  FADD.FTZ R59, R58, R67 ;  /* 0x000000433a3b7221 */ /* 0x000fe20000010000 */
[----:B------:R-:W-:Y:S01]  /*0b50*/  SHF.L.U32 R116, R116, 0x10, RZ ;  /* 0x0000001074747819 */ /* 0x000fe200000006ff */
[----:B------:R-:W-:Y:S01]  /*0b60*/  FFMA.FTZ R56, R110, R106, R57 ;  /* 0x0000006a6e387223 */ /* 0x000fe20000010039 */
[----:B------:R-:W-:Y:S01]  /*0b70*/  FMUL.FTZ R69, R103, R70 ;  /* 0x0000004667457220 */ /* 0x000fe20000410000 */
[----:B------:R-:W-:-:S02]  /*0b80*/  FADD.FTZ R59, R59, R68 ;  /* 0x000000443b3b7221 */ /* 0x000fc40000010000 */
[----:B------:R-:W-:Y:S01]  /*0b90*/  FMUL.FTZ R70, R29, R116 ;  /* 0x000000741d467220 */ /* 0x000fe20000410000 */
[----:B------:R-:W-:Y:S01]  /*0ba0*/  FFMA.FTZ R57, R107, R105, R56 ;  /* 0x000000696b397223 */ /* 0x000fe20000010038 */
[----:B------:R-:W-:Y:S01]  /*0bb0*/  SHF.L.U32 R118, R118, 0x10, RZ ;  /* 0x0000001076767819 */ /* 0x000fe200000006ff */
[----:B------:R-:W-:Y:S01]  /*0bc0*/  FMUL.FTZ R71, R30, R125 ;  /* 0x0000007d1e477220 */ /* 0x000fe20000410000 */
[----:B------:R-:W-:Y:S01]  /*0bd0*/  FADD.FTZ R56, R59, R70 ;  /* 0x000000463b387221 */ /* 0x000fe20000010000 */
[----:B------:R-:W-:Y:S01]  /*0be0*/  FADD.FTZ R72, -R122, R73 ;  /* 0x000000497a487221 */ /* 0x000fe20000010100 */
[----:B------:R-:W-:Y:S01]  /*0bf0*/  FFMA.FTZ R58, R108, R104, R57 ;  /* 0x000000686c3a7223 */ /* 0x000fe20000010039 */
[----:B------:R-:W-:Y:S01]  /*0c00*/  FMUL.FTZ R73, R31, R118 ;  /* 0x000000761f497220 */ /* 0x000fe20000410000 */
[----:B------:R-:W-:Y:S01]  /*0c10*/  FADD.FTZ R56, R56, R71 ;  /* 0x0000004738387221 */ /* 0x000fe20000010000 */
[C---:B------:R-:W-:Y:S01]  /*0c20*/  FADD.FTZ R124, -R122.reuse, R74 ;  /* 0x0000004a7a7c7221 */ /* 0x040fe20000010100 */
[----:B------:R-:W-:Y:S01]  /*0c30*/  FMUL.FTZ R72, R103, R72 ;  /* 0x0000004867487220 */ /* 0x000fe20000410000 */
[----:B------:R-:W-:Y:S01]  /*0c40*/  FFMA.FTZ R57, R69, R64, R58 ;  /* 0x0000004045397223 */ /* 0x000fe2000001003a */
[----:B------:R-:W-:Y:S01]  /*0c50*/  FADD.FTZ R74, -R122, R75 ;  /* 0x0000004b7a4a7221 */ /* 0x000fe20000010100 */
[----:B------:R-:W-:Y:S01]  /*0c60*/  FADD.FTZ R56, R56, R73 ;  /* 0x0000004938387221 */ /* 0x000fe20000010000 */
[C---:B------:R-:W-:Y:S01]  /*0c70*/  FMUL.FTZ R75, R103.reuse, R124 ;  /* 0x0000007c674b7220 */ /* 0x040fe20000410000 */
[----:B------:R-:W-:Y:S01]  /*0c80*/  FFMA.FTZ R58, R72, R65, R57 ;  /* 0x00000041483a7223 */ /* 0x000fe20000010039 */
[C---:B------:R-:W-:Y:S01]  /*0c90*/  FADD.FTZ R76, -R122.reuse, R76 ;  /* 0x0000004c7a4c7221 */ /* 0x040fe20000010100 */
[----:B------:R-:W-:Y:S01]  /*0ca0*/  FMUL.FTZ R74, R103, R74 ;  /* 0x0000004a674a7220 */ /* 0x000fe20000410000 */
[----:B------:R-:W0:Y:S01]  /*0cb0*/  SHFL.DOWN PT, R57, R56, 0x10, 0x1f ;  /* 0x0a001f0038397f89 */ /* 0x000e2200000e0000 */
[----:B------:R-:W-:Y:S01]  /*0cc0*/  FFMA.FTZ R59, R75, R66, R58 ;  /* 0x000000424b3b7223 */ /* 0x000fe2000001003a */
[----:B------:R-:W-:Y:S01]  /*0cd0*/  FADD.FTZ R120, -R122, R77 ;  /* 0x0000004d7a787221 */ /* 0x000fe20000010100 */
[----:B------:R-:W-:-:S02]  /*0ce0*/  FMUL.FTZ R77, R103, R76 ;  /* 0x0000004c674d7220 */ /* 0x000fc40000410000 */
[----:B------:R-:W-:Y:S01]  /*0cf0*/  FFMA.FTZ R58, R74, R67, R59 ;  /* 0x000000434a3a7223 */ /* 0x000fe2000001003b */
[C---:B------:R-:W-:Y:S01]  /*0d00*/  FADD.FTZ R78, -R122.reuse, R78 ;  /* 0x0000004e7a4e7221 */ /* 0x040fe20000010100 */
[----:B------:R-:W-:Y:S02]  /*0d10*/  FMUL.FTZ R76, R103, R120 ;  /* 0x00000078674c7220 */ /* 0x000fe40000410000 */
[----:B------:R-:W-:Y:S01]  /*0d20*/  FFMA.FTZ R59, R77, R68, R58 ;  /* 0x000000444d3b7223 */ /* 0x000fe2000001003a */
[----:B------:R-:W-:Y:S01]  /*0d30*/  FADD.FTZ R122, -R122, R79 ;  /* 0x0000004f7a7a7221 */ /* 0x000fe20000010100 */
[C---:B------:R-:W-:Y:S02]  /*0d40*/  FMUL.FTZ R79, R103.reuse, R78 ;  /* 0x0000004e674f7220 */ /* 0x040fe40000410000 */
        /* <DEDUP_REMOVED lines=19> */
[----:B------:R-:W-:Y:S01]  /*0e80*/  LOP3.LUT P2, RZ, R90, 0x1f, RZ, 0xc0, !PT ;  /* 0x0000001f5aff7812 */ /* 0x000fe2000784c0ff */
[----:B0-----:R-:W-:Y:S01]  /*0e90*/  FADD.FTZ R59, R122, R59 ;  /* 0x0000003b7a3b7221 */ /* 0x001fe20000010000 */
[----:B-1----:R-:W-:-:S04]  /*0ea0*/  FADD.FTZ R56, R124, R57 ;  /* 0x000000397c387221 */ /* 0x002fc80000010000 */
[----:B------:R-:W0:Y:S01]  /*0eb0*/  SHFL.DOWN PT, R57, R59, 0x1, 0x1f ;  /* 0x08201f003b397f89 */ /* 0x000e2200000e0000 */
[----:B------:R-:W-:Y:S01]  /*0ec0*/  BSSY.RECONVERGENT B0, `(.L_x_3106) ;  /* 0x000000c000007945 */ /* 0x000fe20003800200 */
[----:B0-----:R-:W-:-:S05]  /*0ed0*/  FADD.FTZ R57, R59, R57 ;  /* 0x000000393b397221 */ /* 0x001fca0000010000 */
        /* <DEDUP_REMOVED lines=10> */
.L_x_3107:
[----:B------:R-:W-:Y:S05]  /*0f80*/  BSYNC.RECONVERGENT B0 ;  /* 0x0000000000007941 */ /* 0x000fea0003800200 */
.L_x_3106:
[----:B------:R-:W1:Y:S08]  /*0f90*/  S2UR UR5, SR_CgaCtaId ;  /* 0x00000000000579c3 */ /* 0x000e700000008800 */
[----:B------:R-:W-:Y:S01]  /*0fa0*/  BAR.SYNC.DEFER_BLOCKING 0x0 ;  /* 0x0000000000007b1d */ /* 0x000fe20000010000 */
[----:B------:R-:W-:Y:S01]  /*0fb0*/  FADD.FTZ R84, R61, R84 ;  /* 0x000000543d547221 */ /* 0x000fe20000010000 */
[----:B------:R-:W-:Y:S01]  /*0fc0*/  FFMA.FTZ R8, R75, R61, R8 ;  /* 0x0000003d4b087223 */ /* 0x000fe20000010008 */
[----:B------:R-:W-:Y:S01]  /*0fd0*/  FADD.FTZ R82, R63, R82 ;  /* 0x000000523f527221 */ /* 0x000fe20000010000 */
[----:B------:R-:W-:Y:S01]  /*0fe0*/  FFMA.FTZ R6, R69, R63, R6 ;  /* 0x0000003f45067223 */ /* 0x000fe20000010006 */
[----:B------:R-:W-:Y:S01]  /*0ff0*/  FFMA.FTZ R7, R72, R60, R7 ;  /* 0x0000003c48077223 */ /* 0x000fe20000010007 */
[----:B------:R-:W-:Y:S01]  /*1000*/  UMOV UR4, 0x400 ;  /* 0x0000040000047882 */ /* 0x000fe20000000000 */
[----:B------:R-:W-:Y:S01]  /*1010*/  FADD.FTZ R83, R60, R83 ;  /* 0x000000533c537221 */ /* 0x000fe20000010000 */
        /* <DEDUP_REMOVED lines=69> */
.L_x_3109:
        /* <DEDUP_REMOVED lines=36> */
.L_x_3110:
[----:B------:R-:W-:Y:S01]  /*16b0*/  ISETP.NE.U32.AND P1, PT, RZ, UR14, PT ;  /* 0x0000000eff007c0c */ /* 0x000fe2000bf25070 */
[----:B------:R-:W0:Y:S03]  /*16c0*/  LDC.64 R60, c[0x0][0x468] ;  /* 0x00011a00ff3c7b82 */ /* 0x000e260000000a00 */
[----:B------:R-:W-:-:S13]  /*16d0*/  ISETP.NE.AND.EX P1, PT, RZ, UR15, PT, P1 ;  /* 0x0000000fff007c0c */ /* 0x000fda000bf25310 */
[----:B------:R-:W1:Y:S01]  /*16e0*/  @P1 LDC.64 R104, c[0x0][0x478] ;  /* 0x00011e00ff681b82 */ /* 0x000e620000000a00 */
[----:B0-----:R-:W-:-:S04]  /*16f0*/  IMAD.WIDE.U32 R106, R102, 0x10, R60 ;  /* 0x00000010666a7825 */ /* 0x001fc800078e003c */
[----:B-1----:R-:W-:-:S05]  /*1700*/  @P1 IMAD.WIDE.U32 R104, R102, 0x20, R104 ;  /* 0x0000002066681825 */ /* 0x002fca00078e0068 */
[----:B------:R0:W-:Y:S04]  /*1710*/  @P1 STG.E.128 desc[UR6][R104.64], R52 ;  /* 0x0000003468001986 */ /* 0x0001e8000c101d06 */
[----:B------:R0:W-:Y:S04]  /*1720*/  @P1 STG.E.128 desc[UR6][R104.64+0x10], R32 ;  /* 0x0000102068001986 */ /* 0x0001e8000c101d06 */
[----:B------:R0:W-:Y:S01]  /*1730*/  STG.E.128 desc[UR6][R106.64], R56 ;  /* 0x000000386a007986 */ /* 0x0001e2000c101d06 */
[----:B------:R-:W-:Y:S05]  /*1740*/  @!P1 BRA `(.L_x_3111) ;  /* 0x0000000000949947 */ /* 0x000fea0003800000 */
[-CC-:B------:R-:W-:Y:S01]  /*1750*/  FFMA.FTZ R69, R69, R62.reuse, R63.reuse ;  /* 0x0000003e45457223 */ /* 0x180fe2000001003f */
[-CC-:B------:R-:W-:Y:S01]  /*1760*/  FFMA.FTZ R72, R72, R62.reuse, R63.reuse ;  /* 0x0000003e48487223 */ /* 0x180fe2000001003f */
[-CC-:B------:R-:W-:Y:S01]  /*1770*/  FFMA.FTZ R75, R75, R62.reuse, R63.reuse ;  /* 0x0000003e4b4b7223 */ /* 0x180fe2000001003f */
[-CC-:B------:R-:W-:Y:S01]  /*1780*/  FFMA.FTZ R74, R74, R62.reuse, R63.reuse ;  /* 0x0000003e4a4a7223 */ /* 0x180fe2000001003f */
[-CC-:B------:R-:W-:Y:S01]  /*1790*/  FFMA.FTZ R77, R77, R62.reuse, R63.reuse ;  /* 0x0000003e4d4d7223 */ /* 0x180fe2000001003f */
[-CC-:B0-----:R-:W-:Y:S01]  /*17a0*/  FFMA.FTZ R33, R76, R62.reuse, R63.reuse ;  /* 0x0000003e4c217223 */ /* 0x181fe2000001003f */
        /* <DEDUP_REMOVED lines=31> */
.L_x_3111:
        /* <DEDUP_REMOVED lines=36> */
.L_x_3112:
[----:B------:R-:W0:Y:S01]  /*1be0*/  @P1 LDC.64 R62, c[0x0][0x478] ;  /* 0x00011e00ff3e1b82 */ /* 0x000e220000000a00 */
[----:B------:R-:W-:-:S04]  /*1bf0*/  IMAD.WIDE.U32 R60, R98, 0x10, R60 ;  /* 0x00000010623c7825 */ /* 0x000fc800078e003c */
[----:B0-----:R-:W-:-:S05]  /*1c00*/  @P1 IMAD.WIDE.U32 R62, R98, 0x20, R62 ;  /* 0x00000020623e1825 */ /* 0x001fca00078e003e */
[----:B------:R0:W-:Y:S04]  /*1c10*/  @P1 STG.E.128 desc[UR6][R62.64], R52 ;  /* 0x000000343e001986 */ /* 0x0001e8000c101d06 */
[----:B------:R0:W-:Y:S04]  /*1c20*/  @P1 STG.E.128 desc[UR6][R62.64+0x10], R32 ;  /* 0x000010203e001986 */ /* 0x0001e8000c101d06 */
[----:B------:R0:W-:Y:S01]  /*1c30*/  STG.E.128 desc[UR6][R60.64], R56 ;  /* 0x000000383c007986 */ /* 0x0001e2000c101d06 */
[----:B------:R-:W-:Y:S05]  /*1c40*/  BRA `(.L_x_3113) ;  /* 0x00000008008c7947 */ /* 0x000fea0003800000 */
.L_x_3108:
        /* <DEDUP_REMOVED lines=40> */
.L_x_3114:
        /* <DEDUP_REMOVED lines=36> */
.L_x_3115:
        /* <DEDUP_REMOVED lines=45> */
.L_x_3116:
        /* <DEDUP_REMOVED lines=36> */
.L_x_3117:
[----:B------:R-:W0:Y:S01]  /*2620*/  @P1 LDC.64 R62, c[0x0][0x478] ;  /* 0x00011e00ff3e1b82 */ /* 0x000e220000000a00 */
[----:B------:R-:W-:-:S04]  /*2630*/  IMAD.WIDE.U32 R60, R98, 0x10, R60 ;  /* 0x00000010623c7825 */ /* 0x000fc800078e003c */
[----:B0-----:R-:W-:-:S05]  /*2640*/  @P1 IMAD.WIDE.U32 R62, R98, 0x20, R62 ;  /* 0x00000020623e1825 */ /* 0x001fca00078e003e */
[----:B------:R1:W-:Y:S04]  /*2650*/  @P1 STG.E.128 desc[UR6][R62.64], R52 ;  /* 0x000000343e001986 */ /* 0x0003e8000c101d06 */
[----:B------:R1:W-:Y:S04]  /*2660*/  @P1 STG.E.128 desc[UR6][R62.64+0x10], R32 ;  /* 0x000010203e001986 */ /* 0x0003e8000c101d06 */
[----:B------:R1:W-:Y:S02]  /*2670*/  STG.E.128 desc[UR6][R60.64], R56 ;  /* 0x000000383c007986 */ /* 0x0003e4000c101d06 */
.L_x_3113:
[----:B01----:R-:W0:Y:S01]  /*2680*/  LDC.64 R56, c[0x0][0x380] ;  /* 0x0000e000ff387b82 */ /* 0x003e220000000a00 */
[----:B------:R-:W-:Y:S01]  /*2690*/  UPLOP3.LUT UP1, UPT, UPT, UPT, UP1, 0x40, 0x4 ;  /* 0x000000000004789c */ /* 0x000fe20003f2e810 */
        /* <DEDUP_REMOVED lines=35> */
.L_x_3105:
        /* <DEDUP_REMOVED lines=16> */
.L_x_3119:
        /* <DEDUP_REMOVED lines=11> */
.L_x_8047:


//--------------------- .text._ZN10layer_norm13ln_bwd_kernelINS_13Kernel_traitsIf13__nv_bfloat16fS2_fjLj2048ELj1ELj1ELj4ELj16ENS_18Kernel_traits_baseILj2048EfS2_fS2_fjLj128EEEEELb0ELb0ELb1ELb0EEEvNS_9BwdParamsE --------------------------
	.section	.text._ZN10layer_norm13ln_bwd_kernelINS_13Kernel_traitsIf13__nv_bfloat16fS2_fjLj2048ELj1ELj1ELj4ELj16ENS_18Kernel_traits_baseILj2048EfS2_fS2_fjLj128EEEEELb0ELb0ELb1ELb0EEEvNS_9BwdParamsE,"ax",@progbits
	.align	128
        .global         _ZN10layer_norm13ln_bwd_kernelINS_13Kernel_traitsIf13__nv_bfloat16fS2_fjLj2048ELj1ELj1ELj4ELj16ENS_18Kernel_traits_baseILj2048EfS2_fS2_fjLj128EEEEELb0ELb0ELb1ELb0EEEvNS_9BwdParamsE
        .type           _ZN10layer_norm13ln_bwd_kernelINS_13Kernel_traitsIf13__nv_bfloat16fS2_fjLj2048ELj1ELj1ELj4ELj16ENS_18Kernel_traits_baseILj2048EfS2_fS2_fjLj128EEEEELb0ELb0ELb1ELb0EEEvNS_9BwdParamsE,@function
        .size           _ZN10layer_norm13ln_bwd_kernelINS_13Kernel_traitsIf13__nv_bfloat16fS2_fjLj2048ELj1ELj1ELj4ELj16ENS_18Kernel_traits_baseILj2048EfS2_fS2_fjLj128EEEEELb0ELb0ELb1ELb0EEEvNS_9BwdParamsE,(.L_x_8048 - _ZN10layer_norm13ln_bwd_kernelINS_13Kernel_traitsIf13__nv_bfloat16fS2_fjLj2048ELj1ELj1ELj4ELj16ENS_18Kernel_traits_baseILj2048EfS2_fS2_fjLj128EEEEELb0ELb0ELb1ELb0EEEvNS_9BwdParamsE)
        .other          _ZN10layer_norm13ln_bwd_kernelINS_13Kernel_traitsIf13__nv_bfloat16fS2_fjLj2048ELj1ELj1ELj4ELj16ENS_18Kernel_traits_baseILj2048EfS2_fS2_fjLj128EEEEELb0ELb0ELb1ELb0EEEvNS_9BwdParamsE,@"STO_CUDA_ENTRY STV_DEFAULT"
_ZN10layer_norm13ln_bwd_kernelINS_13Kernel_traitsIf13__nv_bfloat16fS2_fjLj2048ELj1ELj1ELj4ELj16ENS_18Kernel_traits_baseILj2048EfS2_fS2_fjLj128EEEEELb0ELb0ELb1ELb0EEEvNS_9BwdParamsE:
.text._ZN10layer_norm13ln_bwd_kernelINS_13Kernel_traitsIf13__nv_bfloat16fS2_fjLj2048ELj1ELj1ELj4ELj16ENS_18Kernel_traits_baseILj2048EfS2_fS2_fjLj128EEEEELb0ELb0ELb1ELb0EEEvNS_9BwdParamsE:
        /* <DEDUP_REMOVED lines=68> */
.L_x_3168:
        /* <DEDUP_REMOVED lines=57> */
[----:B------:R-:W-:Y:S02]  /*07d0*/  IADD3 R121, PT, PT, R121, 0x80, RZ ;  /* 0x0000008079797810 */ /* 0x000fe40007ffe0ff */
[----:B------:R-:W-:Y:S01]  /*07e0*/  IADD3 R120, PT, PT, R120, 0x80, RZ ;  /* 0x0000008078787810 */ /* 0x000fe20007ffe0ff */
[C---:B--2---:R-:W-:Y:S01]  /*07f0*/  FADD.FTZ R119, -R118.reuse, R4 ;  /* 0x0000000476777221 */ /* 0x044fe20000010100 */
[C---:B------:R-:W-:Y:S01]  /*0800*/  FADD.FTZ R109, -R118.reuse, R6 ;  /* 0x00000006766d7221 */ /* 0x040fe20000010100 */
[----:B------:R-:W-:-:S02]  /*0810*/  FADD.FTZ R116, -R118, R5 ;  /* 0x0000000576747221 */ /* 0x000fc40000010100 */
[----:B------:R-:W-:Y:S01]  /*0820*/  FMUL.FTZ R119, R119, UR31 ;  /* 0x0000001f77777c20 */ /* 0x000fe20008410000 */
[----:B---3--:R-:W-:Y:S01]  /*0830*/  FADD.FTZ R92, -R118, R92 ;  /* 0x0000005c765c7221 */ /* 0x008fe20000010100 */
[C---:B----4-:R-:W-:Y:S02]  /*0840*/  PRMT R6, R88.reuse, 0x7632, R6 ;  /* 0x0000763258067816 */ /* 0x050fe40000000006 */
[----:B------:R-:W-:Y:S01]  /*0850*/  SHF.L.U32 R117, R88, 0x10, RZ ;  /* 0x0000001058757819 */ /* 0x000fe200000006ff */
[----:B------:R-:W-:Y:S01]  /*0860*/  FADD.FTZ R111, -R118, R7 ;  /* 0x00000007766f7221 */ /* 0x000fe20000010100 */
[----:B------:R-:W-:Y:S01]  /*0870*/  SHF.L.U32 R114, R6, 0x10, RZ ;  /* 0x0000001006727819 */ /* 0x000fe200000006ff */
[----:B------:R-:W-:Y:S01]  /*0880*/  FMUL.FTZ R116, R116, UR31 ;  /* 0x0000001f74747c20 */ /* 0x000fe20008410000 */
[----:B------:R-:W-:Y:S01]  /*0890*/  PRMT R4, R89, 0x7632, R4 ;  /* 0x0000763259047816 */ /* 0x000fe20000000004 */
[----:B------:R-:W-:Y:S01]  /*08a0*/  FMUL.FTZ R115, R109, UR31 ;  /* 0x0000001f6d737c20 */ /* 0x000fe20008410000 */
[----:B------:R-:W-:Y:S01]  /*08b0*/  SHF.L.U32 R7, R90, 0x10, RZ ;  /* 0x000000105a077819 */ /* 0x000fe200000006ff */
[----:B------:R-:W-:Y:S01]  /*08c0*/  FADD.FTZ R32, R32, R117 ;  /* 0x0000007520207221 */ /* 0x000fe20000010000 */
[----:B------:R-:W-:Y:S01]  /*08d0*/  PRMT R5, R91, 0x7632, R5 ;  /* 0x000076325b057816 */ /* 0x000fe20000000005 */
[-C--:B------:R-:W-:Y:S01]  /*08e0*/  FFMA.FTZ R48, R119, R117.reuse, R48 ;  /* 0x0000007577307223 */ /* 0x080fe20000010030 */
[----:B-----5:R-:W-:Y:S01]  /*08f0*/  FMUL.FTZ R117, R56, R117 ;  /* 0x0000007538757220 */ /* 0x020fe20000410000 */
[----:B------:R-:W-:Y:S01]  /*0900*/  FMUL.FTZ R109, R92, UR31 ;  /* 0x0000001f5c6d7c20 */ /* 0x000fe20008410000 */
[----:B------:R-:W-:Y:S01]  /*0910*/  PRMT R3, R90, 0x7632, R3 ;  /* 0x000076325a037816 */ /* 0x000fe20000000003 */
[-C--:B------:R-:W-:Y:S01]  /*0920*/  FFMA.FTZ R49, R116, R114.reuse, R49 ;  /* 0x0000007274317223 */ /* 0x080fe20000010031 */
[----:B------:R-:W-:Y:S01]  /*0930*/  SHF.L.U32 R89, R89, 0x10, RZ ;  /* 0x0000001059597819 */ /* 0x000fe200000006ff */
[----:B------:R-:W-:Y:S01]  /*0940*/  FADD.FTZ R33, R33, R114 ;  /* 0x0000007221217221 */ /* 0x000fe20000010000 */
[----:B------:R-:W-:Y:S01]  /*0950*/  SHF.L.U32 R122, R4, 0x10, RZ ;  /* 0x00000010047a7819 */ /* 0x000fe200000006ff */
[----:B------:R-:W-:Y:S01]  /*0960*/  FADD.FTZ R94, -R118, R94 ;  /* 0x0000005e765e7221 */ /* 0x000fe20000010100 */
[----:B------:R-:W-:Y:S01]  /*0970*/  SHF.L.U32 R90, R5, 0x10, RZ ;  /* 0x00000010055a7819 */ /* 0x000fe200000006ff */
[----:B------:R-:W-:Y:S01]  /*0980*/  FADD.FTZ R28, R28, R7 ;  /* 0x000000071c1c7221 */ /* 0x000fe20000010000 */
[-C--:B------:R-:W-:Y:S01]  /*0990*/  FFMA.FTZ R44, R109, R7.reuse, R44 ;  /* 0x000000076d2c7223 */ /* 0x080fe2000001002c */
[----:B------:R-:W-:Y:S01]  /*09a0*/  FMUL.FTZ R4, R52, R7 ;  /* 0x0000000734047220 */ /* 0x000fe20000410000 */
[----:B------:R-:W-:Y:S01]  /*09b0*/  FMUL.FTZ R114, R57, R114 ;  /* 0x0000007239727220 */ /* 0x000fe20000410000 */
[----:B------:R-:W-:Y:S01]  /*09c0*/  FADD.FTZ R5, RZ, R117 ;  /* 0x00000075ff057221 */ /* 0x000fe20000010000 */
[----:B------:R-:W-:Y:S01]  /*09d0*/  FFMA.FTZ R7, R119, R117, RZ ;  /* 0x0000007577077223 */ /* 0x000fe200000100ff */
[----:B------:R-:W-:Y:S01]  /*09e0*/  SHF.L.U32 R88, R3, 0x10, RZ ;  /* 0x0000001003587819 */ /* 0x000fe200000006ff */
[----:B0-----:R-:W-:Y:S01]  /*09f0*/  FMUL.FTZ R113, R58, R89 ;  /* 0x000000593a717220 */ /* 0x001fe20000410000 */
[----:B------:R-:W-:Y:S01]  /*0a00*/  FMUL.FTZ R3, R94, UR31 ;  /* 0x0000001f5e037c20 */ /* 0x000fe20008410000 */
[----:B------:R-:W-:Y:S01]  /*0a10*/  FADD.FTZ R92, R5, R114 ;  /* 0x00000072055c7221 */ /* 0x000fe20000010000 */
[----:B------:R-:W-:Y:S01]  /*0a20*/  FFMA.FTZ R94, R116, R114, R7 ;  /* 0x00000072745e7223 */ /* 0x000fe20000010007 */
[----:B------:R-:W-:Y:S01]  /*0a30*/  FADD.FTZ R8, -R118, R93 ;  /* 0x0000005d76087221 */ /* 0x000fe20000010100 */
[----:B------:R-:W-:Y:S01]  /*0a40*/  FMUL.FTZ R112, R111, UR31 ;  /* 0x0000001f6f707c20 */ /* 0x000fe20008410000 */
[----:B------:R-:W-:Y:S01]  /*0a50*/  FMUL.FTZ R111, R59, R122 ;  /* 0x0000007a3b6f7220 */ /* 0x000fe20000410000 */
[----:B------:R-:W-:Y:S01]  /*0a60*/  FADD.FTZ R92, R92, R113 ;  /* 0x000000715c5c7221 */ /* 0x000fe20000010000 */
[----:B------:R-:W-:Y:S01]  /*0a70*/  FFMA.FTZ R5, R115, R113, R94 ;  /* 0x0000007173057223 */ /* 0x000fe2000001005e */
[----:B------:R-:W-:-:S02]  /*0a80*/  FMUL.FTZ R8, R8, UR31 ;  /* 0x0000001f08087c20 */ /* 0x000fc40008410000 */
[----:B------:R-:W-:Y:S01]  /*0a90*/  FADD.FTZ R7, R92, R111 ;  /* 0x0000006f5c077221 */ /* 0x000fe20000010000 */
[----:B------:R-:W-:Y:S01]  /*0aa0*/  FFMA.FTZ R92, R112, R111, R5 ;  /* 0x0000006f705c7223 */ /* 0x000fe20000010005 */
[----:B------:R-:W-:Y:S01]  /*0ab0*/  SHF.L.U32 R91, R91, 0x10, RZ ;  /* 0x000000105b5b7819 */ /* 0x000fe200000006ff */
[----:B------:R-:W-:Y:S01]  /*0ac0*/  FADD.FTZ R10, -R118, R95 ;  /* 0x0000005f760a7221 */ /* 0x000fe20000010100 */
[----:B------:R-:W-:Y:S01]  /*0ad0*/  FADD.FTZ R29, R29, R88 ;  /* 0x000000581d1d7221 */ /* 0x000fe20000010000 */
[-C--:B------:R-:W-:Y:S01]  /*0ae0*/  FFMA.FTZ R45, R8, R88.reuse, R45 ;  /* 0x00000058082d7223 */ /* 0x080fe2000001002d */
        /* <DEDUP_REMOVED lines=13> */
[----:B------:R-:W-:Y:S01]  /*0bc0*/  FFMA.FTZ R89, R3, R6, R88 ;  /* 0x0000000603597223 */ /* 0x000fe20000010058 */
[----:B------:R-:W-:Y:S01]  /*0bd0*/  FFMA.FTZ R51, R112, R122, R51 ;  /* 0x0000007a70337223 */ /* 0x000fe20000010033 */
[----:B------:R-:W-:Y:S01]  /*0be0*/  FADD.FTZ R35, R35, R122 ;  /* 0x0000007a23237221 */ /* 0x000fe20000010000 */
[----:B------:R-:W-:Y:S01]  /*0bf0*/  FADD.FTZ R30, R30, R91 ;  /* 0x0000005b1e1e7221 */ /* 0x000fe20000010000 */
[----:B------:R-:W-:Y:S01]  /*0c00*/  FFMA.FTZ R46, R3, R91, R46 ;  /* 0x0000005b032e7223 */ /* 0x000fe2000001002e */
[----:B------:R-:W-:Y:S01]  /*0c10*/  FADD.FTZ R123, R90, R7 ;  /* 0x000000075a7b7221 */ /* 0x000fe20000010000 */
[----:B------:R-:W-:-:S07]  /*0c20*/  FFMA.FTZ R122, R10, R7, R89 ;  /* 0x000000070a7a7223 */ /* 0x000fce0000010059 */
.L_x_3124:
[----:B------:R-:W-:Y:S05]  /*0c30*/  BSYNC.RECONVERGENT B1 ;  /* 0x0000000000017941 */ /* 0x000fea0003800200 */
.L_x_3123:
        /* <DEDUP_REMOVED lines=17> */
[C---:B------:R-:W-:Y:S01]  /*0d50*/  FADD.FTZ R9, -R118.reuse, R88 ;  /* 0x0000005876097221 */ /* 0x040fe20000010100 */
[C---:B---3--:R-:W-:Y:S01]  /*0d60*/  FADD.FTZ R92, -R118.reuse, R92 ;  /* 0x0000005c765c7221 */ /* 0x048fe20000010100 */
[C---:B------:R-:W-:Y:S01]  /*0d70*/  FADD.FTZ R106, -R118.reuse, R93 ;  /* 0x0000005d766a7221 */ /* 0x040fe20000010100 */
[C---:B------:R-:W-:Y:S01]  /*0d80*/  FADD.FTZ R94, -R118.reuse, R94 ;  /* 0x0000005e765e7221 */ /* 0x040fe20000010100 */
[----:B------:R-:W-:Y:S01]  /*0d90*/  FMUL.FTZ R9, R9, UR31 ;  /* 0x0000001f09097c20 */ /* 0x000fe20008410000 */
[----:B------:R-:W-:Y:S01]  /*0da0*/  FADD.FTZ R95, -R118, R95 ;  /* 0x0000005f765f7221 */ /* 0x000fe20000010100 */
[----:B----4-:R-:W-:Y:S01]  /*0db0*/  PRMT R90, R96, 0x7632, R90 ;  /* 0x00007632605a7816 */ /* 0x010fe2000000005a */
[----:B-1----:R-:W-:Y:S01]  /*0dc0*/  FMUL.FTZ R100, R106, UR31 ;  /* 0x0000001f6a647c20 */ /* 0x002fe20008410000 */
[----:B------:R-:W-:Y:S01]  /*0dd0*/  SHF.L.U32 R91, R96, 0x10, RZ ;  /* 0x00000010605b7819 */ /* 0x000fe200000006ff */
[----:B------:R-:W-:Y:S01]  /*0de0*/  FMUL.FTZ R96, R11, UR31 ;  /* 0x0000001f0b607c20 */ /* 0x000fe20008410000 */
[C---:B------:R-:W-:Y:S01]  /*0df0*/  PRMT R93, R97.reuse, 0x7632, R93 ;  /* 0x00007632615d7816 */ /* 0x040fe2000000005d */
[----:B------:R-:W-:Y:S01]  /*0e00*/  FMUL.FTZ R11, R104, UR31 ;  /* 0x0000001f680b7c20 */ /* 0x000fe20008410000 */
[----:B------:R-:W-:Y:S01]  /*0e10*/  SHF.L.U32 R101, R97, 0x10, RZ ;  /* 0x0000001061657819 */ /* 0x000fe200000006ff */
[----:B------:R-:W-:Y:S01]  /*0e20*/  FMUL.FTZ R97, R92, UR31 ;  /* 0x0000001f5c617c20 */ /* 0x000fe20008410000 */
[----:B------:R-:W-:Y:S01]  /*0e30*/  PRMT R103, R98, 0x7632, R103 ;  /* 0x0000763262677816 */ /* 0x000fe20000000067 */
[----:B------:R-:W-:Y:S01]  /*0e40*/  FADD.FTZ R24, R24, R91 ;  /* 0x0000005b18187221 */ /* 0x000fe20000010000 */
[----:B------:R-:W-:Y:S01]  /*0e50*/  SHF.L.U32 R105, R98, 0x10, RZ ;  /* 0x0000001062697819 */ /* 0x000fe200000006ff */
[----:B------:R-:W-:Y:S01]  /*0e60*/  FMUL.FTZ R98, R102, UR31 ;  /* 0x0000001f66627c20 */ /* 0x000fe20008410000 */
[----:B------:R-:W-:Y:S01]  /*0e70*/  SHF.L.U32 R92, R90, 0x10, RZ ;  /* 0x000000105a5c7819 */ /* 0x000fe200000006ff */
[----:B-----5:R-:W-:Y:S01]  /*0e80*/  FMUL.FTZ R102, R64, R91 ;  /* 0x0000005b40667220 */ /* 0x020fe20000410000 */
[----:B------:R-:W-:Y:S01]  /*0e90*/  FADD.FTZ R26, R26, R101 ;  /* 0x000000651a1a7221 */ /* 0x000fe20000010000 */
[-C--:B------:R-:W-:Y:S01]  /*0ea0*/  FFMA.FTZ R42, R11, R101.reuse, R42 ;  /* 0x000000650b2a7223 */ /* 0x080fe2000001002a */
[----:B------:R-:W-:Y:S01]  /*0eb0*/  FMUL.FTZ R104, R66, R101 ;  /* 0x0000006542687220 */ /* 0x000fe20000410000 */
[----:B------:R-:W-:Y:S01]  /*0ec0*/  FFMA.FTZ R40, R9, R91, R40 ;  /* 0x0000005b09287223 */ /* 0x000fe20000010028 */
[----:B------:R-:W-:Y:S01]  /*0ed0*/  FADD.FTZ R90, R123, R102 ;  /* 0x000000667b5a7221 */ /* 0x000fe20000010000 */
[----:B------:R-:W-:Y:S01]  /*0ee0*/  FMUL.FTZ R101, R65, R92 ;  /* 0x0000005c41657220 */ /* 0x000fe20000410000 */
[----:B------:R-:W-:Y:S01]  /*0ef0*/  PRMT R88, R99, 0x7632, R88 ;  /* 0x0000763263587816 */ /* 0x000fe20000000058 */
[----:B------:R-:W-:Y:S01]  /*0f00*/  FFMA.FTZ R91, R9, R102, R122 ;  /* 0x00000066095b7223 */ /* 0x000fe2000001007a */
[----:B------:R-:W-:Y:S01]  /*0f10*/  SHF.L.U32 R89, R99, 0x10, RZ ;  /* 0x0000001063597819 */ /* 0x000fe200000006ff */
[----:B------:R-:W-:Y:S01]  /*0f20*/  FMUL.FTZ R99, R94, UR31 ;  /* 0x0000001f5e637c20 */ /* 0x000fe20008410000 */
[----:B------:R-:W-:Y:S01]  /*0f30*/  SHF.L.U32 R94, R93, 0x10, RZ ;  /* 0x000000105d5e7819 */ /* 0x000fe200000006ff */
[----:B------:R-:W-:Y:S01]  /*0f40*/  FADD.FTZ R93, R90, R101 ;  /* 0x000000655a5d7221 */ /* 0x000fe20000010000 */
[C---:B------:R-:W-:Y:S01]  /*0f50*/  FFMA.FTZ R90, R96.reuse, R101, R91 ;  /* 0x00000065605a7223 */ /* 0x040fe2000001005b */
[----:B------:R-:W-:Y:S01]  /*0f60*/  SHF.L.U32 R108, R103, 0x10, RZ ;  /* 0x00000010676c7819 */ /* 0x000fe200000006ff */
[----:B------:R-:W-:Y:S01]  /*0f70*/  FFMA.FTZ R41, R96, R92, R41 ;  /* 0x0000005c60297223 */ /* 0x000fe20000010029 */
[----:B------:R-:W-:Y:S01]  /*0f80*/  FADD.FTZ R25, R25, R92 ;  /* 0x0000005c19197221 */ /* 0x000fe20000010000 */
        /* <DEDUP_REMOVED lines=8> */
[----:B------:R-:W-:Y:S01]  /*1010*/  FMUL.FTZ R105, R61, R108 ;  /* 0x0000006c3d697220 */ /* 0x000fe20000410000 */
[----:B------:R-:W-:Y:S01]  /*1020*/  FADD.FTZ R92, R93, R106 ;  /* 0x0000006a5d5c7221 */ /* 0x000fe20000010000 */
[----:B------:R-:W-:Y:S01]  /*1030*/  FFMA.FTZ R91, R97, R106, R90 ;  /* 0x0000006a615b7223 */ /* 0x000fe2000001005a */
[----:B------:R-:W-:Y:S01]  /*1040*/  FFMA.FTZ R37, R100, R108, R37 ;  /* 0x0000006c64257223 */ /* 0x000fe20000010025 */
[----:B------:R-:W-:Y:S01]  /*1050*/  FADD.FTZ R21, R21, R108 ;  /* 0x0000006c15157221 */ /* 0x000fe20000010000 */
[----:B------:R-:W-:Y:S01]  /*1060*/  SHF.L.U32 R88, R88, 0x10, RZ ;  /* 0x0000001058587819 */ /* 0x000fe200000006ff */
        /* <DEDUP_REMOVED lines=16> */
.L_x_3122:
        /* <DEDUP_REMOVED lines=20> */
.L_x_3125:
[----:B------:R-:W-:Y:S05]  /*12b0*/  BSYNC.RECONVERGENT B0 ;  /* 0x0000000000007941 */ /* 0x000fea0003800200 */
.L_x_3121:
        /* <DEDUP_REMOVED lines=32> */
.L_x_3127:
[----:B------:R-:W-:Y:S05]  /*14c0*/  BSYNC.RECONVERGENT B0 ;  /* 0x0000000000007941 */ /* 0x000fea0003800200 */
.L_x_3126:
        /* <DEDUP_REMOVED lines=29> */
[----:B------:R-:W-:-:S04]  /*16a0*/  FMUL.FTZ R88, R88, UR29 ;  /* 0x0000001d58587c20 */ /* 0x000fc80008410000 */
[----:B------:R-:W-:Y:S02]  /*16b0*/  FSEL R94, R94, RZ, !P0 ;  /* 0x000000ff5e5e7208 */ /* 0x000fe40004000000 */
[----:B------:R-:W-:Y:S02]  /*16c0*/  R2UR UR7, R88 ;  /* 0x00000000580772ca */ /* 0x000fe400000e0000 */
[----:B------:R-:W-:-:S04]  /*16d0*/  MOV R88, UR8 ;  /* 0x0000000800587c02 */ /* 0x000fc80008000f00 */
[----:B------:R-:W-:Y:S01]  /*16e0*/  @P1 LEA.HI.SX32 R92, R88, R121, 0x1d ;  /* 0x00000079585c1211 */ /* 0x000fe200078feaff */
[----:B------:R-:W-:Y:S08]  /*16f0*/  @!P2 BRA `(.L_x_3129) ;  /* 0x000000140018a947 */ /* 0x000ff00003800000 */
        /* <DEDUP_REMOVED lines=15> */
.L_x_3132:
        /* <DEDUP_REMOVED lines=9> */
.L_x_3133:
        /* <DEDUP_REMOVED lines=9> */
.L_x_3134:
        /* <DEDUP_REMOVED lines=9> */
.L_x_3135:
        /* <DEDUP_REMOVED lines=9> */
.L_x_3136:
        /* <DEDUP_REMOVED lines=9> */
.L_x_3137:
        /* <DEDUP_REMOVED lines=9> */
.L_x_3138:
        /* <DEDUP_REMOVED lines=10> */
.L_x_3131:
        /* <DEDUP_REMOVED lines=26> */
[----:B------:R-:W-:-:S02]  /*1d90*/  FSEL R86, R81, RZ, P0 ;  /* 0x000000ff51567208 */ /* 0x000fc40000000000 */
        /* <DEDUP_REMOVED lines=14> */
.L_x_3140:
        /* <DEDUP_REMOVED lines=9> */
.L_x_3141:
        /* <DEDUP_REMOVED lines=9> */
.L_x_3142:
        /* <DEDUP_REMOVED lines=9> */
.L_x_3143:
        /* <DEDUP_REMOVED lines=9> */
.L_x_3144:
        /* <DEDUP_REMOVED lines=9> */
.L_x_3145:
        /* <DEDUP_REMOVED lines=9> */
.L_x_3146:
[----:B------:R-:W-:Y:S01]  /*21e0*/  FSEL R80, R80, RZ, P0 ;  /* 0x000000ff50507208 */ /* 0x000fe20000000000 */
[----:B------:R-:W-:Y:S06]  /*21f0*/  BRA.U !UP3, `(.L_x_3139) ;  /* 0x000000090b287547 */ /* 0x000fec000b800000 */
[----:B------:R-:W-:-:S05]  /*2200*/  FMUL.FTZ R88, R87, UR27 ;  /* 0x0000001b57587c20 */ /* 0x000fca0008410000 */
[----:B------:R-:W-:-:S04]  /*2210*/  F2FP.BF16.F32.PACK_AB R88, RZ, R88 ;  /* 0x00000058ff58723e */ /* 0x000fc800000010ff */
[----:B------:R-:W-:Y:S01]  /*2220*/  PRMT R79, R79, 0x5410, R88 ;  /* 0x000054104f4f7816 */ /* 0x000fe20000000058 */
[----:B------:R-:W-:Y:S06]  /*2230*/  BRA `(.L_x_3139) ;  /* 0x0000000800187947 */ /* 0x000fec0003800000 */
.L_x_3130:
        /* <DEDUP_REMOVED lines=12> */
[----:B------:R-:W3:Y:S01]  /*2300*/  @UP3 LDCU UR34, c[0x0][0x40c] ;  /* 0x00008180ff2237ac */ /* 0x000ee20008000800 */
[----:B------:R-:W-:-:S02]  /*2310*/  @P0 FFMA.FTZ R90, R8, UR7, R94 ;  /* 0x00000007085a0c23 */ /* 0x000fc4000801005e */
[----:B------:R-:W-:Y:S01]  /*2320*/  @P0 FADD.FTZ R89, R117, -R88 ;  /* 0x8000005875590221 */ /* 0x000fe20000010000 */
[----:B------:R-:W4:Y:S01]  /*2330*/  @UP3 LDCU UR9, c[0x0][0x40c] ;  /* 0x00008180ff0937ac */ /* 0x000f220008000800 */
[----:B------:R-:W-:Y:S01]  /*2340*/  @P0 FADD.FTZ R120, R5, -R90 ;  /* 0x8000005a05780221 */ /* 0x000fe20000010000 */
[----:B------:R-:W-:Y:S01]  /*2350*/  MOV R90, R13 ;  /* 0x0000000d005a7202 */ /* 0x000fe20000000f00 */
[----:B------:R-:W-:Y:S01]  /*2360*/  @P0 FFMA.FTZ R91, R89, UR31, R16 ;  /* 0x0000001f595b0c23 */ /* 0x000fe20008010010 */
[--C-:B------:R-:W-:Y:S01]  /*2370*/  @P0 FFMA.FTZ R89, R116, UR7, R94.reuse ;  /* 0x0000000774590c23 */ /* 0x100fe2000801005e */
[----:B------:R-:W2:Y:S01]  /*2380*/  @UP3 LDCU UR11, c[0x0][0x40c] ;  /* 0x00008180ff0b37ac */ /* 0x000ea20008000800 */
[----:B------:R-:W-:Y:S01]  /*2390*/  @P0 FFMA.FTZ R90, R120, UR31, R13 ;  /* 0x0000001f785a0c23 */ /* 0x000fe2000801000d */
[----:B0-----:R-:W-:Y:S01]  /*23a0*/  @P1 FMUL.FTZ R91, R91, UR8 ;  /* 0x000000085b5b1c20 */ /* 0x001fe20008410000 */
[----:B------:R-:W-:Y:S01]  /*23b0*/  @P0 FADD.FTZ R88, R114, -R89 ;  /* 0x8000005972580221 */ /* 0x000fe20000010000 */
[----:B------:R-:W0:Y:S03]  /*23c0*/  @UP3 LDCU UR33, c[0x0][0x40c] ;  /* 0x00008180ff2137ac */ /* 0x000e260008000800 */
[----:B------:R-:W-:Y:S01]  /*23d0*/  @P0 FFMA.FTZ R93, R88, UR31, R17 ;  /* 0x0000001f585d0c23 */ /* 0x000fe20008010011 */
[----:B------:R-:W-:Y:S01]  /*23e0*/  @P0 FFMA.FTZ R88, R115, UR7, R94 ;  /* 0x0000000773580c23 */ /* 0x000fe2000801005e */
[----:B------:R-:W-:-:S03]  /*23f0*/  @P1 F2FP.BF16.F32.PACK_AB R91, RZ, R91 ;  /* 0x0000005bff5b123e */ /* 0x000fc600000010ff */
[----:B------:R-:W-:Y:S01]  /*2400*/  @P0 FADD.FTZ R89, R113, -R88 ;  /* 0x8000005871590221 */ /* 0x000fe20000010000 */
[----:B------:R-:W-:Y:S01]  /*2410*/  @P0 FFMA.FTZ R88, R112, UR7, R94 ;  /* 0x0000000770580c23 */ /* 0x000fe2000801005e */
[----:B----4-:R-:W-:Y:S01]  /*2420*/  @P1 FMUL.FTZ R93, R93, UR9 ;  /* 0x000000095d5d1c20 */ /* 0x010fe20008410000 */
[----:B------:R-:W-:Y:S01]  /*2430*/  @P1 PRMT R76, R91, 0x7610, R76 ;  /* 0x000076105b4c1816 */ /* 0x000fe2000000004c */
[----:B------:R-:W-:Y:S01]  /*2440*/  @P0 FFMA.FTZ R95, R89, UR31, R18 ;  /* 0x0000001f595f0c23 */ /* 0x000fe20008010012 */
[----:B------:R-:W-:Y:S01]  /*2450*/  @P0 FFMA.FTZ R89, R109, UR7, R94 ;  /* 0x000000076d590c23 */ /* 0x000fe2000801005e */
[----:B------:R-:W-:Y:S01]  /*2460*/  @P0 FADD.FTZ R88, R111, -R88 ;  /* 0x800000586f580221 */ /* 0x000fe20000010000 */
[----:B------:R-:W-:Y:S01]  /*2470*/  @P1 F2FP.BF16.F32.PACK_AB R93, RZ, R93 ;  /* 0x0000005dff5d123e */ /* 0x000fe200000010ff */
[----:B-1----:R-:W-:Y:S01]  /*2480*/  @P1 FMUL.FTZ R95, R95, UR10 ;  /* 0x0000000a5f5f1c20 */ /* 0x002fe20008410000 */
[----:B------:R-:W-:Y:S01]  /*2490*/  @P0 FADD.FTZ R89, R4, -R89 ;  /* 0x8000005904590221 */ /* 0x000fe20000010000 */
[----:B------:R-:W-:Y:S01]  /*24a0*/  @P0 FFMA.FTZ R118, R88, UR31, R19 ;  /* 0x0000001f58760c23 */ /* 0x000fe20008010013 */
[----:B------:R-:W-:-:S02]  /*24b0*/  MOV R88, R12 ;  /* 0x0000000c00587202 */ /* 0x000fc40000000f00 */
[----:B------:R-:W-:Y:S01]  /*24c0*/  @P0 FFMA.FTZ R88, R89, UR31, R12 ;  /* 0x0000001f59580c23 */ /* 0x000fe2000801000c */
[----:B------:R-:W-:Y:S01]  /*24d0*/  @P0 FFMA.FTZ R89, R3, UR7, R94 ;  /* 0x0000000703590c23 */ /* 0x000fe2000801005e */
[----:B--2---:R-:W-:Y:S01]  /*24e0*/  @P1 FMUL.FTZ R118, R118, UR11 ;  /* 0x0000000b76761c20 */ /* 0x004fe20008410000 */
[----:B------:R-:W-:Y:S01]  /*24f0*/  @P1 F2FP.BF16.F32.PACK_AB R95, RZ, R95 ;  /* 0x0000005fff5f123e */ /* 0x000fe200000010ff */
[----:B------:R-:W-:Y:S01]  /*2500*/  @P1 FMUL.FTZ R88, R88, UR32 ;  /* 0x0000002058581c20 */ /* 0x000fe20008410000 */
[----:B------:R-:W-:Y:S01]  /*2510*/  @P0 FADD.FTZ R123, R6, -R89 ;  /* 0x80000059067b0221 */ /* 0x000fe20000010000 */
[----:B------:R-:W-:Y:S02]  /*2520*/  MOV R89, R14 ;  /* 0x0000000e00597202 */ /* 0x000fe40000000f00 */
[----:B------:R-:W-:Y:S01]  /*2530*/  @P1 F2FP.BF16.F32.PACK_AB R118, RZ, R118 ;  /* 0x00000076ff76123e */ /* 0x000fe200000010ff */
[----:B------:R-:W-:Y:S01]  /*2540*/  @P0 FFMA.FTZ R89, R123, UR31, R14 ;  /* 0x0000001f7b590c23 */ /* 0x000fe2000801000e */
[----:B------:R-:W-:-:S02]  /*2550*/  @P1 F2FP.BF16.F32.PACK_AB R88, RZ, R88 ;  /* 0x00000058ff58123e */ /* 0x000fc400000010ff */
[----:B------:R-:W-:Y:S01]  /*2560*/  @P1 PRMT R77, R95, 0x7610, R77 ;  /* 0x000076105f4d1816 */ /* 0x000fe2000000004d */
[----:B---3--:R-:W-:Y:S01]  /*2570*/  @P1 FMUL.FTZ R120, R89, UR34 ;  /* 0x0000002259781c20 */ /* 0x008fe20008410000 */
[----:B0-----:R-:W-:Y:S01]  /*2580*/  @P1 FMUL.FTZ R89, R90, UR33 ;  /* 0x000000215a591c20 */ /* 0x001fe20008410000 */
[----:B------:R-:W-:Y:S02]  /*2590*/  @P1 PRMT R78, R88, 0x7610, R78 ;  /* 0x00007610584e1816 */ /* 0x000fe4000000004e */
[----:B------:R-:W-:Y:S02]  /*25a0*/  @P1 PRMT R76, R76, 0x5410, R93 ;  /* 0x000054104c4c1816 */ /* 0x000fe4000000005d */
[----:B------:R-:W-:Y:S02]  /*25b0*/  @P1 F2FP.BF16.F32.PACK_AB R120, RZ, R120 ;  /* 0x00000078ff78123e */ /* 0x000fe400000010ff */
[----:B------:R-:W-:Y:S02]  /*25c0*/  @P1 F2FP.BF16.F32.PACK_AB R89, RZ, R89 ;  /* 0x00000059ff59123e */ /* 0x000fe400000010ff */
[----:B------:R-:W-:-:S02]  /*25d0*/  @P1 PRMT R79, R120, 0x7610, R79 ;  /* 0x00007610784f1816 */ /* 0x000fc4000000004f */
[----:B------:R-:W-:Y:S02]  /*25e0*/  @P1 PRMT R77, R77, 0x5410, R118 ;  /* 0x000054104d4d1816 */ /* 0x000fe40000000076 */
[----:B------:R-:W-:Y:S01]  /*25f0*/  @P1 PRMT R78, R78, 0x5410, R89 ;  /* 0x000054104e4e1816 */ /* 0x000fe20000000059 */
[----:B------:R-:W-:Y:S06]  /*2600*/  BRA.U !UP3, `(.L_x_3139) ;  /* 0x000000050b247547 */ /* 0x000fec000b800000 */
[----:B------:R-:W-:-:S04]  /*2610*/  @P0 FFMA.FTZ R88, R10, UR7, R94 ;  /* 0x000000070a580c23 */ /* 0x000fc8000801005e */
[----:B------:R-:W-:Y:S01]  /*2620*/  @P0 FADD.FTZ R90, R7, -R88 ;  /* 0x80000058075a0221 */ /* 0x000fe20000010000 */
[----:B------:R-:W-:-:S03]  /*2630*/  MOV R88, R15 ;  /* 0x0000000f00587202 */ /* 0x000fc60000000f00 */
[----:B------:R-:W-:-:S04]  /*2640*/  @P0 FFMA.FTZ R88, R90, UR31, R15 ;  /* 0x0000001f5a580c23 */ /* 0x000fc8000801000f */
[----:B------:R-:W-:-:S05]  /*2650*/  FMUL.FTZ R88, R88, UR27 ;  /* 0x0000001b58587c20 */ /* 0x000fca0008410000 */
[----:B------:R-:W-:-:S04]  /*2660*/  F2FP.BF16.F32.PACK_AB R88, RZ, R88 ;  /* 0x00000058ff58723e */ /* 0x000fc800000010ff */
[----:B------:R-:W-:Y:S01]  /*2670*/  PRMT R79, R79, 0x5410, R88 ;  /* 0x000054104f4f7816 */ /* 0x000fe20000000058 */
[----:B------:R-:W-:Y:S06]  /*2680*/  BRA `(.L_x_3139) ;  /* 0x0000000400047947 */ /* 0x000fec0003800000 */
.L_x_3147:
[----:B------:R-:W-:Y:S01]  /*2690*/  PLOP3.LUT P0, PT, PT, PT, UP2, 0x80, 0x8 ;  /* 0x000000000008781c */ /* 0x000fe20003f0f028 */
[----:B------:R-:W0:Y:S01]  /*26a0*/  @UP3 LDCU UR10, c[0x0][0x40c] ;  /* 0x00008180ff0a37ac */ /* 0x000e220008000800 */
[----:B-----5:R-:W-:Y:S02]  /*26b0*/  MOV R87, R15 ;  /* 0x0000000f00577202 */ /* 0x020fe40000000f00 */
[----:B------:R-:W-:Y:S01]  /*26c0*/  MOV R80, R16 ;  /* 0x0000001000507202 */ /* 0x000fe20000000f00 */
[----:B------:R-:W1:Y:S01]  /*26d0*/  @UP3 LDCU UR8, c[0x0][0x40c] ;  /* 0x00008180ff0837ac */ /* 0x000e620008000800 */
[----:B------:R-:W2:Y:S07]  /*26e0*/  @UP3 LDCU UR32, c[0x0][0x40c] ;  /* 0x00008180ff2037ac */ /* 0x000eae0008000800 */
[--C-:B------:R-:W-:Y:S01]  /*26f0*/  @P0 FFMA.FTZ R86, R115, UR7, R94.reuse ;  /* 0x0000000773560c23 */ /* 0x100fe2000801005e */
[--C-:B------:R-:W-:Y:S01]  /*2700*/  @P0 FFMA.FTZ R84, R10, UR7, R94.reuse ;  /* 0x000000070a540c23 */ /* 0x100fe2000801005e */
[--C-:B------:R-:W-:Y:S01]  /*2710*/  @P0 FFMA.FTZ R82, R119, UR7, R94.reuse ;  /* 0x0000000777520c23 */ /* 0x100fe2000801005e */
[----:B------:R-:W-:Y:S01]  /*2720*/  @P0 FFMA.FTZ R83, R116, UR7, R94 ;  /* 0x0000000774530c23 */ /* 0x000fe2000801005e */
[----:B------:R-:W-:Y:S01]  /*2730*/  @P0 FADD.FTZ R85, R113, -R86 ;  /* 0x8000005671550221 */ /* 0x000fe20000010000 */
[----:B------:R-:W-:Y:S01]  /*2740*/  @P0 FADD.FTZ R84, R7, -R84 ;  /* 0x8000005407540221 */ /* 0x000fe20000010000 */
[----:B------:R-:W-:Y:S01]  /*2750*/  @P0 FADD.FTZ R81, R117, -R82 ;  /* 0x8000005275510221 */ /* 0x000fe20000010000 */
[----:B------:R-:W-:Y:S01]  /*2760*/  MOV R82, R18 ;  /* 0x0000001200527202 */ /* 0x000fe20000000f00 */
[----:B------:R-:W-:Y:S01]  /*2770*/  @P0 FFMA.FTZ R82, R85, UR31, R18 ;  /* 0x0000001f55520c23 */ /* 0x000fe20008010012 */
[----:B------:R-:W-:Y:S01]  /*2780*/  @P0 FFMA.FTZ R85, R109, UR7, R94 ;  /* 0x000000076d550c23 */ /* 0x000fe2000801005e */
[----:B------:R-:W-:Y:S01]  /*2790*/  @P0 FFMA.FTZ R87, R84, UR31, R15 ;  /* 0x0000001f54570c23 */ /* 0x000fe2000801000f */
[----:B------:R-:W-:Y:S01]  /*27a0*/  @P0 FADD.FTZ R84, R114, -R83 ;  /* 0x8000005372540221 */ /* 0x000fe20000010000 */
[----:B------:R-:W-:Y:S01]  /*27b0*/  @P0 FFMA.FTZ R80, R81, UR31, R16 ;  /* 0x0000001f51500c23 */ /* 0x000fe20008010010 */
[----:B------:R-:W-:Y:S01]  /*27c0*/  @P0 FFMA.FTZ R86, R8, UR7, R94 ;  /* 0x0000000708560c23 */ /* 0x000fe2000801005e */
[----:B------:R-:W-:Y:S01]  /*27d0*/  @P0 FADD.FTZ R89, R4, -R85 ;  /* 0x8000005504590221 */ /* 0x000fe20000010000 */
[----:B------:R-:W-:Y:S01]  /*27e0*/  MOV R81, R17 ;  /* 0x0000001100517202 */ /* 0x000fe20000000f00 */
[----:B------:R-:W-:Y:S01]  /*27f0*/  @P0 FFMA.FTZ R81, R84, UR31, R17 ;  /* 0x0000001f54510c23 */ /* 0x000fe20008010011 */
[----:B------:R-:W-:Y:S01]  /*2800*/  MOV R84, R12 ;  /* 0x0000000c00547202 */ /* 0x000fe20000000f00 */
[----:B------:R-:W-:Y:S01]  /*2810*/  @P0 FADD.FTZ R86, R5, -R86 ;  /* 0x8000005605560221 */ /* 0x000fe20000010000 */
[----:B------:R-:W-:Y:S01]  /*2820*/  @P0 FFMA.FTZ R84, R89, UR31, R12 ;  /* 0x0000001f59540c23 */ /* 0x000fe2000801000c */
[----:B0-----:R-:W-:Y:S01]  /*2830*/  @P1 FMUL.FTZ R89, R82, UR10 ;  /* 0x0000000a52591c20 */ /* 0x001fe20008410000 */
[----:B------:R-:W0:Y:S01]  /*2840*/  @UP3 LDCU UR10, c[0x0][0x40c] ;  /* 0x00008180ff0a37ac */ /* 0x000e220008000800 */
[----:B------:R-:W-:Y:S01]  /*2850*/  MOV R85, R13 ;  /* 0x0000000d00557202 */ /* 0x000fe20000000f00 */
[----:B------:R-:W-:Y:S01]  /*2860*/  @P0 FFMA.FTZ R85, R86, UR31, R13 ;  /* 0x0000001f56550c23 */ /* 0x000fe2000801000d */
[--C-:B------:R-:W-:Y:S01]  /*2870*/  @P0 FFMA.FTZ R88, R112, UR7, R94.reuse ;  /* 0x0000000770580c23 */ /* 0x100fe2000801005e */
[----:B-1----:R-:W-:Y:S01]  /*2880*/  @P1 FMUL.FTZ R86, R80, UR8 ;  /* 0x0000000850561c20 */ /* 0x002fe20008410000 */
[----:B------:R-:W1:Y:S01]  /*2890*/  @UP3 LDCU UR9, c[0x0][0x40c] ;  /* 0x00008180ff0937ac */ /* 0x000e620008000800 */
[----:B------:R-:W-:Y:S01]  /*28a0*/  @P0 FFMA.FTZ R91, R3, UR7, R94 ;  /* 0x00000007035b0c23 */ /* 0x000fe2000801005e */
[----:B------:R-:W-:Y:S01]  /*28b0*/  @P0 FADD.FTZ R88, R111, -R88 ;  /* 0x800000586f580221 */ /* 0x000fe20000010000 */
[----:B------:R-:W-:Y:S01]  /*28c0*/  MOV R83, R19 ;  /* 0x0000001300537202 */ /* 0x000fe20000000f00 */
[----:B------:R-:W3:Y:S01]  /*28d0*/  @UP3 LDCU UR8, c[0x0][0x40c] ;  /* 0x00008180ff0837ac */ /* 0x000ee20008000800 */
[----:B------:R-:W-:Y:S01]  /*28e0*/  @P0 FADD.FTZ R91, R6, -R91 ;  /* 0x8000005b065b0221 */ /* 0x000fe20000010000 */
[----:B------:R-:W-:Y:S01]  /*28f0*/  @P0 FFMA.FTZ R83, R88, UR31, R19 ;  /* 0x0000001f58530c23 */ /* 0x000fe20008010013 */
[----:B------:R-:W-:Y:S01]  /*2900*/  @P1 F2FP.BF16.F32.PACK_AB R88, RZ, R86 ;  /* 0x00000056ff58123e */ /* 0x000fe200000010ff */
[----:B------:R-:W4:Y:S01]  /*2910*/  @UP3 LDCU UR11, c[0x0][0x40c] ;  /* 0x00008180ff0b37ac */ /* 0x000f220008000800 */
[----:B------:R-:W-:Y:S01]  /*2920*/  MOV R86, R14 ;  /* 0x0000000e00567202 */ /* 0x000fe20000000f00 */
[----:B------:R-:W-:Y:S01]  /*2930*/  @P0 FFMA.FTZ R86, R91, UR31, R14 ;  /* 0x0000001f5b560c23 */ /* 0x000fe2000801000e */
[----:B------:R-:W-:Y:S01]  /*2940*/  @P1 F2FP.BF16.F32.PACK_AB R89, RZ, R89 ;  /* 0x00000059ff59123e */ /* 0x000fe200000010ff */
[----:B------:R-:W4:Y:S01]  /*2950*/  @UP3 LDCU UR33, c[0x0][0x40c] ;  /* 0x00008180ff2137ac */ /* 0x000f220008000800 */
[----:B0-----:R-:W-:Y:S01]  /*2960*/  @P1 FMUL.FTZ R90, R84, UR10 ;  /* 0x0000000a545a1c20 */ /* 0x001fe20008410000 */
[----:B--2---:R-:W-:Y:S01]  /*2970*/  @P1 FMUL.FTZ R93, R86, UR32 ;  /* 0x00000020565d1c20 */ /* 0x004fe20008410000 */
[----:B------:R-:W-:-:S02]  /*2980*/  @P1 PRMT R76, R88, 0x7610, R76 ;  /* 0x00007610584c1816 */ /* 0x000fc4000000004c */
[----:B------:R-:W-:Y:S01]  /*2990*/  @P1 PRMT R77, R89, 0x7610, R77 ;  /* 0x00007610594d1816 */ /* 0x000fe2000000004d */
[----:B-1----:R-:W-:Y:S01]  /*29a0*/  @P1 FMUL.FTZ R88, R81, UR9 ;  /* 0x0000000951581c20 */ /* 0x002fe20008410000 */
[----:B------:R-:W-:Y:S02]  /*29b0*/  @P1 F2FP.BF16.F32.PACK_AB R90, RZ, R90 ;  /* 0x0000005aff5a123e */ /* 0x000fe400000010ff */
[----:B------:R-:W-:Y:S01]  /*29c0*/  @P1 F2FP.BF16.F32.PACK_AB R93, RZ, R93 ;  /* 0x0000005dff5d123e */ /* 0x000fe200000010ff */
[----:B---3--:R-:W-:Y:S01]  /*29d0*/  @P1 FMUL.FTZ R89, R83, UR8 ;  /* 0x0000000853591c20 */ /* 0x008fe20008410000 */
[----:B------:R-:W-:Y:S02]  /*29e0*/  @P1 F2FP.BF16.F32.PACK_AB R88, RZ, R88 ;  /* 0x00000058ff58123e */ /* 0x000fe400000010ff */
[----:B------:R-:W-:Y:S01]  /*29f0*/  @P1 PRMT R78, R90, 0x7610, R78 ;  /* 0x000076105a4e1816 */ /* 0x000fe2000000004e */
[----:B----4-:R-:W-:Y:S01]  /*2a00*/  @P1 FMUL.FTZ R91, R85, UR11 ;  /* 0x0000000b555b1c20 */ /* 0x010fe20008410000 */
[----:B------:R-:W-:-:S02]  /*2a10*/  @P1 F2FP.BF16.F32.PACK_AB R89, RZ, R89 ;  /* 0x00000059ff59123e */ /* 0x000fc400000010ff */
[----:B------:R-:W-:Y:S01]  /*2a20*/  @P1 PRMT R79, R93, 0x7610, R79 ;  /* 0x000076105d4f1816 */ /* 0x000fe2000000004f */
[----:B------:R-:W-:Y:S01]  /*2a30*/  @P1 FMUL.FTZ R95, R87, UR33 ;  /* 0x00000021575f1c20 */ /* 0x000fe20008410000 */
[----:B------:R-:W-:Y:S02]  /*2a40*/  @P1 F2FP.BF16.F32.PACK_AB R91, RZ, R91 ;  /* 0x0000005bff5b123e */ /* 0x000fe400000010ff */
[----:B------:R-:W-:Y:S02]  /*2a50*/  @P1 PRMT R76, R76, 0x5410, R88 ;  /* 0x000054104c4c1816 */ /* 0x000fe40000000058 */
[----:B------:R-:W-:Y:S02]  /*2a60*/  @P1 F2FP.BF16.F32.PACK_AB R95, RZ, R95 ;  /* 0x0000005fff5f123e */ /* 0x000fe400000010ff */
[----:B------:R-:W-:Y:S02]  /*2a70*/  @P1 PRMT R77, R77, 0x5410, R89 ;  /* 0x000054104d4d1816 */ /* 0x000fe40000000059 */
[----:B------:R-:W-:-:S02]  /*2a80*/  @P1 PRMT R78, R78, 0x5410, R91 ;  /* 0x000054104e4e1816 */ /* 0x000fc4000000005b */
[----:B------:R-:W-:-:S07]  /*2a90*/  @P1 PRMT R79, R79, 0x5410, R95 ;  /* 0x000054104f4f1816 */ /* 0x000fce000000005f */
.L_x_3139:
[----:B------:R-:W-:Y:S01]  /*2aa0*/  ISETP.NE.U32.AND P0, PT, RZ, UR4, PT ;  /* 0x00000004ff007c0c */ /* 0x000fe2000bf05070 */
[----:B------:R-:W0:Y:S03]  /*2ab0*/  @UP3 LDCU.64 UR8, c[0x0][0x468] ;  /* 0x00008d00ff0837ac */ /* 0x000e260008000a00 */
        /* <DEDUP_REMOVED lines=10> */
.L_x_3129:
[----:B------:R-:W-:Y:S05]  /*2b60*/  BSYNC.RECONVERGENT B0 ;  /* 0x0000000000007941 */ /* 0x000fea0003800200 */
.L_x_3128:
        /* <DEDUP_REMOVED lines=11> */
[----:B------:R-:W0:Y:S01]  /*2c20*/  @UP3 LDCU UR8, c[0x0][0x40c] ;  /* 0x00008180ff0837ac */ /* 0x000e220008000800 */
[----:B-1---5:R-:W-:Y:S02]  /*2c30*/  MOV R81, R69 ;  /* 0x0000004500517202 */ /* 0x022fe40000000f00 */
        /* <DEDUP_REMOVED lines=20> */
[--C-:B------:R-:W-:Y:S01]  /*2d80*/  @P4 FFMA.FTZ R85, R97, UR7, R94.reuse ;  /* 0x0000000761554c23 */ /* 0x100fe2000801005e */
[----:B------:R-:W3:Y:S01]  /*2d90*/  @UP3 LDCU UR32, c[0x0][0x40c] ;  /* 0x00008180ff2037ac */ /* 0x000ee20008000800 */
[----:B------:R-:W-:Y:S01]  /*2da0*/  @P4 FFMA.FTZ R83, R86, UR31, R71 ;  /* 0x0000001f56534c23 */ /* 0x000fe20008010047 */
[--C-:B------:R-:W-:Y:S01]  /*2db0*/  @P4 FFMA.FTZ R86, R100, UR7, R94.reuse ;  /* 0x0000000764564c23 */ /* 0x100fe2000801005e */
[----:B0-----:R-:W-:Y:S01]  /*2dc0*/  @P1 FMUL.FTZ R88, R80, UR8 ;  /* 0x0000000850581c20 */ /* 0x001fe20008410000 */
[----:B------:R-:W0:Y:S01]  /*2dd0*/  @UP3 LDCU UR9, c[0x0][0x40c] ;  /* 0x00008180ff0937ac */ /* 0x000e220008000800 */
[----:B------:R-:W-:Y:S01]  /*2de0*/  @P4 FADD.FTZ R85, R106, -R85 ;  /* 0x800000556a554221 */ /* 0x000fe20000010000 */
[----:B------:R-:W-:Y:S01]  /*2df0*/  @P4 FFMA.FTZ R89, R99, UR7, R94 ;  /* 0x0000000763594c23 */ /* 0x000fe2000801005e */
[----:B------:R-:W-:Y:S01]  /*2e00*/  @P4 FADD.FTZ R86, R105, -R86 ;  /* 0x8000005669564221 */ /* 0x000fe20000010000 */
[----:B------:R-:W4:Y:S01]  /*2e10*/  @UP3 LDCU UR11, c[0x0][0x40c] ;  /* 0x00008180ff0b37ac */ /* 0x000f220008000800 */
[----:B------:R-:W-:Y:S01]  /*2e20*/  MOV R84, R72 ;  /* 0x0000004800547202 */ /* 0x000fe20000000f00 */
[----:B------:R-:W-:Y:S01]  /*2e30*/  @P4 FFMA.FTZ R84, R85, UR31, R72 ;  /* 0x0000001f55544c23 */ /* 0x000fe20008010048 */
[----:B------:R-:W-:Y:S01]  /*2e40*/  @P4 FADD.FTZ R91, R108, -R89 ;  /* 0x800000596c5b4221 */ /* 0x000fe20000010000 */
[----:B------:R-:W4:Y:S01]  /*2e50*/  @UP3 LDCU UR8, c[0x0][0x40c] ;  /* 0x00008180ff0837ac */ /* 0x000f220008000800 */
[----:B------:R-:W-:Y:S01]  /*2e60*/  MOV R85, R73 ;  /* 0x0000004900557202 */ /* 0x000fe20000000f00 */
[----:B------:R-:W-:Y:S01]  /*2e70*/  @P4 FFMA.FTZ R85, R86, UR31, R73 ;  /* 0x0000001f56554c23 */ /* 0x000fe20008010049 */
[----:B------:R-:W-:Y:S01]  /*2e80*/  MOV R86, R74 ;  /* 0x0000004a00567202 */ /* 0x000fe20000000f00 */
[----:B-1----:R-:W-:Y:S01]  /*2e90*/  @P1 FMUL.FTZ R89, R82, UR10 ;  /* 0x0000000a52591c20 */ /* 0x002fe20008410000 */
[----:B------:R-:W-:Y:S01]  /*2ea0*/  @P4 FFMA.FTZ R86, R91, UR31, R74 ;  /* 0x0000001f5b564c23 */ /* 0x000fe2000801004a */
[----:B------:R-:W-:Y:S01]  /*2eb0*/  @P1 F2FP.BF16.F32.PACK_AB R88, RZ, R88 ;  /* 0x00000058ff58123e */ /* 0x000fe200000010ff */
[----:B---3--:R-:W-:-:S02]  /*2ec0*/  @P1 FMUL.FTZ R90, R84, UR32 ;  /* 0x00000020545a1c20 */ /* 0x008fc40008410000 */
[----:B--2---:R-:W-:Y:S01]  /*2ed0*/  @P1 FMUL.FTZ R91, R86, UR33 ;  /* 0x00000021565b1c20 */ /* 0x004fe20008410000 */
[----:B------:R-:W-:Y:S02]  /*2ee0*/  @P1 F2FP.BF16.F32.PACK_AB R89, RZ, R89 ;  /* 0x00000059ff59123e */ /* 0x000fe400000010ff */
[----:B------:R-:W-:Y:S01]  /*2ef0*/  @P1 PRMT R76, R88, 0x7610, R76 ;  /* 0x00007610584c1816 */ /* 0x000fe2000000004c */
[----:B0-----:R-:W-:Y:S01]  /*2f00*/  @P1 FMUL.FTZ R88, R81, UR9 ;  /* 0x0000000951581c20 */ /* 0x001fe20008410000 */
[----:B------:R-:W-:Y:S01]  /*2f10*/  @P1 PRMT R77, R89, 0x7610, R77 ;  /* 0x00007610594d1816 */ /* 0x000fe2000000004d */
[----:B----4-:R-:W-:Y:S01]  /*2f20*/  @P1 FMUL.FTZ R89, R83, UR11 ;  /* 0x0000000b53591c20 */ /* 0x010fe20008410000 */
[----:B------:R-:W-:Y:S01]  /*2f30*/  @P1 F2FP.BF16.F32.PACK_AB R93, RZ, R91 ;  /* 0x0000005bff5d123e */ /* 0x000fe200000010ff */
[----:B------:R-:W-:Y:S01]  /*2f40*/  @P1 FMUL.FTZ R91, R85, UR8 ;  /* 0x00000008555b1c20 */ /* 0x000fe20008410000 */
[----:B------:R-:W-:Y:S02]  /*2f50*/  @P1 F2FP.BF16.F32.PACK_AB R90, RZ, R90 ;  /* 0x0000005aff5a123e */ /* 0x000fe400000010ff */
[----:B------:R-:W-:-:S02]  /*2f60*/  @P1 F2FP.BF16.F32.PACK_AB R88, RZ, R88 ;  /* 0x00000058ff58123e */ /* 0x000fc400000010ff */
[----:B------:R-:W-:Y:S02]  /*2f70*/  @P1 F2FP.BF16.F32.PACK_AB R89, RZ, R89 ;  /* 0x00000059ff59123e */ /* 0x000fe400000010ff */
[----:B------:R-:W-:Y:S02]  /*2f80*/  @P1 PRMT R78, R90, 0x7610, R78 ;  /* 0x000076105a4e1816 */ /* 0x000fe4000000004e */
[----:B------:R-:W-:Y:S02]  /*2f90*/  @P1 F2FP.BF16.F32.PACK_AB R91, RZ, R91 ;  /* 0x0000005bff5b123e */ /* 0x000fe400000010ff */
        /* <DEDUP_REMOVED lines=9> */
.L_x_3151:
        /* <DEDUP_REMOVED lines=66> */
.L_x_3150:
        /* <DEDUP_REMOVED lines=21> */
.L_x_3154:
        /* <DEDUP_REMOVED lines=9> */
.L_x_3155:
        /* <DEDUP_REMOVED lines=9> */
.L_x_3156:
        /* <DEDUP_REMOVED lines=9> */
.L_x_3157:
        /* <DEDUP_REMOVED lines=9> */
.L_x_3158:
        /* <DEDUP_REMOVED lines=9> */
.L_x_3159:
        /* <DEDUP_REMOVED lines=9> */
.L_x_3160:
        /* <DEDUP_REMOVED lines=30> */
.L_x_3153:
        /* <DEDUP_REMOVED lines=16> */
.L_x_3161:
        /* <DEDUP_REMOVED lines=9> */
.L_x_3162:
        /* <DEDUP_REMOVED lines=9> */
.L_x_3163:
        /* <DEDUP_REMOVED lines=9> */
.L_x_3164:
        /* <DEDUP_REMOVED lines=9> */
.L_x_3165:
        /* <DEDUP_REMOVED lines=9> */
.L_x_3166:
        /* <DEDUP_REMOVED lines=9> */
.L_x_3167:
[----:B------:R-:W-:-:S04]  /*3f40*/  @P1 F2FP.BF16.F32.PACK_AB R88, RZ, R88 ;  /* 0x00000058ff58123e */ /* 0x000fc800000010ff */
[----:B------:R-:W-:-:S07]  /*3f50*/  @P1 PRMT R79, R79, 0x5410, R88 ;  /* 0x000054104f4f1816 */ /* 0x000fce0000000058 */
.L_x_3152:
        /* <DEDUP_REMOVED lines=8> */
.L_x_3149:
[----:B------:R-:W-:Y:S05]  /*3fe0*/  BSYNC.RECONVERGENT B0 ;  /* 0x0000000000007941 */ /* 0x000fea0003800200 */
.L_x_3148:
[----:B------:R-:W-:Y:S02]  /*3ff0*/  UIADD3 UR26, UPT, UPT, UR26, UR24, URZ ;  /* 0x000000181a1a7290 */ /* 0x000fe4000fffe0ff */
[----:B------:R-:W-:Y:S02]  /*4000*/  UPLOP3.LUT UP1, UPT, UPT, UPT, UP1, 0x40, 0x4 ;  /* 0x000000000004789c */ /* 0x000fe40003f2e810 */
[----:B------:R-:W-:-:S09]  /*4010*/  UISETP.GE.AND UP0, UPT, UR26, UR25, UPT ;  /* 0x000000191a00728c */ /* 0x000fd2000bf06270 */
[----:B------:R-:W-:Y:S05]  /*4020*/  BRA.U !UP0, `(.L_x_3168) ;  /* 0xffffffc508047547 */ /* 0x000fea000b83ffff */
.L_x_3120:
        /* <DEDUP_REMOVED lines=23> */
.L_x_3169:
        /* <DEDUP_REMOVED lines=14> */
.L_x_8048:


//--------------------- .text._ZN10layer_norm13ln_bwd_kernelINS_13Kernel_traitsIf13__nv_bfloat16fS2_fjLj2048ELj1ELj1ELj4ELj16ENS_18Kernel_traits_baseILj2048EfS2_fS2_fjLj128EEEEELb0ELb0ELb1ELb1EEEvNS_9BwdParamsE --------------------------
	.section	.text._ZN10layer_norm13ln_bwd_kernelINS_13Kernel_traitsIf13__nv_bfloat16fS2_fjLj2048ELj1ELj1ELj4ELj16ENS_18Kernel_traits_baseILj2048EfS2_fS2_fjLj128EEEEELb0ELb0ELb1ELb1EEEvNS_9BwdParamsE,"ax",@progbits
	.align	128
        .global         _ZN10layer_norm13ln_bwd_kernelINS_13Kernel_traitsIf13__nv_bfloat16fS2_fjLj2048ELj1ELj1ELj4ELj16ENS_18Kernel_traits_baseILj2048EfS2_fS2_fjLj128EEEEELb0ELb0ELb1ELb1EEEvNS_9BwdParamsE
        .type           _ZN10layer_norm13ln_bwd_kernelINS_13Kernel_traitsIf13__nv_bfloat16fS2_fjLj2048ELj1ELj1ELj4ELj16ENS_18Kernel_traits_baseILj2048EfS2_fS2_fjLj128EEEEELb0ELb0ELb1ELb1EEEvNS_9BwdParamsE,@function
        .size           _ZN10layer_norm13ln_bwd_kernelINS_13Kernel_traitsIf13__nv_bfloat16fS2_fjLj2048ELj1ELj1ELj4ELj16ENS_18Kernel_traits_baseILj2048EfS2_fS2_fjLj128EEEEELb0ELb0ELb1ELb1EEEvNS_9BwdParamsE,(.L_x_8049 - _ZN10layer_norm13ln_bwd_kernelINS_13Kernel_traitsIf13__nv_bfloat16fS2_fjLj2048ELj1ELj1ELj4ELj16ENS_18Kernel_traits_baseILj2048EfS2_fS2_fjLj128EEEEELb0ELb0ELb1ELb1EEEvNS_9BwdParamsE)
        .other          _ZN10layer_norm13ln_bwd_kernelINS_13Kernel_traitsIf13__nv_bfloat16fS2_fjLj2048ELj1ELj1ELj4ELj16ENS_18Kernel_traits_baseILj2048EfS2_fS2_fjLj128EEEEELb0ELb0ELb1ELb1EEEvNS_9BwdParamsE,@"STO_CUDA_ENTRY STV_DEFAULT"
_ZN10layer_norm13ln_bwd_kernelINS_13Kernel_traitsIf13__nv_bfloat16fS2_fjLj2048ELj1ELj1ELj4ELj16ENS_18Kernel_traits_baseILj2048EfS2_fS2_fjLj128EEEEELb0ELb0ELb1ELb1EEEvNS_9BwdParamsE:
.text._ZN10layer_norm13ln_bwd_kernelINS_13Kernel_traitsIf13__nv_bfloat16fS2_fjLj2048ELj1ELj1ELj4ELj16ENS_18Kernel_traits_baseILj2048EfS2_fS2_fjLj128EEEEELb0ELb0ELb1ELb1EEEvNS_9BwdParamsE:
        /* <DEDUP_REMOVED lines=35> */
[----:B------:R-:W0:Y:S03]  /*0230*/  LDCU.64 UR22, c[0x0][0x3c0] ;  /* 0x00007800ff1677ac */ /* 0x000e260008000a00 */
[----:B------:R2:W5:Y:S01]  /*0240*/  LDG.E.128 R72, desc[UR18][R2.64+0x1000] ;  /* 0x0010001202487981 */ /* 0x000562000c1e1d00 */
[----:B------:R-:W0:Y:S03]  /*0250*/  LDCU.64 UR24, c[0x0][0x380] ;  /* 0x00007000ff1877ac */ /* 0x000e260008000a00 */
[----:B------:R2:W5:Y:S01]  /*0260*/  LDG.E.128 R76, desc[UR18][R2.64+0x1010] ;  /* 0x00101012024c7981 */ /* 0x000562000c1e1d00 */
[----:B------:R-:W-:Y:S01]  /*0270*/  HFMA2 R60, -RZ, RZ, 0, 0 ;  /* 0x00000000ff3c7431 */ /* 0x000fe200000001ff */
[----:B-1-34-:R-:W-:-:S11]  /*0280*/  UPLOP3.LUT UP1, UPT, UPT, UPT, UPT, 0x40, 0x4 ;  /* 0x000000000004789c */ /* 0x01afd60003f2e870 */
.L_x_3197:
        /* <DEDUP_REMOVED lines=27> */
[----:B------:R-:W-:Y:S01]  /*0440*/  ULEA UR32, UP0, UR8, UR22, 0x2 ;  /* 0x0000001608207291 */ /* 0x000fe2000f8010ff */
[----:B------:R-:W-:Y:S01]  /*0450*/  MOV R0, UR10 ;  /* 0x0000000a00007c02 */ /* 0x000fe20008000f00 */
[----:B------:R-:W-:Y:S02]  /*0460*/  ULEA.HI UR9, UR9, UR11, URZ, 0x3 ;  /* 0x0000000b09097291 */ /* 0x000fe4000f8f18ff */
[----:B------:R-:W-:Y:S01]  /*0470*/  ULEA.HI.X UR16, UR8, UR23, UR16, 0x2, UP0 ;  /* 0x0000001708107291 */ /* 0x000fe200080f1410 */
[----:B------:R-:W-:Y:S02]  /*0480*/  LEA.HI.SX32 R111, R0, R99, 0x1d ;  /* 0x00000063006f7211 */ /* 0x000fe400078feaff */
[----:B------:R-:W-:Y:S02]  /*0490*/  MOV R92, UR32 ;  /* 0x00000020005c7c02 */ /* 0x000fe40008000f00 */
[----:B------:R-:W-:-:S02]  /*04a0*/  MOV R2, UR9 ;  /* 0x0000000900027c02 */ /* 0x000fc40008000f00 */
[----:B------:R-:W-:Y:S02]  /*04b0*/  MOV R93, UR16 ;  /* 0x00000010005d7c02 */ /* 0x000fe40008000f00 */
[----:B------:R-:W-:Y:S01]  /*04c0*/  LEA.HI.SX32 R95, R2, R99, 0x1d ;  /* 0x00000063025f7211 */ /* 0x000fe200078feaff */
[C---:B0-----:R-:W-:Y:S01]  /*04d0*/  IMAD.WIDE.U32 R2, R111.reuse, 0x20, R108 ;  /* 0x000000206f027825 */ /* 0x041fe200078e006c */
[----:B------:R-:W-:Y:S01]  /*04e0*/  IADD3 R113, PT, PT, R111, 0x80, RZ ;  /* 0x000000806f717810 */ /* 0x000fe20007ffe0ff */
[----:B------:R-:W2:Y:S02]  /*04f0*/  LDG.E R0, desc[UR18][R92.64] ;  /* 0x000000125c007981 */ /* 0x000ea4000c1e1900 */
[C---:B-1----:R-:W-:Y:S02]  /*0500*/  IMAD.WIDE.U32 R100, R95.reuse, 0x10, R96 ;  /* 0x000000105f647825 */ /* 0x042fe400078e0060 */
[----:B------:R-:W3:Y:S01]  /*0510*/  LDG.E.128 R4, desc[UR18][R2.64] ;  /* 0x0000001202047981 */ /* 0x000ee2000c1e1d00 */
[----:B------:R-:W-:Y:S01]  /*0520*/  IADD3 R95, PT, PT, R95, 0x80, RZ ;  /* 0x000000805f5f7810 */ /* 0x000fe20007ffe0ff */
[----:B------:R-:W-:-:S02]  /*0530*/  IMAD.WIDE.U32 R108, R113, 0x20, R108 ;  /* 0x00000020716c7825 */ /* 0x000fc400078e006c */
[----:B------:R-:W4:Y:S04]  /*0540*/  LDG.E.128 R84, desc[UR18][R2.64+0x10] ;  /* 0x0000101202547981 */ /* 0x000f28000c1e1d00 */
[----:B------:R-:W4:Y:S01]  /*0550*/  LDG.E.128 R100, desc[UR18][R100.64] ;  /* 0x0000001264647981 */ /* 0x000f22000c1e1d00 */
[----:B------:R-:W-:-:S03]  /*0560*/  IMAD.WIDE.U32 R96, R95, 0x10, R96 ;  /* 0x000000105f607825 */ /* 0x000fc600078e0060 */
[----:B------:R-:W4:Y:S04]  /*0570*/  LDG.E.128 R88, desc[UR18][R108.64] ;  /* 0x000000126c587981 */ /* 0x000f28000c1e1d00 */
[----:B------:R2:W4:Y:S04]  /*0580*/  LDG.E.128 R92, desc[UR18][R108.64+0x10] ;  /* 0x000010126c5c7981 */ /* 0x000528000c1e1d00 */
[----:B------:R-:W4:Y:S01]  /*0590*/  LDG.E.128 R96, desc[UR18][R96.64] ;  /* 0x0000001260607981 */ /* 0x000f22000c1e1d00 */
[----:B------:R-:W-:-:S04]  /*05a0*/  UISETP.NE.U32.AND UP0, UPT, UR4, URZ, UPT ;  /* 0x000000ff0400728c */ /* 0x000fc8000bf05070 */
[----:B------:R-:W-:-:S06]  /*05b0*/  UISETP.NE.AND.EX UP0, UPT, UR5, URZ, UPT, UP0 ;  /* 0x000000ff0500728c */ /* 0x000fcc000bf05300 */
[----:B------:R-:W-:-:S13]  /*05c0*/  PLOP3.LUT P0, PT, PT, PT, UP0, 0x80, 0x8 ;  /* 0x000000000008781c */ /* 0x000fda0003f0f008 */
[----:B------:R-:W0:Y:S01]  /*05d0*/  @P0 LDC.64 R104, c[0x0][0x438] ;  /* 0x00010e00ff680b82 */ /* 0x000e220000000a00 */
[----:B------:R-:W-:-:S07]  /*05e0*/  ISETP.NE.AND P1, PT, RZ, UR28, PT ;  /* 0x0000001cff007c0c */ /* 0x000fce000bf25270 */
[----:B------:R-:W1:Y:S01]  /*05f0*/  @P0 LDC.64 R106, c[0x0][0x438] ;  /* 0x00010e00ff6a0b82 */ /* 0x000e620000000a00 */
[----:B0-----:R-:W-:-:S05]  /*0600*/  @P0 IMAD.WIDE.U32 R104, R111, 0x20, R104 ;  /* 0x000000206f680825 */ /* 0x001fca00078e0068 */
[----:B------:R-:W5:Y:S01]  /*0610*/  @P0 LDG.E.128 R20, desc[UR18][R104.64] ;  /* 0x0000001268140981 */ /* 0x000f62000c1e1d00 */
[----:B-1----:R-:W-:-:S03]  /*0620*/  @P0 IMAD.WIDE.U32 R106, R113, 0x20, R106 ;  /* 0x00000020716a0825 */ /* 0x002fc600078e006a */
[----:B------:R0:W5:Y:S04]  /*0630*/  @P0 LDG.E.128 R16, desc[UR18][R104.64+0x10] ;  /* 0x0000101268100981 */ /* 0x000168000c1e1d00 */
[----:B------:R-:W5:Y:S04]  /*0640*/  @P0 LDG.E.128 R12, desc[UR18][R106.64] ;  /* 0x000000126a0c0981 */ /* 0x000f68000c1e1d00 */
[----:B------:R1:W5:Y:S01]  /*0650*/  @P0 LDG.E.128 R8, desc[UR18][R106.64+0x10] ;  /* 0x000010126a080981 */ /* 0x000362000c1e1d00 */
[----:B--2---:R-:W-:-:S05]  /*0660*/  FSEL R108, R0, RZ, !P1 ;  /* 0x000000ff006c7208 */ /* 0x004fca0004800000 */
[C---:B---3--:R-:W-:Y:S01]  /*0670*/  FADD.FTZ R3, -R108.reuse, R4 ;  /* 0x000000046c037221 */ /* 0x048fe20000010100 */
[C---:B------:R-:W-:Y:S01]  /*0680*/  FADD.FTZ R2, -R108.reuse, R6 ;  /* 0x000000066c027221 */ /* 0x040fe20000010100 */
[C---:B------:R-:W-:Y:S01]  /*0690*/  FADD.FTZ R0, -R108.reuse, R5 ;  /* 0x000000056c007221 */ /* 0x040fe20000010100 */
[C---:B------:R-:W-:Y:S01]  /*06a0*/  FADD.FTZ R4, -R108.reuse, R7 ;  /* 0x000000076c047221 */ /* 0x040fe20000010100 */
[C---:B----4-:R-:W-:Y:S01]  /*06b0*/  FADD.FTZ R85, -R108.reuse, R85 ;  /* 0x000000556c557221 */ /* 0x050fe20000010100 */
[----:B------:R-:W-:Y:S01]  /*06c0*/  FADD.FTZ R86, -R108, R86 ;  /* 0x000000566c567221 */ /* 0x000fe20000010100 */
[C---:B------:R-:W-:Y:S02]  /*06d0*/  PRMT R5, R100.reuse, 0x7632, R5 ;  /* 0x0000763264057816 */ /* 0x040fe40000000005 */
[----:B------:R-:W-:Y:S01]  /*06e0*/  SHF.L.U32 R7, R100, 0x10, RZ ;  /* 0x0000001064077819 */ /* 0x000fe200000006ff */
[----:B------:R-:W-:Y:S01]  /*06f0*/  FMUL.FTZ R111, R2, UR31 ;  /* 0x0000001f026f7c20 */ /* 0x000fe20008410000 */
[C---:B------:R-:W-:Y:S01]  /*0700*/  FADD.FTZ R84, -R108.reuse, R84 ;  /* 0x000000546c547221 */ /* 0x040fe20000010100 */
[----:B------:R-:W-:Y:S01]  /*0710*/  FMUL.FTZ R2, R85, UR31 ;  /* 0x0000001f55027c20 */ /* 0x000fe20008410000 */
[C---:B------:R-:W-:Y:S01]  /*0720*/  FADD.FTZ R87, -R108.reuse, R87 ;  /* 0x000000576c577221 */ /* 0x040fe20000010100 */
[----:B------:R-:W-:Y:S01]  /*0730*/  FADD.FTZ R89, -R108, R89 ;  /* 0x000000596c597221 */ /* 0x000fe20000010100 */
[----:B------:R-:W-:Y:S01]  /*0740*/  FMUL.FTZ R85, R86, UR31 ;  /* 0x0000001f56557c20 */ /* 0x000fe20008410000 */
[----:B------:R-:W-:Y:S01]  /*0750*/  SHF.L.U32 R114, R5, 0x10, RZ ;  /* 0x0000001005727819 */ /* 0x000fe200000006ff */
[----:B------:R-:W-:Y:S01]  /*0760*/  FADD.FTZ R92, -R108, R92 ;  /* 0x0000005c6c5c7221 */ /* 0x000fe20000010100 */
[----:B------:R-:W-:Y:S01]  /*0770*/  FMUL.FTZ R3, R3, UR31 ;  /* 0x0000001f03037c20 */ /* 0x000fe20008410000 */
[-C--:B-----5:R-:W-:Y:S01]  /*0780*/  FMUL.FTZ R86, R64, R7.reuse ;  /* 0x0000000740567220 */ /* 0x0a0fe20000410000 */
[C---:B------:R-:W-:Y:S01]  /*0790*/  PRMT R6, R101.reuse, 0x7632, R6 ;  /* 0x0000763265067816 */ /* 0x040fe20000000006 */
[C---:B------:R-:W-:Y:S01]  /*07a0*/  FADD.FTZ R88, -R108.reuse, R88 ;  /* 0x000000586c587221 */ /* 0x040fe20000010100 */
[C---:B------:R-:W-:Y:S01]  /*07b0*/  FADD.FTZ R90, -R108.reuse, R90 ;  /* 0x0000005a6c5a7221 */ /* 0x040fe20000010100 */
[C---:B------:R-:W-:Y:S01]  /*07c0*/  FADD.FTZ R91, -R108.reuse, R91 ;  /* 0x0000005b6c5b7221 */ /* 0x040fe20000010100 */
[C---:B------:R-:W-:Y:S01]  /*07d0*/  FADD.FTZ R93, -R108.reuse, R93 ;  /* 0x0000005d6c5d7221 */ /* 0x040fe20000010100 */
[C---:B------:R-:W-:Y:S01]  /*07e0*/  FADD.FTZ R94, -R108.reuse, R94 ;  /* 0x0000005e6c5e7221 */ /* 0x040fe20000010100 */
[----:B------:R-:W-:Y:S01]  /*07f0*/  FADD.FTZ R95, -R108, R95 ;  /* 0x0000005f6c5f7221 */ /* 0x000fe20000010100 */
[----:B------:R-:W-:Y:S01]  /*0800*/  FMUL.FTZ R113, R84, UR31 ;  /* 0x0000001f54717c20 */ /* 0x000fe20008410000 */
[----:B------:R-:W-:Y:S01]  /*0810*/  SHF.L.U32 R101, R101, 0x10, RZ ;  /* 0x0000001065657819 */ /* 0x000fe200000006ff */
[----:B------:R-:W-:Y:S01]  /*0820*/  FMUL.FTZ R84, R87, UR31 ;  /* 0x0000001f57547c20 */ /* 0x000fe20008410000 */
[----:B------:R-:W-:Y:S01]  /*0830*/  FMUL.FTZ R108, R89, UR31 ;  /* 0x0000001f596c7c20 */ /* 0x000fe20008410000 */
[----:B------:R-:W-:Y:S01]  /*0840*/  FMUL.FTZ R0, R0, UR31 ;  /* 0x0000001f00007c20 */ /* 0x000fe20008410000 */
[----:B------:R-:W-:Y:S01]  /*0850*/  FMUL.FTZ R87, R92, UR31 ;  /* 0x0000001f5c577c20 */ /* 0x000fe20008410000 */
[----:B------:R-:W-:Y:S01]  /*0860*/  FMUL.FTZ R115, R65, R114 ;  /* 0x0000007241737220 */ /* 0x000fe20000410000 */
[C---:B------:R-:W-:Y:S01]  /*0870*/  FFMA.FTZ R89, R3.reuse, R86, RZ ;  /* 0x0000005603597223 */ /* 0x040fe200000100ff */
[----:B------:R-:W-:Y:S01]  /*0880*/  FADD.FTZ R92, RZ, R86 ;  /* 0x00000056ff5c7221 */ /* 0x000fe20000010000 */
[C---:B------:R-:W-:Y:S01]  /*0890*/  PRMT R100, R102.reuse, 0x7632, R100 ;  /* 0x0000763266647816 */ /* 0x040fe20000000064 */
[----:B------:R-:W-:Y:S01]  /*08a0*/  FFMA.FTZ R24, R3, R7, R24 ;  /* 0x0000000703187223 */ /* 0x000fe20000010018 */
[----:B0-----:R-:W-:Y:S01]  /*08b0*/  SHF.L.U32 R105, R102, 0x10, RZ ;  /* 0x0000001066697819 */ /* 0x001fe200000006ff */
[----:B------:R-:W-:Y:S01]  /*08c0*/  FADD.FTZ R60, R60, R7 ;  /* 0x000000073c3c7221 */ /* 0x000fe20000010000 */
[----:B------:R-:W-:Y:S01]  /*08d0*/  SHF.L.U32 R116, R6, 0x10, RZ ;  /* 0x0000001006747819 */ /* 0x000fe200000006ff */
[----:B------:R-:W-:Y:S01]  /*08e0*/  FMUL.FTZ R7, R90, UR31 ;  /* 0x0000001f5a077c20 */ /* 0x000fe20008410000 */
[----:B------:R-:W-:Y:S01]  /*08f0*/  FMUL.FTZ R6, R66, R101 ;  /* 0x0000006542067220 */ /* 0x000fe20000410000 */
[----:B------:R-:W-:Y:S01]  /*0900*/  FMUL.FTZ R110, R91, UR31 ;  /* 0x0000001f5b6e7c20 */ /* 0x000fe20008410000 */
[----:B------:R-:W-:Y:S01]  /*0910*/  FFMA.FTZ R90, R0, R115, R89 ;  /* 0x00000073005a7223 */ /* 0x000fe20000010059 */
[----:B------:R-:W-:Y:S01]  /*0920*/  FADD.FTZ R91, R115, R92 ;  /* 0x0000005c735b7221 */ /* 0x000fe20000010000 */
[----:B------:R-:W-:Y:S01]  /*0930*/  SHF.L.U32 R118, R100, 0x10, RZ ;  /* 0x0000001064767819 */ /* 0x000fe200000006ff */
[----:B------:R-:W-:Y:S01]  /*0940*/  FADD.FTZ R56, R56, R105 ;  /* 0x0000006938387221 */ /* 0x000fe20000010000 */
[-C--:B------:R-:W-:Y:S01]  /*0950*/  FFMA.FTZ R32, R113, R105.reuse, R32 ;  /* 0x0000006971207223 */ /* 0x080fe20000010020 */
[----:B------:R-:W-:Y:S01]  /*0960*/  FMUL.FTZ R100, R68, R105 ;  /* 0x0000006944647220 */ /* 0x000fe20000410000 */
[----:B------:R-:W-:Y:S01]  /*0970*/  FMUL.FTZ R4, R4, UR31 ;  /* 0x0000001f04047c20 */ /* 0x000fe20008410000 */
[----:B------:R-:W-:Y:S01]  /*0980*/  FMUL.FTZ R117, R94, UR31 ;  /* 0x0000001f5e757c20 */ /* 0x000fe20008410000 */
[----:B------:R-:W-:Y:S01]  /*0990*/  FMUL.FTZ R105, R67, R116 ;  /* 0x0000007443697220 */ /* 0x000fe20000410000 */
[----:B------:R-:W-:Y:S01]  /*09a0*/  FFMA.FTZ R89, R111, R6, R90 ;  /* 0x000000066f597223 */ /* 0x000fe2000001005a */
[C---:B------:R-:W-:Y:S01]  /*09b0*/  PRMT R102, R103.reuse, 0x7632, R102 ;  /* 0x0000763267667816 */ /* 0x040fe20000000066 */
[----:B------:R-:W-:Y:S01]  /*09c0*/  FADD.FTZ R94, R6, R91 ;  /* 0x0000005b065e7221 */ /* 0x000fe20000010000 */
[----:B------:R-:W-:Y:S01]  /*09d0*/  SHF.L.U32 R103, R103, 0x10, RZ ;  /* 0x0000001067677819 */ /* 0x000fe200000006ff */
[----:B------:R-:W-:Y:S01]  /*09e0*/  FFMA.FTZ R92, R4, R105, R89 ;  /* 0x00000069045c7223 */ /* 0x000fe20000010059 */
[----:B------:R-:W-:Y:S01]  /*09f0*/  SHF.L.U32 R120, R102, 0x10, RZ ;  /* 0x0000001066787819 */ /* 0x000fe200000006ff */
[----:B------:R-:W-:Y:S01]  /*0a00*/  FADD.FTZ R91, R105, R94 ;  /* 0x0000005e695b7221 */ /* 0x000fe20000010000 */
[----:B------:R-:W-:Y:S01]  /*0a10*/  FFMA.FTZ R25, R0, R114, R25 ;  /* 0x0000007200197223 */ /* 0x000fe20000010019 */
[----:B------:R-:W-:Y:S01]  /*0a20*/  FADD.FTZ R58, R58, R103 ;  /* 0x000000673a3a7221 */ /* 0x000fe20000010000 */
[-C--:B------:R-:W-:Y:S01]  /*0a30*/  FFMA.FTZ R34, R85, R103.reuse, R34 ;  /* 0x0000006755227223 */ /* 0x080fe20000010022 */
[----:B------:R-:W-:Y:S01]  /*0a40*/  FMUL.FTZ R102, R70, R103 ;  /* 0x0000006746667220 */ /* 0x000fe20000410000 */
[----:B------:R-:W-:Y:S01]  /*0a50*/  FADD.FTZ R61, R61, R114 ;  /* 0x000000723d3d7221 */ /* 0x000fe20000010000 */
[----:B------:R-:W-:Y:S01]  /*0a60*/  FMUL.FTZ R103, R69, R118 ;  /* 0x0000007645677220 */ /* 0x000fe20000410000 */
[----:B------:R-:W-:Y:S01]  /*0a70*/  FFMA.FTZ R89, R113, R100, R92 ;  /* 0x0000006471597223 */ /* 0x000fe2000001005c */
[----:B------:R-:W-:-:S03]  /*0a80*/  FADD.FTZ R114, R100, R91 ;  /* 0x0000005b64727221 */ /* 0x000fc60000010000 */
[----:B------:R-:W-:Y:S01]  /*0a90*/  FFMA.FTZ R94, R2, R103, R89 ;  /* 0x00000067025e7223 */ /* 0x000fe20000010059 */
[----:B------:R-:W-:Y:S01]  /*0aa0*/  FADD.FTZ R91, R103, R114 ;  /* 0x00000072675b7221 */ /* 0x000fe20000010000 */
[----:B------:R-:W-:Y:S01]  /*0ab0*/  FFMA.FTZ R26, R111, R101, R26 ;  /* 0x000000656f1a7223 */ /* 0x000fe2000001001a */
[----:B------:R-:W-:Y:S01]  /*0ac0*/  FADD.FTZ R62, R62, R101 ;  /* 0x000000653e3e7221 */ /* 0x000fe20000010000 */
[C---:B------:R-:W-:Y:S01]  /*0ad0*/  PRMT R104, R96.reuse, 0x7632, R104 ;  /* 0x0000763260687816 */ /* 0x040fe20000000068 */
[----:B------:R-:W-:Y:S01]  /*0ae0*/  FMUL.FTZ R101, R71, R120 ;  /* 0x0000007847657220 */ /* 0x000fe20000410000 */
[----:B-1----:R-:W-:Y:S01]  /*0af0*/  SHF.L.U32 R107, R96, 0x10, RZ ;  /* 0x00000010606b7819 */ /* 0x002fe200000006ff */
[----:B------:R-:W-:Y:S01]  /*0b00*/  FFMA.FTZ R89, R85, R102, R94 ;  /* 0x0000006655597223 */ /* 0x000fe2000001005e */
[----:B------:R-:W-:Y:S01]  /*0b10*/  FADD.FTZ R94, R102, R91 ;  /* 0x0000005b665e7221 */ /* 0x000fe20000010000 */
[C---:B------:R-:W-:Y:S01]  /*0b20*/  PRMT R96, R97.reuse, 0x7632, R96 ;  /* 0x0000763261607816 */ /* 0x040fe20000000060 */
[----:B------:R-:W-:Y:S01]  /*0b30*/  FMUL.FTZ R5, R88, UR31 ;  /* 0x0000001f58057c20 */ /* 0x000fe20008410000 */
[----:B------:R-:W-:Y:S01]  /*0b40*/  SHF.L.U32 R97, R97, 0x10, RZ ;  /* 0x0000001061617819 */ /* 0x000fe200000006ff */
[----:B------:R-:W-:Y:S01]  /*0b50*/  FFMA.FTZ R114, R84, R101, R89 ;  /* 0x0000006554727223 */ /* 0x000fe20000010059 */
[----:B------:R-:W-:Y:S01]  /*0b60*/  SHF.L.U32 R88, R104, 0x10, RZ ;  /* 0x0000001068587819 */ /* 0x000fe200000006ff */
[----:B------:R-:W-:Y:S01]  /*0b70*/  FMUL.FTZ R104, R72, R107 ;  /* 0x0000006b48687220 */ /* 0x000fe20000410000 */
[----:B------:R-:W-:Y:S01]  /*0b80*/  FADD.FTZ R89, R101, R94 ;  /* 0x0000005e65597221 */ /* 0x000fe20000010000 */
[C---:B------:R-:W-:Y:S01]  /*0b90*/  PRMT R106, R98.reuse, 0x7632, R106 ;  /* 0x00007632626a7816 */ /* 0x040fe2000000006a */
[-C--:B------:R-:W-:Y:S01]  /*0ba0*/  FFMA.FTZ R42, R7, R97.reuse, R42 ;  /* 0x00000061072a7223 */ /* 0x080fe2000001002a */
[----:B------:R-:W-:Y:S01]  /*0bb0*/  SHF.L.U32 R109, R98, 0x10, RZ ;  /* 0x00000010626d7819 */ /* 0x000fe200000006ff */
[----:B------:R-:W-:Y:S01]  /*0bc0*/  FADD.FTZ R54, R54, R97 ;  /* 0x0000006136367221 */ /* 0x000fe20000010000 */
[----:B------:R-:W-:Y:S01]  /*0bd0*/  SHF.L.U32 R90, R96, 0x10, RZ ;  /* 0x00000010605a7819 */ /* 0x000fe200000006ff */
[----:B------:R-:W-:Y:S01]  /*0be0*/  FMUL.FTZ R96, R74, R97 ;  /* 0x000000614a607220 */ /* 0x000fe20000410000 */
[----:B------:R-:W-:Y:S01]  /*0bf0*/  PRMT R98, R99, 0x7632, R98 ;  /* 0x0000763263627816 */ /* 0x000fe20000000062 */
[----:B------:R-:W-:Y:S01]  /*0c00*/  FMUL.FTZ R97, R73, R88 ;  /* 0x0000005849617220 */ /* 0x000fe20000410000 */
[----:B------:R-:W-:Y:S01]  /*0c10*/  FFMA.FTZ R91, R5, R104, R114 ;  /* 0x00000068055b7223 */ /* 0x000fe20000010072 */
[----:B------:R-:W-:Y:S01]  /*0c20*/  FADD.FTZ R94, R104, R89 ;  /* 0x00000059685e7221 */ /* 0x000fe20000010000 */
[----:B------:R-:W-:Y:S01]  /*0c30*/  FFMA.FTZ R41, R108, R88, R41 ;  /* 0x000000586c297223 */ /* 0x000fe20000010029 */
[----:B------:R-:W-:Y:S01]  /*0c40*/  FADD.FTZ R53, R53, R88 ;  /* 0x0000005835357221 */ /* 0x000fe20000010000 */
[----:B------:R-:W-:Y:S01]  /*0c50*/  SHF.L.U32 R88, R98, 0x10, RZ ;  /* 0x0000001062587819 */ /* 0x000fe200000006ff */
[----:B------:R-:W-:Y:S01]  /*0c60*/  FFMA.FTZ R98, R108, R97, R91 ;  /* 0x000000616c627223 */ /* 0x000fe2000001005b */
[----:B------:R-:W-:Y:S01]  /*0c70*/  FADD.FTZ R89, R94, R97 ;  /* 0x000000615e597221 */ /* 0x000fe20000010000 */
[----:B------:R-:W-:Y:S01]  /*0c80*/  SHF.L.U32 R92, R106, 0x10, RZ ;  /* 0x000000106a5c7819 */ /* 0x000fe200000006ff */
[-C--:B------:R-:W-:Y:S01]  /*0c90*/  FFMA.FTZ R48, R87, R109.reuse, R48 ;  /* 0x0000006d57307223 */ /* 0x080fe20000010030 */
[----:B------:R-:W-:Y:S01]  /*0ca0*/  FADD.FTZ R44, R44, R109 ;  /* 0x0000006d2c2c7221 */ /* 0x000fe20000010000 */
[----:B------:R-:W-:Y:S01]  /*0cb0*/  FMUL.FTZ R106, R76, R109 ;  /* 0x0000006d4c6a7220 */ /* 0x000fe20000410000 */
[-C--:B------:R-:W-:Y:S01]  /*0cc0*/  FFMA.FTZ R43, R110, R90.reuse, R43 ;  /* 0x0000005a6e2b7223 */ /* 0x080fe2000001002b */
[----:B------:R-:W-:Y:S01]  /*0cd0*/  FADD.FTZ R55, R55, R90 ;  /* 0x0000005a37377221 */ /* 0x000fe20000010000 */
[----:B------:R-:W-:Y:S01]  /*0ce0*/  FMUL.FTZ R109, R75, R90 ;  /* 0x0000005a4b6d7220 */ /* 0x000fe20000410000 */
[----:B------:R-:W-:Y:S01]  /*0cf0*/  FFMA.FTZ R91, R7, R96, R98 ;  /* 0x00000060075b7223 */ /* 0x000fe20000010062 */
[----:B------:R-:W-:-:S03]  /*0d00*/  FADD.FTZ R90, R89, R96 ;  /* 0x00000060595a7221 */ /* 0x000fc60000010000 */
[----:B------:R-:W-:Y:S01]  /*0d10*/  FFMA.FTZ R94, R110, R109, R91 ;  /* 0x0000006d6e5e7223 */ /* 0x000fe2000001005b */
[----:B------:R-:W-:Y:S01]  /*0d20*/  FADD.FTZ R89, R90, R109 ;  /* 0x0000006d5a597221 */ /* 0x000fe20000010000 */
[----:B------:R-:W-:Y:S01]  /*0d30*/  SHF.L.U32 R99, R99, 0x10, RZ ;  /* 0x0000001063637819 */ /* 0x000fe200000006ff */
[----:B------:R-:W-:Y:S01]  /*0d40*/  FMUL.FTZ R112, R93, UR31 ;  /* 0x0000001f5d707c20 */ /* 0x000fe20008410000 */
[----:B------:R-:W-:Y:S01]  /*0d50*/  FFMA.FTZ R40, R5, R107, R40 ;  /* 0x0000006b05287223 */ /* 0x000fe20000010028 */
[----:B------:R-:W-:Y:S01]  /*0d60*/  FADD.FTZ R52, R52, R107 ;  /* 0x0000006b34347221 */ /* 0x000fe20000010000 */
[----:B------:R-:W-:Y:S01]  /*0d70*/  FMUL.FTZ R107, R77, R92 ;  /* 0x0000005c4d6b7220 */ /* 0x000fe20000410000 */
[----:B------:R-:W-:Y:S01]  /*0d80*/  FFMA.FTZ R91, R87, R106, R94 ;  /* 0x0000006a575b7223 */ /* 0x000fe2000001005e */
[----:B------:R-:W-:Y:S01]  /*0d90*/  FADD.FTZ R90, R89, R106 ;  /* 0x0000006a595a7221 */ /* 0x000fe20000010000 */
[----:B------:R-:W-:Y:S01]  /*0da0*/  FFMA.FTZ R49, R112, R92, R49 ;  /* 0x0000005c70317223 */ /* 0x000fe20000010031 */
[----:B------:R-:W-:Y:S01]  /*0db0*/  FADD.FTZ R45, R45, R92 ;  /* 0x0000005c2d2d7221 */ /* 0x000fe20000010000 */
[----:B------:R-:W-:Y:S01]  /*0dc0*/  FMUL.FTZ R98, R78, R99 ;  /* 0x000000634e627220 */ /* 0x000fe20000410000 */
[----:B------:R-:W-:Y:S01]  /*0dd0*/  FFMA.FTZ R92, R112, R107, R91 ;  /* 0x0000006b705c7223 */ /* 0x000fe2000001005b */
[----:B------:R-:W-:Y:S01]  /*0de0*/  FADD.FTZ R89, R90, R107 ;  /* 0x0000006b5a597221 */ /* 0x000fe20000010000 */
[----:B------:R-:W-:Y:S01]  /*0df0*/  FMUL.FTZ R114, R95, UR31 ;  /* 0x0000001f5f727c20 */ /* 0x000fe20008410000 */
[----:B------:R-:W-:Y:S01]  /*0e00*/  FMUL.FTZ R119, R79, R88 ;  /* 0x000000584f777220 */ /* 0x000fe20000410000 */
        /* <DEDUP_REMOVED lines=12> */
[----:B------:R-:W-:Y:S01]  /*0ed0*/  FFMA.FTZ R95, R114, R119, R92 ;  /* 0x00000077725f7223 */ /* 0x000fe2000001005c */
[----:B------:R-:W-:Y:S01]  /*0ee0*/  FADD.FTZ R94, R94, R119 ;  /* 0x000000775e5e7221 */ /* 0x000fe20000010000 */
[----:B------:R-:W-:Y:S06]  /*0ef0*/  BRA `(.L_x_3172) ;  /* 0x0000000000407947 */ /* 0x000fec0003800000 */
.L_x_3171:
        /* <DEDUP_REMOVED lines=16> */
.L_x_3172:
        /* <DEDUP_REMOVED lines=32> */
.L_x_3174:
[----:B------:R-:W-:Y:S05]  /*1200*/  BSYNC.RECONVERGENT B0 ;  /* 0x0000000000007941 */ /* 0x000fea0003800200 */
.L_x_3173:
        /* <DEDUP_REMOVED lines=52> */
.L_x_3177:
        /* <DEDUP_REMOVED lines=9> */
.L_x_3178:
        /* <DEDUP_REMOVED lines=9> */
.L_x_3179:
        /* <DEDUP_REMOVED lines=9> */
.L_x_3180:
        /* <DEDUP_REMOVED lines=9> */
.L_x_3181:
        /* <DEDUP_REMOVED lines=9> */
.L_x_3182:
        /* <DEDUP_REMOVED lines=9> */
.L_x_3183:
        /* <DEDUP_REMOVED lines=10> */
.L_x_3176:
        /* <DEDUP_REMOVED lines=67> */
.L_x_3175:
        /* <DEDUP_REMOVED lines=69> */
.L_x_3185:
        /* <DEDUP_REMOVED lines=65> */
.L_x_3184:
        /* <DEDUP_REMOVED lines=28> */
[----:B------:R-:W-:Y:S01]  /*27a0*/  MOV R31, R15 ;  /* 0x0000000f001f7202 */ /* 0x000fe20000000f00 */
[----:B------:R-:W-:Y:S01]  /*27b0*/  @P0 FFMA.FTZ R31, R38, UR31, R15 ;  /* 0x0000001f261f0c23 */ /* 0x000fe2000801000f */
        /* <DEDUP_REMOVED lines=14> */
[----:B------:R-:W-:Y:S01]  /*28a0*/  @P0 FFMA.FTZ R89, R117, UR9, R94 ;  /* 0x0000000975590c23 */ /* 0x000fe2000801005e */
[----:B0-----:R-:W-:Y:S01]  /*28b0*/  @P2 FMUL.FTZ R88, R28, UR10 ;  /* 0x0000000a1c582c20 */ /* 0x001fe20008410000 */
[----:B------:R-:W0:Y:S01]  /*28c0*/  @UP3 LDCU UR11, c[0x0][0x40c] ;  /* 0x00008180ff0b37ac */ /* 0x000e220008000800 */
[----:B------:R-:W-:Y:S01]  /*28d0*/  MOV R38, R10 ;  /* 0x0000000a00267202 */ /* 0x000fe20000000f00 */
[----:B------:R-:W-:Y:S01]  /*28e0*/  @P0 FADD.FTZ R89, R98, -R89 ;  /* 0x8000005962590221 */ /* 0x000fe20000010000 */
[----:B--2---:R-:W-:Y:S01]  /*28f0*/  @P2 FMUL.FTZ R90, R36, UR17 ;  /* 0x00000011245a2c20 */ /* 0x004fe20008410000 */
[----:B------:R-:W2:Y:S01]  /*2900*/  @UP3 LDCU UR30, c[0x0][0x40c] ;  /* 0x00008180ff1e37ac */ /* 0x000ea20008000800 */
[----:B------:R-:W-:Y:S01]  /*2910*/  @P2 F2FP.BF16.F32.PACK_AB R88, RZ, R88 ;  /* 0x00000058ff58223e */ /* 0x000fe200000010ff */
[----:B------:R-:W-:Y:S01]  /*2920*/  @P0 FFMA.FTZ R38, R89, UR31, R10 ;  /* 0x0000001f59260c23 */ /* 0x000fe2000801000a */
[----:B-1----:R-:W-:Y:S01]  /*2930*/  @P2 FMUL.FTZ R89, R30, UR16 ;  /* 0x000000101e592c20 */ /* 0x002fe20008410000 */
[----:B------:R-:W1:Y:S01]  /*2940*/  @UP3 LDCU UR9, c[0x0][0x40c] ;  /* 0x00008180ff0937ac */ /* 0x000e620008000800 */
[----:B------:R-:W-:-:S02]  /*2950*/  @P2 F2FP.BF16.F32.PACK_AB R90, RZ, R90 ;  /* 0x0000005aff5a223e */ /* 0x000fc400000010ff */
[----:B------:R-:W-:Y:S01]  /*2960*/  @P2 PRMT R80, R88, 0x7610, R80 ;  /* 0x0000761058502816 */ /* 0x000fe20000000050 */
[----:B------:R-:W3:Y:S01]  /*2970*/  @UP3 LDCU UR10, c[0x0][0x40c] ;  /* 0x00008180ff0a37ac */ /* 0x000ee20008000800 */
[----:B------:R-:W-:Y:S02]  /*2980*/  @P2 F2FP.BF16.F32.PACK_AB R89, RZ, R89 ;  /* 0x00000059ff59223e */ /* 0x000fe400000010ff */
[----:B------:R-:W-:Y:S02]  /*2990*/  @P2 PRMT R82, R90, 0x7610, R82 ;  /* 0x000076105a522816 */ /* 0x000fe40000000052 */
[----:B------:R-:W-:Y:S01]  /*29a0*/  @P2 PRMT R81, R89, 0x7610, R81 ;  /* 0x0000761059512816 */ /* 0x000fe20000000051 */
[----:B0-----:R-:W-:Y:S01]  /*29b0*/  @P2 FMUL.FTZ R88, R29, UR11 ;  /* 0x0000000b1d582c20 */ /* 0x001fe20008410000 */
[----:B--2---:R-:W-:-:S04]  /*29c0*/  @P2 FMUL.FTZ R91, R38, UR30 ;  /* 0x0000001e265b2c20 */ /* 0x004fc80008410000 */
[----:B------:R-:W-:Y:S01]  /*29d0*/  @P2 F2FP.BF16.F32.PACK_AB R88, RZ, R88 ;  /* 0x00000058ff58223e */ /* 0x000fe200000010ff */
[----:B-1----:R-:W-:Y:S01]  /*29e0*/  @P2 FMUL.FTZ R89, R31, UR9 ;  /* 0x000000091f592c20 */ /* 0x002fe20008410000 */
[----:B------:R-:W-:Y:S02]  /*29f0*/  @P2 F2FP.BF16.F32.PACK_AB R91, RZ, R91 ;  /* 0x0000005bff5b223e */ /* 0x000fe400000010ff */
[----:B------:R-:W-:Y:S01]  /*2a00*/  @P2 PRMT R80, R80, 0x5410, R88 ;  /* 0x0000541050502816 */ /* 0x000fe20000000058 */
[----:B---3--:R-:W-:Y:S01]  /*2a10*/  @P2 FMUL.FTZ R90, R37, UR10 ;  /* 0x0000000a255a2c20 */ /* 0x008fe20008410000 */
[----:B------:R-:W-:Y:S02]  /*2a20*/  @P2 F2FP.BF16.F32.PACK_AB R89, RZ, R89 ;  /* 0x00000059ff59223e */ /* 0x000fe400000010ff */
[----:B------:R-:W-:Y:S02]  /*2a30*/  @P2 PRMT R83, R91, 0x7610, R83 ;  /* 0x000076105b532816 */ /* 0x000fe40000000053 */
[----:B------:R-:W-:-:S02]  /*2a40*/  @P2 F2FP.BF16.F32.PACK_AB R90, RZ, R90 ;  /* 0x0000005aff5a223e */ /* 0x000fc400000010ff */
[----:B------:R-:W-:Y:S02]  /*2a50*/  @P2 PRMT R81, R81, 0x5410, R89 ;  /* 0x0000541051512816 */ /* 0x000fe40000000059 */
[----:B------:R-:W-:Y:S01]  /*2a60*/  @P2 PRMT R82, R82, 0x5410, R90 ;  /* 0x0000541052522816 */ /* 0x000fe2000000005a */
[----:B------:R-:W-:Y:S06]  /*2a70*/  BRA.U !UP3, `(.L_x_3188) ;  /* 0x0000000d0b487547 */ /* 0x000fec000b800000 */
[----:B------:R-:W-:-:S05]  /*2a80*/  FMUL.FTZ R88, R39, UR26 ;  /* 0x0000001a27587c20 */ /* 0x000fca0008410000 */
[----:B------:R-:W-:-:S04]  /*2a90*/  F2FP.BF16.F32.PACK_AB R88, RZ, R88 ;  /* 0x00000058ff58723e */ /* 0x000fc800000010ff */
[----:B------:R-:W-:Y:S01]  /*2aa0*/  PRMT R83, R83, 0x5410, R88 ;  /* 0x0000541053537816 */ /* 0x000fe20000000058 */
[----:B------:R-:W-:Y:S06]  /*2ab0*/  BRA `(.L_x_3188) ;  /* 0x0000000c00387947 */ /* 0x000fec0003800000 */
.L_x_3187:
        /* <DEDUP_REMOVED lines=66> */
.L_x_3186:
        /* <DEDUP_REMOVED lines=68> */
.L_x_3189:
        /* <DEDUP_REMOVED lines=16> */
.L_x_3190:
        /* <DEDUP_REMOVED lines=9> */
.L_x_3191:
        /* <DEDUP_REMOVED lines=9> */
.L_x_3192:
        /* <DEDUP_REMOVED lines=9> */
.L_x_3193:
        /* <DEDUP_REMOVED lines=9> */
.L_x_3194:
        /* <DEDUP_REMOVED lines=9> */
.L_x_3195:
        /* <DEDUP_REMOVED lines=9> */
.L_x_3196:
[----:B------:R-:W-:-:S04]  /*3780*/  @P2 F2FP.BF16.F32.PACK_AB R88, RZ, R88 ;  /* 0x00000058ff58223e */ /* 0x000fc800000010ff */
[----:B------:R-:W-:-:S07]  /*3790*/  @P2 PRMT R83, R83, 0x5410, R88 ;  /* 0x0000541053532816 */ /* 0x000fce0000000058 */
.L_x_3188:
        /* <DEDUP_REMOVED lines=14> */
.L_x_3170:
[----:B------:R-:W0:Y:S08]  /*3880*/  S2UR UR9, SR_CTAID.X ;  /* 0x00000000000979c3 */ /* 0x000e300000002500 */
[----:B------:R-:W0:Y:S08]  /*3890*/  LDC R0, c[0x0][0x388] ;  /* 0x0000e200ff007b82 */ /* 0x000e300000000800 */
[----:B------:R-:W3:Y:S08]  /*38a0*/  LDC.64 R2, c[0x0][0x440] ;  /* 0x00011000ff027b82 */ /* 0x000ef00000000a00 */
[----:B------:R-:W4:Y:S01]  /*38b0*/  LDC.64 R4, c[0x0][0x448] ;  /* 0x00011200ff047b82 */ /* 0x000f220000000a00 */
        /* <DEDUP_REMOVED lines=13> */
.L_x_3198:
        /* <DEDUP_REMOVED lines=15> */
.L_x_8049:


//--------------------- .text._ZN10layer_norm13ln_bwd_kernelINS_13Kernel_traitsIf13__nv_bfloat16fS2_fjLj2048ELj1ELj1ELj4ELj16ENS_18Kernel_traits_baseILj2048EfS2_fS2_fjLj128EEEEELb0ELb1ELb0ELb0EEEvNS_9BwdParamsE --------------------------
	.section	.text._ZN10layer_norm13ln_bwd_kernelINS_13Kernel_traitsIf13__nv_bfloat16fS2_fjLj2048ELj1ELj1ELj4ELj16ENS_18Kernel_traits_baseILj2048EfS2_fS2_fjLj128EEEEELb0ELb1ELb0ELb0EEEvNS_9BwdParamsE,"ax",@progbits
	.align	128
        .global         _ZN10layer_norm13ln_bwd_kernelINS_13Kernel_traitsIf13__nv_bfloat16fS2_fjLj2048ELj1ELj1ELj4ELj16ENS_18Kernel_traits_baseILj2048EfS2_fS2_fjLj128EEEEELb0ELb1ELb0ELb0EEEvNS_9BwdParamsE
        .type           _ZN10layer_norm13ln_bwd_kernelINS_13Kernel_traitsIf13__nv_bfloat16fS2_fjLj2048ELj1ELj1ELj4ELj16ENS_18Kernel_traits_baseILj2048EfS2_fS2_fjLj128EEEEELb0ELb1ELb0ELb0EEEvNS_9BwdParamsE,@function
        .size           _ZN10layer_norm13ln_bwd_kernelINS_13Kernel_traitsIf13__nv_bfloat16fS2_fjLj2048ELj1ELj1ELj4ELj16ENS_18Kernel_traits_baseILj2048EfS2_fS2_fjLj128EEEEELb0ELb1ELb0ELb0EEEvNS_9BwdParamsE,(.L_x_8050 - _ZN10layer_norm13ln_bwd_kernelINS_13Kernel_traitsIf13__nv_bfloat16fS2_fjLj2048ELj1ELj1ELj4ELj16ENS_18Kernel_traits_baseILj2048EfS2_fS2_fjLj128EEEEELb0ELb1ELb0ELb0EEEvNS_9BwdParamsE)
        .other          _ZN10layer_norm13ln_bwd_kernelINS_13Kernel_traitsIf13__nv_bfloat16fS2_fjLj2048ELj1ELj1ELj4ELj16ENS_18Kernel_traits_baseILj2048EfS2_fS2_fjLj128EEEEELb0ELb1ELb0ELb0EEEvNS_9BwdParamsE,@"STO_CUDA_ENTRY STV_DEFAULT"
_ZN10layer_norm13ln_bwd_kernelINS_13Kernel_traitsIf13__nv_bfloat16fS2_fjLj2048ELj1ELj1ELj4ELj16ENS_18Kernel_traits_baseILj2048EfS2_fS2_fjLj128EEEEELb0ELb1ELb0ELb0EEEvNS_9BwdParamsE:
.text._ZN10layer_norm13ln_bwd_kernelINS_13Kernel_traitsIf13__nv_bfloat16fS2_fjLj2048ELj1ELj1ELj4ELj16ENS_18Kernel_traits_baseILj2048EfS2_fS2_fjLj128EEEEELb0ELb1ELb0ELb0EEEvNS_9BwdParamsE:
        /* <DEDUP_REMOVED lines=93> */
.L_x_3218:
[----:B------:R-:W1:Y:S01]  /*05d0*/  @UP0 LDCU.64 UR4, c[0x0][0x3e0] ;  /* 0x00007c00ff0407ac */ /* 0x000e620008000a00 */
[----:B------:R-:W-:Y:S01]  /*05e0*/  PLOP3.LUT P0, PT, PT, PT, UP0, 0x80, 0x8 ;  /* 0x000000000008781c */ /* 0x000fe20003f0f008 */
[----:B0-----:R-:W-:-:S06]  /*05f0*/  UIMAD.WIDE UR16, UR6, 0x4, UR14 ;  /* 0x00000004061078a5 */ /* 0x001fcc000f8e020e */
[----:B--2---:R-:W-:Y:S02]  /*0600*/  MOV R118, UR16 ;  /* 0x0000001000767c02 */ /* 0x004fe40008000f00 */
[----:B------:R-:W-:-:S05]  /*0610*/  MOV R119, UR17 ;  /* 0x0000001100777c02 */ /* 0x000fca0008000f00 */
[----:B------:R-:W2:Y:S01]  /*0620*/  LDG.E R118, desc[UR18][R118.64] ;  /* 0x0000001276767981 */ /* 0x000ea2000c1e1900 */
[----:B-1----:R-:W-:-:S06]  /*0630*/  @UP0 UIMAD.WIDE UR4, UR6, 0x2, UR4 ;  /* 0x00000002060408a5 */ /* 0x002fcc000f8e0204 */
[----:B------:R-:W-:Y:S02]  /*0640*/  MOV R116, UR4 ;  /* 0x0000000400747c02 */ /* 0x000fe40008000f00 */
[----:B------:R-:W-:-:S05]  /*0650*/  MOV R117, UR5 ;  /* 0x0000000500757c02 */ /* 0x000fca0008000f00 */
[----:B------:R-:W3:Y:S01]  /*0660*/  @P0 LDG.E.U16 R116, desc[UR18][R116.64] ;  /* 0x0000001274740981 */ /* 0x000ee2000c1e1500 */
[----:B------:R-:W-:-:S06]  /*0670*/  UIMAD.WIDE UR4, UR6, 0x4, UR12 ;  /* 0x00000004060478a5 */ /* 0x000fcc000f8e020c */
[----:B------:R-:W-:Y:S02]  /*0680*/  MOV R120, UR4 ;  /* 0x0000000400787c02 */ /* 0x000fe40008000f00 */
[----:B------:R-:W-:-:S05]  /*0690*/  MOV R121, UR5 ;  /* 0x0000000500797c02 */ /* 0x000fca0008000f00 */
[----:B------:R0:W4:Y:S01]  /*06a0*/  LDG.E R148, desc[UR18][R120.64] ;  /* 0x0000001278947981 */ /* 0x000122000c1e1900 */
[----:B------:R-:W-:Y:S01]  /*06b0*/  UIMAD UR4, UR6, UR8, URZ ;  /* 0x00000008060472a4 */ /* 0x000fe2000f8e02ff */
[----:B------:R-:W-:-:S03]  /*06c0*/  ISETP.GE.U32.AND P1, PT, R2, 0x80, PT ;  /* 0x000000800200780c */ /* 0x000fc60003f26070 */
[----:B------:R-:W-:-:S04]  /*06d0*/  USHF.R.S32.HI UR5, URZ, 0x1f, UR4 ;  /* 0x0000001fff057899 */ /* 0x000fc80008011404 */
[----:B------:R-:W-:Y:S01]  /*06e0*/  ULEA.HI UR5, UR5, UR4, URZ, 0x3 ;  /* 0x0000000405057291 */ /* 0x000fe2000f8f18ff */
[----:B------:R-:W-:Y:S01]  /*06f0*/  ISETP.NE.AND P3, PT, RZ, UR20, PT ;  /* 0x00000014ff007c0c */ /* 0x000fe2000bf65270 */
[----:B------:R-:W-:-:S04]  /*0700*/  UMOV UR9, 0x3f800000 ;  /* 0x3f80000000097882 */ /* 0x000fc80000000000 */
[----:B------:R-:W-:Y:S01]  /*0710*/  MOV R0, UR5 ;  /* 0x0000000500007c02 */ /* 0x000fe20008000f00 */
[----:B------:R-:W-:Y:S03]  /*0720*/  BSSY.RECONVERGENT B0, `(.L_x_3200) ;  /* 0x000005c000007945 */ /* 0x000fe60003800200 */
[----:B------:R-:W-:Y:S02]  /*0730*/  LEA.HI.SX32 R0, R0, R3, 0x1d ;  /* 0x0000000300007211 */ /* 0x000fe400078feaff */
[----:B0-----:R-:W-:Y:S02]  /*0740*/  CS2R R120, SRZ ;  /* 0x0000000000787805 */ /* 0x001fe4000001ff00 */
[----:B------:R-:W-:Y:S02]  /*0750*/  ISETP.GE.U32.AND P2, PT, R2, 0x100, PT ;  /* 0x000001000200780c */ /* 0x000fe40003f46070 */
[----:B------:R-:W-:-:S02]  /*0760*/  MOV R122, R0 ;  /* 0x00000000007a7202 */ /* 0x000fc40000000f00 */
[----:B--2---:R-:W-:Y:S02]  /*0770*/  R2UR UR17, R118 ;  /* 0x00000000761172ca */ /* 0x004fe400000e0000 */
[----:B---3--:R-:W-:-:S13]  /*0780*/  @P0 R2UR UR16, R116 ;  /* 0x00000000741002ca */ /* 0x008fda00000e0000 */
        /* <DEDUP_REMOVED lines=28> */
[----:B------:R-:W-:Y:S01]  /*0950*/  SHF.L.U32 R121, R121, 0x10, RZ ;  /* 0x0000001079797819 */ /* 0x000fe200000006ff */
[-C--:B------:R-:W-:Y:S01]  /*0960*/  FFMA.FTZ R73, R146, R144.reuse, R73 ;  /* 0x0000009092497223 */ /* 0x080fe20000010049 */
[----:B------:R-:W-:Y:S01]  /*0970*/  FADD.FTZ R57, R57, R144 ;  /* 0x0000009039397221 */ /* 0x000fe20000010000 */
[----:B------:R-:W-:Y:S01]  /*0980*/  FADD.FTZ R118, -R148, R118 ;  /* 0x0000007694767221 */ /* 0x000fe20000010100 */
[----:B------:R-:W-:Y:S01]  /*0990*/  SHF.L.U32 R140, R119, 0x10, RZ ;  /* 0x00000010778c7819 */ /* 0x000fe200000006ff */
[----:B------:R-:W-:Y:S01]  /*09a0*/  FMUL.FTZ R144, R89, R144 ;  /* 0x0000009059907220 */ /* 0x000fe20000410000 */
[----:B------:R-:W-:Y:S01]  /*09b0*/  FADD.FTZ R117, RZ, R145 ;  /* 0x00000091ff757221 */ /* 0x000fe20000010000 */
[----:B------:R-:W-:Y:S01]  /*09c0*/  FFMA.FTZ R119, R147, R145, RZ ;  /* 0x0000009193777223 */ /* 0x000fe200000100ff */
[----:B------:R-:W-:Y:S01]  /*09d0*/  FMUL.FTZ R142, R142, UR17 ;  /* 0x000000118e8e7c20 */ /* 0x000fe20008410000 */
[----:B------:R-:W-:Y:S01]  /*09e0*/  FMUL.FTZ R143, R118, UR17 ;  /* 0x00000011768f7c20 */ /* 0x000fe20008410000 */
[----:B------:R-:W-:Y:S01]  /*09f0*/  FMUL.FTZ R141, R90, R121 ;  /* 0x000000795a8d7220 */ /* 0x000fe20000410000 */
[----:B------:R-:W-:Y:S01]  /*0a00*/  FADD.FTZ R116, R117, R144 ;  /* 0x0000009075747221 */ /* 0x000fe20000010000 */
[----:B------:R-:W-:Y:S01]  /*0a10*/  FFMA.FTZ R118, R146, R144, R119 ;  /* 0x0000009092767223 */ /* 0x000fe20000010077 */
[----:B0-----:R-:W-:Y:S01]  /*0a20*/  SHF.L.U32 R139, R122, 0x10, RZ ;  /* 0x000000107a8b7819 */ /* 0x001fe200000006ff */
[----:B---3--:R-:W-:Y:S01]  /*0a30*/  FADD.FTZ R124, -R148, R124 ;  /* 0x0000007c947c7221 */ /* 0x008fe20000010100 */
[-C--:B------:R-:W-:Y:S01]  /*0a40*/  FFMA.FTZ R75, R142, R140.reuse, R75 ;  /* 0x0000008c8e4b7223 */ /* 0x080fe2000001004b */
[----:B------:R-:W-:Y:S01]  /*0a50*/  FADD.FTZ R59, R59, R140 ;  /* 0x0000008c3b3b7221 */ /* 0x000fe20000010000 */
[----:B------:R-:W-:Y:S01]  /*0a60*/  PRMT R120, R122, 0x7632, R120 ;  /* 0x000076327a787816 */ /* 0x000fe20000000078 */
[----:B------:R-:W-:Y:S01]  /*0a70*/  FMUL.FTZ R140, R91, R140 ;  /* 0x0000008c5b8c7220 */ /* 0x000fe20000410000 */
[----:B------:R-:W-:Y:S01]  /*0a80*/  FADD.FTZ R117, R116, R141 ;  /* 0x0000008d74757221 */ /* 0x000fe20000010000 */
[----:B------:R-:W-:Y:S01]  /*0a90*/  FFMA.FTZ R119, R143, R141, R118 ;  /* 0x0000008d8f777223 */ /* 0x000fe20000010076 */
[----:B------:R-:W-:Y:S01]  /*0aa0*/  FADD.FTZ R122, -R148, R125 ;  /* 0x0000007d947a7221 */ /* 0x000fe20000010100 */
[----:B------:R-:W-:Y:S01]  /*0ab0*/  FMUL.FTZ R125, R124, UR17 ;  /* 0x000000117c7d7c20 */ /* 0x000fe20008410000 */
[----:B-1----:R-:W-:Y:S01]  /*0ac0*/  PRMT R137, R123, 0x7632, R137 ;  /* 0x000076327b897816 */ /* 0x002fe20000000089 */
[----:B------:R-:W-:Y:S01]  /*0ad0*/  FMUL.FTZ R124, R84, R139 ;  /* 0x0000008b547c7220 */ /* 0x000fe20000410000 */
[----:B------:R-:W-:Y:S01]  /*0ae0*/  SHF.L.U32 R120, R120, 0x10, RZ ;  /* 0x0000001078787819 */ /* 0x000fe200000006ff */
[----:B------:R-:W-:Y:S01]  /*0af0*/  FADD.FTZ R117, R117, R140 ;  /* 0x0000008c75757221 */ /* 0x000fe20000010000 */
[----:B------:R-:W-:Y:S01]  /*0b00*/  FFMA.FTZ R116, R142, R140, R119 ;  /* 0x0000008c8e747223 */ /* 0x000fe20000010077 */
[----:B------:R-:W-:Y:S01]  /*0b10*/  SHF.L.U32 R123, R123, 0x10, RZ ;  /* 0x000000107b7b7819 */ /* 0x000fe200000006ff */
[----:B------:R-:W-:Y:S01]  /*0b20*/  FADD.FTZ R136, -R148, R126 ;  /* 0x0000007e94887221 */ /* 0x000fe20000010100 */
[----:B------:R-:W-:Y:S01]  /*0b30*/  SHF.L.U32 R150, R137, 0x10, RZ ;  /* 0x0000001089967819 */ /* 0x000fe200000006ff */
[----:B------:R-:W-:Y:S01]  /*0b40*/  FADD.FTZ R118, R117, R124 ;  /* 0x0000007c75767221 */ /* 0x000fe20000010000 */
[----:B------:R-:W-:Y:S01]  /*0b50*/  FMUL.FTZ R126, R122, UR17 ;  /* 0x000000117a7e7c20 */ /* 0x000fe20008410000 */
[----:B------:R-:W-:Y:S01]  /*0b60*/  FMUL.FTZ R137, R85, R120 ;  /* 0x0000007855897220 */ /* 0x000fe20000410000 */
[C---:B------:R-:W-:Y:S01]  /*0b70*/  FFMA.FTZ R117, R125.reuse, R124, R116 ;  /* 0x0000007c7d757223 */ /* 0x040fe20000010074 */
[----:B------:R-:W-:Y:S01]  /*0b80*/  FADD.FTZ R138, -R148, R127 ;  /* 0x0000007f948a7221 */ /* 0x000fe20000010100 */
        /* <DEDUP_REMOVED lines=21> */
.L_x_3201:
[----:B------:R-:W-:Y:S05]  /*0ce0*/  BSYNC.RECONVERGENT B0 ;  /* 0x0000000000007941 */ /* 0x000fea0003800200 */
.L_x_3200:
        /* <DEDUP_REMOVED lines=16> */
[C---:B---3--:R-:W-:Y:S01]  /*0df0*/  FADD.FTZ R4, -R148.reuse, R4 ;  /* 0x0000000494047221 */ /* 0x048fe20000010100 */
[C---:B------:R-:W-:Y:S01]  /*0e00*/  FADD.FTZ R6, -R148.reuse, R6 ;  /* 0x0000000694067221 */ /* 0x040fe20000010100 */
[----:B------:R-:W-:Y:S01]  /*0e10*/  FADD.FTZ R130, -R148, R5 ;  /* 0x0000000594827221 */ /* 0x000fe20000010100 */
[C---:B----4-:R-:W-:Y:S02]  /*0e20*/  PRMT R10, R116.reuse, 0x7632, R10 ;  /* 0x00007632740a7816 */ /* 0x050fe4000000000a */
[----:B------:R-:W-:Y:S01]  /*0e30*/  SHF.L.U32 R129, R116, 0x10, RZ ;  /* 0x0000001074817819 */ /* 0x000fe200000006ff */
[----:B------:R-:W-:Y:S01]  /*0e40*/  FADD.FTZ R128, -R148, R7 ;  /* 0x0000000794807221 */ /* 0x000fe20000010100 */
[----:B------:R-:W-:Y:S01]  /*0e50*/  PRMT R116, R117, 0x7632, R116 ;  /* 0x0000763275747816 */ /* 0x000fe20000000074 */
[----:B------:R-:W-:Y:S01]  /*0e60*/  FMUL.FTZ R5, R4, UR17 ;  /* 0x0000001104057c20 */ /* 0x000fe20008410000 */
[----:B0-----:R-:W-:-:S02]  /*0e70*/  PRMT R123, R118, 0x7632, R123 ;  /* 0x00007632767b7816 */ /* 0x001fc4000000007b */
[----:B------:R-:W-:Y:S01]  /*0e80*/  SHF.L.U32 R131, R118, 0x10, RZ ;  /* 0x0000001076837819 */ /* 0x000fe200000006ff */
[----:B------:R-:W-:Y:S01]  /*0e90*/  FMUL.FTZ R7, R6, UR17 ;  /* 0x0000001106077c20 */ /* 0x000fe20008410000 */
[----:B------:R-:W-:Y:S02]  /*0ea0*/  SHF.L.U32 R117, R117, 0x10, RZ ;  /* 0x0000001075757819 */ /* 0x000fe400000006ff */
[----:B------:R-:W-:Y:S01]  /*0eb0*/  SHF.L.U32 R118, R10, 0x10, RZ ;  /* 0x000000100a767819 */ /* 0x000fe200000006ff */
[-C--:B-----5:R-:W-:Y:S01]  /*0ec0*/  FMUL.FTZ R10, R104, R129.reuse ;  /* 0x00000081680a7220 */ /* 0x0a0fe20000410000 */
[----:B------:R-:W-:Y:S01]  /*0ed0*/  FMUL.FTZ R6, R128, UR17 ;  /* 0x0000001180067c20 */ /* 0x000fe20008410000 */
        /* <DEDUP_REMOVED lines=8> */
[----:B------:R-:W-:Y:S01]  /*0f60*/  FMUL.FTZ R129, R105, R118 ;  /* 0x0000007669817220 */ /* 0x000fe20000410000 */
[----:B------:R-:W-:Y:S01]  /*0f70*/  FMUL.FTZ R4, R130, UR17 ;  /* 0x0000001182047c20 */ /* 0x000fe20008410000 */
[----:B------:R-:W-:Y:S01]  /*0f80*/  FFMA.FTZ R117, R5, R10, R120 ;  /* 0x0000000a05757223 */ /* 0x000fe20000010078 */
[----:B------:R-:W-:Y:S01]  /*0f90*/  FADD.FTZ R132, -R148, R9 ;  /* 0x0000000994847221 */ /* 0x000fe20000010100 */
[----:B------:R-:W-:Y:S01]  /*0fa0*/  FMUL.FTZ R9, R8, UR17 ;  /* 0x0000001108097c20 */ /* 0x000fe20008410000 */
[----:B------:R-:W-:Y:S01]  /*0fb0*/  FADD.FTZ R121, R116, R129 ;  /* 0x0000008174797221 */ /* 0x000fe20000010000 */
[----:B------:R-:W-:Y:S01]  /*0fc0*/  FFMA.FTZ R116, R4, R129, R117 ;  /* 0x0000008104747223 */ /* 0x000fe20000010075 */
[----:B------:R-:W-:Y:S01]  /*0fd0*/  FADD.FTZ R44, R44, R131 ;  /* 0x000000832c2c7221 */ /* 0x000fe20000010000 */
[-C--:B------:R-:W-:Y:S01]  /*0fe0*/  FFMA.FTZ R60, R9, R131.reuse, R60 ;  /* 0x00000083093c7223 */ /* 0x080fe2000001003c */
[----:B------:R-:W-:Y:S01]  /*0ff0*/  FMUL.FTZ R130, R100, R131 ;  /* 0x0000008364827220 */ /* 0x000fe20000410000 */
[----:B------:R-:W-:Y:S01]  /*1000*/  FFMA.FTZ R65, R4, R118, R65 ;  /* 0x0000007604417223 */ /* 0x000fe20000010041 */
[----:B------:R-:W-:Y:S01]  /*1010*/  FADD.FTZ R49, R49, R118 ;  /* 0x0000007631317221 */ /* 0x000fe20000010000 */
[----:B------:R-:W-:Y:S01]  /*1020*/  FMUL.FTZ R131, R107, R122 ;  /* 0x0000007a6b837220 */ /* 0x000fe20000410000 */
[----:B------:R-:W-:Y:S01]  /*1030*/  FADD.FTZ R118, R121, R128 ;  /* 0x0000008079767221 */ /* 0x000fe20000010000 */
[----:B------:R-:W-:Y:S01]  /*1040*/  FFMA.FTZ R117, R7, R128, R116 ;  /* 0x0000008007757223 */ /* 0x000fe20000010074 */
[----:B------:R-:W-:Y:S01]  /*1050*/  FMUL.FTZ R8, R132, UR17 ;  /* 0x0000001184087c20 */ /* 0x000fe20008410000 */
[----:B------:R-:W-:Y:S01]  /*1060*/  SHF.L.U32 R132, R123, 0x10, RZ ;  /* 0x000000107b847819 */ /* 0x000fe200000006ff */
[----:B------:R-:W-:Y:S01]  /*1070*/  FADD.FTZ R121, R118, R131 ;  /* 0x0000008376797221 */ /* 0x000fe20000010000 */
[----:B------:R-:W-:Y:S01]  /*1080*/  FFMA.FTZ R116, R6, R131, R117 ;  /* 0x0000008306747223 */ /* 0x000fe20000010075 */
[C---:B------:R-:W-:Y:S01]  /*1090*/  PRMT R135, R119.reuse, 0x7632, R135 ;  /* 0x0000763277877816 */ /* 0x040fe20000000087 */
[----:B------:R-:W-:Y:S01]  /*10a0*/  FADD.FTZ R134, -R148, R11 ;  /* 0x0000000b94867221 */ /* 0x000fe20000010100 */
[----:B------:R-:W-:Y:S01]  /*10b0*/  SHF.L.U32 R119, R119, 0x10, RZ ;  /* 0x0000001077777819 */ /* 0x000fe200000006ff */
[----:B------:R-:W-:Y:S01]  /*10c0*/  FMUL.FTZ R11, R133, UR17 ;  /* 0x00000011850b7c20 */ /* 0x000fe20008410000 */
        /* <DEDUP_REMOVED lines=21> */
.L_x_3203:
[----:B------:R-:W-:Y:S05]  /*1220*/  BSYNC.RECONVERGENT B0 ;  /* 0x0000000000007941 */ /* 0x000fea0003800200 */
.L_x_3202:
        /* <DEDUP_REMOVED lines=32> */
.L_x_3205:
[----:B------:R-:W-:Y:S05]  /*1430*/  BSYNC.RECONVERGENT B0 ;  /* 0x0000000000007941 */ /* 0x000fea0003800200 */
.L_x_3204:
        /* <DEDUP_REMOVED lines=36> */
[----:B------:R-:W-:Y:S01]  /*1680*/  FFMA.FTZ R120, R138, UR16, R122 ;  /* 0x000000108a787c23 */ /* 0x000fe2000801007a */
[----:B-----5:R-:W-:Y:S02]  /*1690*/  PRMT R123, R119, 0x7632, R123 ;  /* 0x00007632777b7816 */ /* 0x020fe4000000007b */
[----:B------:R-:W-:Y:S01]  /*16a0*/  FADD.FTZ R121, R136, -R121 ;  /* 0x8000007988797221 */ /* 0x000fe20000010000 */
[----:B------:R-:W-:Y:S01]  /*16b0*/  FADD.FTZ R148, R139, -R120 ;  /* 0x800000788b947221 */ /* 0x000fe20000010000 */
[----:B------:R-:W-:Y:S02]  /*16c0*/  SHF.L.U32 R150, R119, 0x10, RZ ;  /* 0x0000001077967819 */ /* 0x000fe400000006ff */
[----:B------:R-:W-:Y:S01]  /*16d0*/  FMUL.FTZ R120, R121, UR17 ;  /* 0x0000001179787c20 */ /* 0x000fe20008410000 */
[----:B------:R-:W-:Y:S01]  /*16e0*/  FFMA.FTZ R121, R125, UR16, R122 ;  /* 0x000000107d797c23 */ /* 0x000fe2000801007a */
[----:B------:R-:W-:Y:S01]  /*16f0*/  FMUL.FTZ R148, R148, UR17 ;  /* 0x0000001194947c20 */ /* 0x000fe20008410000 */
[----:B------:R-:W-:Y:S01]  /*1700*/  SHF.L.U32 R123, R123, 0x10, RZ ;  /* 0x000000107b7b7819 */ /* 0x000fe200000006ff */
[----:B------:R-:W-:Y:S01]  /*1710*/  FMUL.FTZ R119, R120, UR9 ;  /* 0x0000000978777c20 */ /* 0x000fe20008410000 */
[----:B------:R-:W-:Y:S01]  /*1720*/  FADD.FTZ R121, R124, -R121 ;  /* 0x800000797c797221 */ /* 0x000fe20000010000 */
[----:B------:R-:W-:Y:S01]  /*1730*/  FMUL.FTZ R120, R148, UR9 ;  /* 0x0000000994787c20 */ /* 0x000fe20008410000 */
[----:B------:R-:W-:Y:S01]  /*1740*/  SHF.L.U32 R152, R118, 0x10, RZ ;  /* 0x0000001076987819 */ /* 0x000fe200000006ff */
[----:B------:R-:W-:Y:S01]  /*1750*/  FFMA.FTZ R150, R119, R150, R38 ;  /* 0x0000009677967223 */ /* 0x000fe20000010026 */
[----:B------:R-:W-:Y:S01]  /*1760*/  FFMA.FTZ R38, R126, UR16, R122 ;  /* 0x000000107e267c23 */ /* 0x000fe2000801007a */
[----:B------:R-:W-:Y:S01]  /*1770*/  FMUL.FTZ R121, R121, UR17 ;  /* 0x0000001179797c20 */ /* 0x000fe20008410000 */
[----:B------:R-:W-:Y:S01]  /*1780*/  FFMA.FTZ R151, R120, R123, R39 ;  /* 0x0000007b78977223 */ /* 0x000fe20000010027 */
[----:B------:R-:W-:Y:S01]  /*1790*/  PRMT R118, R118, 0x7632, R118 ;  /* 0x0000763276767816 */ /* 0x000fe20000000076 */
[----:B------:R-:W-:Y:S01]  /*17a0*/  FADD.FTZ R123, R137, -R38 ;  /* 0x80000026897b7221 */ /* 0x000fe20000010000 */
[----:B------:R-:W-:Y:S01]  /*17b0*/  FFMA.FTZ R38, R143, UR16, R122 ;  /* 0x000000108f267c23 */ /* 0x000fe2000801007a */
[----:B------:R-:W-:Y:S01]  /*17c0*/  FMUL.FTZ R39, R121, UR9 ;  /* 0x0000000979277c20 */ /* 0x000fe20008410000 */
[----:B------:R-:W-:Y:S01]  /*17d0*/  SHF.L.U32 R118, R118, 0x10, RZ ;  /* 0x0000001076767819 */ /* 0x000fe200000006ff */
[----:B------:R-:W-:Y:S01]  /*17e0*/  FMUL.FTZ R123, R123, UR17 ;  /* 0x000000117b7b7c20 */ /* 0x000fe20008410000 */
[----:B------:R-:W-:Y:S01]  /*17f0*/  FADD.FTZ R38, R141, -R38 ;  /* 0x800000268d267221 */ /* 0x000fe20000010000 */
[----:B------:R-:W-:Y:S01]  /*1800*/  FFMA.FTZ R152, R39, R152, R36 ;  /* 0x0000009827987223 */ /* 0x000fe20000010024 */
[----:B------:R-:W-:Y:S01]  /*1810*/  FFMA.FTZ R121, R142, UR16, R122 ;  /* 0x000000108e797c23 */ /* 0x000fe2000801007a */
[----:B------:R-:W-:Y:S01]  /*1820*/  FMUL.FTZ R36, R123, UR9 ;  /* 0x000000097b247c20 */ /* 0x000fe20008410000 */
[----:B------:R-:W-:Y:S01]  /*1830*/  FMUL.FTZ R38, R38, UR17 ;  /* 0x0000001126267c20 */ /* 0x000fe20008410000 */
[----:B------:R-:W-:Y:S01]  /*1840*/  FMUL.FTZ R119, R78, R119 ;  /* 0x000000774e777220 */ /* 0x000fe20000410000 */
[----:B------:R-:W-:Y:S01]  /*1850*/  FADD.FTZ R121, R140, -R121 ;  /* 0x800000798c797221 */ /* 0x000fe20000010000 */
[----:B------:R-:W-:Y:S01]  /*1860*/  FFMA.FTZ R123, R36, R118, R37 ;  /* 0x00000076247b7223 */ /* 0x000fe20000010025 */
[C---:B------:R-:W-:Y:S01]  /*1870*/  SHF.L.U32 R118, R117.reuse, 0x10, RZ ;  /* 0x0000001075767819 */ /* 0x040fe200000006ff */
[----:B------:R-:W-:Y:S01]  /*1880*/  FMUL.FTZ R37, R38, UR9 ;  /* 0x0000000926257c20 */ /* 0x000fe20008410000 */
[----:B------:R-:W-:Y:S01]  /*1890*/  PRMT R117, R117, 0x7632, R117 ;  /* 0x0000763275757816 */ /* 0x000fe20000000075 */
[----:B------:R-:W-:-:S02]  /*18a0*/  FMUL.FTZ R38, R121, UR17 ;  /* 0x0000001179267c20 */ /* 0x000fc40008410000 */
[----:B------:R-:W-:Y:S01]  /*18b0*/  FFMA.FTZ R42, R37, R118, R42 ;  /* 0x00000076252a7223 */ /* 0x000fe2000001002a */
[----:B------:R-:W-:Y:S01]  /*18c0*/  SHF.L.U32 R121, R117, 0x10, RZ ;  /* 0x0000001075797819 */ /* 0x000fe200000006ff */
[----:B------:R-:W-:Y:S01]  /*18d0*/  FMUL.FTZ R38, R38, UR9 ;  /* 0x0000000926267c20 */ /* 0x000fe20008410000 */
[--C-:B------:R-:W-:Y:S01]  /*18e0*/  FFMA.FTZ R118, R147, UR16, R122.reuse ;  /* 0x0000001093767c23 */ /* 0x100fe2000801007a */
[----:B------:R-:W-:Y:S02]  /*18f0*/  FFMA.FTZ R117, R146, UR16, R122 ;  /* 0x0000001092757c23 */ /* 0x000fe4000801007a */
[----:B------:R-:W-:Y:S01]  /*1900*/  FFMA.FTZ R43, R38, R121, R43 ;  /* 0x00000079262b7223 */ /* 0x000fe2000001002b */
[----:B------:R-:W-:Y:S01]  /*1910*/  FADD.FTZ R118, R145, -R118 ;  /* 0x8000007691767221 */ /* 0x000fe20000010000 */
[--C-:B------:R-:W-:Y:S01]  /*1920*/  FADD.FTZ R121, R144, -R117.reuse ;  /* 0x8000007590797221 */ /* 0x100fe20000010000 */
[----:B------:R-:W-:Y:S02]  /*1930*/  PRMT R117, R116, 0x7632, R117 ;  /* 0x0000763274757816 */ /* 0x000fe40000000075 */
[----:B------:R-:W-:Y:S01]  /*1940*/  FMUL.FTZ R118, R118, UR17 ;  /* 0x0000001176767c20 */ /* 0x000fe20008410000 */
[----:B------:R-:W-:Y:S01]  /*1950*/  FMUL.FTZ R121, R121, UR17 ;  /* 0x0000001179797c20 */ /* 0x000fe20008410000 */
[----:B------:R-:W-:-:S02]  /*1960*/  SHF.L.U32 R148, R117, 0x10, RZ ;  /* 0x0000001075947819 */ /* 0x000fc400000006ff */
[----:B------:R-:W-:Y:S01]  /*1970*/  FMUL.FTZ R117, R118, UR9 ;  /* 0x0000000976757c20 */ /* 0x000fe20008410000 */
[----:B------:R-:W-:Y:S01]  /*1980*/  FMUL.FTZ R118, R121, UR9 ;  /* 0x0000000979767c20 */ /* 0x000fe20008410000 */
[----:B------:R-:W-:Y:S01]  /*1990*/  SHF.L.U32 R116, R116, 0x10, RZ ;  /* 0x0000001074747819 */ /* 0x000fe200000006ff */
[----:B------:R-:W-:Y:S01]  /*19a0*/  FMUL.FTZ R121, R77, R36 ;  /* 0x000000244d797220 */ /* 0x000fe20000410000 */
[----:B------:R-:W-:Y:S01]  /*19b0*/  FMUL.FTZ R36, R82, R37 ;  /* 0x0000002552247220 */ /* 0x000fe20000410000 */
[----:B------:R-:W-:Y:S01]  /*19c0*/  FFMA.FTZ R41, R118, R148, R41 ;  /* 0x0000009476297223 */ /* 0x000fe20000010029 */
[----:B------:R-:W-:Y:S01]  /*19d0*/  FMUL.FTZ R148, R79, R120 ;  /* 0x000000784f947220 */ /* 0x000fe20000410000 */
[----:B------:R-:W-:Y:S01]  /*19e0*/  FFMA.FTZ R40, R117, R116, R40 ;  /* 0x0000007475287223 */ /* 0x000fe20000010028 */
        /* <DEDUP_REMOVED lines=9> */
.L_x_3209:
[--C-:B------:R-:W-:Y:S01]  /*1a80*/  FFMA.FTZ R108, R147, UR16, R122.reuse ;  /* 0x00000010936c7c23 */ /* 0x100fe2000801007a */
[----:B------:R-:W-:Y:S01]  /*1a90*/  FFMA.FTZ R109, R146, UR16, R122 ;  /* 0x00000010926d7c23 */ /* 0x000fe2000801007a */
[----:B-----5:R-:W-:Y:S01]  /*1aa0*/  PRMT R110, R116, 0x7632, R110 ;  /* 0x00007632746e7816 */ /* 0x020fe2000000006e */
[----:B------:R-:W-:Y:S01]  /*1ab0*/  FFMA.FTZ R112, R143, UR16, R122 ;  /* 0x000000108f707c23 */ /* 0x000fe2000801007a */
[----:B------:R-:W-:Y:S01]  /*1ac0*/  FADD.FTZ R108, R145, -R108 ;  /* 0x8000006c916c7221 */ /* 0x000fe20000010000 */
[----:B------:R-:W-:Y:S01]  /*1ad0*/  FADD.FTZ R109, R144, -R109 ;  /* 0x8000006d906d7221 */ /* 0x000fe20000010000 */
[----:B------:R-:W-:Y:S01]  /*1ae0*/  SHF.L.U32 R111, R116, 0x10, RZ ;  /* 0x00000010746f7819 */ /* 0x000fe200000006ff */
[----:B------:R-:W-:Y:S01]  /*1af0*/  FFMA.FTZ R113, R142, UR16, R122 ;  /* 0x000000108e717c23 */ /* 0x000fe2000801007a */
[----:B------:R-:W-:Y:S01]  /*1b00*/  FMUL.FTZ R108, R108, UR17 ;  /* 0x000000116c6c7c20 */ /* 0x000fe20008410000 */
[----:B------:R-:W-:Y:S01]  /*1b10*/  FMUL.FTZ R109, R109, UR17 ;  /* 0x000000116d6d7c20 */ /* 0x000fe20008410000 */
[----:B------:R-:W-:Y:S01]  /*1b20*/  SHF.L.U32 R110, R110, 0x10, RZ ;  /* 0x000000106e6e7819 */ /* 0x000fe200000006ff */
[----:B------:R-:W-:Y:S01]  /*1b30*/  FADD.FTZ R112, R141, -R112 ;  /* 0x800000708d707221 */ /* 0x000fe20000010000 */
[----:B------:R-:W-:Y:S01]  /*1b40*/  FMUL.FTZ R121, R108, UR9 ;  /* 0x000000096c797c20 */ /* 0x000fe20008410000 */
[----:B------:R-:W-:Y:S01]  /*1b50*/  FMUL.FTZ R116, R109, UR9 ;  /* 0x000000096d747c20 */ /* 0x000fe20008410000 */
[--C-:B------:R-:W-:Y:S01]  /*1b60*/  FFMA.FTZ R115, R125, UR16, R122.reuse ;  /* 0x000000107d737c23 */ /* 0x100fe2000801007a */
[----:B------:R-:W-:Y:S01]  /*1b70*/  FFMA.FTZ R148, R126, UR16, R122 ;  /* 0x000000107e947c23 */ /* 0x000fe2000801007a */
[----:B------:R-:W-:Y:S01]  /*1b80*/  FFMA.FTZ R40, R121, R111, R40 ;  /* 0x0000006f79287223 */ /* 0x000fe20000010028 */
[----:B------:R-:W-:Y:S01]  /*1b90*/  FADD.FTZ R111, R140, -R113 ;  /* 0x800000718c6f7221 */ /* 0x000fe20000010000 */
[----:B------:R-:W-:Y:S01]  /*1ba0*/  FFMA.FTZ R41, R116, R110, R41 ;  /* 0x0000006e74297223 */ /* 0x000fe20000010029 */
[----:B------:R-:W-:Y:S01]  /*1bb0*/  FMUL.FTZ R110, R112, UR17 ;  /* 0x00000011706e7c20 */ /* 0x000fe20008410000 */
[----:B------:R-:W-:Y:S01]  /*1bc0*/  PRMT R112, R117, 0x7632, R112 ;  /* 0x0000763275707816 */ /* 0x000fe20000000070 */
[----:B------:R-:W-:Y:S01]  /*1bd0*/  FMUL.FTZ R111, R111, UR17 ;  /* 0x000000116f6f7c20 */ /* 0x000fe20008410000 */
[----:B------:R-:W-:Y:S01]  /*1be0*/  SHF.L.U32 R113, R117, 0x10, RZ ;  /* 0x0000001075717819 */ /* 0x000fe200000006ff */
[----:B------:R-:W-:Y:S01]  /*1bf0*/  FMUL.FTZ R117, R110, UR9 ;  /* 0x000000096e757c20 */ /* 0x000fe20008410000 */
[----:B------:R-:W-:Y:S01]  /*1c00*/  SHF.L.U32 R112, R112, 0x10, RZ ;  /* 0x0000001070707819 */ /* 0x000fe200000006ff */
[----:B------:R-:W-:Y:S01]  /*1c10*/  FMUL.FTZ R120, R111, UR9 ;  /* 0x000000096f787c20 */ /* 0x000fe20008410000 */
[----:B------:R-:W-:Y:S01]  /*1c20*/  FADD.FTZ R115, R124, -R115 ;  /* 0x800000737c737221 */ /* 0x000fe20000010000 */
[----:B------:R-:W-:Y:S01]  /*1c30*/  FADD.FTZ R148, R137, -R148 ;  /* 0x8000009489947221 */ /* 0x000fe20000010000 */
[----:B------:R-:W-:Y:S01]  /*1c40*/  FFMA.FTZ R42, R117, R113, R42 ;  /* 0x00000071752a7223 */ /* 0x000fe2000001002a */
[----:B------:R-:W-:Y:S01]  /*1c50*/  FFMA.FTZ R43, R120, R112, R43 ;  /* 0x00000070782b7223 */ /* 0x000fe2000001002b */
[----:B------:R-:W-:Y:S01]  /*1c60*/  PRMT R114, R118, 0x7632, R114 ;  /* 0x0000763276727816 */ /* 0x000fe20000000072 */
[----:B------:R-:W-:Y:S01]  /*1c70*/  FMUL.FTZ R112, R115, UR17 ;  /* 0x0000001173707c20 */ /* 0x000fe20008410000 */
[----:B------:R-:W-:Y:S01]  /*1c80*/  FMUL.FTZ R113, R148, UR17 ;  /* 0x0000001194717c20 */ /* 0x000fe20008410000 */
[--C-:B------:R-:W-:Y:S01]  /*1c90*/  FFMA.FTZ R115, R127, UR16, R122.reuse ;  /* 0x000000107f737c23 */ /* 0x100fe2000801007a */
[----:B------:R-:W-:Y:S01]  /*1ca0*/  FFMA.FTZ R148, R138, UR16, R122 ;  /* 0x000000108a947c23 */ /* 0x000fe2000801007a */
[----:B------:R-:W-:Y:S01]  /*1cb0*/  SHF.L.U32 R152, R118, 0x10, RZ ;  /* 0x0000001076987819 */ /* 0x000fe200000006ff */
[----:B------:R-:W-:Y:S01]  /*1cc0*/  FMUL.FTZ R149, R112, UR9 ;  /* 0x0000000970957c20 */ /* 0x000fe20008410000 */
[----:B------:R-:W-:Y:S01]  /*1cd0*/  SHF.L.U32 R114, R114, 0x10, RZ ;  /* 0x0000001072727819 */ /* 0x000fe200000006ff */
[----:B------:R-:W-:Y:S01]  /*1ce0*/  FMUL.FTZ R118, R113, UR9 ;  /* 0x0000000971767c20 */ /* 0x000fe20008410000 */
[----:B------:R-:W-:Y:S01]  /*1cf0*/  FADD.FTZ R115, R136, -R115 ;  /* 0x8000007388737221 */ /* 0x000fe20000010000 */
[----:B------:R-:W-:Y:S01]  /*1d00*/  FADD.FTZ R148, R139, -R148 ;  /* 0x800000948b947221 */ /* 0x000fe20000010000 */
[--C-:B------:R-:W-:Y:S01]  /*1d10*/  FFMA.FTZ R152, R149, R152, R36.reuse ;  /* 0x0000009895987223 */ /* 0x100fe20000010024 */
[----:B------:R-:W-:Y:S01]  /*1d20*/  FFMA.FTZ R123, R118, R114, R37 ;  /* 0x00000072767b7223 */ /* 0x000fe20000010025 */
[----:B------:R-:W-:Y:S01]  /*1d30*/  PRMT R36, R119, 0x7632, R36 ;  /* 0x0000763277247816 */ /* 0x000fe20000000024 */
[----:B------:R-:W-:Y:S01]  /*1d40*/  FMUL.FTZ R114, R115, UR17 ;  /* 0x0000001173727c20 */ /* 0x000fe20008410000 */
[----:B------:R-:W-:Y:S01]  /*1d50*/  FMUL.FTZ R115, R148, UR17 ;  /* 0x0000001194737c20 */ /* 0x000fe20008410000 */
[----:B------:R-:W-:Y:S01]  /*1d60*/  SHF.L.U32 R119, R119, 0x10, RZ ;  /* 0x0000001077777819 */ /* 0x000fe200000006ff */
[----:B------:R-:W-:Y:S01]  /*1d70*/  FMUL.FTZ R121, R80, R121 ;  /* 0x0000007950797220 */ /* 0x000fe20000410000 */
[----:B------:R-:W-:Y:S01]  /*1d80*/  SHF.L.U32 R151, R36, 0x10, RZ ;  /* 0x0000001024977819 */ /* 0x000fe200000006ff */
[----:B------:R-:W-:Y:S01]  /*1d90*/  FMUL.FTZ R37, R114, UR9 ;  /* 0x0000000972257c20 */ /* 0x000fe20008410000 */
[----:B------:R-:W-:Y:S01]  /*1da0*/  FMUL.FTZ R36, R115, UR9 ;  /* 0x0000000973247c20 */ /* 0x000fe20008410000 */
        /* <DEDUP_REMOVED lines=14> */
.L_x_3208:
[----:B------:R-:W-:Y:S01]  /*1e90*/  UMOV UR4, UR10 ;  /* 0x0000000a00047c82 */ /* 0x000fe20008000000 */
[----:B------:R-:W-:Y:S01]  /*1ea0*/  UMOV UR5, UR11 ;  /* 0x0000000b00057c82 */ /* 0x000fe20008000000 */
[----:B------:R-:W-:-:S04]  /*1eb0*/  UISETP.NE.U32.AND UP1, UPT, UR4, URZ, UPT ;  /* 0x000000ff0400728c */ /* 0x000fc8000bf25070 */
[----:B------:R-:W-:-:S09]  /*1ec0*/  UISETP.NE.AND.EX UP1, UPT, UR5, URZ, UPT, UP1 ;  /* 0x000000ff0500728c */ /* 0x000fd2000bf25310 */
[----:B------:R-:W-:Y:S05]  /*1ed0*/  BRA.U UP1, `(.L_x_3211) ;  /* 0x0000000501047547 */ /* 0x000fea000b800000 */
        /* <DEDUP_REMOVED lines=8> */
[----:B------:R-:W-:Y:S01]  /*1f60*/  FFMA.FTZ R120, R121, UR17, R22 ;  /* 0x0000001179787c23 */ /* 0x000fe20008010016 */
[----:B------:R-:W-:Y:S01]  /*1f70*/  FFMA.FTZ R121, R150, UR17, R23 ;  /* 0x0000001196797c23 */ /* 0x000fe20008010017 */
[----:B------:R-:W-:Y:S01]  /*1f80*/  SHF.L.U32 R152, R148, 0x10, RZ ;  /* 0x0000001094987819 */ /* 0x000fe200000006ff */
[----:B------:R-:W-:Y:S01]  /*1f90*/  FFMA.FTZ R148, R126, UR16, R122 ;  /* 0x000000107e947c23 */ /* 0x000fe2000801007a */
[----:B------:R-:W-:Y:S01]  /*1fa0*/  FMUL.FTZ R119, R120, UR9 ;  /* 0x0000000978777c20 */ /* 0x000fe20008410000 */
[----:B------:R-:W-:Y:S01]  /*1fb0*/  FMUL.FTZ R120, R121, UR9 ;  /* 0x0000000979787c20 */ /* 0x000fe20008410000 */
[C---:B------:R-:W-:Y:S01]  /*1fc0*/  PRMT R121, R118.reuse, 0x7632, R121 ;  /* 0x0000763276797816 */ /* 0x040fe20000000079 */
[----:B------:R-:W-:Y:S01]  /*1fd0*/  FADD.FTZ R148, R137, -R148 ;  /* 0x8000009489947221 */ /* 0x000fe20000010000 */
[----:B------:R-:W-:Y:S01]  /*1fe0*/  FFMA.FTZ R150, R149, R119, R38 ;  /* 0x0000007795967223 */ /* 0x000fe20000010026 */
[----:B------:R-:W-:Y:S01]  /*1ff0*/  FFMA.FTZ R38, R123, UR17, R20 ;  /* 0x000000117b267c23 */ /* 0x000fe20008010014 */
[----:B------:R-:W-:Y:S01]  /*2000*/  SHF.L.U32 R123, R118, 0x10, RZ ;  /* 0x00000010767b7819 */ /* 0x000fe200000006ff */
[----:B------:R-:W-:Y:S01]  /*2010*/  FFMA.FTZ R151, R152, R120, R39 ;  /* 0x0000007898977223 */ /* 0x000fe20000010027 */
[----:B------:R-:W-:Y:S01]  /*2020*/  FFMA.FTZ R118, R143, UR16, R122 ;  /* 0x000000108f767c23 */ /* 0x000fe2000801007a */
[----:B------:R-:W-:Y:S01]  /*2030*/  FMUL.FTZ R39, R38, UR9 ;  /* 0x0000000926277c20 */ /* 0x000fe20008410000 */
[----:B------:R-:W-:Y:S01]  /*2040*/  FFMA.FTZ R38, R148, UR17, R21 ;  /* 0x0000001194267c23 */ /* 0x000fe20008010015 */
[----:B------:R-:W-:Y:S01]  /*2050*/  SHF.L.U32 R148, R121, 0x10, RZ ;  /* 0x0000001079947819 */ /* 0x000fe200000006ff */
[----:B------:R-:W-:Y:S01]  /*2060*/  FADD.FTZ R121, R141, -R118 ;  /* 0x800000768d797221 */ /* 0x000fe20000010000 */
[----:B------:R-:W-:Y:S01]  /*2070*/  FFMA.FTZ R152, R123, R39, R36 ;  /* 0x000000277b987223 */ /* 0x000fe20000010024 */
[----:B------:R-:W-:Y:S01]  /*2080*/  FMUL.FTZ R36, R38, UR9 ;  /* 0x0000000926247c20 */ /* 0x000fe20008410000 */
[----:B------:R-:W-:Y:S01]  /*2090*/  FFMA.FTZ R149, R142, UR16, R122 ;  /* 0x000000108e957c23 */ /* 0x000fe2000801007a */
[----:B------:R-:W-:Y:S01]  /*20a0*/  FFMA.FTZ R38, R121, UR17, R26 ;  /* 0x0000001179267c23 */ /* 0x000fe2000801001a */
[C---:B------:R-:W-:Y:S01]  /*20b0*/  SHF.L.U32 R121, R117.reuse, 0x10, RZ ;  /* 0x0000001075797819 */ /* 0x040fe200000006ff */
[----:B------:R-:W-:Y:S01]  /*20c0*/  FFMA.FTZ R123, R148, R36, R37 ;  /* 0x00000024947b7223 */ /* 0x000fe20000010025 */
[----:B------:R-:W-:Y:S01]  /*20d0*/  FADD.FTZ R118, R140, -R149 ;  /* 0x800000958c767221 */ /* 0x000fe20000010000 */
[----:B------:R-:W-:Y:S01]  /*20e0*/  FMUL.FTZ R37, R38, UR9 ;  /* 0x0000000926257c20 */ /* 0x000fe20008410000 */
[----:B------:R-:W-:Y:S01]  /*20f0*/  PRMT R117, R117, 0x7632, R117 ;  /* 0x0000763275757816 */ /* 0x000fe20000000075 */
[----:B------:R-:W-:Y:S01]  /*2100*/  FMUL.FTZ R119, R78, R119 ;  /* 0x000000774e777220 */ /* 0x000fe20000410000 */
[----:B------:R-:W-:Y:S01]  /*2110*/  FFMA.FTZ R38, R118, UR17, R27 ;  /* 0x0000001176267c23 */ /* 0x000fe2000801001b */
[----:B------:R-:W-:Y:S01]  /*2120*/  FFMA.FTZ R42, R121, R37, R42 ;  /* 0x00000025792a7223 */ /* 0x000fe2000001002a */
[--C-:B------:R-:W-:Y:S01]  /*2130*/  FFMA.FTZ R118, R147, UR16, R122.reuse ;  /* 0x0000001093767c23 */ /* 0x100fe2000801007a */
[----:B------:R-:W-:Y:S01]  /*2140*/  FFMA.FTZ R121, R146, UR16, R122 ;  /* 0x0000001092797c23 */ /* 0x000fe2000801007a */
[----:B------:R-:W-:Y:S01]  /*2150*/  SHF.L.U32 R148, R117, 0x10, RZ ;  /* 0x0000001075947819 */ /* 0x000fe200000006ff */
[----:B------:R-:W-:Y:S01]  /*2160*/  FMUL.FTZ R38, R38, UR9 ;  /* 0x0000000926267c20 */ /* 0x000fe20008410000 */
[----:B------:R-:W-:Y:S01]  /*2170*/  FADD.FTZ R117, R145, -R118 ;  /* 0x8000007691757221 */ /* 0x000fe20000010000 */
[--C-:B------:R-:W-:Y:S01]  /*2180*/  FADD.FTZ R118, R144, -R121.reuse ;  /* 0x8000007990767221 */ /* 0x100fe20000010000 */
[----:B------:R-:W-:Y:S01]  /*2190*/  PRMT R121, R116, 0x7632, R121 ;  /* 0x0000763274797816 */ /* 0x000fe20000000079 */
[----:B------:R-:W-:Y:S01]  /*21a0*/  FFMA.FTZ R43, R148, R38, R43 ;  /* 0x00000026942b7223 */ /* 0x000fe2000001002b */
[----:B------:R-:W-:Y:S01]  /*21b0*/  FFMA.FTZ R117, R117, UR17, R24 ;  /* 0x0000001175757c23 */ /* 0x000fe20008010018 */
[----:B------:R-:W-:Y:S01]  /*21c0*/  FFMA.FTZ R118, R118, UR17, R25 ;  /* 0x0000001176767c23 */ /* 0x000fe20008010019 */
        /* <DEDUP_REMOVED lines=8> */
[----:B------:R-:W-:Y:S01]  /*2250*/  FMUL.FTZ R36, R82, R37 ;  /* 0x0000002552247220 */ /* 0x000fe20000410000 */
[----:B------:R-:W-:Y:S01]  /*2260*/  FMUL.FTZ R39, R83, R38 ;  /* 0x0000002653277220 */ /* 0x000fe20000410000 */
[-C--:B------:R-:W-:Y:S01]  /*2270*/  FMUL.FTZ R116, R80, R117.reuse ;  /* 0x0000007550747220 */ /* 0x080fe20000410000 */
[----:B------:R-:W-:Y:S01]  /*2280*/  FMUL.FTZ R37, R81, R118 ;  /* 0x0000007651257220 */ /* 0x000fe20000410000 */
[----:B------:R-:W-:Y:S01]  /*2290*/  FFMA.FTZ R40, R149, R117, R40 ;  /* 0x0000007595287223 */ /* 0x000fe20000010028 */
[----:B------:R-:W-:-:S02]  /*22a0*/  F2FP.BF16.F32.PACK_AB R119, R148, R119 ;  /* 0x000000779477723e */ /* 0x000fc400000010ff */
[----:B------:R-:W-:Y:S02]  /*22b0*/  F2FP.BF16.F32.PACK_AB R118, R121, R120 ;  /* 0x000000787976723e */ /* 0x000fe400000010ff */
[----:B------:R-:W-:Y:S02]  /*22c0*/  F2FP.BF16.F32.PACK_AB R117, R39, R36 ;  /* 0x000000242775723e */ /* 0x000fe400000010ff */
[----:B------:R-:W-:Y:S01]  /*22d0*/  F2FP.BF16.F32.PACK_AB R116, R37, R116 ;  /* 0x000000742574723e */ /* 0x000fe200000010ff */
[----:B------:R-:W-:Y:S06]  /*22e0*/  BRA `(.L_x_3210) ;  /* 0x0000000400007947 */ /* 0x000fec0003800000 */
.L_x_3211:
[--C-:B------:R-:W-:Y:S01]  /*22f0*/  FFMA.FTZ R108, R147, UR16, R122.reuse ;  /* 0x00000010936c7c23 */ /* 0x100fe2000801007a */
[--C-:B------:R-:W-:Y:S01]  /*2300*/  FFMA.FTZ R111, R146, UR16, R122.reuse ;  /* 0x00000010926f7c23 */ /* 0x100fe2000801007a */
[----:B------:R-:W-:Y:S01]  /*2310*/  FFMA.FTZ R115, R142, UR16, R122 ;  /* 0x000000108e737c23 */ /* 0x000fe2000801007a */
[----:B-----5:R-:W-:Y:S01]  /*2320*/  PRMT R110, R116, 0x7632, R110 ;  /* 0x00007632746e7816 */ /* 0x020fe2000000006e */
[----:B------:R-:W-:Y:S01]  /*2330*/  FADD.FTZ R109, R145, -R108 ;  /* 0x8000006c916d7221 */ /* 0x000fe20000010000 */
[----:B------:R-:W-:Y:S01]  /*2340*/  FADD.FTZ R112, R144, -R111 ;  /* 0x8000006f90707221 */ /* 0x000fe20000010000 */
[----:B------:R-:W-:Y:S01]  /*2350*/  SHF.L.U32 R111, R116, 0x10, RZ ;  /* 0x00000010746f7819 */ /* 0x000fe200000006ff */
[----:B------:R-:W-:Y:S01]  /*2360*/  FADD.FTZ R114, R140, -R115 ;  /* 0x800000738c727221 */ /* 0x000fe20000010000 */
[----:B------:R-:W-:Y:S01]  /*2370*/  FFMA.FTZ R108, R109, UR17, R24 ;  /* 0x000000116d6c7c23 */ /* 0x000fe20008010018 */
[----:B------:R-:W-:Y:S01]  /*2380*/  FFMA.FTZ R109, R112, UR17, R25 ;  /* 0x00000011706d7c23 */ /* 0x000fe20008010019 */
[----:B------:R-:W-:Y:S01]  /*2390*/  FFMA.FTZ R112, R143, UR16, R122 ;  /* 0x000000108f707c23 */ /* 0x000fe2000801007a */
[----:B------:R-:W-:Y:S01]  /*23a0*/  SHF.L.U32 R110, R110, 0x10, RZ ;  /* 0x000000106e6e7819 */ /* 0x000fe200000006ff */
[----:B------:R-:W-:Y:S01]  /*23b0*/  FMUL.FTZ R121, R108, UR9 ;  /* 0x000000096c797c20 */ /* 0x000fe20008410000 */
[----:B------:R-:W-:Y:S01]  /*23c0*/  FMUL.FTZ R116, R109, UR9 ;  /* 0x000000096d747c20 */ /* 0x000fe20008410000 */
[--C-:B------:R-:W-:Y:S01]  /*23d0*/  FADD.FTZ R113, R141, -R112.reuse ;  /* 0x800000708d717221 */ /* 0x100fe20000010000 */
[----:B------:R-:W-:Y:S01]  /*23e0*/  PRMT R112, R117, 0x7632, R112 ;  /* 0x0000763275707816 */ /* 0x000fe20000000070 */
[----:B------:R-:W-:Y:S01]  /*23f0*/  FFMA.FTZ R40, R111, R121, R40 ;  /* 0x000000796f287223 */ /* 0x000fe20000010028 */
[----:B------:R-:W-:Y:S01]  /*2400*/  FFMA.FTZ R111, R114, UR17, R27 ;  /* 0x00000011726f7c23 */ /* 0x000fe2000801001b */
[----:B------:R-:W-:Y:S01]  /*2410*/  FFMA.FTZ R115, R125, UR16, R122 ;  /* 0x000000107d737c23 */ /* 0x000fe2000801007a */
[----:B------:R-:W-:Y:S01]  /*2420*/  FFMA.FTZ R41, R110, R116, R41 ;  /* 0x000000746e297223 */ /* 0x000fe20000010029 */
[----:B------:R-:W-:Y:S01]  /*2430*/  SHF.L.U32 R112, R112, 0x10, RZ ;  /* 0x0000001070707819 */ /* 0x000fe200000006ff */
[----:B------:R-:W-:Y:S01]  /*2440*/  FFMA.FTZ R110, R113, UR17, R26 ;  /* 0x00000011716e7c23 */ /* 0x000fe2000801001a */
[----:B------:R-:W-:Y:S01]  /*2450*/  FMUL.FTZ R120, R111, UR9 ;  /* 0x000000096f787c20 */ /* 0x000fe20008410000 */
[----:B------:R-:W-:Y:S01]  /*2460*/  FFMA.FTZ R148, R126, UR16, R122 ;  /* 0x000000107e947c23 */ /* 0x000fe2000801007a */
[----:B------:R-:W-:Y:S01]  /*2470*/  FADD.FTZ R115, R124, -R115 ;  /* 0x800000737c737221 */ /* 0x000fe20000010000 */
[----:B------:R-:W-:Y:S01]  /*2480*/  SHF.L.U32 R113, R117, 0x10, RZ ;  /* 0x0000001075717819 */ /* 0x000fe200000006ff */
[----:B------:R-:W-:Y:S01]  /*2490*/  FMUL.FTZ R117, R110, UR9 ;  /* 0x000000096e757c20 */ /* 0x000fe20008410000 */
[----:B------:R-:W-:Y:S01]  /*24a0*/  FFMA.FTZ R43, R112, R120, R43 ;  /* 0x00000078702b7223 */ /* 0x000fe2000001002b */
[----:B------:R-:W-:Y:S01]  /*24b0*/  FADD.FTZ R148, R137, -R148 ;  /* 0x8000009489947221 */ /* 0x000fe20000010000 */
[----:B------:R-:W-:Y:S01]  /*24c0*/  FFMA.FTZ R112, R115, UR17, R20 ;  /* 0x0000001173707c23 */ /* 0x000fe20008010014 */
[----:B------:R-:W-:Y:S01]  /*24d0*/  FFMA.FTZ R42, R113, R117, R42 ;  /* 0x00000075712a7223 */ /* 0x000fe2000001002a */
[----:B------:R-:W-:Y:S01]  /*24e0*/  PRMT R114, R118, 0x7632, R114 ;  /* 0x0000763276727816 */ /* 0x000fe20000000072 */
[----:B------:R-:W-:Y:S01]  /*24f0*/  FFMA.FTZ R113, R148, UR17, R21 ;  /* 0x0000001194717c23 */ /* 0x000fe20008010015 */
[----:B------:R-:W-:Y:S01]  /*2500*/  SHF.L.U32 R115, R118, 0x10, RZ ;  /* 0x0000001076737819 */ /* 0x000fe200000006ff */
[----:B------:R-:W-:Y:S01]  /*2510*/  FMUL.FTZ R149, R112, UR9 ;  /* 0x0000000970957c20 */ /* 0x000fe20008410000 */
[--C-:B------:R-:W-:Y:S01]  /*2520*/  FFMA.FTZ R123, R127, UR16, R122.reuse ;  /* 0x000000107f7b7c23 */ /* 0x100fe2000801007a */
[----:B------:R-:W-:Y:S01]  /*2530*/  FFMA.FTZ R148, R138, UR16, R122 ;  /* 0x000000108a947c23 */ /* 0x000fe2000801007a */
[----:B------:R-:W-:Y:S01]  /*2540*/  SHF.L.U32 R114, R114, 0x10, RZ ;  /* 0x0000001072727819 */ /* 0x000fe200000006ff */
[----:B------:R-:W-:Y:S01]  /*2550*/  FMUL.FTZ R118, R113, UR9 ;  /* 0x0000000971767c20 */ /* 0x000fe20008410000 */
[----:B------:R-:W-:Y:S01]  /*2560*/  FFMA.FTZ R152, R115, R149, R36 ;  /* 0x0000009573987223 */ /* 0x000fe20000010024 */
[----:B------:R-:W-:Y:S01]  /*2570*/  FADD.FTZ R115, R136, -R123 ;  /* 0x8000007b88737221 */ /* 0x000fe20000010000 */
[----:B------:R-:W-:Y:S01]  /*2580*/  FADD.FTZ R148, R139, -R148 ;  /* 0x800000948b947221 */ /* 0x000fe20000010000 */
[----:B------:R-:W-:Y:S01]  /*2590*/  FFMA.FTZ R123, R114, R118, R37 ;  /* 0x00000076727b7223 */ /* 0x000fe20000010025 */
[----:B------:R-:W-:Y:S01]  /*25a0*/  PRMT R36, R119, 0x7632, R36 ;  /* 0x0000763277247816 */ /* 0x000fe20000000024 */
        /* <DEDUP_REMOVED lines=19> */
[----:B------:R-:W-:-:S07]  /*26e0*/  F2FP.BF16.F32.PACK_AB R119, R36, R119 ;  /* 0x000000772477723e */ /* 0x000fce00000010ff */
.L_x_3210:
        /* <DEDUP_REMOVED lines=14> */
.L_x_3207:
[----:B------:R-:W-:Y:S05]  /*27d0*/  BSYNC.RECONVERGENT B0 ;  /* 0x0000000000007941 */ /* 0x000fea0003800200 */
.L_x_3206:
        /* <DEDUP_REMOVED lines=22> */
[----:B------:R-:W-:-:S02]  /*2940*/  SHF.L.U32 R110, R110, 0x10, RZ ;  /* 0x000000106e6e7819 */ /* 0x000fc400000006ff */
[----:B------:R-:W-:Y:S01]  /*2950*/  FMUL.FTZ R121, R108, UR9 ;  /* 0x000000096c797c20 */ /* 0x000fe20008410000 */
[----:B------:R-:W-:Y:S01]  /*2960*/  FMUL.FTZ R116, R109, UR9 ;  /* 0x000000096d747c20 */ /* 0x000fe20008410000 */
[----:B------:R-:W-:Y:S02]  /*2970*/  PRMT R112, R117, 0x7632, R112 ;  /* 0x0000763275707816 */ /* 0x000fe40000000070 */
[----:B------:R-:W-:Y:S01]  /*2980*/  FFMA.FTZ R32, R121, R111, R32 ;  /* 0x0000006f79207223 */ /* 0x000fe20000010020 */
[----:B------:R-:W-:Y:S01]  /*2990*/  FFMA.FTZ R33, R116, R110, R33 ;  /* 0x0000006e74217223 */ /* 0x000fe20000010021 */
[--C-:B------:R-:W-:Y:S01]  /*29a0*/  FFMA.FTZ R110, R6, UR16, R122.reuse ;  /* 0x00000010066e7c23 */ /* 0x100fe2000801007a */
[----:B------:R-:W-:Y:S01]  /*29b0*/  FFMA.FTZ R111, R9, UR16, R122 ;  /* 0x00000010096f7c23 */ /* 0x000fe2000801007a */
[----:B------:R-:W-:Y:S01]  /*29c0*/  SHF.L.U32 R148, R118, 0x10, RZ ;  /* 0x0000001076947819 */ /* 0x000fe200000006ff */
[----:B------:R-:W-:Y:S01]  /*29d0*/  FMUL.FTZ R121, R96, R121 ;  /* 0x0000007960797220 */ /* 0x000fe20000410000 */
[----:B------:R-:W-:Y:S01]  /*29e0*/  FADD.FTZ R114, R131, -R110 ;  /* 0x8000006e83727221 */ /* 0x000fe20000010000 */
[----:B------:R-:W-:Y:S01]  /*29f0*/  FADD.FTZ R115, R130, -R111 ;  /* 0x8000006f82737221 */ /* 0x000fe20000010000 */
[----:B------:R-:W-:Y:S01]  /*2a00*/  FFMA.FTZ R110, R113, UR17, R18 ;  /* 0x00000011716e7c23 */ /* 0x000fe20008010012 */
[----:B------:R-:W-:Y:S01]  /*2a10*/  SHF.L.U32 R113, R117, 0x10, RZ ;  /* 0x0000001075717819 */ /* 0x000fe200000006ff */
[----:B------:R-:W-:Y:S01]  /*2a20*/  FFMA.FTZ R111, R114, UR17, R19 ;  /* 0x00000011726f7c23 */ /* 0x000fe20008010013 */
[----:B------:R-:W-:Y:S01]  /*2a30*/  SHF.L.U32 R114, R112, 0x10, RZ ;  /* 0x0000001070727819 */ /* 0x000fe200000006ff */
[----:B------:R-:W-:Y:S01]  /*2a40*/  FMUL.FTZ R117, R110, UR9 ;  /* 0x000000096e757c20 */ /* 0x000fe20008410000 */
[----:B------:R-:W-:Y:S01]  /*2a50*/  FFMA.FTZ R112, R115, UR17, R12 ;  /* 0x0000001173707c23 */ /* 0x000fe2000801000c */
[----:B------:R-:W-:Y:S01]  /*2a60*/  FMUL.FTZ R120, R111, UR9 ;  /* 0x000000096f787c20 */ /* 0x000fe20008410000 */
[----:B------:R-:W-:Y:S01]  /*2a70*/  PRMT R118, R118, 0x7632, R118 ;  /* 0x0000763276767816 */ /* 0x000fe20000000076 */
[----:B------:R-:W-:Y:S01]  /*2a80*/  FFMA.FTZ R34, R117, R113, R34 ;  /* 0x0000007175227223 */ /* 0x000fe20000010022 */
[--C-:B------:R-:W-:Y:S01]  /*2a90*/  FFMA.FTZ R113, R11, UR16, R122.reuse ;  /* 0x000000100b717c23 */ /* 0x100fe2000801007a */
[----:B------:R-:W-:Y:S01]  /*2aa0*/  FFMA.FTZ R35, R120, R114, R35 ;  /* 0x0000007278237223 */ /* 0x000fe20000010023 */
[--C-:B------:R-:W-:Y:S01]  /*2ab0*/  FFMA.FTZ R114, R8, UR16, R122.reuse ;  /* 0x0000001008727c23 */ /* 0x100fe2000801007a */
[----:B------:R-:W-:Y:S01]  /*2ac0*/  FFMA.FTZ R122, R134, UR16, R122 ;  /* 0x00000010867a7c23 */ /* 0x000fe2000801007a */
[----:B------:R-:W-:Y:S01]  /*2ad0*/  FADD.FTZ R115, R132, -R113 ;  /* 0x8000007184737221 */ /* 0x000fe20000010000 */
[----:B------:R-:W-:Y:S01]  /*2ae0*/  FMUL.FTZ R123, R112, UR9 ;  /* 0x00000009707b7c20 */ /* 0x000fe20008410000 */
[----:B------:R-:W-:Y:S01]  /*2af0*/  FADD.FTZ R114, R133, -R114 ;  /* 0x8000007285727221 */ /* 0x000fe20000010000 */
[----:B------:R-:W-:Y:S01]  /*2b00*/  FADD.FTZ R122, R135, -R122 ;  /* 0x8000007a877a7221 */ /* 0x000fe20000010000 */
[----:B------:R-:W-:Y:S01]  /*2b10*/  SHF.L.U32 R150, R119, 0x10, RZ ;  /* 0x0000001077967819 */ /* 0x000fe200000006ff */
[----:B------:R-:W-:Y:S01]  /*2b20*/  FFMA.FTZ R148, R123, R148, R28 ;  /* 0x000000947b947223 */ /* 0x000fe2000001001c */
[----:B------:R-:W-:Y:S01]  /*2b30*/  FFMA.FTZ R113, R114, UR17, R13 ;  /* 0x0000001172717c23 */ /* 0x000fe2000801000d */
[----:B------:R-:W-:Y:S01]  /*2b40*/  FFMA.FTZ R114, R115, UR17, R14 ;  /* 0x0000001173727c23 */ /* 0x000fe2000801000e */
[----:B------:R-:W-:Y:S01]  /*2b50*/  FFMA.FTZ R115, R122, UR17, R15 ;  /* 0x000000117a737c23 */ /* 0x000fe2000801000f */
[----:B------:R-:W-:Y:S01]  /*2b60*/  SHF.L.U32 R118, R118, 0x10, RZ ;  /* 0x0000001076767819 */ /* 0x000fe200000006ff */
[----:B------:R-:W-:Y:S01]  /*2b70*/  FMUL.FTZ R28, R113, UR9 ;  /* 0x00000009711c7c20 */ /* 0x000fe20008410000 */
[----:B------:R-:W-:Y:S01]  /*2b80*/  FMUL.FTZ R151, R114, UR9 ;  /* 0x0000000972977c20 */ /* 0x000fe20008410000 */
[----:B------:R-:W-:Y:S01]  /*2b90*/  PRMT R119, R119, 0x7632, R119 ;  /* 0x0000763277777816 */ /* 0x000fe20000000077 */
[----:B------:R-:W-:Y:S01]  /*2ba0*/  FMUL.FTZ R116, R97, R116 ;  /* 0x0000007461747220 */ /* 0x000fe20000410000 */
[----:B------:R-:W-:Y:S01]  /*2bb0*/  FFMA.FTZ R149, R28, R118, R29 ;  /* 0x000000761c957223 */ /* 0x000fe2000001001d */
[----:B------:R-:W-:Y:S01]  /*2bc0*/  FFMA.FTZ R150, R151, R150, R30 ;  /* 0x0000009697967223 */ /* 0x000fe2000001001e */
[----:B------:R-:W-:Y:S01]  /*2bd0*/  FMUL.FTZ R30, R115, UR9 ;  /* 0x00000009731e7c20 */ /* 0x000fe20008410000 */
[----:B------:R-:W-:Y:S01]  /*2be0*/  SHF.L.U32 R122, R119, 0x10, RZ ;  /* 0x00000010777a7819 */ /* 0x000fe200000006ff */
        /* <DEDUP_REMOVED lines=12> */
.L_x_3215:
[--C-:B------:R-:W-:Y:S01]  /*2cb0*/  FFMA.FTZ R121, R5, UR16, R122.reuse ;  /* 0x0000001005797c23 */ /* 0x100fe2000801007a */
[--C-:B------:R-:W-:Y:S01]  /*2cc0*/  FFMA.FTZ R148, R4, UR16, R122.reuse ;  /* 0x0000001004947c23 */ /* 0x100fe2000801007a */
[----:B------:R-:W-:Y:S01]  /*2cd0*/  FFMA.FTZ R149, R7, UR16, R122 ;  /* 0x0000001007957c23 */ /* 0x000fe2000801007a */
[----:B-----5:R-:W-:Y:S01]  /*2ce0*/  SHF.L.U32 R123, R116, 0x10, RZ ;  /* 0x00000010747b7819 */ /* 0x020fe200000006ff */
[----:B------:R-:W-:Y:S01]  /*2cf0*/  FADD.FTZ R121, R10, -R121 ;  /* 0x800000790a797221 */ /* 0x000fe20000010000 */
[----:B------:R-:W-:Y:S01]  /*2d00*/  FADD.FTZ R148, R129, -R148 ;  /* 0x8000009481947221 */ /* 0x000fe20000010000 */
[----:B------:R-:W-:Y:S01]  /*2d10*/  PRMT R120, R116, 0x7632, R120 ;  /* 0x0000763274787816 */ /* 0x000fe20000000078 */
[----:B------:R-:W-:Y:S01]  /*2d20*/  FADD.FTZ R149, R128, -R149 ;  /* 0x8000009580957221 */ /* 0x000fe20000010000 */
[----:B------:R-:W-:Y:S01]  /*2d30*/  FFMA.FTZ R121, R121, UR17, R16 ;  /* 0x0000001179797c23 */ /* 0x000fe20008010010 */
[----:B------:R-:W-:Y:S01]  /*2d40*/  FFMA.FTZ R116, R148, UR17, R17 ;  /* 0x0000001194747c23 */ /* 0x000fe20008010011 */
[----:B------:R-:W-:Y:S01]  /*2d50*/  SHF.L.U32 R120, R120, 0x10, RZ ;  /* 0x0000001078787819 */ /* 0x000fe200000006ff */
[--C-:B------:R-:W-:Y:S01]  /*2d60*/  FFMA.FTZ R148, R6, UR16, R122.reuse ;  /* 0x0000001006947c23 */ /* 0x100fe2000801007a */
[----:B------:R-:W-:Y:S01]  /*2d70*/  FMUL.FTZ R121, R121, UR9 ;  /* 0x0000000979797c20 */ /* 0x000fe20008410000 */
[----:B------:R-:W-:Y:S01]  /*2d80*/  FMUL.FTZ R116, R116, UR9 ;  /* 0x0000000974747c20 */ /* 0x000fe20008410000 */
[----:B------:R-:W-:Y:S01]  /*2d90*/  FFMA.FTZ R152, R8, UR16, R122 ;  /* 0x0000001008987c23 */ /* 0x000fe2000801007a */
[----:B------:R-:W-:Y:S01]  /*2da0*/  FADD.FTZ R148, R131, -R148 ;  /* 0x8000009483947221 */ /* 0x000fe20000010000 */
[----:B------:R-:W-:Y:S01]  /*2db0*/  FFMA.FTZ R32, R121, R123, R32 ;  /* 0x0000007b79207223 */ /* 0x000fe20000010020 */
[----:B------:R-:W-:Y:S01]  /*2dc0*/  FFMA.FTZ R123, R149, UR17, R18 ;  /* 0x00000011957b7c23 */ /* 0x000fe20008010012 */
[----:B------:R-:W-:Y:S01]  /*2dd0*/  FFMA.FTZ R149, R9, UR16, R122 ;  /* 0x0000001009957c23 */ /* 0x000fe2000801007a */
[----:B------:R-:W-:Y:S01]  /*2de0*/  FFMA.FTZ R33, R116, R120, R33 ;  /* 0x0000007874217223 */ /* 0x000fe20000010021 */
[----:B------:R-:W-:Y:S01]  /*2df0*/  SHF.L.U32 R120, R117, 0x10, RZ ;  /* 0x0000001075787819 */ /* 0x000fe200000006ff */
[----:B------:R-:W-:Y:S01]  /*2e00*/  FMUL.FTZ R123, R123, UR9 ;  /* 0x000000097b7b7c20 */ /* 0x000fe20008410000 */
[----:B------:R-:W-:Y:S01]  /*2e10*/  FADD.FTZ R149, R130, -R149 ;  /* 0x8000009582957221 */ /* 0x000fe20000010000 */
[----:B------:R-:W-:Y:S01]  /*2e20*/  PRMT R117, R117, 0x7632, R117 ;  /* 0x0000763275757816 */ /* 0x000fe20000000075 */
[----:B------:R-:W-:Y:S01]  /*2e30*/  FADD.FTZ R152, R133, -R152 ;  /* 0x8000009885987221 */ /* 0x000fe20000010000 */
[----:B------:R-:W-:Y:S01]  /*2e40*/  FFMA.FTZ R34, R123, R120, R34 ;  /* 0x000000787b227223 */ /* 0x000fe20000010022 */
[----:B------:R-:W-:Y:S01]  /*2e50*/  FFMA.FTZ R149, R149, UR17, R12 ;  /* 0x0000001195957c23 */ /* 0x000fe2000801000c */
[----:B------:R-:W-:Y:S01]  /*2e60*/  FFMA.FTZ R120, R148, UR17, R19 ;  /* 0x0000001194787c23 */ /* 0x000fe20008010013 */
[----:B------:R-:W-:Y:S01]  /*2e70*/  SHF.L.U32 R148, R117, 0x10, RZ ;  /* 0x0000001075947819 */ /* 0x000fe200000006ff */
[----:B------:R-:W-:Y:S01]  /*2e80*/  FFMA.FTZ R152, R152, UR17, R13 ;  /* 0x0000001198987c23 */ /* 0x000fe2000801000d */
[----:B------:R-:W-:Y:S01]  /*2e90*/  FMUL.FTZ R117, R149, UR9 ;  /* 0x0000000995757c20 */ /* 0x000fe20008410000 */
[--C-:B------:R-:W-:Y:S01]  /*2ea0*/  FFMA.FTZ R149, R11, UR16, R122.reuse ;  /* 0x000000100b957c23 */ /* 0x100fe2000801007a */
[----:B------:R-:W-:Y:S01]  /*2eb0*/  SHF.L.U32 R150, R118, 0x10, RZ ;  /* 0x0000001076967819 */ /* 0x000fe200000006ff */
[----:B------:R-:W-:Y:S01]  /*2ec0*/  FFMA.FTZ R122, R134, UR16, R122 ;  /* 0x00000010867a7c23 */ /* 0x000fe2000801007a */
[----:B------:R-:W-:Y:S01]  /*2ed0*/  FMUL.FTZ R120, R120, UR9 ;  /* 0x0000000978787c20 */ /* 0x000fe20008410000 */
[----:B------:R-:W-:Y:S01]  /*2ee0*/  PRMT R118, R118, 0x7632, R118 ;  /* 0x0000763276767816 */ /* 0x000fe20000000076 */
[----:B------:R-:W-:Y:S01]  /*2ef0*/  FADD.FTZ R149, R132, -R149 ;  /* 0x8000009584957221 */ /* 0x000fe20000010000 */
[----:B------:R-:W-:Y:S01]  /*2f00*/  FADD.FTZ R122, R135, -R122 ;  /* 0x8000007a877a7221 */ /* 0x000fe20000010000 */
[----:B------:R-:W-:Y:S01]  /*2f10*/  FFMA.FTZ R35, R120, R148, R35 ;  /* 0x0000009478237223 */ /* 0x000fe20000010023 */
[----:B------:R-:W-:Y:S01]  /*2f20*/  SHF.L.U32 R118, R118, 0x10, RZ ;  /* 0x0000001076767819 */ /* 0x000fe200000006ff */
[----:B------:R-:W-:Y:S01]  /*2f30*/  FFMA.FTZ R148, R117, R150, R28 ;  /* 0x0000009675947223 */ /* 0x000fe2000001001c */
[----:B------:R-:W-:Y:S01]  /*2f40*/  FMUL.FTZ R152, R152, UR9 ;  /* 0x0000000998987c20 */ /* 0x000fe20008410000 */
[----:B------:R-:W-:Y:S01]  /*2f50*/  FFMA.FTZ R28, R149, UR17, R14 ;  /* 0x00000011951c7c23 */ /* 0x000fe2000801000e */
[----:B------:R-:W-:Y:S01]  /*2f60*/  FFMA.FTZ R122, R122, UR17, R15 ;  /* 0x000000117a7a7c23 */ /* 0x000fe2000801000f */
[C---:B------:R-:W-:Y:S01]  /*2f70*/  SHF.L.U32 R150, R119.reuse, 0x10, RZ ;  /* 0x0000001077967819 */ /* 0x040fe200000006ff */
[----:B------:R-:W-:Y:S01]  /*2f80*/  FFMA.FTZ R149, R152, R118, R29 ;  /* 0x0000007698957223 */ /* 0x000fe2000001001d */
[----:B------:R-:W-:Y:S01]  /*2f90*/  PRMT R119, R119, 0x7632, R119 ;  /* 0x0000763277777816 */ /* 0x000fe20000000077 */
[----:B------:R-:W-:Y:S01]  /*2fa0*/  FMUL.FTZ R29, R28, UR9 ;  /* 0x000000091c1d7c20 */ /* 0x000fe20008410000 */
[----:B------:R-:W-:Y:S01]  /*2fb0*/  FMUL.FTZ R122, R122, UR9 ;  /* 0x000000097a7a7c20 */ /* 0x000fe20008410000 */
[----:B------:R-:W-:Y:S01]  /*2fc0*/  FMUL.FTZ R121, R96, R121 ;  /* 0x0000007960797220 */ /* 0x000fe20000410000 */
[----:B------:R-:W-:Y:S01]  /*2fd0*/  SHF.L.U32 R151, R119, 0x10, RZ ;  /* 0x0000001077977819 */ /* 0x000fe200000006ff */
        /* <DEDUP_REMOVED lines=14> */
.L_x_3214:
[----:B------:R-:W0:Y:S02]  /*30c0*/  LDC.64 R120, c[0x0][0x478] ;  /* 0x00011e00ff787b82 */ /* 0x000e240000000a00 */
[----:B0-----:R-:W-:-:S04]  /*30d0*/  ISETP.NE.U32.AND P0, PT, R120, RZ, PT ;  /* 0x000000ff7800720c */ /* 0x001fc80003f05070 */
[----:B------:R-:W-:-:S13]  /*30e0*/  ISETP.NE.AND.EX P0, PT, R121, RZ, PT, P0 ;  /* 0x000000ff7900720c */ /* 0x000fda0003f05300 */
        /* <DEDUP_REMOVED lines=14> */
[----:B------:R-:W-:Y:S01]  /*31d0*/  FMUL.FTZ R116, R109, UR9 ;  /* 0x000000096d747c20 */ /* 0x000fe20008410000 */
[----:B------:R-:W-:Y:S01]  /*31e0*/  PRMT R112, R117, 0x7632, R112 ;  /* 0x0000763275707816 */ /* 0x000fe20000000070 */
[----:B------:R-:W-:Y:S01]  /*31f0*/  FADD.FTZ R115, R130, -R115 ;  /* 0x8000007382737221 */ /* 0x000fe20000010000 */
[----:B------:R-:W-:Y:S01]  /*3200*/  FFMA.FTZ R32, R111, R121, R32 ;  /* 0x000000796f207223 */ /* 0x000fe20000010020 */
[----:B------:R-:W-:Y:S01]  /*3210*/  FFMA.FTZ R33, R110, R116, R33 ;  /* 0x000000746e217223 */ /* 0x000fe20000010021 */
[--C-:B------:R-:W-:Y:S01]  /*3220*/  FFMA.FTZ R110, R6, UR16, R122.reuse ;  /* 0x00000010066e7c23 */ /* 0x100fe2000801007a */
[----:B------:R-:W-:Y:S01]  /*3230*/  SHF.L.U32 R114, R112, 0x10, RZ ;  /* 0x0000001070727819 */ /* 0x000fe200000006ff */
[----:B------:R-:W-:Y:S01]  /*3240*/  FMUL.FTZ R112, R115, UR17 ;  /* 0x0000001173707c20 */ /* 0x000fe20008410000 */
[----:B------:R-:W-:Y:S01]  /*3250*/  FFMA.FTZ R115, R11, UR16, R122 ;  /* 0x000000100b737c23 */ /* 0x000fe2000801007a */
[----:B------:R-:W-:Y:S01]  /*3260*/  FADD.FTZ R111, R131, -R110 ;  /* 0x8000006e836f7221 */ /* 0x000fe20000010000 */
[----:B------:R-:W-:Y:S01]  /*3270*/  FMUL.FTZ R110, R113, UR17 ;  /* 0x00000011716e7c20 */ /* 0x000fe20008410000 */
[----:B------:R-:W-:Y:S01]  /*3280*/  SHF.L.U32 R113, R117, 0x10, RZ ;  /* 0x0000001075717819 */ /* 0x000fe200000006ff */
[----:B------:R-:W-:Y:S01]  /*3290*/  FMUL.FTZ R123, R112, UR9 ;  /* 0x00000009707b7c20 */ /* 0x000fe20008410000 */
[----:B------:R-:W-:Y:S01]  /*32a0*/  FMUL.FTZ R111, R111, UR17 ;  /* 0x000000116f6f7c20 */ /* 0x000fe20008410000 */
[----:B------:R-:W-:Y:S01]  /*32b0*/  FMUL.FTZ R117, R110, UR9 ;  /* 0x000000096e757c20 */ /* 0x000fe20008410000 */
[----:B------:R-:W-:Y:S01]  /*32c0*/  FADD.FTZ R115, R132, -R115 ;  /* 0x8000007384737221 */ /* 0x000fe20000010000 */
[----:B------:R-:W-:Y:S01]  /*32d0*/  SHF.L.U32 R153, R119, 0x10, RZ ;  /* 0x0000001077997819 */ /* 0x000fe200000006ff */
[----:B------:R-:W-:Y:S01]  /*32e0*/  FMUL.FTZ R120, R111, UR9 ;  /* 0x000000096f787c20 */ /* 0x000fe20008410000 */
[----:B------:R-:W-:Y:S01]  /*32f0*/  FFMA.FTZ R34, R113, R117, R34 ;  /* 0x0000007571227223 */ /* 0x000fe20000010022 */
[----:B------:R-:W-:Y:S01]  /*3300*/  SHF.L.U32 R113, R118, 0x10, RZ ;  /* 0x0000001076717819 */ /* 0x000fe200000006ff */
[----:B------:R-:W-:Y:S01]  /*3310*/  FMUL.FTZ R121, R96, R121 ;  /* 0x0000007960797220 */ /* 0x000fe20000410000 */
[----:B------:R-:W-:Y:S01]  /*3320*/  FFMA.FTZ R35, R114, R120, R35 ;  /* 0x0000007872237223 */ /* 0x000fe20000010023 */
[--C-:B------:R-:W-:Y:S01]  /*3330*/  FFMA.FTZ R114, R8, UR16, R122.reuse ;  /* 0x0000001008727c23 */ /* 0x100fe2000801007a */
[----:B------:R-:W-:Y:S01]  /*3340*/  FFMA.FTZ R122, R134, UR16, R122 ;  /* 0x00000010867a7c23 */ /* 0x000fe2000801007a */
[----:B------:R-:W-:Y:S01]  /*3350*/  FFMA.FTZ R148, R113, R123, R28 ;  /* 0x0000007b71947223 */ /* 0x000fe2000001001c */
[----:B------:R-:W-:Y:S01]  /*3360*/  PRMT R118, R118, 0x7632, R118 ;  /* 0x0000763276767816 */ /* 0x000fe20000000076 */
[----:B------:R-:W-:Y:S01]  /*3370*/  FADD.FTZ R114, R133, -R114 ;  /* 0x8000007285727221 */ /* 0x000fe20000010000 */
[----:B------:R-:W-:Y:S01]  /*3380*/  FADD.FTZ R122, R135, -R122 ;  /* 0x8000007a877a7221 */ /* 0x000fe20000010000 */
[----:B------:R-:W-:Y:S01]  /*3390*/  PRMT R119, R119, 0x7632, R119 ;  /* 0x0000763277777816 */ /* 0x000fe20000000077 */
[----:B------:R-:W-:Y:S01]  /*33a0*/  FMUL.FTZ R116, R97, R116 ;  /* 0x0000007461747220 */ /* 0x000fe20000410000 */
[----:B------:R-:W-:Y:S01]  /*33b0*/  FMUL.FTZ R113, R114, UR17 ;  /* 0x0000001172717c20 */ /* 0x000fe20008410000 */
[----:B------:R-:W-:Y:S01]  /*33c0*/  FMUL.FTZ R114, R115, UR17 ;  /* 0x0000001173727c20 */ /* 0x000fe20008410000 */
[----:B------:R-:W-:Y:S01]  /*33d0*/  FMUL.FTZ R115, R122, UR17 ;  /* 0x000000117a737c20 */ /* 0x000fe20008410000 */
[----:B------:R-:W-:Y:S01]  /*33e0*/  SHF.L.U32 R118, R118, 0x10, RZ ;  /* 0x0000001076767819 */ /* 0x000fe200000006ff */
[----:B------:R-:W-:Y:S01]  /*33f0*/  FMUL.FTZ R28, R113, UR9 ;  /* 0x00000009711c7c20 */ /* 0x000fe20008410000 */
[----:B------:R-:W-:Y:S01]  /*3400*/  FMUL.FTZ R151, R114, UR9 ;  /* 0x0000000972977c20 */ /* 0x000fe20008410000 */
[----:B------:R-:W-:Y:S01]  /*3410*/  SHF.L.U32 R122, R119, 0x10, RZ ;  /* 0x00000010777a7819 */ /* 0x000fe200000006ff */
[----:B------:R-:W-:Y:S01]  /*3420*/  FMUL.FTZ R117, R98, R117 ;  /* 0x0000007562757220 */ /* 0x000fe20000410000 */
[-C--:B------:R-:W-:Y:S01]  /*3430*/  FFMA.FTZ R149, R118, R28.reuse, R29 ;  /* 0x0000001c76957223 */ /* 0x080fe2000001001d */
[----:B------:R-:W-:Y:S01]  /*3440*/  FFMA.FTZ R150, R153, R151, R30 ;  /* 0x0000009799967223 */ /* 0x000fe2000001001e */
[----:B------:R-:W-:Y:S01]  /*3450*/  FMUL.FTZ R30, R115, UR9 ;  /* 0x00000009731e7c20 */ /* 0x000fe20008410000 */
[----:B------:R-:W-:Y:S01]  /*3460*/  FMUL.FTZ R29, R93, R28 ;  /* 0x0000001c5d1d7220 */ /* 0x000fe20000410000 */
[----:B------:R-:W-:Y:S01]  /*3470*/  FMUL.FTZ R120, R99, R120 ;  /* 0x0000007863787220 */ /* 0x000fe20000410000 */
[----:B------:R-:W-:Y:S01]  /*3480*/  FMUL.FTZ R118, R92, R123 ;  /* 0x0000007b5c767220 */ /* 0x000fe20000410000 */
[----:B------:R-:W-:Y:S01]  /*3490*/  FMUL.FTZ R119, R94, R151 ;  /* 0x000000975e777220 */ /* 0x000fe20000410000 */
[-C--:B------:R-:W-:Y:S01]  /*34a0*/  FMUL.FTZ R28, R95, R30.reuse ;  /* 0x0000001e5f1c7220 */ /* 0x080fe20000410000 */
[----:B------:R-:W-:Y:S01]  /*34b0*/  FFMA.FTZ R151, R122, R30, R31 ;  /* 0x0000001e7a977223 */ /* 0x000fe2000001001f */
[----:B------:R-:W-:-:S02]  /*34c0*/  F2FP.BF16.F32.PACK_AB R116, R116, R121 ;  /* 0x000000797474723e */ /* 0x000fc400000010ff */
[----:B------:R-:W-:Y:S02]  /*34d0*/  F2FP.BF16.F32.PACK_AB R117, R120, R117 ;  /* 0x000000757875723e */ /* 0x000fe400000010ff */
[----:B------:R-:W-:Y:S02]  /*34e0*/  F2FP.BF16.F32.PACK_AB R118, R29, R118 ;  /* 0x000000761d76723e */ /* 0x000fe400000010ff */
[----:B------:R-:W-:Y:S01]  /*34f0*/  F2FP.BF16.F32.PACK_AB R119, R28, R119 ;  /* 0x000000771c77723e */ /* 0x000fe200000010ff */
[----:B------:R-:W-:Y:S06]  /*3500*/  BRA `(.L_x_3216) ;  /* 0x0000000400007947 */ /* 0x000fec0003800000 */
.L_x_3217:
        /* <DEDUP_REMOVED lines=11> */
[--C-:B------:R-:W-:Y:S01]  /*35c0*/  FFMA.FTZ R151, R9, UR16, R122.reuse ;  /* 0x0000001009977c23 */ /* 0x100fe2000801007a */
[----:B------:R-:W-:Y:S01]  /*35d0*/  FMUL.FTZ R116, R116, UR9 ;  /* 0x0000000974747c20 */ /* 0x000fe20008410000 */
[----:B------:R-:W-:Y:S01]  /*35e0*/  FMUL.FTZ R121, R121, UR9 ;  /* 0x0000000979797c20 */ /* 0x000fe20008410000 */
[--C-:B------:R-:W-:Y:S01]  /*35f0*/  FFMA.FTZ R150, R8, UR16, R122.reuse ;  /* 0x0000001008967c23 */ /* 0x100fe2000801007a */
[----:B------:R-:W-:Y:S01]  /*3600*/  FADD.FTZ R151, R130, -R151 ;  /* 0x8000009782977221 */ /* 0x000fe20000010000 */
[----:B------:R-:W-:Y:S01]  /*3610*/  FFMA.FTZ R33, R120, R116, R33 ;  /* 0x0000007478217223 */ /* 0x000fe20000010021 */
[----:B------:R-:W-:Y:S01]  /*3620*/  FFMA.FTZ R120, R6, UR16, R122 ;  /* 0x0000001006787c23 */ /* 0x000fe2000801007a */
[----:B------:R-:W-:Y:S01]  /*3630*/  FFMA.FTZ R32, R123, R121, R32 ;  /* 0x000000797b207223 */ /* 0x000fe20000010020 */
[----:B------:R-:W-:Y:S01]  /*3640*/  FMUL.FTZ R123, R149, UR17 ;  /* 0x00000011957b7c20 */ /* 0x000fe20008410000 */
[----:B------:R-:W-:Y:S01]  /*3650*/  SHF.L.U32 R149, R117, 0x10, RZ ;  /* 0x0000001075957819 */ /* 0x000fe200000006ff */
[----:B------:R-:W-:Y:S01]  /*3660*/  FADD.FTZ R120, R131, -R120 ;  /* 0x8000007883787221 */ /* 0x000fe20000010000 */
[----:B------:R-:W-:Y:S01]  /*3670*/  PRMT R117, R117, 0x7632, R117 ;  /* 0x0000763275757816 */ /* 0x000fe20000000075 */
[----:B------:R-:W-:Y:S01]  /*3680*/  FMUL.FTZ R123, R123, UR9 ;  /* 0x000000097b7b7c20 */ /* 0x000fe20008410000 */
[----:B------:R-:W-:Y:S01]  /*3690*/  FMUL.FTZ R151, R151, UR17 ;  /* 0x0000001197977c20 */ /* 0x000fe20008410000 */
[----:B------:R-:W-:Y:S01]  /*36a0*/  FMUL.FTZ R120, R120, UR17 ;  /* 0x0000001178787c20 */ /* 0x000fe20008410000 */
[----:B------:R-:W-:Y:S01]  /*36b0*/  SHF.L.U32 R148, R117, 0x10, RZ ;  /* 0x0000001075947819 */ /* 0x000fe200000006ff */
[----:B------:R-:W-:Y:S01]  /*36c0*/  FFMA.FTZ R34, R149, R123, R34 ;  /* 0x0000007b95227223 */ /* 0x000fe20000010022 */
[----:B------:R-:W-:Y:S01]  /*36d0*/  SHF.L.U32 R149, R118, 0x10, RZ ;  /* 0x0000001076957819 */ /* 0x000fe200000006ff */
[----:B------:R-:W-:Y:S01]  /*36e0*/  FMUL.FTZ R120, R120, UR9 ;  /* 0x0000000978787c20 */ /* 0x000fe20008410000 */
[----:B------:R-:W-:Y:S01]  /*36f0*/  FMUL.FTZ R117, R151, UR9 ;  /* 0x0000000997757c20 */ /* 0x000fe20008410000 */
[----:B------:R-:W-:Y:S01]  /*3700*/  FADD.FTZ R150, R133, -R150 ;  /* 0x8000009685967221 */ /* 0x000fe20000010000 */
[----:B------:R-:W-:Y:S01]  /*3710*/  PRMT R118, R118, 0x7632, R118 ;  /* 0x0000763276767816 */ /* 0x000fe20000000076 */
[----:B------:R-:W-:Y:S01]  /*3720*/  FFMA.FTZ R35, R148, R120, R35 ;  /* 0x0000007894237223 */ /* 0x000fe20000010023 */
[----:B------:R-:W-:Y:S01]  /*3730*/  FFMA.FTZ R148, R149, R117, R28 ;  /* 0x0000007595947223 */ /* 0x000fe2000001001c */
[--C-:B------:R-:W-:Y:S01]  /*3740*/  FFMA.FTZ R149, R11, UR16, R122.reuse ;  /* 0x000000100b957c23 */ /* 0x100fe2000801007a */
[----:B------:R-:W-:Y:S01]  /*3750*/  FMUL.FTZ R150, R150, UR17 ;  /* 0x0000001196967c20 */ /* 0x000fe20008410000 */
[----:B------:R-:W-:Y:S01]  /*3760*/  SHF.L.U32 R118, R118, 0x10, RZ ;  /* 0x0000001076767819 */ /* 0x000fe200000006ff */
[----:B------:R-:W-:Y:S01]  /*3770*/  FMUL.FTZ R121, R96, R121 ;  /* 0x0000007960797220 */ /* 0x000fe20000410000 */
[----:B------:R-:W-:Y:S01]  /*3780*/  FADD.FTZ R149, R132, -R149 ;  /* 0x8000009584957221 */ /* 0x000fe20000010000 */
[----:B------:R-:W-:Y:S01]  /*3790*/  FMUL.FTZ R28, R150, UR9 ;  /* 0x00000009961c7c20 */ /* 0x000fe20008410000 */
[----:B------:R-:W-:Y:S01]  /*37a0*/  FFMA.FTZ R150, R134, UR16, R122 ;  /* 0x0000001086967c23 */ /* 0x000fe2000801007a */
[----:B------:R-:W-:Y:S01]  /*37b0*/  SHF.L.U32 R151, R119, 0x10, RZ ;  /* 0x0000001077977819 */ /* 0x000fe200000006ff */
[----:B------:R-:W-:Y:S01]  /*37c0*/  FMUL.FTZ R122, R149, UR17 ;  /* 0x00000011957a7c20 */ /* 0x000fe20008410000 */
[-C--:B------:R-:W-:Y:S01]  /*37d0*/  FFMA.FTZ R149, R118, R28.reuse, R29 ;  /* 0x0000001c76957223 */ /* 0x080fe2000001001d */
[----:B------:R-:W-:Y:S01]  /*37e0*/  FADD.FTZ R150, R135, -R150 ;  /* 0x8000009687967221 */ /* 0x000fe20000010000 */
[----:B------:R-:W-:Y:S01]  /*37f0*/  PRMT R119, R119, 0x7632, R119 ;  /* 0x0000763277777816 */ /* 0x000fe20000000077 */
[----:B------:R-:W-:Y:S01]  /*3800*/  FMUL.FTZ R29, R122, UR9 ;  /* 0x000000097a1d7c20 */ /* 0x000fe20008410000 */
[----:B------:R-:W-:Y:S01]  /*3810*/  FMUL.FTZ R123, R98, R123 ;  /* 0x0000007b627b7220 */ /* 0x000fe20000410000 */
[----:B------:R-:W-:Y:S01]  /*3820*/  FMUL.FTZ R118, R150, UR17 ;  /* 0x0000001196767c20 */ /* 0x000fe20008410000 */
[----:B------:R-:W-:Y:S01]  /*3830*/  SHF.L.U32 R122, R119, 0x10, RZ ;  /* 0x00000010777a7819 */ /* 0x000fe200000006ff */
[-C--:B------:R-:W-:Y:S01]  /*3840*/  FFMA.FTZ R150, R151, R29.reuse, R30 ;  /* 0x0000001d97967223 */ /* 0x080fe2000001001e */
[----:B------:R-:W-:Y:S01]  /*3850*/  FMUL.FTZ R119, R94, R29 ;  /* 0x0000001d5e777220 */ /* 0x000fe20000410000 */
[----:B------:R-:W-:Y:S01]  /*3860*/  FMUL.FTZ R30, R118, UR9 ;  /* 0x00000009761e7c20 */ /* 0x000fe20008410000 */
        /* <DEDUP_REMOVED lines=10> */
.L_x_3216:
        /* <DEDUP_REMOVED lines=11> */
.L_x_3213:
[----:B------:R-:W-:Y:S05]  /*39c0*/  BSYNC.RECONVERGENT B0 ;  /* 0x0000000000007941 */ /* 0x000fea0003800200 */
.L_x_3212:
[----:B------:R-:W-:Y:S02]  /*39d0*/  UIADD3 UR6, UPT, UPT, UR6, UR24, URZ ;  /* 0x0000001806067290 */ /* 0x000fe4000fffe0ff */
[----:B------:R-:W-:Y:S02]  /*39e0*/  UPLOP3.LUT UP2, UPT, UPT, UPT, UP2, 0x40, 0x4 ;  /* 0x000000000004789c */ /* 0x000fe40003f4e820 */
[----:B------:R-:W-:-:S09]  /*39f0*/  UISETP.GE.AND UP1, UPT, UR6, UR25, UPT ;  /* 0x000000190600728c */ /* 0x000fd2000bf26270 */
[----:B------:R-:W-:Y:S05]  /*3a00*/  BRA.U !UP1, `(.L_x_3218) ;  /* 0xffffffc909f07547 */ /* 0x000fea000b83ffff */
.L_x_3199:
        /* <DEDUP_REMOVED lines=18> */
.L_x_3220:
[----:B------:R-:W-:Y:S05]  /*3b30*/  BSYNC.RECONVERGENT B0 ;  /* 0x0000000000007941 */ /* 0x000fea0003800200 */
.L_x_3219:
        /* <DEDUP_REMOVED lines=14> */
.L_x_3221:
        /* <DEDUP_REMOVED lines=14> */
.L_x_8050:


//--------------------- .text._ZN10layer_norm13ln_bwd_kernelINS_13Kernel_traitsIf13__nv_bfloat16fS2_fjLj2048ELj1ELj1ELj4ELj16ENS_18Kernel_traits_baseILj2048EfS2_fS2_fjLj128EEEEELb0ELb1ELb0ELb1EEEvNS_9BwdParamsE --------------------------
	.section	.text._ZN10layer_norm13ln_bwd_kernelINS_13Kernel_traitsIf13__nv_bfloat16fS2_fjLj2048ELj1ELj1ELj4ELj16ENS_18Kernel_traits_baseILj2048EfS2_fS2_fjLj128EEEEELb0ELb1ELb0ELb1EEEvNS_9BwdParamsE,"ax",@progbits
	.align	128
        .global         _ZN10layer_norm13ln_bwd_kernelINS_13Kernel_traitsIf13__nv_bfloat16fS2_fjLj2048ELj1ELj1ELj4ELj16ENS_18Kernel_traits_baseILj2048EfS2_fS2_fjLj128EEEEELb0ELb1ELb0ELb1EEEvNS_9BwdParamsE
        .type           _ZN10layer_norm13ln_bwd_kernelINS_13Kernel_traitsIf13__nv_bfloat16fS2_fjLj2048ELj1ELj1ELj4ELj16ENS_18Kernel_traits_baseILj2048EfS2_fS2_fjLj128EEEEELb0ELb1ELb0ELb1EEEvNS_9BwdParamsE,@function
        .size           _ZN10layer_norm13ln_bwd_kernelINS_13Kernel_traitsIf13__nv_bfloat16fS2_fjLj2048ELj1ELj1ELj4ELj16ENS_18Kernel_traits_baseILj2048EfS2_fS2_fjLj128EEEEELb0ELb1ELb0ELb1EEEvNS_9BwdParamsE,(.L_x_8051 - _ZN10layer_norm13ln_bwd_kernelINS_13Kernel_traitsIf13__nv_bfloat16fS2_fjLj2048ELj1ELj1ELj4ELj16ENS_18Kernel_traits_baseILj2048EfS2_fS2_fjLj128EEEEELb0ELb1ELb0ELb1EEEvNS_9BwdParamsE)
        .other          _ZN10layer_norm13ln_bwd_kernelINS_13Kernel_traitsIf13__nv_bfloat16fS2_fjLj2048ELj1ELj1ELj4ELj16ENS_18Kernel_traits_baseILj2048EfS2_fS2_fjLj128EEEEELb0ELb1ELb0ELb1EEEvNS_9BwdParamsE,@"STO_CUDA_ENTRY STV_DEFAULT"
_ZN10layer_norm13ln_bwd_kernelINS_13Kernel_traitsIf13__nv_bfloat16fS2_fjLj2048ELj1ELj1ELj4ELj16ENS_18Kernel_traits_baseILj2048EfS2_fS2_fjLj128EEEEELb0ELb1ELb0ELb1EEEvNS_9BwdParamsE:
.text._ZN10layer_norm13ln_bwd_kernelINS_13Kernel_traitsIf13__nv_bfloat16fS2_fjLj2048ELj1ELj1ELj4ELj16ENS_18Kernel_traits_baseILj2048EfS2_fS2_fjLj128EEEEELb0ELb1ELb0ELb1EEEvNS_9BwdParamsE:
        /* <DEDUP_REMOVED lines=44> */
[----:B--2---:R-:W-:Y:S01]  /*02c0*/  UISETP.NE.U32.AND UP0, UPT, UR4, URZ, UPT ;  /* 0x000000ff0400728c */ /* 0x004fe2000bf05070 */
        /* <DEDUP_REMOVED lines=10> */
[----:B------:R-:W0:Y:S01]  /*0370*/  LDCU.U8 UR16, c[0x0][0x410] ;  /* 0x00008200ff1077ac */ /* 0x000e220008000000 */
[----:B---3--:R-:W-:Y:S02]  /*0380*/  IMAD.WIDE.U32 R4, R0, 0x20, R4 ;  /* 0x0000002000047825 */ /* 0x008fe400078e0004 */
[----:B------:R-:W5:Y:S01]  /*0390*/  LDG.E.128 R48, desc[UR14][R2.64+0x10] ;  /* 0x0000100e02307981 */ /* 0x000f62000c1e1d00 */
[----:B------:R-:W-:-:S02]  /*03a0*/  CS2R R108, SRZ ;  /* 0x00000000006c7805 */ /* 0x000fc4000001ff00 */
[----:B------:R-:W-:Y:S02]  /*03b0*/  CS2R R110, SRZ ;  /* 0x00000000006e7805 */ /* 0x000fe4000001ff00 */
[----:B------:R-:W-:Y:S01]  /*03c0*/  CS2R R112, SRZ ;  /* 0x0000000000707805 */ /* 0x000fe2000001ff00 */
[----:B------:R-:W5:Y:S01]  /*03d0*/  LDG.E.128 R44, desc[UR14][R2.64+0x1000] ;  /* 0x0010000e022c7981 */ /* 0x000f62000c1e1d00 */
[----:B------:R-:W-:Y:S02]  /*03e0*/  CS2R R114, SRZ ;  /* 0x0000000000727805 */ /* 0x000fe4000001ff00 */
[----:B------:R-:W-:Y:S01]  /*03f0*/  CS2R R116, SRZ ;  /* 0x0000000000747805 */ /* 0x000fe2000001ff00 */
[----:B------:R-:W-:Y:S01]  /*0400*/  UPLOP3.LUT UP2, UPT, UPT, UPT, UPT, 0x40, 0x4 ;  /* 0x000000000004789c */ /* 0x000fe20003f4e870 */
[----:B------:R1:W5:Y:S01]  /*0410*/  LDG.E.128 R40, desc[UR14][R2.64+0x1010] ;  /* 0x0010100e02287981 */ /* 0x000362000c1e1d00 */
[----:B------:R-:W2:Y:S03]  /*0420*/  LDCU UR17, c[0x0][0x388] ;  /* 0x00007100ff1177ac */ /* 0x000ea60008000800 */
[----:B------:R-:W5:Y:S01]  /*0430*/  LDG.E.128 R36, desc[UR14][R4.64+0x1010] ;  /* 0x0010100e04247981 */ /* 0x000f62000c1e1d00 */
[----:B------:R-:W3:Y:S03]  /*0440*/  LDCU UR20, c[0x0][0x400] ;  /* 0x00008000ff1477ac */ /* 0x000ee60008000800 */
[----:B------:R-:W5:Y:S01]  /*0450*/  LDG.E.128 R32, desc[UR14][R4.64+0x1000] ;  /* 0x0010000e04207981 */ /* 0x000f62000c1e1d00 */
[----:B------:R-:W4:Y:S01]  /*0460*/  LDCU.64 UR22, c[0x0][0x478] ;  /* 0x00008f00ff1677ac */ /* 0x000f220008000a00 */
[----:B-1----:R-:W-:-:S02]  /*0470*/  CS2R R2, SRZ ;  /* 0x0000000000027805 */ /* 0x002fc4000001ff00 */
[----:B------:R-:W5:Y:S01]  /*0480*/  LDG.E.128 R28, desc[UR14][R4.64+0x10] ;  /* 0x0000100e041c7981 */ /* 0x000f62000c1e1d00 */
[----:B------:R-:W1:Y:S03]  /*0490*/  LDCU.128 UR8, c[0x0][0x3c0] ;  /* 0x00007800ff0877ac */ /* 0x000e660008000c00 */
[----:B------:R0:W5:Y:S01]  /*04a0*/  LDG.E.128 R24, desc[UR14][R4.64] ;  /* 0x0000000e04187981 */ /* 0x000162000c1e1d00 */
[----:B------:R-:W-:Y:S01]  /*04b0*/  UISETP.NE.AND.EX UP0, UPT, UR5, URZ, UPT, UP0 ;  /* 0x000000ff0500728c */ /* 0x000fe2000bf05300 */
[----:B------:R-:W1:Y:S01]  /*04c0*/  LDCU.64 UR18, c[0x0][0x438] ;  /* 0x00008700ff1277ac */ /* 0x000e620008000a00 */
[----:B------:R-:W1:Y:S01]  /*04d0*/  LDCU.64 UR24, c[0x0][0x380] ;  /* 0x00007000ff1877ac */ /* 0x000e620008000a00 */
[----:B0-----:R-:W-:Y:S01]  /*04e0*/  CS2R R4, SRZ ;  /* 0x0000000000047805 */ /* 0x001fe2000001ff00 */
[----:B--234-:R-:W-:-:S07]  /*04f0*/  UMOV UR6, UR7 ;  /* 0x0000000700067c82 */ /* 0x01cfce0008000000 */
.L_x_3235:
[----:B------:R-:W-:Y:S01]  /*0500*/  UIMAD UR4, UR6, UR17, URZ ;  /* 0x00000011060472a4 */ /* 0x000fe2000f8e02ff */
[----:B0-----:R-:W0:Y:S01]  /*0510*/  LDC.64 R138, c[0x0][0x3a8] ;  /* 0x0000ea00ff8a7b82 */ /* 0x001e220000000a00 */
[----:B-1----:R-:W-:Y:S02]  /*0520*/  UIMAD.WIDE UR12, UR6, 0x4, UR8 ;  /* 0x00000004060c78a5 */ /* 0x002fe4000f8e0208 */
[----:B------:R-:W-:-:S04]  /*0530*/  USHF.R.S32.HI UR5, URZ, 0x1f, UR4 ;  /* 0x0000001fff057899 */ /* 0x000fc80008011404 */
[----:B------:R-:W-:Y:S01]  /*0540*/  ULEA.HI UR5, UR5, UR4, URZ, 0x3 ;  /* 0x0000000405057291 */ /* 0x000fe2000f8f18ff */
[----:B------:R-:W1:Y:S01]  /*0550*/  LDC.64 R100, c[0x0][0x428] ;  /* 0x00010a00ff647b82 */ /* 0x000e620000000a00 */
        /* <DEDUP_REMOVED lines=31> */
[----:B-----5:R-:W5:Y:S01]  /*0750*/  @P0 LDG.E.128 R56, desc[UR14][R136.64] ;  /* 0x0000000e88380981 */ /* 0x020f62000c1e1d00 */
        /* <DEDUP_REMOVED lines=10> */
[----:B------:R-:W-:Y:S02]  /*0800*/  SHF.L.U32 R84, R84, 0x10, RZ ;  /* 0x0000001054547819 */ /* 0x000fe400000006ff */
[----:B------:R-:W-:Y:S01]  /*0810*/  SHF.L.U32 R83, R83, 0x10, RZ ;  /* 0x0000001053537819 */ /* 0x000fe200000006ff */
[C---:B------:R-:W-:Y:S02]  /*0820*/  FADD.FTZ R144, -R139.reuse, R88 ;  /* 0x000000588b907221 */ /* 0x040fe40000010100 */
[----:B------:R-:W-:Y:S01]  /*0830*/  FMUL.FTZ R147, R52, R84 ;  /* 0x0000005434937220 */ /* 0x000fe20000410000 */
[----:B------:R-:W-:Y:S01]  /*0840*/  FADD.FTZ R152, -R139, R81 ;  /* 0x000000518b987221 */ /* 0x000fe20000010100 */
[C---:B------:R-:W-:Y:S01]  /*0850*/  PRMT R159, R85.reuse, 0x7632, R159 ;  /* 0x00007632559f7816 */ /* 0x040fe2000000009f */
[----:B------:R-:W-:Y:S01]  /*0860*/  FMUL.FTZ R88, R138, UR21 ;  /* 0x000000158a587c20 */ /* 0x000fe20008410000 */
[----:B------:R-:W-:Y:S01]  /*0870*/  SHF.L.U32 R85, R85, 0x10, RZ ;  /* 0x0000001055557819 */ /* 0x000fe200000006ff */
[----:B------:R-:W-:Y:S01]  /*0880*/  FADD.FTZ R150, -R139, R82 ;  /* 0x000000528b967221 */ /* 0x000fe20000010100 */
[----:B------:R-:W-:Y:S01]  /*0890*/  PRMT R155, R87, 0x7632, R155 ;  /* 0x00007632579b7816 */ /* 0x000fe2000000009b */
[----:B------:R-:W-:Y:S01]  /*08a0*/  FMUL.FTZ R146, R53, R83 ;  /* 0x0000005335927220 */ /* 0x000fe20000410000 */
[----:B------:R-:W-:Y:S01]  /*08b0*/  SHF.L.U32 R134, R87, 0x10, RZ ;  /* 0x0000001057867819 */ /* 0x000fe200000006ff */
[----:B------:R-:W-:Y:S01]  /*08c0*/  FADD.FTZ R87, RZ, R147 ;  /* 0x00000093ff577221 */ /* 0x000fe20000010000 */
[----:B------:R-:W-:Y:S01]  /*08d0*/  FADD.FTZ R82, -R139, R95 ;  /* 0x0000005f8b527221 */ /* 0x000fe20000010100 */
[----:B------:R-:W-:Y:S01]  /*08e0*/  FMUL.FTZ R152, R152, UR21 ;  /* 0x0000001598987c20 */ /* 0x000fe20008410000 */
[----:B------:R-:W-:Y:S01]  /*08f0*/  FFMA.FTZ R95, R88, R147, RZ ;  /* 0x00000093585f7223 */ /* 0x000fe200000100ff */
[----:B------:R-:W-:Y:S01]  /*0900*/  PRMT R157, R86, 0x7632, R157 ;  /* 0x00007632569d7816 */ /* 0x000fe2000000009d */
[----:B------:R-:W-:Y:S01]  /*0910*/  FMUL.FTZ R145, R54, R85 ;  /* 0x0000005536917220 */ /* 0x000fe20000410000 */
[----:B0-----:R-:W-:Y:S01]  /*0920*/  SHF.L.U32 R132, R86, 0x10, RZ ;  /* 0x0000001056847819 */ /* 0x001fe200000006ff */
[----:B------:R-:W-:Y:S01]  /*0930*/  FADD.FTZ R86, R87, R146 ;  /* 0x0000009257567221 */ /* 0x000fe20000010000 */
[----:B------:R-:W-:Y:S01]  /*0940*/  SHF.L.U32 R159, R159, 0x10, RZ ;  /* 0x000000109f9f7819 */ /* 0x000fe200000006ff */
[----:B------:R-:W-:Y:S01]  /*0950*/  FMUL.FTZ R150, R150, UR21 ;  /* 0x0000001596967c20 */ /* 0x000fe20008410000 */
[----:B------:R-:W-:Y:S01]  /*0960*/  FFMA.FTZ R95, R152, R146, R95 ;  /* 0x00000092985f7223 */ /* 0x000fe2000001005f */
[----:B------:R-:W-:-:S02]  /*0970*/  FADD.FTZ R86, R86, R145 ;  /* 0x0000009156567221 */ /* 0x000fc40000010000 */
[----:B------:R-:W-:Y:S01]  /*0980*/  FMUL.FTZ R143, R55, R159 ;  /* 0x0000009f378f7220 */ /* 0x000fe20000410000 */
[----:B------:R-:W-:Y:S01]  /*0990*/  FMUL.FTZ R148, R148, UR21 ;  /* 0x0000001594947c20 */ /* 0x000fe20008410000 */
[----:B------:R-:W-:Y:S01]  /*09a0*/  FFMA.FTZ R95, R150, R145, R95 ;  /* 0x00000091965f7223 */ /* 0x000fe2000001005f */
[----:B------:R-:W-:Y:S01]  /*09b0*/  SHF.L.U32 R157, R157, 0x10, RZ ;  /* 0x000000109d9d7819 */ /* 0x000fe200000006ff */
[----:B------:R-:W-:Y:S01]  /*09c0*/  FMUL.FTZ R141, R48, R132 ;  /* 0x00000084308d7220 */ /* 0x000fe20000410000 */
[----:B------:R-:W-:Y:S01]  /*09d0*/  FADD.FTZ R86, R86, R143 ;  /* 0x0000008f56567221 */ /* 0x000fe20000010000 */
[----:B------:R-:W-:Y:S01]  /*09e0*/  FADD.FTZ R89, -R139, R89 ;  /* 0x000000598b597221 */ /* 0x000fe20000010100 */
[----:B------:R-:W-:Y:S01]  /*09f0*/  FMUL.FTZ R144, R144, UR21 ;  /* 0x0000001590907c20 */ /* 0x000fe20008410000 */
[----:B------:R-:W-:Y:S01]  /*0a00*/  FFMA.FTZ R95, R148, R143, R95 ;  /* 0x0000008f945f7223 */ /* 0x000fe2000001005f */
[----:B------:R-:W-:Y:S01]  /*0a10*/  FMUL.FTZ R137, R49, R157 ;  /* 0x0000009d31897220 */ /* 0x000fe20000410000 */
        /* <DEDUP_REMOVED lines=17> */
[C---:B------:R-:W-:Y:S01]  /*0b30*/  PRMT R153, R100.reuse, 0x7632, R153 ;  /* 0x0000763264997816 */ /* 0x040fe20000000099 */
[----:B------:R-:W-:Y:S01]  /*0b40*/  FMUL.FTZ R136, R51, R155 ;  /* 0x0000009b33887220 */ /* 0x000fe20000410000 */
[----:B------:R-:W-:Y:S01]  /*0b50*/  SHF.L.U32 R149, R100, 0x10, RZ ;  /* 0x0000001064957819 */ /* 0x000fe200000006ff */
        /* <DEDUP_REMOVED lines=30> */
[----:B------:R-:W-:Y:S01]  /*0d40*/  SHF.L.U32 R160, R103, 0x10, RZ ;  /* 0x0000001067a07819 */ /* 0x000fe200000006ff */
[----:B------:R-:W-:Y:S01]  /*0d50*/  FMUL.FTZ R101, R81, UR21 ;  /* 0x0000001551657c20 */ /* 0x000fe20008410000 */
[----:B------:R-:W-:Y:S01]  /*0d60*/  PRMT R161, R103, 0x7632, R161 ;  /* 0x0000763267a17816 */ /* 0x000fe200000000a1 */
[----:B------:R-:W-:Y:S01]  /*0d70*/  FADD.FTZ R81, R86, R99 ;  /* 0x0000006356517221 */ /* 0x000fe20000010000 */
        /* <DEDUP_REMOVED lines=48> */
.L_x_3224:
[----:B------:R-:W-:Y:S05]  /*1080*/  BSYNC.RECONVERGENT B0 ;  /* 0x0000000000007941 */ /* 0x000fea0003800200 */
.L_x_3223:
        /* <DEDUP_REMOVED lines=68> */
[----:B------:R-:W-:Y:S01]  /*14d0*/  FADD.FTZ R148, R143, -R148 ;  /* 0x800000948f947221 */ /* 0x000fe20000010000 */
        /* <DEDUP_REMOVED lines=11> */
[----:B-----5:R-:W-:Y:S01]  /*1590*/  PRMT R86, R80, 0x7632, R86 ;  /* 0x0000763250567816 */ /* 0x020fe20000000056 */
[----:B------:R-:W-:Y:S01]  /*15a0*/  FMUL.FTZ R147, R147, UR21 ;  /* 0x0000001593937c20 */ /* 0x000fe20008410000 */
[----:B------:R-:W-:Y:S01]  /*15b0*/  PRMT R87, R81, 0x7632, R87 ;  /* 0x0000763251577816 */ /* 0x000fe20000000057 */
[----:B------:R-:W-:Y:S01]  /*15c0*/  FMUL.FTZ R149, R149, UR21 ;  /* 0x0000001595957c20 */ /* 0x000fe20008410000 */
[----:B------:R-:W-:Y:S01]  /*15d0*/  PRMT R134, R82, 0x7632, R134 ;  /* 0x0000763252867816 */ /* 0x000fe20000000086 */
[----:B------:R-:W-:Y:S01]  /*15e0*/  FMUL.FTZ R150, R150, UR21 ;  /* 0x0000001596967c20 */ /* 0x000fe20008410000 */
[----:B------:R-:W-:Y:S01]  /*15f0*/  FMUL.FTZ R148, R148, UR21 ;  /* 0x0000001594947c20 */ /* 0x000fe20008410000 */
[----:B------:R-:W-:Y:S01]  /*1600*/  FMUL.FTZ R140, R140, UR21 ;  /* 0x000000158c8c7c20 */ /* 0x000fe20008410000 */
[----:B------:R-:W-:Y:S01]  /*1610*/  SHF.L.U32 R82, R82, 0x10, RZ ;  /* 0x0000001052527819 */ /* 0x000fe200000006ff */
[----:B------:R-:W-:Y:S01]  /*1620*/  FMUL.FTZ R142, R142, UR21 ;  /* 0x000000158e8e7c20 */ /* 0x000fe20008410000 */
[----:B------:R-:W-:Y:S01]  /*1630*/  FMUL.FTZ R143, R143, UR21 ;  /* 0x000000158f8f7c20 */ /* 0x000fe20008410000 */
[----:B------:R-:W-:Y:S01]  /*1640*/  PRMT R88, R83, 0x7632, R88 ;  /* 0x0000763253587816 */ /* 0x000fe20000000058 */
[----:B------:R-:W-:Y:S01]  /*1650*/  FMUL.FTZ R145, R144, UR12 ;  /* 0x0000000c90917c20 */ /* 0x000fe20008410000 */
[----:B------:R-:W-:Y:S01]  /*1660*/  SHF.L.U32 R80, R80, 0x10, RZ ;  /* 0x0000001050507819 */ /* 0x000fe200000006ff */
        /* <DEDUP_REMOVED lines=9> */
[----:B------:R-:W-:Y:S01]  /*1700*/  FMUL.FTZ R142, R142, UR12 ;  /* 0x0000000c8e8e7c20 */ /* 0x000fe20008410000 */
[----:B------:R-:W-:Y:S01]  /*1710*/  FMUL.FTZ R136, R143, UR12 ;  /* 0x0000000c8f887c20 */ /* 0x000fe20008410000 */
        /* <DEDUP_REMOVED lines=23> */
.L_x_3226:
[--C-:B------:R-:W-:Y:S01]  /*1890*/  FFMA.FTZ R150, R150, UR4, R135.reuse ;  /* 0x0000000496967c23 */ /* 0x100fe20008010087 */
[--C-:B------:R-:W-:Y:S01]  /*18a0*/  FFMA.FTZ R88, R88, UR4, R135.reuse ;  /* 0x0000000458587c23 */ /* 0x100fe20008010087 */
[--C-:B------:R-:W-:Y:S01]  /*18b0*/  FFMA.FTZ R144, R144, UR4, R135.reuse ;  /* 0x0000000490907c23 */ /* 0x100fe20008010087 */
[--C-:B------:R-:W-:Y:S01]  /*18c0*/  FFMA.FTZ R142, R142, UR4, R135.reuse ;  /* 0x000000048e8e7c23 */ /* 0x100fe20008010087 */
[----:B-----5:R-:W-:Y:S01]  /*18d0*/  PRMT R74, R81, 0x7632, R74 ;  /* 0x00007632514a7816 */ /* 0x020fe2000000004a */
[--C-:B------:R-:W-:Y:S01]  /*18e0*/  FFMA.FTZ R73, R152, UR4, R135.reuse ;  /* 0x0000000498497c23 */ /* 0x100fe20008010087 */
[--C-:B------:R-:W-:Y:S01]  /*18f0*/  FFMA.FTZ R148, R148, UR4, R135.reuse ;  /* 0x0000000494947c23 */ /* 0x100fe20008010087 */
[--C-:B------:R-:W-:Y:S01]  /*1900*/  FFMA.FTZ R140, R140, UR4, R135.reuse ;  /* 0x000000048c8c7c23 */ /* 0x100fe20008010087 */
[----:B------:R-:W-:Y:S01]  /*1910*/  PRMT R72, R80, 0x7632, R72 ;  /* 0x0000763250487816 */ /* 0x000fe20000000048 */
[----:B------:R-:W-:Y:S01]  /*1920*/  FADD.FTZ R150, R145, -R150 ;  /* 0x8000009691967221 */ /* 0x000fe20000010000 */
[----:B------:R-:W-:Y:S01]  /*1930*/  FFMA.FTZ R77, R138, UR4, R135 ;  /* 0x000000048a4d7c23 */ /* 0x000fe20008010087 */
[----:B------:R-:W-:Y:S01]  /*1940*/  PRMT R76, R83, 0x7632, R76 ;  /* 0x00007632534c7816 */ /* 0x000fe2000000004c */
[----:B------:R-:W-:Y:S01]  /*1950*/  FADD.FTZ R88, R147, -R88 ;  /* 0x8000005893587221 */ /* 0x000fe20000010000 */
[----:B------:R-:W-:Y:S01]  /*1960*/  PRMT R75, R82, 0x7632, R75 ;  /* 0x00007632524b7816 */ /* 0x000fe2000000004b */
[----:B------:R-:W-:Y:S01]  /*1970*/  FADD.FTZ R144, R141, -R144 ;  /* 0x800000908d907221 */ /* 0x000fe20000010000 */
[----:B------:R-:W-:Y:S01]  /*1980*/  FADD.FTZ R142, R137, -R142 ;  /* 0x8000008e898e7221 */ /* 0x000fe20000010000 */
[----:B------:R-:W-:Y:S01]  /*1990*/  FADD.FTZ R73, R146, -R73 ;  /* 0x8000004992497221 */ /* 0x000fe20000010000 */
[----:B------:R-:W-:Y:S01]  /*19a0*/  FADD.FTZ R148, R143, -R148 ;  /* 0x800000948f947221 */ /* 0x000fe20000010000 */
[----:B------:R-:W-:Y:S01]  /*19b0*/  FADD.FTZ R140, R139, -R140 ;  /* 0x8000008c8b8c7221 */ /* 0x000fe20000010000 */
[----:B------:R-:W-:Y:S01]  /*19c0*/  SHF.L.U32 R141, R74, 0x10, RZ ;  /* 0x000000104a8d7819 */ /* 0x000fe200000006ff */
[----:B------:R-:W-:Y:S01]  /*19d0*/  FADD.FTZ R79, R136, -R77 ;  /* 0x8000004d884f7221 */ /* 0x000fe20000010000 */
[----:B------:R-:W-:Y:S01]  /*19e0*/  SHF.L.U32 R139, R72, 0x10, RZ ;  /* 0x00000010488b7819 */ /* 0x000fe200000006ff */
[----:B------:R-:W-:Y:S01]  /*19f0*/  FMUL.FTZ R74, R150, UR21 ;  /* 0x00000015964a7c20 */ /* 0x000fe20008410000 */
[----:B------:R-:W-:Y:S01]  /*1a00*/  SHF.L.U32 R147, R76, 0x10, RZ ;  /* 0x000000104c937819 */ /* 0x000fe200000006ff */
[----:B------:R-:W-:Y:S01]  /*1a10*/  FMUL.FTZ R72, R88, UR21 ;  /* 0x0000001558487c20 */ /* 0x000fe20008410000 */
[----:B------:R-:W-:Y:S01]  /*1a20*/  SHF.L.U32 R145, R75, 0x10, RZ ;  /* 0x000000104b917819 */ /* 0x000fe200000006ff */
[----:B------:R-:W-:Y:S01]  /*1a30*/  FMUL.FTZ R76, R144, UR21 ;  /* 0x00000015904c7c20 */ /* 0x000fe20008410000 */
[----:B------:R-:W-:Y:S01]  /*1a40*/  FMUL.FTZ R77, R142, UR21 ;  /* 0x000000158e4d7c20 */ /* 0x000fe20008410000 */
[----:B------:R-:W-:Y:S01]  /*1a50*/  SHF.L.U32 R81, R81, 0x10, RZ ;  /* 0x0000001051517819 */ /* 0x000fe200000006ff */
[----:B------:R-:W-:Y:S01]  /*1a60*/  FMUL.FTZ R73, R73, UR21 ;  /* 0x0000001549497c20 */ /* 0x000fe20008410000 */
        /* <DEDUP_REMOVED lines=8> */
[----:B------:R-:W-:Y:S01]  /*1af0*/  FMUL.FTZ R137, R76, UR12 ;  /* 0x0000000c4c897c20 */ /* 0x000fe20008410000 */
[----:B------:R-:W-:Y:S01]  /*1b00*/  FMUL.FTZ R138, R77, UR12 ;  /* 0x0000000c4d8a7c20 */ /* 0x000fe20008410000 */
[----:B------:R-:W-:Y:S01]  /*1b10*/  FMUL.FTZ R86, R73, UR12 ;  /* 0x0000000c49567c20 */ /* 0x000fe20008410000 */
[----:B------:R-:W-:Y:S01]  /*1b20*/  FMUL.FTZ R136, R75, UR12 ;  /* 0x0000000c4b887c20 */ /* 0x000fe20008410000 */
[----:B------:R-:W-:Y:S01]  /*1b30*/  FMUL.FTZ R140, R78, UR12 ;  /* 0x0000000c4e8c7c20 */ /* 0x000fe20008410000 */
[----:B------:R-:W-:Y:S01]  /*1b40*/  FMUL.FTZ R142, R79, UR12 ;  /* 0x0000000c4f8e7c20 */ /* 0x000fe20008410000 */
        /* <DEDUP_REMOVED lines=20> */
.L_x_3227:
        /* <DEDUP_REMOVED lines=11> */
[--C-:B0-----:R-:W-:Y:S01]  /*1d40*/  FFMA.FTZ R74, R93, UR4, R135.reuse ;  /* 0x000000045d4a7c23 */ /* 0x101fe20008010087 */
[--C-:B------:R-:W-:Y:S01]  /*1d50*/  FFMA.FTZ R90, R90, UR4, R135.reuse ;  /* 0x000000045a5a7c23 */ /* 0x100fe20008010087 */
[--C-:B------:R-:W-:Y:S01]  /*1d60*/  FFMA.FTZ R97, R97, UR4, R135.reuse ;  /* 0x0000000461617c23 */ /* 0x100fe20008010087 */
[--C-:B------:R-:W-:Y:S01]  /*1d70*/  FFMA.FTZ R96, R96, UR4, R135.reuse ;  /* 0x0000000460607c23 */ /* 0x100fe20008010087 */
[----:B-----5:R-:W-:Y:S01]  /*1d80*/  PRMT R72, R84, 0x7632, R72 ;  /* 0x0000763254487816 */ /* 0x020fe20000000048 */
[----:B------:R-:W-:Y:S01]  /*1d90*/  FFMA.FTZ R101, R101, UR4, R135 ;  /* 0x0000000465657c23 */ /* 0x000fe20008010087 */
[----:B------:R-:W-:Y:S01]  /*1da0*/  PRMT R73, R85, 0x7632, R73 ;  /* 0x0000763255497816 */ /* 0x000fe20000000049 */
[--C-:B------:R-:W-:Y:S01]  /*1db0*/  FFMA.FTZ R100, R100, UR4, R135.reuse ;  /* 0x0000000464647c23 */ /* 0x100fe20008010087 */
[----:B------:R-:W-:Y:S01]  /*1dc0*/  FADD.FTZ R92, R95, -R92 ;  /* 0x8000005c5f5c7221 */ /* 0x000fe20000010000 */
[----:B------:R-:W-:Y:S01]  /*1dd0*/  FADD.FTZ R74, R91, -R74 ;  /* 0x8000004a5b4a7221 */ /* 0x000fe20000010000 */
[----:B------:R-:W-:Y:S01]  /*1de0*/  FFMA.FTZ R133, R133, UR4, R135 ;  /* 0x0000000485857c23 */ /* 0x000fe20008010087 */
[----:B------:R-:W-:Y:S01]  /*1df0*/  PRMT R75, R86, 0x7632, R75 ;  /* 0x00007632564b7816 */ /* 0x000fe2000000004b */
[----:B------:R-:W-:Y:S01]  /*1e00*/  FADD.FTZ R90, R89, -R90 ;  /* 0x8000005a595a7221 */ /* 0x000fe20000010000 */
[----:B------:R-:W-:Y:S01]  /*1e10*/  PRMT R76, R87, 0x7632, R76 ;  /* 0x00007632574c7816 */ /* 0x000fe2000000004c */
[----:B------:R-:W-:Y:S01]  /*1e20*/  FADD.FTZ R97, R94, -R97 ;  /* 0x800000615e617221 */ /* 0x000fe20000010000 */
[----:B------:R-:W-:Y:S01]  /*1e30*/  FADD.FTZ R96, R99, -R96 ;  /* 0x8000006063607221 */ /* 0x000fe20000010000 */
[----:B------:R-:W-:Y:S01]  /*1e40*/  SHF.L.U32 R89, R72, 0x10, RZ ;  /* 0x0000001048597819 */ /* 0x000fe200000006ff */
[----:B------:R-:W-:Y:S01]  /*1e50*/  FADD.FTZ R101, R98, -R101 ;  /* 0x8000006562657221 */ /* 0x000fe20000010000 */
[----:B------:R-:W-:Y:S01]  /*1e60*/  SHF.L.U32 R91, R73, 0x10, RZ ;  /* 0x00000010495b7819 */ /* 0x000fe200000006ff */
[----:B------:R-:W-:Y:S01]  /*1e70*/  FADD.FTZ R100, R103, -R100 ;  /* 0x8000006467647221 */ /* 0x000fe20000010000 */
[----:B------:R-:W-:Y:S01]  /*1e80*/  FMUL.FTZ R72, R92, UR21 ;  /* 0x000000155c487c20 */ /* 0x000fe20008410000 */
[----:B------:R-:W-:Y:S01]  /*1e90*/  FMUL.FTZ R73, R74, UR21 ;  /* 0x000000154a497c20 */ /* 0x000fe20008410000 */
        /* <DEDUP_REMOVED lines=21> */
[----:B------:R-:W-:Y:S01]  /*1ff0*/  FMUL.FTZ R86, R82, R89 ;  /* 0x0000005952567220 */ /* 0x000fe20000410000 */
        /* <DEDUP_REMOVED lines=18> */
[----:B------:R-:W-:Y:S01]  /*2120*/  F2FP.BF16.F32.PACK_AB R83, R96, R99 ;  /* 0x000000636053723e */ /* 0x000fe200000010ff */
[----:B------:R-:W-:Y:S06]  /*2130*/  BRA `(.L_x_3229) ;  /* 0x0000000400007947 */ /* 0x000fec0003800000 */
.L_x_3228:
        /* <DEDUP_REMOVED lines=12> */
[----:B-----5:R-:W-:Y:S01]  /*2200*/  PRMT R81, R84, 0x7632, R81 ;  /* 0x0000763254517816 */ /* 0x020fe20000000051 */
[----:B------:R-:W-:Y:S01]  /*2210*/  FADD.FTZ R101, R98, -R101 ;  /* 0x8000006562657221 */ /* 0x000fe20000010000 */
[----:B------:R-:W-:Y:S01]  /*2220*/  FADD.FTZ R142, R103, -R142 ;  /* 0x8000008e678e7221 */ /* 0x000fe20000010000 */
[----:B------:R-:W-:Y:S01]  /*2230*/  FADD.FTZ R140, R99, -R140 ;  /* 0x8000008c638c7221 */ /* 0x000fe20000010000 */
[----:B------:R-:W-:Y:S01]  /*2240*/  FADD.FTZ R133, R102, -R133 ;  /* 0x8000008566857221 */ /* 0x000fe20000010000 */
[----:B------:R-:W-:Y:S01]  /*2250*/  FMUL.FTZ R82, R82, UR21 ;  /* 0x0000001552527c20 */ /* 0x000fe20008410000 */
[----:B------:R-:W-:Y:S01]  /*2260*/  PRMT R96, R85, 0x7632, R96 ;  /* 0x0000763255607816 */ /* 0x000fe20000000060 */
[----:B------:R-:W-:Y:S01]  /*2270*/  FMUL.FTZ R92, R92, UR21 ;  /* 0x000000155c5c7c20 */ /* 0x000fe20008410000 */
[----:B------:R-:W-:Y:S01]  /*2280*/  FMUL.FTZ R90, R90, UR21 ;  /* 0x000000155a5a7c20 */ /* 0x000fe20008410000 */
[C---:B------:R-:W-:Y:S01]  /*2290*/  PRMT R100, R86.reuse, 0x7632, R100 ;  /* 0x0000763256647816 */ /* 0x040fe20000000064 */
[----:B------:R-:W-:Y:S01]  /*22a0*/  FMUL.FTZ R97, R97, UR21 ;  /* 0x0000001561617c20 */ /* 0x000fe20008410000 */
[----:B------:R-:W-:Y:S01]  /*22b0*/  SHF.L.U32 R80, R86, 0x10, RZ ;  /* 0x0000001056507819 */ /* 0x000fe200000006ff */
        /* <DEDUP_REMOVED lines=40> */
.L_x_3229:
[----:B------:R-:W0:Y:S01]  /*2540*/  @P0 LDC.64 R84, c[0x0][0x478] ;  /* 0x00011e00ff540b82 */ /* 0x000e220000000a00 */
[----:B------:R-:W-:-:S04]  /*2550*/  IMAD.WIDE.U32 R136, R129, 0x10, R136 ;  /* 0x0000001081887825 */ /* 0x000fc800078e0088 */
[----:B0-----:R-:W-:-:S05]  /*2560*/  @P0 IMAD.WIDE.U32 R84, R129, 0x20, R84 ;  /* 0x0000002081540825 */ /* 0x001fca00078e0054 */
[----:B------:R0:W-:Y:S04]  /*2570*/  @P0 STG.E.128 desc[UR14][R84.64], R72 ;  /* 0x0000004854000986 */ /* 0x0001e8000c101d0e */
[----:B------:R0:W-:Y:S04]  /*2580*/  @P0 STG.E.128 desc[UR14][R84.64+0x10], R76 ;  /* 0x0000104c54000986 */ /* 0x0001e8000c101d0e */
[----:B------:R0:W-:Y:S01]  /*2590*/  STG.E.128 desc[UR14][R136.64], R80 ;  /* 0x0000005088007986 */ /* 0x0001e2000c101d0e */
[----:B------:R-:W-:Y:S05]  /*25a0*/  BRA `(.L_x_3230) ;  /* 0x0000001000687947 */ /* 0x000fea0003800000 */
.L_x_3225:
        /* <DEDUP_REMOVED lines=11> */
[----:B------:R-:W-:Y:S01]  /*2660*/  FADD.FTZ R146, R146, -R149 ;  /* 0x8000009592927221 */ /* 0x000fe20000010000 */
[--C-:B------:R-:W-:Y:S01]  /*2670*/  FFMA.FTZ R140, R140, UR4, R135.reuse ;  /* 0x000000048c8c7c23 */ /* 0x100fe20008010087 */
[--C-:B------:R-:W-:Y:S01]  /*2680*/  FFMA.FTZ R142, R142, UR4, R135.reuse ;  /* 0x000000048e8e7c23 */ /* 0x100fe20008010087 */
[----:B------:R-:W-:Y:S01]  /*2690*/  FFMA.FTZ R149, R138, UR4, R135 ;  /* 0x000000048a957c23 */ /* 0x000fe20008010087 */
[----:B------:R-:W-:Y:S01]  /*26a0*/  FADD.FTZ R147, R147, -R88 ;  /* 0x8000005893937221 */ /* 0x000fe20000010000 */
[----:B------:R-:W-:Y:S01]  /*26b0*/  FADD.FTZ R141, R141, -R144 ;  /* 0x800000908d8d7221 */ /* 0x000fe20000010000 */
[----:B-----5:R-:W-:Y:S01]  /*26c0*/  PRMT R86, R80, 0x7632, R86 ;  /* 0x0000763250567816 */ /* 0x020fe20000000056 */
[----:B------:R-:W-:Y:S01]  /*26d0*/  FADD.FTZ R132, R143, -R148 ;  /* 0x800000948f847221 */ /* 0x000fe20000010000 */
[----:B------:R-:W-:Y:S01]  /*26e0*/  PRMT R88, R83, 0x7632, R88 ;  /* 0x0000763253587816 */ /* 0x000fe20000000058 */
[----:B------:R-:W-:Y:S01]  /*26f0*/  FADD.FTZ R145, R145, -R150 ;  /* 0x8000009691917221 */ /* 0x000fe20000010000 */
[----:B------:R-:W-:Y:S01]  /*2700*/  FADD.FTZ R143, R139, -R140 ;  /* 0x8000008c8b8f7221 */ /* 0x000fe20000010000 */
[----:B------:R-:W-:Y:S01]  /*2710*/  FADD.FTZ R142, R137, -R142 ;  /* 0x8000008e898e7221 */ /* 0x000fe20000010000 */
[----:B------:R-:W-:Y:S01]  /*2720*/  FADD.FTZ R136, R136, -R149 ;  /* 0x8000009588887221 */ /* 0x000fe20000010000 */
[----:B------:R-:W-:Y:S01]  /*2730*/  FFMA.FTZ R137, R141, UR21, R60 ;  /* 0x000000158d897c23 */ /* 0x000fe2000801003c */
[----:B------:R-:W-:Y:S01]  /*2740*/  PRMT R87, R81, 0x7632, R87 ;  /* 0x0000763251577816 */ /* 0x000fe20000000057 */
[----:B------:R-:W-:Y:S01]  /*2750*/  FFMA.FTZ R147, R147, UR21, R56 ;  /* 0x0000001593937c23 */ /* 0x000fe20008010038 */
[----:B------:R-:W-:Y:S01]  /*2760*/  SHF.L.U32 R139, R86, 0x10, RZ ;  /* 0x00000010568b7819 */ /* 0x000fe200000006ff */
[----:B------:R-:W-:Y:S01]  /*2770*/  FFMA.FTZ R86, R146, UR21, R57 ;  /* 0x0000001592567c23 */ /* 0x000fe20008010039 */
[----:B------:R-:W-:Y:S01]  /*2780*/  SHF.L.U32 R138, R88, 0x10, RZ ;  /* 0x00000010588a7819 */ /* 0x000fe200000006ff */
[----:B------:R-:W-:Y:S01]  /*2790*/  FFMA.FTZ R88, R145, UR21, R58 ;  /* 0x0000001591587c23 */ /* 0x000fe2000801003a */
[----:B------:R-:W-:Y:S01]  /*27a0*/  PRMT R134, R82, 0x7632, R134 ;  /* 0x0000763252867816 */ /* 0x000fe20000000086 */
[----:B------:R-:W-:Y:S01]  /*27b0*/  FFMA.FTZ R132, R132, UR21, R59 ;  /* 0x0000001584847c23 */ /* 0x000fe2000801003b */
[----:B------:R-:W-:Y:S01]  /*27c0*/  FFMA.FTZ R143, R143, UR21, R62 ;  /* 0x000000158f8f7c23 */ /* 0x000fe2000801003e */
[----:B------:R-:W-:Y:S01]  /*27d0*/  SHF.L.U32 R82, R82, 0x10, RZ ;  /* 0x0000001052527819 */ /* 0x000fe200000006ff */
[----:B------:R-:W-:Y:S01]  /*27e0*/  FFMA.FTZ R141, R142, UR21, R61 ;  /* 0x000000158e8d7c23 */ /* 0x000fe2000801003d */
[----:B------:R-:W-:Y:S01]  /*27f0*/  FFMA.FTZ R146, R136, UR21, R63 ;  /* 0x0000001588927c23 */ /* 0x000fe2000801003f */
        /* <DEDUP_REMOVED lines=34> */
.L_x_3231:
[--C-:B------:R-:W-:Y:S01]  /*2a20*/  FFMA.FTZ R73, R152, UR4, R135.reuse ;  /* 0x0000000498497c23 */ /* 0x100fe20008010087 */
[--C-:B------:R-:W-:Y:S01]  /*2a30*/  FFMA.FTZ R88, R88, UR4, R135.reuse ;  /* 0x0000000458587c23 */ /* 0x100fe20008010087 */
[--C-:B------:R-:W-:Y:S01]  /*2a40*/  FFMA.FTZ R144, R144, UR4, R135.reuse ;  /* 0x0000000490907c23 */ /* 0x100fe20008010087 */
[--C-:B------:R-:W-:Y:S01]  /*2a50*/  FFMA.FTZ R150, R150, UR4, R135.reuse ;  /* 0x0000000496967c23 */ /* 0x100fe20008010087 */
[----:B------:R-:W-:Y:S01]  /*2a60*/  FFMA.FTZ R148, R148, UR4, R135 ;  /* 0x0000000494947c23 */ /* 0x000fe20008010087 */
[----:B------:R-:W-:Y:S01]  /*2a70*/  FADD.FTZ R146, R146, -R73 ;  /* 0x8000004992927221 */ /* 0x000fe20000010000 */
[--C-:B------:R-:W-:Y:S01]  /*2a80*/  FFMA.FTZ R140, R140, UR4, R135.reuse ;  /* 0x000000048c8c7c23 */ /* 0x100fe20008010087 */
[----:B-----5:R-:W-:Y:S01]  /*2a90*/  PRMT R72, R80, 0x7632, R72 ;  /* 0x0000763250487816 */ /* 0x020fe20000000048 */
[--C-:B------:R-:W-:Y:S01]  /*2aa0*/  FFMA.FTZ R142, R142, UR4, R135.reuse ;  /* 0x000000048e8e7c23 */ /* 0x100fe20008010087 */
[----:B------:R-:W-:Y:S01]  /*2ab0*/  FFMA.FTZ R73, R138, UR4, R135 ;  /* 0x000000048a497c23 */ /* 0x000fe20008010087 */
[----:B------:R-:W-:Y:S01]  /*2ac0*/  PRMT R76, R83, 0x7632, R76 ;  /* 0x00007632534c7816 */ /* 0x000fe2000000004c */
[----:B------:R-:W-:Y:S01]  /*2ad0*/  FADD.FTZ R147, R147, -R88 ;  /* 0x8000005893937221 */ /* 0x000fe20000010000 */
        /* <DEDUP_REMOVED lines=16> */
[----:B------:R-:W-:Y:S01]  /*2be0*/  FFMA.FTZ R75, R148, UR21, R59 ;  /* 0x00000015944b7c23 */ /* 0x000fe2000801003b */
[----:B------:R-:W-:Y:S01]  /*2bf0*/  FFMA.FTZ R78, R79, UR21, R62 ;  /* 0x000000154f4e7c23 */ /* 0x000fe2000801003e */
[----:B------:R-:W-:Y:S01]  /*2c00*/  SHF.L.U32 R80, R80, 0x10, RZ ;  /* 0x0000001050507819 */ /* 0x000fe200000006ff */
[----:B------:R-:W-:Y:S01]  /*2c10*/  FFMA.FTZ R77, R142, UR21, R61 ;  /* 0x000000158e4d7c23 */ /* 0x000fe2000801003d */
[----:B------:R-:W-:Y:S01]  /*2c20*/  FFMA.FTZ R79, R136, UR21, R63 ;  /* 0x00000015884f7c23 */ /* 0x000fe2000801003f */
        /* <DEDUP_REMOVED lines=31> */
.L_x_3232:
        /* <DEDUP_REMOVED lines=12> */
[--C-:B0-----:R-:W-:Y:S01]  /*2ee0*/  FFMA.FTZ R76, R93, UR4, R135.reuse ;  /* 0x000000045d4c7c23 */ /* 0x101fe20008010087 */
[--C-:B------:R-:W-:Y:S01]  /*2ef0*/  FFMA.FTZ R92, R92, UR4, R135.reuse ;  /* 0x000000045c5c7c23 */ /* 0x100fe20008010087 */
[--C-:B------:R-:W-:Y:S01]  /*2f00*/  FFMA.FTZ R90, R90, UR4, R135.reuse ;  /* 0x000000045a5a7c23 */ /* 0x100fe20008010087 */
[--C-:B------:R-:W-:Y:S01]  /*2f10*/  FFMA.FTZ R97, R97, UR4, R135.reuse ;  /* 0x0000000461617c23 */ /* 0x100fe20008010087 */
[--C-:B------:R-:W-:Y:S01]  /*2f20*/  FFMA.FTZ R96, R96, UR4, R135.reuse ;  /* 0x0000000460607c23 */ /* 0x100fe20008010087 */
[--C-:B------:R-:W-:Y:S01]  /*2f30*/  FFMA.FTZ R101, R101, UR4, R135.reuse ;  /* 0x0000000465657c23 */ /* 0x100fe20008010087 */
[----:B------:R-:W-:Y:S01]  /*2f40*/  FFMA.FTZ R100, R100, UR4, R135 ;  /* 0x0000000464647c23 */ /* 0x000fe20008010087 */
[----:B-----5:R-:W-:Y:S01]  /*2f50*/  PRMT R73, R85, 0x7632, R73 ;  /* 0x0000763255497816 */ /* 0x020fe20000000049 */
        /* <DEDUP_REMOVED lines=21> */
[----:B------:R-:W-:Y:S01]  /*30b0*/  FFMA.FTZ R77, R98, UR21, R69 ;  /* 0x00000015624d7c23 */ /* 0x000fe20008010045 */
[----:B------:R-:W-:Y:S01]  /*30c0*/  FFMA.FTZ R78, R103, UR21, R70 ;  /* 0x00000015674e7c23 */ /* 0x000fe20008010046 */
[----:B------:R-:W-:Y:S01]  /*30d0*/  SHF.L.U32 R84, R84, 0x10, RZ ;  /* 0x0000001054547819 */ /* 0x000fe200000006ff */
[----:B------:R-:W-:Y:S01]  /*30e0*/  FFMA.FTZ R79, R102, UR21, R71 ;  /* 0x00000015664f7c23 */ /* 0x000fe20008010047 */
[----:B------:R-:W-:Y:S01]  /*30f0*/  SHF.L.U32 R85, R85, 0x10, RZ ;  /* 0x0000001055557819 */ /* 0x000fe200000006ff */
        /* <DEDUP_REMOVED lines=31> */
.L_x_3233:
        /* <DEDUP_REMOVED lines=17> */
[----:B------:R-:W-:Y:S01]  /*3400*/  FFMA.FTZ R82, R82, UR21, R65 ;  /* 0x0000001552527c23 */ /* 0x000fe20008010041 */
[----:B------:R-:W-:Y:S01]  /*3410*/  PRMT R96, R85, 0x7632, R96 ;  /* 0x0000763255607816 */ /* 0x000fe20000000060 */
[----:B------:R-:W-:Y:S01]  /*3420*/  FFMA.FTZ R89, R89, UR21, R66 ;  /* 0x0000001559597c23 */ /* 0x000fe20008010042 */
[C---:B------:R-:W-:Y:S01]  /*3430*/  PRMT R100, R86.reuse, 0x7632, R100 ;  /* 0x0000763256647816 */ /* 0x040fe20000000064 */
[----:B------:R-:W-:Y:S01]  /*3440*/  FFMA.FTZ R95, R95, UR21, R64 ;  /* 0x000000155f5f7c23 */ /* 0x000fe20008010040 */
[----:B------:R-:W-:Y:S01]  /*3450*/  SHF.L.U32 R80, R86, 0x10, RZ ;  /* 0x0000001056507819 */ /* 0x000fe200000006ff */
[----:B------:R-:W-:Y:S01]  /*3460*/  FFMA.FTZ R94, R94, UR21, R67 ;  /* 0x000000155e5e7c23 */ /* 0x000fe20008010043 */
[----:B------:R-:W-:Y:S01]  /*3470*/  PRMT R86, R87, 0x7632, R86 ;  /* 0x0000763257567816 */ /* 0x000fe20000000056 */
[----:B------:R-:W-:Y:S01]  /*3480*/  FFMA.FTZ R99, R99, UR21, R68 ;  /* 0x0000001563637c23 */ /* 0x000fe20008010044 */
[----:B------:R-:W-:Y:S01]  /*3490*/  SHF.L.U32 R83, R81, 0x10, RZ ;  /* 0x0000001051537819 */ /* 0x000fe200000006ff */
        /* <DEDUP_REMOVED lines=37> */
.L_x_3234:
[----:B------:R-:W0:Y:S01]  /*36f0*/  @P0 LDC.64 R84, c[0x0][0x478] ;  /* 0x00011e00ff540b82 */ /* 0x000e220000000a00 */
[----:B------:R-:W-:-:S04]  /*3700*/  IMAD.WIDE.U32 R136, R129, 0x10, R136 ;  /* 0x0000001081887825 */ /* 0x000fc800078e0088 */
[----:B0-----:R-:W-:-:S05]  /*3710*/  @P0 IMAD.WIDE.U32 R84, R129, 0x20, R84 ;  /* 0x0000002081540825 */ /* 0x001fca00078e0054 */
[----:B------:R1:W-:Y:S04]  /*3720*/  @P0 STG.E.128 desc[UR14][R84.64], R72 ;  /* 0x0000004854000986 */ /* 0x0003e8000c101d0e */
[----:B------:R1:W-:Y:S04]  /*3730*/  @P0 STG.E.128 desc[UR14][R84.64+0x10], R76 ;  /* 0x0000104c54000986 */ /* 0x0003e8000c101d0e */
[----:B------:R1:W-:Y:S02]  /*3740*/  STG.E.128 desc[UR14][R136.64], R80 ;  /* 0x0000005088007986 */ /* 0x0003e4000c101d0e */
.L_x_3230:
        /* <DEDUP_REMOVED lines=68> */
.L_x_3222:
        /* <DEDUP_REMOVED lines=22> */
.L_x_3236:
        /* <DEDUP_REMOVED lines=9> */
.L_x_8051:


//--------------------- .text._ZN10layer_norm13ln_bwd_kernelINS_13Kernel_traitsIf13__nv_bfloat16fS2_fjLj2048ELj1ELj1ELj4ELj16ENS_18Kernel_traits_baseILj2048EfS2_fS2_fjLj128EEEEELb0ELb1ELb1ELb0EEEvNS_9BwdParamsE --------------------------
	.section	.text._ZN10layer_norm13ln_bwd_kernelINS_13Kernel_traitsIf13__nv_bfloat16fS2_fjLj2048ELj1ELj1ELj4ELj16ENS_18Kernel_traits_baseILj2048EfS2_fS2_fjLj128EEEEELb0ELb1ELb1ELb0EEEvNS_9BwdParamsE,"ax",@progbits
	.align	128
        .global         _ZN10layer_norm13ln_bwd_kernelINS_13Kernel_traitsIf13__nv_bfloat16fS2_fjLj2048ELj1ELj1ELj4ELj16ENS_18Kernel_traits_baseILj2048EfS2_fS2_fjLj128EEEEELb0ELb1ELb1ELb0EEEvNS_9BwdParamsE
        .type           _ZN10layer_norm13ln_bwd_kernelINS_13Kernel_traitsIf13__nv_bfloat16fS2_fjLj2048ELj1ELj1ELj4ELj16ENS_18Kernel_traits_baseILj2048EfS2_fS2_fjLj128EEEEELb0ELb1ELb1ELb0EEEvNS_9BwdParamsE,@function
        .size           _ZN10layer_norm13ln_bwd_kernelINS_13Kernel_traitsIf13__nv_bfloat16fS2_fjLj2048ELj1ELj1ELj4ELj16ENS_18Kernel_traits_baseILj2048EfS2_fS2_fjLj128EEEEELb0ELb1ELb1ELb0EEEvNS_9BwdParamsE,(.L_x_8052 - _ZN10layer_norm13ln_bwd_kernelINS_13Kernel_traitsIf13__nv_bfloat16fS2_fjLj2048ELj1ELj1ELj4ELj16ENS_18Kernel_traits_baseILj2048EfS2_fS2_fjLj128EEEEELb0ELb1ELb1ELb0EEEvNS_9BwdParamsE)
        .other          _ZN10layer_norm13ln_bwd_kernelINS_13Kernel_traitsIf13__nv_bfloat16fS2_fjLj2048ELj1ELj1ELj4ELj16ENS_18Kernel_traits_baseILj2048EfS2_fS2_fjLj128EEEEELb0ELb1ELb1ELb0EEEvNS_9BwdParamsE,@"STO_CUDA_ENTRY STV_DEFAULT"
_ZN10layer_norm13ln_bwd_kernelINS_13Kernel_traitsIf13__nv_bfloat16fS2_fjLj2048ELj1ELj1ELj4ELj16ENS_18Kernel_traits_baseILj2048EfS2_fS2_fjLj128EEEEELb0ELb1ELb1ELb0EEEvNS_9BwdParamsE:
.text._ZN10layer_norm13ln_bwd_kernelINS_13Kernel_traitsIf13__nv_bfloat16fS2_fjLj2048ELj1ELj1ELj4ELj16ENS_18Kernel_traits_baseILj2048EfS2_fS2_fjLj128EEEEELb0ELb1ELb1ELb0EEEvNS_9BwdParamsE:
        /* <DEDUP_REMOVED lines=21> */
[----:B------:R-:W-:Y:S02]  /*0150*/  @P1 LOP3.LUT R13, R13, 0x80, RZ, 0xfc, !PT ;  /* 0x000000800d0d1812 */ /* 0x000fe400078efcff */
        /* <DEDUP_REMOVED lines=70> */
.L_x_3315:
        /* <DEDUP_REMOVED lines=19> */
[----:B------:R-:W-:-:S06]  /*06f0*/  UIMAD.WIDE UR6, UR24, 0x4, UR18 ;  /* 0x00000004180678a5 */ /* 0x000fcc000f8e0212 */
[----:B------:R-:W-:Y:S02]  /*0700*/  MOV R124, UR6 ;  /* 0x00000006007c7c02 */ /* 0x000fe40008000f00 */
[----:B------:R-:W-:-:S05]  /*0710*/  MOV R125, UR7 ;  /* 0x00000007007d7c02 */ /* 0x000fca0008000f00 */
[----:B------:R-:W2:Y:S01]  /*0720*/  LDG.E R124, desc[UR10][R124.64] ;  /* 0x0000000a7c7c7981 */ /* 0x000ea2000c1e1900 */
[----:B------:R-:W-:Y:S01]  /*0730*/  UIADD3 UR6, UPT, UPT, UR27, -0x1, URZ ;  /* 0xffffffff1b067890 */ /* 0x000fe2000fffe0ff */
[C---:B------:R-:W-:Y:S01]  /*0740*/  ISETP.GE.U32.AND P1, PT, R2.reuse, 0x80, PT ;  /* 0x000000800200780c */ /* 0x040fe20003f26070 */
[----:B------:R-:W-:Y:S01]  /*0750*/  BSSY.RECONVERGENT B1, `(.L_x_3240) ;  /* 0x0000065000017945 */ /* 0x000fe20003800200 */
[----:B------:R-:W0:Y:S01]  /*0760*/  S2R R3, SR_TID.X ;  /* 0x0000000000037919 */ /* 0x000e220000002100 */
[----:B------:R-:W-:Y:S02]  /*0770*/  ISETP.NE.AND P0, PT, RZ, UR28, PT ;  /* 0x0000001cff007c0c */ /* 0x000fe4000bf05270 */
[----:B------:R-:W-:Y:S02]  /*0780*/  CS2R R158, SRZ ;  /* 0x00000000009e7805 */ /* 0x000fe4000001ff00 */
[----:B------:R-:W-:Y:S01]  /*0790*/  MOV R0, UR6 ;  /* 0x0000000600007c02 */ /* 0x000fe20008000f00 */
[----:B-1----:R-:W-:Y:S01]  /*07a0*/  UIMAD UR6, UR24, UR8, URZ ;  /* 0x00000008180672a4 */ /* 0x002fe2000f8e02ff */
[----:B------:R-:W-:-:S03]  /*07b0*/  ISETP.GE.U32.AND P2, PT, R2, 0x100, PT ;  /* 0x000001000200780c */ /* 0x000fc60003f46070 */
[----:B------:R-:W-:Y:S01]  /*07c0*/  IMAD R0, R0, UR8, RZ ;  /* 0x0000000800007c24 */ /* 0x000fe2000f8e02ff */
[----:B------:R-:W-:-:S04]  /*07d0*/  USHF.R.S32.HI UR7, URZ, 0x1f, UR6 ;  /* 0x0000001fff077899 */ /* 0x000fc80008011406 */
[----:B------:R-:W-:Y:S01]  /*07e0*/  ULEA.HI UR7, UR7, UR6, URZ, 0x3 ;  /* 0x0000000607077291 */ /* 0x000fe2000f8f18ff */
        /* <DEDUP_REMOVED lines=25> */
[C---:B------:R-:W-:Y:S01]  /*0980*/  FADD.FTZ R150, -R156.reuse, R7 ;  /* 0x000000079c967221 */ /* 0x040fe20000010100 */
[----:B---3--:R-:W-:Y:S01]  /*0990*/  FADD.FTZ R124, -R156, R124 ;  /* 0x0000007c9c7c7221 */ /* 0x008fe20000010100 */
[----:B------:R-:W-:Y:S01]  /*09a0*/  FMUL.FTZ R155, R4, UR26 ;  /* 0x0000001a049b7c20 */ /* 0x000fe20008410000 */
[----:B------:R-:W-:Y:S01]  /*09b0*/  FADD.FTZ R126, -R156, R126 ;  /* 0x0000007e9c7e7221 */ /* 0x000fe20000010100 */
[----:B----4-:R-:W-:-:S02]  /*09c0*/  PRMT R5, R8, 0x7632, R5 ;  /* 0x0000763208057816 */ /* 0x010fc40000000005 */
[----:B------:R-:W-:Y:S02]  /*09d0*/  SHF.L.U32 R153, R8, 0x10, RZ ;  /* 0x0000001008997819 */ /* 0x000fe400000006ff */
[C---:B------:R-:W-:Y:S01]  /*09e0*/  PRMT R7, R9.reuse, 0x7632, R7 ;  /* 0x0000763209077816 */ /* 0x040fe20000000007 */
[----:B------:R-:W-:Y:S01]  /*09f0*/  FADD.FTZ R6, -R156, R6 ;  /* 0x000000069c067221 */ /* 0x000fe20000010100 */
[----:B------:R-:W-:Y:S01]  /*0a00*/  SHF.L.U32 R129, R9, 0x10, RZ ;  /* 0x0000001009817819 */ /* 0x000fe200000006ff */
[----:B------:R-:W-:Y:S01]  /*0a10*/  FMUL.FTZ R154, R154, UR26 ;  /* 0x0000001a9a9a7c20 */ /* 0x000fe20008410000 */
        /* <DEDUP_REMOVED lines=8> */
[----:B0-----:R-:W-:Y:S01]  /*0aa0*/  SHF.L.U32 R130, R7, 0x10, RZ ;  /* 0x0000001007827819 */ /* 0x001fe200000006ff */
[----:B------:R-:W-:Y:S01]  /*0ab0*/  FMUL.FTZ R7, R126, UR26 ;  /* 0x0000001a7e077c20 */ /* 0x000fe20008410000 */
[----:B------:R-:W-:Y:S01]  /*0ac0*/  FMUL.FTZ R151, R6, UR26 ;  /* 0x0000001a06977c20 */ /* 0x000fe20008410000 */
[----:B------:R-:W-:Y:S01]  /*0ad0*/  FADD.FTZ R44, R44, R9 ;  /* 0x000000092c2c7221 */ /* 0x000fe20000010000 */
[-C--:B------:R-:W-:Y:S01]  /*0ae0*/  FFMA.FTZ R60, R5, R9.reuse, R60 ;  /* 0x00000009053c7223 */ /* 0x080fe2000001003c */
[----:B------:R-:W-:Y:S01]  /*0af0*/  FMUL.FTZ R6, R92, R9 ;  /* 0x000000095c067220 */ /* 0x000fe20000410000 */
[----:B------:R-:W-:Y:S01]  /*0b00*/  SHF.L.U32 R124, R8, 0x10, RZ ;  /* 0x00000010087c7819 */ /* 0x000fe200000006ff */
[-C--:B------:R-:W-:Y:S01]  /*0b10*/  FFMA.FTZ R65, R154, R152.reuse, R65 ;  /* 0x000000989a417223 */ /* 0x080fe20000010041 */
[----:B------:R-:W-:Y:S01]  /*0b20*/  FADD.FTZ R49, R49, R152 ;  /* 0x0000009831317221 */ /* 0x000fe20000010000 */
[----:B------:R-:W-:Y:S01]  /*0b30*/  FADD.FTZ R46, R46, R11 ;  /* 0x0000000b2e2e7221 */ /* 0x000fe20000010000 */
[-C--:B------:R-:W-:Y:S01]  /*0b40*/  FFMA.FTZ R62, R7, R11.reuse, R62 ;  /* 0x0000000b073e7223 */ /* 0x080fe2000001003e */
[----:B------:R-:W-:Y:S01]  /*0b50*/  FMUL.FTZ R8, R94, R11 ;  /* 0x0000000b5e087220 */ /* 0x000fe20000410000 */
[----:B------:R-:W-:Y:S01]  /*0b60*/  FMUL.FTZ R152, R97, R152 ;  /* 0x0000009861987220 */ /* 0x000fe20000410000 */
[----:B------:R-:W-:Y:S01]  /*0b70*/  FADD.FTZ R9, RZ, R153 ;  /* 0x00000099ff097221 */ /* 0x000fe20000010000 */
[----:B------:R-:W-:Y:S01]  /*0b80*/  FFMA.FTZ R11, R155, R153, RZ ;  /* 0x000000999b0b7223 */ /* 0x000fe200000100ff */
[----:B------:R-:W-:Y:S01]  /*0b90*/  PRMT R136, R10, 0x7632, R136 ;  /* 0x000076320a887816 */ /* 0x000fe20000000088 */
[----:B------:R-:W-:Y:S01]  /*0ba0*/  FADD.FTZ R10, -R156, R125 ;  /* 0x0000007d9c0a7221 */ /* 0x000fe20000010100 */
        /* <DEDUP_REMOVED lines=12> */
[----:B------:R-:W-:Y:S01]  /*0c70*/  FMUL.FTZ R10, R10, UR26 ;  /* 0x0000001a0a0a7c20 */ /* 0x000fe20008410000 */
[----:B------:R-:W-:Y:S01]  /*0c80*/  FADD.FTZ R127, -R156, R127 ;  /* 0x0000007f9c7f7221 */ /* 0x000fe20000010100 */
[----:B------:R-:W-:Y:S01]  /*0c90*/  FADD.FTZ R130, R125, R6 ;  /* 0x000000067d827221 */ /* 0x000fe20000010000 */
[----:B------:R-:W-:Y:S01]  /*0ca0*/  FMUL.FTZ R11, R93, R136 ;  /* 0x000000885d0b7220 */ /* 0x000fe20000410000 */
        /* <DEDUP_REMOVED lines=14> */
[----:B------:R-:W-:-:S07]  /*0d90*/  FFMA.FTZ R158, R136, R137, R125 ;  /* 0x00000089889e7223 */ /* 0x000fce000001007d */
.L_x_3241:
[----:B------:R-:W-:Y:S05]  /*0da0*/  BSYNC.RECONVERGENT B1 ;  /* 0x0000000000017941 */ /* 0x000fea0003800200 */
.L_x_3240:
        /* <DEDUP_REMOVED lines=21> */
[----:B------:R-:W-:Y:S01]  /*0f00*/  FADD.FTZ R131, -R156, R131 ;  /* 0x000000839c837221 */ /* 0x000fe20000010100 */
[C---:B----4-:R-:W-:Y:S01]  /*0f10*/  PRMT R126, R132.reuse, 0x7632, R126 ;  /* 0x00007632847e7816 */ /* 0x050fe2000000007e */
        /* <DEDUP_REMOVED lines=12> */
[-C--:B-----5:R-:W-:Y:S01]  /*0fe0*/  FMUL.FTZ R140, R80, R127.reuse ;  /* 0x0000007f508c7220 */ /* 0x0a0fe20000410000 */
[----:B------:R-:W-:Y:S01]  /*0ff0*/  PRMT R147, R135, 0x7632, R147 ;  /* 0x0000763287937816 */ /* 0x000fe20000000093 */
[----:B------:R-:W-:Y:S01]  /*1000*/  FFMA.FTZ R56, R133, R127, R56 ;  /* 0x0000007f85387223 */ /* 0x000fe20000010038 */
[----:B------:R-:W-:Y:S01]  /*1010*/  SHF.L.U32 R125, R135, 0x10, RZ ;  /* 0x00000010877d7819 */ /* 0x000fe200000006ff */
[----:B------:R-:W-:Y:S01]  /*1020*/  FMUL.FTZ R135, R143, UR26 ;  /* 0x0000001a8f877c20 */ /* 0x000fe20008410000 */
[----:B------:R-:W-:Y:S01]  /*1030*/  FADD.FTZ R126, R159, R140 ;  /* 0x0000008c9f7e7221 */ /* 0x000fe20000010000 */
[----:B------:R-:W-:Y:S01]  /*1040*/  FMUL.FTZ R143, R81, R124 ;  /* 0x0000007c518f7220 */ /* 0x000fe20000410000 */
        /* <DEDUP_REMOVED lines=10> */
[-C--:B------:R-:W-:Y:S01]  /*10f0*/  FFMA.FTZ R59, R134, R128.reuse, R59 ;  /* 0x00000080863b7223 */ /* 0x080fe2000001003b */
[----:B------:R-:W-:Y:S01]  /*1100*/  FADD.FTZ R43, R43, R128 ;  /* 0x000000802b2b7221 */ /* 0x000fe20000010000 */
[----:B------:R-:W-:Y:S01]  /*1110*/  FMUL.FTZ R145, R83, R128 ;  /* 0x0000008053917220 */ /* 0x000fe20000410000 */
[----:B------:R-:W-:Y:S01]  /*1120*/  FADD.FTZ R128, R129, R142 ;  /* 0x0000008e81807221 */ /* 0x000fe20000010000 */
[----:B------:R-:W-:Y:S01]  /*1130*/  FFMA.FTZ R127, R135, R142, R126 ;  /* 0x0000008e877f7223 */ /* 0x000fe2000001007e */
[----:B------:R-:W-:Y:S01]  /*1140*/  SHF.L.U32 R130, R130, 0x10, RZ ;  /* 0x0000001082827819 */ /* 0x000fe200000006ff */
[----:B------:R-:W-:Y:S01]  /*1150*/  FFMA.FTZ R57, R132, R124, R57 ;  /* 0x0000007c84397223 */ /* 0x000fe20000010039 */
[----:B------:R-:W-:Y:S01]  /*1160*/  FADD.FTZ R129, R128, R145 ;  /* 0x0000009180817221 */ /* 0x000fe20000010000 */
[----:B------:R-:W-:Y:S01]  /*1170*/  FFMA.FTZ R126, R134, R145, R127 ;  /* 0x00000091867e7223 */ /* 0x000fe2000001007f */
[----:B------:R-:W-:Y:S01]  /*1180*/  FADD.FTZ R41, R41, R124 ;  /* 0x0000007c29297221 */ /* 0x000fe20000010000 */
[----:B------:R-:W-:Y:S01]  /*1190*/  FMUL.FTZ R141, R146, UR26 ;  /* 0x0000001a928d7c20 */ /* 0x000fe20008410000 */
[----:B------:R-:W-:Y:S01]  /*11a0*/  SHF.L.U32 R124, R147, 0x10, RZ ;  /* 0x00000010937c7819 */ /* 0x000fe200000006ff */
        /* <DEDUP_REMOVED lines=19> */
.L_x_3239:
        /* <DEDUP_REMOVED lines=21> */
.L_x_3242:
[----:B------:R-:W-:Y:S05]  /*1430*/  BSYNC.RECONVERGENT B0 ;  /* 0x0000000000007941 */ /* 0x000fea0003800200 */
.L_x_3238:
        /* <DEDUP_REMOVED lines=31> */
.L_x_3244:
[----:B------:R-:W-:Y:S05]  /*1630*/  BSYNC.RECONVERGENT B0 ;  /* 0x0000000000007941 */ /* 0x000fea0003800200 */
.L_x_3243:
        /* <DEDUP_REMOVED lines=36> */
[----:B------:R-:W-:Y:S01]  /*1880*/  UISETP.NE.AND.EX UP0, UPT, UR21, URZ, UPT, UP0 ;  /* 0x000000ff1500728c */ /* 0x000fe2000bf05300 */
[----:B------:R-:W-:Y:S10]  /*1890*/  BRA.U !UP3, `(.L_x_3247) ;  /* 0x000000010b0c7547 */ /* 0x000ff4000b800000 */
[----:B------:R-:W0:Y:S02]  /*18a0*/  LDC.64 R108, c[0x0][0x390] ;  /* 0x0000e400ff6c7b82 */ /* 0x000e240000000a00 */
[----:B0-----:R-:W-:-:S06]  /*18b0*/  IMAD.WIDE.U32 R108, R129, 0x10, R108 ;  /* 0x00000010816c7825 */ /* 0x001fcc00078e006c */
[----:B------:R-:W5:Y:S02]  /*18c0*/  LDG.E.128 R108, desc[UR10][R108.64] ;  /* 0x0000000a6c6c7981 */ /* 0x000f64000c1e1d00 */
.L_x_3247:
        /* <DEDUP_REMOVED lines=11> */
[----:B-----5:R-:W-:-:S05]  /*1980*/  SHF.L.U32 R124, R108, 0x10, RZ ;  /* 0x000000106c7c7819 */ /* 0x020fca00000006ff */
[----:B------:R-:W-:Y:S01]  /*1990*/  FFMA.FTZ R32, R125, R124, R32 ;  /* 0x0000007c7d207223 */ /* 0x000fe20000010020 */
[----:B------:R-:W-:-:S05]  /*19a0*/  FMUL.FTZ R125, R88, R125 ;  /* 0x0000007d587d7220 */ /* 0x000fca0000410000 */
[----:B------:R-:W-:-:S04]  /*19b0*/  F2FP.BF16.F32.PACK_AB R125, RZ, R125 ;  /* 0x0000007dff7d723e */ /* 0x000fc800000010ff */
[----:B------:R-:W-:-:S07]  /*19c0*/  PRMT R112, R125, 0x7610, R112 ;  /* 0x000076107d707816 */ /* 0x000fce0000000070 */
.L_x_3250:
[----:B------:R-:W-:Y:S05]  /*19d0*/  BRA.U !UP3, `(.L_x_3251) ;  /* 0x000000010b307547 */ /* 0x000fea000b800000 */
[----:B------:R-:W-:Y:S01]  /*19e0*/  FFMA.FTZ R125, R154, UR9, R128 ;  /* 0x000000099a7d7c23 */ /* 0x000fe20008010080 */
[----:B------:R-:W-:Y:S02]  /*19f0*/  ISETP.LT.AND P0, PT, RZ, UR27, PT ;  /* 0x0000001bff007c0c */ /* 0x000fe4000bf01270 */
[----:B-----5:R-:W-:Y:S01]  /*1a00*/  PRMT R124, R108, 0x7632, R124 ;  /* 0x000076326c7c7816 */ /* 0x020fe2000000007c */
[----:B------:R-:W-:-:S03]  /*1a10*/  FADD.FTZ R125, R152, -R125 ;  /* 0x8000007d987d7221 */ /* 0x000fc60000010000 */
[----:B------:R-:W-:Y:S01]  /*1a20*/  SHF.L.U32 R126, R124, 0x10, RZ ;  /* 0x000000107c7e7819 */ /* 0x000fe200000006ff */
[----:B------:R-:W-:-:S05]  /*1a30*/  FMUL.FTZ R125, R125, UR26 ;  /* 0x0000001a7d7d7c20 */ /* 0x000fca0008410000 */
[----:B------:R-:W-:-:S05]  /*1a40*/  FSEL R125, R125, RZ, P0 ;  /* 0x000000ff7d7d7208 */ /* 0x000fca0000000000 */
[----:B------:R-:W-:-:S04]  /*1a50*/  FMUL.FTZ R124, R125, UR30 ;  /* 0x0000001e7d7c7c20 */ /* 0x000fc80008410000 */
[----:B------:R-:W-:Y:S01]  /*1a60*/  FFMA.FTZ R33, R124, R126, R33 ;  /* 0x0000007e7c217223 */ /* 0x000fe20000010021 */
[----:B------:R-:W-:-:S05]  /*1a70*/  FMUL.FTZ R124, R89, R124 ;  /* 0x0000007c597c7220 */ /* 0x000fca0000410000 */
[----:B------:R-:W-:-:S04]  /*1a80*/  F2FP.BF16.F32.PACK_AB R124, RZ, R124 ;  /* 0x0000007cff7c723e */ /* 0x000fc800000010ff */
[----:B------:R-:W-:-:S07]  /*1a90*/  PRMT R112, R112, 0x5410, R124 ;  /* 0x0000541070707816 */ /* 0x000fce000000007c */
.L_x_3251:
[----:B------:R-:W-:Y:S05]  /*1aa0*/  BRA.U !UP3, `(.L_x_3252) ;  /* 0x000000010b2c7547 */ /* 0x000fea000b800000 */
[----:B------:R-:W-:Y:S01]  /*1ab0*/  FFMA.FTZ R125, R151, UR9, R128 ;  /* 0x00000009977d7c23 */ /* 0x000fe20008010080 */
[----:B------:R-:W-:Y:S02]  /*1ac0*/  ISETP.LT.AND P0, PT, RZ, UR27, PT ;  /* 0x0000001bff007c0c */ /* 0x000fe4000bf01270 */
[----:B-----5:R-:W-:Y:S01]  /*1ad0*/  SHF.L.U32 R124, R109, 0x10, RZ ;  /* 0x000000106d7c7819 */ /* 0x020fe200000006ff */
[----:B------:R-:W-:-:S04]  /*1ae0*/  FADD.FTZ R125, R150, -R125 ;  /* 0x8000007d967d7221 */ /* 0x000fc80000010000 */
[----:B------:R-:W-:-:S05]  /*1af0*/  FMUL.FTZ R125, R125, UR26 ;  /* 0x0000001a7d7d7c20 */ /* 0x000fca0008410000 */
[----:B------:R-:W-:-:S05]  /*1b00*/  FSEL R125, R125, RZ, P0 ;  /* 0x000000ff7d7d7208 */ /* 0x000fca0000000000 */
[----:B------:R-:W-:-:S04]  /*1b10*/  FMUL.FTZ R125, R125, UR30 ;  /* 0x0000001e7d7d7c20 */ /* 0x000fc80008410000 */
[----:B------:R-:W-:Y:S01]  /*1b20*/  FFMA.FTZ R34, R125, R124, R34 ;  /* 0x0000007c7d227223 */ /* 0x000fe20000010022 */
[----:B------:R-:W-:-:S05]  /*1b30*/  FMUL.FTZ R125, R90, R125 ;  /* 0x0000007d5a7d7220 */ /* 0x000fca0000410000 */
[----:B------:R-:W-:-:S04]  /*1b40*/  F2FP.BF16.F32.PACK_AB R125, RZ, R125 ;  /* 0x0000007dff7d723e */ /* 0x000fc800000010ff */
[----:B------:R-:W-:-:S07]  /*1b50*/  PRMT R113, R125, 0x7610, R113 ;  /* 0x000076107d717816 */ /* 0x000fce0000000071 */
.L_x_3252:
        /* <DEDUP_REMOVED lines=13> */
.L_x_3253:
        /* <DEDUP_REMOVED lines=12> */
.L_x_3254:
        /* <DEDUP_REMOVED lines=13> */
.L_x_3255:
        /* <DEDUP_REMOVED lines=12> */
.L_x_3256:
        /* <DEDUP_REMOVED lines=12> */
[----:B------:R-:W-:Y:S01]  /*1f40*/  PRMT R115, R115, 0x5410, R124 ;  /* 0x0000541073737816 */ /* 0x000fe2000000007c */
[----:B------:R-:W-:Y:S06]  /*1f50*/  BRA `(.L_x_3257) ;  /* 0x0000001400187947 */ /* 0x000fec0003800000 */
.L_x_3249:
        /* <DEDUP_REMOVED lines=45> */
.L_x_3258:
        /* <DEDUP_REMOVED lines=13> */
.L_x_3259:
        /* <DEDUP_REMOVED lines=12> */
.L_x_3260:
[----:B------:R-:W-:Y:S05]  /*23c0*/  BRA.U !UP3, `(.L_x_3261) ;  /* 0x000000010b307547 */ /* 0x000fea000b800000 */
[----:B------:R-:W-:Y:S01]  /*23d0*/  FFMA.FTZ R124, R4, UR9, R128 ;  /* 0x00000009047c7c23 */ /* 0x000fe20008010080 */
[----:B------:R-:W-:-:S03]  /*23e0*/  ISETP.LT.AND P0, PT, RZ, UR27, PT ;  /* 0x0000001bff007c0c */ /* 0x000fc6000bf01270 */
[----:B------:R-:W-:-:S04]  /*23f0*/  FADD.FTZ R124, R9, -R124 ;  /* 0x8000007c097c7221 */ /* 0x000fc80000010000 */
[----:B------:R-:W-:-:S05]  /*2400*/  FMUL.FTZ R124, R124, UR26 ;  /* 0x0000001a7c7c7c20 */ /* 0x000fca0008410000 */
[----:B------:R-:W-:Y:S02]  /*2410*/  FSEL R125, R124, RZ, P0 ;  /* 0x000000ff7c7d7208 */ /* 0x000fe40000000000 */
[----:B-----5:R-:W-:-:S03]  /*2420*/  PRMT R124, R109, 0x7632, R124 ;  /* 0x000076326d7c7816 */ /* 0x020fc6000000007c */
[----:B------:R-:W-:Y:S01]  /*2430*/  FMUL.FTZ R126, R125, UR30 ;  /* 0x0000001e7d7e7c20 */ /* 0x000fe20008410000 */
[----:B------:R-:W-:-:S05]  /*2440*/  SHF.L.U32 R124, R124, 0x10, RZ ;  /* 0x000000107c7c7819 */ /* 0x000fca00000006ff */
[----:B------:R-:W-:Y:S01]  /*2450*/  FFMA.FTZ R35, R126, R124, R35 ;  /* 0x0000007c7e237223 */ /* 0x000fe20000010023 */
[----:B------:R-:W-:-:S05]  /*2460*/  FMUL.FTZ R126, R91, R126 ;  /* 0x0000007e5b7e7220 */ /* 0x000fca0000410000 */
[----:B------:R-:W-:-:S04]  /*2470*/  F2FP.BF16.F32.PACK_AB R126, RZ, R126 ;  /* 0x0000007eff7e723e */ /* 0x000fc800000010ff */
[----:B------:R-:W-:-:S07]  /*2480*/  PRMT R113, R113, 0x5410, R126 ;  /* 0x0000541071717816 */ /* 0x000fce000000007e */
.L_x_3261:
        /* <DEDUP_REMOVED lines=12> */
.L_x_3262:
        /* <DEDUP_REMOVED lines=13> */
.L_x_3263:
        /* <DEDUP_REMOVED lines=12> */
.L_x_3264:
[----:B------:R-:W-:Y:S05]  /*26e0*/  BRA.U !UP3, `(.L_x_3257) ;  /* 0x0000000d0b347547 */ /* 0x000fea000b800000 */
[----:B-----5:R-:W-:-:S04]  /*26f0*/  PRMT R124, R111, 0x7632, R124 ;  /* 0x000076326f7c7816 */ /* 0x020fc8000000007c */
[----:B------:R-:W-:Y:S01]  /*2700*/  SHF.L.U32 R125, R124, 0x10, RZ ;  /* 0x000000107c7d7819 */ /* 0x000fe200000006ff */
[----:B------:R-:W-:-:S04]  /*2710*/  FMUL.FTZ R124, R123, UR30 ;  /* 0x0000001e7b7c7c20 */ /* 0x000fc80008410000 */
[----:B------:R-:W-:Y:S01]  /*2720*/  FFMA.FTZ R31, R124, R125, R31 ;  /* 0x0000007d7c1f7223 */ /* 0x000fe2000001001f */
[----:B------:R-:W-:-:S05]  /*2730*/  FMUL.FTZ R124, R87, R124 ;  /* 0x0000007c577c7220 */ /* 0x000fca0000410000 */
[----:B------:R-:W-:-:S04]  /*2740*/  F2FP.BF16.F32.PACK_AB R124, RZ, R124 ;  /* 0x0000007cff7c723e */ /* 0x000fc800000010ff */
[----:B------:R-:W-:Y:S01]  /*2750*/  PRMT R115, R115, 0x5410, R124 ;  /* 0x0000541073737816 */ /* 0x000fe2000000007c */
[----:B------:R-:W-:Y:S06]  /*2760*/  BRA `(.L_x_3257) ;  /* 0x0000000c00147947 */ /* 0x000fec0003800000 */
.L_x_3248:
[----:B------:R-:W-:-:S04]  /*2770*/  UISETP.NE.U32.AND UP0, UPT, UR4, URZ, UPT ;  /* 0x000000ff0400728c */ /* 0x000fc8000bf05070 */
[----:B------:R-:W-:-:S09]  /*2780*/  UISETP.NE.AND.EX UP0, UPT, UR5, URZ, UPT, UP0 ;  /* 0x000000ff0500728c */ /* 0x000fd2000bf05300 */
[----:B------:R-:W-:Y:S05]  /*2790*/  BRA.U UP0, `(.L_x_3265) ;  /* 0x0000000500947547 */ /* 0x000fea000b800000 */
[----:B------:R-:W-:Y:S05]  /*27a0*/  BRA.U !UP3, `(.L_x_3266) ;  /* 0x000000010b2c7547 */ /* 0x000fea000b800000 */
[----:B------:R-:W-:Y:S02]  /*27b0*/  PLOP3.LUT P0, PT, PT, PT, UP2, 0x80, 0x8 ;  /* 0x000000000008781c */ /* 0x000fe40003f0f028 */
[----:B-----5:R-:W-:-:S11]  /*27c0*/  SHF.L.U32 R127, R108, 0x10, RZ ;  /* 0x000000106c7f7819 */ /* 0x020fd600000006ff */
[----:B------:R-:W-:-:S04]  /*27d0*/  @P0 FFMA.FTZ R124, R155, UR9, R128 ;  /* 0x000000099b7c0c23 */ /* 0x000fc80008010080 */
[----:B------:R-:W-:Y:S01]  /*27e0*/  @P0 FADD.FTZ R125, R153, -R124 ;  /* 0x8000007c997d0221 */ /* 0x000fe20000010000 */
[----:B------:R-:W-:-:S03]  /*27f0*/  MOV R124, R16 ;  /* 0x00000010007c7202 */ /* 0x000fc60000000f00 */
[----:B------:R-:W-:-:S04]  /*2800*/  @P0 FFMA.FTZ R124, R125, UR26, R16 ;  /* 0x0000001a7d7c0c23 */ /* 0x000fc80008010010 */
[----:B------:R-:W-:-:S04]  /*2810*/  FMUL.FTZ R125, R124, UR30 ;  /* 0x0000001e7c7d7c20 */ /* 0x000fc80008410000 */
[-C--:B------:R-:W-:Y:S01]  /*2820*/  FFMA.FTZ R32, R127, R125.reuse, R32 ;  /* 0x0000007d7f207223 */ /* 0x080fe20000010020 */
[----:B------:R-:W-:-:S05]  /*2830*/  FMUL.FTZ R125, R88, R125 ;  /* 0x0000007d587d7220 */ /* 0x000fca0000410000 */
[----:B------:R-:W-:-:S04]  /*2840*/  F2FP.BF16.F32.PACK_AB R125, RZ, R125 ;  /* 0x0000007dff7d723e */ /* 0x000fc800000010ff */
[----:B------:R-:W-:-:S07]  /*2850*/  PRMT R112, R125, 0x7610, R112 ;  /* 0x000076107d707816 */ /* 0x000fce0000000070 */
.L_x_3266:
[----:B------:R-:W-:Y:S05]  /*2860*/  BRA.U !UP3, `(.L_x_3267) ;  /* 0x000000010b307547 */ /* 0x000fea000b800000 */
[----:B------:R-:W-:Y:S02]  /*2870*/  PLOP3.LUT P0, PT, PT, PT, UP2, 0x80, 0x8 ;  /* 0x000000000008781c */ /* 0x000fe40003f0f028 */
[----:B-----5:R-:W-:-:S11]  /*2880*/  MOV R124, R17 ;  /* 0x00000011007c7202 */ /* 0x020fd60000000f00 */
[----:B------:R-:W-:-:S04]  /*2890*/  @P0 FFMA.FTZ R125, R154, UR9, R128 ;  /* 0x000000099a7d0c23 */ /* 0x000fc80008010080 */
[--C-:B------:R-:W-:Y:S01]  /*28a0*/  @P0 FADD.FTZ R126, R152, -R125.reuse ;  /* 0x8000007d987e0221 */ /* 0x100fe20000010000 */
[----:B------:R-:W-:-:S03]  /*28b0*/  PRMT R125, R108, 0x7632, R125 ;  /* 0x000076326c7d7816 */ /* 0x000fc6000000007d */
[----:B------:R-:W-:Y:S01]  /*28c0*/  @P0 FFMA.FTZ R124, R126, UR26, R17 ;  /* 0x0000001a7e7c0c23 */ /* 0x000fe20008010011 */
[----:B------:R-:W-:-:S03]  /*28d0*/  SHF.L.U32 R125, R125, 0x10, RZ ;  /* 0x000000107d7d7819 */ /* 0x000fc600000006ff */
[----:B------:R-:W-:-:S04]  /*28e0*/  FMUL.FTZ R124, R124, UR30 ;  /* 0x0000001e7c7c7c20 */ /* 0x000fc80008410000 */
[----:B------:R-:W-:Y:S01]  /*28f0*/  FFMA.FTZ R33, R124, R125, R33 ;  /* 0x0000007d7c217223 */ /* 0x000fe20000010021 */
[----:B------:R-:W-:-:S05]  /*2900*/  FMUL.FTZ R124, R89, R124 ;  /* 0x0000007c597c7220 */ /* 0x000fca0000410000 */
[----:B------:R-:W-:-:S04]  /*2910*/  F2FP.BF16.F32.PACK_AB R124, RZ, R124 ;  /* 0x0000007cff7c723e */ /* 0x000fc800000010ff */
[----:B------:R-:W-:-:S07]  /*2920*/  PRMT R112, R112, 0x5410, R124 ;  /* 0x0000541070707816 */ /* 0x000fce000000007c */
.L_x_3267:
[----:B------:R-:W-:Y:S05]  /*2930*/  BRA.U !UP3, `(.L_x_3268) ;  /* 0x000000010b2c7547 */ /* 0x000fea000b800000 */
[----:B------:R-:W-:Y:S02]  /*2940*/  PLOP3.LUT P0, PT, PT, PT, UP2, 0x80, 0x8 ;  /* 0x000000000008781c */ /* 0x000fe40003f0f028 */
[----:B-----5:R-:W-:Y:S02]  /*2950*/  MOV R124, R18 ;  /* 0x00000012007c7202 */ /* 0x020fe40000000f00 */
[----:B------:R-:W-:-:S09]  /*2960*/  SHF.L.U32 R127, R109, 0x10, RZ ;  /* 0x000000106d7f7819 */ /* 0x000fd200000006ff */
[----:B------:R-:W-:-:S04]  /*2970*/  @P0 FFMA.FTZ R125, R151, UR9, R128 ;  /* 0x00000009977d0c23 */ /* 0x000fc80008010080 */
[----:B------:R-:W-:-:S04]  /*2980*/  @P0 FADD.FTZ R125, R150, -R125 ;  /* 0x8000007d967d0221 */ /* 0x000fc80000010000 */
[----:B------:R-:W-:-:S04]  /*2990*/  @P0 FFMA.FTZ R124, R125, UR26, R18 ;  /* 0x0000001a7d7c0c23 */ /* 0x000fc80008010012 */
[----:B------:R-:W-:-:S04]  /*29a0*/  FMUL.FTZ R125, R124, UR30 ;  /* 0x0000001e7c7d7c20 */ /* 0x000fc80008410000 */
[-C--:B------:R-:W-:Y:S01]  /*29b0*/  FFMA.FTZ R34, R127, R125.reuse, R34 ;  /* 0x0000007d7f227223 */ /* 0x080fe20000010022 */
[----:B------:R-:W-:-:S05]  /*29c0*/  FMUL.FTZ R125, R90, R125 ;  /* 0x0000007d5a7d7220 */ /* 0x000fca0000410000 */
[----:B------:R-:W-:-:S04]  /*29d0*/  F2FP.BF16.F32.PACK_AB R125, RZ, R125 ;  /* 0x0000007dff7d723e */ /* 0x000fc800000010ff */
[----:B------:R-:W-:-:S07]  /*29e0*/  PRMT R113, R125, 0x7610, R113 ;  /* 0x000076107d717816 */ /* 0x000fce0000000071 */
.L_x_3268:
[----:B------:R-:W-:Y:S05]  /*29f0*/  BRA.U !UP3, `(.L_x_3269) ;  /* 0x000000010b307547 */ /* 0x000fea000b800000 */
[----:B------:R-:W-:Y:S02]  /*2a00*/  PLOP3.LUT P0, PT, PT, PT, UP2, 0x80, 0x8 ;  /* 0x000000000008781c */ /* 0x000fe40003f0f028 */
[----:B-----5:R-:W-:-:S04]  /*2a10*/  PRMT R125, R109, 0x7632, R125 ;  /* 0x000076326d7d7816 */ /* 0x020fc8000000007d */
[----:B------:R-:W-:-:S07]  /*2a20*/  SHF.L.U32 R125, R125, 0x10, RZ ;  /* 0x000000107d7d7819 */ /* 0x000fce00000006ff */
[----:B------:R-:W-:-:S04]  /*2a30*/  @P0 FFMA.FTZ R124, R4, UR9, R128 ;  /* 0x00000009047c0c23 */ /* 0x000fc80008010080 */
[----:B------:R-:W-:Y:S01]  /*2a40*/  @P0 FADD.FTZ R126, R9, -R124 ;  /* 0x8000007c097e0221 */ /* 0x000fe20000010000 */
[----:B------:R-:W-:-:S03]  /*2a50*/  MOV R124, R19 ;  /* 0x00000013007c7202 */ /* 0x000fc60000000f00 */
[----:B------:R-:W-:-:S04]  /*2a60*/  @P0 FFMA.FTZ R124, R126, UR26, R19 ;  /* 0x0000001a7e7c0c23 */ /* 0x000fc80008010013 */
[----:B------:R-:W-:-:S04]  /*2a70*/  FMUL.FTZ R124, R124, UR30 ;  /* 0x0000001e7c7c7c20 */ /* 0x000fc80008410000 */
[----:B------:R-:W-:Y:S01]  /*2a80*/  FFMA.FTZ R35, R124, R125, R35 ;  /* 0x0000007d7c237223 */ /* 0x000fe20000010023 */
[----:B------:R-:W-:-:S05]  /*2a90*/  FMUL.FTZ R124, R91, R124 ;  /* 0x0000007c5b7c7220 */ /* 0x000fca0000410000 */
[----:B------:R-:W-:-:S04]  /*2aa0*/  F2FP.BF16.F32.PACK_AB R124, RZ, R124 ;  /* 0x0000007cff7c723e */ /* 0x000fc800000010ff */
[----:B------:R-:W-:-:S07]  /*2ab0*/  PRMT R113, R113, 0x5410, R124 ;  /* 0x0000541071717816 */ /* 0x000fce000000007c */
.L_x_3269:
        /* <DEDUP_REMOVED lines=12> */
.L_x_3270:
        /* <DEDUP_REMOVED lines=13> */
.L_x_3271:
        /* <DEDUP_REMOVED lines=12> */
.L_x_3272:
        /* <DEDUP_REMOVED lines=12> */
[----:B------:R-:W-:Y:S01]  /*2dd0*/  PRMT R115, R115, 0x5410, R124 ;  /* 0x0000541073737816 */ /* 0x000fe2000000007c */
[----:B------:R-:W-:Y:S06]  /*2de0*/  BRA `(.L_x_3257) ;  /* 0x0000000400747947 */ /* 0x000fec0003800000 */
.L_x_3265:
        /* <DEDUP_REMOVED lines=13> */
[--C-:B------:R-:W-:Y:S01]  /*2ec0*/  @P0 FFMA.FTZ R116, R4, UR9, R128.reuse ;  /* 0x0000000904740c23 */ /* 0x100fe20008010080 */
[----:B------:R-:W-:Y:S01]  /*2ed0*/  @P0 FFMA.FTZ R123, R5, UR9, R128 ;  /* 0x00000009057b0c23 */ /* 0x000fe20008010080 */
[----:B------:R-:W-:Y:S01]  /*2ee0*/  @P0 FFMA.FTZ R118, R121, UR26, R18 ;  /* 0x0000001a79760c23 */ /* 0x000fe20008010012 */
[----:B------:R-:W-:Y:S01]  /*2ef0*/  @P0 FADD.FTZ R125, R8, -R125 ;  /* 0x8000007d087d0221 */ /* 0x000fe20000010000 */
[----:B------:R-:W-:Y:S01]  /*2f00*/  @P0 FADD.FTZ R116, R9, -R116 ;  /* 0x8000007409740221 */ /* 0x000fe20000010000 */
[----:B------:R-:W-:Y:S01]  /*2f10*/  MOV R121, R13 ;  /* 0x0000000d00797202 */ /* 0x000fe20000000f00 */
[--C-:B------:R-:W-:Y:S01]  /*2f20*/  @P0 FFMA.FTZ R124, R136, UR9, R128.reuse ;  /* 0x00000009887c0c23 */ /* 0x100fe20008010080 */
[----:B------:R-:W-:Y:S01]  /*2f30*/  @P0 FFMA.FTZ R121, R122, UR26, R13 ;  /* 0x0000001a7a790c23 */ /* 0x000fe2000801000d */
[----:B------:R-:W-:Y:S01]  /*2f40*/  @P0 FFMA.FTZ R119, R116, UR26, R19 ;  /* 0x0000001a74770c23 */ /* 0x000fe20008010013 */
[----:B------:R-:W-:Y:S01]  /*2f50*/  @P0 FFMA.FTZ R116, R155, UR9, R128 ;  /* 0x000000099b740c23 */ /* 0x000fe20008010080 */
[----:B------:R-:W-:Y:S01]  /*2f60*/  @P0 FADD.FTZ R123, R6, -R123 ;  /* 0x8000007b067b0221 */ /* 0x000fe20000010000 */
[----:B------:R-:W-:Y:S01]  /*2f70*/  MOV R122, R14 ;  /* 0x0000000e007a7202 */ /* 0x000fe20000000f00 */
[----:B------:R-:W-:Y:S01]  /*2f80*/  @P0 FFMA.FTZ R122, R125, UR26, R14 ;  /* 0x0000001a7d7a0c23 */ /* 0x000fe2000801000e */
[----:B------:R-:W-:Y:S01]  /*2f90*/  @P0 FADD.FTZ R125, R153, -R116 ;  /* 0x80000074997d0221 */ /* 0x000fe20000010000 */
        /* <DEDUP_REMOVED lines=13> */
.L_x_3273:
[----:B------:R-:W-:Y:S05]  /*3070*/  BRA.U !UP3, `(.L_x_3274) ;  /* 0x000000010b1c7547 */ /* 0x000fea000b800000 */
[----:B------:R-:W-:-:S04]  /*3080*/  PRMT R124, R108, 0x7632, R124 ;  /* 0x000076326c7c7816 */ /* 0x000fc8000000007c */
[----:B------:R-:W-:Y:S01]  /*3090*/  SHF.L.U32 R125, R124, 0x10, RZ ;  /* 0x000000107c7d7819 */ /* 0x000fe200000006ff */
[----:B------:R-:W-:-:S04]  /*30a0*/  FMUL.FTZ R124, R117, UR30 ;  /* 0x0000001e757c7c20 */ /* 0x000fc80008410000 */
[----:B------:R-:W-:Y:S01]  /*30b0*/  FFMA.FTZ R33, R124, R125, R33 ;  /* 0x0000007d7c217223 */ /* 0x000fe20000010021 */
[----:B------:R-:W-:-:S05]  /*30c0*/  FMUL.FTZ R124, R89, R124 ;  /* 0x0000007c597c7220 */ /* 0x000fca0000410000 */
[----:B------:R-:W-:-:S04]  /*30d0*/  F2FP.BF16.F32.PACK_AB R124, RZ, R124 ;  /* 0x0000007cff7c723e */ /* 0x000fc800000010ff */
[----:B------:R-:W-:-:S07]  /*30e0*/  PRMT R112, R112, 0x5410, R124 ;  /* 0x0000541070707816 */ /* 0x000fce000000007c */
.L_x_3274:
[----:B------:R-:W-:Y:S05]  /*30f0*/  BRA.U !UP3, `(.L_x_3275) ;  /* 0x000000010b187547 */ /* 0x000fea000b800000 */
[----:B------:R-:W-:Y:S01]  /*3100*/  SHF.L.U32 R127, R109, 0x10, RZ ;  /* 0x000000106d7f7819 */ /* 0x000fe200000006ff */
[----:B------:R-:W-:-:S04]  /*3110*/  FMUL.FTZ R125, R118, UR30 ;  /* 0x0000001e767d7c20 */ /* 0x000fc80008410000 */
[-C--:B------:R-:W-:Y:S01]  /*3120*/  FFMA.FTZ R34, R127, R125.reuse, R34 ;  /* 0x0000007d7f227223 */ /* 0x080fe20000010022 */
[----:B------:R-:W-:-:S05]  /*3130*/  FMUL.FTZ R125, R90, R125 ;  /* 0x0000007d5a7d7220 */ /* 0x000fca0000410000 */
[----:B------:R-:W-:-:S04]  /*3140*/  F2FP.BF16.F32.PACK_AB R125, RZ, R125 ;  /* 0x0000007dff7d723e */ /* 0x000fc800000010ff */
[----:B------:R-:W-:-:S07]  /*3150*/  PRMT R113, R125, 0x7610, R113 ;  /* 0x000076107d717816 */ /* 0x000fce0000000071 */
.L_x_3275:
        /* <DEDUP_REMOVED lines=8> */
.L_x_3276:
[----:B------:R-:W-:Y:S05]  /*31e0*/  BRA.U !UP3, `(.L_x_3277) ;  /* 0x000000010b187547 */ /* 0x000fea000b800000 */
[----:B------:R-:W-:Y:S01]  /*31f0*/  SHF.L.U32 R127, R110, 0x10, RZ ;  /* 0x000000106e7f7819 */ /* 0x000fe200000006ff */
[----:B------:R-:W-:-:S04]  /*3200*/  FMUL.FTZ R125, R120, UR30 ;  /* 0x0000001e787d7c20 */ /* 0x000fc80008410000 */
[-C--:B------:R-:W-:Y:S01]  /*3210*/  FFMA.FTZ R28, R127, R125.reuse, R28 ;  /* 0x0000007d7f1c7223 */ /* 0x080fe2000001001c */
[----:B------:R-:W-:-:S05]  /*3220*/  FMUL.FTZ R125, R84, R125 ;  /* 0x0000007d547d7220 */ /* 0x000fca0000410000 */
[----:B------:R-:W-:-:S04]  /*3230*/  F2FP.BF16.F32.PACK_AB R125, RZ, R125 ;  /* 0x0000007dff7d723e */ /* 0x000fc800000010ff */
[----:B------:R-:W-:-:S07]  /*3240*/  PRMT R114, R125, 0x7610, R114 ;  /* 0x000076107d727816 */ /* 0x000fce0000000072 */
.L_x_3277:
        /* <DEDUP_REMOVED lines=8> */
.L_x_3278:
[----:B------:R-:W-:Y:S05]  /*32d0*/  BRA.U !UP3, `(.L_x_3279) ;  /* 0x000000010b187547 */ /* 0x000fea000b800000 */
[----:B------:R-:W-:Y:S01]  /*32e0*/  SHF.L.U32 R127, R111, 0x10, RZ ;  /* 0x000000106f7f7819 */ /* 0x000fe200000006ff */
[----:B------:R-:W-:-:S04]  /*32f0*/  FMUL.FTZ R125, R122, UR30 ;  /* 0x0000001e7a7d7c20 */ /* 0x000fc80008410000 */
[-C--:B------:R-:W-:Y:S01]  /*3300*/  FFMA.FTZ R30, R127, R125.reuse, R30 ;  /* 0x0000007d7f1e7223 */ /* 0x080fe2000001001e */
[----:B------:R-:W-:-:S05]  /*3310*/  FMUL.FTZ R125, R86, R125 ;  /* 0x0000007d567d7220 */ /* 0x000fca0000410000 */
[----:B------:R-:W-:-:S04]  /*3320*/  F2FP.BF16.F32.PACK_AB R125, RZ, R125 ;  /* 0x0000007dff7d723e */ /* 0x000fc800000010ff */
[----:B------:R-:W-:-:S07]  /*3330*/  PRMT R115, R125, 0x7610, R115 ;  /* 0x000076107d737816 */ /* 0x000fce0000000073 */
.L_x_3279:
        /* <DEDUP_REMOVED lines=8> */
.L_x_3257:
        /* <DEDUP_REMOVED lines=12> */
.L_x_3246:
[----:B------:R-:W-:Y:S05]  /*3480*/  BSYNC.RECONVERGENT B0 ;  /* 0x0000000000007941 */ /* 0x000fea0003800200 */
.L_x_3245:
[----:B------:R-:W-:Y:S01]  /*3490*/  ISETP.GE.U32.AND P3, PT, R2, 0x100, PT ;  /* 0x000001000200780c */ /* 0x000fe20003f66070 */
[----:B------:R-:W-:-:S12]  /*34a0*/  BSSY.RECONVERGENT B0, `(.L_x_3280) ;  /* 0x00001c1000007945 */ /* 0x000fd80003800200 */
[----:B------:R-:W-:Y:S05]  /*34b0*/  @!P3 BRA `(.L_x_3281) ;  /* 0x0000001800fcb947 */ /* 0x000fea0003800000 */
[----:B------:R-:W-:-:S04]  /*34c0*/  UISETP.NE.U32.AND UP0, UPT, UR20, URZ, UPT ;  /* 0x000000ff1400728c */ /* 0x000fc8000bf05070 */
[----:B------:R-:W-:Y:S01]  /*34d0*/  UISETP.NE.AND.EX UP0, UPT, UR21, URZ, UPT, UP0 ;  /* 0x000000ff1500728c */ /* 0x000fe2000bf05300 */
[----:B------:R-:W-:Y:S10]  /*34e0*/  BRA.U !UP3, `(.L_x_3282) ;  /* 0x000000010b0c7547 */ /* 0x000ff4000b800000 */
[----:B-----5:R-:W0:Y:S02]  /*34f0*/  LDC.64 R108, c[0x0][0x390] ;  /* 0x0000e400ff6c7b82 */ /* 0x020e240000000a00 */
[----:B0-----:R-:W-:-:S06]  /*3500*/  IMAD.WIDE.U32 R108, R129, 0x10, R108 ;  /* 0x00000010816c7825 */ /* 0x001fcc00078e006c */
[----:B------:R-:W5:Y:S02]  /*3510*/  LDG.E.128 R108, desc[UR10][R108.64] ;  /* 0x0000000a6c6c7981 */ /* 0x000f64000c1e1d00 */
.L_x_3282:
[----:B------:R-:W-:Y:S05]  /*3520*/  BRA.U !UP0, `(.L_x_3283) ;  /* 0x0000000d081c7547 */ /* 0x000fea000b800000 */
[----:B------:R-:W-:-:S04]  /*3530*/  UISETP.NE.U32.AND UP0, UPT, UR4, URZ, UPT ;  /* 0x000000ff0400728c */ /* 0x000fc8000bf05070 */
[----:B------:R-:W-:-:S06]  /*3540*/  UISETP.NE.AND.EX UP0, UPT, UR5, URZ, UPT, UP0 ;  /* 0x000000ff0500728c */ /* 0x000fcc000bf05300 */
[----:B------:R-:W-:-:S13]  /*3550*/  PLOP3.LUT P0, PT, PT, PT, UP0, 0x80, 0x8 ;  /* 0x000000000008781c */ /* 0x000fda0003f0f008 */
[----:B------:R-:W-:Y:S05]  /*3560*/  @!P0 BRA `(.L_x_3284) ;  /* 0x0000000400788947 */ /* 0x000fea0003800000 */
[----:B------:R-:W-:Y:S02]  /*3570*/  PLOP3.LUT P4, PT, PT, PT, UP2, 0x80, 0x8 ;  /* 0x000000000008781c */ /* 0x000fe40003f8f028 */
[----:B-1---5:R-:W-:Y:S02]  /*3580*/  MOV R116, R100 ;  /* 0x0000006400747202 */ /* 0x022fe40000000f00 */
[----:B------:R-:W-:-:S09]  /*3590*/  MOV R118, R102 ;  /* 0x0000006600767202 */ /* 0x000fd20000000f00 */
[--C-:B------:R-:W-:Y:S01]  /*35a0*/  @P4 FFMA.FTZ R117, R133, UR9, R128.reuse ;  /* 0x0000000985754c23 */ /* 0x100fe20008010080 */
[--C-:B------:R-:W-:Y:S01]  /*35b0*/  @P4 FFMA.FTZ R120, R132, UR9, R128.reuse ;  /* 0x0000000984784c23 */ /* 0x100fe20008010080 */
[--C-:B------:R-:W-:Y:S01]  /*35c0*/  @P4 FFMA.FTZ R122, R134, UR9, R128.reuse ;  /* 0x00000009867a4c23 */ /* 0x100fe20008010080 */
[--C-:B------:R-:W-:Y:S01]  /*35d0*/  @P4 FFMA.FTZ R123, R141, UR9, R128.reuse ;  /* 0x000000098d7b4c23 */ /* 0x100fe20008010080 */
[----:B------:R-:W-:Y:S01]  /*35e0*/  @P4 FADD.FTZ R119, R140, -R117 ;  /* 0x800000758c774221 */ /* 0x000fe20000010000 */
[----:B------:R-:W-:Y:S01]  /*35f0*/  @P4 FFMA.FTZ R124, R138, UR9, R128 ;  /* 0x000000098a7c4c23 */ /* 0x000fe20008010080 */
[----:B------:R-:W-:Y:S01]  /*3600*/  @P4 FADD.FTZ R120, R143, -R120 ;  /* 0x800000788f784221 */ /* 0x000fe20000010000 */
[----:B------:R-:W-:Y:S01]  /*3610*/  @P4 FADD.FTZ R122, R145, -R122 ;  /* 0x8000007a917a4221 */ /* 0x000fe20000010000 */
[----:B------:R-:W-:Y:S01]  /*3620*/  @P4 FFMA.FTZ R116, R119, UR26, R100 ;  /* 0x0000001a77744c23 */ /* 0x000fe20008010064 */
[----:B------:R-:W-:Y:S01]  /*3630*/  @P4 FFMA.FTZ R119, R135, UR9, R128 ;  /* 0x0000000987774c23 */ /* 0x000fe20008010080 */
[----:B------:R-:W-:Y:S01]  /*3640*/  @P4 FADD.FTZ R123, R146, -R123 ;  /* 0x8000007b927b4221 */ /* 0x000fe20000010000 */
[----:B------:R-:W-:Y:S01]  /*3650*/  MOV R117, R101 ;  /* 0x0000006500757202 */ /* 0x000fe20000000f00 */
[----:B------:R-:W-:Y:S01]  /*3660*/  @P4 FFMA.FTZ R117, R120, UR26, R101 ;  /* 0x0000001a78754c23 */ /* 0x000fe20008010065 */
[----:B------:R-:W-:Y:S01]  /*3670*/  @P4 FADD.FTZ R121, R142, -R119 ;  /* 0x800000778e794221 */ /* 0x000fe20000010000 */
[----:B------:R-:W-:Y:S01]  /*3680*/  MOV R119, R103 ;  /* 0x0000006700777202 */ /* 0x000fe20000000f00 */
[----:B------:R-:W-:Y:S01]  /*3690*/  @P4 FFMA.FTZ R119, R122, UR26, R103 ;  /* 0x0000001a7a774c23 */ /* 0x000fe20008010067 */
[----:B------:R-:W-:Y:S01]  /*36a0*/  @P4 FADD.FTZ R124, R147, -R124 ;  /* 0x8000007c937c4221 */ /* 0x000fe20000010000 */
[----:B------:R-:W-:Y:S01]  /*36b0*/  @P4 FFMA.FTZ R118, R121, UR26, R102 ;  /* 0x0000001a79764c23 */ /* 0x000fe20008010066 */
[--C-:B------:R-:W-:Y:S01]  /*36c0*/  @P4 FFMA.FTZ R121, R139, UR9, R128.reuse ;  /* 0x000000098b794c23 */ /* 0x100fe20008010080 */
[----:B------:R-:W-:Y:S01]  /*36d0*/  @P4 FFMA.FTZ R128, R148, UR9, R128 ;  /* 0x0000000994804c23 */ /* 0x000fe20008010080 */
[----:B------:R-:W-:-:S02]  /*36e0*/  MOV R120, R104 ;  /* 0x0000006800787202 */ /* 0x000fc40000000f00 */
        /* <DEDUP_REMOVED lines=16> */
.L_x_3285:
        /* <DEDUP_REMOVED lines=8> */
.L_x_3286:
[----:B------:R-:W-:Y:S05]  /*3870*/  BRA.U !UP3, `(.L_x_3287) ;  /* 0x000000010b187547 */ /* 0x000fea000b800000 */
[----:B------:R-:W-:Y:S01]  /*3880*/  SHF.L.U32 R127, R109, 0x10, RZ ;  /* 0x000000106d7f7819 */ /* 0x000fe200000006ff */
[----:B------:R-:W-:-:S04]  /*3890*/  FMUL.FTZ R125, R118, UR30 ;  /* 0x0000001e767d7c20 */ /* 0x000fc80008410000 */
[-C--:B------:R-:W-:Y:S01]  /*38a0*/  FFMA.FTZ R26, R127, R125.reuse, R26 ;  /* 0x0000007d7f1a7223 */ /* 0x080fe2000001001a */
[----:B------:R-:W-:-:S05]  /*38b0*/  FMUL.FTZ R125, R74, R125 ;  /* 0x0000007d4a7d7220 */ /* 0x000fca0000410000 */
[----:B------:R-:W-:-:S04]  /*38c0*/  F2FP.BF16.F32.PACK_AB R125, RZ, R125 ;  /* 0x0000007dff7d723e */ /* 0x000fc800000010ff */
[----:B------:R-:W-:-:S07]  /*38d0*/  PRMT R113, R125, 0x7610, R113 ;  /* 0x000076107d717816 */ /* 0x000fce0000000071 */
.L_x_3287:
        /* <DEDUP_REMOVED lines=8> */
.L_x_3288:
[----:B------:R-:W-:Y:S05]  /*3960*/  BRA.U !UP3, `(.L_x_3289) ;  /* 0x000000010b187547 */ /* 0x000fea000b800000 */
[----:B------:R-:W-:Y:S01]  /*3970*/  SHF.L.U32 R127, R110, 0x10, RZ ;  /* 0x000000106e7f7819 */ /* 0x000fe200000006ff */
[----:B------:R-:W-:-:S04]  /*3980*/  FMUL.FTZ R125, R120, UR30 ;  /* 0x0000001e787d7c20 */ /* 0x000fc80008410000 */
[-C--:B------:R-:W-:Y:S01]  /*3990*/  FFMA.FTZ R20, R127, R125.reuse, R20 ;  /* 0x0000007d7f147223 */ /* 0x080fe20000010014 */
[----:B------:R-:W-:-:S05]  /*39a0*/  FMUL.FTZ R125, R68, R125 ;  /* 0x0000007d447d7220 */ /* 0x000fca0000410000 */
[----:B------:R-:W-:-:S04]  /*39b0*/  F2FP.BF16.F32.PACK_AB R125, RZ, R125 ;  /* 0x0000007dff7d723e */ /* 0x000fc800000010ff */
[----:B------:R-:W-:-:S07]  /*39c0*/  PRMT R114, R125, 0x7610, R114 ;  /* 0x000076107d727816 */ /* 0x000fce0000000072 */
.L_x_3289:
        /* <DEDUP_REMOVED lines=8> */
.L_x_3290:
[----:B------:R-:W-:Y:S05]  /*3a50*/  BRA.U !UP3, `(.L_x_3291) ;  /* 0x000000010b187547 */ /* 0x000fea000b800000 */
[----:B------:R-:W-:Y:S01]  /*3a60*/  FMUL.FTZ R125, R122, UR30 ;  /* 0x0000001e7a7d7c20 */ /* 0x000fe20008410000 */
[----:B------:R-:W-:-:S03]  /*3a70*/  SHF.L.U32 R127, R111, 0x10, RZ ;  /* 0x000000106f7f7819 */ /* 0x000fc600000006ff */
[-C--:B------:R-:W-:Y:S02]  /*3a80*/  FMUL.FTZ R124, R70, R125.reuse ;  /* 0x0000007d467c7220 */ /* 0x080fe40000410000 */
[----:B------:R-:W-:-:S03]  /*3a90*/  FFMA.FTZ R22, R127, R125, R22 ;  /* 0x0000007d7f167223 */ /* 0x000fc60000010016 */
[----:B------:R-:W-:-:S04]  /*3aa0*/  F2FP.BF16.F32.PACK_AB R124, RZ, R124 ;  /* 0x0000007cff7c723e */ /* 0x000fc800000010ff */
[----:B------:R-:W-:-:S07]  /*3ab0*/  PRMT R115, R124, 0x7610, R115 ;  /* 0x000076107c737816 */ /* 0x000fce0000000073 */
.L_x_3291:
[----:B------:R-:W-:Y:S05]  /*3ac0*/  BRA.U !UP3, `(.L_x_3292) ;  /* 0x000000150b587547 */ /* 0x000fea000b800000 */
        /* <DEDUP_REMOVED lines=8> */
.L_x_3284:
[----:B------:R-:W-:Y:S05]  /*3b50*/  BRA.U !UP3, `(.L_x_3293) ;  /* 0x000000010b2c7547 */ /* 0x000fea000b800000 */
[----:B------:R-:W-:Y:S02]  /*3b60*/  PLOP3.LUT P4, PT, PT, PT, UP2, 0x80, 0x8 ;  /* 0x000000000008781c */ /* 0x000fe40003f8f028 */
[----:B-1---5:R-:W-:Y:S02]  /*3b70*/  MOV R124, R100 ;  /* 0x00000064007c7202 */ /* 0x022fe40000000f00 */
        /* <DEDUP_REMOVED lines=9> */
.L_x_3293:
[----:B------:R-:W-:Y:S05]  /*3c10*/  BRA.U !UP3, `(.L_x_3294) ;  /* 0x000000010b307547 */ /* 0x000fea000b800000 */
[----:B------:R-:W-:Y:S02]  /*3c20*/  PLOP3.LUT P4, PT, PT, PT, UP2, 0x80, 0x8 ;  /* 0x000000000008781c */ /* 0x000fe40003f8f028 */
[----:B-1---5:R-:W-:-:S04]  /*3c30*/  PRMT R125, R108, 0x7632, R125 ;  /* 0x000076326c7d7816 */ /* 0x022fc8000000007d */
        /* <DEDUP_REMOVED lines=10> */
.L_x_3294:
        /* <DEDUP_REMOVED lines=12> */
.L_x_3295:
        /* <DEDUP_REMOVED lines=13> */
.L_x_3296:
        /* <DEDUP_REMOVED lines=12> */
.L_x_3297:
        /* <DEDUP_REMOVED lines=13> */
.L_x_3298:
        /* <DEDUP_REMOVED lines=12> */
.L_x_3299:
[----:B------:R-:W-:Y:S05]  /*40c0*/  BRA.U !UP3, `(.L_x_3292) ;  /* 0x0000000d0bd87547 */ /* 0x000fea000b800000 */
[----:B------:R-:W-:Y:S02]  /*40d0*/  PLOP3.LUT P4, PT, PT, PT, UP2, 0x80, 0x8 ;  /* 0x000000000008781c */ /* 0x000fe40003f8f028 */
[----:B-1---5:R-:W-:Y:S02]  /*40e0*/  MOV R124, R107 ;  /* 0x0000006b007c7202 */ /* 0x022fe40000000f00 */
        /* <DEDUP_REMOVED lines=11> */
.L_x_3283:
        /* <DEDUP_REMOVED lines=15> */
[----:B-----5:R-:W-:Y:S01]  /*4290*/  SHF.L.U32 R125, R108, 0x10, RZ ;  /* 0x000000106c7d7819 */ /* 0x020fe200000006ff */
        /* <DEDUP_REMOVED lines=8> */
.L_x_3301:
        /* <DEDUP_REMOVED lines=9> */
[----:B------:R-:W-:Y:S01]  /*43b0*/  FMUL.FTZ R123, R73, R124 ;  /* 0x0000007c497b7220 */ /* 0x000fe20000410000 */
[----:B------:R-:W-:-:S04]  /*43c0*/  FFMA.FTZ R25, R124, R125, R25 ;  /* 0x0000007d7c197223 */ /* 0x000fc80000010019 */
[----:B------:R-:W-:-:S04]  /*43d0*/  F2FP.BF16.F32.PACK_AB R123, RZ, R123 ;  /* 0x0000007bff7b723e */ /* 0x000fc800000010ff */
[----:B------:R-:W-:-:S07]  /*43e0*/  PRMT R112, R112, 0x5410, R123 ;  /* 0x0000541070707816 */ /* 0x000fce000000007b */
.L_x_3302:
        /* <DEDUP_REMOVED lines=12> */
.L_x_3303:
        /* <DEDUP_REMOVED lines=13> */
.L_x_3304:
        /* <DEDUP_REMOVED lines=12> */
.L_x_3305:
        /* <DEDUP_REMOVED lines=13> */
.L_x_3306:
        /* <DEDUP_REMOVED lines=12> */
.L_x_3307:
        /* <DEDUP_REMOVED lines=34> */
.L_x_3300:
        /* <DEDUP_REMOVED lines=8> */
[-C--:B------:R-:W-:Y:S01]  /*4a70*/  FFMA.FTZ R24, R127, R125.reuse, R24 ;  /* 0x0000007d7f187223 */ /* 0x080fe20000010018 */
[----:B------:R-:W-:-:S05]  /*4a80*/  FMUL.FTZ R125, R72, R125 ;  /* 0x0000007d487d7220 */ /* 0x000fca0000410000 */
[----:B------:R-:W-:-:S04]  /*4a90*/  F2FP.BF16.F32.PACK_AB R125, RZ, R125 ;  /* 0x0000007dff7d723e */ /* 0x000fc800000010ff */
[----:B------:R-:W-:-:S07]  /*4aa0*/  PRMT R112, R125, 0x7610, R112 ;  /* 0x000076107d707816 */ /* 0x000fce0000000070 */
.L_x_3308:
        /* <DEDUP_REMOVED lines=13> */
.L_x_3309:
        /* <DEDUP_REMOVED lines=12> */
.L_x_3310:
        /* <DEDUP_REMOVED lines=13> */
.L_x_3311:
        /* <DEDUP_REMOVED lines=12> */
.L_x_3312:
        /* <DEDUP_REMOVED lines=13> */
.L_x_3313:
        /* <DEDUP_REMOVED lines=12> */
.L_x_3314:
        /* <DEDUP_REMOVED lines=13> */
.L_x_3292:
[----:B-1----:R-:W0:Y:S01]  /*5030*/  @P0 LDC.64 R126, c[0x0][0x478] ;  /* 0x00011e00ff7e0b82 */ /* 0x002e220000000a00 */
[----:B------:R-:W1:Y:S01]  /*5040*/  @UP3 LDCU.64 UR6, c[0x0][0x468] ;  /* 0x00008d00ff0637ac */ /* 0x000e620008000a00 */
[----:B------:R-:W-:-:S05]  /*5050*/  HFMA2 R124, -RZ, RZ, 0, 9.5367431640625e-07 ;  /* 0x00000010ff7c7431 */ /* 0x000fca00000001ff */
[----:B-1----:R-:W-:-:S04]  /*5060*/  @P2 IMAD.WIDE.U32 R124, R129, R124, UR6 ;  /* 0x00000006817c2e25 */ /* 0x002fc8000f8e007c */
[----:B0-----:R-:W-:-:S05]  /*5070*/  @P0 IMAD.WIDE.U32 R126, R0, 0x20, R126 ;  /* 0x00000020007e0825 */ /* 0x001fca00078e007e */
[----:B------:R0:W-:Y:S04]  /*5080*/  @P0 STG.E.128 desc[UR10][R126.64], R116 ;  /* 0x000000747e000986 */ /* 0x0001e8000c101d0a */
[----:B------:R0:W-:Y:S04]  /*5090*/  @P0 STG.E.128 desc[UR10][R126.64+0x10], R120 ;  /* 0x000010787e000986 */ /* 0x0001e8000c101d0a */
[----:B------:R0:W-:Y:S02]  /*50a0*/  @P2 STG.E.128 desc[UR10][R124.64], R112 ;  /* 0x000000707c002986 */ /* 0x0001e4000c101d0a */
.L_x_3281:
[----:B------:R-:W-:Y:S05]  /*50b0*/  BSYNC.RECONVERGENT B0 ;  /* 0x0000000000007941 */ /* 0x000fea0003800200 */
.L_x_3280:
[----:B------:R-:W-:Y:S02]  /*50c0*/  UIADD3 UR24, UPT, UPT, UR24, UR22, URZ ;  /* 0x0000001618187290 */ /* 0x000fe4000fffe0ff */
[----:B------:R-:W-:Y:S02]  /*50d0*/  UPLOP3.LUT UP1, UPT, UPT, UPT, UP1, 0x40, 0x4 ;  /* 0x000000000004789c */ /* 0x000fe40003f2e810 */
[----:B------:R-:W-:-:S09]  /*50e0*/  UISETP.GE.AND UP0, UPT, UR24, UR23, UPT ;  /* 0x000000171800728c */ /* 0x000fd2000bf06270 */
[----:B------:R-:W-:Y:S05]  /*50f0*/  BRA.U !UP0, `(.L_x_3315) ;  /* 0xffffffb508307547 */ /* 0x000fea000b83ffff */
.L_x_3237:
        /* <DEDUP_REMOVED lines=19> */
.L_x_3317:
[----:B------:R-:W-:Y:S05]  /*5230*/  BSYNC.RECONVERGENT B0 ;  /* 0x0000000000007941 */ /* 0x000fea0003800200 */
.L_x_3316:
        /* <DEDUP_REMOVED lines=14> */
.L_x_3318:
        /* <DEDUP_REMOVED lines=14> */
.L_x_8052:


//--------------------- .text._ZN10layer_norm13ln_bwd_kernelINS_13Kernel_traitsIf13__nv_bfloat16fS2_fjLj2048ELj1ELj1ELj4ELj16ENS_18Kernel_traits_baseILj2048EfS2_fS2_fjLj128EEEEELb0ELb1ELb1ELb1EEEvNS_9BwdParamsE --------------------------
	.section	.text._ZN10layer_norm13ln_bwd_kernelINS_13Kernel_traitsIf13__nv_bfloat16fS2_fjLj2048ELj1ELj1ELj4ELj16ENS_18Kernel_traits_baseILj2048EfS2_fS2_fjLj128EEEEELb0ELb1ELb1ELb1EEEvNS_9BwdParamsE,"ax",@progbits
	.align	128
        .global         _ZN10layer_norm13ln_bwd_kernelINS_13Kernel_traitsIf13__nv_bfloat16fS2_fjLj2048ELj1ELj1ELj4ELj16ENS_18Kernel_traits_baseILj2048EfS2_fS2_fjLj128EEEEELb0ELb1ELb1ELb1EEEvNS_9BwdParamsE
        .type           _ZN10layer_norm13ln_bwd_kernelINS_13Kernel_traitsIf13__nv_bfloat16fS2_fjLj2048ELj1ELj1ELj4ELj16ENS_18Kernel_traits_baseILj2048EfS2_fS2_fjLj128EEEEELb0ELb1ELb1ELb1EEEvNS_9BwdParamsE,@function
        .size           _ZN10layer_norm13ln_bwd_kernelINS_13Kernel_traitsIf13__nv_bfloat16fS2_fjLj2048ELj1ELj1ELj4ELj16ENS_18Kernel_traits_baseILj2048EfS2_fS2_fjLj128EEEEELb0ELb1ELb1ELb1EEEvNS_9BwdParamsE,(.L_x_8053 - _ZN10layer_norm13ln_bwd_kernelINS_13Kernel_traitsIf13__nv_bfloat16fS2_fjLj2048ELj1ELj1ELj4ELj16ENS_18Kernel_traits_baseILj2048EfS2_fS2_fjLj128EEEEELb0ELb1ELb1ELb1EEEvNS_9BwdParamsE)
        .other          _ZN10layer_norm13ln_bwd_kernelINS_13Kernel_traitsIf13__nv_bfloat16fS2_fjLj2048ELj1ELj1ELj4ELj16ENS_18Kernel_traits_baseILj2048EfS2_fS2_fjLj128EEEEELb0ELb1ELb1ELb1EEEvNS_9BwdParamsE,@"STO_CUDA_ENTRY STV_DEFAULT"
_ZN10layer_norm13ln_bwd_kernelINS_13Kernel_traitsIf13__nv_bfloat16fS2_fjLj2048ELj1ELj1ELj4ELj16ENS_18Kernel_traits_baseILj2048EfS2_fS2_fjLj128EEEEELb0ELb1ELb1ELb1EEEvNS_9BwdParamsE:
.text._ZN10layer_norm13ln_bwd_kernelINS_13Kernel_traitsIf13__nv_bfloat16fS2_fjLj2048ELj1ELj1ELj4ELj16ENS_18Kernel_traits_baseILj2048EfS2_fS2_fjLj128EEEEELb0ELb1ELb1ELb1EEEvNS_9BwdParamsE:
        /* <DEDUP_REMOVED lines=32> */
[----:B------:R-:W2:Y:S01]  /*0200*/  LDCU UR29, c[0x0][0x40c] ;  /* 0x00008180ff1d77ac */ /* 0x000ea20008000800 */
[----:B------:R-:W3:Y:S06]  /*0210*/  LDCU UR27, c[0x0][0x388] ;  /* 0x00007100ff1b77ac */ /* 0x000eec0008000800 */
[----:B------:R-:W4:Y:S01]  /*0220*/  LDC.64 R4, c[0x0][0x3e8] ;  /* 0x0000fa00ff047b82 */ /* 0x000f220000000a00 */
[----:B------:R-:W0:Y:S01]  /*0230*/  LDCU.U8 UR26, c[0x0][0x410] ;  /* 0x00008200ff1a77ac */ /* 0x000e220008000000 */
[----:B------:R-:W0:Y:S01]  /*0240*/  LDCU.64 UR20, c[0x0][0x3c8] ;  /* 0x00007900ff1477ac */ /* 0x000e220008000a00 */
[----:B------:R-:W0:Y:S01]  /*0250*/  LDCU UR28, c[0x0][0x400] ;  /* 0x00008000ff1c77ac */ /* 0x000e220008000800 */
[----:B------:R-:W0:Y:S01]  /*0260*/  LDCU.64 UR4, c[0x0][0x438] ;  /* 0x00008700ff0477ac */ /* 0x000e220008000a00 */
[C---:B-1----:R-:W-:Y:S01]  /*0270*/  IMAD.WIDE.U32 R2, R152.reuse, 0x20, R2 ;  /* 0x0000002098027825 */ /* 0x042fe200078e0002 */
[----:B------:R-:W1:Y:S04]  /*0280*/  LDCU.64 UR6, c[0x0][0x478] ;  /* 0x00008f00ff0677ac */ /* 0x000e680008000a00 */
[----:B0-----:R0:W5:Y:S01]  /*0290*/  LDG.E.128 R56, desc[UR18][R2.64] ;  /* 0x0000001202387981 */ /* 0x001162000c1e1d00 */
[----:B------:R-:W0:Y:S01]  /*02a0*/  LDCU.128 UR12, c[0x0][0x3f0] ;  /* 0x00007e00ff0c77ac */ /* 0x000e220008000c00 */
[----:B----4-:R-:W-:-:S02]  /*02b0*/  IMAD.WIDE.U32 R152, R152, 0x20, R4 ;  /* 0x0000002098987825 */ /* 0x010fc400078e0004 */
[----:B------:R4:W5:Y:S01]  /*02c0*/  LDG.E.128 R52, desc[UR18][R2.64+0x10] ;  /* 0x0000101202347981 */ /* 0x000962000c1e1d00 */
[----:B------:R-:W0:Y:S03]  /*02d0*/  LDCU.64 UR22, c[0x0][0x3c0] ;  /* 0x00007800ff1677ac */ /* 0x000e260008000a00 */
[----:B------:R4:W5:Y:S01]  /*02e0*/  LDG.E.128 R48, desc[UR18][R2.64+0x1000] ;  /* 0x0010001202307981 */ /* 0x000962000c1e1d00 */
[----:B------:R-:W0:Y:S03]  /*02f0*/  LDCU.64 UR24, c[0x0][0x380] ;  /* 0x00007000ff1877ac */ /* 0x000e260008000a00 */
[----:B------:R4:W5:Y:S04]  /*0300*/  LDG.E.128 R44, desc[UR18][R2.64+0x1010] ;  /* 0x00101012022c7981 */ /* 0x000968000c1e1d00 */
[----:B------:R4:W5:Y:S04]  /*0310*/  LDG.E.128 R40, desc[UR18][R152.64+0x1010] ;  /* 0x0010101298287981 */ /* 0x000968000c1e1d00 */
[----:B------:R4:W5:Y:S04]  /*0320*/  LDG.E.128 R36, desc[UR18][R152.64+0x1000] ;  /* 0x0010001298247981 */ /* 0x000968000c1e1d00 */
[----:B------:R4:W5:Y:S04]  /*0330*/  LDG.E.128 R32, desc[UR18][R152.64+0x10] ;  /* 0x0000101298207981 */ /* 0x000968000c1e1d00 */
[----:B------:R4:W5:Y:S01]  /*0340*/  LDG.E.128 R28, desc[UR18][R152.64] ;  /* 0x00000012981c7981 */ /* 0x000962000c1e1d00 */
[----:B------:R-:W-:Y:S01]  /*0350*/  HFMA2 R104, -RZ, RZ, 0, 0 ;  /* 0x00000000ff687431 */ /* 0x000fe200000001ff */
[----:B0123--:R-:W-:-:S11]  /*0360*/  UPLOP3.LUT UP1, UPT, UPT, UPT, UPT, 0x40, 0x4 ;  /* 0x000000000004789c */ /* 0x00ffd60003f2e870 */
.L_x_3389:
        /* <DEDUP_REMOVED lines=19> */
[----:B------:R-:W-:Y:S01]  /*04a0*/  UIADD3 UR17, UPT, UPT, UR31, -0x1, URZ ;  /* 0xffffffff1f117890 */ /* 0x000fe2000fffe0ff */
[----:B------:R-:W1:Y:S01]  /*04b0*/  LDC.64 R4, c[0x0][0x428] ;  /* 0x00010a00ff047b82 */ /* 0x000e620000000a00 */
[----:B------:R-:W-:Y:S01]  /*04c0*/  MOV R0, UR27 ;  /* 0x0000001b00007c02 */ /* 0x000fe20008000f00 */
[----:B------:R-:W-:Y:S02]  /*04d0*/  UIMAD UR9, UR8, UR27, URZ ;  /* 0x0000001b080972a4 */ /* 0x000fe4000f8e02ff */
[----:B------:R-:W-:Y:S02]  /*04e0*/  USHF.R.S32.HI UR11, URZ, 0x1f, UR8 ;  /* 0x0000001fff0b7899 */ /* 0x000fe40008011408 */
[----:B------:R-:W-:Y:S01]  /*04f0*/  IMAD R0, R0, UR17, RZ ;  /* 0x0000001100007c24 */ /* 0x000fe2000f8e02ff */
[----:B------:R-:W-:Y:S01]  /*0500*/  USHF.R.S32.HI UR10, URZ, 0x1f, UR9 ;  /* 0x0000001fff0a7899 */ /* 0x000fe20008011409 */
[----:B------:R-:W2:Y:S01]  /*0510*/  LDC.64 R142, c[0x0][0x3a8] ;  /* 0x0000ea00ff8e7b82 */ /* 0x000ea20000000a00 */
[----:B------:R-:W-:-:S02]  /*0520*/  ULEA UR17, UP0, UR8, UR22, 0x2 ;  /* 0x0000001608117291 */ /* 0x000fc4000f8010ff */
[----:B------:R-:W-:Y:S01]  /*0530*/  SHF.R.S32.HI R3, RZ, 0x1f, R0 ;  /* 0x0000001fff037819 */ /* 0x000fe20000011400 */
[----:B------:R-:W-:Y:S02]  /*0540*/  ULEA.HI UR10, UR10, UR9, URZ, 0x3 ;  /* 0x000000090a0a7291 */ /* 0x000fe4000f8f18ff */
[----:B------:R-:W-:Y:S01]  /*0550*/  ULEA.HI.X UR9, UR8, UR23, UR11, 0x2, UP0 ;  /* 0x0000001708097291 */ /* 0x000fe200080f140b */
[----:B------:R-:W-:Y:S02]  /*0560*/  LEA.HI R3, R3, R0, RZ, 0x3 ;  /* 0x0000000003037211 */ /* 0x000fe400078f18ff */
[----:B------:R-:W-:Y:S02]  /*0570*/  MOV R6, UR17 ;  /* 0x0000001100067c02 */ /* 0x000fe40008000f00 */
[----:B------:R-:W-:Y:S02]  /*0580*/  MOV R147, UR10 ;  /* 0x0000000a00937c02 */ /* 0x000fe40008000f00 */
[----:B------:R-:W-:-:S05]  /*0590*/  MOV R7, UR9 ;  /* 0x0000000900077c02 */ /* 0x000fca0008000f00 */
[----:B------:R-:W3:Y:S01]  /*05a0*/  LDG.E R0, desc[UR18][R6.64] ;  /* 0x0000001206007981 */ /* 0x000ee2000c1e1900 */
[-C--:B0-----:R-:W-:Y:S02]  /*05b0*/  LEA.HI.SX32 R9, R3, R2.reuse, 0x1d ;  /* 0x0000000203097211 */ /* 0x081fe400078feaff */
[----:B------:R-:W-:-:S03]  /*05c0*/  LEA.HI.SX32 R147, R147, R2, 0x1d ;  /* 0x0000000293937211 */ /* 0x000fc600078feaff */
[C---:B-1----:R-:W-:Y:S01]  /*05d0*/  IMAD.WIDE.U32 R132, R9.reuse, 0x10, R4 ;  /* 0x0000001009847825 */ /* 0x042fe200078e0004 */
[----:B------:R-:W-:-:S03]  /*05e0*/  IADD3 R9, PT, PT, R9, 0x80, RZ ;  /* 0x0000008009097810 */ /* 0x000fc60007ffe0ff */
[C---:B--2---:R-:W-:Y:S01]  /*05f0*/  IMAD.WIDE.U32 R2, R147.reuse, 0x20, R142 ;  /* 0x0000002093027825 */ /* 0x044fe200078e008e */
[----:B------:R-:W-:Y:S01]  /*0600*/  IADD3 R149, PT, PT, R147, 0x80, RZ ;  /* 0x0000008093957810 */ /* 0x000fe20007ffe0ff */
[----:B------:R-:W2:Y:S02]  /*0610*/  LDG.E.128 R132, desc[UR18][R132.64] ;  /* 0x0000001284847981 */ /* 0x000ea4000c1e1d00 */
[----:B------:R-:W-:Y:S02]  /*0620*/  IMAD.WIDE.U32 R4, R9, 0x10, R4 ;  /* 0x0000001009047825 */ /* 0x000fe400078e0004 */
[----:B------:R-:W4:Y:S02]  /*0630*/  LDG.E.128 R136, desc[UR18][R2.64] ;  /* 0x0000001202887981 */ /* 0x000f24000c1e1d00 */
[----:B------:R-:W-:Y:S02]  /*0640*/  IMAD.WIDE.U32 R142, R149, 0x20, R142 ;  /* 0x00000020958e7825 */ /* 0x000fe400078e008e */
[----:B------:R-:W4:Y:S04]  /*0650*/  LDG.E.128 R128, desc[UR18][R2.64+0x10] ;  /* 0x0000101202807981 */ /* 0x000f28000c1e1d00 */
[----:B------:R-:W4:Y:S04]  /*0660*/  LDG.E.128 R4, desc[UR18][R4.64] ;  /* 0x0000001204047981 */ /* 0x000f28000c1e1d00 */
        /* <DEDUP_REMOVED lines=14> */
[----:B---3--:R-:W-:Y:S02]  /*0750*/  FSEL R150, R0, RZ, !P1 ;  /* 0x000000ff00967208 */ /* 0x008fe40004800000 */
[----:B--2---:R-:W-:-:S02]  /*0760*/  PRMT R141, R133, 0x7632, R141 ;  /* 0x00007632858d7816 */ /* 0x004fc4000000008d */
[----:B------:R-:W-:Y:S01]  /*0770*/  SHF.L.U32 R151, R133, 0x10, RZ ;  /* 0x0000001085977819 */ /* 0x000fe200000006ff */
[C---:B----4-:R-:W-:Y:S01]  /*0780*/  FADD.FTZ R0, -R150.reuse, R137 ;  /* 0x0000008996007221 */ /* 0x050fe20000010100 */
[C-C-:B------:R-:W-:Y:S01]  /*0790*/  FADD.FTZ R2, -R150.reuse, R138.reuse ;  /* 0x0000008a96027221 */ /* 0x140fe20000010100 */
[----:B------:R-:W-:Y:S01]  /*07a0*/  FADD.FTZ R142, -R150, R139 ;  /* 0x0000008b968e7221 */ /* 0x000fe20000010100 */
[C---:B------:R-:W-:Y:S02]  /*07b0*/  PRMT R133, R134.reuse, 0x7632, R133 ;  /* 0x0000763286857816 */ /* 0x040fe40000000085 */
[----:B------:R-:W-:Y:S01]  /*07c0*/  SHF.L.U32 R137, R134, 0x10, RZ ;  /* 0x0000001086897819 */ /* 0x000fe200000006ff */
[----:B------:R-:W-:Y:S01]  /*07d0*/  FADD.FTZ R134, -R150, R129 ;  /* 0x0000008196867221 */ /* 0x000fe20000010100 */
[----:B------:R-:W-:Y:S01]  /*07e0*/  PRMT R138, R132, 0x7632, R138 ;  /* 0x00007632848a7816 */ /* 0x000fe2000000008a */
[----:B------:R-:W-:Y:S01]  /*07f0*/  FADD.FTZ R148, -R150, R130 ;  /* 0x0000008296947221 */ /* 0x000fe20000010100 */
[----:B------:R-:W-:-:S02]  /*0800*/  SHF.L.U32 R153, R132, 0x10, RZ ;  /* 0x0000001084997819 */ /* 0x000fc400000006ff */
[C---:B------:R-:W-:Y:S02]  /*0810*/  PRMT R129, R5.reuse, 0x7632, R129 ;  /* 0x0000763205817816 */ /* 0x040fe40000000081 */
[----:B------:R-:W-:Y:S01]  /*0820*/  SHF.L.U32 R147, R5, 0x10, RZ ;  /* 0x0000001005937819 */ /* 0x000fe200000006ff */
[----:B------:R-:W-:Y:S01]  /*0830*/  FMUL.FTZ R5, R2, UR30 ;  /* 0x0000001e02057c20 */ /* 0x000fe20008410000 */
[C---:B------:R-:W-:Y:S01]  /*0840*/  FADD.FTZ R3, -R150.reuse, R136 ;  /* 0x0000008896037221 */ /* 0x040fe20000010100 */
[----:B------:R-:W-:Y:S01]  /*0850*/  PRMT R132, R135, 0x7632, R132 ;  /* 0x0000763287847816 */ /* 0x000fe20000000084 */
[----:B------:R-:W-:Y:S01]  /*0860*/  FADD.FTZ R146, -R150, R128 ;  /* 0x0000008096927221 */ /* 0x000fe20000010100 */
[----:B------:R-:W-:Y:S01]  /*0870*/  FMUL.FTZ R2, R142, UR30 ;  /* 0x0000001e8e027c20 */ /* 0x000fe20008410000 */
[C---:B0-----:R-:W-:Y:S01]  /*0880*/  FADD.FTZ R144, -R150.reuse, R131 ;  /* 0x0000008396907221 */ /* 0x041fe20000010100 */
[----:B------:R-:W-:Y:S01]  /*0890*/  SHF.L.U32 R142, R141, 0x10, RZ ;  /* 0x000000108d8e7819 */ /* 0x000fe200000006ff */
[C---:B------:R-:W-:Y:S01]  /*08a0*/  FADD.FTZ R139, -R150.reuse, R124 ;  /* 0x0000007c968b7221 */ /* 0x040fe20000010100 */
[C---:B------:R-:W-:Y:S01]  /*08b0*/  FADD.FTZ R136, -R150.reuse, R125 ;  /* 0x0000007d96887221 */ /* 0x040fe20000010100 */
[----:B------:R-:W-:Y:S01]  /*08c0*/  FADD.FTZ R140, -R150, R9 ;  /* 0x00000009968c7221 */ /* 0x000fe20000010100 */
[----:B------:R-:W-:Y:S01]  /*08d0*/  PRMT R128, R4, 0x7632, R128 ;  /* 0x0000763204807816 */ /* 0x000fe20000000080 */
[----:B------:R-:W-:Y:S01]  /*08e0*/  FMUL.FTZ R9, R148, UR30 ;  /* 0x0000001e94097c20 */ /* 0x000fe20008410000 */
[----:B------:R-:W-:Y:S01]  /*08f0*/  SHF.L.U32 R131, R4, 0x10, RZ ;  /* 0x0000001004837819 */ /* 0x000fe200000006ff */
[----:B-----5:R-:W-:Y:S01]  /*0900*/  FMUL.FTZ R4, R56, R153 ;  /* 0x0000009938047220 */ /* 0x020fe20000410000 */
[----:B------:R-:W-:Y:S01]  /*0910*/  SHF.L.U32 R138, R138, 0x10, RZ ;  /* 0x000000108a8a7819 */ /* 0x000fe200000006ff */
[----:B------:R-:W-:Y:S01]  /*0920*/  FMUL.FTZ R3, R3, UR30 ;  /* 0x0000001e03037c20 */ /* 0x000fe20008410000 */
[----:B------:R-:W-:-:S02]  /*0930*/  PRMT R124, R7, 0x7632, R124 ;  /* 0x00007632077c7816 */ /* 0x000fc4000000007c */
[----:B------:R-:W-:Y:S01]  /*0940*/  SHF.L.U32 R125, R7, 0x10, RZ ;  /* 0x00000010077d7819 */ /* 0x000fe200000006ff */
[----:B------:R-:W-:Y:S01]  /*0950*/  FMUL.FTZ R7, R146, UR30 ;  /* 0x0000001e92077c20 */ /* 0x000fe20008410000 */
[----:B------:R-:W-:Y:S01]  /*0960*/  SHF.L.U32 R148, R132, 0x10, RZ ;  /* 0x0000001084947819 */ /* 0x000fe200000006ff */
[C---:B------:R-:W-:Y:S01]  /*0970*/  FADD.FTZ R126, -R150.reuse, R126 ;  /* 0x0000007e967e7221 */ /* 0x040fe20000010100 */
[C---:B------:R-:W-:Y:S01]  /*0980*/  FADD.FTZ R127, -R150.reuse, R127 ;  /* 0x0000007f967f7221 */ /* 0x040fe20000010100 */
[C---:B------:R-:W-:Y:S01]  /*0990*/  FADD.FTZ R143, -R150.reuse, R8 ;  /* 0x00000008968f7221 */ /* 0x040fe20000010100 */
[----:B------:R-:W-:Y:S01]  /*09a0*/  FADD.FTZ R145, -R150, R10 ;  /* 0x0000000a96917221 */ /* 0x000fe20000010100 */
[----:B------:R-:W-:Y:S01]  /*09b0*/  FMUL.FTZ R0, R0, UR30 ;  /* 0x0000001e00007c20 */ /* 0x000fe20008410000 */
[----:B------:R-:W-:Y:S01]  /*09c0*/  SHF.L.U32 R146, R133, 0x10, RZ ;  /* 0x0000001085927819 */ /* 0x000fe200000006ff */
[----:B------:R-:W-:Y:S01]  /*09d0*/  FMUL.FTZ R132, R134, UR30 ;  /* 0x0000001e86847c20 */ /* 0x000fe20008410000 */
[----:B------:R-:W-:Y:S01]  /*09e0*/  FADD.FTZ R150, -R150, R11 ;  /* 0x0000000b96967221 */ /* 0x000fe20000010100 */
[----:B------:R-:W-:Y:S01]  /*09f0*/  PRMT R130, R6, 0x7632, R130 ;  /* 0x0000763206827816 */ /* 0x000fe20000000082 */
[----:B------:R-:W-:Y:S01]  /*0a00*/  FMUL.FTZ R134, R144, UR30 ;  /* 0x0000001e90867c20 */ /* 0x000fe20008410000 */
[----:B------:R-:W-:Y:S01]  /*0a10*/  SHF.L.U32 R149, R6, 0x10, RZ ;  /* 0x0000001006957819 */ /* 0x000fe200000006ff */
[-C--:B------:R-:W-:Y:S01]  /*0a20*/  FFMA.FTZ R63, R2, R142.reuse, R63 ;  /* 0x0000008e023f7223 */ /* 0x080fe2000001003f */
        /* <DEDUP_REMOVED lines=8> */
[----:B------:R-:W-:Y:S01]  /*0ab0*/  FADD.FTZ R80, R80, R137 ;  /* 0x0000008950507221 */ /* 0x000fe20000010000 */
[-C--:B------:R-:W-:Y:S01]  /*0ac0*/  FFMA.FTZ R64, R7, R137.reuse, R64 ;  /* 0x0000008907407223 */ /* 0x080fe20000010040 */
[----:B------:R-:W-:Y:S01]  /*0ad0*/  FMUL.FTZ R8, R52, R137 ;  /* 0x0000008934087220 */ /* 0x000fe20000410000 */
[----:B------:R-:W-:Y:S01]  /*0ae0*/  FFMA.FTZ R61, R0, R138, R61 ;  /* 0x0000008a003d7223 */ /* 0x000fe2000001003d */
[----:B------:R-:W-:Y:S01]  /*0af0*/  FADD.FTZ R77, R77, R138 ;  /* 0x0000008a4d4d7221 */ /* 0x000fe20000010000 */
[----:B------:R-:W-:Y:S01]  /*0b00*/  FADD.FTZ R83, R83, R148 ;  /* 0x0000009453537221 */ /* 0x000fe20000010000 */
[-C--:B------:R-:W-:Y:S01]  /*0b10*/  FFMA.FTZ R67, R134, R148.reuse, R67 ;  /* 0x0000009486437223 */ /* 0x080fe20000010043 */
[----:B------:R-:W-:Y:S01]  /*0b20*/  FMUL.FTZ R137, R55, R148 ;  /* 0x0000009437897220 */ /* 0x000fe20000410000 */
[----:B------:R-:W-:Y:S01]  /*0b30*/  FMUL.FTZ R138, R127, UR30 ;  /* 0x0000001e7f8a7c20 */ /* 0x000fe20008410000 */
[----:B------:R-:W-:Y:S01]  /*0b40*/  SHF.L.U32 R148, R128, 0x10, RZ ;  /* 0x0000001080947819 */ /* 0x000fe200000006ff */
[----:B------:R-:W-:Y:S01]  /*0b50*/  FADD.FTZ R127, R11, R142 ;  /* 0x0000008e0b7f7221 */ /* 0x000fe20000010000 */
[----:B------:R-:W-:Y:S01]  /*0b60*/  FFMA.FTZ R128, R0, R11, R151 ;  /* 0x0000000b00807223 */ /* 0x000fe20000010097 */
[----:B------:R-:W-:-:S02]  /*0b70*/  FMUL.FTZ R141, R126, UR30 ;  /* 0x0000001e7e8d7c20 */ /* 0x000fc40008410000 */
[----:B------:R-:W-:Y:S01]  /*0b80*/  FADD.FTZ R126, R6, R127 ;  /* 0x0000007f067e7221 */ /* 0x000fe20000010000 */
[----:B------:R-:W-:Y:S01]  /*0b90*/  FFMA.FTZ R151, R5, R6, R128 ;  /* 0x0000000605977223 */ /* 0x000fe20000010080 */
[----:B------:R-:W-:Y:S02]  /*0ba0*/  SHF.L.U32 R135, R135, 0x10, RZ ;  /* 0x0000001087877819 */ /* 0x000fe400000006ff */
[----:B------:R-:W-:Y:S01]  /*0bb0*/  FADD.FTZ R127, R133, R126 ;  /* 0x0000007e857f7221 */ /* 0x000fe20000010000 */
[----:B------:R-:W-:Y:S01]  /*0bc0*/  FFMA.FTZ R128, R2, R133, R151 ;  /* 0x0000008502807223 */ /* 0x000fe20000010097 */
[----:B------:R-:W-:Y:S01]  /*0bd0*/  SHF.L.U32 R152, R129, 0x10, RZ ;  /* 0x0000001081987819 */ /* 0x000fe200000006ff */
[----:B------:R-:W-:Y:S01]  /*0be0*/  FADD.FTZ R82, R82, R135 ;  /* 0x0000008752527221 */ /* 0x000fe20000010000 */
[-C--:B------:R-:W-:Y:S01]  /*0bf0*/  FFMA.FTZ R66, R9, R135.reuse, R66 ;  /* 0x0000008709427223 */ /* 0x080fe20000010042 */
[----:B------:R-:W-:Y:S01]  /*0c00*/  FMUL.FTZ R10, R54, R135 ;  /* 0x00000087360a7220 */ /* 0x000fe20000410000 */
[----:B------:R-:W-:Y:S01]  /*0c10*/  FMUL.FTZ R135, R53, R146 ;  /* 0x0000009235877220 */ /* 0x000fe20000410000 */
[----:B------:R-:W-:Y:S01]  /*0c20*/  FADD.FTZ R126, R8, R127 ;  /* 0x0000007f087e7221 */ /* 0x000fe20000010000 */
[----:B------:R-:W-:-:S03]  /*0c30*/  FFMA.FTZ R129, R7, R8, R128 ;  /* 0x0000000807817223 */ /* 0x000fc60000010080 */
[----:B------:R-:W-:Y:S01]  /*0c40*/  FADD.FTZ R127, R135, R126 ;  /* 0x0000007e877f7221 */ /* 0x000fe20000010000 */
[----:B------:R-:W-:-:S03]  /*0c50*/  FFMA.FTZ R128, R132, R135, R129 ;  /* 0x0000008784807223 */ /* 0x000fc60000010081 */
[----:B------:R-:W-:Y:S01]  /*0c60*/  FADD.FTZ R126, R10, R127 ;  /* 0x0000007f0a7e7221 */ /* 0x000fe20000010000 */
[----:B------:R-:W-:Y:S01]  /*0c70*/  FFMA.FTZ R129, R9, R10, R128 ;  /* 0x0000000a09817223 */ /* 0x000fe20000010080 */
        /* <DEDUP_REMOVED lines=8> */
[----:B------:R-:W-:Y:S01]  /*0d00*/  FMUL.FTZ R136, R136, UR30 ;  /* 0x0000001e88887c20 */ /* 0x000fe20008410000 */
[----:B------:R-:W-:Y:S01]  /*0d10*/  FMUL.FTZ R147, R49, R148 ;  /* 0x0000009431937220 */ /* 0x000fe20000410000 */
[----:B------:R-:W-:Y:S01]  /*0d20*/  FFMA.FTZ R127, R139, R142, R128 ;  /* 0x0000008e8b7f7223 */ /* 0x000fe20000010080 */
[----:B------:R-:W-:Y:S01]  /*0d30*/  FMUL.FTZ R143, R143, UR30 ;  /* 0x0000001e8f8f7c20 */ /* 0x000fe20008410000 */
[----:B------:R-:W-:Y:S01]  /*0d40*/  SHF.L.U32 R128, R124, 0x10, RZ ;  /* 0x000000107c807819 */ /* 0x000fe200000006ff */
[----:B------:R-:W-:Y:S01]  /*0d50*/  FADD.FTZ R129, R126, R147 ;  /* 0x000000937e817221 */ /* 0x000fe20000010000 */
[----:B------:R-:W-:Y:S01]  /*0d60*/  FFMA.FTZ R124, R136, R147, R127 ;  /* 0x00000093887c7223 */ /* 0x000fe2000001007f */
[----:B------:R-:W-:Y:S01]  /*0d70*/  FADD.FTZ R81, R81, R146 ;  /* 0x0000009251517221 */ /* 0x000fe20000010000 */
[----:B------:R-:W-:Y:S01]  /*0d80*/  FFMA.FTZ R65, R132, R146, R65 ;  /* 0x0000009284417223 */ /* 0x000fe20000010041 */
[----:B------:R-:W-:Y:S01]  /*0d90*/  FADD.FTZ R88, R88, R149 ;  /* 0x0000009558587221 */ /* 0x000fe20000010000 */
[-C--:B------:R-:W-:Y:S01]  /*0da0*/  FFMA.FTZ R72, R143, R149.reuse, R72 ;  /* 0x000000958f487223 */ /* 0x080fe20000010048 */
[----:B------:R-:W-:Y:S01]  /*0db0*/  FMUL.FTZ R146, R44, R149 ;  /* 0x000000952c927220 */ /* 0x000fe20000410000 */
[----:B------:R-:W-:Y:S01]  /*0dc0*/  FMUL.FTZ R149, R51, R152 ;  /* 0x0000009833957220 */ /* 0x000fe20000410000 */
[----:B------:R-:W-:Y:S01]  /*0dd0*/  FADD.FTZ R126, R129, R144 ;  /* 0x00000090817e7221 */ /* 0x000fe20000010000 */
[----:B------:R-:W-:Y:S01]  /*0de0*/  FFMA.FTZ R127, R141, R144, R124 ;  /* 0x000000908d7f7223 */ /* 0x000fe2000001007c */
[----:B------:R-:W-:-:S02]  /*0df0*/  SHF.L.U32 R130, R130, 0x10, RZ ;  /* 0x0000001082827819 */ /* 0x000fc400000006ff */
[----:B------:R-:W-:Y:S01]  /*0e00*/  FADD.FTZ R129, R126, R149 ;  /* 0x000000957e817221 */ /* 0x000fe20000010000 */
[----:B------:R-:W-:Y:S01]  /*0e10*/  FFMA.FTZ R124, R138, R149, R127 ;  /* 0x000000958a7c7223 */ /* 0x000fe2000001007f */
[----:B------:R-:W-:Y:S01]  /*0e20*/  FMUL.FTZ R145, R145, UR30 ;  /* 0x0000001e91917c20 */ /* 0x000fe20008410000 */
[----:B------:R-:W-:Y:S01]  /*0e30*/  FMUL.FTZ R140, R140, UR30 ;  /* 0x0000001e8c8c7c20 */ /* 0x000fe20008410000 */
        /* <DEDUP_REMOVED lines=10> */
[----:B------:R-:W-:Y:S01]  /*0ee0*/  FADD.FTZ R76, R76, R153 ;  /* 0x000000994c4c7221 */ /* 0x000fe20000010000 */
[----:B------:R-:W-:Y:S01]  /*0ef0*/  FFMA.FTZ R60, R3, R153, R60 ;  /* 0x00000099033c7223 */ /* 0x000fe2000001003c */
        /* <DEDUP_REMOVED lines=15> */
.L_x_3320:
        /* <DEDUP_REMOVED lines=17> */
.L_x_3321:
        /* <DEDUP_REMOVED lines=32> */
.L_x_3323:
[----:B------:R-:W-:Y:S05]  /*1300*/  BSYNC.RECONVERGENT B0 ;  /* 0x0000000000007941 */ /* 0x000fea0003800200 */
.L_x_3322:
        /* <DEDUP_REMOVED lines=30> */
[----:B------:R-:W-:-:S03]  /*14f0*/  FADD.FTZ R125, RZ, R124 ;  /* 0x0000007cff7d7221 */ /* 0x000fc60000010000 */
[----:B------:R-:W-:Y:S01]  /*1500*/  FADD.FTZ R158, R127, R158 ;  /* 0x0000009e7f9e7221 */ /* 0x000fe20000010000 */
[----:B------:R-:W-:-:S03]  /*1510*/  FADD.FTZ R125, R126, R125 ;  /* 0x0000007d7e7d7221 */ /* 0x000fc60000010000 */
[----:B--2---:R-:W-:Y:S01]  /*1520*/  FADD.FTZ R158, R158, R129 ;  /* 0x000000819e9e7221 */ /* 0x004fe20000010000 */
[----:B------:R-:W-:Y:S01]  /*1530*/  FADD.FTZ R125, R125, R128 ;  /* 0x000000807d7d7221 */ /* 0x000fe20000010000 */
[----:B------:R-:W-:Y:S02]  /*1540*/  MOV R129, UR10 ;  /* 0x0000000a00817c02 */ /* 0x000fe40008000f00 */
[----:B------:R-:W-:Y:S01]  /*1550*/  FADD.FTZ R131, R131, R158 ;  /* 0x0000009e83837221 */ /* 0x000fe20000010000 */
[----:B------:R-:W-:Y:S01]  /*1560*/  FADD.FTZ R125, R130, R125 ;  /* 0x0000007d827d7221 */ /* 0x000fe20000010000 */
[----:B------:R-:W-:Y:S02]  /*1570*/  LEA.HI.SX32 R129, R129, R152, 0x1d ;  /* 0x0000009881817211 */ /* 0x000fe400078feaff */
        /* <DEDUP_REMOVED lines=20> */
.L_x_3326:
        /* <DEDUP_REMOVED lines=13> */
.L_x_3327:
        /* <DEDUP_REMOVED lines=12> */
.L_x_3328:
        /* <DEDUP_REMOVED lines=13> */
.L_x_3329:
        /* <DEDUP_REMOVED lines=12> */
.L_x_3330:
        /* <DEDUP_REMOVED lines=13> */
.L_x_3331:
        /* <DEDUP_REMOVED lines=12> */
.L_x_3332:
        /* <DEDUP_REMOVED lines=14> */
.L_x_3325:
        /* <DEDUP_REMOVED lines=45> */
.L_x_3334:
        /* <DEDUP_REMOVED lines=13> */
.L_x_3335:
        /* <DEDUP_REMOVED lines=12> */
.L_x_3336:
        /* <DEDUP_REMOVED lines=13> */
.L_x_3337:
        /* <DEDUP_REMOVED lines=12> */
.L_x_3338:
        /* <DEDUP_REMOVED lines=13> */
.L_x_3339:
        /* <DEDUP_REMOVED lines=12> */
.L_x_3340:
        /* <DEDUP_REMOVED lines=9> */
.L_x_3324:
[----:B------:R-:W-:-:S04]  /*2460*/  UISETP.NE.U32.AND UP0, UPT, UR6, URZ, UPT ;  /* 0x000000ff0600728c */ /* 0x000fc8000bf05070 */
[----:B------:R-:W-:-:S09]  /*2470*/  UISETP.NE.AND.EX UP0, UPT, UR7, URZ, UPT, UP0 ;  /* 0x000000ff0700728c */ /* 0x000fd2000bf05300 */
[----:B------:R-:W-:Y:S05]  /*2480*/  BRA.U UP0, `(.L_x_3341) ;  /* 0x0000000500947547 */ /* 0x000fea000b800000 */
        /* <DEDUP_REMOVED lines=12> */
.L_x_3342:
[----:B------:R-:W-:Y:S05]  /*2550*/  BRA.U !UP3, `(.L_x_3343) ;  /* 0x000000010b307547 */ /* 0x000fea000b800000 */
[----:B------:R-:W-:Y:S02]  /*2560*/  PLOP3.LUT P1, PT, PT, PT, UP2, 0x80, 0x8 ;  /* 0x000000000008781c */ /* 0x000fe40003f2f028 */
[----:B-----5:R-:W-:Y:S02]  /*2570*/  MOV R124, R25 ;  /* 0x00000019007c7202 */ /* 0x020fe40000000f00 */
        /* <DEDUP_REMOVED lines=10> */
.L_x_3343:
        /* <DEDUP_REMOVED lines=12> */
.L_x_3344:
        /* <DEDUP_REMOVED lines=13> */
.L_x_3345:
        /* <DEDUP_REMOVED lines=12> */
.L_x_3346:
        /* <DEDUP_REMOVED lines=13> */
.L_x_3347:
        /* <DEDUP_REMOVED lines=12> */
.L_x_3348:
        /* <DEDUP_REMOVED lines=14> */
.L_x_3341:
        /* <DEDUP_REMOVED lines=40> */
.L_x_3349:
        /* <DEDUP_REMOVED lines=8> */
.L_x_3350:
[----:B------:R-:W-:Y:S05]  /*2de0*/  BRA.U !UP3, `(.L_x_3351) ;  /* 0x000000010b187547 */ /* 0x000fea000b800000 */
[----:B------:R-:W-:Y:S01]  /*2df0*/  SHF.L.U32 R127, R109, 0x10, RZ ;  /* 0x000000106d7f7819 */ /* 0x000fe200000006ff */
[----:B------:R-:W-:-:S04]  /*2e00*/  FMUL.FTZ R125, R118, UR29 ;  /* 0x0000001d767d7c20 */ /* 0x000fc80008410000 */
[-C--:B------:R-:W-:Y:S01]  /*2e10*/  FFMA.FTZ R106, R127, R125.reuse, R106 ;  /* 0x0000007d7f6a7223 */ /* 0x080fe2000001006a */
[----:B------:R-:W-:-:S05]  /*2e20*/  FMUL.FTZ R125, R30, R125 ;  /* 0x0000007d1e7d7220 */ /* 0x000fca0000410000 */
[----:B------:R-:W-:-:S04]  /*2e30*/  F2FP.BF16.F32.PACK_AB R125, RZ, R125 ;  /* 0x0000007dff7d723e */ /* 0x000fc800000010ff */
[----:B------:R-:W-:-:S07]  /*2e40*/  PRMT R113, R125, 0x7610, R113 ;  /* 0x000076107d717816 */ /* 0x000fce0000000071 */
.L_x_3351:
        /* <DEDUP_REMOVED lines=8> */
.L_x_3352:
[----:B------:R-:W-:Y:S05]  /*2ed0*/  BRA.U !UP3, `(.L_x_3353) ;  /* 0x000000010b187547 */ /* 0x000fea000b800000 */
[----:B------:R-:W-:Y:S01]  /*2ee0*/  SHF.L.U32 R127, R110, 0x10, RZ ;  /* 0x000000106e7f7819 */ /* 0x000fe200000006ff */
[----:B------:R-:W-:-:S04]  /*2ef0*/  FMUL.FTZ R125, R120, UR29 ;  /* 0x0000001d787d7c20 */ /* 0x000fc80008410000 */
[-C--:B------:R-:W-:Y:S01]  /*2f00*/  FFMA.FTZ R100, R127, R125.reuse, R100 ;  /* 0x0000007d7f647223 */ /* 0x080fe20000010064 */
[----:B------:R-:W-:-:S05]  /*2f10*/  FMUL.FTZ R125, R32, R125 ;  /* 0x0000007d207d7220 */ /* 0x000fca0000410000 */
[----:B------:R-:W-:-:S04]  /*2f20*/  F2FP.BF16.F32.PACK_AB R125, RZ, R125 ;  /* 0x0000007dff7d723e */ /* 0x000fc800000010ff */
[----:B------:R-:W-:-:S07]  /*2f30*/  PRMT R114, R125, 0x7610, R114 ;  /* 0x000076107d727816 */ /* 0x000fce0000000072 */
.L_x_3353:
        /* <DEDUP_REMOVED lines=8> */
.L_x_3354:
[----:B------:R-:W-:Y:S05]  /*2fc0*/  BRA.U !UP3, `(.L_x_3355) ;  /* 0x000000010b187547 */ /* 0x000fea000b800000 */
[----:B------:R-:W-:Y:S01]  /*2fd0*/  FMUL.FTZ R125, R122, UR29 ;  /* 0x0000001d7a7d7c20 */ /* 0x000fe20008410000 */
[----:B------:R-:W-:-:S03]  /*2fe0*/  SHF.L.U32 R127, R111, 0x10, RZ ;  /* 0x000000106f7f7819 */ /* 0x000fc600000006ff */
[-C--:B------:R-:W-:Y:S02]  /*2ff0*/  FMUL.FTZ R124, R34, R125.reuse ;  /* 0x0000007d227c7220 */ /* 0x080fe40000410000 */
[----:B------:R-:W-:-:S03]  /*3000*/  FFMA.FTZ R102, R127, R125, R102 ;  /* 0x0000007d7f667223 */ /* 0x000fc60000010066 */
[----:B------:R-:W-:-:S04]  /*3010*/  F2FP.BF16.F32.PACK_AB R124, RZ, R124 ;  /* 0x0000007cff7c723e */ /* 0x000fc800000010ff */
[----:B------:R-:W-:-:S07]  /*3020*/  PRMT R115, R124, 0x7610, R115 ;  /* 0x000076107c737816 */ /* 0x000fce0000000073 */
.L_x_3355:
[----:B------:R-:W-:Y:S05]  /*3030*/  BRA.U !UP3, `(.L_x_3333) ;  /* 0x000000010b1c7547 */ /* 0x000fea000b800000 */
[----:B------:R-:W-:Y:S01]  /*3040*/  FMUL.FTZ R124, R123, UR29 ;  /* 0x0000001d7b7c7c20 */ /* 0x000fe20008410000 */
[----:B------:R-:W-:-:S03]  /*3050*/  PRMT R125, R111, 0x7632, R125 ;  /* 0x000076326f7d7816 */ /* 0x000fc6000000007d */
[----:B------:R-:W-:Y:S01]  /*3060*/  FMUL.FTZ R126, R35, R124 ;  /* 0x0000007c237e7220 */ /* 0x000fe20000410000 */
[----:B------:R-:W-:-:S04]  /*3070*/  SHF.L.U32 R125, R125, 0x10, RZ ;  /* 0x000000107d7d7819 */ /* 0x000fc800000006ff */
[----:B------:R-:W-:Y:S01]  /*3080*/  F2FP.BF16.F32.PACK_AB R126, RZ, R126 ;  /* 0x0000007eff7e723e */ /* 0x000fe200000010ff */
[----:B------:R-:W-:-:S03]  /*3090*/  FFMA.FTZ R103, R124, R125, R103 ;  /* 0x0000007d7c677223 */ /* 0x000fc60000010067 */
[----:B------:R-:W-:-:S07]  /*30a0*/  PRMT R115, R115, 0x5410, R126 ;  /* 0x0000541073737816 */ /* 0x000fce000000007e */
.L_x_3333:
        /* <DEDUP_REMOVED lines=15> */
.L_x_3356:
        /* <DEDUP_REMOVED lines=36> */
[----:B------:R-:W-:Y:S01]  /*33e0*/  FMUL.FTZ R125, R116, UR29 ;  /* 0x0000001d747d7c20 */ /* 0x000fe20008410000 */
[----:B------:R-:W-:-:S03]  /*33f0*/  SHF.L.U32 R127, R108, 0x10, RZ ;  /* 0x000000106c7f7819 */ /* 0x000fc600000006ff */
[-C--:B------:R-:W-:Y:S02]  /*3400*/  FMUL.FTZ R124, R36, R125.reuse ;  /* 0x0000007d247c7220 */ /* 0x080fe40000410000 */
[----:B------:R-:W-:-:S03]  /*3410*/  FFMA.FTZ R96, R127, R125, R96 ;  /* 0x0000007d7f607223 */ /* 0x000fc60000010060 */
[----:B------:R-:W-:-:S04]  /*3420*/  F2FP.BF16.F32.PACK_AB R124, RZ, R124 ;  /* 0x0000007cff7c723e */ /* 0x000fc800000010ff */
[----:B------:R-:W-:-:S07]  /*3430*/  PRMT R112, R124, 0x7610, R112 ;  /* 0x000076107c707816 */ /* 0x000fce0000000070 */
.L_x_3359:
        /* <DEDUP_REMOVED lines=8> */
.L_x_3360:
[----:B------:R-:W-:Y:S05]  /*34c0*/  BRA.U !UP3, `(.L_x_3361) ;  /* 0x000000010b187547 */ /* 0x000fea000b800000 */
[----:B------:R-:W-:Y:S01]  /*34d0*/  FMUL.FTZ R125, R118, UR29 ;  /* 0x0000001d767d7c20 */ /* 0x000fe20008410000 */
[----:B------:R-:W-:-:S03]  /*34e0*/  SHF.L.U32 R127, R109, 0x10, RZ ;  /* 0x000000106d7f7819 */ /* 0x000fc600000006ff */
[-C--:B------:R-:W-:Y:S02]  /*34f0*/  FMUL.FTZ R124, R38, R125.reuse ;  /* 0x0000007d267c7220 */ /* 0x080fe40000410000 */
[----:B------:R-:W-:-:S03]  /*3500*/  FFMA.FTZ R98, R127, R125, R98 ;  /* 0x0000007d7f627223 */ /* 0x000fc60000010062 */
[----:B------:R-:W-:-:S04]  /*3510*/  F2FP.BF16.F32.PACK_AB R124, RZ, R124 ;  /* 0x0000007cff7c723e */ /* 0x000fc800000010ff */
[----:B------:R-:W-:-:S07]  /*3520*/  PRMT R113, R124, 0x7610, R113 ;  /* 0x000076107c717816 */ /* 0x000fce0000000071 */
.L_x_3361:
        /* <DEDUP_REMOVED lines=8> */
.L_x_3362:
[----:B------:R-:W-:Y:S05]  /*35b0*/  BRA.U !UP3, `(.L_x_3363) ;  /* 0x000000010b187547 */ /* 0x000fea000b800000 */
[----:B------:R-:W-:Y:S01]  /*35c0*/  FMUL.FTZ R125, R120, UR29 ;  /* 0x0000001d787d7c20 */ /* 0x000fe20008410000 */
[----:B------:R-:W-:-:S03]  /*35d0*/  SHF.L.U32 R127, R110, 0x10, RZ ;  /* 0x000000106e7f7819 */ /* 0x000fc600000006ff */
[-C--:B------:R-:W-:Y:S02]  /*35e0*/  FMUL.FTZ R124, R40, R125.reuse ;  /* 0x0000007d287c7220 */ /* 0x080fe40000410000 */
[----:B------:R-:W-:-:S03]  /*35f0*/  FFMA.FTZ R92, R127, R125, R92 ;  /* 0x0000007d7f5c7223 */ /* 0x000fc6000001005c */
[----:B------:R-:W-:-:S04]  /*3600*/  F2FP.BF16.F32.PACK_AB R124, RZ, R124 ;  /* 0x0000007cff7c723e */ /* 0x000fc800000010ff */
[----:B------:R-:W-:-:S07]  /*3610*/  PRMT R114, R124, 0x7610, R114 ;  /* 0x000076107c727816 */ /* 0x000fce0000000072 */
.L_x_3363:
        /* <DEDUP_REMOVED lines=8> */
.L_x_3364:
[----:B------:R-:W-:Y:S05]  /*36a0*/  BRA.U !UP3, `(.L_x_3365) ;  /* 0x000000010b187547 */ /* 0x000fea000b800000 */
[----:B------:R-:W-:Y:S01]  /*36b0*/  FMUL.FTZ R125, R122, UR29 ;  /* 0x0000001d7a7d7c20 */ /* 0x000fe20008410000 */
[----:B------:R-:W-:-:S03]  /*36c0*/  SHF.L.U32 R127, R111, 0x10, RZ ;  /* 0x000000106f7f7819 */ /* 0x000fc600000006ff */
[-C--:B------:R-:W-:Y:S02]  /*36d0*/  FMUL.FTZ R124, R42, R125.reuse ;  /* 0x0000007d2a7c7220 */ /* 0x080fe40000410000 */
[----:B------:R-:W-:-:S03]  /*36e0*/  FFMA.FTZ R94, R127, R125, R94 ;  /* 0x0000007d7f5e7223 */ /* 0x000fc6000001005e */
[----:B------:R-:W-:-:S04]  /*36f0*/  F2FP.BF16.F32.PACK_AB R124, RZ, R124 ;  /* 0x0000007cff7c723e */ /* 0x000fc800000010ff */
[----:B------:R-:W-:-:S07]  /*3700*/  PRMT R115, R124, 0x7610, R115 ;  /* 0x000076107c737816 */ /* 0x000fce0000000073 */
.L_x_3365:
        /* <DEDUP_REMOVED lines=9> */
.L_x_3358:
        /* <DEDUP_REMOVED lines=12> */
.L_x_3367:
        /* <DEDUP_REMOVED lines=13> */
.L_x_3368:
        /* <DEDUP_REMOVED lines=12> */
.L_x_3369:
        /* <DEDUP_REMOVED lines=13> */
.L_x_3370:
        /* <DEDUP_REMOVED lines=12> */
.L_x_3371:
        /* <DEDUP_REMOVED lines=13> */
.L_x_3372:
        /* <DEDUP_REMOVED lines=12> */
.L_x_3373:
        /* <DEDUP_REMOVED lines=14> */
.L_x_3357:
        /* <DEDUP_REMOVED lines=21> */
.L_x_3375:
        /* <DEDUP_REMOVED lines=13> */
.L_x_3376:
        /* <DEDUP_REMOVED lines=12> */
.L_x_3377:
        /* <DEDUP_REMOVED lines=13> */
.L_x_3378:
        /* <DEDUP_REMOVED lines=12> */
.L_x_3379:
        /* <DEDUP_REMOVED lines=13> */
.L_x_3380:
        /* <DEDUP_REMOVED lines=12> */
.L_x_3381:
        /* <DEDUP_REMOVED lines=34> */
.L_x_3374:
[----:B------:R-:W-:Y:S05]  /*4610*/  BRA.U !UP3, `(.L_x_3382) ;  /* 0x000000010b2c7547 */ /* 0x000fea000b800000 */
[----:B-1----:R-:W-:Y:S01]  /*4620*/  FFMA.FTZ R125, R139, UR9, R128 ;  /* 0x000000098b7d7c23 */ /* 0x002fe20008010080 */
        /* <DEDUP_REMOVED lines=10> */
.L_x_3382:
[----:B------:R-:W-:Y:S05]  /*46d0*/  BRA.U !UP3, `(.L_x_3383) ;  /* 0x000000010b307547 */ /* 0x000fea000b800000 */
[----:B-1----:R-:W-:Y:S01]  /*46e0*/  FFMA.FTZ R124, R136, UR9, R128 ;  /* 0x00000009887c7c23 */ /* 0x002fe20008010080 */
[----:B------:R-:W-:-:S03]  /*46f0*/  ISETP.LT.AND P0, PT, RZ, UR31, PT ;  /* 0x0000001fff007c0c */ /* 0x000fc6000bf01270 */
        /* <DEDUP_REMOVED lines=10> */
.L_x_3383:
        /* <DEDUP_REMOVED lines=12> */
.L_x_3384:
        /* <DEDUP_REMOVED lines=13> */
.L_x_3385:
        /* <DEDUP_REMOVED lines=12> */
.L_x_3386:
        /* <DEDUP_REMOVED lines=13> */
.L_x_3387:
        /* <DEDUP_REMOVED lines=12> */
.L_x_3388:
[----:B------:R-:W-:Y:S05]  /*4b80*/  BRA.U !UP3, `(.L_x_3366) ;  /* 0x000000010b307547 */ /* 0x000fea000b800000 */
[----:B------:R-:W-:Y:S01]  /*4b90*/  FFMA.FTZ R128, R150, UR9, R128 ;  /* 0x0000000996807c23 */ /* 0x000fe20008010080 */
[----:B------:R-:W-:Y:S02]  /*4ba0*/  ISETP.LT.AND P0, PT, RZ, UR31, PT ;  /* 0x0000001fff007c0c */ /* 0x000fe4000bf01270 */
[----:B-1---5:R-:W-:Y:S01]  /*4bb0*/  PRMT R125, R111, 0x7632, R125 ;  /* 0x000076326f7d7816 */ /* 0x022fe2000000007d */
        /* <DEDUP_REMOVED lines=9> */
.L_x_3366:
        /* <DEDUP_REMOVED lines=13> */
.L_x_3319:
        /* <DEDUP_REMOVED lines=23> */
.L_x_3390:
        /* <DEDUP_REMOVED lines=15> */
.L_x_8053:


//--------------------- .text._ZN10layer_norm13ln_bwd_kernelINS_13Kernel_traitsIf13__nv_bfloat16fS2_fjLj2048ELj1ELj1ELj4ELj16ENS_18Kernel_traits_baseILj2048EfS2_fS2_fjLj128EEEEELb1ELb0ELb0ELb0EEEvNS_9BwdParamsE --------------------------
	.section	.text._ZN10layer_norm13ln_bwd_kernelINS_13Kernel_traitsIf13__nv_bfloat16fS2_fjLj2048ELj1ELj1ELj4ELj16ENS_18Kernel_traits_baseILj2048EfS2_fS2_fjLj128EEEEELb1ELb0ELb0ELb0EEEvNS_9BwdParamsE,"ax",@progbits
	.align	128
        .global         _ZN10layer_norm13ln_bwd_kernelINS_13Kernel_traitsIf13__nv_bfloat16fS2_fjLj2048ELj1ELj1ELj4ELj16ENS_18Kernel_traits_baseILj2048EfS2_fS2_fjLj128EEEEELb1ELb0ELb0ELb0EEEvNS_9BwdParamsE
        .type           _ZN10layer_norm13ln_bwd_kernelINS_13Kernel_traitsIf13__nv_bfloat16fS2_fjLj2048ELj1ELj1ELj4ELj16ENS_18Kernel_traits_baseILj2048EfS2_fS2_fjLj128EEEEELb1ELb0ELb0ELb0EEEvNS_9BwdParamsE,@function
        .size           _ZN10layer_norm13ln_bwd_kernelINS_13Kernel_traitsIf13__nv_bfloat16fS2_fjLj2048ELj1ELj1ELj4ELj16ENS_18Kernel_traits_baseILj2048EfS2_fS2_fjLj128EEEEELb1ELb0ELb0ELb0EEEvNS_9BwdParamsE,(.L_x_8054 - _ZN10layer_norm13ln_bwd_kernelINS_13Kernel_traitsIf13__nv_bfloat16fS2_fjLj2048ELj1ELj1ELj4ELj16ENS_18Kernel_traits_baseILj2048EfS2_fS2_fjLj128EEEEELb1ELb0ELb0ELb0EEEvNS_9BwdParamsE)
        .other          _ZN10layer_norm13ln_bwd_kernelINS_13Kernel_traitsIf13__nv_bfloat16fS2_fjLj2048ELj1ELj1ELj4ELj16ENS_18Kernel_traits_baseILj2048EfS2_fS2_fjLj128EEEEELb1ELb0ELb0ELb0EEEvNS_9BwdParamsE,@"STO_CUDA_ENTRY STV_DEFAULT"
_ZN10layer_norm13ln_bwd_kernelINS_13Kernel_traitsIf13__nv_bfloat16fS2_fjLj2048ELj1ELj1ELj4ELj16ENS_18Kernel_traits_baseILj2048EfS2_fS2_fjLj128EEEEELb1ELb0ELb0ELb0EEEvNS_9BwdParamsE:
.text._ZN10layer_norm13ln_bwd_kernelINS_13Kernel_traitsIf13__nv_bfloat16fS2_fjLj2048ELj1ELj1ELj4ELj16ENS_18Kernel_traits_baseILj2048EfS2_fS2_fjLj128EEEEELb1ELb0ELb0ELb0EEEvNS_9BwdParamsE:
        /* <DEDUP_REMOVED lines=69> */
.L_x_3413:
        /* <DEDUP_REMOVED lines=12> */
[----:B------:R-:W4:Y:S04]  /*0510*/  LDG.E R86, desc[UR14][R86.64] ;  /* 0x0000000e56567981 */ /* 0x000f28000c1e1900 */
[----:B------:R0:W4:Y:S01]  /*0520*/  LDG.E R88, desc[UR14][R88.64] ;  /* 0x0000000e58587981 */ /* 0x000122000c1e1900 */
[----:B------:R-:W-:Y:S01]  /*0530*/  UIMAD UR4, UR7, UR6, URZ ;  /* 0x00000006070472a4 */ /* 0x000fe2000f8e02ff */
[C---:B------:R-:W-:Y:S01]  /*0540*/  ISETP.GE.U32.AND P3, PT, R102.reuse, 0x80, PT ;  /* 0x000000806600780c */ /* 0x040fe20003f66070 */
[----:B------:R-:W-:Y:S01]  /*0550*/  UMOV UR12, 0x3f800000 ;  /* 0x3f800000000c7882 */ /* 0x000fe20000000000 */
[----:B--2---:R-:W-:Y:S01]  /*0560*/  ISETP.NE.AND P1, PT, RZ, UR16, PT ;  /* 0x00000010ff007c0c */ /* 0x004fe2000bf25270 */
[----:B------:R-:W-:Y:S01]  /*0570*/  USHF.R.S32.HI UR5, URZ, 0x1f, UR4 ;  /* 0x0000001fff057899 */ /* 0x000fe20008011404 */
[----:B------:R-:W-:Y:S01]  /*0580*/  BSSY.RECONVERGENT B0, `(.L_x_3392) ;  /* 0x0000062000007945 */ /* 0x000fe20003800200 */
[----:B------:R-:W-:-:S02]  /*0590*/  ISETP.GE.U32.AND P2, PT, R102, 0x100, PT ;  /* 0x000001006600780c */ /* 0x000fc40003f46070 */
[----:B------:R-:W-:Y:S01]  /*05a0*/  ULEA.HI UR5, UR5, UR4, URZ, 0x3 ;  /* 0x0000000405057291 */ /* 0x000fe2000f8f18ff */
[----:B0-----:R-:W-:Y:S01]  /*05b0*/  HFMA2 R89, -RZ, RZ, 0, 0 ;  /* 0x00000000ff597431 */ /* 0x001fe200000001ff */
[----:B------:R-:W-:-:S04]  /*05c0*/  MOV R90, RZ ;  /* 0x000000ff005a7202 */ /* 0x000fc80000000f00 */
[----:B------:R-:W-:-:S04]  /*05d0*/  MOV R85, UR5 ;  /* 0x0000000500557c02 */ /* 0x000fc80008000f00 */
[----:B------:R-:W-:Y:S02]  /*05e0*/  LEA.HI.SX32 R0, R85, R114, 0x1d ;  /* 0x0000007255007211 */ /* 0x000fe400078feaff */
[----:B---3--:R-:W-:Y:S02]  /*05f0*/  @P0 R2UR UR4, R84 ;  /* 0x00000000540402ca */ /* 0x008fe400000e0000 */
[----:B----4-:R-:W-:Y:S02]  /*0600*/  R2UR UR23, R86 ;  /* 0x00000000561772ca */ /* 0x010fe400000e0000 */
[----:B------:R-:W-:-:S09]  /*0610*/  FSEL R114, R88, RZ, !P1 ;  /* 0x000000ff58727208 */ /* 0x000fd20004800000 */
[----:B------:R-:W-:Y:S01]  /*0620*/  @UP0 USHF.L.U32 UR12, UR4, 0x10, URZ ;  /* 0x00000010040c0899 */ /* 0x000fe200080006ff */
[----:B------:R-:W-:Y:S01]  /*0630*/  MOV R88, R0 ;  /* 0x0000000000587202 */ /* 0x000fe20000000f00 */
[----:B------:R-:W-:Y:S10]  /*0640*/  @!P3 BRA `(.L_x_3393) ;  /* 0x000000040054b947 */ /* 0x000ff40003800000 */
        /* <DEDUP_REMOVED lines=12> */
[----:B------:R-:W1:Y:S02]  /*0710*/  @P0 LDC.64 R106, c[0x0][0x438] ;  /* 0x00010e00ff6a0b82 */ /* 0x000e640000000a00 */
[----:B-1----:R-:W-:-:S05]  /*0720*/  @P0 IMAD.WIDE.U32 R106, R0, 0x20, R106 ;  /* 0x00000020006a0825 */ /* 0x002fca00078e006a */
[----:B------:R-:W5:Y:S04]  /*0730*/  @P0 LDG.E.128 R24, desc[UR14][R106.64] ;  /* 0x0000000e6a180981 */ /* 0x000f68000c1e1d00 */
[----:B------:R1:W5:Y:S01]  /*0740*/  @P0 LDG.E.128 R20, desc[UR14][R106.64+0x10] ;  /* 0x0000100e6a140981 */ /* 0x000362000c1e1d00 */
[C---:B---3--:R-:W-:Y:S01]  /*0750*/  FADD.FTZ R115, -R114.reuse, R84 ;  /* 0x0000005472737221 */ /* 0x048fe20000010100 */
[----:B------:R-:W-:-:S03]  /*0760*/  FADD.FTZ R111, -R114, R86 ;  /* 0x00000056726f7221 */ /* 0x000fc60000010100 */
[----:B------:R-:W-:Y:S01]  /*0770*/  FMUL.FTZ R115, R115, UR23 ;  /* 0x0000001773737c20 */ /* 0x000fe20008410000 */
[----:B----4-:R-:W-:Y:S01]  /*0780*/  FADD.FTZ R92, -R114, R92 ;  /* 0x0000005c725c7221 */ /* 0x010fe20000010100 */
[C---:B------:R-:W-:Y:S02]  /*0790*/  SHF.L.U32 R113, R88.reuse, 0x10, RZ ;  /* 0x0000001058717819 */ /* 0x040fe400000006ff */
[----:B------:R-:W-:Y:S01]  /*07a0*/  PRMT R86, R88, 0x7632, R86 ;  /* 0x0000763258567816 */ /* 0x000fe20000000056 */
[C---:B------:R-:W-:Y:S01]  /*07b0*/  FADD.FTZ R112, -R114.reuse, R85 ;  /* 0x0000005572707221 */ /* 0x040fe20000010100 */
[----:B------:R-:W-:Y:S01]  /*07c0*/  FADD.FTZ R108, -R114, R87 ;  /* 0x00000057726c7221 */ /* 0x000fe20000010100 */
[----:B------:R-:W-:Y:S01]  /*07d0*/  PRMT R84, R90, 0x7632, R84 ;  /* 0x000076325a547816 */ /* 0x000fe20000000054 */
[----:B------:R-:W-:Y:S01]  /*07e0*/  FADD.FTZ R40, R40, R113 ;  /* 0x0000007128287221 */ /* 0x000fe20000010000 */
[----:B------:R-:W-:Y:S01]  /*07f0*/  SHF.L.U32 R87, R90, 0x10, RZ ;  /* 0x000000105a577819 */ /* 0x000fe200000006ff */
[-C--:B------:R-:W-:Y:S01]  /*0800*/  FFMA.FTZ R56, R115, R113.reuse, R56 ;  /* 0x0000007173387223 */ /* 0x080fe20000010038 */
[----:B------:R-:W-:Y:S01]  /*0810*/  PRMT R85, R91, 0x7632, R85 ;  /* 0x000076325b557816 */ /* 0x000fe20000000055 */
[----:B-----5:R-:W-:Y:S01]  /*0820*/  FMUL.FTZ R113, R64, R113 ;  /* 0x0000007140717220 */ /* 0x020fe20000410000 */
[----:B------:R-:W-:Y:S01]  /*0830*/  SHF.L.U32 R86, R86, 0x10, RZ ;  /* 0x0000001056567819 */ /* 0x000fe200000006ff */
[----:B0-----:R-:W-:Y:S01]  /*0840*/  FMUL.FTZ R105, R92, UR23 ;  /* 0x000000175c697c20 */ /* 0x001fe20008410000 */
[C---:B------:R-:W-:Y:S01]  /*0850*/  PRMT R88, R89.reuse, 0x7632, R88 ;  /* 0x0000763259587816 */ /* 0x040fe20000000058 */
[----:B------:R-:W-:Y:S01]  /*0860*/  FMUL.FTZ R112, R112, UR23 ;  /* 0x0000001770707c20 */ /* 0x000fe20008410000 */
[----:B------:R-:W-:Y:S01]  /*0870*/  SHF.L.U32 R104, R84, 0x10, RZ ;  /* 0x0000001054687819 */ /* 0x000fe200000006ff */
[----:B------:R-:W-:Y:S01]  /*0880*/  FADD.FTZ R36, R36, R87 ;  /* 0x0000005724247221 */ /* 0x000fe20000010000 */
[----:B------:R-:W-:Y:S01]  /*0890*/  SHF.L.U32 R89, R89, 0x10, RZ ;  /* 0x0000001059597819 */ /* 0x000fe200000006ff */
[-C--:B------:R-:W-:Y:S01]  /*08a0*/  FFMA.FTZ R52, R105, R87.reuse, R52 ;  /* 0x0000005769347223 */ /* 0x080fe20000010034 */
[----:B------:R-:W-:Y:S01]  /*08b0*/  SHF.L.U32 R84, R85, 0x10, RZ ;  /* 0x0000001055547819 */ /* 0x000fe200000006ff */
[----:B------:R-:W-:Y:S01]  /*08c0*/  FMUL.FTZ R92, R60, R87 ;  /* 0x000000573c5c7220 */ /* 0x000fe20000410000 */
[-C--:B------:R-:W-:Y:S01]  /*08d0*/  FMUL.FTZ R110, R65, R86.reuse ;  /* 0x00000056416e7220 */ /* 0x080fe20000410000 */
[----:B------:R-:W-:Y:S01]  /*08e0*/  FADD.FTZ R85, RZ, R113 ;  /* 0x00000071ff557221 */ /* 0x000fe20000010000 */
[----:B------:R-:W-:Y:S01]  /*08f0*/  FFMA.FTZ R87, R115, R113, RZ ;  /* 0x0000007173577223 */ /* 0x000fe200000100ff */
[----:B------:R-:W-:Y:S01]  /*0900*/  SHF.L.U32 R90, R88, 0x10, RZ ;  /* 0x00000010585a7819 */ /* 0x000fe200000006ff */
[----:B------:R-:W-:Y:S01]  /*0910*/  FFMA.FTZ R57, R112, R86, R57 ;  /* 0x0000005670397223 */ /* 0x000fe20000010039 */
[----:B------:R-:W-:Y:S01]  /*0920*/  FADD.FTZ R41, R41, R86 ;  /* 0x0000005629297221 */ /* 0x000fe20000010000 */
[----:B------:R-:W-:Y:S01]  /*0930*/  FMUL.FTZ R109, R66, R89 ;  /* 0x00000059426d7220 */ /* 0x000fe20000410000 */
[----:B------:R-:W-:Y:S01]  /*0940*/  FADD.FTZ R86, R85, R110 ;  /* 0x0000006e55567221 */ /* 0x000fe20000010000 */
[----:B------:R-:W-:Y:S01]  /*0950*/  FMUL.FTZ R111, R111, UR23 ;  /* 0x000000176f6f7c20 */ /* 0x000fe20008410000 */
[----:B------:R-:W-:Y:S01]  /*0960*/  FFMA.FTZ R88, R112, R110, R87 ;  /* 0x0000006e70587223 */ /* 0x000fe20000010057 */
[----:B-1----:R-:W-:Y:S01]  /*0970*/  FMUL.FTZ R107, R67, R90 ;  /* 0x0000005a436b7220 */ /* 0x002fe20000410000 */
[----:B------:R-:W-:Y:S01]  /*0980*/  FADD.FTZ R86, R86, R109 ;  /* 0x0000006d56567221 */ /* 0x000fe20000010000 */
[----:B------:R-:W-:Y:S01]  /*0990*/  FMUL.FTZ R108, R108, UR23 ;  /* 0x000000176c6c7c20 */ /* 0x000fe20008410000 */
[----:B------:R-:W-:Y:S01]  /*09a0*/  FFMA.FTZ R85, R111, R109, R88 ;  /* 0x0000006d6f557223 */ /* 0x000fe20000010058 */
[----:B------:R-:W-:Y:S01]  /*09b0*/  FADD.FTZ R103, -R114, R93 ;  /* 0x0000005d72677221 */ /* 0x000fe20000010100 */
[----:B------:R-:W-:Y:S01]  /*09c0*/  FADD.FTZ R87, R86, R107 ;  /* 0x0000006b56577221 */ /* 0x000fe20000010000 */
[----:B------:R-:W-:Y:S01]  /*09d0*/  FADD.FTZ R93, -R114, R94 ;  /* 0x0000005e725d7221 */ /* 0x000fe20000010100 */
[----:B------:R-:W-:Y:S01]  /*09e0*/  FFMA.FTZ R86, R108, R107, R85 ;  /* 0x0000006b6c567223 */ /* 0x000fe20000010055 */
[----:B------:R-:W-:Y:S01]  /*09f0*/  SHF.L.U32 R91, R91, 0x10, RZ ;  /* 0x000000105b5b7819 */ /* 0x000fe200000006ff */
[----:B------:R-:W-:Y:S01]  /*0a00*/  FADD.FTZ R106, -R114, R95 ;  /* 0x0000005f726a7221 */ /* 0x000fe20000010100 */
[----:B------:R-:W-:Y:S01]  /*0a10*/  FMUL.FTZ R94, R103, UR23 ;  /* 0x00000017675e7c20 */ /* 0x000fe20008410000 */
        /* <DEDUP_REMOVED lines=13> */
[----:B------:R-:W-:Y:S01]  /*0af0*/  FADD.FTZ R42, R42, R89 ;  /* 0x000000592a2a7221 */ /* 0x000fe20000010000 */
[----:B------:R-:W-:Y:S01]  /*0b00*/  FFMA.FTZ R58, R111, R89, R58 ;  /* 0x000000596f3a7223 */ /* 0x000fe2000001003a */
[----:B------:R-:W-:Y:S01]  /*0b10*/  FFMA.FTZ R59, R108, R90, R59 ;  /* 0x0000005a6c3b7223 */ /* 0x000fe2000001003b */
[----:B------:R-:W-:Y:S01]  /*0b20*/  FADD.FTZ R43, R43, R90 ;  /* 0x0000005a2b2b7221 */ /* 0x000fe20000010000 */
[----:B------:R-:W-:Y:S01]  /*0b30*/  FADD.FTZ R89, R88, R103 ;  /* 0x0000006758597221 */ /* 0x000fe20000010000 */
[----:B------:R-:W-:Y:S01]  /*0b40*/  FADD.FTZ R38, R38, R91 ;  /* 0x0000005b26267221 */ /* 0x000fe20000010000 */
[----:B------:R-:W-:Y:S01]  /*0b50*/  FFMA.FTZ R54, R93, R91, R54 ;  /* 0x0000005b5d367223 */ /* 0x000fe20000010036 */
[----:B------:R-:W-:Y:S01]  /*0b60*/  FADD.FTZ R39, R39, R84 ;  /* 0x0000005427277221 */ /* 0x000fe20000010000 */
[C---:B------:R-:W-:Y:S01]  /*0b70*/  FFMA.FTZ R55, R106.reuse, R84, R55 ;  /* 0x000000546a377223 */ /* 0x040fe20000010037 */
[----:B------:R-:W-:Y:S01]  /*0b80*/  FFMA.FTZ R90, R106, R103, R86 ;  /* 0x000000676a5a7223 */ /* 0x000fe20000010056 */
[----:B------:R-:W-:-:S07]  /*0b90*/  IADD3 R88, PT, PT, R0, 0x80, RZ ;  /* 0x0000008000587810 */ /* 0x000fce0007ffe0ff */
.L_x_3393:
[----:B------:R-:W-:Y:S05]  /*0ba0*/  BSYNC.RECONVERGENT B0 ;  /* 0x0000000000007941 */ /* 0x000fea0003800200 */
.L_x_3392:
        /* <DEDUP_REMOVED lines=19> */
[C---:B------:R-:W-:Y:S01]  /*0ce0*/  FADD.FTZ R7, -R114.reuse, R7 ;  /* 0x0000000772077221 */ /* 0x040fe20000010100 */
[C---:B------:R-:W-:Y:S01]  /*0cf0*/  FADD.FTZ R5, -R114.reuse, R5 ;  /* 0x0000000572057221 */ /* 0x040fe20000010100 */
[C---:B----4-:R-:W-:Y:S01]  /*0d00*/  FADD.FTZ R88, -R114.reuse, R8 ;  /* 0x0000000872587221 */ /* 0x050fe20000010100 */
[C---:B------:R-:W-:Y:S01]  /*0d10*/  FADD.FTZ R100, -R114.reuse, R11 ;  /* 0x0000000b72647221 */ /* 0x040fe20000010100 */
[----:B------:R-:W-:Y:S01]  /*0d20*/  FADD.FTZ R6, -R114, R6 ;  /* 0x0000000672067221 */ /* 0x000fe20000010100 */
[----:B0-----:R-:W-:Y:S01]  /*0d30*/  FMUL.FTZ R3, R4, UR23 ;  /* 0x0000001704037c20 */ /* 0x001fe20008410000 */
[----:B------:R-:W-:-:S02]  /*0d40*/  PRMT R8, R84, 0x7632, R8 ;  /* 0x0000763254087816 */ /* 0x000fc40000000008 */
[----:B------:R-:W-:Y:S01]  /*0d50*/  SHF.L.U32 R11, R84, 0x10, RZ ;  /* 0x00000010540b7819 */ /* 0x000fe200000006ff */
[C---:B------:R-:W-:Y:S01]  /*0d60*/  FADD.FTZ R9, -R114.reuse, R9 ;  /* 0x0000000972097221 */ /* 0x040fe20000010100 */
[--C-:B------:R-:W-:Y:S01]  /*0d70*/  FADD.FTZ R98, -R114, R10.reuse ;  /* 0x0000000a72627221 */ /* 0x100fe20000010100 */
[----:B------:R-:W-:Y:S01]  /*0d80*/  FMUL.FTZ R4, R7, UR23 ;  /* 0x0000001707047c20 */ /* 0x000fe20008410000 */
[C---:B------:R-:W-:Y:S01]  /*0d90*/  PRMT R10, R85.reuse, 0x7632, R10 ;  /* 0x00007632550a7816 */ /* 0x040fe2000000000a */
[----:B------:R-:W-:Y:S01]  /*0da0*/  FMUL.FTZ R7, R88, UR23 ;  /* 0x0000001758077c20 */ /* 0x000fe20008410000 */
[----:B------:R-:W-:Y:S01]  /*0db0*/  SHF.L.U32 R85, R85, 0x10, RZ ;  /* 0x0000001055557819 */ /* 0x000fe200000006ff */
[----:B------:R-:W-:Y:S01]  /*0dc0*/  FMUL.FTZ R2, R5, UR23 ;  /* 0x0000001705027c20 */ /* 0x000fe20008410000 */
[----:B------:R-:W-:Y:S01]  /*0dd0*/  SHF.L.U32 R88, R8, 0x10, RZ ;  /* 0x0000001008587819 */ /* 0x000fe200000006ff */
[----:B------:R-:W-:Y:S01]  /*0de0*/  FMUL.FTZ R5, R6, UR23 ;  /* 0x0000001706057c20 */ /* 0x000fe20008410000 */
[-C--:B-----5:R-:W-:Y:S01]  /*0df0*/  FMUL.FTZ R8, R72, R11.reuse ;  /* 0x0000000b48087220 */ /* 0x0a0fe20000410000 */
[----:B------:R-:W-:Y:S01]  /*0e00*/  FMUL.FTZ R6, R9, UR23 ;  /* 0x0000001709067c20 */ /* 0x000fe20008410000 */
[----:B------:R-:W-:Y:S01]  /*0e10*/  FMUL.FTZ R9, R98, UR23 ;  /* 0x0000001762097c20 */ /* 0x000fe20008410000 */
[----:B------:R-:W-:Y:S01]  /*0e20*/  PRMT R91, R86, 0x7632, R91 ;  /* 0x00007632565b7816 */ /* 0x000fe2000000005b */
[----:B------:R-:W-:Y:S01]  /*0e30*/  FADD.FTZ R32, R32, R11 ;  /* 0x0000000b20207221 */ /* 0x000fe20000010000 */
[----:B-1----:R-:W-:Y:S01]  /*0e40*/  SHF.L.U32 R97, R86, 0x10, RZ ;  /* 0x0000001056617819 */ /* 0x002fe200000006ff */
[----:B------:R-:W-:Y:S01]  /*0e50*/  FFMA.FTZ R48, R3, R11, R48 ;  /* 0x0000000b03307223 */ /* 0x000fe20000010030 */
[----:B------:R-:W-:Y:S01]  /*0e60*/  SHF.L.U32 R98, R10, 0x10, RZ ;  /* 0x000000100a627819 */ /* 0x000fe200000006ff */
[----:B------:R-:W-:Y:S01]  /*0e70*/  FADD.FTZ R34, R34, R85 ;  /* 0x0000005522227221 */ /* 0x000fe20000010000 */
[-C--:B------:R-:W-:Y:S01]  /*0e80*/  FFMA.FTZ R50, R5, R85.reuse, R50 ;  /* 0x0000005505327223 */ /* 0x080fe20000010032 */
[----:B------:R-:W-:Y:S01]  /*0e90*/  FMUL.FTZ R10, R74, R85 ;  /* 0x000000554a0a7220 */ /* 0x000fe20000410000 */
[----:B------:R-:W-:Y:S01]  /*0ea0*/  FADD.FTZ R86, R89, R8 ;  /* 0x0000000859567221 */ /* 0x000fe20000010000 */
[----:B------:R-:W-:Y:S01]  /*0eb0*/  FMUL.FTZ R11, R73, R88 ;  /* 0x00000058490b7220 */ /* 0x000fe20000410000 */
[----:B------:R-:W-:-:S03]  /*0ec0*/  FFMA.FTZ R85, R3, R8, R90 ;  /* 0x0000000803557223 */ /* 0x000fc6000001005a */
        /* <DEDUP_REMOVED lines=10> */
[----:B------:R-:W-:-:S02]  /*0f70*/  SHF.L.U32 R114, R91, 0x10, RZ ;  /* 0x000000105b727819 */ /* 0x000fc400000006ff */
[----:B------:R-:W-:Y:S01]  /*0f80*/  FADD.FTZ R89, R88, R97 ;  /* 0x0000006158597221 */ /* 0x000fe20000010000 */
[C---:B------:R-:W-:Y:S01]  /*0f90*/  FFMA.FTZ R86, R4.reuse, R97, R85 ;  /* 0x0000006104567223 */ /* 0x040fe20000010055 */
[C---:B------:R-:W-:Y:S02]  /*0fa0*/  PRMT R84, R87.reuse, 0x7632, R84 ;  /* 0x0000763257547816 */ /* 0x040fe40000000054 */
[----:B------:R-:W-:Y:S01]  /*0fb0*/  SHF.L.U32 R87, R87, 0x10, RZ ;  /* 0x0000001057577819 */ /* 0x000fe200000006ff */
        /* <DEDUP_REMOVED lines=21> */
.L_x_3395:
[----:B------:R-:W-:Y:S05]  /*1110*/  BSYNC.RECONVERGENT B0 ;  /* 0x0000000000007941 */ /* 0x000fea0003800200 */
.L_x_3394:
        /* <DEDUP_REMOVED lines=32> */
.L_x_3397:
[----:B------:R-:W-:Y:S05]  /*1320*/  BSYNC.RECONVERGENT B0 ;  /* 0x0000000000007941 */ /* 0x000fea0003800200 */
.L_x_3396:
        /* <DEDUP_REMOVED lines=33> */
[----:B------:R-:W-:Y:S01]  /*1540*/  ISETP.GE.U32.AND P1, PT, R118, RZ, PT ;  /* 0x000000ff7600720c */ /* 0x000fe20003f26070 */
[----:B------:R-:W-:Y:S01]  /*1550*/  FFMA.FTZ R90, R108, UR4, R88 ;  /* 0x000000046c5a7c23 */ /* 0x000fe20008010058 */
        /* <DEDUP_REMOVED lines=17> */
[----:B------:R-:W-:Y:S01]  /*1670*/  FADD.FTZ R90, R107, -R90 ;  /* 0x8000005a6b5a7221 */ /* 0x000fe20000010000 */
[----:B------:R-:W-:Y:S01]  /*1680*/  ISETP.GE.U32.AND.EX P1, PT, R119, 0x1000000, PT, P1 ;  /* 0x010000007700780c */ /* 0x000fe20003f26110 */
[----:B------:R-:W-:Y:S01]  /*1690*/  FMUL.FTZ R85, R85, UR22 ;  /* 0x0000001655557c20 */ /* 0x000fe20008410000 */
[----:B------:R-:W-:Y:S01]  /*16a0*/  FMUL.FTZ R84, R84, UR22 ;  /* 0x0000001654547c20 */ /* 0x000fe20008410000 */
[C---:B------:R-:W-:Y:S01]  /*16b0*/  LOP3.LUT P4, RZ, R119.reuse, 0xff, RZ, 0xc0, !PT ;  /* 0x000000ff77ff7812 */ /* 0x040fe2000788c0ff */
[----:B------:R-:W-:Y:S01]  /*16c0*/  FMUL.FTZ R90, R90, UR23 ;  /* 0x000000175a5a7c20 */ /* 0x000fe20008410000 */
[----:B------:R-:W-:-:S02]  /*16d0*/  LOP3.LUT P6, RZ, R119, 0xff00, RZ, 0xc0, !PT ;  /* 0x0000ff0077ff7812 */ /* 0x000fc400078cc0ff */
[----:B------:R-:W-:Y:S01]  /*16e0*/  FSEL R86, R86, RZ, P5 ;  /* 0x000000ff56567208 */ /* 0x000fe20002800000 */
[----:B------:R-:W-:Y:S01]  /*16f0*/  FMUL.FTZ R90, R90, UR12 ;  /* 0x0000000c5a5a7c20 */ /* 0x000fe20008410000 */
[----:B------:R-:W-:Y:S02]  /*1700*/  FSEL R87, R87, RZ, P1 ;  /* 0x000000ff57577208 */ /* 0x000fe40000800000 */
[----:B------:R-:W-:Y:S01]  /*1710*/  FSEL R85, R85, RZ, P4 ;  /* 0x000000ff55557208 */ /* 0x000fe20002000000 */
[----:B------:R-:W-:Y:S01]  /*1720*/  FMUL.FTZ R91, R90, UR22 ;  /* 0x000000165a5b7c20 */ /* 0x000fe20008410000 */
[----:B------:R-:W-:Y:S02]  /*1730*/  FSEL R84, R84, RZ, P6 ;  /* 0x000000ff54547208 */ /* 0x000fe40003000000 */
[----:B------:R-:W-:Y:S02]  /*1740*/  F2FP.BF16.F32.PACK_AB R87, R87, R86 ;  /* 0x000000565757723e */ /* 0x000fe400000010ff */
[----:B------:R-:W-:Y:S01]  /*1750*/  F2FP.BF16.F32.PACK_AB R86, R84, R85 ;  /* 0x000000555456723e */ /* 0x000fe200000010ff */
[--C-:B------:R-:W-:Y:S01]  /*1760*/  FFMA.FTZ R84, R111, UR4, R88.reuse ;  /* 0x000000046f547c23 */ /* 0x100fe20008010058 */
[----:B------:R-:W-:Y:S01]  /*1770*/  FFMA.FTZ R85, R112, UR4, R88 ;  /* 0x0000000470557c23 */ /* 0x000fe20008010058 */
[----:B------:R-:W-:-:S02]  /*1780*/  LOP3.LUT P5, RZ, R118, 0xff0000, RZ, 0xc0, !PT ;  /* 0x00ff000076ff7812 */ /* 0x000fc400078ac0ff */
[----:B------:R-:W-:Y:S01]  /*1790*/  FADD.FTZ R89, R109, -R84 ;  /* 0x800000546d597221 */ /* 0x000fe20000010000 */
[----:B------:R-:W-:Y:S01]  /*17a0*/  FFMA.FTZ R84, R115, UR4, R88 ;  /* 0x0000000473547c23 */ /* 0x000fe20008010058 */
[----:B------:R-:W-:Y:S01]  /*17b0*/  FADD.FTZ R85, R110, -R85 ;  /* 0x800000556e557221 */ /* 0x000fe20000010000 */
[C---:B------:R-:W-:Y:S01]  /*17c0*/  LOP3.LUT P6, RZ, R118.reuse, 0xff000000, RZ, 0xc0, !PT ;  /* 0xff00000076ff7812 */ /* 0x040fe200078cc0ff */
[----:B------:R-:W-:Y:S01]  /*17d0*/  FMUL.FTZ R89, R89, UR23 ;  /* 0x0000001759597c20 */ /* 0x000fe20008410000 */
[----:B------:R-:W-:Y:S01]  /*17e0*/  FADD.FTZ R84, R113, -R84 ;  /* 0x8000005471547221 */ /* 0x000fe20000010000 */
        /* <DEDUP_REMOVED lines=10> */
[----:B------:R-:W-:Y:S01]  /*1890*/  FMUL.FTZ R84, R84, UR22 ;  /* 0x0000001654547c20 */ /* 0x000fe20008410000 */
[----:B------:R-:W-:Y:S02]  /*18a0*/  FSEL R90, R89, RZ, P5 ;  /* 0x000000ff595a7208 */ /* 0x000fe40002800000 */
[----:B------:R-:W-:Y:S02]  /*18b0*/  FSEL R89, R85, RZ, P4 ;  /* 0x000000ff55597208 */ /* 0x000fe40002000000 */
[----:B------:R-:W-:Y:S02]  /*18c0*/  FSEL R84, R84, RZ, P1 ;  /* 0x000000ff54547208 */ /* 0x000fe40000800000 */
[----:B------:R-:W-:Y:S02]  /*18d0*/  F2FP.BF16.F32.PACK_AB R85, R91, R90 ;  /* 0x0000005a5b55723e */ /* 0x000fe400000010ff */
[----:B------:R-:W-:Y:S01]  /*18e0*/  F2FP.BF16.F32.PACK_AB R84, R89, R84 ;  /* 0x000000545954723e */ /* 0x000fe200000010ff */
[----:B------:R-:W-:Y:S06]  /*18f0*/  BRA `(.L_x_3403) ;  /* 0x0000000000f47947 */ /* 0x000fec0003800000 */
.L_x_3402:
        /* <DEDUP_REMOVED lines=20> */
[C---:B------:R-:W-:Y:S01]  /*1a40*/  LOP3.LUT P4, RZ, R118.reuse, 0xff00, RZ, 0xc0, !PT ;  /* 0x0000ff0076ff7812 */ /* 0x040fe2000788c0ff */
[----:B------:R-:W-:Y:S01]  /*1a50*/  FMUL.FTZ R83, R83, UR22 ;  /* 0x0000001653537c20 */ /* 0x000fe20008410000 */
[----:B------:R-:W-:Y:S01]  /*1a60*/  LOP3.LUT P5, RZ, R118, 0xff0000, RZ, 0xc0, !PT ;  /* 0x00ff000076ff7812 */ /* 0x000fe200078ac0ff */
[----:B------:R-:W-:Y:S01]  /*1a70*/  FFMA.FTZ R86, R106, UR4, R88 ;  /* 0x000000046a567c23 */ /* 0x000fe20008010058 */
[----:B------:R-:W-:-:S02]  /*1a80*/  LOP3.LUT P6, RZ, R118, 0xff000000, RZ, 0xc0, !PT ;  /* 0xff00000076ff7812 */ /* 0x000fc400078cc0ff */
[----:B------:R-:W-:Y:S01]  /*1a90*/  FSEL R80, R80, RZ, P1 ;  /* 0x000000ff50507208 */ /* 0x000fe20000800000 */
[----:B------:R-:W-:Y:S01]  /*1aa0*/  FADD.FTZ R87, R103, -R86 ;  /* 0x8000005667577221 */ /* 0x000fe20000010000 */
[----:B------:R-:W-:Y:S02]  /*1ab0*/  FSEL R81, R81, RZ, P4 ;  /* 0x000000ff51517208 */ /* 0x000fe40002000000 */
[----:B------:R-:W-:Y:S02]  /*1ac0*/  FSEL R82, R82, RZ, P5 ;  /* 0x000000ff52527208 */ /* 0x000fe40002800000 */
[----:B------:R-:W-:Y:S02]  /*1ad0*/  FSEL R83, R83, RZ, P6 ;  /* 0x000000ff53537208 */ /* 0x000fe40003000000 */
[----:B------:R-:W-:Y:S01]  /*1ae0*/  F2FP.BF16.F32.PACK_AB R84, R81, R80 ;  /* 0x000000505154723e */ /* 0x000fe200000010ff */
[--C-:B------:R-:W-:Y:S01]  /*1af0*/  FFMA.FTZ R81, R105, UR4, R88.reuse ;  /* 0x0000000469517c23 */ /* 0x100fe20008010058 */
[----:B------:R-:W-:Y:S01]  /*1b00*/  F2FP.BF16.F32.PACK_AB R85, R83, R82 ;  /* 0x000000525355723e */ /* 0x000fe200000010ff */
[--C-:B------:R-:W-:Y:S01]  /*1b10*/  FFMA.FTZ R80, R94, UR4, R88.reuse ;  /* 0x000000045e507c23 */ /* 0x100fe20008010058 */
[----:B------:R-:W-:Y:S01]  /*1b20*/  FFMA.FTZ R83, R93, UR4, R88 ;  /* 0x000000045d537c23 */ /* 0x000fe20008010058 */
[----:B------:R-:W-:Y:S01]  /*1b30*/  FADD.FTZ R81, R92, -R81 ;  /* 0x800000515c517221 */ /* 0x000fe20000010000 */
[----:B------:R-:W-:Y:S01]  /*1b40*/  ISETP.GE.U32.AND P1, PT, R118, RZ, PT ;  /* 0x000000ff7600720c */ /* 0x000fe20003f26070 */
[----:B------:R-:W-:Y:S01]  /*1b50*/  FADD.FTZ R82, R95, -R80 ;  /* 0x800000505f527221 */ /* 0x000fe20000010000 */
[----:B------:R-:W-:Y:S01]  /*1b60*/  FADD.FTZ R83, R104, -R83 ;  /* 0x8000005368537221 */ /* 0x000fe20000010000 */
[----:B------:R-:W-:Y:S01]  /*1b70*/  FMUL.FTZ R80, R81, UR23 ;  /* 0x0000001751507c20 */ /* 0x000fe20008410000 */
[----:B------:R-:W-:Y:S01]  /*1b80*/  LOP3.LUT P6, RZ, R119, 0xff, RZ, 0xc0, !PT ;  /* 0x000000ff77ff7812 */ /* 0x000fe200078cc0ff */
        /* <DEDUP_REMOVED lines=12> */
[----:B------:R-:W-:-:S02]  /*1c50*/  LOP3.LUT P4, RZ, R119, 0xff0000, RZ, 0xc0, !PT ;  /* 0x00ff000077ff7812 */ /* 0x000fc4000788c0ff */
[----:B------:R-:W-:Y:S02]  /*1c60*/  ISETP.GE.U32.AND.EX P1, PT, R119, 0x1000000, PT, P1 ;  /* 0x010000007700780c */ /* 0x000fe40003f26110 */
[----:B------:R-:W-:Y:S02]  /*1c70*/  FSEL R86, R86, RZ, P6 ;  /* 0x000000ff56567208 */ /* 0x000fe40003000000 */
[----:B------:R-:W-:Y:S02]  /*1c80*/  FSEL R87, R87, RZ, P5 ;  /* 0x000000ff57577208 */ /* 0x000fe40002800000 */
[----:B------:R-:W-:Y:S02]  /*1c90*/  FSEL R89, R89, RZ, P4 ;  /* 0x000000ff59597208 */ /* 0x000fe40002000000 */
[----:B------:R-:W-:Y:S02]  /*1ca0*/  FSEL R90, R90, RZ, P1 ;  /* 0x000000ff5a5a7208 */ /* 0x000fe40000800000 */
[----:B------:R-:W-:-:S02]  /*1cb0*/  F2FP.BF16.F32.PACK_AB R86, R87, R86 ;  /* 0x000000565756723e */ /* 0x000fc400000010ff */
[----:B------:R-:W-:-:S07]  /*1cc0*/  F2FP.BF16.F32.PACK_AB R87, R90, R89 ;  /* 0x000000595a57723e */ /* 0x000fce00000010ff */
.L_x_3403:
        /* <DEDUP_REMOVED lines=8> */
.L_x_3401:
[----:B------:R-:W-:Y:S05]  /*1d50*/  BSYNC.RECONVERGENT B1 ;  /* 0x0000000000017941 */ /* 0x000fea0003800200 */
.L_x_3400:
        /* <DEDUP_REMOVED lines=26> */
[----:B------:R-:W-:-:S02]  /*1f00*/  LOP3.LUT P5, RZ, R116, 0xff0000, RZ, 0xc0, !PT ;  /* 0x00ff000074ff7812 */ /* 0x000fc400078ac0ff */
[----:B------:R-:W-:Y:S02]  /*1f10*/  LOP3.LUT P6, RZ, R116, 0xff000000, RZ, 0xc0, !PT ;  /* 0xff00000074ff7812 */ /* 0x000fe400078cc0ff */
[----:B------:R-:W-:Y:S02]  /*1f20*/  FSEL R80, R80, RZ, P1 ;  /* 0x000000ff50507208 */ /* 0x000fe40000800000 */
[----:B------:R-:W-:Y:S02]  /*1f30*/  FSEL R81, R81, RZ, P4 ;  /* 0x000000ff51517208 */ /* 0x000fe40002000000 */
[----:B------:R-:W-:Y:S02]  /*1f40*/  FSEL R82, R82, RZ, P5 ;  /* 0x000000ff52527208 */ /* 0x000fe40002800000 */
[----:B------:R-:W-:Y:S02]  /*1f50*/  FSEL R83, R83, RZ, P6 ;  /* 0x000000ff53537208 */ /* 0x000fe40003000000 */
[----:B------:R-:W-:Y:S01]  /*1f60*/  F2FP.BF16.F32.PACK_AB R84, R81, R80 ;  /* 0x000000505154723e */ /* 0x000fe200000010ff */
[--C-:B------:R-:W-:Y:S01]  /*1f70*/  FFMA.FTZ R81, R7, UR4, R88.reuse ;  /* 0x0000000407517c23 */ /* 0x100fe20008010058 */
[----:B------:R-:W-:Y:S01]  /*1f80*/  F2FP.BF16.F32.PACK_AB R85, R83, R82 ;  /* 0x000000525355723e */ /* 0x000fe200000010ff */
        /* <DEDUP_REMOVED lines=18> */
[C---:B------:R-:W-:Y:S01]  /*20b0*/  LOP3.LUT P4, RZ, R117.reuse, 0xff, RZ, 0xc0, !PT ;  /* 0x000000ff75ff7812 */ /* 0x040fe2000788c0ff */
[----:B------:R-:W-:Y:S01]  /*20c0*/  FMUL.FTZ R88, R88, UR22 ;  /* 0x0000001658587c20 */ /* 0x000fe20008410000 */
[----:B------:R-:W-:Y:S01]  /*20d0*/  LOP3.LUT P6, RZ, R117, 0xff00, RZ, 0xc0, !PT ;  /* 0x0000ff0075ff7812 */ /* 0x000fe200078cc0ff */
        /* <DEDUP_REMOVED lines=8> */
[----:B------:R-:W-:Y:S01]  /*2160*/  F2FP.BF16.F32.PACK_AB R87, R89, R88 ;  /* 0x000000585957723e */ /* 0x000fe200000010ff */
[----:B------:R-:W-:Y:S06]  /*2170*/  BRA `(.L_x_3406) ;  /* 0x0000000000f47947 */ /* 0x000fec0003800000 */
.L_x_3405:
[--C-:B0-----:R-:W-:Y:S01]  /*2180*/  FFMA.FTZ R85, R7, UR4, R88.reuse ;  /* 0x0000000407557c23 */ /* 0x101fe20008010058 */
[--C-:B------:R-:W-:Y:S01]  /*2190*/  FFMA.FTZ R90, R6, UR4, R88.reuse ;  /* 0x00000004065a7c23 */ /* 0x100fe20008010058 */
[--C-:B------:R-:W-:Y:S01]  /*21a0*/  FFMA.FTZ R84, R4, UR4, R88.reuse ;  /* 0x0000000404547c23 */ /* 0x100fe20008010058 */
[----:B------:R-:W-:Y:S01]  /*21b0*/  LOP3.LUT P5, RZ, R117, 0xff, RZ, 0xc0, !PT ;  /* 0x000000ff75ff7812 */ /* 0x000fe200078ac0ff */
[----:B------:R-:W-:Y:S01]  /*21c0*/  FADD.FTZ R86, R96, -R85 ;  /* 0x8000005560567221 */ /* 0x000fe20000010000 */
[----:B------:R-:W-:Y:S01]  /*21d0*/  FFMA.FTZ R85, R5, UR4, R88 ;  /* 0x0000000405557c23 */ /* 0x000fe20008010058 */
[----:B------:R-:W-:Y:S01]  /*21e0*/  FADD.FTZ R90, R99, -R90 ;  /* 0x8000005a635a7221 */ /* 0x000fe20000010000 */
[----:B------:R-:W-:Y:S01]  /*21f0*/  FADD.FTZ R84, R97, -R84 ;  /* 0x8000005461547221 */ /* 0x000fe20000010000 */
        /* <DEDUP_REMOVED lines=15> */
[----:B------:R-:W-:Y:S01]  /*22f0*/  FFMA.FTZ R89, R9, UR4, R88 ;  /* 0x0000000409597c23 */ /* 0x000fe20008010058 */
[----:B------:R-:W-:-:S02]  /*2300*/  LOP3.LUT P4, RZ, R116, 0xff000000, RZ, 0xc0, !PT ;  /* 0xff00000074ff7812 */ /* 0x000fc4000788c0ff */
[----:B------:R-:W-:Y:S01]  /*2310*/  FSEL R86, R86, RZ, P5 ;  /* 0x000000ff56567208 */ /* 0x000fe20002800000 */
[----:B------:R-:W-:Y:S01]  /*2320*/  FADD.FTZ R89, R98, -R89 ;  /* 0x8000005962597221 */ /* 0x000fe20000010000 */
[----:B------:R-:W-:Y:S02]  /*2330*/  FSEL R87, R90, RZ, P6 ;  /* 0x000000ff5a577208 */ /* 0x000fe40003000000 */
[----:B------:R-:W-:Y:S01]  /*2340*/  FSEL R85, R85, RZ, P1 ;  /* 0x000000ff55557208 */ /* 0x000fe20000800000 */
[----:B------:R-:W-:Y:S01]  /*2350*/  FMUL.FTZ R89, R89, UR23 ;  /* 0x0000001759597c20 */ /* 0x000fe20008410000 */
[----:B------:R-:W-:Y:S02]  /*2360*/  FSEL R84, R84, RZ, P4 ;  /* 0x000000ff54547208 */ /* 0x000fe40002000000 */
[----:B------:R-:W-:Y:S01]  /*2370*/  F2FP.BF16.F32.PACK_AB R86, R87, R86 ;  /* 0x000000565756723e */ /* 0x000fe200000010ff */
[--C-:B------:R-:W-:Y:S01]  /*2380*/  FFMA.FTZ R87, R3, UR4, R88.reuse ;  /* 0x0000000403577c23 */ /* 0x100fe20008010058 */
[----:B------:R-:W-:Y:S01]  /*2390*/  F2FP.BF16.F32.PACK_AB R85, R84, R85 ;  /* 0x000000555455723e */ /* 0x000fe200000010ff */
[--C-:B------:R-:W-:Y:S01]  /*23a0*/  FFMA.FTZ R84, R2, UR4, R88.reuse ;  /* 0x0000000402547c23 */ /* 0x100fe20008010058 */
[----:B------:R-:W-:Y:S01]  /*23b0*/  FFMA.FTZ R88, R100, UR4, R88 ;  /* 0x0000000464587c23 */ /* 0x000fe20008010058 */
[----:B------:R-:W-:Y:S01]  /*23c0*/  FADD.FTZ R87, R8, -R87 ;  /* 0x8000005708577221 */ /* 0x000fe20000010000 */
[----:B------:R-:W-:Y:S01]  /*23d0*/  FMUL.FTZ R89, R89, UR12 ;  /* 0x0000000c59597c20 */ /* 0x000fe20008410000 */
[----:B------:R-:W-:Y:S01]  /*23e0*/  FADD.FTZ R84, R11, -R84 ;  /* 0x800000540b547221 */ /* 0x000fe20000010000 */
[----:B------:R-:W-:Y:S01]  /*23f0*/  FADD.FTZ R88, R101, -R88 ;  /* 0x8000005865587221 */ /* 0x000fe20000010000 */
[----:B------:R-:W-:Y:S01]  /*2400*/  FMUL.FTZ R87, R87, UR23 ;  /* 0x0000001757577c20 */ /* 0x000fe20008410000 */
[----:B------:R-:W-:Y:S01]  /*2410*/  ISETP.GE.U32.AND P1, PT, R116, RZ, PT ;  /* 0x000000ff7400720c */ /* 0x000fe20003f26070 */
        /* <DEDUP_REMOVED lines=10> */
[----:B------:R-:W-:-:S02]  /*24c0*/  LOP3.LUT P4, RZ, R117, 0xff0000, RZ, 0xc0, !PT ;  /* 0x00ff000075ff7812 */ /* 0x000fc4000788c0ff */
[----:B------:R-:W-:Y:S02]  /*24d0*/  ISETP.GE.U32.AND.EX P1, PT, R117, 0x1000000, PT, P1 ;  /* 0x010000007500780c */ /* 0x000fe40003f26110 */
[----:B------:R-:W-:Y:S02]  /*24e0*/  LOP3.LUT P6, RZ, R116, 0xff, RZ, 0xc0, !PT ;  /* 0x000000ff74ff7812 */ /* 0x000fe400078cc0ff */
[----:B------:R-:W-:Y:S02]  /*24f0*/  FSEL R89, R84, RZ, P5 ;  /* 0x000000ff54597208 */ /* 0x000fe40002800000 */
[----:B------:R-:W-:Y:S02]  /*2500*/  FSEL R88, R88, RZ, P4 ;  /* 0x000000ff58587208 */ /* 0x000fe40002000000 */
[----:B------:R-:W-:Y:S02]  /*2510*/  FSEL R91, R90, RZ, P1 ;  /* 0x000000ff5a5b7208 */ /* 0x000fe40000800000 */
[----:B------:R-:W-:-:S02]  /*2520*/  FSEL R84, R87, RZ, P6 ;  /* 0x000000ff57547208 */ /* 0x000fc40003000000 */
[----:B------:R-:W-:Y:S02]  /*2530*/  F2FP.BF16.F32.PACK_AB R87, R91, R88 ;  /* 0x000000585b57723e */ /* 0x000fe400000010ff */
[----:B------:R-:W-:-:S07]  /*2540*/  F2FP.BF16.F32.PACK_AB R84, R89, R84 ;  /* 0x000000545954723e */ /* 0x000fce00000010ff */
.L_x_3406:
        /* <DEDUP_REMOVED lines=8> */
.L_x_3399:
[----:B------:R-:W-:Y:S04]  /*25d0*/  BSSY.RECONVERGENT B1, `(.L_x_3407) ;  /* 0x000008a000017945 */ /* 0x000fe80003800200 */
[----:B------:R-:W-:Y:S05]  /*25e0*/  @!P3 BRA `(.L_x_3408) ;  /* 0x000000080020b947 */ /* 0x000fea0003800000 */
[----:B------:R-:W-:-:S04]  /*25f0*/  UISETP.NE.U32.AND UP1, UPT, UR20, URZ, UPT ;  /* 0x000000ff1400728c */ /* 0x000fc8000bf25070 */
[----:B------:R-:W-:-:S09]  /*2600*/  UISETP.NE.AND.EX UP1, UPT, UR21, URZ, UPT, UP1 ;  /* 0x000000ff1500728c */ /* 0x000fd2000bf25310 */
[----:B------:R-:W-:Y:S05]  /*2610*/  BRA.U UP1, `(.L_x_3409) ;  /* 0x0000000101f87547 */ /* 0x000fea000b800000 */
[--C-:B------:R-:W-:Y:S01]  /*2620*/  FFMA.FTZ R85, R93, UR4, R88.reuse ;  /* 0x000000045d557c23 */ /* 0x100fe20008010058 */
[----:B------:R-:W-:Y:S01]  /*2630*/  FFMA.FTZ R84, R106, UR4, R88 ;  /* 0x000000046a547c23 */ /* 0x000fe20008010058 */
[----:B------:R-:W-:Y:S02]  /*2640*/  ISETP.GE.U32.AND P0, PT, R118, RZ, PT ;  /* 0x000000ff7600720c */ /* 0x000fe40003f06070 */
[----:B------:R-:W-:Y:S01]  /*2650*/  FADD.FTZ R87, R104, -R85 ;  /* 0x8000005568577221 */ /* 0x000fe20000010000 */
[----:B------:R-:W-:Y:S01]  /*2660*/  FADD.FTZ R120, R103, -R84 ;  /* 0x8000005467787221 */ /* 0x000fe20000010000 */
[--C-:B------:R-:W-:Y:S01]  /*2670*/  FFMA.FTZ R85, R105, UR4, R88.reuse ;  /* 0x0000000469557c23 */ /* 0x100fe20008010058 */
[----:B------:R-:W-:Y:S01]  /*2680*/  FFMA.FTZ R84, R94, UR4, R88 ;  /* 0x000000045e547c23 */ /* 0x000fe20008010058 */
        /* <DEDUP_REMOVED lines=8> */
[----:B------:R-:W-:Y:S01]  /*2710*/  FMUL.FTZ R86, R86, UR22 ;  /* 0x0000001656567c20 */ /* 0x000fe20008410000 */
[----:B------:R-:W-:Y:S01]  /*2720*/  FMUL.FTZ R87, R87, UR22 ;  /* 0x0000001657577c20 */ /* 0x000fe20008410000 */
[----:B------:R-:W-:Y:S01]  /*2730*/  FMUL.FTZ R84, R84, UR12 ;  /* 0x0000000c54547c20 */ /* 0x000fe20008410000 */
[----:B------:R-:W-:Y:S01]  /*2740*/  FMUL.FTZ R85, R85, UR12 ;  /* 0x0000000c55557c20 */ /* 0x000fe20008410000 */
[C---:B------:R-:W-:Y:S01]  /*2750*/  LOP3.LUT P5, RZ, R119.reuse, 0xff0000, RZ, 0xc0, !PT ;  /* 0x00ff000077ff7812 */ /* 0x040fe200078ac0ff */
[----:B------:R-:W-:Y:S01]  /*2760*/  FFMA.FTZ R90, R108, UR4, R88 ;  /* 0x000000046c5a7c23 */ /* 0x000fe20008010058 */
[----:B------:R-:W-:Y:S01]  /*2770*/  ISETP.GE.U32.AND.EX P0, PT, R119, 0x1000000, PT, P0 ;  /* 0x010000007700780c */ /* 0x000fe20003f06100 */
[----:B------:R-:W-:Y:S01]  /*2780*/  FMUL.FTZ R84, R84, UR22 ;  /* 0x0000001654547c20 */ /* 0x000fe20008410000 */
[----:B------:R-:W-:Y:S01]  /*2790*/  FMUL.FTZ R85, R85, UR22 ;  /* 0x0000001655557c20 */ /* 0x000fe20008410000 */
[----:B------:R-:W-:Y:S01]  /*27a0*/  LOP3.LUT P1, RZ, R119, 0xff, RZ, 0xc0, !PT ;  /* 0x000000ff77ff7812 */ /* 0x000fe2000782c0ff */
[----:B------:R-:W-:Y:S01]  /*27b0*/  FADD.FTZ R90, R107, -R90 ;  /* 0x8000005a6b5a7221 */ /* 0x000fe20000010000 */
[----:B------:R-:W-:-:S02]  /*27c0*/  LOP3.LUT P4, RZ, R119, 0xff00, RZ, 0xc0, !PT ;  /* 0x0000ff0077ff7812 */ /* 0x000fc4000788c0ff */
[----:B------:R-:W-:Y:S01]  /*27d0*/  FSEL R86, R86, RZ, P5 ;  /* 0x000000ff56567208 */ /* 0x000fe20002800000 */
[----:B------:R-:W-:Y:S01]  /*27e0*/  FFMA.FTZ R90, R90, UR23, R27 ;  /* 0x000000175a5a7c23 */ /* 0x000fe2000801001b */
        /* <DEDUP_REMOVED lines=12> */
[----:B------:R-:W-:Y:S01]  /*28b0*/  LOP3.LUT P5, RZ, R118, 0xff000000, RZ, 0xc0, !PT ;  /* 0xff00000076ff7812 */ /* 0x000fe200078ac0ff */
[----:B------:R-:W-:Y:S01]  /*28c0*/  FFMA.FTZ R89, R89, UR23, R26 ;  /* 0x0000001759597c23 */ /* 0x000fe2000801001a */
[----:B------:R-:W-:Y:S01]  /*28d0*/  FADD.FTZ R91, R113, -R84 ;  /* 0x80000054715b7221 */ /* 0x000fe20000010000 */
[----:B------:R-:W-:Y:S01]  /*28e0*/  FFMA.FTZ R85, R120, UR23, R25 ;  /* 0x0000001778557c23 */ /* 0x000fe20008010019 */
[----:B------:R-:W-:Y:S01]  /*28f0*/  LOP3.LUT P1, RZ, R118, 0xff00, RZ, 0xc0, !PT ;  /* 0x0000ff0076ff7812 */ /* 0x000fe2000782c0ff */
[----:B------:R-:W-:Y:S01]  /*2900*/  FMUL.FTZ R89, R89, UR12 ;  /* 0x0000000c59597c20 */ /* 0x000fe20008410000 */
[----:B------:R-:W-:Y:S01]  /*2910*/  FFMA.FTZ R84, R91, UR23, R24 ;  /* 0x000000175b547c23 */ /* 0x000fe20008010018 */
[----:B------:R-:W-:Y:S01]  /*2920*/  FMUL.FTZ R85, R85, UR12 ;  /* 0x0000000c55557c20 */ /* 0x000fe20008410000 */
[----:B------:R-:W-:Y:S01]  /*2930*/  FMUL.FTZ R91, R90, UR22 ;  /* 0x000000165a5b7c20 */ /* 0x000fe20008410000 */
[----:B------:R-:W-:Y:S01]  /*2940*/  FMUL.FTZ R89, R89, UR22 ;  /* 0x0000001659597c20 */ /* 0x000fe20008410000 */
[----:B------:R-:W-:Y:S01]  /*2950*/  FMUL.FTZ R84, R84, UR12 ;  /* 0x0000000c54547c20 */ /* 0x000fe20008410000 */
[----:B------:R-:W-:Y:S01]  /*2960*/  FMUL.FTZ R85, R85, UR22 ;  /* 0x0000001655557c20 */ /* 0x000fe20008410000 */
[----:B------:R-:W-:-:S02]  /*2970*/  LOP3.LUT P0, RZ, R118, 0xff, RZ, 0xc0, !PT ;  /* 0x000000ff76ff7812 */ /* 0x000fc4000780c0ff */
[----:B------:R-:W-:Y:S01]  /*2980*/  FMUL.FTZ R84, R84, UR22 ;  /* 0x0000001654547c20 */ /* 0x000fe20008410000 */
[----:B------:R-:W-:Y:S02]  /*2990*/  FSEL R90, R89, RZ, P4 ;  /* 0x000000ff595a7208 */ /* 0x000fe40002000000 */
[----:B------:R-:W-:Y:S02]  /*29a0*/  FSEL R91, R91, RZ, P5 ;  /* 0x000000ff5b5b7208 */ /* 0x000fe40002800000 */
[----:B------:R-:W-:Y:S02]  /*29b0*/  FSEL R89, R85, RZ, P1 ;  /* 0x000000ff55597208 */ /* 0x000fe40000800000 */
[----:B------:R-:W-:Y:S02]  /*29c0*/  FSEL R84, R84, RZ, P0 ;  /* 0x000000ff54547208 */ /* 0x000fe40000000000 */
[----:B------:R-:W-:Y:S02]  /*29d0*/  F2FP.BF16.F32.PACK_AB R85, R91, R90 ;  /* 0x0000005a5b55723e */ /* 0x000fe400000010ff */
[----:B------:R-:W-:Y:S01]  /*29e0*/  F2FP.BF16.F32.PACK_AB R84, R89, R84 ;  /* 0x000000545954723e */ /* 0x000fe200000010ff */
[----:B------:R-:W-:Y:S06]  /*29f0*/  BRA `(.L_x_3410) ;  /* 0x0000000000f47947 */ /* 0x000fec0003800000 */
.L_x_3409:
        /* <DEDUP_REMOVED lines=39> */
[----:B------:R-:W-:Y:S01]  /*2c70*/  FFMA.FTZ R80, R81, UR23, R20 ;  /* 0x0000001751507c23 */ /* 0x000fe20008010014 */
[----:B------:R-:W-:Y:S01]  /*2c80*/  LOP3.LUT P1, RZ, R119, 0xff, RZ, 0xc0, !PT ;  /* 0x000000ff77ff7812 */ /* 0x000fe2000782c0ff */
        /* <DEDUP_REMOVED lines=20> */
.L_x_3410:
        /* <DEDUP_REMOVED lines=10> */
.L_x_3408:
[----:B------:R-:W-:Y:S05]  /*2e70*/  BSYNC.RECONVERGENT B1 ;  /* 0x0000000000017941 */ /* 0x000fea0003800200 */
.L_x_3407:
        /* <DEDUP_REMOVED lines=66> */
.L_x_3411:
        /* <DEDUP_REMOVED lines=8> */
[----:B------:R-:W-:Y:S01]  /*3320*/  FFMA.FTZ R87, R87, UR23, R12 ;  /* 0x0000001757577c23 */ /* 0x000fe2000801000c */
[----:B------:R-:W-:Y:S01]  /*3330*/  FADD.FTZ R85, R10, -R85 ;  /* 0x800000550a557221 */ /* 0x000fe20000010000 */
[----:B------:R-:W-:Y:S01]  /*3340*/  FFMA.FTZ R86, R86, UR23, R13 ;  /* 0x0000001756567c23 */ /* 0x000fe2000801000d */
[----:B------:R-:W-:Y:S01]  /*3350*/  FFMA.FTZ R84, R84, UR23, R19 ;  /* 0x0000001754547c23 */ /* 0x000fe20008010013 */
[----:B------:R-:W-:Y:S01]  /*3360*/  FMUL.FTZ R87, R87, UR12 ;  /* 0x0000000c57577c20 */ /* 0x000fe20008410000 */
        /* <DEDUP_REMOVED lines=9> */
[----:B------:R-:W-:-:S02]  /*3400*/  LOP3.LUT P1, RZ, R116, 0xff0000, RZ, 0xc0, !PT ;  /* 0x00ff000074ff7812 */ /* 0x000fc4000782c0ff */
[----:B------:R-:W-:Y:S02]  /*3410*/  LOP3.LUT P4, RZ, R116, 0xff000000, RZ, 0xc0, !PT ;  /* 0xff00000074ff7812 */ /* 0x000fe4000788c0ff */
[----:B------:R-:W-:Y:S01]  /*3420*/  FSEL R86, R87, RZ, P5 ;  /* 0x000000ff57567208 */ /* 0x000fe20002800000 */
[--C-:B------:R-:W-:Y:S01]  /*3430*/  FFMA.FTZ R87, R3, UR4, R88.reuse ;  /* 0x0000000403577c23 */ /* 0x100fe20008010058 */
[----:B------:R-:W-:Y:S02]  /*3440*/  FSEL R89, R89, RZ, P6 ;  /* 0x000000ff59597208 */ /* 0x000fe40003000000 */
[----:B------:R-:W-:Y:S01]  /*3450*/  FSEL R85, R85, RZ, P1 ;  /* 0x000000ff55557208 */ /* 0x000fe20000800000 */
[----:B------:R-:W-:Y:S01]  /*3460*/  FADD.FTZ R87, R8, -R87 ;  /* 0x8000005708577221 */ /* 0x000fe20000010000 */
[----:B------:R-:W-:Y:S02]  /*3470*/  FSEL R84, R84, RZ, P4 ;  /* 0x000000ff54547208 */ /* 0x000fe40002000000 */
[----:B------:R-:W-:Y:S01]  /*3480*/  F2FP.BF16.F32.PACK_AB R86, R89, R86 ;  /* 0x000000565956723e */ /* 0x000fe200000010ff */
[--C-:B------:R-:W-:Y:S01]  /*3490*/  FFMA.FTZ R89, R9, UR4, R88.reuse ;  /* 0x0000000409597c23 */ /* 0x100fe20008010058 */
[----:B------:R-:W-:Y:S01]  /*34a0*/  F2FP.BF16.F32.PACK_AB R85, R84, R85 ;  /* 0x000000555455723e */ /* 0x000fe200000010ff */
[--C-:B------:R-:W-:Y:S01]  /*34b0*/  FFMA.FTZ R84, R2, UR4, R88.reuse ;  /* 0x0000000402547c23 */ /* 0x100fe20008010058 */
[----:B------:R-:W-:Y:S01]  /*34c0*/  FFMA.FTZ R88, R100, UR4, R88 ;  /* 0x0000000464587c23 */ /* 0x000fe20008010058 */
[----:B------:R-:W-:Y:S01]  /*34d0*/  FADD.FTZ R89, R98, -R89 ;  /* 0x8000005962597221 */ /* 0x000fe20000010000 */
[----:B------:R-:W-:Y:S01]  /*34e0*/  FFMA.FTZ R87, R87, UR23, R16 ;  /* 0x0000001757577c23 */ /* 0x000fe20008010010 */
[----:B------:R-:W-:Y:S01]  /*34f0*/  FADD.FTZ R84, R11, -R84 ;  /* 0x800000540b547221 */ /* 0x000fe20000010000 */
[----:B------:R-:W-:Y:S01]  /*3500*/  FADD.FTZ R88, R101, -R88 ;  /* 0x8000005865587221 */ /* 0x000fe20000010000 */
[----:B------:R-:W-:Y:S01]  /*3510*/  FFMA.FTZ R89, R89, UR23, R14 ;  /* 0x0000001759597c23 */ /* 0x000fe2000801000e */
[----:B------:R-:W-:Y:S01]  /*3520*/  FMUL.FTZ R87, R87, UR12 ;  /* 0x0000000c57577c20 */ /* 0x000fe20008410000 */
[----:B------:R-:W-:Y:S01]  /*3530*/  FFMA.FTZ R84, R84, UR23, R17 ;  /* 0x0000001754547c23 */ /* 0x000fe20008010011 */
[----:B------:R-:W-:Y:S01]  /*3540*/  FFMA.FTZ R88, R88, UR23, R15 ;  /* 0x0000001758587c23 */ /* 0x000fe2000801000f */
[----:B------:R-:W-:Y:S01]  /*3550*/  FMUL.FTZ R89, R89, UR12 ;  /* 0x0000000c59597c20 */ /* 0x000fe20008410000 */
[----:B------:R-:W-:Y:S01]  /*3560*/  ISETP.GE.U32.AND P1, PT, R116, RZ, PT ;  /* 0x000000ff7400720c */ /* 0x000fe20003f26070 */
[----:B------:R-:W-:Y:S01]  /*3570*/  FMUL.FTZ R84, R84, UR12 ;  /* 0x0000000c54547c20 */ /* 0x000fe20008410000 */
[----:B------:R-:W-:Y:S01]  /*3580*/  FMUL.FTZ R90, R88, UR12 ;  /* 0x0000000c585a7c20 */ /* 0x000fe20008410000 */
[----:B------:R-:W-:Y:S01]  /*3590*/  LOP3.LUT P5, RZ, R116, 0xff00, RZ, 0xc0, !PT ;  /* 0x0000ff0074ff7812 */ /* 0x000fe200078ac0ff */
        /* <DEDUP_REMOVED lines=13> */
.L_x_3412:
[----:B------:R-:W0:Y:S08]  /*3670*/  @P0 LDC.64 R90, c[0x0][0x478] ;  /* 0x00011e00ff5a0b82 */ /* 0x000e300000000a00 */
[----:B------:R-:W1:Y:S01]  /*3680*/  LDC.64 R88, c[0x0][0x468] ;  /* 0x00011a00ff587b82 */ /* 0x000e620000000a00 */
[----:B0-----:R-:W-:-:S05]  /*3690*/  @P0 IMAD.WIDE.U32 R90, R0, 0x20, R90 ;  /* 0x00000020005a0825 */ /* 0x001fca00078e005a */
[----:B------:R2:W-:Y:S01]  /*36a0*/  @P0 STG.E.128 desc[UR14][R90.64], R76 ;  /* 0x0000004c5a000986 */ /* 0x0005e2000c101d0e */
[----:B-1----:R-:W-:-:S03]  /*36b0*/  IMAD.WIDE.U32 R88, R0, 0x10, R88 ;  /* 0x0000001000587825 */ /* 0x002fc600078e0058 */
[----:B------:R2:W-:Y:S04]  /*36c0*/  @P0 STG.E.128 desc[UR14][R90.64+0x10], R80 ;  /* 0x000010505a000986 */ /* 0x0005e8000c101d0e */
[----:B------:R2:W-:Y:S02]  /*36d0*/  STG.E.128 desc[UR14][R88.64], R84 ;  /* 0x0000005458007986 */ /* 0x0005e4000c101d0e */
.L_x_3404:
[----:B------:R-:W-:Y:S05]  /*36e0*/  BSYNC.RECONVERGENT B0 ;  /* 0x0000000000007941 */ /* 0x000fea0003800200 */
.L_x_3398:
[----:B------:R-:W-:Y:S02]  /*36f0*/  UIADD3 UR7, UPT, UPT, UR7, UR24, URZ ;  /* 0x0000001807077290 */ /* 0x000fe4000fffe0ff */
[----:B------:R-:W-:Y:S02]  /*3700*/  UPLOP3.LUT UP2, UPT, UPT, UPT, UP2, 0x40, 0x4 ;  /* 0x000000000004789c */ /* 0x000fe40003f4e820 */
[----:B------:R-:W-:-:S09]  /*3710*/  UISETP.GE.AND UP1, UPT, UR7, UR25, UPT ;  /* 0x000000190700728c */ /* 0x000fd2000bf26270 */
[----:B------:R-:W-:Y:S05]  /*3720*/  BRA.U !UP1, `(.L_x_3413) ;  /* 0xffffffcd09487547 */ /* 0x000fea000b83ffff */
.L_x_3391:
        /* <DEDUP_REMOVED lines=23> */
.L_x_3414:
        /* <DEDUP_REMOVED lines=14> */
.L_x_8054:


//--------------------- .text._ZN10layer_norm13ln_bwd_kernelINS_13Kernel_traitsIf13__nv_bfloat16fS2_fjLj2048ELj1ELj1ELj4ELj16ENS_18Kernel_traits_baseILj2048EfS2_fS2_fjLj128EEEEELb1ELb0ELb0ELb1EEEvNS_9BwdParamsE --------------------------
	.section	.text._ZN10layer_norm13ln_bwd_kernelINS_13Kernel_traitsIf13__nv_bfloat16fS2_fjLj2048ELj1ELj1ELj4ELj16ENS_18Kernel_traits_baseILj2048EfS2_fS2_fjLj128EEEEELb1ELb0ELb0ELb1EEEvNS_9BwdParamsE,"ax",@progbits
	.align	128
        .global         _ZN10layer_norm13ln_bwd_kernelINS_13Kernel_traitsIf13__nv_bfloat16fS2_fjLj2048ELj1ELj1ELj4ELj16ENS_18Kernel_traits_baseILj2048EfS2_fS2_fjLj128EEEEELb1ELb0ELb0ELb1EEEvNS_9BwdParamsE
        .type           _ZN10layer_norm13ln_bwd_kernelINS_13Kernel_traitsIf13__nv_bfloat16fS2_fjLj2048ELj1ELj1ELj4ELj16ENS_18Kernel_traits_baseILj2048EfS2_fS2_fjLj128EEEEELb1ELb0ELb0ELb1EEEvNS_9BwdParamsE,@function
        .size           _ZN10layer_norm13ln_bwd_kernelINS_13Kernel_traitsIf13__nv_bfloat16fS2_fjLj2048ELj1ELj1ELj4ELj16ENS_18Kernel_traits_baseILj2048EfS2_fS2_fjLj128EEEEELb1ELb0ELb0ELb1EEEvNS_9BwdParamsE,(.L_x_8055 - _ZN10layer_norm13ln_bwd_kernelINS_13Kernel_traitsIf13__nv_bfloat16fS2_fjLj2048ELj1ELj1ELj4ELj16ENS_18Kernel_traits_baseILj2048EfS2_fS2_fjLj128EEEEELb1ELb0ELb0ELb1EEEvNS_9BwdParamsE)
        .other          _ZN10layer_norm13ln_bwd_kernelINS_13Kernel_traitsIf13__nv_bfloat16fS2_fjLj2048ELj1ELj1ELj4ELj16ENS_18Kernel_traits_baseILj2048EfS2_fS2_fjLj128EEEEELb1ELb0ELb0ELb1EEEvNS_9BwdParamsE,@"STO_CUDA_ENTRY STV_DEFAULT"
_ZN10layer_norm13ln_bwd_kernelINS_13Kernel_traitsIf13__nv_bfloat16fS2_fjLj2048ELj1ELj1ELj4ELj16ENS_18Kernel_traits_baseILj2048EfS2_fS2_fjLj128EEEEELb1ELb0ELb0ELb1EEEvNS_9BwdParamsE:
.text._ZN10layer_norm13ln_bwd_kernelINS_13Kernel_traitsIf13__nv_bfloat16fS2_fjLj2048ELj1ELj1ELj4ELj16ENS_18Kernel_traits_baseILj2048EfS2_fS2_fjLj128EEEEELb1ELb0ELb0ELb1EEEvNS_9BwdParamsE:
        /* <DEDUP_REMOVED lines=28> */
[----:B------:R-:W-:Y:S02]  /*01c0*/  LOP3.LUT R100, R90, 0x1f, RZ, 0xc0, !PT ;  /* 0x0000001f5a647812 */ /* 0x000fe400078ec0ff */
        /* <DEDUP_REMOVED lines=14> */
[----:B------:R-:W0:Y:S01]  /*02b0*/  LDCU UR4, c[0x0][0x408] ;  /* 0x00008100ff0477ac */ /* 0x000e220008000800 */
[----:B------:R-:W-:Y:S01]  /*02c0*/  MOV R99, UR5 ;  /* 0x0000000500637c02 */ /* 0x000fe20008000f00 */
[----:B--2---:R-:W5:Y:S01]  /*02d0*/  LDG.E.128 R16, desc[UR6][R2.64] ;  /* 0x0000000602107981 */ /* 0x004f62000c1e1d00 */
[----:B------:R-:W2:Y:S01]  /*02e0*/  LDCU UR9, c[0x0][0x388] ;  /* 0x00007100ff0977ac */ /* 0x000ea20008000800 */
[----:B-1----:R-:W-:Y:S02]  /*02f0*/  ISETP.NE.U32.AND P1, PT, R4, RZ, PT ;  /* 0x000000ff0400720c */ /* 0x002fe40003f25070 */
[----:B------:R-:W5:Y:S01]  /*0300*/  LDG.E.128 R20, desc[UR6][R2.64+0x10] ;  /* 0x0000100602147981 */ /* 0x000f62000c1e1d00 */
[----:B------:R-:W1:Y:S01]  /*0310*/  LDCU.U8 UR8, c[0x0][0x410] ;  /* 0x00008200ff0877ac */ /* 0x000e620008000000 */
        /* <DEDUP_REMOVED lines=8> */
.L_x_3426:
[----:B------:R-:W2:Y:S01]  /*03a0*/  S2R R90, SR_TID.X ;  /* 0x00000000005a7919 */ /* 0x000ea20000002100 */
[----:B------:R-:W4:Y:S01]  /*03b0*/  LDC.64 R58, c[0x0][0x3c0] ;  /* 0x0000f000ff3a7b82 */ /* 0x000f220000000a00 */
[----:B------:R-:W-:-:S05]  /*03c0*/  IMAD R0, R99, UR9, RZ ;  /* 0x0000000963007c24 */ /* 0x000fca000f8e02ff */
[----:B------:R-:W-:Y:S02]  /*03d0*/  SHF.R.S32.HI R61, RZ, 0x1f, R0 ;  /* 0x0000001fff3d7819 */ /* 0x000fe40000011400 */
[----:B------:R-:W1:Y:S02]  /*03e0*/  LDC.64 R108, c[0x0][0x3a8] ;  /* 0x0000ea00ff6c7b82 */ /* 0x000e640000000a00 */
[----:B------:R-:W-:-:S06]  /*03f0*/  LEA.HI R61, R61, R0, RZ, 0x3 ;  /* 0x000000003d3d7211 */ /* 0x000fcc00078f18ff */
[----:B------:R-:W3:Y:S08]  /*0400*/  LDC.64 R56, c[0x0][0x428] ;  /* 0x00010a00ff387b82 */ /* 0x000ef00000000a00 */
[----:B------:R-:W0:Y:S01]  /*0410*/  LDC.64 R106, c[0x0][0x3c8] ;  /* 0x0000f200ff6a7b82 */ /* 0x000e220000000a00 */
[----:B----4-:R-:W-:Y:S01]  /*0420*/  IMAD.WIDE R58, R99, 0x4, R58 ;  /* 0x00000004633a7825 */ /* 0x010fe200078e023a */
[----:B--2---:R-:W-:-:S04]  /*0430*/  LOP3.LUT R63, R90, 0x60, RZ, 0xc0, !PT ;  /* 0x000000605a3f7812 */ /* 0x004fc800078ec0ff */
[----:B------:R-:W-:-:S04]  /*0440*/  LOP3.LUT R0, R63, R100, RZ, 0xfc, !PT ;  /* 0x000000643f007212 */ /* 0x000fc800078efcff */
[----:B------:R-:W-:Y:S02]  /*0450*/  LEA.HI.SX32 R103, R61, R0, 0x1d ;  /* 0x000000003d677211 */ /* 0x000fe400078feaff */
[----:B------:R-:W2:Y:S02]  /*0460*/  LDG.E R0, desc[UR6][R58.64] ;  /* 0x000000063a007981 */ /* 0x000ea4000c1e1900 */
[C---:B------:R-:W-:Y:S01]  /*0470*/  IADD3 R98, PT, PT, R103.reuse, 0x80, RZ ;  /* 0x0000008067627810 */ /* 0x040fe20007ffe0ff */
[----:B-1----:R-:W-:-:S04]  /*0480*/  IMAD.WIDE.U32 R104, R103, 0x20, R108 ;  /* 0x0000002067687825 */ /* 0x002fc800078e006c */
[----:B---3--:R-:W-:Y:S01]  /*0490*/  IMAD.WIDE.U32 R64, R103, 0x10, R56 ;  /* 0x0000001067407825 */ /* 0x008fe200078e0038 */
[----:B------:R-:W3:Y:S03]  /*04a0*/  LDG.E.128 R60, desc[UR6][R104.64] ;  /* 0x00000006683c7981 */ /* 0x000ee6000c1e1d00 */
[C---:B------:R-:W-:Y:S01]  /*04b0*/  IMAD.WIDE.U32 R108, R98.reuse, 0x20, R108 ;  /* 0x00000020626c7825 */ /* 0x040fe200078e006c */
[----:B------:R-:W4:Y:S03]  /*04c0*/  LDG.E.128 R68, desc[UR6][R104.64+0x10] ;  /* 0x0000100668447981 */ /* 0x000f26000c1e1d00 */
[----:B0-----:R-:W-:Y:S01]  /*04d0*/  IMAD.WIDE R106, R99, 0x4, R106 ;  /* 0x00000004636a7825 */ /* 0x001fe200078e026a */
[----:B------:R-:W4:Y:S04]  /*04e0*/  LDG.E.128 R64, desc[UR6][R64.64] ;  /* 0x0000000640407981 */ /* 0x000f28000c1e1d00 */
[----:B------:R-:W4:Y:S04]  /*04f0*/  LDG.E.128 R72, desc[UR6][R108.64] ;  /* 0x000000066c487981 */ /* 0x000f28000c1e1d00 */
[----:B------:R-:W4:Y:S04]  /*0500*/  LDG.E R102, desc[UR6][R106.64] ;  /* 0x000000066a667981 */ /* 0x000f28000c1e1900 */
[----:B------:R0:W4:Y:S01]  /*0510*/  LDG.E.128 R76, desc[UR6][R108.64+0x10] ;  /* 0x000010066c4c7981 */ /* 0x000122000c1e1d00 */
[----:B------:R-:W-:-:S06]  /*0520*/  IMAD.WIDE.U32 R56, R98, 0x10, R56 ;  /* 0x0000001062387825 */ /* 0x000fcc00078e0038 */
[----:B------:R-:W4:Y:S01]  /*0530*/  LDG.E.128 R56, desc[UR6][R56.64] ;  /* 0x0000000638387981 */ /* 0x000f22000c1e1d00 */
[----:B------:R-:W1:Y:S01]  /*0540*/  S2R R111, SR_CgaCtaId ;  /* 0x00000000006f7919 */ /* 0x000e620000008800 */
[----:B------:R-:W-:Y:S02]  /*0550*/  ISETP.NE.AND P4, PT, R100, RZ, PT ;  /* 0x000000ff6400720c */ /* 0x000fe40003f85270 */
[----:B------:R-:W-:Y:S02]  /*0560*/  PLOP3.LUT P0, PT, PT, PT, PT, 0x80, 0x8 ;  /* 0x000000000008781c */ /* 0x000fe40003f0f070 */
[----:B------:R-:W-:Y:S02]  /*0570*/  MOV R110, 0x400 ;  /* 0x00000400006e7802 */ /* 0x000fe40000000f00 */
[----:B------:R-:W-:-:S07]  /*0580*/  ISETP.NE.AND P2, PT, RZ, UR8, PT ;  /* 0x00000008ff007c0c */ /* 0x000fce000bf45270 */
[----:B------:R-:W-:Y:S02]  /*0590*/  @!P4 PLOP3.LUT P0, PT, P3, PT, PT, 0x80, 0x8 ;  /* 0x000000000008c81c */ /* 0x000fe40001f0f070 */
[----:B0-----:R-:W-:-:S04]  /*05a0*/  @!P4 SHF.R.U32.HI R109, RZ, 0x2, R90 ;  /* 0x00000002ff6dc819 */ /* 0x001fc8000001165a */
[----:B------:R-:W-:Y:S02]  /*05b0*/  @!P4 LOP3.LUT R106, R109, 0x18, RZ, 0xc0, !PT ;  /* 0x000000186d6ac812 */ /* 0x000fe400078ec0ff */
[----:B-1----:R-:W-:-:S04]  /*05c0*/  LEA R104, R111, R110, 0x18 ;  /* 0x0000006e6f687211 */ /* 0x002fc800078ec0ff */
[----:B------:R-:W-:-:S04]  /*05d0*/  IADD3 R105, PT, PT, R104, 0x2020, RZ ;  /* 0x0000202068697810 */ /* 0x000fc80007ffe0ff */
[----:B------:R-:W-:Y:S02]  /*05e0*/  @!P4 MOV R108, R105 ;  /* 0x00000069006cc202 */ /* 0x000fe40000000f00 */
[----:B------:R-:W-:-:S04]  /*05f0*/  @!P0 IADD3 R108, PT, PT, R104, 0x2000, RZ ;  /* 0x00002000686c8810 */ /* 0x000fc80007ffe0ff */
[----:B------:R-:W-:Y:S02]  /*0600*/  @!P4 IADD3 R106, PT, PT, R106, R108, RZ ;  /* 0x0000006c6a6ac210 */ /* 0x000fe40007ffe0ff */
[----:B--2---:R-:W-:-:S05]  /*0610*/  FSEL R0, R0, RZ, !P2 ;  /* 0x000000ff00007208 */ /* 0x004fca0005000000 */
[C---:B---3--:R-:W-:Y:S01]  /*0620*/  FADD.FTZ R109, -R0.reuse, R60 ;  /* 0x0000003c006d7221 */ /* 0x048fe20000010100 */
[C---:B------:R-:W-:Y:S01]  /*0630*/  FADD.FTZ R121, -R0.reuse, R61 ;  /* 0x0000003d00797221 */ /* 0x040fe20000010100 */
[C---:B------:R-:W-:Y:S01]  /*0640*/  FADD.FTZ R119, -R0.reuse, R62 ;  /* 0x0000003e00777221 */ /* 0x040fe20000010100 */
[----:B------:R-:W-:Y:S01]  /*0650*/  FADD.FTZ R117, -R0, R63 ;  /* 0x0000003f00757221 */ /* 0x000fe20000010100 */
[----:B----4-:R-:W-:Y:S02]  /*0660*/  PRMT R60, R64, 0x7632, R60 ;  /* 0x00007632403c7816 */ /* 0x010fe4000000003c */
[----:B------:R-:W-:Y:S02]  /*0670*/  PRMT R107, R66, 0x7632, R107 ;  /* 0x00007632426b7816 */ /* 0x000fe4000000006b */
[----:B------:R-:W-:Y:S01]  /*0680*/  SHF.L.U32 R64, R64, 0x10, RZ ;  /* 0x0000001040407819 */ /* 0x000fe200000006ff */
[----:B------:R-:W-:Y:S01]  /*0690*/  FADD.FTZ R61, -R0, R72 ;  /* 0x00000048003d7221 */ /* 0x000fe20000010100 */
[----:B------:R-:W-:Y:S01]  /*06a0*/  SHF.L.U32 R60, R60, 0x10, RZ ;  /* 0x000000103c3c7819 */ /* 0x000fe200000006ff */
[----:B------:R-:W-:Y:S01]  /*06b0*/  FADD.FTZ R113, -R0, R70 ;  /* 0x0000004600717221 */ /* 0x000fe20000010100 */
[----:B------:R-:W-:Y:S01]  /*06c0*/  FMUL.FTZ R121, R102, R121 ;  /* 0x0000007966797220 */ /* 0x000fe20000410000 */
[----:B------:R-:W-:Y:S01]  /*06d0*/  SHF.L.U32 R72, R107, 0x10, RZ ;  /* 0x000000106b487819 */ /* 0x000fe200000006ff */
[----:B------:R-:W-:Y:S01]  /*06e0*/  FADD.FTZ R63, -R0, R73 ;  /* 0x00000049003f7221 */ /* 0x000fe20000010100 */
[----:B-----5:R-:W-:Y:S01]  /*06f0*/  FMUL.FTZ R107, R16, R64 ;  /* 0x00000040106b7220 */ /* 0x020fe20000410000 */
[----:B------:R-:W-:Y:S01]  /*0700*/  PRMT R62, R67, 0x7632, R62 ;  /* 0x00007632433e7816 */ /* 0x000fe2000000003e */
[C---:B------:R-:W-:Y:S01]  /*0710*/  FADD.FTZ R73, -R0.reuse, R76 ;  /* 0x0000004c00497221 */ /* 0x040fe20000010100 */
[C---:B------:R-:W-:Y:S01]  /*0720*/  PRMT R108, R65.reuse, 0x7632, R108 ;  /* 0x00007632416c7816 */ /* 0x040fe2000000006c */
[----:B------:R-:W-:Y:S01]  /*0730*/  FADD.FTZ R76, -R0, R79 ;  /* 0x0000004f004c7221 */ /* 0x000fe20000010100 */
[----:B------:R-:W-:Y:S01]  /*0740*/  SHF.L.U32 R112, R65, 0x10, RZ ;  /* 0x0000001041707819 */ /* 0x000fe200000006ff */
[C---:B------:R-:W-:Y:S01]  /*0750*/  FMUL.FTZ R119, R102.reuse, R119 ;  /* 0x0000007766777220 */ /* 0x040fe20000410000 */
[----:B------:R-:W-:Y:S01]  /*0760*/  SHF.L.U32 R67, R67, 0x10, RZ ;  /* 0x0000001043437819 */ /* 0x000fe200000006ff */
[----:B------:R-:W-:Y:S01]  /*0770*/  FMUL.FTZ R113, R102, R113 ;  /* 0x0000007166717220 */ /* 0x000fe20000410000 */
[----:B------:R-:W-:Y:S01]  /*0780*/  SHF.L.U32 R111, R66, 0x10, RZ ;  /* 0x00000010426f7819 */ /* 0x000fe200000006ff */
[-C--:B------:R-:W-:Y:S01]  /*0790*/  FFMA.FTZ R96, R121, R60.reuse, R96 ;  /* 0x0000003c79607223 */ /* 0x080fe20000010060 */
[----:B------:R-:W-:Y:S01]  /*07a0*/  FADD.FTZ R95, R60, R95 ;  /* 0x0000005f3c5f7221 */ /* 0x000fe20000010000 */
[----:B------:R-:W-:Y:S01]  /*07b0*/  FMUL.FTZ R79, R17, R60 ;  /* 0x0000003c114f7220 */ /* 0x000fe20000410000 */
[C---:B------:R-:W-:Y:S01]  /*07c0*/  FADD.FTZ R66, -R0.reuse, R71 ;  /* 0x0000004700427221 */ /* 0x040fe20000010100 */
[----:B------:R-:W-:Y:S01]  /*07d0*/  FADD.FTZ R60, RZ, R107 ;  /* 0x0000006bff3c7221 */ /* 0x000fe20000010000 */
[C---:B------:R-:W-:Y:S01]  /*07e0*/  FADD.FTZ R115, -R0.reuse, R68 ;  /* 0x0000004400737221 */ /* 0x040fe20000010100 */
[C---:B------:R-:W-:Y:S01]  /*07f0*/  FADD.FTZ R69, -R0.reuse, R69 ;  /* 0x0000004500457221 */ /* 0x040fe20000010100 */
[C---:B------:R-:W-:Y:S01]  /*0800*/  FADD.FTZ R65, -R0.reuse, R74 ;  /* 0x0000004a00417221 */ /* 0x040fe20000010100 */
[C---:B------:R-:W-:Y:S01]  /*0810*/  FADD.FTZ R71, -R0.reuse, R75 ;  /* 0x0000004b00477221 */ /* 0x040fe20000010100 */
[C---:B------:R-:W-:Y:S01]  /*0820*/  FADD.FTZ R123, -R0.reuse, R77 ;  /* 0x0000004d007b7221 */ /* 0x040fe20000010100 */
[----:B------:R-:W-:Y:S01]  /*0830*/  FADD.FTZ R125, -R0, R78 ;  /* 0x0000004e007d7221 */ /* 0x000fe20000010100 */
[----:B------:R-:W-:Y:S01]  /*0840*/  FMUL.FTZ R0, R102, R109 ;  /* 0x0000006d66007220 */ /* 0x000fe20000410000 */
[----:B------:R-:W-:Y:S01]  /*0850*/  SHF.L.U32 R78, R108, 0x10, RZ ;  /* 0x000000106c4e7819 */ /* 0x000fe200000006ff */
[----:B------:R-:W-:Y:S01]  /*0860*/  FMUL.FTZ R117, R102, R117 ;  /* 0x0000007566757220 */ /* 0x000fe20000410000 */
[----:B------:R-:W-:Y:S01]  /*0870*/  FADD.FTZ R93, R112, R93 ;  /* 0x0000005d705d7221 */ /* 0x000fe20000010000 */
[-C--:B------:R-:W-:Y:S01]  /*0880*/  FFMA.FTZ R94, R119, R112.reuse, R94 ;  /* 0x00000070775e7223 */ /* 0x080fe2000001005e */
[----:B------:R-:W-:Y:S01]  /*0890*/  FADD.FTZ R80, R67, R80 ;  /* 0x0000005043507221 */ /* 0x000fe20000010000 */
[-C--:B------:R-:W-:Y:S01]  /*08a0*/  FFMA.FTZ R4, R113, R67.reuse, R4 ;  /* 0x0000004371047223 */ /* 0x080fe20000010004 */
[----:B------:R-:W-:Y:S01]  /*08b0*/  FMUL.FTZ R109, R22, R67 ;  /* 0x00000043166d7220 */ /* 0x000fe20000410000 */
[----:B------:R-:W-:Y:S01]  /*08c0*/  FMUL.FTZ R112, R18, R112 ;  /* 0x0000007012707220 */ /* 0x000fe20000410000 */
[----:B------:R-:W-:Y:S01]  /*08d0*/  FADD.FTZ R67, R79, R60 ;  /* 0x0000003c4f437221 */ /* 0x000fe20000010000 */
[----:B------:R-:W-:Y:S01]  /*08e0*/  SHF.L.U32 R62, R62, 0x10, RZ ;  /* 0x000000103e3e7819 */ /* 0x000fe200000006ff */
[C---:B------:R-:W-:Y:S01]  /*08f0*/  FMUL.FTZ R115, R102.reuse, R115 ;  /* 0x0000007366737220 */ /* 0x040fe20000410000 */
[----:B------:R-:W-:Y:S01]  /*0900*/  FMUL.FTZ R108, R102, R66 ;  /* 0x00000042666c7220 */ /* 0x000fe20000410000 */
[-C--:B------:R-:W-:Y:S01]  /*0910*/  FFMA.FTZ R92, R117, R78.reuse, R92 ;  /* 0x0000004e755c7223 */ /* 0x080fe2000001005c */
[----:B------:R-:W-:Y:S01]  /*0920*/  FADD.FTZ R91, R78, R91 ;  /* 0x0000005b4e5b7221 */ /* 0x000fe20000010000 */
[----:B------:R-:W-:Y:S01]  /*0930*/  FMUL.FTZ R78, R19, R78 ;  /* 0x0000004e134e7220 */ /* 0x000fe20000410000 */
[----:B------:R-:W-:Y:S01]  /*0940*/  FADD.FTZ R67, R112, R67 ;  /* 0x0000004370437221 */ /* 0x000fe20000010000 */
[----:B------:R-:W-:Y:S01]  /*0950*/  FADD.FTZ R14, R111, R14 ;  /* 0x0000000e6f0e7221 */ /* 0x000fe20000010000 */
[-C--:B------:R-:W-:Y:S01]  /*0960*/  FFMA.FTZ R2, R115, R111.reuse, R2 ;  /* 0x0000006f73027223 */ /* 0x080fe20000010002 */
[----:B------:R-:W-:Y:S01]  /*0970*/  FADD.FTZ R81, R62, R81 ;  /* 0x000000513e517221 */ /* 0x000fe20000010000 */
[-C--:B------:R-:W-:Y:S01]  /*0980*/  FFMA.FTZ R5, R108, R62.reuse, R5 ;  /* 0x0000003e6c057223 */ /* 0x080fe20000010005 */
[----:B------:R-:W-:Y:S01]  /*0990*/  FMUL.FTZ R75, R23, R62 ;  /* 0x0000003e174b7220 */ /* 0x000fe20000410000 */
[----:B------:R-:W-:Y:S01]  /*09a0*/  FMUL.FTZ R111, R20, R111 ;  /* 0x0000006f146f7220 */ /* 0x000fe20000410000 */
[----:B------:R-:W-:Y:S01]  /*09b0*/  FADD.FTZ R62, R78, R67 ;  /* 0x000000434e3e7221 */ /* 0x000fe20000010000 */
[----:B------:R-:W-:-:S03]  /*09c0*/  FMUL.FTZ R77, R21, R72 ;  /* 0x00000048154d7220 */ /* 0x000fc60000410000 */
[----:B------:R-:W-:Y:S01]  /*09d0*/  FADD.FTZ R62, R111, R62 ;  /* 0x0000003e6f3e7221 */ /* 0x000fe20000010000 */
[----:B------:R-:W-:Y:S01]  /*09e0*/  FADD.FTZ R97, R64, R97 ;  /* 0x0000006140617221 */ /* 0x000fe20000010000 */
[----:B------:R-:W-:Y:S02]  /*09f0*/  FFMA.FTZ R101, R0, R64, R101 ;  /* 0x0000004000657223 */ /* 0x000fe40000010065 */
[----:B------:R-:W-:Y:S01]  /*0a00*/  FADD.FTZ R64, R77, R62 ;  /* 0x0000003e4d407221 */ /* 0x000fe20000010000 */
[----:B------:R-:W-:Y:S01]  /*0a10*/  PRMT R68, R56, 0x7632, R68 ;  /* 0x0000763238447816 */ /* 0x000fe20000000044 */
[----:B------:R-:W-:Y:S01]  /*0a20*/  FFMA.FTZ R66, R0, R107, RZ ;  /* 0x0000006b00427223 */ /* 0x000fe200000100ff */
[----:B------:R-:W-:Y:S01]  /*0a30*/  SHF.L.U32 R70, R56, 0x10, RZ ;  /* 0x0000001038467819 */ /* 0x000fe200000006ff */
[----:B------:R-:W-:Y:S01]  /*0a40*/  FADD.FTZ R64, R109, R64 ;  /* 0x000000406d407221 */ /* 0x000fe20000010000 */
[----:B------:R-:W-:Y:S01]  /*0a50*/  PRMT R56, R57, 0x7632, R56 ;  /* 0x0000763239387816 */ /* 0x000fe20000000038 */
[----:B------:R-:W-:Y:S01]  /*0a60*/  FFMA.FTZ R66, R121, R79, R66 ;  /* 0x0000004f79427223 */ /* 0x000fe20000010042 */
[----:B------:R-:W-:Y:S01]  /*0a70*/  SHF.L.U32 R68, R68, 0x10, RZ ;  /* 0x0000001044447819 */ /* 0x000fe200000006ff */
[----:B------:R-:W-:Y:S01]  /*0a80*/  FMUL.FTZ R62, R24, R70 ;  /* 0x00000046183e7220 */ /* 0x000fe20000410000 */
[----:B------:R-:W-:Y:S01]  /*0a90*/  FADD.FTZ R67, R75, R64 ;  /* 0x000000404b437221 */ /* 0x000fe20000010000 */
[C---:B------:R-:W-:Y:S01]  /*0aa0*/  FMUL.FTZ R60, R102.reuse, R63 ;  /* 0x0000003f663c7220 */ /* 0x040fe20000410000 */
[----:B------:R-:W-:Y:S01]  /*0ab0*/  SHF.L.U32 R57, R57, 0x10, RZ ;  /* 0x0000001039397819 */ /* 0x000fe200000006ff */
[----:B------:R-:W-:Y:S01]  /*0ac0*/  FMUL.FTZ R63, R102, R65 ;  /* 0x00000041663f7220 */ /* 0x000fe20000410000 */
[----:B------:R-:W-:Y:S01]  /*0ad0*/  SHF.L.U32 R116, R56, 0x10, RZ ;  /* 0x0000001038747819 */ /* 0x000fe200000006ff */
[----:B------:R-:W-:Y:S01]  /*0ae0*/  FFMA.FTZ R66, R119, R112, R66 ;  /* 0x0000007077427223 */ /* 0x000fe20000010042 */
[----:B------:R-:W-:Y:S01]  /*0af0*/  FMUL.FTZ R65, R25, R68 ;  /* 0x0000004419417220 */ /* 0x000fe20000410000 */
[----:B------:R-:W-:Y:S01]  /*0b00*/  FADD.FTZ R56, R62, R67 ;  /* 0x000000433e387221 */ /* 0x000fe20000010000 */
[----:B------:R-:W-:Y:S01]  /*0b10*/  FMUL.FTZ R64, R26, R57 ;  /* 0x000000391a407220 */ /* 0x000fe20000410000 */
[----:B------:R-:W-:-:S02]  /*0b20*/  FFMA.FTZ R66, R117, R78, R66 ;  /* 0x0000004e75427223 */ /* 0x000fc40000010042 */
[----:B------:R-:W-:Y:S01]  /*0b30*/  FADD.FTZ R67, R56, R65 ;  /* 0x0000004138437221 */ /* 0x000fe20000010000 */
[----:B------:R-:W-:Y:S01]  /*0b40*/  FADD.FTZ R84, R57, R84 ;  /* 0x0000005439547221 */ /* 0x000fe20000010000 */
[----:B------:R-:W-:Y:S01]  /*0b50*/  FFMA.FTZ R8, R63, R57, R8 ;  /* 0x000000393f087223 */ /* 0x000fe20000010008 */
[C---:B------:R-:W-:Y:S01]  /*0b60*/  PRMT R118, R58.reuse, 0x7632, R118 ;  /* 0x000076323a767816 */ /* 0x040fe20000000076 */
[----:B------:R-:W-:Y:S01]  /*0b70*/  FFMA.FTZ R57, R115, R111, R66 ;  /* 0x0000006f73397223 */ /* 0x000fe20000010042 */
[----:B------:R-:W-:Y:S01]  /*0b80*/  SHF.L.U32 R58, R58, 0x10, RZ ;  /* 0x000000103a3a7819 */ /* 0x000fe200000006ff */
[----:B------:R-:W-:Y:S01]  /*0b90*/  FADD.FTZ R67, R67, R64 ;  /* 0x0000004043437221 */ /* 0x000fe20000010000 */
[----:B------:R-:W-:Y:S01]  /*0ba0*/  FMUL.FTZ R66, R27, R116 ;  /* 0x000000741b427220 */ /* 0x000fe20000410000 */
[----:B------:R-:W-:Y:S01]  /*0bb0*/  FMUL.FTZ R110, R102, R69 ;  /* 0x00000045666e7220 */ /* 0x000fe20000410000 */
[----:B------:R-:W-:Y:S01]  /*0bc0*/  FFMA.FTZ R7, R60, R68, R7 ;  /* 0x000000443c077223 */ /* 0x000fe20000010007 */
[----:B------:R-:W-:Y:S01]  /*0bd0*/  FADD.FTZ R83, R68, R83 ;  /* 0x0000005344537221 */ /* 0x000fe20000010000 */
[----:B------:R-:W-:Y:S01]  /*0be0*/  FADD.FTZ R68, R67, R66 ;  /* 0x0000004243447221 */ /* 0x000fe20000010000 */
[----:B------:R-:W-:Y:S01]  /*0bf0*/  SHF.L.U32 R118, R118, 0x10, RZ ;  /* 0x0000001076767819 */ /* 0x000fe200000006ff */
[----:B------:R-:W-:Y:S01]  /*0c00*/  FMUL.FTZ R67, R28, R58 ;  /* 0x0000003a1c437220 */ /* 0x000fe20000410000 */
[----:B------:R-:W-:Y:S01]  /*0c10*/  FFMA.FTZ R56, R110, R77, R57 ;  /* 0x0000004d6e387223 */ /* 0x000fe20000010039 */
[----:B------:R-:W-:Y:S01]  /*0c20*/  FMUL.FTZ R61, R102, R61 ;  /* 0x0000003d663d7220 */ /* 0x000fe20000410000 */
[C---:B------:R-:W-:Y:S01]  /*0c30*/  PRMT R114, R59.reuse, 0x7632, R114 ;  /* 0x000076323b727816 */ /* 0x040fe20000000072 */
[----:B------:R-:W-:Y:S01]  /*0c40*/  FADD.FTZ R69, R68, R67 ;  /* 0x0000004344457221 */ /* 0x000fe20000010000 */
[----:B------:R-:W-:Y:S01]  /*0c50*/  SHF.L.U32 R59, R59, 0x10, RZ ;  /* 0x000000103b3b7819 */ /* 0x000fe200000006ff */
[----:B------:R-:W-:Y:S01]  /*0c60*/  FFMA.FTZ R57, R113, R109, R56 ;  /* 0x0000006d71397223 */ /* 0x000fe20000010038 */
[----:B------:R-:W-:Y:S01]  /*0c70*/  FMUL.FTZ R68, R29, R118 ;  /* 0x000000761d447220 */ /* 0x000fe20000410000 */
[----:B------:R-:W-:Y:S01]  /*0c80*/  FADD.FTZ R82, R70, R82 ;  /* 0x0000005246527221 */ /* 0x000fe20000010000 */
[----:B------:R-:W-:Y:S01]  /*0c90*/  FFMA.FTZ R6, R61, R70, R6 ;  /* 0x000000463d067223 */ /* 0x000fe20000010006 */
[----:B------:R-:W-:Y:S01]  /*0ca0*/  FFMA.FTZ R56, R108, R75, R57 ;  /* 0x0000004b6c387223 */ /* 0x000fe20000010039 */
[----:B------:R-:W-:Y:S01]  /*0cb0*/  FADD.FTZ R70, R69, R68 ;  /* 0x0000004445467221 */ /* 0x000fe20000010000 */
[----:B------:R-:W-:Y:S01]  /*0cc0*/  SHF.L.U32 R114, R114, 0x10, RZ ;  /* 0x0000001072727819 */ /* 0x000fe200000006ff */
[----:B------:R-:W-:Y:S01]  /*0cd0*/  FMUL.FTZ R69, R30, R59 ;  /* 0x0000003b1e457220 */ /* 0x000fe20000410000 */
[----:B------:R-:W-:-:S03]  /*0ce0*/  FFMA.FTZ R57, R61, R62, R56 ;  /* 0x0000003e3d397223 */ /* 0x000fc60000010038 */
[----:B------:R-:W-:Y:S01]  /*0cf0*/  FADD.FTZ R56, R70, R69 ;  /* 0x0000004546387221 */ /* 0x000fe20000010000 */
[----:B------:R-:W-:Y:S01]  /*0d00*/  FMUL.FTZ R70, R31, R114 ;  /* 0x000000721f467220 */ /* 0x000fe20000410000 */
[----:B------:R-:W-:-:S03]  /*0d10*/  FFMA.FTZ R74, R60, R65, R57 ;  /* 0x000000413c4a7223 */ /* 0x000fc60000010039 */
[----:B------:R-:W-:Y:S01]  /*0d20*/  FADD.FTZ R56, R56, R70 ;  /* 0x0000004638387221 */ /* 0x000fe20000010000 */
[----:B------:R-:W-:Y:S01]  /*0d30*/  FADD.FTZ R15, R72, R15 ;  /* 0x0000000f480f7221 */ /* 0x000fe20000010000 */
[----:B------:R-:W-:Y:S01]  /*0d40*/  FFMA.FTZ R3, R110, R72, R3 ;  /* 0x000000486e037223 */ /* 0x000fe20000010003 */
[C---:B------:R-:W-:Y:S01]  /*0d50*/  FMUL.FTZ R72, R102.reuse, R71 ;  /* 0x0000004766487220 */ /* 0x040fe20000410000 */
        /* <DEDUP_REMOVED lines=26> */
[----:B------:R-:W-:-:S04]  /*0f00*/  ISETP.NE.U32.AND P0, PT, RZ, UR10, PT ;  /* 0x0000000aff007c0c */ /* 0x000fc8000bf05070 */
[----:B------:R-:W-:-:S13]  /*0f10*/  ISETP.NE.AND.EX P0, PT, RZ, UR11, PT, P0 ;  /* 0x0000000bff007c0c */ /* 0x000fda000bf05300 */
[----:B------:R-:W2:Y:S01]  /*0f20*/  @P0 LDC.64 R124, c[0x0][0x438] ;  /* 0x00010e00ff7c0b82 */ /* 0x000ea20000000a00 */
[----:B0-----:R-:W-:Y:S01]  /*0f30*/  FADD.FTZ R123, R122, R123 ;  /* 0x0000007b7a7b7221 */ /* 0x001fe20000010000 */
[----:B-1----:R-:W-:-:S04]  /*0f40*/  FADD.FTZ R56, R120, R57 ;  /* 0x0000003978387221 */ /* 0x002fc80000010000 */
[----:B------:R-:W0:Y:S02]  /*0f50*/  SHFL.DOWN PT, R57, R123, 0x1, 0x1f ;  /* 0x08201f007b397f89 */ /* 0x000e2400000e0000 */
[----:B0-----:R-:W-:Y:S02]  /*0f60*/  FADD.FTZ R57, R123, R57 ;  /* 0x000000397b397221 */ /* 0x001fe40000010000 */
[----:B------:R-:W0:Y:S03]  /*0f70*/  @P0 LDC.64 R122, c[0x0][0x438] ;  /* 0x00010e00ff7a0b82 */ /* 0x000e260000000a00 */
[----:B------:R2:W-:Y:S02]  /*0f80*/  @!P4 STS.64 [R106], R56 ;  /* 0x000000386a00c388 */ /* 0x0005e40000000a00 */
[----:B--2---:R-:W-:-:S03]  /*0f90*/  @P0 IMAD.WIDE.U32 R56, R103, 0x20, R124 ;  /* 0x0000002067380825 */ /* 0x004fc600078e007c */
[----:B------:R-:W1:Y:S02]  /*0fa0*/  @P1 LDC.64 R124, c[0x0][0x3e0] ;  /* 0x0000f800ff7c1b82 */ /* 0x000e640000000a00 */
[----:B------:R-:W5:Y:S04]  /*0fb0*/  @P0 LDG.E.128 R40, desc[UR6][R56.64] ;  /* 0x0000000638280981 */ /* 0x000f68000c1e1d00 */
[----:B------:R0:W5:Y:S01]  /*0fc0*/  @P0 LDG.E.128 R44, desc[UR6][R56.64+0x10] ;  /* 0x00001006382c0981 */ /* 0x000162000c1e1d00 */
[----:B-1----:R-:W-:-:S05]  /*0fd0*/  @P1 IMAD.WIDE R124, R99, 0x2, R124 ;  /* 0x00000002637c1825 */ /* 0x002fca00078e027c */
[----:B------:R1:W2:Y:S01]  /*0fe0*/  @P1 LDG.E.U16 R106, desc[UR6][R124.64] ;  /* 0x000000067c6a1981 */ /* 0x0002a2000c1e1500 */
[----:B0-----:R-:W-:Y:S02]  /*0ff0*/  @P0 IMAD.WIDE.U32 R56, R98, 0x20, R122 ;  /* 0x0000002062380825 */ /* 0x001fe400078e007a */
[----:B------:R-:W1:Y:S03]  /*1000*/  LDC.64 R122, c[0x0][0x3b0] ;  /* 0x0000ec00ff7a7b82 */ /* 0x000e660000000a00 */
[----:B------:R-:W5:Y:S04]  /*1010*/  @P0 LDG.E.128 R48, desc[UR6][R56.64] ;  /* 0x0000000638300981 */ /* 0x000f68000c1e1d00 */
[----:B------:R0:W5:Y:S01]  /*1020*/  @P0 LDG.E.128 R52, desc[UR6][R56.64+0x10] ;  /* 0x0000100638340981 */ /* 0x000162000c1e1d00 */
        /* <DEDUP_REMOVED lines=9> */
[----:B------:R-:W-:Y:S06]  /*10c0*/  BAR.SYNC.DEFER_BLOCKING 0x0 ;  /* 0x0000000000007b1d */ /* 0x000fec0000010000 */
[----:B0-----:R-:W0:Y:S01]  /*10d0*/  LDS.128 R56, [R105] ;  /* 0x0000000069387984 */ /* 0x001e220000000c00 */
[----:B------:R-:W-:Y:S01]  /*10e0*/  FFMA.FTZ R9, R72, R116, R9 ;  /* 0x0000007448097223 */ /* 0x000fe20000010009 */
[----:B------:R-:W-:Y:S01]  /*10f0*/  FADD.FTZ R85, R116, R85 ;  /* 0x0000005574557221 */ /* 0x000fe20000010000 */
        /* <DEDUP_REMOVED lines=17> */
[----:B------:R-:W-:Y:S01]  /*1210*/  FMUL.FTZ R105, R59, UR12 ;  /* 0x0000000c3b697c20 */ /* 0x000fe20008410000 */
[----:B--2---:R-:W-:Y:S02]  /*1220*/  @P1 SHF.L.U32 R104, R106, 0x10, RZ ;  /* 0x000000106a681819 */ /* 0x004fe400000006ff */
        /* <DEDUP_REMOVED lines=12> */
[----:B------:R-:W-:Y:S01]  /*12f0*/  FADD.FTZ R117, R78, -R117 ;  /* 0x800000754e757221 */ /* 0x000fe20000010000 */
[----:B-----5:R-:W-:Y:S01]  /*1300*/  FFMA.FTZ R57, R102, R56, R41 ;  /* 0x0000003866397223 */ /* 0x020fe20000010029 */
[-CC-:B------:R-:W-:Y:S01]  /*1310*/  FFMA.FTZ R108, R108, R105.reuse, R106.reuse ;  /* 0x000000696c6c7223 */ /* 0x180fe2000001006a */
[-CC-:B------:R-:W-:Y:S01]  /*1320*/  FFMA.FTZ R110, R110, R105.reuse, R106.reuse ;  /* 0x000000696e6e7223 */ /* 0x180fe2000001006a */
[-CC-:B------:R-:W-:Y:S01]  /*1330*/  FFMA.FTZ R78, R113, R105.reuse, R106.reuse ;  /* 0x00000069714e7223 */ /* 0x180fe2000001006a */
[----:B------:R-:W-:Y:S01]  /*1340*/  FFMA.FTZ R0, R0, R105, R106 ;  /* 0x0000006900007223 */ /* 0x000fe2000001006a */
[-C--:B------:R-:W-:Y:S01]  /*1350*/  FMUL.FTZ R57, R57, R104.reuse ;  /* 0x0000006839397220 */ /* 0x080fe20000410000 */
[C---:B------:R-:W-:Y:S01]  /*1360*/  FFMA.FTZ R119, R102.reuse, R119, R42 ;  /* 0x0000007766777223 */ /* 0x040fe2000001002a */
[----:B------:R-:W-:Y:S01]  /*1370*/  FFMA.FTZ R111, R102, R111, R44 ;  /* 0x0000006f666f7223 */ /* 0x000fe2000001002c */
[----:B------:R-:W-:Y:S01]  /*1380*/  FADD.FTZ R108, R75, -R108 ;  /* 0x8000006c4b6c7221 */ /* 0x000fe20000010000 */
[----:B------:R-:W-:Y:S01]  /*1390*/  FADD.FTZ R110, R77, -R110 ;  /* 0x8000006e4d6e7221 */ /* 0x000fe20000010000 */
[----:B------:R-:W-:Y:S01]  /*13a0*/  FADD.FTZ R109, R109, -R78 ;  /* 0x8000004e6d6d7221 */ /* 0x000fe20000010000 */
[----:B------:R-:W-:Y:S01]  /*13b0*/  FADD.FTZ R107, R107, -R0 ;  /* 0x800000006b6b7221 */ /* 0x000fe20000010000 */
[----:B------:R-:W-:Y:S01]  /*13c0*/  FMUL.FTZ R56, R57, UR4 ;  /* 0x0000000439387c20 */ /* 0x000fe20008410000 */
[----:B------:R-:W-:Y:S01]  /*13d0*/  LOP3.LUT P0, RZ, R124, 0xff00, RZ, 0xc0, !PT ;  /* 0x0000ff007cff7812 */ /* 0x000fe2000780c0ff */
[-C--:B------:R-:W-:Y:S01]  /*13e0*/  FMUL.FTZ R119, R119, R104.reuse ;  /* 0x0000006877777220 */ /* 0x080fe20000410000 */
[----:B------:R-:W-:Y:S01]  /*13f0*/  FMUL.FTZ R111, R111, R104 ;  /* 0x000000686f6f7220 */ /* 0x000fe20000410000 */
[C---:B------:R-:W-:Y:S01]  /*1400*/  FFMA.FTZ R75, R102.reuse, R108, R47 ;  /* 0x0000006c664b7223 */ /* 0x040fe2000001002f */
[C---:B------:R-:W-:Y:S01]  /*1410*/  FFMA.FTZ R117, R102.reuse, R117, R43 ;  /* 0x0000007566757223 */ /* 0x040fe2000001002b */
[C---:B------:R-:W-:Y:S01]  /*1420*/  FFMA.FTZ R59, R102.reuse, R110, R45 ;  /* 0x0000006e663b7223 */ /* 0x040fe2000001002d */
[C---:B------:R-:W-:Y:S01]  /*1430*/  FFMA.FTZ R109, R102.reuse, R109, R46 ;  /* 0x0000006d666d7223 */ /* 0x040fe2000001002e */
[----:B------:R-:W-:Y:S01]  /*1440*/  FFMA.FTZ R107, R102, R107, R40 ;  /* 0x0000006b666b7223 */ /* 0x000fe20000010028 */
[----:B------:R-:W-:Y:S01]  /*1450*/  FMUL.FTZ R57, R119, UR4 ;  /* 0x0000000477397c20 */ /* 0x000fe20008410000 */
[----:B------:R-:W-:Y:S01]  /*1460*/  FMUL.FTZ R58, R111, UR4 ;  /* 0x000000046f3a7c20 */ /* 0x000fe20008410000 */
[----:B------:R-:W-:Y:S01]  /*1470*/  FSEL R56, R56, RZ, P0 ;  /* 0x000000ff38387208 */ /* 0x000fe20000000000 */
[-C--:B------:R-:W-:Y:S01]  /*1480*/  FMUL.FTZ R75, R75, R104.reuse ;  /* 0x000000684b4b7220 */ /* 0x080fe20000410000 */
[C---:B------:R-:W-:Y:S01]  /*1490*/  LOP3.LUT P6, RZ, R124.reuse, 0xff0000, RZ, 0xc0, !PT ;  /* 0x00ff00007cff7812 */ /* 0x040fe200078cc0ff */
[-C--:B------:R-:W-:Y:S01]  /*14a0*/  FMUL.FTZ R117, R117, R104.reuse ;  /* 0x0000006875757220 */ /* 0x080fe20000410000 */
[----:B------:R-:W-:Y:S01]  /*14b0*/  LOP3.LUT P2, RZ, R125, 0xff, RZ, 0xc0, !PT ;  /* 0x000000ff7dff7812 */ /* 0x000fe2000784c0ff */
[-C--:B------:R-:W-:Y:S01]  /*14c0*/  FMUL.FTZ R109, R109, R104.reuse ;  /* 0x000000686d6d7220 */ /* 0x080fe20000410000 */
[----:B------:R-:W-:Y:S01]  /*14d0*/  ISETP.GE.U32.AND P0, PT, R124, RZ, PT ;  /* 0x000000ff7c00720c */ /* 0x000fe20003f06070 */
[-C--:B------:R-:W-:Y:S01]  /*14e0*/  FMUL.FTZ R59, R59, R104.reuse ;  /* 0x000000683b3b7220 */ /* 0x080fe20000410000 */
[----:B------:R-:W-:Y:S01]  /*14f0*/  FMUL.FTZ R107, R107, R104 ;  /* 0x000000686b6b7220 */ /* 0x000fe20000410000 */
[----:B------:R-:W-:Y:S01]  /*1500*/  FMUL.FTZ R75, R75, UR4 ;  /* 0x000000044b4b7c20 */ /* 0x000fe20008410000 */
[----:B------:R-:W-:Y:S01]  /*1510*/  FSEL R57, R57, RZ, P6 ;  /* 0x000000ff39397208 */ /* 0x000fe20003000000 */
[----:B------:R-:W-:Y:S01]  /*1520*/  FMUL.FTZ R109, R109, UR4 ;  /* 0x000000046d6d7c20 */ /* 0x000fe20008410000 */
[----:B------:R-:W-:Y:S01]  /*1530*/  FSEL R58, R58, RZ, P2 ;  /* 0x000000ff3a3a7208 */ /* 0x000fe20001000000 */
[----:B------:R-:W-:Y:S01]  /*1540*/  FMUL.FTZ R59, R59, UR4 ;  /* 0x000000043b3b7c20 */ /* 0x000fe20008410000 */
[----:B------:R-:W-:Y:S01]  /*1550*/  ISETP.GE.U32.AND.EX P0, PT, R125, 0x1000000, PT, P0 ;  /* 0x010000007d00780c */ /* 0x000fe20003f06100 */
[----:B------:R-:W-:Y:S01]  /*1560*/  FMUL.FTZ R117, R117, UR4 ;  /* 0x0000000475757c20 */ /* 0x000fe20008410000 */
[----:B------:R-:W-:Y:S01]  /*1570*/  FMUL.FTZ R107, R107, UR4 ;  /* 0x000000046b6b7c20 */ /* 0x000fe20008410000 */
[----:B------:R-:W-:-:S02]  /*1580*/  LOP3.LUT P4, RZ, R124, 0xff000000, RZ, 0xc0, !PT ;  /* 0xff0000007cff7812 */ /* 0x000fc4000788c0ff */
[C---:B------:R-:W-:Y:S02]  /*1590*/  LOP3.LUT P5, RZ, R125.reuse, 0xff00, RZ, 0xc0, !PT ;  /* 0x0000ff007dff7812 */ /* 0x040fe400078ac0ff */
[----:B------:R-:W-:Y:S02]  /*15a0*/  LOP3.LUT P6, RZ, R125, 0xff0000, RZ, 0xc0, !PT ;  /* 0x00ff00007dff7812 */ /* 0x000fe400078cc0ff */
[----:B------:R-:W-:Y:S02]  /*15b0*/  LOP3.LUT P2, RZ, R124, 0xff, RZ, 0xc0, !PT ;  /* 0x000000ff7cff7812 */ /* 0x000fe4000784c0ff */
        /* <DEDUP_REMOVED lines=10> */
.L_x_3417:
[-CC-:B------:R-:W-:Y:S01]  /*1660*/  FFMA.FTZ R32, R115, R105.reuse, R106.reuse ;  /* 0x0000006973207223 */ /* 0x180fe2000001006a */
[-CC-:B------:R-:W-:Y:S01]  /*1670*/  FFMA.FTZ R34, R113, R105.reuse, R106.reuse ;  /* 0x0000006971227223 */ /* 0x180fe2000001006a */
[-C--:B------:R-:W-:Y:S01]  /*1680*/  FFMA.FTZ R108, R108, R105.reuse, R106 ;  /* 0x000000696c6c7223 */ /* 0x080fe2000001006a */
[----:B-----5:R-:W-:Y:S01]  /*1690*/  ISETP.GE.U32.AND P0, PT, R124, RZ, PT ;  /* 0x000000ff7c00720c */ /* 0x020fe20003f06070 */
[----:B------:R-:W-:Y:S01]  /*16a0*/  FADD.FTZ R111, R111, -R32 ;  /* 0x800000206f6f7221 */ /* 0x000fe20000010000 */
[----:B------:R-:W-:Y:S01]  /*16b0*/  FADD.FTZ R109, R109, -R34 ;  /* 0x800000226d6d7221 */ /* 0x000fe20000010000 */
[----:B------:R-:W-:Y:S01]  /*16c0*/  FADD.FTZ R108, R75, -R108 ;  /* 0x8000006c4b6c7221 */ /* 0x000fe20000010000 */
[----:B------:R-:W-:Y:S01]  /*16d0*/  FFMA.FTZ R36, R121, R105, R106 ;  /* 0x0000006979247223 */ /* 0x000fe2000001006a */
[C---:B------:R-:W-:Y:S01]  /*16e0*/  FFMA.FTZ R32, R102.reuse, R111, R44 ;  /* 0x0000006f66207223 */ /* 0x040fe2000001002c */
[C---:B------:R-:W-:Y:S01]  /*16f0*/  FFMA.FTZ R34, R102.reuse, R109, R46 ;  /* 0x0000006d66227223 */ /* 0x040fe2000001002e */
[----:B------:R-:W-:Y:S01]  /*1700*/  FFMA.FTZ R35, R102, R108, R47 ;  /* 0x0000006c66237223 */ /* 0x000fe2000001002f */
[-CC-:B------:R-:W-:Y:S01]  /*1710*/  FFMA.FTZ R119, R119, R105.reuse, R106.reuse ;  /* 0x0000006977777223 */ /* 0x180fe2000001006a */
[-C--:B------:R-:W-:Y:S01]  /*1720*/  FMUL.FTZ R33, R32, R104.reuse ;  /* 0x0000006820217220 */ /* 0x080fe20000410000 */
[-C--:B------:R-:W-:Y:S01]  /*1730*/  FMUL.FTZ R37, R34, R104.reuse ;  /* 0x0000006822257220 */ /* 0x080fe20000410000 */
[----:B------:R-:W-:Y:S01]  /*1740*/  FMUL.FTZ R38, R35, R104 ;  /* 0x0000006823267220 */ /* 0x000fe20000410000 */
[-CC-:B------:R-:W-:Y:S01]  /*1750*/  FFMA.FTZ R110, R110, R105.reuse, R106.reuse ;  /* 0x000000696e6e7223 */ /* 0x180fe2000001006a */
[-CC-:B------:R-:W-:Y:S01]  /*1760*/  FFMA.FTZ R117, R117, R105.reuse, R106.reuse ;  /* 0x0000006975757223 */ /* 0x180fe2000001006a */
[----:B------:R-:W-:Y:S01]  /*1770*/  FFMA.FTZ R0, R0, R105, R106 ;  /* 0x0000006900007223 */ /* 0x000fe2000001006a */
[----:B------:R-:W-:Y:S01]  /*1780*/  FMUL.FTZ R37, R37, UR4 ;  /* 0x0000000425257c20 */ /* 0x000fe20008410000 */
[----:B------:R-:W-:Y:S01]  /*1790*/  FMUL.FTZ R38, R38, UR4 ;  /* 0x0000000426267c20 */ /* 0x000fe20008410000 */
[----:B------:R-:W-:Y:S01]  /*17a0*/  FMUL.FTZ R33, R33, UR4 ;  /* 0x0000000421217c20 */ /* 0x000fe20008410000 */
[----:B------:R-:W-:Y:S01]  /*17b0*/  LOP3.LUT P5, RZ, R125, 0xff, RZ, 0xc0, !PT ;  /* 0x000000ff7dff7812 */ /* 0x000fe200078ac0ff */
[----:B------:R-:W-:Y:S01]  /*17c0*/  FADD.FTZ R36, R79, -R36 ;  /* 0x800000244f247221 */ /* 0x000fe20000010000 */
[C---:B------:R-:W-:Y:S01]  /*17d0*/  LOP3.LUT P6, RZ, R125.reuse, 0xff0000, RZ, 0xc0, !PT ;  /* 0x00ff00007dff7812 */ /* 0x040fe200078cc0ff */
[----:B------:R-:W-:Y:S01]  /*17e0*/  FADD.FTZ R119, R112, -R119 ;  /* 0x8000007770777221 */ /* 0x000fe20000010000 */
[----:B------:R-:W-:Y:S01]  /*17f0*/  ISETP.GE.U32.AND.EX P0, PT, R125, 0x1000000, PT, P0 ;  /* 0x010000007d00780c */ /* 0x000fe20003f06100 */
[----:B------:R-:W-:Y:S01]  /*1800*/  FADD.FTZ R110, R77, -R110 ;  /* 0x8000006e4d6e7221 */ /* 0x000fe20000010000 */
[----:B------:R-:W-:Y:S01]  /*1810*/  FADD.FTZ R78, R78, -R117 ;  /* 0x800000754e4e7221 */ /* 0x000fe20000010000 */
[----:B------:R-:W-:Y:S01]  /*1820*/  FADD.FTZ R107, R107, -R0 ;  /* 0x800000006b6b7221 */ /* 0x000fe20000010000 */
[----:B------:R-:W-:Y:S01]  /*1830*/  FSEL R56, R37, RZ, P6 ;  /* 0x000000ff25387208 */ /* 0x000fe20003000000 */
[----:B------:R-:W-:Y:S01]  /*1840*/  FFMA.FTZ R37, R102, R36, R41 ;  /* 0x0000002466257223 */ /* 0x000fe20000010029 */
[----:B------:R-:W-:Y:S01]  /*1850*/  FSEL R59, R38, RZ, P0 ;  /* 0x000000ff263b7208 */ /* 0x000fe20000000000 */
[C---:B------:R-:W-:Y:S01]  /*1860*/  FFMA.FTZ R38, R102.reuse, R119, R42 ;  /* 0x0000007766267223 */ /* 0x040fe2000001002a */
[----:B------:R-:W-:Y:S01]  /*1870*/  FSEL R58, R33, RZ, P5 ;  /* 0x000000ff213a7208 */ /* 0x000fe20002800000 */
        /* <DEDUP_REMOVED lines=9> */
[----:B------:R-:W-:Y:S01]  /*1910*/  FMUL.FTZ R75, R75, UR4 ;  /* 0x000000044b4b7c20 */ /* 0x000fe20008410000 */
[----:B------:R-:W-:Y:S01]  /*1920*/  LOP3.LUT P6, RZ, R124, 0xff0000, RZ, 0xc0, !PT ;  /* 0x00ff00007cff7812 */ /* 0x000fe200078cc0ff */
[----:B------:R-:W-:Y:S01]  /*1930*/  FMUL.FTZ R78, R77, UR4 ;  /* 0x000000044d4e7c20 */ /* 0x000fe20008410000 */
        /* <DEDUP_REMOVED lines=15> */
.L_x_3418:
        /* <DEDUP_REMOVED lines=20> */
[C---:B------:R-:W-:Y:S01]  /*1b70*/  FFMA.FTZ R33, R102.reuse, R68, R53 ;  /* 0x0000004466217223 */ /* 0x040fe20000010035 */
[C---:B------:R-:W-:Y:S01]  /*1b80*/  FFMA.FTZ R38, R102.reuse, R63, R50 ;  /* 0x0000003f66267223 */ /* 0x040fe20000010032 */
[----:B------:R-:W-:Y:S01]  /*1b90*/  FFMA.FTZ R32, R102, R67, R52 ;  /* 0x0000004366207223 */ /* 0x000fe20000010034 */
[-CC-:B------:R-:W-:Y:S01]  /*1ba0*/  FFMA.FTZ R60, R60, R105.reuse, R106.reuse ;  /* 0x000000693c3c7223 */ /* 0x180fe2000001006a */
[-CC-:B------:R-:W-:Y:S01]  /*1bb0*/  FFMA.FTZ R61, R61, R105.reuse, R106.reuse ;  /* 0x000000693d3d7223 */ /* 0x180fe2000001006a */
[----:B------:R-:W-:Y:S01]  /*1bc0*/  FFMA.FTZ R105, R76, R105, R106 ;  /* 0x000000694c697223 */ /* 0x000fe2000001006a */
[-C--:B------:R-:W-:Y:S01]  /*1bd0*/  FMUL.FTZ R57, R33, R104.reuse ;  /* 0x0000006821397220 */ /* 0x080fe20000410000 */
[-C--:B------:R-:W-:Y:S01]  /*1be0*/  FMUL.FTZ R56, R32, R104.reuse ;  /* 0x0000006820387220 */ /* 0x080fe20000410000 */
[----:B------:R-:W-:Y:S01]  /*1bf0*/  FMUL.FTZ R0, R38, R104 ;  /* 0x0000006826007220 */ /* 0x000fe20000410000 */
[----:B------:R-:W-:Y:S01]  /*1c00*/  FADD.FTZ R60, R65, -R60 ;  /* 0x8000003c413c7221 */ /* 0x000fe20000010000 */
[----:B------:R-:W-:Y:S01]  /*1c10*/  FADD.FTZ R61, R62, -R61 ;  /* 0x8000003d3e3d7221 */ /* 0x000fe20000010000 */
[----:B------:R-:W-:Y:S01]  /*1c20*/  FFMA.FTZ R39, R102, R66, R51 ;  /* 0x0000004266277223 */ /* 0x000fe20000010033 */
[----:B------:R-:W-:Y:S01]  /*1c30*/  FADD.FTZ R70, R70, -R105 ;  /* 0x8000006946467221 */ /* 0x000fe20000010000 */
[----:B------:R-:W-:Y:S01]  /*1c40*/  FMUL.FTZ R57, R57, UR4 ;  /* 0x0000000439397c20 */ /* 0x000fe20008410000 */
[----:B------:R-:W-:Y:S01]  /*1c50*/  FMUL.FTZ R56, R56, UR4 ;  /* 0x0000000438387c20 */ /* 0x000fe20008410000 */
[C---:B------:R-:W-:Y:S01]  /*1c60*/  LOP3.LUT P6, RZ, R123.reuse, 0xff00, RZ, 0xc0, !PT ;  /* 0x0000ff007bff7812 */ /* 0x040fe200078cc0ff */
[----:B------:R-:W-:Y:S01]  /*1c70*/  FMUL.FTZ R0, R0, UR4 ;  /* 0x0000000400007c20 */ /* 0x000fe20008410000 */
[----:B------:R-:W-:Y:S01]  /*1c80*/  LOP3.LUT P5, RZ, R122, 0xff0000, RZ, 0xc0, !PT ;  /* 0x00ff00007aff7812 */ /* 0x000fe200078ac0ff */
[C---:B------:R-:W-:Y:S01]  /*1c90*/  FFMA.FTZ R37, R102.reuse, R60, R49 ;  /* 0x0000003c66257223 */ /* 0x040fe20000010031 */
[----:B------:R-:W-:Y:S01]  /*1ca0*/  LOP3.LUT P2, RZ, R123, 0xff, RZ, 0xc0, !PT ;  /* 0x000000ff7bff7812 */ /* 0x000fe2000784c0ff */
[C---:B------:R-:W-:Y:S01]  /*1cb0*/  FFMA.FTZ R34, R102.reuse, R69, R54 ;  /* 0x0000004566227223 */ /* 0x040fe20000010036 */
[C---:B------:R-:W-:Y:S01]  /*1cc0*/  FFMA.FTZ R36, R102.reuse, R61, R48 ;  /* 0x0000003d66247223 */ /* 0x040fe20000010030 */
[----:B------:R-:W-:Y:S01]  /*1cd0*/  FMUL.FTZ R58, R39, R104 ;  /* 0x00000068273a7220 */ /* 0x000fe20000410000 */
[----:B------:R-:W-:Y:S01]  /*1ce0*/  FFMA.FTZ R35, R102, R70, R55 ;  /* 0x0000004666237223 */ /* 0x000fe20000010037 */
[----:B------:R-:W-:Y:S01]  /*1cf0*/  FSEL R62, R57, RZ, P6 ;  /* 0x000000ff393e7208 */ /* 0x000fe20003000000 */
[-C--:B------:R-:W-:Y:S01]  /*1d00*/  FMUL.FTZ R60, R34, R104.reuse ;  /* 0x00000068223c7220 */ /* 0x080fe20000410000 */
[----:B------:R-:W-:Y:S01]  /*1d10*/  FSEL R59, R56, RZ, P2 ;  /* 0x000000ff383b7208 */ /* 0x000fe20001000000 */
        /* <DEDUP_REMOVED lines=25> */
.L_x_3419:
[-CC-:B------:R-:W-:Y:S01]  /*1eb0*/  FFMA.FTZ R0, R71, R105.reuse, R106.reuse ;  /* 0x0000006947007223 */ /* 0x180fe2000001006a */
[-CC-:B------:R-:W-:Y:S01]  /*1ec0*/  FFMA.FTZ R61, R61, R105.reuse, R106.reuse ;  /* 0x000000693d3d7223 */ /* 0x180fe2000001006a */
[-CC-:B------:R-:W-:Y:S01]  /*1ed0*/  FFMA.FTZ R63, R63, R105.reuse, R106.reuse ;  /* 0x000000693f3f7223 */ /* 0x180fe2000001006a */
[-C--:B0-----:R-:W-:Y:S01]  /*1ee0*/  FFMA.FTZ R56, R73, R105.reuse, R106 ;  /* 0x0000006949387223 */ /* 0x081fe2000001006a */
[----:B------:R-:W-:Y:S01]  /*1ef0*/  FADD.FTZ R67, R67, -R0 ;  /* 0x8000000043437221 */ /* 0x000fe20000010000 */
[----:B------:R-:W-:Y:S01]  /*1f00*/  FADD.FTZ R61, R62, -R61 ;  /* 0x8000003d3e3d7221 */ /* 0x000fe20000010000 */
[-CC-:B------:R-:W-:Y:S01]  /*1f10*/  FFMA.FTZ R60, R60, R105.reuse, R106.reuse ;  /* 0x000000693c3c7223 */ /* 0x180fe2000001006a */
[----:B------:R-:W-:Y:S01]  /*1f20*/  FFMA.FTZ R57, R72, R105, R106 ;  /* 0x0000006948397223 */ /* 0x000fe2000001006a */
[----:B------:R-:W-:Y:S01]  /*1f30*/  FFMA.FTZ R67, R102, R67, R52 ;  /* 0x0000004366437223 */ /* 0x000fe20000010034 */
[----:B------:R-:W-:Y:S01]  /*1f40*/  FFMA.FTZ R59, R74, R105, R106 ;  /* 0x000000694a3b7223 */ /* 0x000fe2000001006a */
[----:B------:R-:W-:Y:S01]  /*1f50*/  FADD.FTZ R63, R64, -R63 ;  /* 0x8000003f403f7221 */ /* 0x000fe20000010000 */
[----:B------:R-:W-:Y:S01]  /*1f60*/  FADD.FTZ R69, R69, -R56 ;  /* 0x8000003845457221 */ /* 0x000fe20000010000 */
[----:B------:R-:W-:Y:S01]  /*1f70*/  FFMA.FTZ R61, R102, R61, R48 ;  /* 0x0000003d663d7223 */ /* 0x000fe20000010030 */
[----:B------:R-:W-:Y:S01]  /*1f80*/  FFMA.FTZ R105, R76, R105, R106 ;  /* 0x000000694c697223 */ /* 0x000fe2000001006a */
[-C--:B------:R-:W-:Y:S01]  /*1f90*/  FMUL.FTZ R67, R67, R104.reuse ;  /* 0x0000006843437220 */ /* 0x080fe20000410000 */
[C---:B------:R-:W-:Y:S01]  /*1fa0*/  FFMA.FTZ R63, R102.reuse, R63, R50 ;  /* 0x0000003f663f7223 */ /* 0x040fe20000010032 */
[----:B------:R-:W-:Y:S01]  /*1fb0*/  FFMA.FTZ R69, R102, R69, R54 ;  /* 0x0000004566457223 */ /* 0x000fe20000010036 */
[-C--:B------:R-:W-:Y:S01]  /*1fc0*/  FMUL.FTZ R61, R61, R104.reuse ;  /* 0x000000683d3d7220 */ /* 0x080fe20000410000 */
[----:B------:R-:W-:Y:S01]  /*1fd0*/  FADD.FTZ R60, R65, -R60 ;  /* 0x8000003c413c7221 */ /* 0x000fe20000010000 */
[----:B------:R-:W-:Y:S01]  /*1fe0*/  FADD.FTZ R66, R66, -R57 ;  /* 0x8000003942427221 */ /* 0x000fe20000010000 */
[----:B------:R-:W-:Y:S01]  /*1ff0*/  FADD.FTZ R68, R68, -R59 ;  /* 0x8000003b44447221 */ /* 0x000fe20000010000 */
[----:B------:R-:W-:Y:S01]  /*2000*/  FADD.FTZ R70, R70, -R105 ;  /* 0x8000006946467221 */ /* 0x000fe20000010000 */
[----:B------:R-:W-:Y:S01]  /*2010*/  FMUL.FTZ R67, R67, UR4 ;  /* 0x0000000443437c20 */ /* 0x000fe20008410000 */
[-C--:B------:R-:W-:Y:S01]  /*2020*/  FMUL.FTZ R63, R63, R104.reuse ;  /* 0x000000683f3f7220 */ /* 0x080fe20000410000 */
[----:B------:R-:W-:Y:S01]  /*2030*/  FMUL.FTZ R69, R69, R104 ;  /* 0x0000006845457220 */ /* 0x000fe20000410000 */
[----:B------:R-:W-:Y:S01]  /*2040*/  FMUL.FTZ R61, R61, UR4 ;  /* 0x000000043d3d7c20 */ /* 0x000fe20008410000 */
[----:B------:R-:W-:Y:S01]  /*2050*/  LOP3.LUT P6, RZ, R123, 0xff, RZ, 0xc0, !PT ;  /* 0x000000ff7bff7812 */ /* 0x000fe200078cc0ff */
[C---:B------:R-:W-:Y:S01]  /*2060*/  FFMA.FTZ R57, R102.reuse, R60, R49 ;  /* 0x0000003c66397223 */ /* 0x040fe20000010031 */
[C---:B------:R-:W-:Y:S01]  /*2070*/  FFMA.FTZ R59, R102.reuse, R66, R51 ;  /* 0x00000042663b7223 */ /* 0x040fe20000010033 */
[C---:B------:R-:W-:Y:S01]  /*2080*/  FFMA.FTZ R65, R102.reuse, R68, R53 ;  /* 0x0000004466417223 */ /* 0x040fe20000010035 */
        /* <DEDUP_REMOVED lines=31> */
.L_x_3420:
[----:B------:R-:W0:Y:S01]  /*2280*/  @P0 LDC.64 R60, c[0x0][0x478] ;  /* 0x00011e00ff3c0b82 */ /* 0x000e220000000a00 */
[----:B------:R-:W-:-:S04]  /*2290*/  IMAD.WIDE.U32 R78, R98, 0x10, R78 ;  /* 0x00000010624e7825 */ /* 0x000fc800078e004e */
[----:B0-----:R-:W-:-:S05]  /*22a0*/  @P0 IMAD.WIDE.U32 R60, R98, 0x20, R60 ;  /* 0x00000020623c0825 */ /* 0x001fca00078e003c */
[----:B------:R1:W-:Y:S04]  /*22b0*/  @P0 STG.E.128 desc[UR6][R60.64], R36 ;  /* 0x000000243c000986 */ /* 0x0003e8000c101d06 */
[----:B------:R1:W-:Y:S04]  /*22c0*/  @P0 STG.E.128 desc[UR6][R60.64+0x10], R32 ;  /* 0x000010203c000986 */ /* 0x0003e8000c101d06 */
[----:B------:R1:W-:Y:S01]  /*22d0*/  STG.E.128 desc[UR6][R78.64], R56 ;  /* 0x000000384e007986 */ /* 0x0003e2000c101d06 */
[----:B------:R-:W-:Y:S05]  /*22e0*/  BRA `(.L_x_3421) ;  /* 0x00000010001c7947 */ /* 0x000fea0003800000 */
.L_x_3416:
        /* <DEDUP_REMOVED lines=8> */
[-CC-:B------:R-:W-:Y:S01]  /*2370*/  FFMA.FTZ R56, R115, R105.reuse, R106.reuse ;  /* 0x0000006973387223 */ /* 0x180fe2000001006a */
[----:B------:R-:W-:Y:S01]  /*2380*/  FADD.FTZ R59, R112, -R59 ;  /* 0x8000003b703b7221 */ /* 0x000fe20000010000 */
[----:B------:R-:W-:Y:S01]  /*2390*/  FFMA.FTZ R110, R110, R105, R106 ;  /* 0x000000696e6e7223 */ /* 0x000fe2000001006a */
[C---:B------:R-:W-:Y:S01]  /*23a0*/  FMUL.FTZ R79, R102.reuse, R79 ;  /* 0x0000004f664f7220 */ /* 0x040fe20000410000 */
[----:B------:R-:W-:Y:S01]  /*23b0*/  FADD.FTZ R115, R111, -R56 ;  /* 0x800000386f737221 */ /* 0x000fe20000010000 */
[----:B------:R-:W-:Y:S01]  /*23c0*/  FFMA.FTZ R56, R113, R105, R106 ;  /* 0x0000006971387223 */ /* 0x000fe2000001006a */
[----:B------:R-:W-:Y:S01]  /*23d0*/  FADD.FTZ R111, R107, -R0 ;  /* 0x800000006b6f7221 */ /* 0x000fe20000010000 */
[C---:B------:R-:W-:Y:S01]  /*23e0*/  FMUL.FTZ R59, R102.reuse, R59 ;  /* 0x0000003b663b7220 */ /* 0x040fe20000410000 */
[----:B------:R-:W-:Y:S01]  /*23f0*/  FMUL.FTZ R107, R102, R115 ;  /* 0x00000073666b7220 */ /* 0x000fe20000410000 */
[----:B------:R-:W-:Y:S01]  /*2400*/  FFMA.FTZ R108, R108, R105, R106 ;  /* 0x000000696c6c7223 */ /* 0x000fe2000001006a */
[----:B------:R-:W-:Y:S01]  /*2410*/  FADD.FTZ R109, R109, -R56 ;  /* 0x800000386d6d7221 */ /* 0x000fe20000010000 */
[-C--:B------:R-:W-:Y:S01]  /*2420*/  FMUL.FTZ R79, R79, R104.reuse ;  /* 0x000000684f4f7220 */ /* 0x080fe20000410000 */
[-C--:B------:R-:W-:Y:S01]  /*2430*/  FMUL.FTZ R59, R59, R104.reuse ;  /* 0x000000683b3b7220 */ /* 0x080fe20000410000 */
[-C--:B------:R-:W-:Y:S01]  /*2440*/  FMUL.FTZ R107, R107, R104.reuse ;  /* 0x000000686b6b7220 */ /* 0x080fe20000410000 */
[----:B------:R-:W-:Y:S01]  /*2450*/  FADD.FTZ R57, R78, -R57 ;  /* 0x800000394e397221 */ /* 0x000fe20000010000 */
[----:B------:R-:W-:Y:S01]  /*2460*/  FADD.FTZ R77, R77, -R110 ;  /* 0x8000006e4d4d7221 */ /* 0x000fe20000010000 */
[----:B------:R-:W-:Y:S01]  /*2470*/  FADD.FTZ R75, R75, -R108 ;  /* 0x8000006c4b4b7221 */ /* 0x000fe20000010000 */
[----:B------:R-:W-:Y:S01]  /*2480*/  FMUL.FTZ R109, R102, R109 ;  /* 0x0000006d666d7220 */ /* 0x000fe20000410000 */
[----:B------:R-:W-:Y:S01]  /*2490*/  FMUL.FTZ R56, R79, UR4 ;  /* 0x000000044f387c20 */ /* 0x000fe20008410000 */
[----:B------:R-:W-:Y:S01]  /*24a0*/  FMUL.FTZ R0, R59, UR4 ;  /* 0x000000043b007c20 */ /* 0x000fe20008410000 */
[----:B------:R-:W-:Y:S01]  /*24b0*/  FMUL.FTZ R58, R107, UR4 ;  /* 0x000000046b3a7c20 */ /* 0x000fe20008410000 */
[----:B-----5:R-:W-:Y:S01]  /*24c0*/  LOP3.LUT P2, RZ, R124, 0xff00, RZ, 0xc0, !PT ;  /* 0x0000ff007cff7812 */ /* 0x020fe2000784c0ff */
[C---:B------:R-:W-:Y:S01]  /*24d0*/  FMUL.FTZ R59, R102.reuse, R57 ;  /* 0x00000039663b7220 */ /* 0x040fe20000410000 */
[----:B------:R-:W-:Y:S01]  /*24e0*/  LOP3.LUT P6, RZ, R125, 0xff, RZ, 0xc0, !PT ;  /* 0x000000ff7dff7812 */ /* 0x000fe200078cc0ff */
[C---:B------:R-:W-:Y:S01]  /*24f0*/  FMUL.FTZ R77, R102.reuse, R77 ;  /* 0x0000004d664d7220 */ /* 0x040fe20000410000 */
[C---:B------:R-:W-:Y:S01]  /*2500*/  FMUL.FTZ R75, R102.reuse, R75 ;  /* 0x0000004b664b7220 */ /* 0x040fe20000410000 */
[-C--:B------:R-:W-:Y:S01]  /*2510*/  FMUL.FTZ R109, R109, R104.reuse ;  /* 0x000000686d6d7220 */ /* 0x080fe20000410000 */
[----:B------:R-:W-:Y:S01]  /*2520*/  FMUL.FTZ R57, R102, R111 ;  /* 0x0000006f66397220 */ /* 0x000fe20000410000 */
[----:B------:R-:W-:Y:S01]  /*2530*/  LOP3.LUT P5, RZ, R124, 0xff0000, RZ, 0xc0, !PT ;  /* 0x00ff00007cff7812 */ /* 0x000fe200078ac0ff */
[-C--:B------:R-:W-:Y:S01]  /*2540*/  FMUL.FTZ R77, R77, R104.reuse ;  /* 0x000000684d4d7220 */ /* 0x080fe20000410000 */
[----:B------:R-:W-:Y:S01]  /*2550*/  FSEL R56, R56, RZ, P2 ;  /* 0x000000ff38387208 */ /* 0x000fe20001000000 */
[-C--:B------:R-:W-:Y:S01]  /*2560*/  FMUL.FTZ R75, R75, R104.reuse ;  /* 0x000000684b4b7220 */ /* 0x080fe20000410000 */
[----:B------:R-:W-:Y:S01]  /*2570*/  FSEL R58, R58, RZ, P6 ;  /* 0x000000ff3a3a7208 */ /* 0x000fe20003000000 */
[----:B------:R-:W-:Y:S01]  /*2580*/  FMUL.FTZ R109, R109, UR4 ;  /* 0x000000046d6d7c20 */ /* 0x000fe20008410000 */
[----:B------:R-:W-:Y:S01]  /*2590*/  ISETP.GE.U32.AND P2, PT, R124, RZ, PT ;  /* 0x000000ff7c00720c */ /* 0x000fe20003f46070 */
[-C--:B------:R-:W-:Y:S01]  /*25a0*/  FMUL.FTZ R59, R59, R104.reuse ;  /* 0x000000683b3b7220 */ /* 0x080fe20000410000 */
[----:B------:R-:W-:Y:S01]  /*25b0*/  LOP3.LUT P6, RZ, R125, 0xff0000, RZ, 0xc0, !PT ;  /* 0x00ff00007dff7812 */ /* 0x000fe200078cc0ff */
[----:B------:R-:W-:Y:S01]  /*25c0*/  FMUL.FTZ R57, R57, R104 ;  /* 0x0000006839397220 */ /* 0x000fe20000410000 */
[----:B------:R-:W-:Y:S01]  /*25d0*/  FSEL R0, R0, RZ, P5 ;  /* 0x000000ff00007208 */ /* 0x000fe20002800000 */
[----:B------:R-:W-:Y:S01]  /*25e0*/  FMUL.FTZ R75, R75, UR4 ;  /* 0x000000044b4b7c20 */ /* 0x000fe20008410000 */
[----:B------:R-:W-:Y:S01]  /*25f0*/  FMUL.FTZ R77, R77, UR4 ;  /* 0x000000044d4d7c20 */ /* 0x000fe20008410000 */
[----:B------:R-:W-:Y:S01]  /*2600*/  LOP3.LUT P5, RZ, R125, 0xff00, RZ, 0xc0, !PT ;  /* 0x0000ff007dff7812 */ /* 0x000fe200078ac0ff */
[----:B------:R-:W-:Y:S01]  /*2610*/  FMUL.FTZ R59, R59, UR4 ;  /* 0x000000043b3b7c20 */ /* 0x000fe20008410000 */
[----:B------:R-:W-:Y:S01]  /*2620*/  ISETP.GE.U32.AND.EX P2, PT, R125, 0x1000000, PT, P2 ;  /* 0x010000007d00780c */ /* 0x000fe20003f46120 */
[----:B------:R-:W-:Y:S01]  /*2630*/  FMUL.FTZ R57, R57, UR4 ;  /* 0x0000000439397c20 */ /* 0x000fe20008410000 */
[----:B------:R-:W-:-:S02]  /*2640*/  FSEL R109, R109, RZ, P6 ;  /* 0x000000ff6d6d7208 */ /* 0x000fc40003000000 */
        /* <DEDUP_REMOVED lines=11> */
.L_x_3422:
        /* <DEDUP_REMOVED lines=8> */
[----:B------:R-:W-:Y:S01]  /*2780*/  FFMA.FTZ R0, R0, R105, R106 ;  /* 0x0000006900007223 */ /* 0x000fe2000001006a */
[----:B------:R-:W-:Y:S01]  /*2790*/  FADD.FTZ R109, R109, -R32 ;  /* 0x800000206d6d7221 */ /* 0x000fe20000010000 */
[C---:B------:R-:W-:Y:S01]  /*27a0*/  FMUL.FTZ R35, R102.reuse, R35 ;  /* 0x0000002366237220 */ /* 0x040fe20000410000 */
[----:B------:R-:W-:Y:S01]  /*27b0*/  FMUL.FTZ R32, R102, R111 ;  /* 0x0000006f66207220 */ /* 0x000fe20000410000 */
[----:B-----5:R-:W-:Y:S01]  /*27c0*/  ISETP.GE.U32.AND P2, PT, R124, RZ, PT ;  /* 0x000000ff7c00720c */ /* 0x020fe20003f46070 */
[----:B------:R-:W-:Y:S01]  /*27d0*/  FMUL.FTZ R34, R102, R109 ;  /* 0x0000006d66227220 */ /* 0x000fe20000410000 */
[-C--:B------:R-:W-:Y:S01]  /*27e0*/  FMUL.FTZ R38, R35, R104.reuse ;  /* 0x0000006823267220 */ /* 0x080fe20000410000 */
[-C--:B------:R-:W-:Y:S01]  /*27f0*/  FFMA.FTZ R39, R119, R105.reuse, R106 ;  /* 0x0000006977277223 */ /* 0x080fe2000001006a */
[----:B------:R-:W-:Y:S01]  /*2800*/  FADD.FTZ R33, R77, -R110 ;  /* 0x8000006e4d217221 */ /* 0x000fe20000010000 */
[-C--:B------:R-:W-:Y:S01]  /*2810*/  FMUL.FTZ R36, R34, R104.reuse ;  /* 0x0000006822247220 */ /* 0x080fe20000410000 */
[----:B------:R-:W-:Y:S01]  /*2820*/  FFMA.FTZ R57, R117, R105, R106 ;  /* 0x0000006975397223 */ /* 0x000fe2000001006a */
[----:B------:R-:W-:Y:S01]  /*2830*/  FADD.FTZ R107, R107, -R0 ;  /* 0x800000006b6b7221 */ /* 0x000fe20000010000 */
[----:B------:R-:W-:Y:S01]  /*2840*/  FMUL.FTZ R38, R38, UR4 ;  /* 0x0000000426267c20 */ /* 0x000fe20008410000 */
[-C--:B------:R-:W-:Y:S01]  /*2850*/  FMUL.FTZ R0, R32, R104.reuse ;  /* 0x0000006820007220 */ /* 0x080fe20000410000 */
[----:B------:R-:W-:Y:S01]  /*2860*/  FMUL.FTZ R36, R36, UR4 ;  /* 0x0000000424247c20 */ /* 0x000fe20008410000 */
[C---:B------:R-:W-:Y:S01]  /*2870*/  ISETP.GE.U32.AND.EX P2, PT, R125.reuse, 0x1000000, PT, P2 ;  /* 0x010000007d00780c */ /* 0x040fe20003f46120 */
[----:B------:R-:W-:Y:S01]  /*2880*/  FADD.FTZ R39, R112, -R39 ;  /* 0x8000002770277221 */ /* 0x000fe20000010000 */
[C---:B------:R-:W-:Y:S01]  /*2890*/  LOP3.LUT P6, RZ, R125.reuse, 0xff0000, RZ, 0xc0, !PT ;  /* 0x00ff00007dff7812 */ /* 0x040fe200078cc0ff */
[----:B------:R-:W-:Y:S01]  /*28a0*/  FMUL.FTZ R33, R102, R33 ;  /* 0x0000002166217220 */ /* 0x000fe20000410000 */
[----:B------:R-:W-:Y:S01]  /*28b0*/  FADD.FTZ R57, R78, -R57 ;  /* 0x800000394e397221 */ /* 0x000fe20000010000 */
[----:B------:R-:W-:Y:S01]  /*28c0*/  FMUL.FTZ R0, R0, UR4 ;  /* 0x0000000400007c20 */ /* 0x000fe20008410000 */
[----:B------:R-:W-:Y:S01]  /*28d0*/  FSEL R110, R38, RZ, P2 ;  /* 0x000000ff266e7208 */ /* 0x000fe20001000000 */
[----:B------:R-:W-:Y:S01]  /*28e0*/  FMUL.FTZ R38, R102, R39 ;  /* 0x0000002766267220 */ /* 0x000fe20000410000 */
[----:B------:R-:W-:Y:S01]  /*28f0*/  LOP3.LUT P5, RZ, R125, 0xff, RZ, 0xc0, !PT ;  /* 0x000000ff7dff7812 */ /* 0x000fe200078ac0ff */
[-C--:B------:R-:W-:Y:S01]  /*2900*/  FMUL.FTZ R75, R33, R104.reuse ;  /* 0x00000068214b7220 */ /* 0x080fe20000410000 */
[----:B------:R-:W-:Y:S01]  /*2910*/  FSEL R59, R36, RZ, P6 ;  /* 0x000000ff243b7208 */ /* 0x000fe20003000000 */
[C---:B------:R-:W-:Y:S01]  /*2920*/  FMUL.FTZ R37, R102.reuse, R37 ;  /* 0x0000002566257220 */ /* 0x040fe20000410000 */
[C---:B------:R-:W-:Y:S01]  /*2930*/  FMUL.FTZ R39, R102.reuse, R57 ;  /* 0x0000003966277220 */ /* 0x040fe20000410000 */
[----:B------:R-:W-:Y:S01]  /*2940*/  FMUL.FTZ R36, R102, R107 ;  /* 0x0000006b66247220 */ /* 0x000fe20000410000 */
[----:B------:R-:W-:Y:S01]  /*2950*/  FSEL R77, R0, RZ, P5 ;  /* 0x000000ff004d7208 */ /* 0x000fe20002800000 */
[----:B------:R-:W-:Y:S01]  /*2960*/  FMUL.FTZ R75, R75, UR4 ;  /* 0x000000044b4b7c20 */ /* 0x000fe20008410000 */
[----:B------:R-:W-:Y:S01]  /*2970*/  LOP3.LUT P5, RZ, R125, 0xff00, RZ, 0xc0, !PT ;  /* 0x0000ff007dff7812 */ /* 0x000fe200078ac0ff */
        /* <DEDUP_REMOVED lines=21> */
.L_x_3423:
        /* <DEDUP_REMOVED lines=12> */
[----:B------:R-:W-:Y:S01]  /*2b90*/  FADD.FTZ R33, R66, -R33 ;  /* 0x8000002142217221 */ /* 0x000fe20000010000 */
[----:B------:R-:W-:Y:S01]  /*2ba0*/  FFMA.FTZ R32, R73, R105, R106 ;  /* 0x0000006949207223 */ /* 0x000fe2000001006a */
[----:B------:R-:W-:Y:S01]  /*2bb0*/  FADD.FTZ R35, R68, -R35 ;  /* 0x8000002344237221 */ /* 0x000fe20000010000 */
[----:B------:R-:W-:Y:S01]  /*2bc0*/  FADD.FTZ R63, R64, -R63 ;  /* 0x8000003f403f7221 */ /* 0x000fe20000010000 */
[----:B------:R-:W-:Y:S01]  /*2bd0*/  FADD.FTZ R67, R67, -R0 ;  /* 0x8000000043437221 */ /* 0x000fe20000010000 */
[C---:B------:R-:W-:Y:S01]  /*2be0*/  FMUL.FTZ R39, R102.reuse, R33 ;  /* 0x0000002166277220 */ /* 0x040fe20000410000 */
[----:B------:R-:W-:Y:S01]  /*2bf0*/  FADD.FTZ R69, R69, -R32 ;  /* 0x8000002045457221 */ /* 0x000fe20000010000 */
[C---:B------:R-:W-:Y:S01]  /*2c00*/  FMUL.FTZ R33, R102.reuse, R35 ;  /* 0x0000002366217220 */ /* 0x040fe20000410000 */
[C---:B------:R-:W-:Y:S01]  /*2c10*/  FMUL.FTZ R38, R102.reuse, R63 ;  /* 0x0000003f66267220 */ /* 0x040fe20000410000 */
[----:B------:R-:W-:Y:S01]  /*2c20*/  FMUL.FTZ R32, R102, R67 ;  /* 0x0000004366207220 */ /* 0x000fe20000410000 */
[-CC-:B------:R-:W-:Y:S01]  /*2c30*/  FFMA.FTZ R60, R60, R105.reuse, R106.reuse ;  /* 0x000000693c3c7223 */ /* 0x180fe2000001006a */
[-CC-:B------:R-:W-:Y:S01]  /*2c40*/  FFMA.FTZ R61, R61, R105.reuse, R106.reuse ;  /* 0x000000693d3d7223 */ /* 0x180fe2000001006a */
[----:B------:R-:W-:Y:S01]  /*2c50*/  FFMA.FTZ R105, R76, R105, R106 ;  /* 0x000000694c697223 */ /* 0x000fe2000001006a */
[-C--:B------:R-:W-:Y:S01]  /*2c60*/  FMUL.FTZ R57, R33, R104.reuse ;  /* 0x0000006821397220 */ /* 0x080fe20000410000 */
[-C--:B------:R-:W-:Y:S01]  /*2c70*/  FMUL.FTZ R56, R32, R104.reuse ;  /* 0x0000006820387220 */ /* 0x080fe20000410000 */
[-C--:B------:R-:W-:Y:S01]  /*2c80*/  FMUL.FTZ R0, R38, R104.reuse ;  /* 0x0000006826007220 */ /* 0x080fe20000410000 */
[----:B------:R-:W-:Y:S01]  /*2c90*/  FADD.FTZ R37, R65, -R60 ;  /* 0x8000003c41257221 */ /* 0x000fe20000010000 */
[----:B------:R-:W-:Y:S01]  /*2ca0*/  FADD.FTZ R61, R62, -R61 ;  /* 0x8000003d3e3d7221 */ /* 0x000fe20000010000 */
[----:B------:R-:W-:Y:S01]  /*2cb0*/  FADD.FTZ R105, R70, -R105 ;  /* 0x8000006946697221 */ /* 0x000fe20000010000 */
[----:B------:R-:W-:Y:S01]  /*2cc0*/  FMUL.FTZ R57, R57, UR4 ;  /* 0x0000000439397c20 */ /* 0x000fe20008410000 */
[----:B------:R-:W-:Y:S01]  /*2cd0*/  FMUL.FTZ R56, R56, UR4 ;  /* 0x0000000438387c20 */ /* 0x000fe20008410000 */
[C---:B------:R-:W-:Y:S01]  /*2ce0*/  LOP3.LUT P6, RZ, R123.reuse, 0xff00, RZ, 0xc0, !PT ;  /* 0x0000ff007bff7812 */ /* 0x040fe200078cc0ff */
[----:B------:R-:W-:Y:S01]  /*2cf0*/  FMUL.FTZ R0, R0, UR4 ;  /* 0x0000000400007c20 */ /* 0x000fe20008410000 */
[----:B------:R-:W-:Y:S01]  /*2d00*/  LOP3.LUT P5, RZ, R122, 0xff0000, RZ, 0xc0, !PT ;  /* 0x00ff00007aff7812 */ /* 0x000fe200078ac0ff */
[C---:B------:R-:W-:Y:S01]  /*2d10*/  FMUL.FTZ R37, R102.reuse, R37 ;  /* 0x0000002566257220 */ /* 0x040fe20000410000 */
[----:B------:R-:W-:Y:S01]  /*2d20*/  LOP3.LUT P2, RZ, R123, 0xff, RZ, 0xc0, !PT ;  /* 0x000000ff7bff7812 */ /* 0x000fe2000784c0ff */
[C---:B------:R-:W-:Y:S01]  /*2d30*/  FMUL.FTZ R34, R102.reuse, R69 ;  /* 0x0000004566227220 */ /* 0x040fe20000410000 */
[C---:B------:R-:W-:Y:S01]  /*2d40*/  FMUL.FTZ R36, R102.reuse, R61 ;  /* 0x0000003d66247220 */ /* 0x040fe20000410000 */
[-C--:B------:R-:W-:Y:S01]  /*2d50*/  FMUL.FTZ R58, R39, R104.reuse ;  /* 0x00000068273a7220 */ /* 0x080fe20000410000 */
[----:B------:R-:W-:Y:S01]  /*2d60*/  FMUL.FTZ R35, R102, R105 ;  /* 0x0000006966237220 */ /* 0x000fe20000410000 */
        /* <DEDUP_REMOVED lines=28> */
.L_x_3424:
[-CC-:B------:R-:W-:Y:S01]  /*2f30*/  FFMA.FTZ R0, R71, R105.reuse, R106.reuse ;  /* 0x0000006947007223 */ /* 0x180fe2000001006a */
[-CC-:B------:R-:W-:Y:S01]  /*2f40*/  FFMA.FTZ R61, R61, R105.reuse, R106.reuse ;  /* 0x000000693d3d7223 */ /* 0x180fe2000001006a */
[-CC-:B------:R-:W-:Y:S01]  /*2f50*/  FFMA.FTZ R63, R63, R105.reuse, R106.reuse ;  /* 0x000000693f3f7223 */ /* 0x180fe2000001006a */
[-C--:B0-----:R-:W-:Y:S01]  /*2f60*/  FFMA.FTZ R56, R73, R105.reuse, R106 ;  /* 0x0000006949387223 */ /* 0x081fe2000001006a */
[----:B------:R-:W-:Y:S01]  /*2f70*/  FADD.FTZ R67, R67, -R0 ;  /* 0x8000000043437221 */ /* 0x000fe20000010000 */
[----:B------:R-:W-:Y:S01]  /*2f80*/  FADD.FTZ R61, R62, -R61 ;  /* 0x8000003d3e3d7221 */ /* 0x000fe20000010000 */
[-CC-:B------:R-:W-:Y:S01]  /*2f90*/  FFMA.FTZ R60, R60, R105.reuse, R106.reuse ;  /* 0x000000693c3c7223 */ /* 0x180fe2000001006a */
[--C-:B------:R-:W-:Y:S01]  /*2fa0*/  FFMA.FTZ R57, R72, R105, R106.reuse ;  /* 0x0000006948397223 */ /* 0x100fe2000001006a */
[----:B------:R-:W-:Y:S01]  /*2fb0*/  FMUL.FTZ R67, R102, R67 ;  /* 0x0000004366437220 */ /* 0x000fe20000410000 */
[----:B------:R-:W-:Y:S01]  /*2fc0*/  FFMA.FTZ R59, R74, R105, R106 ;  /* 0x000000694a3b7223 */ /* 0x000fe2000001006a */
[----:B------:R-:W-:Y:S01]  /*2fd0*/  FADD.FTZ R63, R64, -R63 ;  /* 0x8000003f403f7221 */ /* 0x000fe20000010000 */
[----:B------:R-:W-:Y:S01]  /*2fe0*/  FADD.FTZ R69, R69, -R56 ;  /* 0x8000003845457221 */ /* 0x000fe20000010000 */
[----:B------:R-:W-:Y:S01]  /*2ff0*/  FMUL.FTZ R61, R102, R61 ;  /* 0x0000003d663d7220 */ /* 0x000fe20000410000 */
[----:B------:R-:W-:Y:S01]  /*3000*/  FFMA.FTZ R105, R76, R105, R106 ;  /* 0x000000694c697223 */ /* 0x000fe2000001006a */
[-C--:B------:R-:W-:Y:S01]  /*3010*/  FMUL.FTZ R67, R67, R104.reuse ;  /* 0x0000006843437220 */ /* 0x080fe20000410000 */
[C---:B------:R-:W-:Y:S01]  /*3020*/  FMUL.FTZ R63, R102.reuse, R63 ;  /* 0x0000003f663f7220 */ /* 0x040fe20000410000 */
[----:B------:R-:W-:Y:S01]  /*3030*/  FMUL.FTZ R69, R102, R69 ;  /* 0x0000004566457220 */ /* 0x000fe20000410000 */
[-C--:B------:R-:W-:Y:S01]  /*3040*/  FMUL.FTZ R61, R61, R104.reuse ;  /* 0x000000683d3d7220 */ /* 0x080fe20000410000 */
[----:B------:R-:W-:Y:S01]  /*3050*/  FADD.FTZ R65, R65, -R60 ;  /* 0x8000003c41417221 */ /* 0x000fe20000010000 */
[----:B------:R-:W-:Y:S01]  /*3060*/  FADD.FTZ R57, R66, -R57 ;  /* 0x8000003942397221 */ /* 0x000fe20000010000 */
[----:B------:R-:W-:Y:S01]  /*3070*/  FADD.FTZ R59, R68, -R59 ;  /* 0x8000003b443b7221 */ /* 0x000fe20000010000 */
[----:B------:R-:W-:Y:S01]  /*3080*/  FADD.FTZ R105, R70, -R105 ;  /* 0x8000006946697221 */ /* 0x000fe20000010000 */
[----:B------:R-:W-:Y:S01]  /*3090*/  FMUL.FTZ R67, R67, UR4 ;  /* 0x0000000443437c20 */ /* 0x000fe20008410000 */
[-C--:B------:R-:W-:Y:S01]  /*30a0*/  FMUL.FTZ R63, R63, R104.reuse ;  /* 0x000000683f3f7220 */ /* 0x080fe20000410000 */
[-C--:B------:R-:W-:Y:S01]  /*30b0*/  FMUL.FTZ R69, R69, R104.reuse ;  /* 0x0000006845457220 */ /* 0x080fe20000410000 */
[----:B------:R-:W-:Y:S01]  /*30c0*/  FMUL.FTZ R61, R61, UR4 ;  /* 0x000000043d3d7c20 */ /* 0x000fe20008410000 */
[----:B------:R-:W-:Y:S01]  /*30d0*/  LOP3.LUT P6, RZ, R123, 0xff, RZ, 0xc0, !PT ;  /* 0x000000ff7bff7812 */ /* 0x000fe200078cc0ff */
[C---:B------:R-:W-:Y:S01]  /*30e0*/  FMUL.FTZ R65, R102.reuse, R65 ;  /* 0x0000004166417220 */ /* 0x040fe20000410000 */
[C---:B------:R-:W-:Y:S01]  /*30f0*/  FMUL.FTZ R57, R102.reuse, R57 ;  /* 0x0000003966397220 */ /* 0x040fe20000410000 */
[C---:B------:R-:W-:Y:S01]  /*3100*/  FMUL.FTZ R59, R102.reuse, R59 ;  /* 0x0000003b663b7220 */ /* 0x040fe20000410000 */
        /* <DEDUP_REMOVED lines=31> */
.L_x_3425:
[----:B------:R-:W0:Y:S01]  /*3300*/  @P0 LDC.64 R60, c[0x0][0x478] ;  /* 0x00011e00ff3c0b82 */ /* 0x000e220000000a00 */
[----:B------:R-:W-:-:S04]  /*3310*/  IMAD.WIDE.U32 R78, R98, 0x10, R78 ;  /* 0x00000010624e7825 */ /* 0x000fc800078e004e */
[----:B0-----:R-:W-:-:S05]  /*3320*/  @P0 IMAD.WIDE.U32 R60, R98, 0x20, R60 ;  /* 0x00000020623c0825 */ /* 0x001fca00078e003c */
[----:B------:R0:W-:Y:S04]  /*3330*/  @P0 STG.E.128 desc[UR6][R60.64], R36 ;  /* 0x000000243c000986 */ /* 0x0001e8000c101d06 */
[----:B------:R0:W-:Y:S04]  /*3340*/  @P0 STG.E.128 desc[UR6][R60.64+0x10], R32 ;  /* 0x000010203c000986 */ /* 0x0001e8000c101d06 */
[----:B------:R0:W-:Y:S02]  /*3350*/  STG.E.128 desc[UR6][R78.64], R56 ;  /* 0x000000384e007986 */ /* 0x0001e4000c101d06 */
.L_x_3421:
        /* <DEDUP_REMOVED lines=37> */
.L_x_3415:
        /* <DEDUP_REMOVED lines=16> */
.L_x_3427:
        /* <DEDUP_REMOVED lines=13> */
.L_x_8055:


//--------------------- .text._ZN10layer_norm22ln_bwd_finalize_kernelINS_22Kernel_traits_finalizeILj2048Ef13__nv_bfloat16fS2_fjLb0ELj1024ELj4ENS_18Kernel_traits_baseILj2048EfS2_fS2_fjLj1024EEEEELb0ELb0EEEvNS_9BwdParamsE --------------------------
	.section	.text._ZN10layer_norm22ln_bwd_finalize_kernelINS_22Kernel_traits_finalizeILj2048Ef13__nv_bfloat16fS2_fjLb0ELj1024ELj4ENS_18Kernel_traits_baseILj2048EfS2_fS2_fjLj1024EEEEELb0ELb0EEEvNS_9BwdParamsE,"ax",@progbits
	.align	128
        .global         _ZN10layer_norm22ln_bwd_finalize_kernelINS_22Kernel_traits_finalizeILj2048Ef13__nv_bfloat16fS2_fjLb0ELj1024ELj4ENS_18Kernel_traits_baseILj2048EfS2_fS2_fjLj1024EEEEELb0ELb0EEEvNS_9BwdParamsE
        .type           _ZN10layer_norm22ln_bwd_finalize_kernelINS_22Kernel_traits_finalizeILj2048Ef13__nv_bfloat16fS2_fjLb0ELj1024ELj4ENS_18Kernel_traits_baseILj2048EfS2_fS2_fjLj1024EEEEELb0ELb0EEEvNS_9BwdParamsE,@function
        .size           _ZN10layer_norm22ln_bwd_finalize_kernelINS_22Kernel_traits_finalizeILj2048Ef13__nv_bfloat16fS2_fjLb0ELj1024ELj4ENS_18Kernel_traits_baseILj2048EfS2_fS2_fjLj1024EEEEELb0ELb0EEEvNS_9BwdParamsE,(.L_x_8056 - _ZN10layer_norm22ln_bwd_finalize_kernelINS_22Kernel_traits_finalizeILj2048Ef13__nv_bfloat16fS2_fjLb0ELj1024ELj4ENS_18Kernel_traits_baseILj2048EfS2_fS2_fjLj1024EEEEELb0ELb0EEEvNS_9BwdParamsE)
        .other          _ZN10layer_norm22ln_bwd_finalize_kernelINS_22Kernel_traits_finalizeILj2048Ef13__nv_bfloat16fS2_fjLb0ELj1024ELj4ENS_18Kernel_traits_baseILj2048EfS2_fS2_fjLj1024EEEEELb0ELb0EEEvNS_9BwdParamsE,@"STO_CUDA_ENTRY STV_DEFAULT"
_ZN10layer_norm22ln_bwd_finalize_kernelINS_22Kernel_traits_finalizeILj2048Ef13__nv_bfloat16fS2_fjLb0ELj1024ELj4ENS_18Kernel_traits_baseILj2048EfS2_fS2_fjLj1024EEEEELb0ELb0EEEvNS_9BwdParamsE:
.text._ZN10layer_norm22ln_bwd_finalize_kernelINS_22Kernel_traits_finalizeILj2048Ef13__nv_bfloat16fS2_fjLb0ELj1024ELj4ENS_18Kernel_traits_baseILj2048EfS2_fS2_fjLj1024EEEEELb0ELb0EEEvNS_9BwdParamsE:
        /* <DEDUP_REMOVED lines=78> */
.L_x_3432:
        /* <DEDUP_REMOVED lines=118> */
.L_x_3431:
[----:B------:R-:W-:Y:S05]  /*0c40*/  BSYNC.RECONVERGENT B1 ;  /* 0x0000000000017941 */ /* 0x000fea0003800200 */
.L_x_3430:
        /* <DEDUP_REMOVED lines=68> */
.L_x_3434:
[----:B------:R-:W-:Y:S05]  /*1090*/  BSYNC.RECONVERGENT B1 ;  /* 0x0000000000017941 */ /* 0x000fea0003800200 */
.L_x_3433:
        /* <DEDUP_REMOVED lines=37> */
.L_x_3436:
[----:B------:R-:W-:Y:S05]  /*12f0*/  BSYNC.RECONVERGENT B1 ;  /* 0x0000000000017941 */ /* 0x000fea0003800200 */
.L_x_3435:
[----:B------:R-:W-:Y:S05]  /*1300*/  @!P1 BRA `(.L_x_3429) ;  /* 0x00000000003c9947 */ /* 0x000fea0003800000 */
[----:B------:R-:W0:Y:S01]  /*1310*/  LDC.64 R8, c[0x0][0x440] ;  /* 0x00011000ff087b82 */ /* 0x000e220000000a00 */
[----:B------:R-:W-:Y:S01]  /*1320*/  IMAD R0, R3, R54, R0 ;  /* 0x0000003603007224 */ /* 0x000fe200078e0200 */
[----:B------:R-:W-:-:S04]  /*1330*/  IADD3 R12, PT, PT, -R55, RZ, RZ ;  /* 0x000000ff370c7210 */ /* 0x000fc80007ffe1ff */
[----:B------:R-:W-:Y:S02]  /*1340*/  IADD3 R3, PT, PT, R57, R0, RZ ;  /* 0x0000000039037210 */ /* 0x000fe40007ffe0ff */
[----:B------:R-:W1:Y:S05]  /*1350*/  LDC.64 R10, c[0x0][0x448] ;  /* 0x00011200ff0a7b82 */ /* 0x000e6a0000000a00 */
.L_x_3437:
        /* <DEDUP_REMOVED lines=10> */
.L_x_3429:
[----:B------:R-:W-:Y:S05]  /*1400*/  BSYNC.RECONVERGENT B0 ;  /* 0x0000000000007941 */ /* 0x000fea0003800200 */
.L_x_3428:
        /* <DEDUP_REMOVED lines=60> */
.L_x_3438:
        /* <DEDUP_REMOVED lines=11> */
.L_x_8056:


//--------------------- .text._ZN10layer_norm13ln_bwd_kernelINS_13Kernel_traitsIf13__nv_bfloat16fS2_fjLj2048ELj1ELj1ELj4ELj16ENS_18Kernel_traits_baseILj2048EfS2_fS2_fjLj128EEEEELb1ELb0ELb1ELb0EEEvNS_9BwdParamsE --------------------------
	.section	.text._ZN10layer_norm13ln_bwd_kernelINS_13Kernel_traitsIf13__nv_bfloat16fS2_fjLj2048ELj1ELj1ELj4ELj16ENS_18Kernel_traits_baseILj2048EfS2_fS2_fjLj128EEEEELb1ELb0ELb1ELb0EEEvNS_9BwdParamsE,"ax",@progbits
	.align	128
        .global         _ZN10layer_norm13ln_bwd_kernelINS_13Kernel_traitsIf13__nv_bfloat16fS2_fjLj2048ELj1ELj1ELj4ELj16ENS_18Kernel_traits_baseILj2048EfS2_fS2_fjLj128EEEEELb1ELb0ELb1ELb0EEEvNS_9BwdParamsE
        .type           _ZN10layer_norm13ln_bwd_kernelINS_13Kernel_traitsIf13__nv_bfloat16fS2_fjLj2048ELj1ELj1ELj4ELj16ENS_18Kernel_traits_baseILj2048EfS2_fS2_fjLj128EEEEELb1ELb0ELb1ELb0EEEvNS_9BwdParamsE,@function
        .size           _ZN10layer_norm13ln_bwd_kernelINS_13Kernel_traitsIf13__nv_bfloat16fS2_fjLj2048ELj1ELj1ELj4ELj16ENS_18Kernel_traits_baseILj2048EfS2_fS2_fjLj128EEEEELb1ELb0ELb1ELb0EEEvNS_9BwdParamsE,(.L_x_8057 - _ZN10layer_norm13ln_bwd_kernelINS_13Kernel_traitsIf13__nv_bfloat16fS2_fjLj2048ELj1ELj1ELj4ELj16ENS_18Kernel_traits_baseILj2048EfS2_fS2_fjLj128EEEEELb1ELb0ELb1ELb0EEEvNS_9BwdParamsE)
        .other          _ZN10layer_norm13ln_bwd_kernelINS_13Kernel_traitsIf13__nv_bfloat16fS2_fjLj2048ELj1ELj1ELj4ELj16ENS_18Kernel_traits_baseILj2048EfS2_fS2_fjLj128EEEEELb1ELb0ELb1ELb0EEEvNS_9BwdParamsE,@"STO_CUDA_ENTRY STV_DEFAULT"
_ZN10layer_norm13ln_bwd_kernelINS_13Kernel_traitsIf13__nv_bfloat16fS2_fjLj2048ELj1ELj1ELj4ELj16ENS_18Kernel_traits_baseILj2048EfS2_fS2_fjLj128EEEEELb1ELb0ELb1ELb0EEEvNS_9BwdParamsE:
.text._ZN10layer_norm13ln_bwd_kernelINS_13Kernel_traitsIf13__nv_bfloat16fS2_fjLj2048ELj1ELj1ELj4ELj16ENS_18Kernel_traits_baseILj2048EfS2_fS2_fjLj128EEEEELb1ELb0ELb1ELb0EEEvNS_9BwdParamsE:
        /* <DEDUP_REMOVED lines=67> */
.L_x_3518:
        /* <DEDUP_REMOVED lines=19> */
[----:B------:R-:W-:Y:S02]  /*0560*/  MOV R88, UR6 ;  /* 0x0000000600587c02 */ /* 0x000fe40008000f00 */
[----:B------:R-:W-:-:S05]  /*0570*/  MOV R89, UR7 ;  /* 0x0000000700597c02 */ /* 0x000fca0008000f00 */
[----:B------:R0:W2:Y:S01]  /*0580*/  LDG.E R88, desc[UR20][R88.64] ;  /* 0x0000001458587981 */ /* 0x0000a2000c1e1900 */
[----:B------:R-:W-:Y:S01]  /*0590*/  UISETP.GE.AND UP3, UPT, UR10, 0x1, UPT ;  /* 0x000000010a00788c */ /* 0x000fe2000bf66270 */
[----:B------:R-:W-:Y:S01]  /*05a0*/  ISETP.GE.U32.AND P1, PT, R2, 0x80, PT ;  /* 0x000000800200780c */ /* 0x000fe20003f26070 */
[----:B------:R-:W-:Y:S01]  /*05b0*/  UIADD3 UR7, UPT, UPT, UR29, -0x1, URZ ;  /* 0xffffffff1d077890 */ /* 0x000fe2000fffe0ff */
[----:B------:R-:W3:Y:S01]  /*05c0*/  S2R R0, SR_TID.X ;  /* 0x0000000000007919 */ /* 0x000ee20000002100 */
[----:B------:R-:W-:Y:S01]  /*05d0*/  HFMA2 R121, -RZ, RZ, 0, 0 ;  /* 0x00000000ff797431 */ /* 0x000fe200000001ff */
        /* <DEDUP_REMOVED lines=15> */
[----:B------:R-:W-:-:S05]  /*06d0*/  MOV R91, UR8 ;  /* 0x00000008005b7c02 */ /* 0x000fca0008000f00 */
[----:B------:R-:W-:Y:S02]  /*06e0*/  MOV R111, UR7 ;  /* 0x00000007006f7c02 */ /* 0x000fe40008000f00 */
[-C--:B---3--:R-:W-:Y:S02]  /*06f0*/  @P0 LEA.HI.SX32 R121, R91, R0.reuse, 0x1d ;  /* 0x000000005b790211 */ /* 0x088fe400078feaff */
        /* <DEDUP_REMOVED lines=18> */
[----:B------:R-:W1:Y:S02]  /*0820*/  @P0 LDC.64 R112, c[0x0][0x438] ;  /* 0x00010e00ff700b82 */ /* 0x000e640000000a00 */
[----:B-1----:R-:W-:-:S05]  /*0830*/  @P0 IMAD.WIDE.U32 R124, R122, 0x20, R112 ;  /* 0x000000207a7c0825 */ /* 0x002fca00078e0070 */
[----:B------:R-:W5:Y:S04]  /*0840*/  @P0 LDG.E.128 R24, desc[UR20][R124.64] ;  /* 0x000000147c180981 */ /* 0x000f68000c1e1d00 */
[----:B------:R1:W5:Y:S01]  /*0850*/  @P0 LDG.E.128 R20, desc[UR20][R124.64+0x10] ;  /* 0x000010147c140981 */ /* 0x000362000c1e1d00 */
[----:B------:R-:W-:Y:S02]  /*0860*/  IADD3 R123, PT, PT, R123, 0x80, RZ ;  /* 0x000000807b7b7810 */ /* 0x000fe40007ffe0ff */
[----:B------:R-:W-:Y:S02]  /*0870*/  IADD3 R121, PT, PT, R121, 0x80, RZ ;  /* 0x0000008079797810 */ /* 0x000fe40007ffe0ff */
[----:B------:R-:W-:Y:S01]  /*0880*/  IADD3 R122, PT, PT, R122, 0x80, RZ ;  /* 0x000000807a7a7810 */ /* 0x000fe20007ffe0ff */
[C---:B---3--:R-:W-:Y:S01]  /*0890*/  FADD.FTZ R119, -R120.reuse, R88 ;  /* 0x0000005878777221 */ /* 0x048fe20000010100 */
[C---:B0-----:R-:W-:Y:S01]  /*08a0*/  FADD.FTZ R115, -R120.reuse, R90 ;  /* 0x0000005a78737221 */ /* 0x041fe20000010100 */
[C---:B------:R-:W-:Y:S01]  /*08b0*/  FADD.FTZ R114, -R120.reuse, R91 ;  /* 0x0000005b78727221 */ /* 0x040fe20000010100 */
[----:B----4-:R-:W-:Y:S01]  /*08c0*/  FADD.FTZ R96, -R120, R96 ;  /* 0x0000006078607221 */ /* 0x010fe20000010100 */
[----:B------:R-:W-:Y:S01]  /*08d0*/  FMUL.FTZ R119, R119, UR28 ;  /* 0x0000001c77777c20 */ /* 0x000fe20008410000 */
[C---:B------:R-:W-:Y:S01]  /*08e0*/  PRMT R112, R92.reuse, 0x7632, R112 ;  /* 0x000076325c707816 */ /* 0x040fe20000000070 */
[----:B------:R-:W-:Y:S01]  /*08f0*/  IMAD.U32 R117, R92, 0x10000, RZ ;  /* 0x000100005c757824 */ /* 0x000fe200078e00ff */
[----:B------:R-:W-:-:S02]  /*0900*/  PRMT R92, R93, 0x7632, R92 ;  /* 0x000076325d5c7816 */ /* 0x000fc4000000005c */
[----:B------:R-:W-:Y:S02]  /*0910*/  SHF.L.U32 R113, R93, 0x10, RZ ;  /* 0x000000105d717819 */ /* 0x000fe400000006ff */
[C---:B------:R-:W-:Y:S02]  /*0920*/  PRMT R88, R95.reuse, 0x7632, R88 ;  /* 0x000076325f587816 */ /* 0x040fe40000000058 */
[----:B------:R-:W-:Y:S01]  /*0930*/  SHF.L.U32 R93, R95, 0x10, RZ ;  /* 0x000000105f5d7819 */ /* 0x000fe200000006ff */
[----:B------:R-:W-:Y:S01]  /*0940*/  FADD.FTZ R95, -R120, R98 ;  /* 0x00000062785f7221 */ /* 0x000fe20000010100 */
[C---:B------:R-:W-:Y:S02]  /*0950*/  PRMT R90, R94.reuse, 0x7632, R90 ;  /* 0x000076325e5a7816 */ /* 0x040fe4000000005a */
[----:B------:R-:W-:Y:S01]  /*0960*/  SHF.L.U32 R91, R94, 0x10, RZ ;  /* 0x000000105e5b7819 */ /* 0x000fe200000006ff */
[----:B------:R-:W-:Y:S01]  /*0970*/  FADD.FTZ R94, -R120, R99 ;  /* 0x00000063785e7221 */ /* 0x000fe20000010100 */
[----:B------:R-:W-:Y:S01]  /*0980*/  SHF.L.U32 R112, R112, 0x10, RZ ;  /* 0x0000001070707819 */ /* 0x000fe200000006ff */
[----:B------:R-:W-:Y:S01]  /*0990*/  FADD.FTZ R40, R40, R117 ;  /* 0x0000007528287221 */ /* 0x000fe20000010000 */
[-C--:B------:R-:W-:Y:S01]  /*09a0*/  FFMA.FTZ R56, R119, R117.reuse, R56 ;  /* 0x0000007577387223 */ /* 0x080fe20000010038 */
[----:B------:R-:W-:Y:S01]  /*09b0*/  FMUL.FTZ R99, R96, UR28 ;  /* 0x0000001c60637c20 */ /* 0x000fe20008410000 */
[----:B-----5:R-:W-:Y:S01]  /*09c0*/  FMUL.FTZ R117, R72, R117 ;  /* 0x0000007548757220 */ /* 0x020fe20000410000 */
[----:B------:R-:W-:Y:S01]  /*09d0*/  FMUL.FTZ R95, R95, UR28 ;  /* 0x0000001c5f5f7c20 */ /* 0x000fe20008410000 */
[C---:B------:R-:W-:Y:S01]  /*09e0*/  FADD.FTZ R118, -R120.reuse, R89 ;  /* 0x0000005978767221 */ /* 0x040fe20000010100 */
[----:B------:R-:W-:Y:S01]  /*09f0*/  FADD.FTZ R89, -R120, R97 ;  /* 0x0000006178597221 */ /* 0x000fe20000010100 */
[----:B------:R-:W-:Y:S01]  /*0a00*/  FMUL.FTZ R115, R115, UR28 ;  /* 0x0000001c73737c20 */ /* 0x000fe20008410000 */
[----:B------:R-:W-:Y:S01]  /*0a10*/  SHF.L.U32 R98, R92, 0x10, RZ ;  /* 0x000000105c627819 */ /* 0x000fe200000006ff */
[----:B------:R-:W-:Y:S01]  /*0a20*/  FADD.FTZ R36, R36, R91 ;  /* 0x0000005b24247221 */ /* 0x000fe20000010000 */
[-C--:B------:R-:W-:Y:S01]  /*0a30*/  FFMA.FTZ R52, R99, R91.reuse, R52 ;  /* 0x0000005b63347223 */ /* 0x080fe20000010034 */
[----:B------:R-:W-:Y:S01]  /*0a40*/  FMUL.FTZ R97, R68, R91 ;  /* 0x0000005b44617220 */ /* 0x000fe20000410000 */
[----:B------:R-:W-:Y:S01]  /*0a50*/  FADD.FTZ R38, R38, R93 ;  /* 0x0000005d26267221 */ /* 0x000fe20000010000 */
[-C--:B------:R-:W-:Y:S01]  /*0a60*/  FFMA.FTZ R54, R95, R93.reuse, R54 ;  /* 0x0000005d5f367223 */ /* 0x080fe20000010036 */
[----:B------:R-:W-:Y:S01]  /*0a70*/  FMUL.FTZ R92, R70, R93 ;  /* 0x0000005d465c7220 */ /* 0x000fe20000410000 */
[----:B------:R-:W-:Y:S01]  /*0a80*/  FMUL.FTZ R116, R73, R112 ;  /* 0x0000007049747220 */ /* 0x000fe20000410000 */
[----:B------:R-:W-:Y:S01]  /*0a90*/  FADD.FTZ R91, RZ, R117 ;  /* 0x00000075ff5b7221 */ /* 0x000fe20000010000 */
[----:B------:R-:W-:Y:S01]  /*0aa0*/  FMUL.FTZ R118, R118, UR28 ;  /* 0x0000001c76767c20 */ /* 0x000fe20008410000 */
[----:B------:R-:W-:Y:S01]  /*0ab0*/  FFMA.FTZ R93, R119, R117, RZ ;  /* 0x00000075775d7223 */ /* 0x000fe200000100ff */
[----:B------:R-:W-:Y:S01]  /*0ac0*/  FADD.FTZ R42, R42, R113 ;  /* 0x000000712a2a7221 */ /* 0x000fe20000010000 */
[-C--:B------:R-:W-:Y:S01]  /*0ad0*/  FFMA.FTZ R58, R115, R113.reuse, R58 ;  /* 0x00000071733a7223 */ /* 0x080fe2000001003a */
[----:B------:R-:W-:Y:S01]  /*0ae0*/  FMUL.FTZ R113, R74, R113 ;  /* 0x000000714a717220 */ /* 0x000fe20000410000 */
[----:B------:R-:W-:Y:S01]  /*0af0*/  FADD.FTZ R96, R91, R116 ;  /* 0x000000745b607221 */ /* 0x000fe20000010000 */
[C---:B-1----:R-:W-:Y:S01]  /*0b00*/  FFMA.FTZ R124, R118.reuse, R116, R93 ;  /* 0x00000074767c7223 */ /* 0x042fe2000001005d */
[----:B------:R-:W-:Y:S01]  /*0b10*/  FFMA.FTZ R57, R118, R112, R57 ;  /* 0x0000007076397223 */ /* 0x000fe20000010039 */
[----:B------:R-:W-:Y:S01]  /*0b20*/  FADD.FTZ R41, R41, R112 ;  /* 0x0000007029297221 */ /* 0x000fe20000010000 */
[-C--:B------:R-:W-:Y:S01]  /*0b30*/  FMUL.FTZ R112, R75, R98.reuse ;  /* 0x000000624b707220 */ /* 0x080fe20000410000 */
[----:B------:R-:W-:Y:S01]  /*0b40*/  FADD.FTZ R91, R96, R113 ;  /* 0x00000071605b7221 */ /* 0x000fe20000010000 */
[----:B------:R-:W-:Y:S01]  /*0b50*/  FMUL.FTZ R114, R114, UR28 ;  /* 0x0000001c72727c20 */ /* 0x000fe20008410000 */
[----:B------:R-:W-:Y:S01]  /*0b60*/  FFMA.FTZ R93, R115, R113, R124 ;  /* 0x00000071735d7223 */ /* 0x000fe2000001007c */
[----:B------:R-:W-:Y:S01]  /*0b70*/  SHF.L.U32 R90, R90, 0x10, RZ ;  /* 0x000000105a5a7819 */ /* 0x000fe200000006ff */
[----:B------:R-:W-:Y:S01]  /*0b80*/  FADD.FTZ R124, R91, R112 ;  /* 0x000000705b7c7221 */ /* 0x000fe20000010000 */
[C---:B------:R-:W-:Y:S01]  /*0b90*/  FFMA.FTZ R59, R114.reuse, R98, R59 ;  /* 0x00000062723b7223 */ /* 0x040fe2000001003b */
[----:B------:R-:W-:Y:S01]  /*0ba0*/  FFMA.FTZ R93, R114, R112, R93 ;  /* 0x00000070725d7223 */ /* 0x000fe2000001005d */
[----:B------:R-:W-:Y:S01]  /*0bb0*/  FADD.FTZ R43, R43, R98 ;  /* 0x000000622b2b7221 */ /* 0x000fe20000010000 */
[----:B------:R-:W-:Y:S01]  /*0bc0*/  FMUL.FTZ R98, R89, UR28 ;  /* 0x0000001c59627c20 */ /* 0x000fe20008410000 */
[-C--:B------:R-:W-:Y:S01]  /*0bd0*/  FMUL.FTZ R96, R69, R90.reuse ;  /* 0x0000005a45607220 */ /* 0x080fe20000410000 */
[----:B------:R-:W-:Y:S01]  /*0be0*/  FADD.FTZ R89, R124, R97 ;  /* 0x000000617c597221 */ /* 0x000fe20000010000 */
[----:B------:R-:W-:Y:S01]  /*0bf0*/  FFMA.FTZ R93, R99, R97, R93 ;  /* 0x00000061635d7223 */ /* 0x000fe2000001005d */
[----:B------:R-:W-:Y:S01]  /*0c00*/  SHF.L.U32 R88, R88, 0x10, RZ ;  /* 0x0000001058587819 */ /* 0x000fe200000006ff */
[----:B------:R-:W-:Y:S01]  /*0c10*/  FMUL.FTZ R94, R94, UR28 ;  /* 0x0000001c5e5e7c20 */ /* 0x000fe20008410000 */
[----:B------:R-:W-:Y:S01]  /*0c20*/  FADD.FTZ R37, R37, R90 ;  /* 0x0000005a25257221 */ /* 0x000fe20000010000 */
[C---:B------:R-:W-:Y:S01]  /*0c30*/  FFMA.FTZ R53, R98.reuse, R90, R53 ;  /* 0x0000005a62357223 */ /* 0x040fe20000010035 */
        /* <DEDUP_REMOVED lines=9> */
.L_x_3443:
[----:B------:R-:W-:Y:S05]  /*0cd0*/  BSYNC.RECONVERGENT B1 ;  /* 0x0000000000017941 */ /* 0x000fea0003800200 */
.L_x_3442:
        /* <DEDUP_REMOVED lines=12> */
[----:B------:R-:W5:Y:S07]  /*0da0*/  LDG.E.64 R104, desc[UR20][R100.64] ;  /* 0x0000001464687981 */ /* 0x000f6e000c1e1b00 */
[----:B------:R-:W0:Y:S02]  /*0db0*/  @P0 LDC.64 R102, c[0x0][0x438] ;  /* 0x00010e00ff660b82 */ /* 0x000e240000000a00 */
[----:B0-----:R-:W-:-:S05]  /*0dc0*/  @P0 IMAD.WIDE.U32 R102, R122, 0x20, R102 ;  /* 0x000000207a660825 */ /* 0x001fca00078e0066 */
[----:B------:R-:W5:Y:S04]  /*0dd0*/  @P0 LDG.E.128 R16, desc[UR20][R102.64] ;  /* 0x0000001466100981 */ /* 0x000f68000c1e1d00 */
[----:B------:R0:W5:Y:S01]  /*0de0*/  @P0 LDG.E.128 R12, desc[UR20][R102.64+0x10] ;  /* 0x00001014660c0981 */ /* 0x000162000c1e1d00 */
[C---:B---3--:R-:W-:Y:S01]  /*0df0*/  FADD.FTZ R3, -R120.reuse, R4 ;  /* 0x0000000478037221 */ /* 0x048fe20000010100 */
[C---:B------:R-:W-:Y:S01]  /*0e00*/  FADD.FTZ R4, -R120.reuse, R5 ;  /* 0x0000000578047221 */ /* 0x040fe20000010100 */
[C---:B------:R-:W-:Y:S01]  /*0e10*/  FADD.FTZ R5, -R120.reuse, R6 ;  /* 0x0000000678057221 */ /* 0x040fe20000010100 */
[C---:B------:R-:W-:Y:S01]  /*0e20*/  FADD.FTZ R6, -R120.reuse, R7 ;  /* 0x0000000778067221 */ /* 0x040fe20000010100 */
[C---:B----4-:R-:W-:Y:S01]  /*0e30*/  FADD.FTZ R7, -R120.reuse, R8 ;  /* 0x0000000878077221 */ /* 0x050fe20000010100 */
[C---:B------:R-:W-:Y:S01]  /*0e40*/  FADD.FTZ R8, -R120.reuse, R9 ;  /* 0x0000000978087221 */ /* 0x040fe20000010100 */
[C---:B------:R-:W-:Y:S01]  /*0e50*/  FADD.FTZ R9, -R120.reuse, R10 ;  /* 0x0000000a78097221 */ /* 0x040fe20000010100 */
[--C-:B------:R-:W-:Y:S01]  /*0e60*/  FADD.FTZ R10, -R120, R11.reuse ;  /* 0x0000000b780a7221 */ /* 0x100fe20000010100 */
[----:B------:R-:W-:-:S02]  /*0e70*/  PRMT R11, R88, 0x7632, R11 ;  /* 0x00007632580b7816 */ /* 0x000fc4000000000b */
[----:B------:R-:W-:Y:S02]  /*0e80*/  SHF.L.U32 R109, R88, 0x10, RZ ;  /* 0x00000010586d7819 */ /* 0x000fe400000006ff */
[C---:B------:R-:W-:Y:S02]  /*0e90*/  PRMT R88, R89.reuse, 0x7632, R88 ;  /* 0x0000763259587816 */ /* 0x040fe40000000058 */
[----:B0-----:R-:W-:Y:S01]  /*0ea0*/  SHF.L.U32 R103, R89, 0x10, RZ ;  /* 0x0000001059677819 */ /* 0x001fe200000006ff */
[----:B-----5:R-:W-:Y:S01]  /*0eb0*/  FMUL.FTZ R100, R64, R109 ;  /* 0x0000006d40647220 */ /* 0x020fe20000410000 */
[----:B------:R-:W-:Y:S01]  /*0ec0*/  SHF.L.U32 R122, R11, 0x10, RZ ;  /* 0x000000100b7a7819 */ /* 0x000fe200000006ff */
[----:B------:R-:W-:Y:S01]  /*0ed0*/  FMUL.FTZ R3, R3, UR28 ;  /* 0x0000001c03037c20 */ /* 0x000fe20008410000 */
[----:B------:R-:W-:Y:S01]  /*0ee0*/  PRMT R89, R90, 0x7632, R89 ;  /* 0x000076325a597816 */ /* 0x000fe20000000059 */
[----:B------:R-:W-:Y:S01]  /*0ef0*/  FMUL.FTZ R5, R5, UR28 ;  /* 0x0000001c05057c20 */ /* 0x000fe20008410000 */
[----:B------:R-:W-:Y:S01]  /*0f00*/  FADD.FTZ R120, R125, R100 ;  /* 0x000000647d787221 */ /* 0x000fe20000010000 */
[----:B------:R-:W-:Y:S01]  /*0f10*/  FMUL.FTZ R11, R65, R122 ;  /* 0x0000007a410b7220 */ /* 0x000fe20000410000 */
[----:B------:R-:W-:Y:S01]  /*0f20*/  SHF.L.U32 R110, R89, 0x10, RZ ;  /* 0x00000010596e7819 */ /* 0x000fe200000006ff */
[----:B------:R-:W-:Y:S01]  /*0f30*/  FMUL.FTZ R4, R4, UR28 ;  /* 0x0000001c04047c20 */ /* 0x000fe20008410000 */
[----:B------:R-:W-:Y:S01]  /*0f40*/  FFMA.FTZ R89, R3, R100, R124 ;  /* 0x0000006403597223 */ /* 0x000fe2000001007c */
[----:B------:R-:W-:-:S02]  /*0f50*/  IMAD.U32 R101, R90, 0x10000, RZ ;  /* 0x000100005a657824 */ /* 0x000fc400078e00ff */
[----:B------:R-:W-:Y:S01]  /*0f60*/  FMUL.FTZ R7, R7, UR28 ;  /* 0x0000001c07077c20 */ /* 0x000fe20008410000 */
[----:B------:R-:W-:Y:S01]  /*0f70*/  SHF.L.U32 R88, R88, 0x10, RZ ;  /* 0x0000001058587819 */ /* 0x000fe200000006ff */
        /* <DEDUP_REMOVED lines=14> */
[----:B------:R-:W-:Y:S01]  /*1060*/  FADD.FTZ R32, R32, R109 ;  /* 0x0000006d20207221 */ /* 0x000fe20000010000 */
[----:B------:R-:W-:Y:S01]  /*1070*/  FFMA.FTZ R48, R3, R109, R48 ;  /* 0x0000006d03307223 */ /* 0x000fe20000010030 */
[----:B------:R-:W-:Y:S01]  /*1080*/  FADD.FTZ R109, R88, R101 ;  /* 0x00000065586d7221 */ /* 0x000fe20000010000 */
[----:B------:R-:W-:Y:S01]  /*1090*/  FFMA.FTZ R88, R6, R101, R89 ;  /* 0x0000006506587223 */ /* 0x000fe20000010059 */
[C---:B------:R-:W-:Y:S01]  /*10a0*/  PRMT R90, R91.reuse, 0x7632, R90 ;  /* 0x000076325b5a7816 */ /* 0x040fe2000000005a */
[----:B------:R-:W-:Y:S01]  /*10b0*/  FMUL.FTZ R8, R8, UR28 ;  /* 0x0000001c08087c20 */ /* 0x000fe20008410000 */
[----:B------:R-:W-:Y:S01]  /*10c0*/  SHF.L.U32 R91, R91, 0x10, RZ ;  /* 0x000000105b5b7819 */ /* 0x000fe200000006ff */
[----:B------:R-:W-:Y:S01]  /*10d0*/  FMUL.FTZ R9, R9, UR28 ;  /* 0x0000001c09097c20 */ /* 0x000fe20008410000 */
[----:B------:R-:W-:Y:S01]  /*10e0*/  FMUL.FTZ R103, R61, R110 ;  /* 0x0000006e3d677220 */ /* 0x000fe20000410000 */
[----:B------:R-:W-:Y:S01]  /*10f0*/  FADD.FTZ R120, R109, R108 ;  /* 0x0000006c6d787221 */ /* 0x000fe20000010000 */
[----:B------:R-:W-:Y:S01]  /*1100*/  FFMA.FTZ R89, R7, R108, R88 ;  /* 0x0000006c07597223 */ /* 0x000fe20000010058 */
[----:B------:R-:W-:Y:S01]  /*1110*/  SHF.L.U32 R90, R90, 0x10, RZ ;  /* 0x000000105a5a7819 */ /* 0x000fe200000006ff */
[----:B------:R-:W-:Y:S01]  /*1120*/  FFMA.FTZ R45, R8, R110, R45 ;  /* 0x0000006e082d7223 */ /* 0x000fe2000001002d */
[----:B------:R-:W-:Y:S01]  /*1130*/  FADD.FTZ R29, R29, R110 ;  /* 0x0000006e1d1d7221 */ /* 0x000fe20000010000 */
[----:B------:R-:W-:Y:S01]  /*1140*/  FMUL.FTZ R10, R10, UR28 ;  /* 0x0000001c0a0a7c20 */ /* 0x000fe20008410000 */
[----:B------:R-:W-:Y:S01]  /*1150*/  FADD.FTZ R30, R30, R91 ;  /* 0x0000005b1e1e7221 */ /* 0x000fe20000010000 */
[-C--:B------:R-:W-:Y:S01]  /*1160*/  FFMA.FTZ R46, R9, R91.reuse, R46 ;  /* 0x0000005b092e7223 */ /* 0x080fe2000001002e */
        /* <DEDUP_REMOVED lines=13> */
.L_x_3441:
[----:B------:R-:W0:Y:S01]  /*1240*/  S2R R0, SR_TID.X ;  /* 0x0000000000007919 */ /* 0x000e220000002100 */
[----:B------:R-:W-:Y:S01]  /*1250*/  UISETP.GE.AND UP3, UPT, UR10, 0x1, UPT ;  /* 0x000000010a00788c */ /* 0x000fe2000bf66270 */
[----:B------:R-:W-:Y:S01]  /*1260*/  HFMA2 R123, -RZ, RZ, 0, 0 ;  /* 0x00000000ff7b7431 */ /* 0x000fe200000001ff */
[----:B------:R-:W-:Y:S02]  /*1270*/  UIMAD UR6, UR11, UR9, URZ ;  /* 0x000000090b0672a4 */ /* 0x000fe4000f8e02ff */
[----:B------:R-:W-:Y:S02]  /*1280*/  UISETP.NE.U32.AND UP0, UPT, UR24, URZ, UPT ;  /* 0x000000ff1800728c */ /* 0x000fe4000bf05070 */
        /* <DEDUP_REMOVED lines=8> */
[----:B------:R-:W-:-:S06]  /*1310*/  @UP3 ULEA.HI UR6, UR6, UR8, URZ, 0x3 ;  /* 0x0000000806063291 */ /* 0x000fcc000f8f18ff */
[----:B------:R-:W-:Y:S02]  /*1320*/  MOV R89, UR6 ;  /* 0x0000000600597c02 */ /* 0x000fe40008000f00 */
[-C--:B0-----:R-:W-:Y:S02]  /*1330*/  LEA.HI.SX32 R111, R111, R0.reuse, 0x1d ;  /* 0x000000006f6f7211 */ /* 0x081fe400078feaff */
        /* <DEDUP_REMOVED lines=11> */
.L_x_3447:
[----:B-1----:R-:W-:Y:S05]  /*13f0*/  BSYNC.RECONVERGENT B1 ;  /* 0x0000000000017941 */ /* 0x002fea0003800200 */
.L_x_3446:
[----:B------:R-:W-:Y:S01]  /*1400*/  CS2R R124, SRZ ;  /* 0x00000000007c7805 */ /* 0x000fe2000001ff00 */
[----:B------:R-:W-:Y:S06]  /*1410*/  @!P2 BRA `(.L_x_3444) ;  /* 0x00000000005ca947 */ /* 0x000fec0003800000 */
[----:B0-----:R-:W0:Y:S02]  /*1420*/  LDC.64 R88, c[0x0][0x3b0] ;  /* 0x0000ec00ff587b82 */ /* 0x001e240000000a00 */
[----:B0-----:R-:W-:-:S05]  /*1430*/  IMAD.WIDE.U32 R88, R123, 0x8, R88 ;  /* 0x000000087b587825 */ /* 0x001fca00078e0058 */
[----:B------:R1:W5:Y:S01]  /*1440*/  LDG.E.64 R104, desc[UR20][R88.64] ;  /* 0x0000001458687981 */ /* 0x000362000c1e1b00 */
[----:B------:R-:W-:Y:S05]  /*1450*/  BRA `(.L_x_3444) ;  /* 0x00000000004c7947 */ /* 0x000fea0003800000 */
.L_x_3445:
[C---:B------:R-:W-:Y:S02]  /*1460*/  ISETP.GE.U32.AND P1, PT, R2.reuse, 0x80, PT ;  /* 0x000000800200780c */ /* 0x040fe40003f26070 */
[----:B------:R-:W-:-:S11]  /*1470*/  ISETP.GE.U32.AND P2, PT, R2, 0x100, PT ;  /* 0x000001000200780c */ /* 0x000fd60003f46070 */
[----:B------:R-:W0:Y:S08]  /*1480*/  @P1 LDC.64 R120, c[0x0][0x3b0] ;  /* 0x0000ec00ff781b82 */ /* 0x000e300000000a00 */
[----:B------:R-:W2:Y:S08]  /*1490*/  @P1 LDC.64 R88, c[0x0][0x438] ;  /* 0x00010e00ff581b82 */ /* 0x000eb00000000a00 */
[----:B------:R-:W3:Y:S01]  /*14a0*/  @P2 LDC.64 R90, c[0x0][0x438] ;  /* 0x00010e00ff5a2b82 */ /* 0x000ee20000000a00 */
[----:B0-----:R-:W-:-:S05]  /*14b0*/  @P1 IMAD.WIDE.U32 R120, R123, 0x8, R120 ;  /* 0x000000087b781825 */ /* 0x001fca00078e0078 */
[----:B------:R2:W5:Y:S02]  /*14c0*/  @P1 LDG.E.64 R106, desc[UR20][R120.64] ;  /* 0x00000014786a1981 */ /* 0x000564000c1e1b00 */
[----:B--2---:R-:W-:Y:S02]  /*14d0*/  @P1 IMAD.WIDE.U32 R120, R125, 0x20, R88 ;  /* 0x000000207d781825 */ /* 0x004fe400078e0058 */
[----:B------:R-:W0:Y:S01]  /*14e0*/  @P2 LDC.64 R88, c[0x0][0x3b0] ;  /* 0x0000ec00ff582b82 */ /* 0x000e220000000a00 */
[----:B------:R-:W-:Y:S02]  /*14f0*/  @P1 IADD3 R123, PT, PT, R123, 0x80, RZ ;  /* 0x000000807b7b1810 */ /* 0x000fe40007ffe0ff */
[----:B------:R-:W-:Y:S01]  /*1500*/  @P1 IADD3 R125, PT, PT, R125, 0x80, RZ ;  /* 0x000000807d7d1810 */ /* 0x000fe20007ffe0ff */
[----:B------:R2:W5:Y:S04]  /*1510*/  @P1 LDG.E.128 R24, desc[UR20][R120.64] ;  /* 0x0000001478181981 */ /* 0x000568000c1e1d00 */
[----:B---3--:R-:W-:Y:S01]  /*1520*/  @P2 IMAD.WIDE.U32 R90, R125, 0x20, R90 ;  /* 0x000000207d5a2825 */ /* 0x008fe200078e005a */
[----:B------:R2:W5:Y:S04]  /*1530*/  @P1 LDG.E.128 R20, desc[UR20][R120.64+0x10] ;  /* 0x0000101478141981 */ /* 0x000568000c1e1d00 */
[----:B------:R2:W5:Y:S04]  /*1540*/  @P2 LDG.E.128 R16, desc[UR20][R90.64] ;  /* 0x000000145a102981 */ /* 0x000568000c1e1d00 */
[----:B------:R2:W5:Y:S01]  /*1550*/  @P2 LDG.E.128 R12, desc[UR20][R90.64+0x10] ;  /* 0x000010145a0c2981 */ /* 0x000562000c1e1d00 */
[----:B0-----:R-:W-:-:S05]  /*1560*/  @P2 IMAD.WIDE.U32 R88, R123, 0x8, R88 ;  /* 0x000000087b582825 */ /* 0x001fca00078e0058 */
[----:B------:R2:W5:Y:S01]  /*1570*/  @P2 LDG.E.64 R104, desc[UR20][R88.64] ;  /* 0x0000001458682981 */ /* 0x000562000c1e1b00 */
[----:B------:R-:W-:-:S07]  /*1580*/  CS2R R124, SRZ ;  /* 0x00000000007c7805 */ /* 0x000fce000001ff00 */
.L_x_3444:
[----:B-1----:R-:W-:Y:S05]  /*1590*/  BSYNC.RECONVERGENT B0 ;  /* 0x0000000000007941 */ /* 0x002fea0003800200 */
.L_x_3440:
        /* <DEDUP_REMOVED lines=31> */
.L_x_3449:
[----:B------:R-:W-:Y:S05]  /*1790*/  BSYNC.RECONVERGENT B0 ;  /* 0x0000000000007941 */ /* 0x000fea0003800200 */
.L_x_3448:
        /* <DEDUP_REMOVED lines=28> */
[----:B------:R-:W-:Y:S01]  /*1960*/  IMAD.MOV.U32 R90, RZ, RZ, RZ ;  /* 0x000000ffff5a7224 */ /* 0x000fe200078e00ff */
        /* <DEDUP_REMOVED lines=22> */
.L_x_3454:
        /* <DEDUP_REMOVED lines=12> */
.L_x_3455:
        /* <DEDUP_REMOVED lines=12> */
.L_x_3456:
        /* <DEDUP_REMOVED lines=12> */
.L_x_3457:
        /* <DEDUP_REMOVED lines=12> */
.L_x_3458:
        /* <DEDUP_REMOVED lines=12> */
.L_x_3459:
        /* <DEDUP_REMOVED lines=12> */
.L_x_3460:
        /* <DEDUP_REMOVED lines=14> */
.L_x_3453:
        /* <DEDUP_REMOVED lines=45> */
.L_x_3462:
        /* <DEDUP_REMOVED lines=12> */
.L_x_3463:
        /* <DEDUP_REMOVED lines=12> */
.L_x_3464:
        /* <DEDUP_REMOVED lines=12> */
.L_x_3465:
        /* <DEDUP_REMOVED lines=12> */
.L_x_3466:
        /* <DEDUP_REMOVED lines=12> */
.L_x_3467:
        /* <DEDUP_REMOVED lines=12> */
.L_x_3468:
        /* <DEDUP_REMOVED lines=9> */
.L_x_3452:
[----:B------:R-:W-:-:S04]  /*2810*/  UISETP.NE.U32.AND UP0, UPT, UR4, URZ, UPT ;  /* 0x000000ff0400728c */ /* 0x000fc8000bf05070 */
[----:B------:R-:W-:-:S09]  /*2820*/  UISETP.NE.AND.EX UP0, UPT, UR5, URZ, UPT, UP0 ;  /* 0x000000ff0500728c */ /* 0x000fd2000bf05300 */
[----:B------:R-:W-:Y:S05]  /*2830*/  BRA.U UP0, `(.L_x_3469) ;  /* 0x0000000500887547 */ /* 0x000fea000b800000 */
        /* <DEDUP_REMOVED lines=12> */
.L_x_3470:
        /* <DEDUP_REMOVED lines=12> */
.L_x_3471:
        /* <DEDUP_REMOVED lines=12> */
.L_x_3472:
        /* <DEDUP_REMOVED lines=12> */
.L_x_3473:
        /* <DEDUP_REMOVED lines=12> */
.L_x_3474:
        /* <DEDUP_REMOVED lines=12> */
.L_x_3475:
        /* <DEDUP_REMOVED lines=12> */
.L_x_3476:
        /* <DEDUP_REMOVED lines=14> */
.L_x_3469:
        /* <DEDUP_REMOVED lines=14> */
[----:B------:R-:W-:Y:S01]  /*2f40*/  @P0 FADD.FTZ R85, R97, -R84 ;  /* 0x8000005461550221 */ /* 0x000fe20000010000 */
[----:B------:R-:W-:-:S02]  /*2f50*/  IMAD.MOV.U32 R84, RZ, RZ, R20 ;  /* 0x000000ffff547224 */ /* 0x000fc400078e0014 */
[----:B------:R-:W-:Y:S01]  /*2f60*/  @P0 FFMA.FTZ R82, R83, UR28, R26 ;  /* 0x0000001c53520c23 */ /* 0x000fe2000801001a */
[----:B------:R-:W-:Y:S01]  /*2f70*/  MOV R83, R27 ;  /* 0x0000001b00537202 */ /* 0x000fe20000000f00 */
[----:B------:R-:W-:Y:S01]  /*2f80*/  @P0 FFMA.FTZ R84, R85, UR28, R20 ;  /* 0x0000001c55540c23 */ /* 0x000fe20008010014 */
[----:B------:R-:W-:Y:S01]  /*2f90*/  @P0 FFMA.FTZ R85, R98, UR8, R122 ;  /* 0x0000000862550c23 */ /* 0x000fe2000801007a */
[----:B------:R-:W-:Y:S01]  /*2fa0*/  @P0 FFMA.FTZ R83, R80, UR28, R27 ;  /* 0x0000001c50530c23 */ /* 0x000fe2000801001b */
[----:B------:R-:W-:Y:S01]  /*2fb0*/  @P0 FFMA.FTZ R86, R87, UR28, R22 ;  /* 0x0000001c57560c23 */ /* 0x000fe20008010016 */
[----:B------:R-:W-:Y:S01]  /*2fc0*/  MOV R87, R23 ;  /* 0x0000001700577202 */ /* 0x000fe20000000f00 */
[----:B------:R-:W-:Y:S01]  /*2fd0*/  @P0 FADD.FTZ R80, R96, -R85 ;  /* 0x8000005560500221 */ /* 0x000fe20000010000 */
[----:B------:R-:W-:-:S03]  /*2fe0*/  MOV R85, R21 ;  /* 0x0000001500557202 */ /* 0x000fc60000000f00 */
[----:B------:R-:W-:Y:S01]  /*2ff0*/  @P0 FFMA.FTZ R85, R80, UR28, R21 ;  /* 0x0000001c50550c23 */ /* 0x000fe20008010015 */
[----:B------:R-:W-:-:S04]  /*3000*/  @P0 FFMA.FTZ R80, R94, UR8, R122 ;  /* 0x000000085e500c23 */ /* 0x000fc8000801007a */
[----:B------:R-:W-:-:S04]  /*3010*/  @P0 FADD.FTZ R80, R93, -R80 ;  /* 0x800000505d500221 */ /* 0x000fc80000010000 */
[----:B------:R-:W-:Y:S01]  /*3020*/  @P0 FFMA.FTZ R87, R80, UR28, R23 ;  /* 0x0000001c50570c23 */ /* 0x000fe20008010017 */
[----:B------:R-:W-:-:S04]  /*3030*/  @P0 FFMA.FTZ R80, R119, UR8, R122 ;  /* 0x0000000877500c23 */ /* 0x000fc8000801007a */
[----:B------:R-:W-:Y:S01]  /*3040*/  @P0 FADD.FTZ R89, R117, -R80 ;  /* 0x8000005075590221 */ /* 0x000fe20000010000 */
[----:B------:R-:W-:-:S03]  /*3050*/  MOV R80, R24 ;  /* 0x0000001800507202 */ /* 0x000fc60000000f00 */
        /* <DEDUP_REMOVED lines=8> */
.L_x_3477:
[----:B------:R-:W-:Y:S05]  /*30e0*/  BRA.U !UP3, `(.L_x_3478) ;  /* 0x000000010b187547 */ /* 0x000fea000b800000 */
[----:B------:R-:W-:Y:S01]  /*30f0*/  FMUL.FTZ R88, R81, UR23 ;  /* 0x0000001751587c20 */ /* 0x000fe20008410000 */
[----:B------:R-:W-:-:S03]  /*3100*/  LOP3.LUT P0, RZ, R106, 0xff00, RZ, 0xc0, !PT ;  /* 0x0000ff006aff7812 */ /* 0x000fc6000780c0ff */
[----:B------:R-:W-:-:S05]  /*3110*/  FMUL.FTZ R88, R88, UR22 ;  /* 0x0000001658587c20 */ /* 0x000fca0008410000 */
[----:B------:R-:W-:-:S04]  /*3120*/  FSEL R88, R88, RZ, P0 ;  /* 0x000000ff58587208 */ /* 0x000fc80000000000 */
[----:B------:R-:W-:-:S04]  /*3130*/  F2FP.BF16.F32.PACK_AB R88, RZ, R88 ;  /* 0x00000058ff58723e */ /* 0x000fc800000010ff */
[----:B------:R-:W-:-:S07]  /*3140*/  PRMT R76, R76, 0x5410, R88 ;  /* 0x000054104c4c7816 */ /* 0x000fce0000000058 */
.L_x_3478:
[----:B------:R-:W-:Y:S05]  /*3150*/  BRA.U !UP3, `(.L_x_3479) ;  /* 0x000000010b187547 */ /* 0x000fea000b800000 */
[----:B------:R-:W-:Y:S01]  /*3160*/  FMUL.FTZ R88, R82, UR23 ;  /* 0x0000001752587c20 */ /* 0x000fe20008410000 */
[----:B------:R-:W-:-:S03]  /*3170*/  LOP3.LUT P0, RZ, R106, 0xff0000, RZ, 0xc0, !PT ;  /* 0x00ff00006aff7812 */ /* 0x000fc6000780c0ff */
[----:B------:R-:W-:-:S05]  /*3180*/  FMUL.FTZ R88, R88, UR22 ;  /* 0x0000001658587c20 */ /* 0x000fca0008410000 */
[----:B------:R-:W-:-:S04]  /*3190*/  FSEL R88, R88, RZ, P0 ;  /* 0x000000ff58587208 */ /* 0x000fc80000000000 */
[----:B------:R-:W-:-:S04]  /*31a0*/  F2FP.BF16.F32.PACK_AB R88, RZ, R88 ;  /* 0x00000058ff58723e */ /* 0x000fc800000010ff */
[----:B------:R-:W-:-:S07]  /*31b0*/  PRMT R77, R88, 0x7610, R77 ;  /* 0x00007610584d7816 */ /* 0x000fce000000004d */
.L_x_3479:
[----:B------:R-:W-:Y:S05]  /*31c0*/  BRA.U !UP3, `(.L_x_3480) ;  /* 0x000000010b187547 */ /* 0x000fea000b800000 */
[----:B------:R-:W-:Y:S01]  /*31d0*/  FMUL.FTZ R88, R83, UR23 ;  /* 0x0000001753587c20 */ /* 0x000fe20008410000 */
[----:B------:R-:W-:-:S03]  /*31e0*/  LOP3.LUT P0, RZ, R106, 0xff000000, RZ, 0xc0, !PT ;  /* 0xff0000006aff7812 */ /* 0x000fc6000780c0ff */
[----:B------:R-:W-:-:S05]  /*31f0*/  FMUL.FTZ R88, R88, UR22 ;  /* 0x0000001658587c20 */ /* 0x000fca0008410000 */
[----:B------:R-:W-:-:S04]  /*3200*/  FSEL R88, R88, RZ, P0 ;  /* 0x000000ff58587208 */ /* 0x000fc80000000000 */
[----:B------:R-:W-:-:S04]  /*3210*/  F2FP.BF16.F32.PACK_AB R88, RZ, R88 ;  /* 0x00000058ff58723e */ /* 0x000fc800000010ff */
[----:B------:R-:W-:-:S07]  /*3220*/  PRMT R77, R77, 0x5410, R88 ;  /* 0x000054104d4d7816 */ /* 0x000fce0000000058 */
.L_x_3480:
[----:B------:R-:W-:Y:S05]  /*3230*/  BRA.U !UP3, `(.L_x_3481) ;  /* 0x000000010b187547 */ /* 0x000fea000b800000 */
[----:B------:R-:W-:Y:S01]  /*3240*/  FMUL.FTZ R88, R84, UR23 ;  /* 0x0000001754587c20 */ /* 0x000fe20008410000 */
[----:B------:R-:W-:-:S03]  /*3250*/  LOP3.LUT P0, RZ, R107, 0xff, RZ, 0xc0, !PT ;  /* 0x000000ff6bff7812 */ /* 0x000fc6000780c0ff */
[----:B------:R-:W-:-:S05]  /*3260*/  FMUL.FTZ R88, R88, UR22 ;  /* 0x0000001658587c20 */ /* 0x000fca0008410000 */
[----:B------:R-:W-:-:S04]  /*3270*/  FSEL R88, R88, RZ, P0 ;  /* 0x000000ff58587208 */ /* 0x000fc80000000000 */
[----:B------:R-:W-:-:S04]  /*3280*/  F2FP.BF16.F32.PACK_AB R88, RZ, R88 ;  /* 0x00000058ff58723e */ /* 0x000fc800000010ff */
[----:B------:R-:W-:-:S07]  /*3290*/  PRMT R78, R88, 0x7610, R78 ;  /* 0x00007610584e7816 */ /* 0x000fce000000004e */
.L_x_3481:
[----:B------:R-:W-:Y:S05]  /*32a0*/  BRA.U !UP3, `(.L_x_3482) ;  /* 0x000000010b187547 */ /* 0x000fea000b800000 */
[----:B------:R-:W-:Y:S01]  /*32b0*/  FMUL.FTZ R88, R85, UR23 ;  /* 0x0000001755587c20 */ /* 0x000fe20008410000 */
[----:B------:R-:W-:-:S03]  /*32c0*/  LOP3.LUT P0, RZ, R107, 0xff00, RZ, 0xc0, !PT ;  /* 0x0000ff006bff7812 */ /* 0x000fc6000780c0ff */
[----:B------:R-:W-:-:S05]  /*32d0*/  FMUL.FTZ R88, R88, UR22 ;  /* 0x0000001658587c20 */ /* 0x000fca0008410000 */
[----:B------:R-:W-:-:S04]  /*32e0*/  FSEL R88, R88, RZ, P0 ;  /* 0x000000ff58587208 */ /* 0x000fc80000000000 */
[----:B------:R-:W-:-:S04]  /*32f0*/  F2FP.BF16.F32.PACK_AB R88, RZ, R88 ;  /* 0x00000058ff58723e */ /* 0x000fc800000010ff */
[----:B------:R-:W-:-:S07]  /*3300*/  PRMT R78, R78, 0x5410, R88 ;  /* 0x000054104e4e7816 */ /* 0x000fce0000000058 */
.L_x_3482:
[----:B------:R-:W-:Y:S05]  /*3310*/  BRA.U !UP3, `(.L_x_3483) ;  /* 0x000000010b187547 */ /* 0x000fea000b800000 */
[----:B------:R-:W-:Y:S01]  /*3320*/  FMUL.FTZ R88, R86, UR23 ;  /* 0x0000001756587c20 */ /* 0x000fe20008410000 */
[----:B------:R-:W-:-:S03]  /*3330*/  LOP3.LUT P0, RZ, R107, 0xff0000, RZ, 0xc0, !PT ;  /* 0x00ff00006bff7812 */ /* 0x000fc6000780c0ff */
[----:B------:R-:W-:-:S05]  /*3340*/  FMUL.FTZ R88, R88, UR22 ;  /* 0x0000001658587c20 */ /* 0x000fca0008410000 */
[----:B------:R-:W-:-:S04]  /*3350*/  FSEL R88, R88, RZ, P0 ;  /* 0x000000ff58587208 */ /* 0x000fc80000000000 */
[----:B------:R-:W-:-:S04]  /*3360*/  F2FP.BF16.F32.PACK_AB R88, RZ, R88 ;  /* 0x00000058ff58723e */ /* 0x000fc800000010ff */
[----:B------:R-:W-:-:S07]  /*3370*/  PRMT R79, R88, 0x7610, R79 ;  /* 0x00007610584f7816 */ /* 0x000fce000000004f */
.L_x_3483:
        /* <DEDUP_REMOVED lines=8> */
.L_x_3461:
        /* <DEDUP_REMOVED lines=13> */
.L_x_3451:
[----:B------:R-:W-:Y:S05]  /*34d0*/  BSYNC.RECONVERGENT B0 ;  /* 0x0000000000007941 */ /* 0x000fea0003800200 */
.L_x_3450:
        /* <DEDUP_REMOVED lines=30> */
[----:B------:R-:W-:Y:S01]  /*36c0*/  @P3 FFMA.FTZ R86, R87, UR28, R14 ;  /* 0x0000001c57563c23 */ /* 0x000fe2000801000e */
[----:B------:R-:W-:Y:S01]  /*36d0*/  @P3 FFMA.FTZ R83, R80, UR28, R19 ;  /* 0x0000001c50533c23 */ /* 0x000fe20008010013 */
[----:B------:R-:W-:Y:S01]  /*36e0*/  @P3 FFMA.FTZ R80, R8, UR8, R122 ;  /* 0x0000000808503c23 */ /* 0x000fe2000801007a */
[----:B------:R-:W-:Y:S01]  /*36f0*/  @P3 FADD.FTZ R89, R100, -R89 ;  /* 0x8000005964593221 */ /* 0x000fe20000010000 */
[----:B------:R-:W-:-:S02]  /*3700*/  MOV R87, R15 ;  /* 0x0000000f00577202 */ /* 0x000fc40000000f00 */
[----:B------:R-:W-:-:S04]  /*3710*/  @P3 FADD.FTZ R80, R103, -R80 ;  /* 0x8000005067503221 */ /* 0x000fc80000010000 */
[----:B------:R-:W-:Y:S01]  /*3720*/  @P3 FFMA.FTZ R85, R80, UR28, R13 ;  /* 0x0000001c50553c23 */ /* 0x000fe2000801000d */
[----:B------:R-:W-:-:S04]  /*3730*/  @P3 FFMA.FTZ R80, R10, UR8, R122 ;  /* 0x000000080a503c23 */ /* 0x000fc8000801007a */
[----:B------:R-:W-:-:S04]  /*3740*/  @P3 FADD.FTZ R80, R109, -R80 ;  /* 0x800000506d503221 */ /* 0x000fc80000010000 */
        /* <DEDUP_REMOVED lines=10> */
.L_x_3488:
[----:B------:R-:W-:Y:S05]  /*37f0*/  BRA.U !UP3, `(.L_x_3489) ;  /* 0x000000010b187547 */ /* 0x000fea000b800000 */
[----:B------:R-:W-:Y:S01]  /*3800*/  FMUL.FTZ R88, R81, UR23 ;  /* 0x0000001751587c20 */ /* 0x000fe20008410000 */
[----:B------:R-:W-:-:S03]  /*3810*/  LOP3.LUT P3, RZ, R104, 0xff00, RZ, 0xc0, !PT ;  /* 0x0000ff0068ff7812 */ /* 0x000fc6000786c0ff */
[----:B------:R-:W-:-:S05]  /*3820*/  FMUL.FTZ R88, R88, UR22 ;  /* 0x0000001658587c20 */ /* 0x000fca0008410000 */
[----:B------:R-:W-:-:S04]  /*3830*/  FSEL R88, R88, RZ, P3 ;  /* 0x000000ff58587208 */ /* 0x000fc80001800000 */
[----:B------:R-:W-:-:S04]  /*3840*/  F2FP.BF16.F32.PACK_AB R88, RZ, R88 ;  /* 0x00000058ff58723e */ /* 0x000fc800000010ff */
[----:B------:R-:W-:-:S07]  /*3850*/  PRMT R76, R76, 0x5410, R88 ;  /* 0x000054104c4c7816 */ /* 0x000fce0000000058 */
.L_x_3489:
[----:B------:R-:W-:Y:S05]  /*3860*/  BRA.U !UP3, `(.L_x_3490) ;  /* 0x000000010b187547 */ /* 0x000fea000b800000 */
[----:B------:R-:W-:Y:S01]  /*3870*/  FMUL.FTZ R88, R82, UR23 ;  /* 0x0000001752587c20 */ /* 0x000fe20008410000 */
[----:B------:R-:W-:-:S03]  /*3880*/  LOP3.LUT P3, RZ, R104, 0xff0000, RZ, 0xc0, !PT ;  /* 0x00ff000068ff7812 */ /* 0x000fc6000786c0ff */
[----:B------:R-:W-:-:S05]  /*3890*/  FMUL.FTZ R88, R88, UR22 ;  /* 0x0000001658587c20 */ /* 0x000fca0008410000 */
[----:B------:R-:W-:-:S04]  /*38a0*/  FSEL R88, R88, RZ, P3 ;  /* 0x000000ff58587208 */ /* 0x000fc80001800000 */
[----:B------:R-:W-:-:S04]  /*38b0*/  F2FP.BF16.F32.PACK_AB R88, RZ, R88 ;  /* 0x00000058ff58723e */ /* 0x000fc800000010ff */
[----:B------:R-:W-:-:S07]  /*38c0*/  PRMT R77, R88, 0x7610, R77 ;  /* 0x00007610584d7816 */ /* 0x000fce000000004d */
.L_x_3490:
[----:B------:R-:W-:Y:S05]  /*38d0*/  BRA.U !UP3, `(.L_x_3491) ;  /* 0x000000010b187547 */ /* 0x000fea000b800000 */
[----:B------:R-:W-:Y:S01]  /*38e0*/  FMUL.FTZ R88, R83, UR23 ;  /* 0x0000001753587c20 */ /* 0x000fe20008410000 */
[----:B------:R-:W-:-:S03]  /*38f0*/  LOP3.LUT P3, RZ, R104, 0xff000000, RZ, 0xc0, !PT ;  /* 0xff00000068ff7812 */ /* 0x000fc6000786c0ff */
[----:B------:R-:W-:-:S05]  /*3900*/  FMUL.FTZ R88, R88, UR22 ;  /* 0x0000001658587c20 */ /* 0x000fca0008410000 */
[----:B------:R-:W-:-:S04]  /*3910*/  FSEL R88, R88, RZ, P3 ;  /* 0x000000ff58587208 */ /* 0x000fc80001800000 */
[----:B------:R-:W-:-:S04]  /*3920*/  F2FP.BF16.F32.PACK_AB R88, RZ, R88 ;  /* 0x00000058ff58723e */ /* 0x000fc800000010ff */
[----:B------:R-:W-:-:S07]  /*3930*/  PRMT R77, R77, 0x5410, R88 ;  /* 0x000054104d4d7816 */ /* 0x000fce0000000058 */
.L_x_3491:
[----:B------:R-:W-:Y:S05]  /*3940*/  BRA.U !UP3, `(.L_x_3492) ;  /* 0x000000010b187547 */ /* 0x000fea000b800000 */
[----:B------:R-:W-:Y:S01]  /*3950*/  FMUL.FTZ R88, R84, UR23 ;  /* 0x0000001754587c20 */ /* 0x000fe20008410000 */
[----:B------:R-:W-:-:S03]  /*3960*/  LOP3.LUT P3, RZ, R105, 0xff, RZ, 0xc0, !PT ;  /* 0x000000ff69ff7812 */ /* 0x000fc6000786c0ff */
[----:B------:R-:W-:-:S05]  /*3970*/  FMUL.FTZ R88, R88, UR22 ;  /* 0x0000001658587c20 */ /* 0x000fca0008410000 */
[----:B------:R-:W-:-:S04]  /*3980*/  FSEL R88, R88, RZ, P3 ;  /* 0x000000ff58587208 */ /* 0x000fc80001800000 */
[----:B------:R-:W-:-:S04]  /*3990*/  F2FP.BF16.F32.PACK_AB R88, RZ, R88 ;  /* 0x00000058ff58723e */ /* 0x000fc800000010ff */
[----:B------:R-:W-:-:S07]  /*39a0*/  PRMT R78, R88, 0x7610, R78 ;  /* 0x00007610584e7816 */ /* 0x000fce000000004e */
.L_x_3492:
[----:B------:R-:W-:Y:S05]  /*39b0*/  BRA.U !UP3, `(.L_x_3493) ;  /* 0x000000010b187547 */ /* 0x000fea000b800000 */
[----:B------:R-:W-:Y:S01]  /*39c0*/  FMUL.FTZ R88, R85, UR23 ;  /* 0x0000001755587c20 */ /* 0x000fe20008410000 */
[----:B------:R-:W-:-:S03]  /*39d0*/  LOP3.LUT P3, RZ, R105, 0xff00, RZ, 0xc0, !PT ;  /* 0x0000ff0069ff7812 */ /* 0x000fc6000786c0ff */
[----:B------:R-:W-:-:S05]  /*39e0*/  FMUL.FTZ R88, R88, UR22 ;  /* 0x0000001658587c20 */ /* 0x000fca0008410000 */
[----:B------:R-:W-:-:S04]  /*39f0*/  FSEL R88, R88, RZ, P3 ;  /* 0x000000ff58587208 */ /* 0x000fc80001800000 */
[----:B------:R-:W-:-:S04]  /*3a00*/  F2FP.BF16.F32.PACK_AB R88, RZ, R88 ;  /* 0x00000058ff58723e */ /* 0x000fc800000010ff */
[----:B------:R-:W-:-:S07]  /*3a10*/  PRMT R78, R78, 0x5410, R88 ;  /* 0x000054104e4e7816 */ /* 0x000fce0000000058 */
.L_x_3493:
[----:B------:R-:W-:Y:S05]  /*3a20*/  BRA.U !UP3, `(.L_x_3494) ;  /* 0x000000010b187547 */ /* 0x000fea000b800000 */
[----:B------:R-:W-:Y:S01]  /*3a30*/  FMUL.FTZ R88, R86, UR23 ;  /* 0x0000001756587c20 */ /* 0x000fe20008410000 */
[----:B------:R-:W-:-:S03]  /*3a40*/  LOP3.LUT P3, RZ, R105, 0xff0000, RZ, 0xc0, !PT ;  /* 0x00ff000069ff7812 */ /* 0x000fc6000786c0ff */
[----:B------:R-:W-:-:S05]  /*3a50*/  FMUL.FTZ R88, R88, UR22 ;  /* 0x0000001658587c20 */ /* 0x000fca0008410000 */
[----:B------:R-:W-:-:S04]  /*3a60*/  FSEL R88, R88, RZ, P3 ;  /* 0x000000ff58587208 */ /* 0x000fc80001800000 */
[----:B------:R-:W-:-:S04]  /*3a70*/  F2FP.BF16.F32.PACK_AB R88, RZ, R88 ;  /* 0x00000058ff58723e */ /* 0x000fc800000010ff */
[----:B------:R-:W-:-:S07]  /*3a80*/  PRMT R79, R88, 0x7610, R79 ;  /* 0x00007610584f7816 */ /* 0x000fce000000004f */
.L_x_3494:
        /* <DEDUP_REMOVED lines=9> */
.L_x_3487:
        /* <DEDUP_REMOVED lines=12> */
.L_x_3496:
        /* <DEDUP_REMOVED lines=12> */
.L_x_3497:
        /* <DEDUP_REMOVED lines=12> */
.L_x_3498:
        /* <DEDUP_REMOVED lines=12> */
.L_x_3499:
        /* <DEDUP_REMOVED lines=12> */
.L_x_3500:
        /* <DEDUP_REMOVED lines=12> */
.L_x_3501:
        /* <DEDUP_REMOVED lines=12> */
.L_x_3502:
        /* <DEDUP_REMOVED lines=14> */
.L_x_3486:
        /* <DEDUP_REMOVED lines=21> */
.L_x_3504:
        /* <DEDUP_REMOVED lines=12> */
.L_x_3505:
        /* <DEDUP_REMOVED lines=12> */
.L_x_3506:
        /* <DEDUP_REMOVED lines=12> */
.L_x_3507:
        /* <DEDUP_REMOVED lines=12> */
.L_x_3508:
        /* <DEDUP_REMOVED lines=12> */
.L_x_3509:
        /* <DEDUP_REMOVED lines=12> */
.L_x_3510:
        /* <DEDUP_REMOVED lines=37> */
.L_x_3503:
        /* <DEDUP_REMOVED lines=12> */
.L_x_3511:
        /* <DEDUP_REMOVED lines=12> */
.L_x_3512:
        /* <DEDUP_REMOVED lines=12> */
.L_x_3513:
        /* <DEDUP_REMOVED lines=12> */
.L_x_3514:
        /* <DEDUP_REMOVED lines=12> */
.L_x_3515:
        /* <DEDUP_REMOVED lines=12> */
.L_x_3516:
        /* <DEDUP_REMOVED lines=12> */
.L_x_3517:
        /* <DEDUP_REMOVED lines=13> */
.L_x_3495:
        /* <DEDUP_REMOVED lines=9> */
.L_x_3485:
[----:B------:R-:W-:Y:S05]  /*5000*/  BSYNC.RECONVERGENT B0 ;  /* 0x0000000000007941 */ /* 0x000fea0003800200 */
.L_x_3484:
[----:B------:R-:W-:Y:S02]  /*5010*/  UIADD3 UR11, UPT, UPT, UR11, UR26, URZ ;  /* 0x0000001a0b0b7290 */ /* 0x000fe4000fffe0ff */
[----:B------:R-:W-:Y:S02]  /*5020*/  UPLOP3.LUT UP1, UPT, UPT, UPT, UP1, 0x40, 0x4 ;  /* 0x000000000004789c */ /* 0x000fe40003f2e810 */
[----:B------:R-:W-:-:S09]  /*5030*/  UISETP.GE.AND UP0, UPT, UR11, UR27, UPT ;  /* 0x0000001b0b00728c */ /* 0x000fd2000bf06270 */
[----:B------:R-:W-:Y:S05]  /*5040*/  BRA.U !UP0, `(.L_x_3518) ;  /* 0xffffffb108f87547 */ /* 0x000fea000b83ffff */
.L_x_3439:
        /* <DEDUP_REMOVED lines=23> */
.L_x_3519:
        /* <DEDUP_REMOVED lines=12> */
.L_x_8057:


//--------------------- .text._ZN10layer_norm22ln_bwd_finalize_kernelINS_22Kernel_traits_finalizeILj2048Ef13__nv_bfloat16fS2_fjLb0ELj1024ELj4ENS_18Kernel_traits_baseILj2048EfS2_fS2_fjLj1024EEEEELb0ELb1EEEvNS_9BwdParamsE --------------------------
	.section	.text._ZN10layer_norm22ln_bwd_finalize_kernelINS_22Kernel_traits_finalizeILj2048Ef13__nv_bfloat16fS2_fjLb0ELj1024ELj4ENS_18Kernel_traits_baseILj2048EfS2_fS2_fjLj1024EEEEELb0ELb1EEEvNS_9BwdParamsE,"ax",@progbits
	.align	128
        .global         _ZN10layer_norm22ln_bwd_finalize_kernelINS_22Kernel_traits_finalizeILj2048Ef13__nv_bfloat16fS2_fjLb0ELj1024ELj4ENS_18Kernel_traits_baseILj2048EfS2_fS2_fjLj1024EEEEELb0ELb1EEEvNS_9BwdParamsE
        .type           _ZN10layer_norm22ln_bwd_finalize_kernelINS_22Kernel_traits_finalizeILj2048Ef13__nv_bfloat16fS2_fjLb0ELj1024ELj4ENS_18Kernel_traits_baseILj2048EfS2_fS2_fjLj1024EEEEELb0ELb1EEEvNS_9BwdParamsE,@function
        .size           _ZN10layer_norm22ln_bwd_finalize_kernelINS_22Kernel_traits_finalizeILj2048Ef13__nv_bfloat16fS2_fjLb0ELj1024ELj4ENS_18Kernel_traits_baseILj2048EfS2_fS2_fjLj1024EEEEELb0ELb1EEEvNS_9BwdParamsE,(.L_x_8058 - _ZN10layer_norm22ln_bwd_finalize_kernelINS_22Kernel_traits_finalizeILj2048Ef13__nv_bfloat16fS2_fjLb0ELj1024ELj4ENS_18Kernel_traits_baseILj2048EfS2_fS2_fjLj1024EEEEELb0ELb1EEEvNS_9BwdParamsE)
        .other          _ZN10layer_norm22ln_bwd_finalize_kernelINS_22Kernel_traits_finalizeILj2048Ef13__nv_bfloat16fS2_fjLb0ELj1024ELj4ENS_18Kernel_traits_baseILj2048EfS2_fS2_fjLj1024EEEEELb0ELb1EEEvNS_9BwdParamsE,@"STO_CUDA_ENTRY STV_DEFAULT"
_ZN10layer_norm22ln_bwd_finalize_kernelINS_22Kernel_traits_finalizeILj2048Ef13__nv_bfloat16fS2_fjLb0ELj1024ELj4ENS_18Kernel_traits_baseILj2048EfS2_fS2_fjLj1024EEEEELb0ELb1EEEvNS_9BwdParamsE:
.text._ZN10layer_norm22ln_bwd_finalize_kernelINS_22Kernel_traits_finalizeILj2048Ef13__nv_bfloat16fS2_fjLb0ELj1024ELj4ENS_18Kernel_traits_baseILj2048EfS2_fS2_fjLj1024EEEEELb0ELb1EEEvNS_9BwdParamsE:
        /* <DEDUP_REMOVED lines=77> */
.L_x_3524:
        /* <DEDUP_REMOVED lines=118> */
.L_x_3523:
[----:B------:R-:W-:Y:S05]  /*0c30*/  BSYNC.RECONVERGENT B1 ;  /* 0x0000000000017941 */ /* 0x000fea0003800200 */
.L_x_3522:
        /* <DEDUP_REMOVED lines=69> */
.L_x_3526:
[----:B------:R-:W-:Y:S05]  /*1090*/  BSYNC.RECONVERGENT B1 ;  /* 0x0000000000017941 */ /* 0x000fea0003800200 */
.L_x_3525:
        /* <DEDUP_REMOVED lines=38> */
.L_x_3528:
[----:B------:R-:W-:Y:S05]  /*1300*/  BSYNC.RECONVERGENT B1 ;  /* 0x0000000000017941 */ /* 0x000fea0003800200 */
.L_x_3527:
[----:B------:R-:W-:Y:S05]  /*1310*/  @!P1 BRA `(.L_x_3521) ;  /* 0x0000000000409947 */ /* 0x000fea0003800000 */
[----:B------:R-:W0:Y:S01]  /*1320*/  LDC R14, c[0x0][0x388] ;  /* 0x0000e200ff0e7b82 */ /* 0x000e220000000800 */
[----:B------:R-:W-:-:S07]  /*1330*/  IADD3 R12, PT, PT, -R54, RZ, RZ ;  /* 0x000000ff360c7210 */ /* 0x000fce0007ffe1ff */
[----:B------:R-:W1:Y:S08]  /*1340*/  LDC.64 R8, c[0x0][0x440] ;  /* 0x00011000ff087b82 */ /* 0x000e700000000a00 */
[----:B------:R-:W2:Y:S01]  /*1350*/  LDC.64 R10, c[0x0][0x448] ;  /* 0x00011200ff0a7b82 */ /* 0x000ea20000000a00 */
[----:B0-----:R-:W-:-:S05]  /*1360*/  IMAD R0, R3, R14, R0 ;  /* 0x0000000e03007224 */ /* 0x001fca00078e0200 */
[----:B------:R-:W-:-:S07]  /*1370*/  IADD3 R3, PT, PT, R57, R0, RZ ;  /* 0x0000000039037210 */ /* 0x000fce0007ffe0ff */
.L_x_3529:
        /* <DEDUP_REMOVED lines=10> */
.L_x_3521:
[----:B------:R-:W-:Y:S05]  /*1420*/  BSYNC.RECONVERGENT B0 ;  /* 0x0000000000007941 */ /* 0x000fea0003800200 */
.L_x_3520:
        /* <DEDUP_REMOVED lines=57> */
.L_x_3530:
        /* <DEDUP_REMOVED lines=12> */
.L_x_8058:


//--------------------- .text._ZN10layer_norm13ln_bwd_kernelINS_13Kernel_traitsIf13__nv_bfloat16fS2_fjLj2048ELj1ELj1ELj4ELj16ENS_18Kernel_traits_baseILj2048EfS2_fS2_fjLj128EEEEELb1ELb0ELb1ELb1EEEvNS_9BwdParamsE --------------------------
	.section	.text._ZN10layer_norm13ln_bwd_kernelINS_13Kernel_traitsIf13__nv_bfloat16fS2_fjLj2048ELj1ELj1ELj4ELj16ENS_18Kernel_traits_baseILj2048EfS2_fS2_fjLj128EEEEELb1ELb0ELb1ELb1EEEvNS_9BwdParamsE,"ax",@progbits
	.align	128
        .global         _ZN10layer_norm13ln_bwd_kernelINS_13Kernel_traitsIf13__nv_bfloat16fS2_fjLj2048ELj1ELj1ELj4ELj16ENS_18Kernel_traits_baseILj2048EfS2_fS2_fjLj128EEEEELb1ELb0ELb1ELb1EEEvNS_9BwdParamsE
        .type           _ZN10layer_norm13ln_bwd_kernelINS_13Kernel_traitsIf13__nv_bfloat16fS2_fjLj2048ELj1ELj1ELj4ELj16ENS_18Kernel_traits_baseILj2048EfS2_fS2_fjLj128EEEEELb1ELb0ELb1ELb1EEEvNS_9BwdParamsE,@function
        .size           _ZN10layer_norm13ln_bwd_kernelINS_13Kernel_traitsIf13__nv_bfloat16fS2_fjLj2048ELj1ELj1ELj4ELj16ENS_18Kernel_traits_baseILj2048EfS2_fS2_fjLj128EEEEELb1ELb0ELb1ELb1EEEvNS_9BwdParamsE,(.L_x_8059 - _ZN10layer_norm13ln_bwd_kernelINS_13Kernel_traitsIf13__nv_bfloat16fS2_fjLj2048ELj1ELj1ELj4ELj16ENS_18Kernel_traits_baseILj2048EfS2_fS2_fjLj128EEEEELb1ELb0ELb1ELb1EEEvNS_9BwdParamsE)
        .other          _ZN10layer_norm13ln_bwd_kernelINS_13Kernel_traitsIf13__nv_bfloat16fS2_fjLj2048ELj1ELj1ELj4ELj16ENS_18Kernel_traits_baseILj2048EfS2_fS2_fjLj128EEEEELb1ELb0ELb1ELb1EEEvNS_9BwdParamsE,@"STO_CUDA_ENTRY STV_DEFAULT"
_ZN10layer_norm13ln_bwd_kernelINS_13Kernel_traitsIf13__nv_bfloat16fS2_fjLj2048ELj1ELj1ELj4ELj16ENS_18Kernel_traits_baseILj2048EfS2_fS2_fjLj128EEEEELb1ELb0ELb1ELb1EEEvNS_9BwdParamsE:
.text._ZN10layer_norm13ln_bwd_kernelINS_13Kernel_traitsIf13__nv_bfloat16fS2_fjLj2048ELj1ELj1ELj4ELj16ENS_18Kernel_traits_baseILj2048EfS2_fS2_fjLj128EEEEELb1ELb0ELb1ELb1EEEvNS_9BwdParamsE:
        /* <DEDUP_REMOVED lines=38> */
.L_x_3601:
[----:B------:R-:W1:Y:S08]  /*0260*/  LDC.64 R4, c[0x0][0x3f8] ;  /* 0x0000fe00ff047b82 */ /* 0x000e700000000a00 */
[----:B------:R-:W2:Y:S08]  /*0270*/  LDC.64 R2, c[0x0][0x3f0] ;  /* 0x0000fc00ff027b82 */ /* 0x000eb00000000a00 */
[----:B------:R-:W3:Y:S01]  /*0280*/  LDC.64 R88, c[0x0][0x3c8] ;  /* 0x0000f200ff587b82 */ /* 0x000ee20000000a00 */
[----:B-1----:R-:W-:-:S05]  /*0290*/  IMAD.WIDE R90, R6, 0x4, R4 ;  /* 0x00000004065a7825 */ /* 0x002fca00078e0204 */
[----:B------:R-:W4:Y:S01]  /*02a0*/  LDG.E R5, desc[UR10][R90.64] ;  /* 0x0000000a5a057981 */ /* 0x000f22000c1e1900 */
[----:B--2---:R-:W-:-:S06]  /*02b0*/  IMAD.WIDE R2, R6, 0x4, R2 ;  /* 0x0000000406027825 */ /* 0x004fcc00078e0202 */
[----:B-----5:R-:W5:Y:S01]  /*02c0*/  LDG.E R3, desc[UR10][R2.64] ;  /* 0x0000000a02037981 */ /* 0x020f62000c1e1900 */
[----:B---3--:R-:W-:-:S05]  /*02d0*/  IMAD.WIDE R88, R6, 0x4, R88 ;  /* 0x0000000406587825 */ /* 0x008fca00078e0258 */
[----:B------:R1:W5:Y:S02]  /*02e0*/  LDG.E R4, desc[UR10][R88.64] ;  /* 0x0000000a58047981 */ /* 0x000364000c1e1900 */
[----:B-1----:R-:W1:Y:S01]  /*02f0*/  LDC.64 R88, c[0x0][0x3c0] ;  /* 0x0000f000ff587b82 */ /* 0x002e620000000a00 */
[----:B----4-:R-:W-:-:S13]  /*0300*/  ISETP.GE.AND P2, PT, R5, 0x1, PT ;  /* 0x000000010500780c */ /* 0x010fda0003f46270 */
[----:B-1----:R-:W-:Y:S05]  /*0310*/  @!P2 BRA `(.L_x_3532) ;  /* 0x0000000800f8a947 */ /* 0x002fea0003800000 */
[----:B------:R-:W1:Y:S01]  /*0320*/  LDC R111, c[0x0][0x388] ;  /* 0x0000e200ff6f7b82 */ /* 0x000e620000000800 */
[----:B------:R-:W2:Y:S01]  /*0330*/  S2R R0, SR_TID.X ;  /* 0x0000000000007919 */ /* 0x000ea20000002100 */
[----:B------:R-:W-:-:S06]  /*0340*/  IMAD.WIDE R84, R6, 0x4, R88 ;  /* 0x0000000406547825 */ /* 0x000fcc00078e0258 */
[----:B------:R-:W3:Y:S08]  /*0350*/  LDC.64 R112, c[0x0][0x3a8] ;  /* 0x0000ea00ff707b82 */ /* 0x000ef00000000a00 */
[----:B------:R-:W4:Y:S01]  /*0360*/  LDC.64 R100, c[0x0][0x428] ;  /* 0x00010a00ff647b82 */ /* 0x000f220000000a00 */
[----:B-1----:R-:W-:-:S05]  /*0370*/  IMAD R2, R6, R111, RZ ;  /* 0x0000006f06027224 */ /* 0x002fca00078e02ff */
[----:B------:R-:W-:-:S04]  /*0380*/  SHF.R.S32.HI R7, RZ, 0x1f, R2 ;  /* 0x0000001fff077819 */ /* 0x000fc80000011402 */
[----:B------:R-:W-:Y:S02]  /*0390*/  LEA.HI R7, R7, R2, RZ, 0x3 ;  /* 0x0000000207077211 */ /* 0x000fe400078f18ff */
[----:B------:R-:W-:Y:S02]  /*03a0*/  IADD3 R2, PT, PT, R5, -0x1, RZ ;  /* 0xffffffff05027810 */ /* 0x000fe40007ffe0ff */
[----:B--2---:R-:W-:Y:S02]  /*03b0*/  LEA.HI.SX32 R117, R7, R0, 0x1d ;  /* 0x0000000007757211 */ /* 0x004fe400078feaff */
[----:B------:R-:W2:Y:S01]  /*03c0*/  LDG.E R7, desc[UR10][R84.64] ;  /* 0x0000000a54077981 */ /* 0x000ea2000c1e1900 */
[----:B------:R-:W-:-:S05]  /*03d0*/  IMAD R2, R2, R111, RZ ;  /* 0x0000006f02027224 */ /* 0x000fca00078e02ff */
[----:B------:R-:W-:-:S04]  /*03e0*/  SHF.R.S32.HI R87, RZ, 0x1f, R2 ;  /* 0x0000001fff577819 */ /* 0x000fc80000011402 */
[----:B------:R-:W-:Y:S02]  /*03f0*/  LEA.HI R87, R87, R2, RZ, 0x3 ;  /* 0x0000000257577211 */ /* 0x000fe400078f18ff */
[----:B------:R-:W-:Y:S02]  /*0400*/  IADD3 R115, PT, PT, R117, 0x80, RZ ;  /* 0x0000008075737810 */ /* 0x000fe40007ffe0ff */
[----:B------:R-:W-:Y:S01]  /*0410*/  LEA.HI.SX32 R103, R87, R0, 0x1d ;  /* 0x0000000057677211 */ /* 0x000fe200078feaff */
[----:B---3--:R-:W-:-:S04]  /*0420*/  IMAD.WIDE.U32 R108, R117, 0x20, R112 ;  /* 0x00000020756c7825 */ /* 0x008fc800078e0070 */
[----:B------:R-:W-:Y:S01]  /*0430*/  IMAD.WIDE.U32 R112, R115, 0x20, R112 ;  /* 0x0000002073707825 */ /* 0x000fe200078e0070 */
[----:B------:R-:W3:Y:S03]  /*0440*/  LDG.E.128 R104, desc[UR10][R108.64] ;  /* 0x0000000a6c687981 */ /* 0x000ee6000c1e1d00 */
[C-C-:B----4-:R-:W-:Y:S01]  /*0450*/  IMAD.WIDE.U32 R86, R103.reuse, 0x10, R100.reuse ;  /* 0x0000001067567825 */ /* 0x150fe200078e0064 */
[----:B------:R-:W-:Y:S01]  /*0460*/  IADD3 R103, PT, PT, R103, 0x80, RZ ;  /* 0x0000008067677810 */ /* 0x000fe20007ffe0ff */
[----:B------:R1:W4:Y:S04]  /*0470*/  LDG.E.128 R88, desc[UR10][R108.64+0x10] ;  /* 0x0000100a6c587981 */ /* 0x000328000c1e1d00 */
[----:B------:R-:W4:Y:S04]  /*0480*/  LDG.E.128 R92, desc[UR10][R112.64] ;  /* 0x0000000a705c7981 */ /* 0x000f28000c1e1d00 */
[----:B------:R0:W4:Y:S01]  /*0490*/  LDG.E.128 R96, desc[UR10][R112.64+0x10] ;  /* 0x0000100a70607981 */ /* 0x000122000c1e1d00 */
[----:B------:R-:W-:-:S03]  /*04a0*/  IMAD.WIDE.U32 R100, R103, 0x10, R100 ;  /* 0x0000001067647825 */ /* 0x000fc600078e0064 */
[----:B------:R-:W4:Y:S04]  /*04b0*/  LDG.E.128 R84, desc[UR10][R86.64] ;  /* 0x0000000a56547981 */ /* 0x000f28000c1e1d00 */
[----:B------:R-:W4:Y:S01]  /*04c0*/  LDG.E.128 R100, desc[UR10][R100.64] ;  /* 0x0000000a64647981 */ /* 0x000f22000c1e1d00 */
[----:B------:R-:W-:Y:S02]  /*04d0*/  MOV R2, UR7 ;  /* 0x0000000700027c02 */ /* 0x000fe40008000f00 */
[----:B------:R-:W-:Y:S02]  /*04e0*/  ISETP.NE.U32.AND P0, PT, RZ, UR6, PT ;  /* 0x00000006ff007c0c */ /* 0x000fe4000bf05070 */
[----:B-----5:R-:W-:Y:S02]  /*04f0*/  ISETP.GE.AND P1, PT, R3, 0x1, PT ;  /* 0x000000010300780c */ /* 0x020fe40003f26270 */
[----:B------:R-:W-:-:S11]  /*0500*/  ISETP.NE.AND.EX P0, PT, R2, RZ, PT, P0 ;  /* 0x000000ff0200720c */ /* 0x000fd60003f05300 */
[----:B------:R-:W-:Y:S02]  /*0510*/  @P1 IADD3 R110, PT, PT, R3, -0x1, RZ ;  /* 0xffffffff036e1810 */ /* 0x000fe40007ffe0ff */
[----:B-1----:R-:W1:Y:S03]  /*0520*/  @P0 LDC.64 R108, c[0x0][0x438] ;  /* 0x00010e00ff6c0b82 */ /* 0x002e660000000a00 */
[----:B------:R-:W-:-:S05]  /*0530*/  @P1 IMAD R114, R110, R111, RZ ;  /* 0x0000006f6e721224 */ /* 0x000fca00078e02ff */
[----:B------:R-:W1:Y:S01]  /*0540*/  LDC.64 R110, c[0x0][0x3b0] ;  /* 0x0000ec00ff6e7b82 */ /* 0x000e620000000a00 */
[----:B0-----:R-:W-:-:S04]  /*0550*/  @P1 SHF.R.S32.HI R119, RZ, 0x1f, R114 ;  /* 0x0000001fff771819 */ /* 0x001fc80000011472 */
[----:B------:R-:W-:Y:S02]  /*0560*/  @P1 LEA.HI R119, R119, R114, RZ, 0x3 ;  /* 0x0000007277771211 */ /* 0x000fe400078f18ff */
[----:B------:R-:W-:Y:S01]  /*0570*/  MOV R123, RZ ;  /* 0x000000ff007b7202 */ /* 0x000fe20000000f00 */
[----:B------:R-:W0:Y:S01]  /*0580*/  @P0 LDC.64 R112, c[0x0][0x438] ;  /* 0x00010e00ff700b82 */ /* 0x000e220000000a00 */
[----:B------:R-:W-:Y:S01]  /*0590*/  @P1 LEA.HI.SX32 R123, R119, R0, 0x1d ;  /* 0x00000000777b1211 */ /* 0x000fe200078feaff */
[----:B-1----:R-:W-:-:S03]  /*05a0*/  @P0 IMAD.WIDE.U32 R108, R117, 0x20, R108 ;  /* 0x00000020756c0825 */ /* 0x002fc600078e006c */
[C---:B------:R-:W-:Y:S02]  /*05b0*/  IADD3 R117, PT, PT, R123.reuse, 0x80, RZ ;  /* 0x000000807b757810 */ /* 0x040fe40007ffe0ff */
[----:B------:R-:W5:Y:S01]  /*05c0*/  @P0 LDG.E.128 R20, desc[UR10][R108.64] ;  /* 0x0000000a6c140981 */ /* 0x000f62000c1e1d00 */
[----:B------:R-:W-:-:S03]  /*05d0*/  IMAD.WIDE.U32 R122, R123, 0x8, R110 ;  /* 0x000000087b7a7825 */ /* 0x000fc600078e006e */
[----:B------:R-:W5:Y:S04]  /*05e0*/  @P0 LDG.E.128 R16, desc[UR10][R108.64+0x10] ;  /* 0x0000100a6c100981 */ /* 0x000f68000c1e1d00 */
[----:B------:R-:W5:Y:S01]  /*05f0*/  LDG.E.64 R122, desc[UR10][R122.64] ;  /* 0x0000000a7a7a7981 */ /* 0x000f62000c1e1b00 */
[----:B0-----:R-:W-:-:S05]  /*0600*/  @P0 IMAD.WIDE.U32 R112, R115, 0x20, R112 ;  /* 0x0000002073700825 */ /* 0x001fca00078e0070 */
[----:B------:R-:W5:Y:S04]  /*0610*/  @P0 LDG.E.128 R12, desc[UR10][R112.64] ;  /* 0x0000000a700c0981 */ /* 0x000f68000c1e1d00 */
[----:B------:R0:W5:Y:S01]  /*0620*/  @P0 LDG.E.128 R8, desc[UR10][R112.64+0x10] ;  /* 0x0000100a70080981 */ /* 0x000162000c1e1d00 */
[----:B------:R-:W-:Y:S01]  /*0630*/  ISETP.NE.AND P0, PT, RZ, UR12, PT ;  /* 0x0000000cff007c0c */ /* 0x000fe2000bf05270 */
[----:B------:R-:W-:-:S05]  /*0640*/  IMAD.WIDE.U32 R110, R117, 0x8, R110 ;  /* 0x00000008756e7825 */ /* 0x000fca00078e006e */
[----:B------:R1:W5:Y:S01]  /*0650*/  LDG.E.64 R120, desc[UR10][R110.64] ;  /* 0x0000000a6e787981 */ /* 0x000362000c1e1b00 */
[----:B--2---:R-:W-:-:S05]  /*0660*/  FSEL R7, R7, RZ, !P0 ;  /* 0x000000ff07077208 */ /* 0x004fca0004000000 */
[C---:B---3--:R-:W-:Y:S01]  /*0670*/  FADD.FTZ R0, -R7.reuse, R104 ;  /* 0x0000006807007221 */ /* 0x048fe20000010100 */
[C---:B------:R-:W-:Y:S01]  /*0680*/  FADD.FTZ R105, -R7.reuse, R105 ;  /* 0x0000006907697221 */ /* 0x040fe20000010100 */
[C---:B------:R-:W-:Y:S01]  /*0690*/  FADD.FTZ R106, -R7.reuse, R106 ;  /* 0x0000006a076a7221 */ /* 0x040fe20000010100 */
[C---:B------:R-:W-:Y:S01]  /*06a0*/  FADD.FTZ R107, -R7.reuse, R107 ;  /* 0x0000006b076b7221 */ /* 0x040fe20000010100 */
[C---:B----4-:R-:W-:Y:S01]  /*06b0*/  FADD.FTZ R88, -R7.reuse, R88 ;  /* 0x0000005807587221 */ /* 0x050fe20000010100 */
        /* <DEDUP_REMOVED lines=12> */
[----:B------:R-:W-:Y:S01]  /*0780*/  FMUL.FTZ R0, R4, R0 ;  /* 0x0000000004007220 */ /* 0x000fe20000410000 */
[----:B------:R-:W-:Y:S01]  /*0790*/  SHF.L.U32 R84, R84, 0x10, RZ ;  /* 0x0000001054547819 */ /* 0x000fe200000006ff */
[----:B------:R-:W-:Y:S01]  /*07a0*/  FMUL.FTZ R105, R4, R105 ;  /* 0x0000006904697220 */ /* 0x000fe20000410000 */
[----:B------:R-:W-:-:S02]  /*07b0*/  PRMT R115, R85, 0x7632, R115 ;  /* 0x0000763255737816 */ /* 0x000fc40000000073 */
[----:B------:R-:W-:Y:S01]  /*07c0*/  SHF.L.U32 R118, R7, 0x10, RZ ;  /* 0x0000001007767819 */ /* 0x000fe200000006ff */
[----:B------:R-:W-:Y:S01]  /*07d0*/  FADD.FTZ R28, R28, R84 ;  /* 0x000000541c1c7221 */ /* 0x000fe20000010000 */
[-C--:B------:R-:W-:Y:S01]  /*07e0*/  FFMA.FTZ R24, R0, R84.reuse, R24 ;  /* 0x0000005400187223 */ /* 0x080fe20000010018 */
[----:B------:R-:W-:Y:S01]  /*07f0*/  SHF.L.U32 R116, R85, 0x10, RZ ;  /* 0x0000001055747819 */ /* 0x000fe200000006ff */
[----:B------:R-:W-:Y:S01]  /*0800*/  FMUL.FTZ R84, R56, R84 ;  /* 0x0000005438547220 */ /* 0x000fe20000410000 */
[----:B0-----:R-:W-:Y:S01]  /*0810*/  PRMT R112, R86, 0x7632, R112 ;  /* 0x0000763256707816 */ /* 0x001fe20000000070 */
[----:B------:R-:W-:Y:S01]  /*0820*/  FMUL.FTZ R106, R4, R106 ;  /* 0x0000006a046a7220 */ /* 0x000fe20000410000 */
[----:B------:R-:W-:Y:S01]  /*0830*/  PRMT R109, R87, 0x7632, R109 ;  /* 0x00007632576d7816 */ /* 0x000fe2000000006d */
[----:B------:R-:W-:Y:S01]  /*0840*/  FFMA.FTZ R25, R105, R118, R25 ;  /* 0x0000007669197223 */ /* 0x000fe20000010019 */
[----:B------:R-:W-:Y:S01]  /*0850*/  SHF.L.U32 R113, R86, 0x10, RZ ;  /* 0x0000001056717819 */ /* 0x000fe200000006ff */
[C---:B------:R-:W-:Y:S01]  /*0860*/  FMUL.FTZ R86, R4.reuse, R88 ;  /* 0x0000005804567220 */ /* 0x040fe20000410000 */
[----:B-1----:R-:W-:Y:S01]  /*0870*/  PRMT R111, R103, 0x7632, R111 ;  /* 0x00007632676f7816 */ /* 0x002fe2000000006f */
[----:B------:R-:W-:Y:S01]  /*0880*/  FADD.FTZ R29, R29, R118 ;  /* 0x000000761d1d7221 */ /* 0x000fe20000010000 */
[----:B------:R-:W-:Y:S01]  /*0890*/  SHF.L.U32 R117, R103, 0x10, RZ ;  /* 0x0000001067757819 */ /* 0x000fe200000006ff */
[----:B------:R-:W-:Y:S01]  /*08a0*/  FMUL.FTZ R103, R4, R90 ;  /* 0x0000005a04677220 */ /* 0x000fe20000410000 */
[----:B------:R-:W-:Y:S01]  /*08b0*/  SHF.L.U32 R124, R115, 0x10, RZ ;  /* 0x00000010737c7819 */ /* 0x000fe200000006ff */
[----:B------:R-:W-:Y:S01]  /*08c0*/  FMUL.FTZ R115, R57, R118 ;  /* 0x0000007639737220 */ /* 0x000fe20000410000 */
[----:B------:R-:W-:Y:S01]  /*08d0*/  SHF.L.U32 R112, R112, 0x10, RZ ;  /* 0x0000001070707819 */ /* 0x000fe200000006ff */
[----:B------:R-:W-:Y:S01]  /*08e0*/  FADD.FTZ R90, RZ, R84 ;  /* 0x00000054ff5a7221 */ /* 0x000fe20000010000 */
[----:B------:R-:W-:Y:S01]  /*08f0*/  SHF.L.U32 R88, R109, 0x10, RZ ;  /* 0x000000106d587819 */ /* 0x000fe200000006ff */
[----:B------:R-:W-:Y:S01]  /*0900*/  FFMA.FTZ R118, R0, R84, RZ ;  /* 0x0000005400767223 */ /* 0x000fe200000100ff */
[----:B------:R-:W-:Y:S01]  /*0910*/  FADD.FTZ R30, R30, R116 ;  /* 0x000000741e1e7221 */ /* 0x000fe20000010000 */
[-C--:B------:R-:W-:Y:S01]  /*0920*/  FFMA.FTZ R26, R106, R116.reuse, R26 ;  /* 0x000000746a1a7223 */ /* 0x080fe2000001001a */
[----:B------:R-:W-:Y:S01]  /*0930*/  FMUL.FTZ R7, R58, R116 ;  /* 0x000000743a077220 */ /* 0x000fe20000410000 */
[C---:B------:R-:W-:Y:S01]  /*0940*/  FMUL.FTZ R109, R4.reuse, R89 ;  /* 0x00000059046d7220 */ /* 0x040fe20000410000 */
[----:B------:R-:W-:Y:S01]  /*0950*/  SHF.L.U32 R114, R87, 0x10, RZ ;  /* 0x0000001057727819 */ /* 0x000fe200000006ff */
[----:B------:R-:W-:Y:S01]  /*0960*/  FMUL.FTZ R116, R4, R91 ;  /* 0x0000005b04747220 */ /* 0x000fe20000410000 */
[----:B------:R-:W-:Y:S01]  /*0970*/  PRMT R85, R100, 0x7632, R85 ;  /* 0x0000763264557816 */ /* 0x000fe20000000055 */
[----:B------:R-:W-:Y:S01]  /*0980*/  FADD.FTZ R72, R72, R113 ;  /* 0x0000007148487221 */ /* 0x000fe20000010000 */
[----:B------:R-:W-:Y:S01]  /*0990*/  PRMT R108, R102, 0x7632, R108 ;  /* 0x00007632666c7816 */ /* 0x000fe2000000006c */
[-C--:B------:R-:W-:Y:S01]  /*09a0*/  FFMA.FTZ R32, R86, R113.reuse, R32 ;  /* 0x0000007156207223 */ /* 0x080fe20000010020 */
[----:B------:R-:W-:Y:S01]  /*09b0*/  SHF.L.U32 R110, R102, 0x10, RZ ;  /* 0x00000010666e7819 */ /* 0x000fe200000006ff */
[----:B------:R-:W-:Y:S01]  /*09c0*/  FMUL.FTZ R102, R60, R113 ;  /* 0x000000713c667220 */ /* 0x000fe20000410000 */
[----:B------:R-:W-:Y:S01]  /*09d0*/  FADD.FTZ R90, R115, R90 ;  /* 0x0000005a735a7221 */ /* 0x000fe20000010000 */
[----:B------:R-:W-:Y:S01]  /*09e0*/  FFMA.FTZ R89, R105, R115, R118 ;  /* 0x0000007369597223 */ /* 0x000fe20000010076 */
[----:B------:R-:W-:Y:S01]  /*09f0*/  FADD.FTZ R73, R73, R112 ;  /* 0x0000007049497221 */ /* 0x000fe20000010000 */
[-C--:B------:R-:W-:Y:S01]  /*0a00*/  FFMA.FTZ R33, R109, R112.reuse, R33 ;  /* 0x000000706d217223 */ /* 0x080fe20000010021 */
[----:B------:R-:W-:Y:S01]  /*0a10*/  FMUL.FTZ R113, R61, R112 ;  /* 0x000000703d717220 */ /* 0x000fe20000410000 */
[----:B------:R-:W-:Y:S01]  /*0a20*/  PRMT R87, R101, 0x7632, R87 ;  /* 0x0000763265577816 */ /* 0x000fe20000000057 */
[----:B------:R-:W-:Y:S01]  /*0a30*/  FADD.FTZ R75, R75, R88 ;  /* 0x000000584b4b7221 */ /* 0x000fe20000010000 */
[----:B------:R-:W-:Y:S01]  /*0a40*/  SHF.L.U32 R104, R101, 0x10, RZ ;  /* 0x0000001065687819 */ /* 0x000fe200000006ff */
[-C--:B------:R-:W-:Y:S01]  /*0a50*/  FFMA.FTZ R35, R116, R88.reuse, R35 ;  /* 0x0000005874237223 */ /* 0x080fe20000010023 */
[----:B------:R-:W-:Y:S01]  /*0a60*/  FMUL.FTZ R112, R63, R88 ;  /* 0x000000583f707220 */ /* 0x000fe20000410000 */
[----:B------:R-:W-:Y:S01]  /*0a70*/  FADD.FTZ R74, R74, R114 ;  /* 0x000000724a4a7221 */ /* 0x000fe20000010000 */
[-C--:B------:R-:W-:Y:S01]  /*0a80*/  FFMA.FTZ R34, R103, R114.reuse, R34 ;  /* 0x0000007267227223 */ /* 0x080fe20000010022 */
[----:B------:R-:W-:Y:S01]  /*0a90*/  FMUL.FTZ R101, R62, R114 ;  /* 0x000000723e657220 */ /* 0x000fe20000410000 */
[----:B------:R-:W-:Y:S01]  /*0aa0*/  SHF.L.U32 R88, R85, 0x10, RZ ;  /* 0x0000001055587819 */ /* 0x000fe200000006ff */
[----:B------:R-:W-:Y:S01]  /*0ab0*/  FMUL.FTZ R107, R4, R107 ;  /* 0x0000006b046b7220 */ /* 0x000fe20000410000 */
[----:B------:R-:W-:Y:S01]  /*0ac0*/  FMUL.FTZ R114, R59, R124 ;  /* 0x0000007c3b727220 */ /* 0x000fe20000410000 */
[----:B------:R-:W-:Y:S01]  /*0ad0*/  FADD.FTZ R85, R7, R90 ;  /* 0x0000005a07557221 */ /* 0x000fe20000010000 */
[----:B------:R-:W-:Y:S01]  /*0ae0*/  FFMA.FTZ R118, R106, R7, R89 ;  /* 0x000000076a767223 */ /* 0x000fe20000010059 */
[----:B------:R-:W-:-:S02]  /*0af0*/  SHF.L.U32 R90, R87, 0x10, RZ ;  /* 0x00000010575a7819 */ /* 0x000fc400000006ff */
[----:B------:R-:W-:Y:S01]  /*0b00*/  FADD.FTZ R85, R114, R85 ;  /* 0x0000005572557221 */ /* 0x000fe20000010000 */
[C---:B------:R-:W-:Y:S01]  /*0b10*/  FFMA.FTZ R87, R107.reuse, R114, R118 ;  /* 0x000000726b577223 */ /* 0x040fe20000010076 */
[----:B------:R-:W-:Y:S01]  /*0b20*/  FFMA.FTZ R27, R107, R124, R27 ;  /* 0x0000007c6b1b7223 */ /* 0x000fe2000001001b */
[----:B------:R-:W-:Y:S01]  /*0b30*/  FADD.FTZ R31, R31, R124 ;  /* 0x0000007c1f1f7221 */ /* 0x000fe20000010000 */
[----:B------:R-:W-:Y:S01]  /*0b40*/  FADD.FTZ R124, R102, R85 ;  /* 0x00000055667c7221 */ /* 0x000fe20000010000 */
[----:B------:R-:W-:Y:S01]  /*0b50*/  FFMA.FTZ R87, R86, R102, R87 ;  /* 0x0000006656577223 */ /* 0x000fe20000010057 */
[----:B------:R-:W-:Y:S02]  /*0b60*/  SHF.L.U32 R118, R108, 0x10, RZ ;  /* 0x000000106c767819 */ /* 0x000fe400000006ff */
[----:B------:R-:W-:Y:S01]  /*0b70*/  FADD.FTZ R124, R113, R124 ;  /* 0x0000007c717c7221 */ /* 0x000fe20000010000 */
[----:B------:R-:W-:Y:S01]  /*0b80*/  FFMA.FTZ R108, R109, R113, R87 ;  /* 0x000000716d6c7223 */ /* 0x000fe20000010057 */
[----:B------:R-:W-:Y:S01]  /*0b90*/  SHF.L.U32 R100, R100, 0x10, RZ ;  /* 0x0000001064647819 */ /* 0x000fe200000006ff */
[C---:B------:R-:W-:Y:S01]  /*0ba0*/  FMUL.FTZ R92, R4.reuse, R92 ;  /* 0x0000005c045c7220 */ /* 0x040fe20000410000 */
[----:B------:R-:W-:Y:S01]  /*0bb0*/  FADD.FTZ R85, R101, R124 ;  /* 0x0000007c65557221 */ /* 0x000fe20000010000 */
[----:B------:R-:W-:Y:S01]  /*0bc0*/  FFMA.FTZ R87, R103, R101, R108 ;  /* 0x0000006567577223 */ /* 0x000fe2000001006c */
[----:B------:R-:W-:Y:S01]  /*0bd0*/  FMUL.FTZ R93, R4, R93 ;  /* 0x0000005d045d7220 */ /* 0x000fe20000410000 */
[----:B------:R-:W-:Y:S01]  /*0be0*/  FADD.FTZ R80, R80, R100 ;  /* 0x0000006450507221 */ /* 0x000fe20000010000 */
[-C--:B------:R-:W-:Y:S01]  /*0bf0*/  FFMA.FTZ R40, R92, R100.reuse, R40 ;  /* 0x000000645c287223 */ /* 0x080fe20000010028 */
[----:B------:R-:W-:Y:S01]  /*0c00*/  FMUL.FTZ R100, R64, R100 ;  /* 0x0000006440647220 */ /* 0x000fe20000410000 */
[----:B------:R-:W-:Y:S01]  /*0c10*/  FADD.FTZ R85, R112, R85 ;  /* 0x0000005570557221 */ /* 0x000fe20000010000 */
[----:B------:R-:W-:Y:S01]  /*0c20*/  FFMA.FTZ R87, R116, R112, R87 ;  /* 0x0000007074577223 */ /* 0x000fe20000010057 */
[----:B------:R-:W-:Y:S01]  /*0c30*/  FMUL.FTZ R94, R4, R94 ;  /* 0x0000005e045e7220 */ /* 0x000fe20000410000 */
[-C--:B------:R-:W-:Y:S01]  /*0c40*/  FFMA.FTZ R41, R93, R88.reuse, R41 ;  /* 0x000000585d297223 */ /* 0x080fe20000010029 */
[----:B------:R-:W-:Y:S01]  /*0c50*/  FADD.FTZ R81, R81, R88 ;  /* 0x0000005851517221 */ /* 0x000fe20000010000 */
[----:B------:R-:W-:Y:S01]  /*0c60*/  FMUL.FTZ R108, R65, R88 ;  /* 0x00000058416c7220 */ /* 0x000fe20000410000 */
        /* <DEDUP_REMOVED lines=19> */
[C---:B------:R-:W-:Y:S01]  /*0da0*/  FMUL.FTZ R98, R4.reuse, R98 ;  /* 0x0000006204627220 */ /* 0x040fe20000410000 */
[----:B------:R-:W-:Y:S01]  /*0db0*/  FMUL.FTZ R97, R4, R97 ;  /* 0x0000006104617220 */ /* 0x000fe20000410000 */
[----:B------:R-:W-:Y:S01]  /*0dc0*/  FMUL.FTZ R85, R69, R118 ;  /* 0x0000007645557220 */ /* 0x000fe20000410000 */
        /* <DEDUP_REMOVED lines=19> */
.L_x_3532:
[----:B------:R-:W-:Y:S01]  /*0f00*/  MOV R2, UR7 ;  /* 0x0000000700027c02 */ /* 0x000fe20008000f00 */
[----:B------:R-:W1:Y:S01]  /*0f10*/  LDC.64 R120, c[0x0][0x3b0] ;  /* 0x0000ec00ff787b82 */ /* 0x000e620000000a00 */
[----:B------:R-:W-:-:S04]  /*0f20*/  ISETP.NE.U32.AND P0, PT, RZ, UR6, PT ;  /* 0x00000006ff007c0c */ /* 0x000fc8000bf05070 */
[----:B------:R-:W-:-:S13]  /*0f30*/  ISETP.NE.AND.EX P0, PT, R2, RZ, PT, P0 ;  /* 0x000000ff0200720c */ /* 0x000fda0003f05300 */
[----:B------:R-:W2:Y:S01]  /*0f40*/  @P0 LDC R91, c[0x0][0x388] ;  /* 0x0000e200ff5b0b82 */ /* 0x000ea20000000800 */
[----:B0-----:R-:W0:Y:S07]  /*0f50*/  @P0 S2R R119, SR_TID.X ;  /* 0x0000000000770919 */ /* 0x001e2e0000002100 */
[----:B------:R-:W3:Y:S01]  /*0f60*/  @P0 LDC.64 R88, c[0x0][0x438] ;  /* 0x00010e00ff580b82 */ /* 0x000ee20000000a00 */
[----:B--2---:R-:W-:-:S05]  /*0f70*/  @P0 IMAD R91, R6, R91, RZ ;  /* 0x0000005b065b0224 */ /* 0x004fca00078e02ff */
[----:B------:R-:W-:-:S04]  /*0f80*/  @P0 SHF.R.S32.HI R90, RZ, 0x1f, R91 ;  /* 0x0000001fff5a0819 */ /* 0x000fc8000001145b */
[----:B------:R-:W-:-:S04]  /*0f90*/  @P0 LEA.HI R90, R90, R91, RZ, 0x3 ;  /* 0x0000005b5a5a0211 */ /* 0x000fc800078f18ff */
[----:B0-----:R-:W-:-:S05]  /*0fa0*/  @P0 LEA.HI.SX32 R90, R90, R119, 0x1d ;  /* 0x000000775a5a0211 */ /* 0x001fca00078feaff */
        /* <DEDUP_REMOVED lines=12> */
.L_x_3534:
        /* <DEDUP_REMOVED lines=10> */
.L_x_3533:
        /* <DEDUP_REMOVED lines=15> */
[----:B0-----:R-:W-:Y:S02]  /*1200*/  FADD.FTZ R89, R90, R118 ;  /* 0x000000765a597221 */ /* 0x001fe40000010000 */
[----:B------:R-:W0:Y:S01]  /*1210*/  S2R R118, SR_TID.X ;  /* 0x0000000000767919 */ /* 0x000e220000002100 */
[----:B-1----:R-:W-:Y:S02]  /*1220*/  FADD.FTZ R91, R125, R91 ;  /* 0x0000005b7d5b7221 */ /* 0x002fe40000010000 */
[----:B------:R-:W1:Y:S04]  /*1230*/  SHFL.DOWN PT, R119, R89, 0x1, 0x1f ;  /* 0x08201f0059777f89 */ /* 0x000e6800000e0000 */
[----:B------:R-:W2:Y:S01]  /*1240*/  SHFL.DOWN PT, R88, R91, 0x1, 0x1f ;  /* 0x08201f005b587f89 */ /* 0x000ea200000e0000 */
[----:B-1----:R-:W-:Y:S01]  /*1250*/  FADD.FTZ R89, R89, R119 ;  /* 0x0000007759597221 */ /* 0x002fe20000010000 */
[----:B0-----:R-:W-:Y:S01]  /*1260*/  LOP3.LUT P0, RZ, R118, 0x1f, RZ, 0xc0, !PT ;  /* 0x0000001f76ff7812 */ /* 0x001fe2000780c0ff */
[----:B--2---:R-:W-:-:S12]  /*1270*/  FADD.FTZ R88, R91, R88 ;  /* 0x000000585b587221 */ /* 0x004fd80000010000 */
        /* <DEDUP_REMOVED lines=9> */
.L_x_3536:
[----:B------:R-:W-:Y:S05]  /*1310*/  BSYNC.RECONVERGENT B0 ;  /* 0x0000000000007941 */ /* 0x000fea0003800200 */
.L_x_3535:
        /* <DEDUP_REMOVED lines=23> */
[----:B------:R-:W-:Y:S01]  /*1490*/  MOV R91, RZ ;  /* 0x000000ff005b7202 */ /* 0x000fe20000000f00 */
[-C--:B0-----:R-:W-:Y:S02]  /*14a0*/  IMAD R3, R6, R89.reuse, RZ ;  /* 0x0000005906037224 */ /* 0x081fe400078e02ff */
[----:B------:R-:W-:-:S03]  /*14b0*/  @P1 IMAD R89, R124, R89, RZ ;  /* 0x000000597c591224 */ /* 0x000fc600078e02ff */
[----:B------:R-:W-:-:S04]  /*14c0*/  SHF.R.S32.HI R124, RZ, 0x1f, R3 ;  /* 0x0000001fff7c7819 */ /* 0x000fc80000011403 */
[----:B------:R-:W-:Y:S02]  /*14d0*/  LEA.HI R3, R124, R3, RZ, 0x3 ;  /* 0x000000037c037211 */ /* 0x000fe400078f18ff */
[----:B------:R-:W-:-:S04]  /*14e0*/  @P1 SHF.R.S32.HI R124, RZ, 0x1f, R89 ;  /* 0x0000001fff7c1819 */ /* 0x000fc80000011459 */
[----:B------:R-:W-:Y:S01]  /*14f0*/  @P1 LEA.HI R89, R124, R89, RZ, 0x3 ;  /* 0x000000597c591211 */ /* 0x000fe200078f18ff */
[----:B------:R-:W-:Y:S01]  /*1500*/  FMUL.FTZ R124, R90, UR13 ;  /* 0x0000000d5a7c7c20 */ /* 0x000fe20008410000 */
[-C--:B------:R-:W-:Y:S01]  /*1510*/  LEA.HI.SX32 R90, R3, R118.reuse, 0x1d ;  /* 0x00000076035a7211 */ /* 0x080fe200078feaff */
[----:B------:R-:W-:Y:S01]  /*1520*/  FMUL.FTZ R3, R88, UR13 ;  /* 0x0000000d58037c20 */ /* 0x000fe20008410000 */
        /* <DEDUP_REMOVED lines=20> */
.L_x_3539:
        /* <DEDUP_REMOVED lines=12> */
.L_x_3540:
        /* <DEDUP_REMOVED lines=12> */
.L_x_3541:
        /* <DEDUP_REMOVED lines=12> */
.L_x_3542:
        /* <DEDUP_REMOVED lines=12> */
.L_x_3543:
        /* <DEDUP_REMOVED lines=12> */
.L_x_3544:
        /* <DEDUP_REMOVED lines=12> */
.L_x_3545:
        /* <DEDUP_REMOVED lines=14> */
.L_x_3538:
[-CC-:B------:R-:W-:Y:S01]  /*1bd0*/  FFMA.FTZ R36, R103, R3.reuse, R124.reuse ;  /* 0x0000000367247223 */ /* 0x180fe2000001007c */
[-CC-:B------:R-:W-:Y:S01]  /*1be0*/  FFMA.FTZ R38, R109, R3.reuse, R124.reuse ;  /* 0x000000036d267223 */ /* 0x180fe2000001007c */
[-CC-:B------:R-:W-:Y:S01]  /*1bf0*/  FFMA.FTZ R89, R86, R3.reuse, R124.reuse ;  /* 0x0000000356597223 */ /* 0x180fe2000001007c */
[-C--:B------:R-:W-:Y:S01]  /*1c00*/  FFMA.FTZ R39, R107, R3.reuse, R124 ;  /* 0x000000036b277223 */ /* 0x080fe2000001007c */
        /* <DEDUP_REMOVED lines=19> */
.L_x_3547:
        /* <DEDUP_REMOVED lines=12> */
.L_x_3548:
        /* <DEDUP_REMOVED lines=12> */
.L_x_3549:
        /* <DEDUP_REMOVED lines=12> */
.L_x_3550:
        /* <DEDUP_REMOVED lines=12> */
.L_x_3551:
        /* <DEDUP_REMOVED lines=12> */
.L_x_3552:
        /* <DEDUP_REMOVED lines=12> */
.L_x_3553:
        /* <DEDUP_REMOVED lines=31> */
.L_x_3537:
[----:B------:R-:W-:Y:S01]  /*23b0*/  UMOV UR4, UR8 ;  /* 0x0000000800047c82 */ /* 0x000fe20008000000 */
[----:B------:R-:W-:Y:S01]  /*23c0*/  UMOV UR5, UR9 ;  /* 0x0000000900057c82 */ /* 0x000fe20008000000 */
[----:B------:R-:W-:-:S04]  /*23d0*/  UISETP.NE.U32.AND UP0, UPT, UR4, URZ, UPT ;  /* 0x000000ff0400728c */ /* 0x000fc8000bf05070 */
[----:B------:R-:W-:-:S09]  /*23e0*/  UISETP.NE.AND.EX UP0, UPT, UR5, URZ, UPT, UP0 ;  /* 0x000000ff0500728c */ /* 0x000fd2000bf05300 */
[----:B------:R-:W-:Y:S05]  /*23f0*/  BRA.U UP0, `(.L_x_3554) ;  /* 0x0000000500687547 */ /* 0x000fea000b800000 */
        /* <DEDUP_REMOVED lines=11> */
.L_x_3555:
        /* <DEDUP_REMOVED lines=11> */
.L_x_3556:
        /* <DEDUP_REMOVED lines=11> */
.L_x_3557:
        /* <DEDUP_REMOVED lines=11> */
.L_x_3558:
        /* <DEDUP_REMOVED lines=11> */
.L_x_3559:
        /* <DEDUP_REMOVED lines=11> */
.L_x_3560:
        /* <DEDUP_REMOVED lines=11> */
.L_x_3561:
        /* <DEDUP_REMOVED lines=13> */
.L_x_3554:
[-CC-:B------:R-:W-:Y:S01]  /*29a0*/  @P2 FFMA.FTZ R37, R0, R3.reuse, R124.reuse ;  /* 0x0000000300252223 */ /* 0x180fe2000001007c */
[-CC-:B------:R-:W-:Y:S01]  /*29b0*/  @P2 FFMA.FTZ R38, R105, R3.reuse, R124.reuse ;  /* 0x0000000369262223 */ /* 0x180fe2000001007c */
[----:B-----5:R-:W-:Y:S01]  /*29c0*/  MOV R36, R20 ;  /* 0x0000001400247202 */ /* 0x020fe20000000f00 */
[-C--:B------:R-:W-:Y:S01]  /*29d0*/  @P2 FFMA.FTZ R53, R86, R3.reuse, R124 ;  /* 0x0000000356352223 */ /* 0x080fe2000001007c */
[----:B------:R-:W-:Y:S01]  /*29e0*/  @P2 FADD.FTZ R37, R84, -R37 ;  /* 0x8000002554252221 */ /* 0x000fe20000010000 */
[----:B------:R-:W-:Y:S01]  /*29f0*/  @P2 FADD.FTZ R38, R115, -R38 ;  /* 0x8000002673262221 */ /* 0x000fe20000010000 */
[----:B------:R-:W-:Y:S01]  /*2a00*/  @P2 FFMA.FTZ R54, R109, R3, R124 ;  /* 0x000000036d362223 */ /* 0x000fe2000001007c */
[----:B------:R-:W-:Y:S01]  /*2a10*/  @P2 FADD.FTZ R53, R102, -R53 ;  /* 0x8000003566352221 */ /* 0x000fe20000010000 */
[C---:B------:R-:W-:Y:S01]  /*2a20*/  @P2 FFMA.FTZ R36, R4.reuse, R37, R20 ;  /* 0x0000002504242223 */ /* 0x040fe20000010014 */
[----:B------:R-:W-:Y:S01]  /*2a30*/  MOV R37, R21 ;  /* 0x0000001500257202 */ /* 0x000fe20000000f00 */
[----:B------:R-:W-:Y:S01]  /*2a40*/  @P2 FFMA.FTZ R37, R4, R38, R21 ;  /* 0x0000002604252223 */ /* 0x000fe20000010015 */
[----:B------:R-:W-:Y:S01]  /*2a50*/  @P2 FFMA.FTZ R38, R106, R3, R124 ;  /* 0x000000036a262223 */ /* 0x000fe2000001007c */
[----:B------:R-:W-:-:S03]  /*2a60*/  @P2 FADD.FTZ R54, R113, -R54 ;  /* 0x8000003671362221 */ /* 0x000fc60000010000 */
[----:B------:R-:W-:Y:S01]  /*2a70*/  @P2 FADD.FTZ R39, R7, -R38 ;  /* 0x8000002607272221 */ /* 0x000fe20000010000 */
[----:B------:R-:W-:-:S03]  /*2a80*/  MOV R38, R22 ;  /* 0x0000001600267202 */ /* 0x000fc60000000f00 */
[----:B------:R-:W-:Y:S01]  /*2a90*/  @P2 FFMA.FTZ R38, R4, R39, R22 ;  /* 0x0000002704262223 */ /* 0x000fe20000010016 */
[----:B------:R-:W-:-:S04]  /*2aa0*/  @P2 FFMA.FTZ R39, R107, R3, R124 ;  /* 0x000000036b272223 */ /* 0x000fc8000001007c */
[----:B------:R-:W-:Y:S01]  /*2ab0*/  @P2 FADD.FTZ R52, R114, -R39 ;  /* 0x8000002772342221 */ /* 0x000fe20000010000 */
[----:B------:R-:W-:-:S03]  /*2ac0*/  MOV R39, R23 ;  /* 0x0000001700277202 */ /* 0x000fc60000000f00 */
[C---:B------:R-:W-:Y:S01]  /*2ad0*/  @P2 FFMA.FTZ R39, R4.reuse, R52, R23 ;  /* 0x0000003404272223 */ /* 0x040fe20000010017 */
[----:B------:R-:W-:Y:S01]  /*2ae0*/  MOV R52, R16 ;  /* 0x0000001000347202 */ /* 0x000fe20000000f00 */
[C---:B------:R-:W-:Y:S01]  /*2af0*/  @P2 FFMA.FTZ R52, R4.reuse, R53, R16 ;  /* 0x0000003504342223 */ /* 0x040fe20000010010 */
[----:B------:R-:W-:Y:S01]  /*2b00*/  MOV R53, R17 ;  /* 0x0000001100357202 */ /* 0x000fe20000000f00 */
        /* <DEDUP_REMOVED lines=12> */
.L_x_3562:
[----:B------:R-:W-:Y:S05]  /*2bd0*/  @!P1 BRA `(.L_x_3563) ;  /* 0x0000000000189947 */ /* 0x000fea0003800000 */
[----:B------:R-:W-:Y:S01]  /*2be0*/  FMUL.FTZ R55, R37, UR15 ;  /* 0x0000000f25377c20 */ /* 0x000fe20008410000 */
[----:B------:R-:W-:-:S03]  /*2bf0*/  LOP3.LUT P0, RZ, R122, 0xff00, RZ, 0xc0, !PT ;  /* 0x0000ff007aff7812 */ /* 0x000fc6000780c0ff */
[----:B------:R-:W-:-:S05]  /*2c00*/  FMUL.FTZ R55, R55, UR14 ;  /* 0x0000000e37377c20 */ /* 0x000fca0008410000 */
[----:B------:R-:W-:-:S04]  /*2c10*/  FSEL R55, R55, RZ, P0 ;  /* 0x000000ff37377208 */ /* 0x000fc80000000000 */
[----:B------:R-:W-:-:S04]  /*2c20*/  F2FP.BF16.F32.PACK_AB R55, RZ, R55 ;  /* 0x00000037ff37723e */ /* 0x000fc800000010ff */
[----:B------:R-:W-:-:S07]  /*2c30*/  PRMT R76, R76, 0x5410, R55 ;  /* 0x000054104c4c7816 */ /* 0x000fce0000000037 */
.L_x_3563:
[----:B------:R-:W-:Y:S05]  /*2c40*/  @!P1 BRA `(.L_x_3564) ;  /* 0x0000000000189947 */ /* 0x000fea0003800000 */
[----:B------:R-:W-:Y:S01]  /*2c50*/  FMUL.FTZ R55, R38, UR15 ;  /* 0x0000000f26377c20 */ /* 0x000fe20008410000 */
[----:B------:R-:W-:-:S03]  /*2c60*/  LOP3.LUT P0, RZ, R122, 0xff0000, RZ, 0xc0, !PT ;  /* 0x00ff00007aff7812 */ /* 0x000fc6000780c0ff */
[----:B------:R-:W-:-:S05]  /*2c70*/  FMUL.FTZ R55, R55, UR14 ;  /* 0x0000000e37377c20 */ /* 0x000fca0008410000 */
[----:B------:R-:W-:-:S04]  /*2c80*/  FSEL R55, R55, RZ, P0 ;  /* 0x000000ff37377208 */ /* 0x000fc80000000000 */
[----:B------:R-:W-:-:S04]  /*2c90*/  F2FP.BF16.F32.PACK_AB R55, RZ, R55 ;  /* 0x00000037ff37723e */ /* 0x000fc800000010ff */
[----:B------:R-:W-:-:S07]  /*2ca0*/  PRMT R77, R55, 0x7610, R77 ;  /* 0x00007610374d7816 */ /* 0x000fce000000004d */
.L_x_3564:
[----:B------:R-:W-:Y:S05]  /*2cb0*/  @!P1 BRA `(.L_x_3565) ;  /* 0x0000000000189947 */ /* 0x000fea0003800000 */
[----:B------:R-:W-:Y:S01]  /*2cc0*/  FMUL.FTZ R55, R39, UR15 ;  /* 0x0000000f27377c20 */ /* 0x000fe20008410000 */
[----:B------:R-:W-:-:S03]  /*2cd0*/  LOP3.LUT P0, RZ, R122, 0xff000000, RZ, 0xc0, !PT ;  /* 0xff0000007aff7812 */ /* 0x000fc6000780c0ff */
[----:B------:R-:W-:-:S05]  /*2ce0*/  FMUL.FTZ R55, R55, UR14 ;  /* 0x0000000e37377c20 */ /* 0x000fca0008410000 */
[----:B------:R-:W-:-:S04]  /*2cf0*/  FSEL R55, R55, RZ, P0 ;  /* 0x000000ff37377208 */ /* 0x000fc80000000000 */
[----:B------:R-:W-:-:S04]  /*2d00*/  F2FP.BF16.F32.PACK_AB R55, RZ, R55 ;  /* 0x00000037ff37723e */ /* 0x000fc800000010ff */
[----:B------:R-:W-:-:S07]  /*2d10*/  PRMT R77, R77, 0x5410, R55 ;  /* 0x000054104d4d7816 */ /* 0x000fce0000000037 */
.L_x_3565:
[----:B------:R-:W-:Y:S05]  /*2d20*/  @!P1 BRA `(.L_x_3566) ;  /* 0x0000000000189947 */ /* 0x000fea0003800000 */
[----:B------:R-:W-:Y:S01]  /*2d30*/  FMUL.FTZ R55, R52, UR15 ;  /* 0x0000000f34377c20 */ /* 0x000fe20008410000 */
[----:B------:R-:W-:-:S03]  /*2d40*/  LOP3.LUT P0, RZ, R123, 0xff, RZ, 0xc0, !PT ;  /* 0x000000ff7bff7812 */ /* 0x000fc6000780c0ff */
[----:B------:R-:W-:-:S05]  /*2d50*/  FMUL.FTZ R55, R55, UR14 ;  /* 0x0000000e37377c20 */ /* 0x000fca0008410000 */
[----:B------:R-:W-:-:S04]  /*2d60*/  FSEL R55, R55, RZ, P0 ;  /* 0x000000ff37377208 */ /* 0x000fc80000000000 */
[----:B------:R-:W-:-:S04]  /*2d70*/  F2FP.BF16.F32.PACK_AB R55, RZ, R55 ;  /* 0x00000037ff37723e */ /* 0x000fc800000010ff */
[----:B------:R-:W-:-:S07]  /*2d80*/  PRMT R78, R55, 0x7610, R78 ;  /* 0x00007610374e7816 */ /* 0x000fce000000004e */
.L_x_3566:
[----:B------:R-:W-:Y:S05]  /*2d90*/  @!P1 BRA `(.L_x_3567) ;  /* 0x0000000000189947 */ /* 0x000fea0003800000 */
[----:B------:R-:W-:Y:S01]  /*2da0*/  FMUL.FTZ R55, R53, UR15 ;  /* 0x0000000f35377c20 */ /* 0x000fe20008410000 */
[----:B------:R-:W-:-:S03]  /*2db0*/  LOP3.LUT P0, RZ, R123, 0xff00, RZ, 0xc0, !PT ;  /* 0x0000ff007bff7812 */ /* 0x000fc6000780c0ff */
[----:B------:R-:W-:-:S05]  /*2dc0*/  FMUL.FTZ R55, R55, UR14 ;  /* 0x0000000e37377c20 */ /* 0x000fca0008410000 */
[----:B------:R-:W-:-:S04]  /*2dd0*/  FSEL R55, R55, RZ, P0 ;  /* 0x000000ff37377208 */ /* 0x000fc80000000000 */
[----:B------:R-:W-:-:S04]  /*2de0*/  F2FP.BF16.F32.PACK_AB R55, RZ, R55 ;  /* 0x00000037ff37723e */ /* 0x000fc800000010ff */
[----:B------:R-:W-:-:S07]  /*2df0*/  PRMT R78, R78, 0x5410, R55 ;  /* 0x000054104e4e7816 */ /* 0x000fce0000000037 */
.L_x_3567:
[----:B------:R-:W-:Y:S05]  /*2e00*/  @!P1 BRA `(.L_x_3568) ;  /* 0x0000000000189947 */ /* 0x000fea0003800000 */
[----:B------:R-:W-:Y:S01]  /*2e10*/  FMUL.FTZ R55, R54, UR15 ;  /* 0x0000000f36377c20 */ /* 0x000fe20008410000 */
[----:B------:R-:W-:-:S03]  /*2e20*/  LOP3.LUT P0, RZ, R123, 0xff0000, RZ, 0xc0, !PT ;  /* 0x00ff00007bff7812 */ /* 0x000fc6000780c0ff */
[----:B------:R-:W-:-:S05]  /*2e30*/  FMUL.FTZ R55, R55, UR14 ;  /* 0x0000000e37377c20 */ /* 0x000fca0008410000 */
[----:B------:R-:W-:-:S04]  /*2e40*/  FSEL R55, R55, RZ, P0 ;  /* 0x000000ff37377208 */ /* 0x000fc80000000000 */
[----:B------:R-:W-:-:S04]  /*2e50*/  F2FP.BF16.F32.PACK_AB R55, RZ, R55 ;  /* 0x00000037ff37723e */ /* 0x000fc800000010ff */
[----:B------:R-:W-:-:S07]  /*2e60*/  PRMT R79, R55, 0x7610, R79 ;  /* 0x00007610374f7816 */ /* 0x000fce000000004f */
.L_x_3568:
        /* <DEDUP_REMOVED lines=12> */
.L_x_3546:
        /* <DEDUP_REMOVED lines=22> */
[----:B------:R-:W-:Y:S01]  /*3090*/  @P2 FADD.FTZ R39, R104, -R39 ;  /* 0x8000002768272221 */ /* 0x000fe20000010000 */
[----:B------:R-:W-:Y:S01]  /*30a0*/  @P2 FADD.FTZ R53, R110, -R53 ;  /* 0x800000356e352221 */ /* 0x000fe20000010000 */
[----:B-----5:R-:W-:Y:S01]  /*30b0*/  MOV R37, R13 ;  /* 0x0000000d00257202 */ /* 0x020fe20000000f00 */
[----:B------:R-:W-:Y:S01]  /*30c0*/  @P2 FADD.FTZ R36, R87, -R36 ;  /* 0x8000002457242221 */ /* 0x000fe20000010000 */
[----:B------:R-:W-:Y:S01]  /*30d0*/  @P2 FADD.FTZ R54, R85, -R54 ;  /* 0x8000003655362221 */ /* 0x000fe20000010000 */
[C---:B------:R-:W-:Y:S01]  /*30e0*/  @P2 FFMA.FTZ R37, R4.reuse, R3, R13 ;  /* 0x0000000304252223 */ /* 0x040fe2000001000d */
[----:B------:R-:W-:Y:S01]  /*30f0*/  MOV R38, R14 ;  /* 0x0000000e00267202 */ /* 0x000fe20000000f00 */
[C---:B------:R-:W-:Y:S01]  /*3100*/  @P2 FFMA.FTZ R38, R4.reuse, R39, R14 ;  /* 0x0000002704262223 */ /* 0x040fe2000001000e */
[----:B------:R-:W-:Y:S01]  /*3110*/  MOV R52, R8 ;  /* 0x0000000800347202 */ /* 0x000fe20000000f00 */
        /* <DEDUP_REMOVED lines=20> */
[----:B0-----:R-:W-:-:S07]  /*3260*/  PRMT R76, R2, 0x7610, R76 ;  /* 0x00007610024c7816 */ /* 0x001fce000000004c */
.L_x_3571:
[----:B------:R-:W-:Y:S05]  /*3270*/  @!P1 BRA `(.L_x_3572) ;  /* 0x0000000000189947 */ /* 0x000fea0003800000 */
[----:B------:R-:W-:Y:S01]  /*3280*/  FMUL.FTZ R2, R37, UR15 ;  /* 0x0000000f25027c20 */ /* 0x000fe20008410000 */
[----:B------:R-:W-:-:S03]  /*3290*/  LOP3.LUT P2, RZ, R120, 0xff00, RZ, 0xc0, !PT ;  /* 0x0000ff0078ff7812 */ /* 0x000fc6000784c0ff */
[----:B------:R-:W-:-:S05]  /*32a0*/  FMUL.FTZ R2, R2, UR14 ;  /* 0x0000000e02027c20 */ /* 0x000fca0008410000 */
[----:B------:R-:W-:-:S04]  /*32b0*/  FSEL R2, R2, RZ, P2 ;  /* 0x000000ff02027208 */ /* 0x000fc80001000000 */
[----:B------:R-:W-:-:S04]  /*32c0*/  F2FP.BF16.F32.PACK_AB R2, RZ, R2 ;  /* 0x00000002ff02723e */ /* 0x000fc800000010ff */
[----:B0-----:R-:W-:-:S07]  /*32d0*/  PRMT R76, R76, 0x5410, R2 ;  /* 0x000054104c4c7816 */ /* 0x001fce0000000002 */
.L_x_3572:
[----:B------:R-:W-:Y:S05]  /*32e0*/  @!P1 BRA `(.L_x_3573) ;  /* 0x0000000000189947 */ /* 0x000fea0003800000 */
[----:B------:R-:W-:Y:S01]  /*32f0*/  FMUL.FTZ R2, R38, UR15 ;  /* 0x0000000f26027c20 */ /* 0x000fe20008410000 */
[----:B------:R-:W-:-:S03]  /*3300*/  LOP3.LUT P2, RZ, R120, 0xff0000, RZ, 0xc0, !PT ;  /* 0x00ff000078ff7812 */ /* 0x000fc6000784c0ff */
[----:B------:R-:W-:-:S05]  /*3310*/  FMUL.FTZ R2, R2, UR14 ;  /* 0x0000000e02027c20 */ /* 0x000fca0008410000 */
[----:B------:R-:W-:-:S04]  /*3320*/  FSEL R2, R2, RZ, P2 ;  /* 0x000000ff02027208 */ /* 0x000fc80001000000 */
[----:B------:R-:W-:-:S04]  /*3330*/  F2FP.BF16.F32.PACK_AB R2, RZ, R2 ;  /* 0x00000002ff02723e */ /* 0x000fc800000010ff */
[----:B0-----:R-:W-:-:S07]  /*3340*/  PRMT R77, R2, 0x7610, R77 ;  /* 0x00007610024d7816 */ /* 0x001fce000000004d */
.L_x_3573:
[----:B------:R-:W-:Y:S05]  /*3350*/  @!P1 BRA `(.L_x_3574) ;  /* 0x0000000000189947 */ /* 0x000fea0003800000 */
[----:B------:R-:W-:Y:S01]  /*3360*/  FMUL.FTZ R2, R39, UR15 ;  /* 0x0000000f27027c20 */ /* 0x000fe20008410000 */
[----:B------:R-:W-:-:S03]  /*3370*/  LOP3.LUT P2, RZ, R120, 0xff000000, RZ, 0xc0, !PT ;  /* 0xff00000078ff7812 */ /* 0x000fc6000784c0ff */
[----:B------:R-:W-:-:S05]  /*3380*/  FMUL.FTZ R2, R2, UR14 ;  /* 0x0000000e02027c20 */ /* 0x000fca0008410000 */
[----:B------:R-:W-:-:S04]  /*3390*/  FSEL R2, R2, RZ, P2 ;  /* 0x000000ff02027208 */ /* 0x000fc80001000000 */
[----:B------:R-:W-:-:S04]  /*33a0*/  F2FP.BF16.F32.PACK_AB R2, RZ, R2 ;  /* 0x00000002ff02723e */ /* 0x000fc800000010ff */
[----:B0-----:R-:W-:-:S07]  /*33b0*/  PRMT R77, R77, 0x5410, R2 ;  /* 0x000054104d4d7816 */ /* 0x001fce0000000002 */
.L_x_3574:
[----:B------:R-:W-:Y:S05]  /*33c0*/  @!P1 BRA `(.L_x_3575) ;  /* 0x0000000000189947 */ /* 0x000fea0003800000 */
[----:B------:R-:W-:Y:S01]  /*33d0*/  FMUL.FTZ R2, R52, UR15 ;  /* 0x0000000f34027c20 */ /* 0x000fe20008410000 */
[----:B------:R-:W-:-:S03]  /*33e0*/  LOP3.LUT P2, RZ, R121, 0xff, RZ, 0xc0, !PT ;  /* 0x000000ff79ff7812 */ /* 0x000fc6000784c0ff */
[----:B------:R-:W-:-:S05]  /*33f0*/  FMUL.FTZ R2, R2, UR14 ;  /* 0x0000000e02027c20 */ /* 0x000fca0008410000 */
[----:B------:R-:W-:-:S04]  /*3400*/  FSEL R2, R2, RZ, P2 ;  /* 0x000000ff02027208 */ /* 0x000fc80001000000 */
[----:B------:R-:W-:-:S04]  /*3410*/  F2FP.BF16.F32.PACK_AB R2, RZ, R2 ;  /* 0x00000002ff02723e */ /* 0x000fc800000010ff */
[----:B0-----:R-:W-:-:S07]  /*3420*/  PRMT R78, R2, 0x7610, R78 ;  /* 0x00007610024e7816 */ /* 0x001fce000000004e */
.L_x_3575:
[----:B------:R-:W-:Y:S05]  /*3430*/  @!P1 BRA `(.L_x_3576) ;  /* 0x0000000000189947 */ /* 0x000fea0003800000 */
[----:B------:R-:W-:Y:S01]  /*3440*/  FMUL.FTZ R2, R53, UR15 ;  /* 0x0000000f35027c20 */ /* 0x000fe20008410000 */
[----:B------:R-:W-:-:S03]  /*3450*/  LOP3.LUT P2, RZ, R121, 0xff00, RZ, 0xc0, !PT ;  /* 0x0000ff0079ff7812 */ /* 0x000fc6000784c0ff */
[----:B------:R-:W-:-:S05]  /*3460*/  FMUL.FTZ R2, R2, UR14 ;  /* 0x0000000e02027c20 */ /* 0x000fca0008410000 */
[----:B------:R-:W-:-:S04]  /*3470*/  FSEL R2, R2, RZ, P2 ;  /* 0x000000ff02027208 */ /* 0x000fc80001000000 */
[----:B------:R-:W-:-:S04]  /*3480*/  F2FP.BF16.F32.PACK_AB R2, RZ, R2 ;  /* 0x00000002ff02723e */ /* 0x000fc800000010ff */
[----:B0-----:R-:W-:-:S07]  /*3490*/  PRMT R78, R78, 0x5410, R2 ;  /* 0x000054104e4e7816 */ /* 0x001fce0000000002 */
.L_x_3576:
[----:B------:R-:W-:Y:S05]  /*34a0*/  @!P1 BRA `(.L_x_3577) ;  /* 0x0000000000189947 */ /* 0x000fea0003800000 */
[----:B------:R-:W-:Y:S01]  /*34b0*/  FMUL.FTZ R2, R54, UR15 ;  /* 0x0000000f36027c20 */ /* 0x000fe20008410000 */
[----:B------:R-:W-:-:S03]  /*34c0*/  LOP3.LUT P2, RZ, R121, 0xff0000, RZ, 0xc0, !PT ;  /* 0x00ff000079ff7812 */ /* 0x000fc6000784c0ff */
[----:B------:R-:W-:-:S05]  /*34d0*/  FMUL.FTZ R2, R2, UR14 ;  /* 0x0000000e02027c20 */ /* 0x000fca0008410000 */
[----:B------:R-:W-:-:S04]  /*34e0*/  FSEL R2, R2, RZ, P2 ;  /* 0x000000ff02027208 */ /* 0x000fc80001000000 */
[----:B------:R-:W-:-:S04]  /*34f0*/  F2FP.BF16.F32.PACK_AB R2, RZ, R2 ;  /* 0x00000002ff02723e */ /* 0x000fc800000010ff */
[----:B0-----:R-:W-:-:S07]  /*3500*/  PRMT R79, R2, 0x7610, R79 ;  /* 0x00007610024f7816 */ /* 0x001fce000000004f */
.L_x_3577:
[----:B------:R-:W-:Y:S05]  /*3510*/  @!P1 BRA `(.L_x_3578) ;  /* 0x0000001400089947 */ /* 0x000fea0003800000 */
[----:B------:R-:W-:Y:S01]  /*3520*/  FMUL.FTZ R2, R55, UR15 ;  /* 0x0000000f37027c20 */ /* 0x000fe20008410000 */
[----:B------:R-:W-:-:S03]  /*3530*/  ISETP.GE.U32.AND P2, PT, R120, RZ, PT ;  /* 0x000000ff7800720c */ /* 0x000fc60003f46070 */
[----:B------:R-:W-:Y:S01]  /*3540*/  FMUL.FTZ R2, R2, UR14 ;  /* 0x0000000e02027c20 */ /* 0x000fe20008410000 */
[----:B------:R-:W-:-:S04]  /*3550*/  ISETP.GE.U32.AND.EX P2, PT, R121, 0x1000000, PT, P2 ;  /* 0x010000007900780c */ /* 0x000fc80003f46120 */
[----:B------:R-:W-:-:S04]  /*3560*/  FSEL R2, R2, RZ, P2 ;  /* 0x000000ff02027208 */ /* 0x000fc80001000000 */
[----:B------:R-:W-:-:S04]  /*3570*/  F2FP.BF16.F32.PACK_AB R2, RZ, R2 ;  /* 0x00000002ff02723e */ /* 0x000fc800000010ff */
[----:B0-----:R-:W-:Y:S01]  /*3580*/  PRMT R79, R79, 0x5410, R2 ;  /* 0x000054104f4f7816 */ /* 0x001fe20000000002 */
[----:B------:R-:W-:Y:S06]  /*3590*/  BRA `(.L_x_3578) ;  /* 0x0000001000e87947 */ /* 0x000fec0003800000 */
.L_x_3570:
        /* <DEDUP_REMOVED lines=11> */
.L_x_3579:
        /* <DEDUP_REMOVED lines=11> */
.L_x_3580:
        /* <DEDUP_REMOVED lines=11> */
.L_x_3581:
        /* <DEDUP_REMOVED lines=11> */
.L_x_3582:
        /* <DEDUP_REMOVED lines=11> */
.L_x_3583:
        /* <DEDUP_REMOVED lines=11> */
.L_x_3584:
        /* <DEDUP_REMOVED lines=11> */
.L_x_3585:
[----:B------:R-:W-:Y:S05]  /*3a70*/  @!P1 BRA `(.L_x_3578) ;  /* 0x0000000c00b09947 */ /* 0x000fea0003800000 */
[----:B------:R-:W-:Y:S01]  /*3a80*/  @P2 FFMA.FTZ R124, R99, R3, R124 ;  /* 0x00000003637c2223 */ /* 0x000fe2000001007c */
[----:B-----5:R-:W-:-:S03]  /*3a90*/  MOV R2, R11 ;  /* 0x0000000b00027202 */ /* 0x020fc60000000f00 */
        /* <DEDUP_REMOVED lines=10> */
.L_x_3569:
        /* <DEDUP_REMOVED lines=15> */
.L_x_3587:
        /* <DEDUP_REMOVED lines=12> */
.L_x_3588:
        /* <DEDUP_REMOVED lines=12> */
.L_x_3589:
        /* <DEDUP_REMOVED lines=12> */
.L_x_3590:
        /* <DEDUP_REMOVED lines=12> */
.L_x_3591:
        /* <DEDUP_REMOVED lines=12> */
.L_x_3592:
        /* <DEDUP_REMOVED lines=12> */
.L_x_3593:
[-CC-:B------:R-:W-:Y:S01]  /*40b0*/  FFMA.FTZ R37, R96, R3.reuse, R124.reuse ;  /* 0x0000000360257223 */ /* 0x180fe2000001007c */
[-CC-:B------:R-:W-:Y:S01]  /*40c0*/  FFMA.FTZ R55, R93, R3.reuse, R124.reuse ;  /* 0x000000035d377223 */ /* 0x180fe2000001007c */
[-CC-:B------:R-:W-:Y:S01]  /*40d0*/  FFMA.FTZ R36, R98, R3.reuse, R124.reuse ;  /* 0x0000000362247223 */ /* 0x180fe2000001007c */
[-CC-:B------:R-:W-:Y:S01]  /*40e0*/  FFMA.FTZ R38, R97, R3.reuse, R124.reuse ;  /* 0x0000000361267223 */ /* 0x180fe2000001007c */
[-CC-:B------:R-:W-:Y:S01]  /*40f0*/  FFMA.FTZ R52, R95, R3.reuse, R124.reuse ;  /* 0x000000035f347223 */ /* 0x180fe2000001007c */
[-CC-:B------:R-:W-:Y:S01]  /*4100*/  FFMA.FTZ R53, R94, R3.reuse, R124.reuse ;  /* 0x000000035e357223 */ /* 0x180fe2000001007c */
[----:B0-----:R-:W-:Y:S01]  /*4110*/  FFMA.FTZ R89, R92, R3, R124 ;  /* 0x000000035c597223 */ /* 0x001fe2000001007c */
        /* <DEDUP_REMOVED lines=33> */
.L_x_3586:
        /* <DEDUP_REMOVED lines=12> */
.L_x_3594:
        /* <DEDUP_REMOVED lines=12> */
.L_x_3595:
        /* <DEDUP_REMOVED lines=12> */
.L_x_3596:
        /* <DEDUP_REMOVED lines=12> */
.L_x_3597:
        /* <DEDUP_REMOVED lines=12> */
.L_x_3598:
        /* <DEDUP_REMOVED lines=12> */
.L_x_3599:
        /* <DEDUP_REMOVED lines=12> */
.L_x_3600:
        /* <DEDUP_REMOVED lines=13> */
.L_x_3578:
        /* <DEDUP_REMOVED lines=13> */
[----:B---3--:R-:W-:Y:S05]  /*4a10*/  @!P0 BRA `(.L_x_3601) ;  /* 0xffffffb800108947 */ /* 0x008fea000383ffff */
.L_x_3531:
        /* <DEDUP_REMOVED lines=17> */
.L_x_3602:
        /* <DEDUP_REMOVED lines=13> */
.L_x_8059:


//--------------------- .text._ZN10layer_norm13ln_bwd_kernelINS_13Kernel_traitsIf13__nv_bfloat16fS2_fjLj2048ELj1ELj1ELj4ELj16ENS_18Kernel_traits_baseILj2048EfS2_fS2_fjLj128EEEEELb1ELb1ELb0ELb0EEEvNS_9BwdParamsE --------------------------
	.section	.text._ZN10layer_norm13ln_bwd_kernelINS_13Kernel_traitsIf13__nv_bfloat16fS2_fjLj2048ELj1ELj1ELj4ELj16ENS_18Kernel_traits_baseILj2048EfS2_fS2_fjLj128EEEEELb1ELb1ELb0ELb0EEEvNS_9BwdParamsE,"ax",@progbits
	.align	128
        .global         _ZN10layer_norm13ln_bwd_kernelINS_13Kernel_traitsIf13__nv_bfloat16fS2_fjLj2048ELj1ELj1ELj4ELj16ENS_18Kernel_traits_baseILj2048EfS2_fS2_fjLj128EEEEELb1ELb1ELb0ELb0EEEvNS_9BwdParamsE
        .type           _ZN10layer_norm13ln_bwd_kernelINS_13Kernel_traitsIf13__nv_bfloat16fS2_fjLj2048ELj1ELj1ELj4ELj16ENS_18Kernel_traits_baseILj2048EfS2_fS2_fjLj128EEEEELb1ELb1ELb0ELb0EEEvNS_9BwdParamsE,@function
        .size           _ZN10layer_norm13ln_bwd_kernelINS_13Kernel_traitsIf13__nv_bfloat16fS2_fjLj2048ELj1ELj1ELj4ELj16ENS_18Kernel_traits_baseILj2048EfS2_fS2_fjLj128EEEEELb1ELb1ELb0ELb0EEEvNS_9BwdParamsE,(.L_x_8060 - _ZN10layer_norm13ln_bwd_kernelINS_13Kernel_traitsIf13__nv_bfloat16fS2_fjLj2048ELj1ELj1ELj4ELj16ENS_18Kernel_traits_baseILj2048EfS2_fS2_fjLj128EEEEELb1ELb1ELb0ELb0EEEvNS_9BwdParamsE)
        .other          _ZN10layer_norm13ln_bwd_kernelINS_13Kernel_traitsIf13__nv_bfloat16fS2_fjLj2048ELj1ELj1ELj4ELj16ENS_18Kernel_traits_baseILj2048EfS2_fS2_fjLj128EEEEELb1ELb1ELb0ELb0EEEvNS_9BwdParamsE,@"STO_CUDA_ENTRY STV_DEFAULT"
_ZN10layer_norm13ln_bwd_kernelINS_13Kernel_traitsIf13__nv_bfloat16fS2_fjLj2048ELj1ELj1ELj4ELj16ENS_18Kernel_traits_baseILj2048EfS2_fS2_fjLj128EEEEELb1ELb1ELb0ELb0EEEvNS_9BwdParamsE:
.text._ZN10layer_norm13ln_bwd_kernelINS_13Kernel_traitsIf13__nv_bfloat16fS2_fjLj2048ELj1ELj1ELj4ELj16ENS_18Kernel_traits_baseILj2048EfS2_fS2_fjLj128EEEEELb1ELb1ELb0ELb0EEEvNS_9BwdParamsE:
        /* <DEDUP_REMOVED lines=94> */
.L_x_3622:
[----:B------:R-:W1:Y:S01]  /*05e0*/  @UP0 LDCU.64 UR4, c[0x0][0x3e0] ;  /* 0x00007c00ff0407ac */ /* 0x000e620008000a00 */
[----:B------:R-:W-:Y:S01]  /*05f0*/  PLOP3.LUT P0, PT, PT, PT, UP0, 0x80, 0x8 ;  /* 0x000000000008781c */ /* 0x000fe20003f0f008 */
[----:B0-----:R-:W-:Y:S02]  /*0600*/  UIMAD.WIDE UR18, UR6, 0x4, UR14 ;  /* 0x00000004061278a5 */ /* 0x001fe4000f8e020e */
[----:B-1----:R-:W-:-:S06]  /*0610*/  @UP0 UIMAD.WIDE UR4, UR6, 0x2, UR4 ;  /* 0x00000002060408a5 */ /* 0x002fcc000f8e0204 */
[----:B--2---:R-:W-:Y:S02]  /*0620*/  MOV R120, UR4 ;  /* 0x0000000400787c02 */ /* 0x004fe40008000f00 */
[----:B------:R-:W-:-:S05]  /*0630*/  MOV R121, UR5 ;  /* 0x0000000500797c02 */ /* 0x000fca0008000f00 */
[----:B------:R-:W3:Y:S01]  /*0640*/  @P0 LDG.E.U16 R120, desc[UR16][R120.64] ;  /* 0x0000001078780981 */ /* 0x000ee2000c1e1500 */
[----:B------:R-:W-:Y:S01]  /*0650*/  UIMAD.WIDE UR4, UR6, 0x4, UR12 ;  /* 0x00000004060478a5 */ /* 0x000fe2000f8e020c */
[----:B------:R-:W-:Y:S02]  /*0660*/  MOV R122, UR18 ;  /* 0x00000012007a7c02 */ /* 0x000fe40008000f00 */
[----:B------:R-:W-:-:S03]  /*0670*/  MOV R123, UR19 ;  /* 0x00000013007b7c02 */ /* 0x000fc60008000f00 */
        /* <DEDUP_REMOVED lines=16> */
[----:B---3--:R-:W-:Y:S02]  /*0780*/  @P0 R2UR UR4, R120 ;  /* 0x00000000780402ca */ /* 0x008fe400000e0000 */
[----:B----4-:R-:W-:-:S11]  /*0790*/  R2UR UR19, R122 ;  /* 0x000000007a1372ca */ /* 0x010fd600000e0000 */
[----:B------:R-:W-:Y:S01]  /*07a0*/  @UP0 USHF.L.U32 UR9, UR4, 0x10, URZ ;  /* 0x0000001004090899 */ /* 0x000fe200080006ff */
[----:B------:R-:W-:Y:S01]  /*07b0*/  FSEL R146, R126, RZ, !P3 ;  /* 0x000000ff7e927208 */ /* 0x000fe20005800000 */
[----:B------:R-:W-:Y:S10]  /*07c0*/  @!P2 BRA `(.L_x_3605) ;  /* 0x000000040054a947 */ /* 0x000ff40003800000 */
        /* <DEDUP_REMOVED lines=12> */
[----:B------:R-:W0:Y:S02]  /*0890*/  @P0 LDC.64 R136, c[0x0][0x438] ;  /* 0x00010e00ff880b82 */ /* 0x000e240000000a00 */
[----:B0-----:R-:W-:-:S05]  /*08a0*/  @P0 IMAD.WIDE.U32 R136, R0, 0x20, R136 ;  /* 0x0000002000880825 */ /* 0x001fca00078e0088 */
[----:B------:R-:W5:Y:S04]  /*08b0*/  @P0 LDG.E.128 R28, desc[UR16][R136.64] ;  /* 0x00000010881c0981 */ /* 0x000f68000c1e1d00 */
[----:B------:R0:W5:Y:S01]  /*08c0*/  @P0 LDG.E.128 R24, desc[UR16][R136.64+0x10] ;  /* 0x0000101088180981 */ /* 0x000162000c1e1d00 */
[C---:B---3--:R-:W-:Y:S01]  /*08d0*/  FADD.FTZ R120, -R146.reuse, R120 ;  /* 0x0000007892787221 */ /* 0x048fe20000010100 */
        /* <DEDUP_REMOVED lines=19> */
[----:B------:R-:W-:Y:S01]  /*0a10*/  PRMT R135, R126, 0x7632, R135 ;  /* 0x000076327e877816 */ /* 0x000fe20000000087 */
[----:B------:R-:W-:Y:S01]  /*0a20*/  FMUL.FTZ R143, R122, UR19 ;  /* 0x000000137a8f7c20 */ /* 0x000fe20008410000 */
[----:B------:R-:W-:Y:S01]  /*0a30*/  FMUL.FTZ R141, R94, R125 ;  /* 0x0000007d5e8d7220 */ /* 0x000fe20000410000 */
[----:B------:R-:W-:Y:S01]  /*0a40*/  FADD.FTZ R120, R121, R142 ;  /* 0x0000008e79787221 */ /* 0x000fe20000010000 */
[----:B------:R-:W-:Y:S01]  /*0a50*/  FFMA.FTZ R122, R144, R142, R123 ;  /* 0x0000008e907a7223 */ /* 0x000fe2000001007b */
[----:B0-----:R-:W-:Y:S01]  /*0a60*/  SHF.L.U32 R136, R135, 0x10, RZ ;  /* 0x0000001087887819 */ /* 0x001fe200000006ff */
[----:B------:R-:W-:Y:S01]  /*0a70*/  FADD.FTZ R128, -R146, R128 ;  /* 0x0000008092807221 */ /* 0x000fe20000010100 */
[----:B------:R-:W-:Y:S01]  /*0a80*/  SHF.L.U32 R137, R126, 0x10, RZ ;  /* 0x000000107e897819 */ /* 0x000fe200000006ff */
[----:B------:R-:W-:Y:S01]  /*0a90*/  FMUL.FTZ R135, R95, R124 ;  /* 0x0000007c5f877220 */ /* 0x000fe20000410000 */
[----:B------:R-:W-:Y:S01]  /*0aa0*/  FADD.FTZ R120, R120, R141 ;  /* 0x0000008d78787221 */ /* 0x000fe20000010000 */
[----:B------:R-:W-:Y:S01]  /*0ab0*/  FMUL.FTZ R140, R140, UR19 ;  /* 0x000000138c8c7c20 */ /* 0x000fe20008410000 */
[----:B------:R-:W-:Y:S01]  /*0ac0*/  FFMA.FTZ R121, R143, R141, R122 ;  /* 0x0000008d8f797223 */ /* 0x000fe2000001007a */
[----:B------:R-:W-:Y:S01]  /*0ad0*/  FADD.FTZ R126, -R146, R129 ;  /* 0x00000081927e7221 */ /* 0x000fe20000010100 */
[----:B------:R-:W-:Y:S01]  /*0ae0*/  FMUL.FTZ R129, R128, UR19 ;  /* 0x0000001380817c20 */ /* 0x000fe20008410000 */
[----:B------:R-:W-:Y:S01]  /*0af0*/  FADD.FTZ R123, R120, R135 ;  /* 0x00000087787b7221 */ /* 0x000fe20000010000 */
[----:B------:R-:W-:Y:S01]  /*0b00*/  FMUL.FTZ R128, R88, R137 ;  /* 0x0000008958807220 */ /* 0x000fe20000410000 */
[----:B------:R-:W-:Y:S01]  /*0b10*/  FFMA.FTZ R120, R140, R135, R121 ;  /* 0x000000878c787223 */ /* 0x000fe20000010079 */
[C---:B------:R-:W-:Y:S01]  /*0b20*/  PRMT R152, R127.reuse, 0x7632, R152 ;  /* 0x000076327f987816 */ /* 0x040fe20000000098 */
[----:B------:R-:W-:Y:S01]  /*0b30*/  FADD.FTZ R139, -R146, R130 ;  /* 0x00000082928b7221 */ /* 0x000fe20000010100 */
[----:B------:R-:W-:Y:S01]  /*0b40*/  SHF.L.U32 R127, R127, 0x10, RZ ;  /* 0x000000107f7f7819 */ /* 0x000fe200000006ff */
[----:B------:R-:W-:Y:S01]  /*0b50*/  FADD.FTZ R56, R56, R137 ;  /* 0x0000008938387221 */ /* 0x000fe20000010000 */
[----:B------:R-:W-:Y:S01]  /*0b60*/  FFMA.FTZ R72, R129, R137, R72 ;  /* 0x0000008981487223 */ /* 0x000fe20000010048 */
[----:B------:R-:W-:Y:S01]  /*0b70*/  FMUL.FTZ R130, R126, UR19 ;  /* 0x000000137e827c20 */ /* 0x000fe20008410000 */
[----:B------:R-:W-:Y:S01]  /*0b80*/  FMUL.FTZ R137, R89, R136 ;  /* 0x0000008859897220 */ /* 0x000fe20000410000 */
[----:B------:R-:W-:Y:S01]  /*0b90*/  FADD.FTZ R122, R123, R128 ;  /* 0x000000807b7a7221 */ /* 0x000fe20000010000 */
[----:B------:R-:W-:Y:S01]  /*0ba0*/  FFMA.FTZ R121, R129, R128, R120 ;  /* 0x0000008081797223 */ /* 0x000fe20000010078 */
        /* <DEDUP_REMOVED lines=23> */
.L_x_3605:
[----:B------:R-:W-:Y:S05]  /*0d20*/  BSYNC.RECONVERGENT B0 ;  /* 0x0000000000007941 */ /* 0x000fea0003800200 */
.L_x_3604:
        /* <DEDUP_REMOVED lines=24> */
[C-C-:B------:R-:W-:Y:S01]  /*0eb0*/  FADD.FTZ R9, -R146.reuse, R10.reuse ;  /* 0x0000000a92097221 */ /* 0x140fe20000010100 */
[----:B------:R-:W-:Y:S01]  /*0ec0*/  FADD.FTZ R134, -R146, R11 ;  /* 0x0000000b92867221 */ /* 0x000fe20000010100 */
[----:B------:R-:W-:-:S02]  /*0ed0*/  PRMT R10, R12, 0x7632, R10 ;  /* 0x000076320c0a7816 */ /* 0x000fc4000000000a */
[----:B------:R-:W-:Y:S01]  /*0ee0*/  SHF.L.U32 R11, R12, 0x10, RZ ;  /* 0x000000100c0b7819 */ /* 0x000fe200000006ff */
[----:B------:R-:W-:Y:S01]  /*0ef0*/  FMUL.FTZ R3, R3, UR19 ;  /* 0x0000001303037c20 */ /* 0x000fe20008410000 */
[----:B------:R-:W-:Y:S01]  /*0f00*/  PRMT R12, R13, 0x7632, R12 ;  /* 0x000076320d0c7816 */ /* 0x000fe2000000000c */
[----:B------:R-:W-:Y:S01]  /*0f10*/  FMUL.FTZ R5, R5, UR19 ;  /* 0x0000001305057c20 */ /* 0x000fe20008410000 */
[----:B------:R-:W-:Y:S02]  /*0f20*/  SHF.L.U32 R13, R13, 0x10, RZ ;  /* 0x000000100d0d7819 */ /* 0x000fe400000006ff */
[----:B0-----:R-:W-:Y:S02]  /*0f30*/  PRMT R120, R14, 0x7632, R120 ;  /* 0x000076320e787816 */ /* 0x001fe40000000078 */
[----:B-1----:R-:W-:Y:S01]  /*0f40*/  SHF.L.U32 R122, R10, 0x10, RZ ;  /* 0x000000100a7a7819 */ /* 0x002fe200000006ff */
[-C--:B-----5:R-:W-:Y:S01]  /*0f50*/  FMUL.FTZ R10, R108, R11.reuse ;  /* 0x0000000b6c0a7220 */ /* 0x0a0fe20000410000 */
        /* <DEDUP_REMOVED lines=9> */
[----:B------:R-:W-:Y:S01]  /*0ff0*/  FMUL.FTZ R4, R4, UR19 ;  /* 0x0000001304047c20 */ /* 0x000fe20008410000 */
[----:B------:R-:W-:Y:S01]  /*1000*/  FFMA.FTZ R13, R3, R10, R124 ;  /* 0x0000000a030d7223 */ /* 0x000fe2000001007c */
[----:B------:R-:W-:-:S02]  /*1010*/  PRMT R127, R15, 0x7632, R127 ;  /* 0x000076320f7f7816 */ /* 0x000fc4000000007f */
[----:B------:R-:W-:Y:S01]  /*1020*/  SHF.L.U32 R121, R15, 0x10, RZ ;  /* 0x000000100f797819 */ /* 0x000fe200000006ff */
[----:B------:R-:W-:Y:S01]  /*1030*/  FADD.FTZ R15, R120, R11 ;  /* 0x0000000b780f7221 */ /* 0x000fe20000010000 */
[----:B------:R-:W-:Y:S01]  /*1040*/  FFMA.FTZ R120, R4, R11, R13 ;  /* 0x0000000b04787223 */ /* 0x000fe2000001000d */
[----:B------:R-:W-:Y:S01]  /*1050*/  SHF.L.U32 R123, R14, 0x10, RZ ;  /* 0x000000100e7b7819 */ /* 0x000fe200000006ff */
[----:B------:R-:W-:Y:S01]  /*1060*/  FMUL.FTZ R7, R7, UR19 ;  /* 0x0000001307077c20 */ /* 0x000fe20008410000 */
[----:B------:R-:W-:Y:S01]  /*1070*/  FFMA.FTZ R69, R4, R122, R69 ;  /* 0x0000007a04457223 */ /* 0x000fe20000010045 */
[----:B------:R-:W-:Y:S01]  /*1080*/  FADD.FTZ R53, R53, R122 ;  /* 0x0000007a35357221 */ /* 0x000fe20000010000 */
[----:B------:R-:W-:Y:S01]  /*1090*/  FMUL.FTZ R13, R111, R126 ;  /* 0x0000007e6f0d7220 */ /* 0x000fe20000410000 */
[----:B------:R-:W-:Y:S01]  /*10a0*/  FADD.FTZ R122, R15, R12 ;  /* 0x0000000c0f7a7221 */ /* 0x000fe20000010000 */
[----:B------:R-:W-:Y:S01]  /*10b0*/  FMUL.FTZ R6, R6, UR19 ;  /* 0x0000001306067c20 */ /* 0x000fe20008410000 */
[----:B------:R-:W-:Y:S01]  /*10c0*/  FFMA.FTZ R15, R5, R12, R120 ;  /* 0x0000000c050f7223 */ /* 0x000fe20000010078 */
[----:B------:R-:W-:Y:S01]  /*10d0*/  FADD.FTZ R48, R48, R123 ;  /* 0x0000007b30307221 */ /* 0x000fe20000010000 */
[-C--:B------:R-:W-:Y:S01]  /*10e0*/  FFMA.FTZ R64, R7, R123.reuse, R64 ;  /* 0x0000007b07407223 */ /* 0x080fe20000010040 */
[----:B------:R-:W-:Y:S01]  /*10f0*/  FMUL.FTZ R14, R104, R123 ;  /* 0x0000007b680e7220 */ /* 0x000fe20000410000 */
[----:B------:R-:W-:Y:S01]  /*1100*/  FADD.FTZ R123, R122, R13 ;  /* 0x0000000d7a7b7221 */ /* 0x000fe20000010000 */
[----:B------:R-:W-:Y:S01]  /*1110*/  FFMA.FTZ R120, R6, R13, R15 ;  /* 0x0000000d06787223 */ /* 0x000fe2000001000f */
[----:B------:R-:W-:Y:S01]  /*1120*/  FMUL.FTZ R8, R8, UR19 ;  /* 0x0000001308087c20 */ /* 0x000fe20008410000 */
[----:B------:R-:W-:Y:S01]  /*1130*/  FMUL.FTZ R9, R9, UR19 ;  /* 0x0000001309097c20 */ /* 0x000fe20008410000 */
[----:B------:R-:W-:Y:S01]  /*1140*/  FADD.FTZ R122, R123, R14 ;  /* 0x0000000e7b7a7221 */ /* 0x000fe20000010000 */
[----:B------:R-:W-:Y:S01]  /*1150*/  FMUL.FTZ R15, R105, R132 ;  /* 0x00000084690f7220 */ /* 0x000fe20000410000 */
        /* <DEDUP_REMOVED lines=19> */
.L_x_3607:
[----:B------:R-:W-:Y:S05]  /*1290*/  BSYNC.RECONVERGENT B0 ;  /* 0x0000000000007941 */ /* 0x000fea0003800200 */
.L_x_3606:
        /* <DEDUP_REMOVED lines=32> */
.L_x_3609:
[----:B------:R-:W-:Y:S05]  /*14a0*/  BSYNC.RECONVERGENT B0 ;  /* 0x0000000000007941 */ /* 0x000fea0003800200 */
.L_x_3608:
        /* <DEDUP_REMOVED lines=36> */
[----:B------:R-:W-:Y:S01]  /*16f0*/  LOP3.LUT P6, RZ, R150, 0xff0000, RZ, 0xc0, !PT ;  /* 0x00ff000096ff7812 */ /* 0x000fe200078cc0ff */
[----:B------:R-:W-:Y:S01]  /*1700*/  FFMA.FTZ R152, R140, UR18, R126 ;  /* 0x000000128c987c23 */ /* 0x000fe2000801007e */
[----:B------:R-:W-:Y:S01]  /*1710*/  LOP3.LUT P5, RZ, R150, 0xff000000, RZ, 0xc0, !PT ;  /* 0xff00000096ff7812 */ /* 0x000fe200078ac0ff */
[----:B------:R-:W-:Y:S01]  /*1720*/  FADD.FTZ R124, R141, -R124 ;  /* 0x8000007c8d7c7221 */ /* 0x000fe20000010000 */
[----:B------:R-:W-:Y:S02]  /*1730*/  HFMA2 R159, -RZ, RZ, 0, 0 ;  /* 0x00000000ff9f7431 */ /* 0x000fe400000001ff */
[----:B------:R-:W-:Y:S01]  /*1740*/  FADD.FTZ R152, R135, -R152 ;  /* 0x8000009887987221 */ /* 0x000fe20000010000 */
[----:B------:R-:W-:Y:S01]  /*1750*/  MOV R156, RZ ;  /* 0x000000ff009c7202 */ /* 0x000fe20000000f00 */
[----:B------:R-:W-:Y:S01]  /*1760*/  FMUL.FTZ R124, R124, UR19 ;  /* 0x000000137c7c7c20 */ /* 0x000fe20008410000 */
[C---:B------:R-:W-:Y:S01]  /*1770*/  LOP3.LUT P0, RZ, R151.reuse, 0xff, RZ, 0xc0, !PT ;  /* 0x000000ff97ff7812 */ /* 0x040fe2000780c0ff */
[----:B------:R-:W-:Y:S01]  /*1780*/  FMUL.FTZ R152, R152, UR19 ;  /* 0x0000001398987c20 */ /* 0x000fe20008410000 */
[----:B------:R-:W-:Y:S01]  /*1790*/  LOP3.LUT P3, RZ, R151, 0xff00, RZ, 0xc0, !PT ;  /* 0x0000ff0097ff7812 */ /* 0x000fe2000786c0ff */
[----:B------:R-:W-:Y:S01]  /*17a0*/  FMUL.FTZ R124, R124, UR9 ;  /* 0x000000097c7c7c20 */ /* 0x000fe20008410000 */
[----:B------:R-:W-:-:S02]  /*17b0*/  CS2R R154, SRZ ;  /* 0x00000000009a7805 */ /* 0x000fc4000001ff00 */
[----:B------:R-:W-:Y:S01]  /*17c0*/  LOP3.LUT P4, RZ, R151, 0xff0000, RZ, 0xc0, !PT ;  /* 0x00ff000097ff7812 */ /* 0x000fe2000788c0ff */
[--C-:B------:R-:W-:Y:S01]  /*17d0*/  FFMA.FTZ R160, R138, UR18, R126.reuse ;  /* 0x000000128aa07c23 */ /* 0x100fe2000801007e */
[----:B------:R-:W-:Y:S01]  /*17e0*/  FMUL.FTZ R125, R124, UR24 ;  /* 0x000000187c7d7c20 */ /* 0x000fe20008410000 */
[C---:B-----5:R-:W-:Y:S01]  /*17f0*/  @P6 SHF.L.U32 R124, R121.reuse, 0x10, RZ ;  /* 0x00000010797c6819 */ /* 0x060fe200000006ff */
[----:B------:R-:W-:Y:S01]  /*1800*/  FFMA.FTZ R161, R144, UR18, R126 ;  /* 0x0000001290a17c23 */ /* 0x000fe2000801007e */
[----:B------:R-:W-:Y:S01]  /*1810*/  @P5 PRMT R121, R121, 0x7632, R121 ;  /* 0x0000763279795816 */ /* 0x000fe20000000079 */
[----:B------:R-:W-:Y:S02]  /*1820*/  FADD.FTZ R160, R139, -R160 ;  /* 0x800000a08ba07221 */ /* 0x000fe40000010000 */
[----:B------:R-:W-:Y:S01]  /*1830*/  @P6 FMUL.FTZ R159, R125, R124 ;  /* 0x0000007c7d9f6220 */ /* 0x000fe20000410000 */
[----:B------:R-:W-:Y:S01]  /*1840*/  FMUL.FTZ R124, R152, UR9 ;  /* 0x00000009987c7c20 */ /* 0x000fe20008410000 */
[----:B------:R-:W-:Y:S01]  /*1850*/  @P5 SHF.L.U32 R121, R121, 0x10, RZ ;  /* 0x0000001079795819 */ /* 0x000fe200000006ff */
[----:B------:R-:W-:Y:S01]  /*1860*/  FFMA.FTZ R152, R130, UR18, R126 ;  /* 0x0000001282987c23 */ /* 0x000fe2000801007e */
[----:B------:R-:W-:Y:S01]  /*1870*/  FMUL.FTZ R160, R160, UR19 ;  /* 0x00000013a0a07c20 */ /* 0x000fe20008410000 */
[----:B------:R-:W-:Y:S01]  /*1880*/  FMUL.FTZ R124, R124, UR24 ;  /* 0x000000187c7c7c20 */ /* 0x000fe20008410000 */
[----:B------:R-:W-:Y:S01]  /*1890*/  @P4 SHF.L.U32 R158, R123, 0x10, RZ ;  /* 0x000000107b9e4819 */ /* 0x000fe200000006ff */
[----:B------:R-:W-:Y:S01]  /*18a0*/  FADD.FTZ R152, R137, -R152 ;  /* 0x8000009889987221 */ /* 0x000fe20000010000 */
[----:B------:R-:W-:Y:S01]  /*18b0*/  FMUL.FTZ R160, R160, UR9 ;  /* 0x00000009a0a07c20 */ /* 0x000fe20008410000 */
[----:B------:R-:W-:Y:S01]  /*18c0*/  @P5 FMUL.FTZ R156, R124, R121 ;  /* 0x000000797c9c5220 */ /* 0x000fe20000410000 */
[----:B------:R-:W-:Y:S01]  /*18d0*/  FFMA.FTZ R121, R129, UR18, R126 ;  /* 0x0000001281797c23 */ /* 0x000fe2000801007e */
[----:B------:R-:W-:Y:S01]  /*18e0*/  FMUL.FTZ R152, R152, UR19 ;  /* 0x0000001398987c20 */ /* 0x000fe20008410000 */
[----:B------:R-:W-:Y:S01]  /*18f0*/  FADD.FTZ R161, R142, -R161 ;  /* 0x800000a18ea17221 */ /* 0x000fe20000010000 */
[----:B------:R-:W-:Y:S01]  /*1900*/  FMUL.FTZ R125, R86, R125 ;  /* 0x0000007d567d7220 */ /* 0x000fe20000410000 */
[----:B------:R-:W-:Y:S01]  /*1910*/  FADD.FTZ R121, R128, -R121 ;  /* 0x8000007980797221 */ /* 0x000fe20000010000 */
[----:B------:R-:W-:Y:S01]  /*1920*/  FMUL.FTZ R152, R152, UR9 ;  /* 0x0000000998987c20 */ /* 0x000fe20008410000 */
[----:B------:R-:W-:Y:S01]  /*1930*/  FMUL.FTZ R161, R161, UR19 ;  /* 0x00000013a1a17c20 */ /* 0x000fe20008410000 */
[----:B------:R-:W-:Y:S01]  /*1940*/  FMUL.FTZ R124, R87, R124 ;  /* 0x0000007c577c7220 */ /* 0x000fe20000410000 */
[----:B------:R-:W-:Y:S01]  /*1950*/  FMUL.FTZ R121, R121, UR19 ;  /* 0x0000001379797c20 */ /* 0x000fe20008410000 */
[----:B------:R-:W-:Y:S01]  /*1960*/  FMUL.FTZ R152, R152, UR24 ;  /* 0x0000001898987c20 */ /* 0x000fe20008410000 */
[----:B------:R-:W-:Y:S01]  /*1970*/  FADD.FTZ R47, R47, R156 ;  /* 0x0000009c2f2f7221 */ /* 0x000fe20000010000 */
[----:B------:R-:W-:Y:S01]  /*1980*/  FSEL R125, R125, RZ, P6 ;  /* 0x000000ff7d7d7208 */ /* 0x000fe20003000000 */
[----:B------:R-:W-:Y:S01]  /*1990*/  FMUL.FTZ R121, R121, UR9 ;  /* 0x0000000979797c20 */ /* 0x000fe20008410000 */
[----:B------:R-:W-:Y:S01]  /*19a0*/  FMUL.FTZ R153, R81, R152 ;  /* 0x0000009851997220 */ /* 0x000fe20000410000 */
[----:B------:R-:W-:Y:S01]  /*19b0*/  FSEL R124, R124, RZ, P5 ;  /* 0x000000ff7c7c7208 */ /* 0x000fe20002800000 */
[----:B------:R-:W-:Y:S01]  /*19c0*/  FADD.FTZ R46, R46, R159 ;  /* 0x0000009f2e2e7221 */ /* 0x000fe20000010000 */
[----:B------:R-:W-:Y:S01]  /*19d0*/  FMUL.FTZ R127, R121, UR24 ;  /* 0x00000018797f7c20 */ /* 0x000fe20008410000 */
[----:B------:R-:W-:-:S02]  /*19e0*/  @P0 SHF.L.U32 R121, R122, 0x10, RZ ;  /* 0x000000107a790819 */ /* 0x000fc400000006ff */
[----:B------:R-:W-:Y:S02]  /*19f0*/  @P3 PRMT R122, R122, 0x7632, R122 ;  /* 0x000076327a7a3816 */ /* 0x000fe4000000007a */
[----:B------:R-:W-:Y:S01]  /*1a00*/  FSEL R153, R153, RZ, P3 ;  /* 0x000000ff99997208 */ /* 0x000fe20001800000 */
[----:B------:R-:W-:Y:S01]  /*1a10*/  @P0 FMUL.FTZ R155, R127, R121 ;  /* 0x000000797f9b0220 */ /* 0x000fe20000410000 */
[----:B------:R-:W-:Y:S01]  /*1a20*/  @P3 SHF.L.U32 R121, R122, 0x10, RZ ;  /* 0x000000107a793819 */ /* 0x000fe200000006ff */
[----:B------:R-:W-:Y:S01]  /*1a30*/  FMUL.FTZ R122, R80, R127 ;  /* 0x0000007f507a7220 */ /* 0x000fe20000410000 */
[----:B------:R-:W-:Y:S02]  /*1a40*/  HFMA2 R127, -RZ, RZ, 0, 0 ;  /* 0x00000000ff7f7431 */ /* 0x000fe400000001ff */
[----:B------:R-:W-:Y:S01]  /*1a50*/  FADD.FTZ R156, R40, R155 ;  /* 0x0000009b289c7221 */ /* 0x000fe20000010000 */
[----:B------:R-:W-:Y:S01]  /*1a60*/  @P3 FMUL.FTZ R154, R152, R121 ;  /* 0x00000079989a3220 */ /* 0x000fe20000410000 */
[----:B------:R-:W-:Y:S01]  /*1a70*/  FFMA.FTZ R121, R131, UR18, R126 ;  /* 0x0000001283797c23 */ /* 0x000fe2000801007e */
[----:B------:R-:W-:-:S02]  /*1a80*/  FSEL R122, R122, RZ, P0 ;  /* 0x000000ff7a7a7208 */ /* 0x000fc40000000000 */
[----:B------:R-:W-:Y:S01]  /*1a90*/  ISETP.GE.U32.AND P0, PT, R150, RZ, PT ;  /* 0x000000ff9600720c */ /* 0x000fe20003f06070 */
[----:B------:R-:W-:Y:S01]  /*1aa0*/  FADD.FTZ R121, R136, -R121 ;  /* 0x8000007988797221 */ /* 0x000fe20000010000 */
[----:B------:R-:W-:Y:S01]  /*1ab0*/  LOP3.LUT P3, RZ, R150, 0xff, RZ, 0xc0, !PT ;  /* 0x000000ff96ff7812 */ /* 0x000fe2000786c0ff */
[----:B------:R-:W-:Y:S01]  /*1ac0*/  FADD.FTZ R155, R41, R154 ;  /* 0x0000009a299b7221 */ /* 0x000fe20000010000 */
[----:B------:R-:W-:Y:S01]  /*1ad0*/  ISETP.GE.U32.AND.EX P0, PT, R151, 0x1000000, PT, P0 ;  /* 0x010000009700780c */ /* 0x000fe20003f06100 */
[----:B------:R-:W-:Y:S01]  /*1ae0*/  FMUL.FTZ R121, R121, UR19 ;  /* 0x0000001379797c20 */ /* 0x000fe20008410000 */
[----:B------:R-:W-:-:S03]  /*1af0*/  F2FP.BF16.F32.PACK_AB R122, R153, R122 ;  /* 0x0000007a997a723e */ /* 0x000fc600000010ff */
[----:B------:R-:W-:-:S04]  /*1b00*/  FMUL.FTZ R121, R121, UR9 ;  /* 0x0000000979797c20 */ /* 0x000fc80008410000 */
[----:B------:R-:W-:Y:S02]  /*1b10*/  FMUL.FTZ R157, R121, UR24 ;  /* 0x00000018799d7c20 */ /* 0x000fe40008410000 */
[----:B------:R-:W-:Y:S02]  /*1b20*/  @P3 SHF.L.U32 R152, R120, 0x10, RZ ;  /* 0x0000001078983819 */ /* 0x000fe400000006ff */
[----:B------:R-:W-:Y:S01]  /*1b30*/  @P4 FMUL.FTZ R127, R157, R158 ;  /* 0x0000009e9d7f4220 */ /* 0x000fe20000410000 */
[----:B------:R-:W-:Y:S01]  /*1b40*/  FFMA.FTZ R158, R147, UR18, R126 ;  /* 0x00000012939e7c23 */ /* 0x000fe2000801007e */
[----:B------:R-:W-:Y:S02]  /*1b50*/  @P0 PRMT R123, R123, 0x7632, R123 ;  /* 0x000076327b7b0816 */ /* 0x000fe4000000007b */
[----:B------:R-:W-:Y:S01]  /*1b60*/  FADD.FTZ R154, R42, R127 ;  /* 0x0000007f2a9a7221 */ /* 0x000fe20000010000 */
[----:B------:R-:W-:Y:S01]  /*1b70*/  FADD.FTZ R158, R145, -R158 ;  /* 0x8000009e919e7221 */ /* 0x000fe20000010000 */
[----:B------:R-:W-:-:S03]  /*1b80*/  @P0 SHF.L.U32 R123, R123, 0x10, RZ ;  /* 0x000000107b7b0819 */ /* 0x000fc600000006ff */
[----:B------:R-:W-:Y:S01]  /*1b90*/  FMUL.FTZ R121, R158, UR19 ;  /* 0x000000139e797c20 */ /* 0x000fe20008410000 */
[----:B------:R-:W-:Y:S01]  /*1ba0*/  FMUL.FTZ R158, R160, UR24 ;  /* 0x00000018a09e7c20 */ /* 0x000fe20008410000 */
[----:B------:R-:W-:Y:S02]  /*1bb0*/  MOV R160, RZ ;  /* 0x000000ff00a07202 */ /* 0x000fe40000000f00 */
[----:B------:R-:W-:Y:S01]  /*1bc0*/  FMUL.FTZ R121, R121, UR9 ;  /* 0x0000000979797c20 */ /* 0x000fe20008410000 */
[----:B------:R-:W-:Y:S01]  /*1bd0*/  @P0 FMUL.FTZ R160, R158, R123 ;  /* 0x0000007b9ea00220 */ /* 0x000fe20000410000 */
[----:B------:R-:W-:Y:S01]  /*1be0*/  FMUL.FTZ R123, R82, R157 ;  /* 0x0000009d527b7220 */ /* 0x000fe20000410000 */
[----:B------:R-:W-:Y:S02]  /*1bf0*/  HFMA2 R157, -RZ, RZ, 0, 0 ;  /* 0x00000000ff9d7431 */ /* 0x000fe400000001ff */
[----:B------:R-:W-:Y:S01]  /*1c00*/  FMUL.FTZ R121, R121, UR24 ;  /* 0x0000001879797c20 */ /* 0x000fe20008410000 */
[----:B------:R-:W-:Y:S01]  /*1c10*/  FMUL.FTZ R158, R83, R158 ;  /* 0x0000009e539e7220 */ /* 0x000fe20000410000 */
[----:B------:R-:W-:Y:S01]  /*1c20*/  FADD.FTZ R127, R43, R160 ;  /* 0x000000a02b7f7221 */ /* 0x000fe20000010000 */
[----:B------:R-:W-:-:S02]  /*1c30*/  FSEL R123, R123, RZ, P4 ;  /* 0x000000ff7b7b7208 */ /* 0x000fc40002000000 */
[----:B------:R-:W-:Y:S01]  /*1c40*/  LOP3.LUT P4, RZ, R150, 0xff00, RZ, 0xc0, !PT ;  /* 0x0000ff0096ff7812 */ /* 0x000fe2000788c0ff */
[----:B------:R-:W-:Y:S01]  /*1c50*/  @P3 FMUL.FTZ R157, R121, R152 ;  /* 0x00000098799d3220 */ /* 0x000fe20000410000 */
[----:B------:R-:W-:Y:S01]  /*1c60*/  FMUL.FTZ R121, R84, R121 ;  /* 0x0000007954797220 */ /* 0x000fe20000410000 */
[----:B------:R-:W-:Y:S02]  /*1c70*/  FSEL R158, R158, RZ, P0 ;  /* 0x000000ff9e9e7208 */ /* 0x000fe40000000000 */
[----:B------:R-:W-:Y:S02]  /*1c80*/  FADD.FTZ R44, R44, R157 ;  /* 0x0000009d2c2c7221 */ /* 0x000fe40000010000 */
[----:B------:R-:W-:Y:S02]  /*1c90*/  FSEL R40, R121, RZ, P3 ;  /* 0x000000ff79287208 */ /* 0x000fe40001800000 */
[----:B------:R-:W-:Y:S02]  /*1ca0*/  F2FP.BF16.F32.PACK_AB R123, R158, R123 ;  /* 0x0000007b9e7b723e */ /* 0x000fe400000010ff */
[----:B------:R-:W-:-:S02]  /*1cb0*/  F2FP.BF16.F32.PACK_AB R121, R124, R125 ;  /* 0x0000007d7c79723e */ /* 0x000fc400000010ff */
[----:B------:R-:W-:Y:S01]  /*1cc0*/  @P4 PRMT R152, R120, 0x7632, R152 ;  /* 0x0000763278984816 */ /* 0x000fe20000000098 */
[----:B------:R-:W-:-:S03]  /*1cd0*/  FMUL.FTZ R120, R161, UR9 ;  /* 0x00000009a1787c20 */ /* 0x000fc60008410000 */
[----:B------:R-:W-:Y:S01]  /*1ce0*/  @P4 SHF.L.U32 R161, R152, 0x10, RZ ;  /* 0x0000001098a14819 */ /* 0x000fe200000006ff */
[----:B------:R-:W-:Y:S01]  /*1cf0*/  FMUL.FTZ R120, R120, UR24 ;  /* 0x0000001878787c20 */ /* 0x000fe20008410000 */
[----:B------:R-:W-:-:S03]  /*1d00*/  MOV R152, RZ ;  /* 0x000000ff00987202 */ /* 0x000fc60000000f00 */
[----:B------:R-:W-:Y:S01]  /*1d10*/  @P4 FMUL.FTZ R152, R120, R161 ;  /* 0x000000a178984220 */ /* 0x000fe20000410000 */
[----:B------:R-:W-:-:S03]  /*1d20*/  FMUL.FTZ R120, R85, R120 ;  /* 0x0000007855787220 */ /* 0x000fc60000410000 */
[----:B------:R-:W-:Y:S02]  /*1d30*/  FADD.FTZ R45, R45, R152 ;  /* 0x000000982d2d7221 */ /* 0x000fe40000010000 */
[----:B------:R-:W-:-:S04]  /*1d40*/  FSEL R41, R120, RZ, P4 ;  /* 0x000000ff78297208 */ /* 0x000fc80002000000 */
[----:B------:R-:W-:Y:S01]  /*1d50*/  F2FP.BF16.F32.PACK_AB R120, R41, R40 ;  /* 0x000000282978723e */ /* 0x000fe200000010ff */
[----:B------:R-:W-:Y:S06]  /*1d60*/  BRA `(.L_x_3614) ;  /* 0x0000001400007947 */ /* 0x000fec0003800000 */
.L_x_3613:
[--C-:B------:R-:W-:Y:S01]  /*1d70*/  FFMA.FTZ R112, R143, UR18, R126.reuse ;  /* 0x000000128f707c23 */ /* 0x100fe2000801007e */
[----:B------:R-:W-:Y:S01]  /*1d80*/  LOP3.LUT P5, RZ, R150, 0xff000000, RZ, 0xc0, !PT ;  /* 0xff00000096ff7812 */ /* 0x000fe200078ac0ff */
[----:B------:R-:W-:Y:S01]  /*1d90*/  FFMA.FTZ R114, R140, UR18, R126 ;  /* 0x000000128c727c23 */ /* 0x000fe2000801007e */
[----:B------:R-:W-:Y:S01]  /*1da0*/  LOP3.LUT P6, RZ, R150, 0xff0000, RZ, 0xc0, !PT ;  /* 0x00ff000096ff7812 */ /* 0x000fe200078cc0ff */
[----:B------:R-:W-:Y:S01]  /*1db0*/  FADD.FTZ R112, R141, -R112 ;  /* 0x800000708d707221 */ /* 0x000fe20000010000 */
[----:B------:R-:W-:Y:S01]  /*1dc0*/  FFMA.FTZ R115, R129, UR18, R126 ;  /* 0x0000001281737c23 */ /* 0x000fe2000801007e */
[----:B------:R-:W-:Y:S01]  /*1dd0*/  FADD.FTZ R114, R135, -R114 ;  /* 0x8000007287727221 */ /* 0x000fe20000010000 */
[C---:B------:R-:W-:Y:S01]  /*1de0*/  LOP3.LUT P0, RZ, R151.reuse, 0xff, RZ, 0xc0, !PT ;  /* 0x000000ff97ff7812 */ /* 0x040fe2000780c0ff */
[----:B------:R-:W-:Y:S01]  /*1df0*/  FMUL.FTZ R118, R112, UR19 ;  /* 0x0000001370767c20 */ /* 0x000fe20008410000 */
[----:B------:R-:W-:Y:S01]  /*1e00*/  LOP3.LUT P3, RZ, R151, 0xff00, RZ, 0xc0, !PT ;  /* 0x0000ff0097ff7812 */ /* 0x000fe2000786c0ff */
[----:B------:R-:W-:Y:S01]  /*1e10*/  FMUL.FTZ R119, R114, UR19 ;  /* 0x0000001372777c20 */ /* 0x000fe20008410000 */
[----:B------:R-:W-:-:S02]  /*1e20*/  HFMA2 R159, -RZ, RZ, 0, 0 ;  /* 0x00000000ff9f7431 */ /* 0x000fc400000001ff */
[----:B------:R-:W-:Y:S01]  /*1e30*/  FMUL.FTZ R112, R118, UR9 ;  /* 0x0000000976707c20 */ /* 0x000fe20008410000 */
[----:B------:R-:W-:Y:S01]  /*1e40*/  FADD.FTZ R115, R128, -R115 ;  /* 0x8000007380737221 */ /* 0x000fe20000010000 */
[----:B-----5:R-:W-:Y:S01]  /*1e50*/  @P5 PRMT R113, R121, 0x7632, R113 ;  /* 0x0000763279715816 */ /* 0x020fe20000000071 */
[----:B------:R-:W-:Y:S01]  /*1e60*/  FMUL.FTZ R124, R119, UR9 ;  /* 0x00000009777c7c20 */ /* 0x000fe20008410000 */
[----:B------:R-:W-:Y:S01]  /*1e70*/  @P6 SHF.L.U32 R114, R121, 0x10, RZ ;  /* 0x0000001079726819 */ /* 0x000fe200000006ff */
[----:B------:R-:W-:Y:S01]  /*1e80*/  FMUL.FTZ R121, R112, UR24 ;  /* 0x0000001870797c20 */ /* 0x000fe20008410000 */
[----:B------:R-:W-:Y:S01]  /*1e90*/  @P5 SHF.L.U32 R113, R113, 0x10, RZ ;  /* 0x0000001071715819 */ /* 0x000fe200000006ff */
[----:B------:R-:W-:Y:S01]  /*1ea0*/  FMUL.FTZ R124, R124, UR24 ;  /* 0x000000187c7c7c20 */ /* 0x000fe20008410000 */
[----:B------:R-:W-:Y:S01]  /*1eb0*/  FMUL.FTZ R112, R115, UR19 ;  /* 0x0000001373707c20 */ /* 0x000fe20008410000 */
[----:B------:R-:W-:Y:S01]  /*1ec0*/  @P6 FMUL.FTZ R159, R114, R121 ;  /* 0x00000079729f6220 */ /* 0x000fe20000410000 */
[----:B------:R-:W-:Y:S01]  /*1ed0*/  CS2R R154, SRZ ;  /* 0x00000000009a7805 */ /* 0x000fe2000001ff00 */
[----:B------:R-:W-:Y:S01]  /*1ee0*/  FFMA.FTZ R114, R130, UR18, R126 ;  /* 0x0000001282727c23 */ /* 0x000fe2000801007e */
[----:B------:R-:W-:Y:S01]  /*1ef0*/  @P5 FMUL.FTZ R154, R113, R124 ;  /* 0x0000007c719a5220 */ /* 0x000fe20000410000 */
[----:B------:R-:W-:Y:S01]  /*1f00*/  FMUL.FTZ R113, R112, UR9 ;  /* 0x0000000970717c20 */ /* 0x000fe20008410000 */
[----:B------:R-:W-:Y:S01]  /*1f10*/  LOP3.LUT P4, RZ, R151, 0xff0000, RZ, 0xc0, !PT ;  /* 0x00ff000097ff7812 */ /* 0x000fe2000788c0ff */
[----:B------:R-:W-:Y:S01]  /*1f20*/  FADD.FTZ R116, R137, -R114 ;  /* 0x8000007289747221 */ /* 0x000fe20000010000 */
[C---:B------:R-:W-:Y:S01]  /*1f30*/  @P0 SHF.L.U32 R114, R122.reuse, 0x10, RZ ;  /* 0x000000107a720819 */ /* 0x040fe200000006ff */
[----:B------:R-:W-:Y:S01]  /*1f40*/  FMUL.FTZ R115, R113, UR24 ;  /* 0x0000001871737c20 */ /* 0x000fe20008410000 */
[----:B------:R-:W-:Y:S01]  /*1f50*/  @P3 PRMT R122, R122, 0x7632, R122 ;  /* 0x000076327a7a3816 */ /* 0x000fe2000000007a */
[----:B------:R-:W-:Y:S01]  /*1f60*/  FMUL.FTZ R113, R116, UR19 ;  /* 0x0000001374717c20 */ /* 0x000fe20008410000 */
[--C-:B------:R-:W-:Y:S01]  /*1f70*/  FFMA.FTZ R152, R138, UR18, R126.reuse ;  /* 0x000000128a987c23 */ /* 0x100fe2000801007e */
[-C--:B------:R-:W-:Y:S01]  /*1f80*/  @P0 FMUL.FTZ R155, R114, R115.reuse ;  /* 0x00000073729b0220 */ /* 0x080fe20000410000 */
[----:B------:R-:W-:Y:S01]  /*1f90*/  @P3 SHF.L.U32 R117, R122, 0x10, RZ ;  /* 0x000000107a753819 */ /* 0x000fe200000006ff */
[----:B------:R-:W-:Y:S01]  /*1fa0*/  FMUL.FTZ R122, R80, R115 ;  /* 0x00000073507a7220 */ /* 0x000fe20000410000 */
[----:B------:R-:W-:Y:S01]  /*1fb0*/  FFMA.FTZ R115, R131, UR18, R126 ;  /* 0x0000001283737c23 */ /* 0x000fe2000801007e */
[----:B------:R-:W-:Y:S01]  /*1fc0*/  FMUL.FTZ R116, R113, UR9 ;  /* 0x0000000971747c20 */ /* 0x000fe20008410000 */
[----:B------:R-:W-:Y:S01]  /*1fd0*/  FADD.FTZ R125, R139, -R152 ;  /* 0x800000988b7d7221 */ /* 0x000fe20000010000 */
[----:B------:R-:W-:Y:S01]  /*1fe0*/  MOV R162, RZ ;  /* 0x000000ff00a27202 */ /* 0x000fe20000000f00 */
[----:B------:R-:W-:Y:S01]  /*1ff0*/  FADD.FTZ R115, R136, -R115 ;  /* 0x8000007388737221 */ /* 0x000fe20000010000 */
[----:B------:R-:W-:Y:S01]  /*2000*/  FSEL R122, R122, RZ, P0 ;  /* 0x000000ff7a7a7208 */ /* 0x000fe20000000000 */
[----:B------:R-:W-:Y:S01]  /*2010*/  FMUL.FTZ R116, R116, UR24 ;  /* 0x0000001874747c20 */ /* 0x000fe20008410000 */
[----:B------:R-:W-:Y:S01]  /*2020*/  ISETP.GE.U32.AND P0, PT, R150, RZ, PT ;  /* 0x000000ff9600720c */ /* 0x000fe20003f06070 */
[----:B------:R-:W-:Y:S01]  /*2030*/  FMUL.FTZ R114, R115, UR19 ;  /* 0x0000001373727c20 */ /* 0x000fe20008410000 */
[----:B------:R-:W-:Y:S01]  /*2040*/  @P4 SHF.L.U32 R152, R123, 0x10, RZ ;  /* 0x000000107b984819 */ /* 0x000fe200000006ff */
[-C--:B------:R-:W-:Y:S01]  /*2050*/  @P3 FMUL.FTZ R162, R117, R116.reuse ;  /* 0x0000007475a23220 */ /* 0x080fe20000410000 */
[----:B------:R-:W-:Y:S01]  /*2060*/  ISETP.GE.U32.AND.EX P0, PT, R151, 0x1000000, PT, P0 ;  /* 0x010000009700780c */ /* 0x000fe20003f06100 */
[----:B------:R-:W-:Y:S01]  /*2070*/  FMUL.FTZ R115, R114, UR9 ;  /* 0x0000000972737c20 */ /* 0x000fe20008410000 */
[----:B------:R-:W-:Y:S01]  /*2080*/  FMUL.FTZ R153, R81, R116 ;  /* 0x0000007451997220 */ /* 0x000fe20000410000 */
[----:B------:R-:W-:Y:S01]  /*2090*/  MOV R160, RZ ;  /* 0x000000ff00a07202 */ /* 0x000fe20000000f00 */
[----:B------:R-:W-:Y:S01]  /*20a0*/  FFMA.FTZ R116, R147, UR18, R126 ;  /* 0x0000001293747c23 */ /* 0x000fe2000801007e */
[----:B------:R-:W-:Y:S01]  /*20b0*/  FMUL.FTZ R117, R115, UR24 ;  /* 0x0000001873757c20 */ /* 0x000fe20008410000 */
[----:B------:R-:W-:Y:S01]  /*20c0*/  FMUL.FTZ R115, R125, UR19 ;  /* 0x000000137d737c20 */ /* 0x000fe20008410000 */
[----:B------:R-:W-:Y:S01]  /*20d0*/  HFMA2 R127, -RZ, RZ, 0, 0 ;  /* 0x00000000ff7f7431 */ /* 0x000fe200000001ff */
[----:B------:R-:W-:Y:S01]  /*20e0*/  FSEL R153, R153, RZ, P3 ;  /* 0x000000ff99997208 */ /* 0x000fe20001800000 */
[----:B------:R-:W-:Y:S01]  /*20f0*/  FADD.FTZ R116, R145, -R116 ;  /* 0x8000007491747221 */ /* 0x000fe20000010000 */
[----:B------:R-:W-:Y:S01]  /*2100*/  FMUL.FTZ R158, R115, UR9 ;  /* 0x00000009739e7c20 */ /* 0x000fe20008410000 */
[----:B------:R-:W-:Y:S01]  /*2110*/  LOP3.LUT P3, RZ, R150, 0xff, RZ, 0xc0, !PT ;  /* 0x000000ff96ff7812 */ /* 0x000fe2000786c0ff */
[----:B------:R-:W-:Y:S01]  /*2120*/  HFMA2 R157, -RZ, RZ, 0, 0 ;  /* 0x00000000ff9d7431 */ /* 0x000fe200000001ff */
[----:B------:R-:W-:Y:S01]  /*2130*/  @P0 PRMT R123, R123, 0x7632, R123 ;  /* 0x000076327b7b0816 */ /* 0x000fe2000000007b */
[----:B------:R-:W-:Y:S01]  /*2140*/  FMUL.FTZ R158, R158, UR24 ;  /* 0x000000189e9e7c20 */ /* 0x000fe20008410000 */
[----:B------:R-:W-:Y:S01]  /*2150*/  @P4 FMUL.FTZ R127, R152, R117 ;  /* 0x00000075987f4220 */ /* 0x000fe20000410000 */
[----:B------:R-:W-:Y:S01]  /*2160*/  FMUL.FTZ R116, R116, UR19 ;  /* 0x0000001374747c20 */ /* 0x000fe20008410000 */
[----:B------:R-:W-:Y:S01]  /*2170*/  @P0 SHF.L.U32 R123, R123, 0x10, RZ ;  /* 0x000000107b7b0819 */ /* 0x000fe200000006ff */
[----:B------:R-:W-:Y:S01]  /*2180*/  FMUL.FTZ R121, R86, R121 ;  /* 0x0000007956797220 */ /* 0x000fe20000410000 */
[----:B------:R-:W-:Y:S01]  /*2190*/  FMUL.FTZ R124, R87, R124 ;  /* 0x0000007c577c7220 */ /* 0x000fe20000410000 */
[----:B------:R-:W-:Y:S01]  /*21a0*/  FMUL.FTZ R125, R116, UR9 ;  /* 0x00000009747d7c20 */ /* 0x000fe20008410000 */
[----:B------:R-:W-:Y:S01]  /*21b0*/  FADD.FTZ R47, R47, R154 ;  /* 0x0000009a2f2f7221 */ /* 0x000fe20000010000 */
[-C--:B------:R-:W-:Y:S01]  /*21c0*/  @P0 FMUL.FTZ R160, R123, R158.reuse ;  /* 0x0000009e7ba00220 */ /* 0x080fe20000410000 */
[----:B------:R-:W-:Y:S01]  /*21d0*/  FMUL.FTZ R123, R82, R117 ;  /* 0x00000075527b7220 */ /* 0x000fe20000410000 */
[----:B------:R-:W-:Y:S01]  /*21e0*/  FFMA.FTZ R117, R144, UR18, R126 ;  /* 0x0000001290757c23 */ /* 0x000fe2000801007e */
[----:B------:R-:W-:Y:S01]  /*21f0*/  @P3 SHF.L.U32 R152, R120, 0x10, RZ ;  /* 0x0000001078983819 */ /* 0x000fe200000006ff */
[----:B------:R-:W-:Y:S01]  /*2200*/  FMUL.FTZ R125, R125, UR24 ;  /* 0x000000187d7d7c20 */ /* 0x000fe20008410000 */
[----:B------:R-:W-:Y:S01]  /*2210*/  FMUL.FTZ R158, R83, R158 ;  /* 0x0000009e539e7220 */ /* 0x000fe20000410000 */
[----:B------:R-:W-:Y:S01]  /*2220*/  FSEL R123, R123, RZ, P4 ;  /* 0x000000ff7b7b7208 */ /* 0x000fe20002000000 */
[----:B------:R-:W-:Y:S01]  /*2230*/  FADD.FTZ R117, R142, -R117 ;  /* 0x800000758e757221 */ /* 0x000fe20000010000 */
[----:B------:R-:W-:Y:S01]  /*2240*/  LOP3.LUT P4, RZ, R150, 0xff00, RZ, 0xc0, !PT ;  /* 0x0000ff0096ff7812 */ /* 0x000fe2000788c0ff */
[-C--:B------:R-:W-:Y:S01]  /*2250*/  @P3 FMUL.FTZ R157, R152, R125.reuse ;  /* 0x0000007d989d3220 */ /* 0x080fe20000410000 */
[----:B------:R-:W-:Y:S01]  /*2260*/  FMUL.FTZ R125, R84, R125 ;  /* 0x0000007d547d7220 */ /* 0x000fe20000410000 */
[----:B------:R-:W-:Y:S01]  /*2270*/  FMUL.FTZ R117, R117, UR19 ;  /* 0x0000001375757c20 */ /* 0x000fe20008410000 */
        /* <DEDUP_REMOVED lines=8> */
[----:B------:R-:W-:Y:S01]  /*2300*/  FADD.FTZ R127, R43, R160 ;  /* 0x000000a02b7f7221 */ /* 0x000fe20000010000 */
[----:B------:R-:W-:Y:S01]  /*2310*/  @P4 PRMT R152, R120, 0x7632, R152 ;  /* 0x0000763278984816 */ /* 0x000fe20000000098 */
[----:B------:R-:W-:Y:S01]  /*2320*/  FMUL.FTZ R120, R117, UR9 ;  /* 0x0000000975787c20 */ /* 0x000fe20008410000 */
[----:B------:R-:W-:Y:S01]  /*2330*/  FADD.FTZ R44, R44, R157 ;  /* 0x0000009d2c2c7221 */ /* 0x000fe20000010000 */
[----:B------:R-:W-:-:S02]  /*2340*/  F2FP.BF16.F32.PACK_AB R123, R158, R123 ;  /* 0x0000007b9e7b723e */ /* 0x000fc400000010ff */
[----:B------:R-:W-:Y:S01]  /*2350*/  @P4 SHF.L.U32 R161, R152, 0x10, RZ ;  /* 0x0000001098a14819 */ /* 0x000fe200000006ff */
[----:B------:R-:W-:Y:S01]  /*2360*/  FMUL.FTZ R120, R120, UR24 ;  /* 0x0000001878787c20 */ /* 0x000fe20008410000 */
[----:B------:R-:W-:Y:S02]  /*2370*/  MOV R152, RZ ;  /* 0x000000ff00987202 */ /* 0x000fe40000000f00 */
[----:B------:R-:W-:Y:S01]  /*2380*/  F2FP.BF16.F32.PACK_AB R122, R153, R122 ;  /* 0x0000007a997a723e */ /* 0x000fe200000010ff */
[-C--:B------:R-:W-:Y:S01]  /*2390*/  @P4 FMUL.FTZ R152, R161, R120.reuse ;  /* 0x00000078a1984220 */ /* 0x080fe20000410000 */
[----:B------:R-:W-:Y:S01]  /*23a0*/  FMUL.FTZ R120, R85, R120 ;  /* 0x0000007855787220 */ /* 0x000fe20000410000 */
[----:B------:R-:W-:Y:S02]  /*23b0*/  F2FP.BF16.F32.PACK_AB R121, R124, R121 ;  /* 0x000000797c79723e */ /* 0x000fe400000010ff */
[----:B------:R-:W-:Y:S02]  /*23c0*/  FADD.FTZ R45, R45, R152 ;  /* 0x000000982d2d7221 */ /* 0x000fe40000010000 */
[----:B------:R-:W-:-:S04]  /*23d0*/  FSEL R120, R120, RZ, P4 ;  /* 0x000000ff78787208 */ /* 0x000fc80002000000 */
[----:B------:R-:W-:Y:S01]  /*23e0*/  F2FP.BF16.F32.PACK_AB R120, R120, R125 ;  /* 0x0000007d7878723e */ /* 0x000fe200000010ff */
[----:B------:R-:W-:Y:S06]  /*23f0*/  BRA `(.L_x_3614) ;  /* 0x0000000c005c7947 */ /* 0x000fec0003800000 */
.L_x_3612:
        /* <DEDUP_REMOVED lines=10> */
[----:B------:R-:W-:Y:S01]  /*24a0*/  MOV R156, RZ ;  /* 0x000000ff009c7202 */ /* 0x000fe20000000f00 */
[----:B------:R-:W-:Y:S01]  /*24b0*/  FADD.FTZ R154, R135, -R152 ;  /* 0x80000098879a7221 */ /* 0x000fe20000010000 */
[----:B------:R-:W-:Y:S02]  /*24c0*/  HFMA2 R159, -RZ, RZ, 0, 0 ;  /* 0x00000000ff9f7431 */ /* 0x000fe400000001ff */
[----:B------:R-:W-:Y:S01]  /*24d0*/  FFMA.FTZ R124, R125, UR19, R30 ;  /* 0x000000137d7c7c23 */ /* 0x000fe2000801001e */
[C---:B------:R-:W-:Y:S01]  /*24e0*/  LOP3.LUT P0, RZ, R151.reuse, 0xff, RZ, 0xc0, !PT ;  /* 0x000000ff97ff7812 */ /* 0x040fe2000780c0ff */
[----:B------:R-:W-:Y:S01]  /*24f0*/  HFMA2 R155, -RZ, RZ, 0, 0 ;  /* 0x00000000ff9b7431 */ /* 0x000fe200000001ff */
[C---:B------:R-:W-:Y:S01]  /*2500*/  LOP3.LUT P3, RZ, R151.reuse, 0xff00, RZ, 0xc0, !PT ;  /* 0x0000ff0097ff7812 */ /* 0x040fe2000786c0ff */
[----:B------:R-:W-:Y:S01]  /*2510*/  FMUL.FTZ R124, R124, UR9 ;  /* 0x000000097c7c7c20 */ /* 0x000fe20008410000 */
[----:B------:R-:W-:Y:S01]  /*2520*/  LOP3.LUT P4, RZ, R151, 0xff0000, RZ, 0xc0, !PT ;  /* 0x00ff000097ff7812 */ /* 0x000fe2000788c0ff */
[----:B------:R-:W-:Y:S01]  /*2530*/  FFMA.FTZ R160, R138, UR18, R126 ;  /* 0x000000128aa07c23 */ /* 0x000fe2000801007e */
[C---:B-----5:R-:W-:Y:S01]  /*2540*/  @P6 SHF.L.U32 R152, R121.reuse, 0x10, RZ ;  /* 0x0000001079986819 */ /* 0x060fe200000006ff */
[----:B------:R-:W-:Y:S01]  /*2550*/  FMUL.FTZ R125, R124, UR24 ;  /* 0x000000187c7d7c20 */ /* 0x000fe20008410000 */
[----:B------:R-:W-:Y:S01]  /*2560*/  FFMA.FTZ R124, R154, UR19, R31 ;  /* 0x000000139a7c7c23 */ /* 0x000fe2000801001f */
[----:B------:R-:W-:Y:S01]  /*2570*/  @P5 PRMT R121, R121, 0x7632, R121 ;  /* 0x0000763279795816 */ /* 0x000fe20000000079 */
[----:B------:R-:W-:Y:S01]  /*2580*/  FADD.FTZ R160, R139, -R160 ;  /* 0x800000a08ba07221 */ /* 0x000fe20000010000 */
[-C--:B------:R-:W-:Y:S01]  /*2590*/  @P6 FMUL.FTZ R159, R152, R125.reuse ;  /* 0x0000007d989f6220 */ /* 0x080fe20000410000 */
[----:B------:R-:W-:Y:S01]  /*25a0*/  FMUL.FTZ R124, R124, UR9 ;  /* 0x000000097c7c7c20 */ /* 0x000fe20008410000 */
[----:B------:R-:W-:Y:S01]  /*25b0*/  @P5 SHF.L.U32 R121, R121, 0x10, RZ ;  /* 0x0000001079795819 */ /* 0x000fe200000006ff */
[----:B------:R-:W-:Y:S01]  /*25c0*/  FFMA.FTZ R152, R130, UR18, R126 ;  /* 0x0000001282987c23 */ /* 0x000fe2000801007e */
[----:B------:R-:W-:Y:S01]  /*25d0*/  FMUL.FTZ R125, R86, R125 ;  /* 0x0000007d567d7220 */ /* 0x000fe20000410000 */
[----:B------:R-:W-:Y:S01]  /*25e0*/  FMUL.FTZ R124, R124, UR24 ;  /* 0x000000187c7c7c20 */ /* 0x000fe20008410000 */
[----:B------:R-:W-:Y:S01]  /*25f0*/  @P4 SHF.L.U32 R158, R123, 0x10, RZ ;  /* 0x000000107b9e4819 */ /* 0x000fe200000006ff */
[----:B------:R-:W-:Y:S01]  /*2600*/  FADD.FTZ R154, R137, -R152 ;  /* 0x80000098899a7221 */ /* 0x000fe20000010000 */
[C---:B------:R-:W-:Y:S01]  /*2610*/  @P0 SHF.L.U32 R152, R122.reuse, 0x10, RZ ;  /* 0x000000107a980819 */ /* 0x040fe200000006ff */
[-C--:B------:R-:W-:Y:S01]  /*2620*/  @P5 FMUL.FTZ R156, R121, R124.reuse ;  /* 0x0000007c799c5220 */ /* 0x080fe20000410000 */
[----:B------:R-:W-:Y:S01]  /*2630*/  FFMA.FTZ R121, R129, UR18, R126 ;  /* 0x0000001281797c23 */ /* 0x000fe2000801007e */
[----:B------:R-:W-:Y:S01]  /*2640*/  @P3 PRMT R122, R122, 0x7632, R122 ;  /* 0x000076327a7a3816 */ /* 0x000fe2000000007a */
[----:B------:R-:W-:Y:S01]  /*2650*/  FMUL.FTZ R124, R87, R124 ;  /* 0x0000007c577c7220 */ /* 0x000fe20000410000 */
[----:B------:R-:W-:Y:S01]  /*2660*/  FADD.FTZ R47, R47, R156 ;  /* 0x0000009c2f2f7221 */ /* 0x000fe20000010000 */
[----:B------:R-:W-:Y:S01]  /*2670*/  FADD.FTZ R121, R128, -R121 ;  /* 0x8000007980797221 */ /* 0x000fe20000010000 */
[----:B------:R-:W-:Y:S01]  /*2680*/  @P3 SHF.L.U32 R153, R122, 0x10, RZ ;  /* 0x000000107a993819 */ /* 0x000fe200000006ff */
[----:B------:R-:W-:Y:S01]  /*2690*/  FADD.FTZ R46, R46, R159 ;  /* 0x0000009f2e2e7221 */ /* 0x000fe20000010000 */
[----:B------:R-:W-:Y:S01]  /*26a0*/  FSEL R125, R125, RZ, P6 ;  /* 0x000000ff7d7d7208 */ /* 0x000fe20003000000 */
[----:B------:R-:W-:Y:S01]  /*26b0*/  FFMA.FTZ R121, R121, UR19, R24 ;  /* 0x0000001379797c23 */ /* 0x000fe20008010018 */
[----:B------:R-:W-:-:S03]  /*26c0*/  FSEL R124, R124, RZ, P5 ;  /* 0x000000ff7c7c7208 */ /* 0x000fc60002800000 */
[----:B------:R-:W-:-:S04]  /*26d0*/  FMUL.FTZ R121, R121, UR9 ;  /* 0x0000000979797c20 */ /* 0x000fc80008410000 */
[----:B------:R-:W-:Y:S01]  /*26e0*/  FMUL.FTZ R127, R121, UR24 ;  /* 0x00000018797f7c20 */ /* 0x000fe20008410000 */
[----:B------:R-:W-:Y:S01]  /*26f0*/  FFMA.FTZ R121, R154, UR19, R25 ;  /* 0x000000139a797c23 */ /* 0x000fe20008010019 */
[----:B------:R-:W-:Y:S02]  /*2700*/  MOV R154, RZ ;  /* 0x000000ff009a7202 */ /* 0x000fe40000000f00 */
[-C--:B------:R-:W-:Y:S01]  /*2710*/  @P0 FMUL.FTZ R155, R152, R127.reuse ;  /* 0x0000007f989b0220 */ /* 0x080fe20000410000 */
[----:B------:R-:W-:Y:S01]  /*2720*/  FMUL.FTZ R121, R121, UR9 ;  /* 0x0000000979797c20 */ /* 0x000fe20008410000 */
[----:B------:R-:W-:Y:S01]  /*2730*/  FMUL.FTZ R122, R80, R127 ;  /* 0x0000007f507a7220 */ /* 0x000fe20000410000 */
[----:B------:R-:W-:Y:S02]  /*2740*/  HFMA2 R127, -RZ, RZ, 0, 0 ;  /* 0x00000000ff7f7431 */ /* 0x000fe400000001ff */
[----:B------:R-:W-:Y:S01]  /*2750*/  FADD.FTZ R156, R40, R155 ;  /* 0x0000009b289c7221 */ /* 0x000fe20000010000 */
[----:B------:R-:W-:Y:S01]  /*2760*/  FMUL.FTZ R152, R121, UR24 ;  /* 0x0000001879987c20 */ /* 0x000fe20008410000 */
[----:B------:R-:W-:Y:S01]  /*2770*/  FFMA.FTZ R121, R131, UR18, R126 ;  /* 0x0000001283797c23 */ /* 0x000fe2000801007e */
[----:B------:R-:W-:-:S02]  /*2780*/  FSEL R122, R122, RZ, P0 ;  /* 0x000000ff7a7a7208 */ /* 0x000fc40000000000 */
[----:B------:R-:W-:Y:S01]  /*2790*/  ISETP.GE.U32.AND P0, PT, R150, RZ, PT ;  /* 0x000000ff9600720c */ /* 0x000fe20003f06070 */
[----:B------:R-:W-:Y:S01]  /*27a0*/  FADD.FTZ R121, R136, -R121 ;  /* 0x8000007988797221 */ /* 0x000fe20000010000 */
[-C--:B------:R-:W-:Y:S01]  /*27b0*/  @P3 FMUL.FTZ R154, R153, R152.reuse ;  /* 0x00000098999a3220 */ /* 0x080fe20000410000 */
[----:B------:R-:W-:Y:S01]  /*27c0*/  FMUL.FTZ R153, R81, R152 ;  /* 0x0000009851997220 */ /* 0x000fe20000410000 */
[----:B------:R-:W-:Y:S01]  /*27d0*/  ISETP.GE.U32.AND.EX P0, PT, R151, 0x1000000, PT, P0 ;  /* 0x010000009700780c */ /* 0x000fe20003f06100 */
[----:B------:R-:W-:Y:S01]  /*27e0*/  FFMA.FTZ R121, R121, UR19, R26 ;  /* 0x0000001379797c23 */ /* 0x000fe2000801001a */
[----:B------:R-:W-:Y:S02]  /*27f0*/  FADD.FTZ R155, R41, R154 ;  /* 0x0000009a299b7221 */ /* 0x000fe40000010000 */
[----:B------:R-:W-:Y:S01]  /*2800*/  FSEL R153, R153, RZ, P3 ;  /* 0x000000ff99997208 */ /* 0x000fe20001800000 */
[----:B------:R-:W-:Y:S01]  /*2810*/  FMUL.FTZ R121, R121, UR9 ;  /* 0x0000000979797c20 */ /* 0x000fe20008410000 */
[----:B------:R-:W-:-:S02]  /*2820*/  LOP3.LUT P3, RZ, R150, 0xff, RZ, 0xc0, !PT ;  /* 0x000000ff96ff7812 */ /* 0x000fc4000786c0ff */
[----:B------:R-:W-:Y:S01]  /*2830*/  F2FP.BF16.F32.PACK_AB R122, R153, R122 ;  /* 0x0000007a997a723e */ /* 0x000fe200000010ff */
[----:B------:R-:W-:Y:S01]  /*2840*/  FMUL.FTZ R157, R121, UR24 ;  /* 0x00000018799d7c20 */ /* 0x000fe20008410000 */
[----:B------:R-:W-:Y:S01]  /*2850*/  FFMA.FTZ R121, R160, UR19, R27 ;  /* 0x00000013a0797c23 */ /* 0x000fe2000801001b */
[----:B------:R-:W-:Y:S02]  /*2860*/  MOV R160, RZ ;  /* 0x000000ff00a07202 */ /* 0x000fe40000000f00 */
[----:B------:R-:W-:Y:S01]  /*2870*/  @P4 FMUL.FTZ R127, R158, R157 ;  /* 0x0000009d9e7f4220 */ /* 0x000fe20000410000 */
[----:B------:R-:W-:Y:S01]  /*2880*/  FFMA.FTZ R158, R147, UR18, R126 ;  /* 0x00000012939e7c23 */ /* 0x000fe2000801007e */
[----:B------:R-:W-:Y:S02]  /*2890*/  @P0 PRMT R123, R123, 0x7632, R123 ;  /* 0x000076327b7b0816 */ /* 0x000fe4000000007b */
[----:B------:R-:W-:Y:S01]  /*28a0*/  FADD.FTZ R154, R42, R127 ;  /* 0x0000007f2a9a7221 */ /* 0x000fe20000010000 */
[----:B------:R-:W-:Y:S01]  /*28b0*/  FADD.FTZ R161, R145, -R158 ;  /* 0x8000009e91a17221 */ /* 0x000fe20000010000 */
[----:B------:R-:W-:Y:S01]  /*28c0*/  FMUL.FTZ R158, R121, UR9 ;  /* 0x00000009799e7c20 */ /* 0x000fe20008410000 */
[----:B------:R-:W-:-:S02]  /*28d0*/  @P0 SHF.L.U32 R123, R123, 0x10, RZ ;  /* 0x000000107b7b0819 */ /* 0x000fc400000006ff */
[----:B------:R-:W-:Y:S01]  /*28e0*/  FFMA.FTZ R121, R161, UR19, R28 ;  /* 0x00000013a1797c23 */ /* 0x000fe2000801001c */
[----:B------:R-:W-:Y:S01]  /*28f0*/  FMUL.FTZ R158, R158, UR24 ;  /* 0x000000189e9e7c20 */ /* 0x000fe20008410000 */
[----:B------:R-:W-:Y:S01]  /*2900*/  @P3 SHF.L.U32 R152, R120, 0x10, RZ ;  /* 0x0000001078983819 */ /* 0x000fe200000006ff */
[----:B------:R-:W-:Y:S01]  /*2910*/  FFMA.FTZ R161, R144, UR18, R126 ;  /* 0x0000001290a17c23 */ /* 0x000fe2000801007e */
[----:B------:R-:W-:Y:S01]  /*2920*/  FMUL.FTZ R121, R121, UR9 ;  /* 0x0000000979797c20 */ /* 0x000fe20008410000 */
[-C--:B------:R-:W-:Y:S01]  /*2930*/  @P0 FMUL.FTZ R160, R123, R158.reuse ;  /* 0x0000009e7ba00220 */ /* 0x080fe20000410000 */
[----:B------:R-:W-:Y:S01]  /*2940*/  FMUL.FTZ R123, R82, R157 ;  /* 0x0000009d527b7220 */ /* 0x000fe20000410000 */
[----:B------:R-:W-:Y:S02]  /*2950*/  HFMA2 R157, -RZ, RZ, 0, 0 ;  /* 0x00000000ff9d7431 */ /* 0x000fe400000001ff */
[----:B------:R-:W-:Y:S01]  /*2960*/  FMUL.FTZ R121, R121, UR24 ;  /* 0x0000001879797c20 */ /* 0x000fe20008410000 */
[----:B------:R-:W-:Y:S01]  /*2970*/  FMUL.FTZ R158, R83, R158 ;  /* 0x0000009e539e7220 */ /* 0x000fe20000410000 */
[----:B------:R-:W-:Y:S01]  /*2980*/  FADD.FTZ R127, R43, R160 ;  /* 0x000000a02b7f7221 */ /* 0x000fe20000010000 */
[----:B------:R-:W-:-:S02]  /*2990*/  FSEL R123, R123, RZ, P4 ;  /* 0x000000ff7b7b7208 */ /* 0x000fc40002000000 */
[----:B------:R-:W-:Y:S01]  /*29a0*/  LOP3.LUT P4, RZ, R150, 0xff00, RZ, 0xc0, !PT ;  /* 0x0000ff0096ff7812 */ /* 0x000fe2000788c0ff */
[-C--:B------:R-:W-:Y:S01]  /*29b0*/  @P3 FMUL.FTZ R157, R152, R121.reuse ;  /* 0x00000079989d3220 */ /* 0x080fe20000410000 */
[----:B------:R-:W-:Y:S01]  /*29c0*/  FADD.FTZ R152, R142, -R161 ;  /* 0x800000a18e987221 */ /* 0x000fe20000010000 */
[----:B------:R-:W-:Y:S01]  /*29d0*/  FMUL.FTZ R121, R84, R121 ;  /* 0x0000007954797220 */ /* 0x000fe20000410000 */
[----:B------:R-:W-:Y:S01]  /*29e0*/  FSEL R158, R158, RZ, P0 ;  /* 0x000000ff9e9e7208 */ /* 0x000fe20000000000 */
[----:B------:R-:W-:Y:S01]  /*29f0*/  FADD.FTZ R44, R44, R157 ;  /* 0x0000009d2c2c7221 */ /* 0x000fe20000010000 */
[----:B------:R-:W-:Y:S02]  /*2a00*/  FFMA.FTZ R152, R152, UR19, R29 ;  /* 0x0000001398987c23 */ /* 0x000fe4000801001d */
[----:B------:R-:W-:Y:S02]  /*2a10*/  FSEL R40, R121, RZ, P3 ;  /* 0x000000ff79287208 */ /* 0x000fe40001800000 */
[----:B------:R-:W-:-:S02]  /*2a20*/  F2FP.BF16.F32.PACK_AB R123, R158, R123 ;  /* 0x0000007b9e7b723e */ /* 0x000fc400000010ff */
[----:B------:R-:W-:Y:S02]  /*2a30*/  F2FP.BF16.F32.PACK_AB R121, R124, R125 ;  /* 0x0000007d7c79723e */ /* 0x000fe400000010ff */
[----:B------:R-:W-:Y:S01]  /*2a40*/  @P4 PRMT R161, R120, 0x7632, R161 ;  /* 0x0000763278a14816 */ /* 0x000fe200000000a1 */
[----:B------:R-:W-:Y:S01]  /*2a50*/  FMUL.FTZ R120, R152, UR9 ;  /* 0x0000000998787c20 */ /* 0x000fe20008410000 */
[----:B------:R-:W-:Y:S02]  /*2a60*/  MOV R152, RZ ;  /* 0x000000ff00987202 */ /* 0x000fe40000000f00 */
[----:B------:R-:W-:Y:S01]  /*2a70*/  @P4 SHF.L.U32 R161, R161, 0x10, RZ ;  /* 0x00000010a1a14819 */ /* 0x000fe200000006ff */
[----:B------:R-:W-:-:S04]  /*2a80*/  FMUL.FTZ R120, R120, UR24 ;  /* 0x0000001878787c20 */ /* 0x000fc80008410000 */
[-C--:B------:R-:W-:Y:S01]  /*2a90*/  @P4 FMUL.FTZ R152, R161, R120.reuse ;  /* 0x00000078a1984220 */ /* 0x080fe20000410000 */
[----:B------:R-:W-:-:S03]  /*2aa0*/  FMUL.FTZ R120, R85, R120 ;  /* 0x0000007855787220 */ /* 0x000fc60000410000 */
[----:B------:R-:W-:Y:S02]  /*2ab0*/  FADD.FTZ R45, R45, R152 ;  /* 0x000000982d2d7221 */ /* 0x000fe40000010000 */
[----:B------:R-:W-:-:S04]  /*2ac0*/  FSEL R41, R120, RZ, P4 ;  /* 0x000000ff78297208 */ /* 0x000fc80002000000 */
[----:B------:R-:W-:Y:S01]  /*2ad0*/  F2FP.BF16.F32.PACK_AB R120, R41, R40 ;  /* 0x000000282978723e */ /* 0x000fe200000010ff */
[----:B------:R-:W-:Y:S06]  /*2ae0*/  BRA `(.L_x_3614) ;  /* 0x0000000400a07947 */ /* 0x000fec0003800000 */
.L_x_3615:
[--C-:B------:R-:W-:Y:S01]  /*2af0*/  FFMA.FTZ R112, R143, UR18, R126.reuse ;  /* 0x000000128f707c23 */ /* 0x100fe2000801007e */
[----:B------:R-:W-:Y:S01]  /*2b00*/  LOP3.LUT P5, RZ, R150, 0xff000000, RZ, 0xc0, !PT ;  /* 0xff00000096ff7812 */ /* 0x000fe200078ac0ff */
[----:B------:R-:W-:Y:S01]  /*2b10*/  FFMA.FTZ R114, R140, UR18, R126 ;  /* 0x000000128c727c23 */ /* 0x000fe2000801007e */
[----:B------:R-:W-:Y:S01]  /*2b20*/  LOP3.LUT P6, RZ, R150, 0xff0000, RZ, 0xc0, !PT ;  /* 0x00ff000096ff7812 */ /* 0x000fe200078cc0ff */
[----:B------:R-:W-:Y:S01]  /*2b30*/  FADD.FTZ R113, R141, -R112 ;  /* 0x800000708d717221 */ /* 0x000fe20000010000 */
[----:B------:R-:W-:Y:S01]  /*2b40*/  FFMA.FTZ R115, R129, UR18, R126 ;  /* 0x0000001281737c23 */ /* 0x000fe2000801007e */
[----:B------:R-:W-:Y:S01]  /*2b50*/  FADD.FTZ R114, R135, -R114 ;  /* 0x8000007287727221 */ /* 0x000fe20000010000 */
[----:B------:R-:W-:Y:S01]  /*2b60*/  LOP3.LUT P0, RZ, R151, 0xff, RZ, 0xc0, !PT ;  /* 0x000000ff97ff7812 */ /* 0x000fe2000780c0ff */
[----:B------:R-:W-:Y:S01]  /*2b70*/  FFMA.FTZ R118, R113, UR19, R30 ;  /* 0x0000001371767c23 */ /* 0x000fe2000801001e */
[----:B------:R-:W-:Y:S01]  /*2b80*/  LOP3.LUT P3, RZ, R151, 0xff00, RZ, 0xc0, !PT ;  /* 0x0000ff0097ff7812 */ /* 0x000fe2000786c0ff */
[----:B------:R-:W-:Y:S01]  /*2b90*/  FFMA.FTZ R119, R114, UR19, R31 ;  /* 0x0000001372777c23 */ /* 0x000fe2000801001f */
        /* <DEDUP_REMOVED lines=9> */
[----:B------:R-:W-:Y:S01]  /*2c30*/  FFMA.FTZ R112, R115, UR19, R24 ;  /* 0x0000001373707c23 */ /* 0x000fe20008010018 */
        /* <DEDUP_REMOVED lines=10> */
[----:B------:R-:W-:Y:S01]  /*2ce0*/  FFMA.FTZ R113, R116, UR19, R25 ;  /* 0x0000001374717c23 */ /* 0x000fe20008010019 */
        /* <DEDUP_REMOVED lines=12> */
[----:B------:R-:W-:Y:S01]  /*2db0*/  FFMA.FTZ R114, R115, UR19, R26 ;  /* 0x0000001373727c23 */ /* 0x000fe2000801001a */
        /* <DEDUP_REMOVED lines=8> */
[----:B------:R-:W-:Y:S01]  /*2e40*/  FFMA.FTZ R115, R156, UR19, R27 ;  /* 0x000000139c737c23 */ /* 0x000fe2000801001b */
        /* <DEDUP_REMOVED lines=9> */
[----:B------:R-:W-:Y:S01]  /*2ee0*/  FFMA.FTZ R116, R125, UR19, R28 ;  /* 0x000000137d747c23 */ /* 0x000fe2000801001c */
        /* <DEDUP_REMOVED lines=16> */
[----:B------:R-:W-:Y:S01]  /*2ff0*/  FFMA.FTZ R117, R156, UR19, R29 ;  /* 0x000000139c757c23 */ /* 0x000fe2000801001d */
        /* <DEDUP_REMOVED lines=22> */
[----:B------:R-:W-:-:S07]  /*3160*/  F2FP.BF16.F32.PACK_AB R120, R120, R125 ;  /* 0x0000007d7878723e */ /* 0x000fce00000010ff */
.L_x_3614:
        /* <DEDUP_REMOVED lines=14> */
.L_x_3611:
[----:B------:R-:W-:Y:S05]  /*3250*/  BSYNC.RECONVERGENT B0 ;  /* 0x0000000000007941 */ /* 0x000fea0003800200 */
.L_x_3610:
        /* <DEDUP_REMOVED lines=20> */
[----:B------:R-:W-:Y:S01]  /*33a0*/  FFMA.FTZ R116, R113, UR19, R20 ;  /* 0x0000001371747c23 */ /* 0x000fe20008010014 */
[----:B------:R-:W-:Y:S01]  /*33b0*/  FADD.FTZ R115, R12, -R115 ;  /* 0x800000730c737221 */ /* 0x000fe20000010000 */
[----:B------:R-:W-:Y:S01]  /*33c0*/  FFMA.FTZ R117, R112, UR19, R21 ;  /* 0x0000001370757c23 */ /* 0x000fe20008010015 */
[----:B------:R-:W-:Y:S01]  /*33d0*/  CS2R R158, SRZ ;  /* 0x00000000009e7805 */ /* 0x000fe2000001ff00 */
[----:B------:R-:W-:Y:S01]  /*33e0*/  FMUL.FTZ R112, R116, UR9 ;  /* 0x0000000974707c20 */ /* 0x000fe20008410000 */
[----:B------:R-:W-:Y:S01]  /*33f0*/  HFMA2 R156, -RZ, RZ, 0, 0 ;  /* 0x00000000ff9c7431 */ /* 0x000fe200000001ff */
[C---:B-----5:R-:W-:Y:S01]  /*3400*/  @P4 SHF.L.U32 R113, R120.reuse, 0x10, RZ ;  /* 0x0000001078714819 */ /* 0x060fe200000006ff */
[----:B------:R-:W-:Y:S01]  /*3410*/  FMUL.FTZ R114, R117, UR9 ;  /* 0x0000000975727c20 */ /* 0x000fe20008410000 */
[----:B------:R-:W-:Y:S01]  /*3420*/  @P3 PRMT R120, R120, 0x7632, R120 ;  /* 0x0000763278783816 */ /* 0x000fe20000000078 */
[----:B------:R-:W-:Y:S01]  /*3430*/  FMUL.FTZ R127, R112, UR24 ;  /* 0x00000018707f7c20 */ /* 0x000fe20008410000 */
[----:B------:R-:W-:Y:S01]  /*3440*/  FFMA.FTZ R118, R115, UR19, R22 ;  /* 0x0000001373767c23 */ /* 0x000fe20008010016 */
[----:B------:R-:W-:Y:S01]  /*3450*/  FMUL.FTZ R152, R114, UR24 ;  /* 0x0000001872987c20 */ /* 0x000fe20008410000 */
[----:B------:R-:W-:Y:S01]  /*3460*/  @P3 SHF.L.U32 R120, R120, 0x10, RZ ;  /* 0x0000001078783819 */ /* 0x000fe200000006ff */
[----:B------:R-:W-:Y:S01]  /*3470*/  @P4 FMUL.FTZ R159, R127, R113 ;  /* 0x000000717f9f4220 */ /* 0x000fe20000410000 */
[----:B------:R-:W-:Y:S01]  /*3480*/  FMUL.FTZ R127, R100, R127 ;  /* 0x0000007f647f7220 */ /* 0x000fe20000410000 */
[--C-:B------:R-:W-:Y:S01]  /*3490*/  FFMA.FTZ R112, R6, UR18, R126.reuse ;  /* 0x0000001206707c23 */ /* 0x100fe2000801007e */
[----:B------:R-:W-:Y:S01]  /*34a0*/  FMUL.FTZ R125, R118, UR9 ;  /* 0x00000009767d7c20 */ /* 0x000fe20008410000 */
[----:B------:R-:W-:Y:S01]  /*34b0*/  @P3 FMUL.FTZ R156, R152, R120 ;  /* 0x00000078989c3220 */ /* 0x000fe20000410000 */
[----:B------:R-:W-:Y:S01]  /*34c0*/  FFMA.FTZ R113, R7, UR18, R126 ;  /* 0x0000001207717c23 */ /* 0x000fe2000801007e */
[----:B------:R-:W-:Y:S01]  /*34d0*/  FADD.FTZ R114, R13, -R112 ;  /* 0x800000700d727221 */ /* 0x000fe20000010000 */
[----:B------:R-:W-:Y:S01]  /*34e0*/  FMUL.FTZ R120, R101, R152 ;  /* 0x0000009865787220 */ /* 0x000fe20000410000 */
[----:B------:R-:W-:Y:S01]  /*34f0*/  FSEL R127, R127, RZ, P4 ;  /* 0x000000ff7f7f7208 */ /* 0x000fe20002000000 */
[----:B------:R-:W-:Y:S01]  /*3500*/  FMUL.FTZ R125, R125, UR24 ;  /* 0x000000187d7d7c20 */ /* 0x000fe20008410000 */
[----:B------:R-:W-:Y:S01]  /*3510*/  @P6 SHF.L.U32 R112, R121, 0x10, RZ ;  /* 0x0000001079706819 */ /* 0x000fe200000006ff */
[----:B------:R-:W-:Y:S01]  /*3520*/  FADD.FTZ R113, R14, -R113 ;  /* 0x800000710e717221 */ /* 0x000fe20000010000 */
[----:B------:R-:W-:Y:S01]  /*3530*/  LOP3.LUT P4, RZ, R149, 0xff, RZ, 0xc0, !PT ;  /* 0x000000ff95ff7812 */ /* 0x000fe2000788c0ff */
[----:B------:R-:W-:Y:S01]  /*3540*/  FFMA.FTZ R119, R114, UR19, R23 ;  /* 0x0000001372777c23 */ /* 0x000fe20008010017 */
[----:B------:R-:W-:Y:S01]  /*3550*/  MOV R161, RZ ;  /* 0x000000ff00a17202 */ /* 0x000fe20000000f00 */
[----:B------:R-:W-:Y:S01]  /*3560*/  @P6 FMUL.FTZ R161, R125, R112 ;  /* 0x000000707da16220 */ /* 0x000fe20000410000 */
[----:B------:R-:W-:Y:S01]  /*3570*/  FSEL R120, R120, RZ, P3 ;  /* 0x000000ff78787208 */ /* 0x000fe20001800000 */
[----:B------:R-:W-:Y:S01]  /*3580*/  FFMA.FTZ R112, R113, UR19, R16 ;  /* 0x0000001371707c23 */ /* 0x000fe20008010010 */
[----:B------:R-:W-:Y:S01]  /*3590*/  LOP3.LUT P3, RZ, R149, 0xff00, RZ, 0xc0, !PT ;  /* 0x0000ff0095ff7812 */ /* 0x000fe2000786c0ff */
[----:B------:R-:W-:Y:S01]  /*35a0*/  FFMA.FTZ R114, R8, UR18, R126 ;  /* 0x0000001208727c23 */ /* 0x000fe2000801007e */
[----:B------:R-:W-:Y:S01]  /*35b0*/  LOP3.LUT P5, RZ, R148, 0xff000000, RZ, 0xc0, !PT ;  /* 0xff00000094ff7812 */ /* 0x000fe200078ac0ff */
[----:B------:R-:W-:Y:S01]  /*35c0*/  FMUL.FTZ R113, R112, UR9 ;  /* 0x0000000970717c20 */ /* 0x000fe20008410000 */
[----:B------:R-:W-:Y:S01]  /*35d0*/  CS2R R154, SRZ ;  /* 0x00000000009a7805 */ /* 0x000fe2000001ff00 */
[----:B------:R-:W-:Y:S01]  /*35e0*/  FADD.FTZ R152, R15, -R114 ;  /* 0x800000720f987221 */ /* 0x000fe20000010000 */
[----:B------:R-:W-:Y:S01]  /*35f0*/  FMUL.FTZ R124, R119, UR9 ;  /* 0x00000009777c7c20 */ /* 0x000fe20008410000 */
[----:B------:R-:W-:Y:S01]  /*3600*/  @P4 SHF.L.U32 R114, R122, 0x10, RZ ;  /* 0x000000107a724819 */ /* 0x000fe200000006ff */
[----:B------:R-:W-:Y:S01]  /*3610*/  FMUL.FTZ R115, R113, UR24 ;  /* 0x0000001871737c20 */ /* 0x000fe20008410000 */
[----:B------:R-:W-:Y:S01]  /*3620*/  FFMA.FTZ R113, R152, UR19, R17 ;  /* 0x0000001398717c23 */ /* 0x000fe20008010011 */
[----:B------:R-:W-:Y:S01]  /*3630*/  FMUL.FTZ R124, R124, UR24 ;  /* 0x000000187c7c7c20 */ /* 0x000fe20008410000 */
[----:B------:R-:W-:-:S02]  /*3640*/  HFMA2 R153, -RZ, RZ, 0, 0 ;  /* 0x00000000ff997431 */ /* 0x000fc400000001ff */
[----:B------:R-:W-:Y:S01]  /*3650*/  @P4 FMUL.FTZ R155, R115, R114 ;  /* 0x00000072739b4220 */ /* 0x000fe20000410000 */
[----:B------:R-:W-:Y:S01]  /*3660*/  @P3 PRMT R122, R122, 0x7632, R122 ;  /* 0x000076327a7a3816 */ /* 0x000fe2000000007a */
[----:B------:R-:W-:Y:S01]  /*3670*/  FMUL.FTZ R114, R113, UR9 ;  /* 0x0000000971727c20 */ /* 0x000fe20008410000 */
[----:B------:R-:W-:Y:S01]  /*3680*/  @P5 PRMT R121, R121, 0x7632, R121 ;  /* 0x0000763279795816 */ /* 0x000fe20000000079 */
[----:B------:R-:W-:Y:S01]  /*3690*/  FMUL.FTZ R125, R102, R125 ;  /* 0x0000007d667d7220 */ /* 0x000fe20000410000 */
[----:B------:R-:W-:Y:S01]  /*36a0*/  @P3 SHF.L.U32 R122, R122, 0x10, RZ ;  /* 0x000000107a7a3819 */ /* 0x000fe200000006ff */
[----:B------:R-:W-:Y:S01]  /*36b0*/  FMUL.FTZ R114, R114, UR24 ;  /* 0x0000001872727c20 */ /* 0x000fe20008410000 */
[----:B------:R-:W-:Y:S01]  /*36c0*/  @P5 SHF.L.U32 R121, R121, 0x10, RZ ;  /* 0x0000001079795819 */ /* 0x000fe200000006ff */
[----:B------:R-:W-:Y:S01]  /*36d0*/  FADD.FTZ R155, R32, R155 ;  /* 0x0000009b209b7221 */ /* 0x000fe20000010000 */
[----:B------:R-:W-:Y:S01]  /*36e0*/  FADD.FTZ R36, R36, R159 ;  /* 0x0000009f24247221 */ /* 0x000fe20000010000 */
[----:B------:R-:W-:Y:S01]  /*36f0*/  @P3 FMUL.FTZ R154, R114, R122 ;  /* 0x0000007a729a3220 */ /* 0x000fe20000410000 */
[----:B------:R-:W-:Y:S01]  /*3700*/  FMUL.FTZ R122, R96, R115 ;  /* 0x00000073607a7220 */ /* 0x000fe20000410000 */
[----:B------:R-:W-:Y:S01]  /*3710*/  @P5 FMUL.FTZ R158, R124, R121 ;  /* 0x000000797c9e5220 */ /* 0x000fe20000410000 */
[----:B------:R-:W-:Y:S01]  /*3720*/  FMUL.FTZ R121, R97, R114 ;  /* 0x0000007261797220 */ /* 0x000fe20000410000 */
[--C-:B------:R-:W-:Y:S01]  /*3730*/  FFMA.FTZ R115, R9, UR18, R126.reuse ;  /* 0x0000001209737c23 */ /* 0x100fe2000801007e */
[----:B------:R-:W-:Y:S01]  /*3740*/  FFMA.FTZ R126, R134, UR18, R126 ;  /* 0x00000012867e7c23 */ /* 0x000fe2000801007e */
[----:B------:R-:W-:Y:S01]  /*3750*/  FSEL R122, R122, RZ, P4 ;  /* 0x000000ff7a7a7208 */ /* 0x000fe20002000000 */
[----:B------:R-:W-:Y:S01]  /*3760*/  FMUL.FTZ R124, R103, R124 ;  /* 0x0000007c677c7220 */ /* 0x000fe20000410000 */
[----:B------:R-:W-:Y:S01]  /*3770*/  LOP3.LUT P4, RZ, R149, 0xff0000, RZ, 0xc0, !PT ;  /* 0x00ff000095ff7812 */ /* 0x000fe2000788c0ff */
[----:B------:R-:W-:Y:S01]  /*3780*/  FADD.FTZ R115, R132, -R115 ;  /* 0x8000007384737221 */ /* 0x000fe20000010000 */
[----:B------:R-:W-:Y:S01]  /*3790*/  FSEL R121, R121, RZ, P3 ;  /* 0x000000ff79797208 */ /* 0x000fe20001800000 */
[----:B------:R-:W-:Y:S01]  /*37a0*/  FADD.FTZ R152, R133, -R126 ;  /* 0x8000007e85987221 */ /* 0x000fe20000010000 */
[----:B------:R-:W-:Y:S01]  /*37b0*/  ISETP.GE.U32.AND P3, PT, R148, RZ, PT ;  /* 0x000000ff9400720c */ /* 0x000fe20003f66070 */
[----:B------:R-:W-:Y:S01]  /*37c0*/  FFMA.FTZ R114, R115, UR19, R18 ;  /* 0x0000001373727c23 */ /* 0x000fe20008010012 */
[----:B------:R-:W-:Y:S01]  /*37d0*/  F2FP.BF16.F32.PACK_AB R122, R121, R122 ;  /* 0x0000007a797a723e */ /* 0x000fe200000010ff */
[----:B------:R-:W-:Y:S01]  /*37e0*/  FFMA.FTZ R115, R152, UR19, R19 ;  /* 0x0000001398737c23 */ /* 0x000fe20008010013 */
[----:B------:R-:W-:Y:S01]  /*37f0*/  ISETP.GE.U32.AND.EX P3, PT, R149, 0x1000000, PT, P3 ;  /* 0x010000009500780c */ /* 0x000fe20003f66130 */
[----:B------:R-:W-:Y:S01]  /*3800*/  FMUL.FTZ R157, R114, UR9 ;  /* 0x00000009729d7c20 */ /* 0x000fe20008410000 */
[----:B------:R-:W-:Y:S01]  /*3810*/  MOV R152, RZ ;  /* 0x000000ff00987202 */ /* 0x000fe20000000f00 */
[----:B------:R-:W-:Y:S01]  /*3820*/  FADD.FTZ R37, R37, R156 ;  /* 0x0000009c25257221 */ /* 0x000fe20000010000 */
[----:B------:R-:W-:Y:S01]  /*3830*/  FSEL R121, R125, RZ, P6 ;  /* 0x000000ff7d797208 */ /* 0x000fe20003000000 */
[----:B------:R-:W-:Y:S01]  /*3840*/  FMUL.FTZ R157, R157, UR24 ;  /* 0x000000189d9d7c20 */ /* 0x000fe20008410000 */
[----:B------:R-:W-:Y:S01]  /*3850*/  @P4 SHF.L.U32 R126, R123, 0x10, RZ ;  /* 0x000000107b7e4819 */ /* 0x000fe200000006ff */
[----:B------:R-:W-:Y:S01]  /*3860*/  FADD.FTZ R38, R38, R161 ;  /* 0x000000a126267221 */ /* 0x000fe20000010000 */
[----:B------:R-:W-:Y:S01]  /*3870*/  FSEL R124, R124, RZ, P5 ;  /* 0x000000ff7c7c7208 */ /* 0x000fe20002800000 */
[----:B------:R-:W-:Y:S01]  /*3880*/  FADD.FTZ R39, R39, R158 ;  /* 0x0000009e27277221 */ /* 0x000fe20000010000 */
[----:B------:R-:W-:Y:S01]  /*3890*/  FADD.FTZ R154, R33, R154 ;  /* 0x0000009a219a7221 */ /* 0x000fe20000010000 */
[----:B------:R-:W-:Y:S01]  /*38a0*/  @P4 FMUL.FTZ R153, R157, R126 ;  /* 0x0000007e9d994220 */ /* 0x000fe20000410000 */
[----:B------:R-:W-:Y:S01]  /*38b0*/  FMUL.FTZ R126, R115, UR9 ;  /* 0x00000009737e7c20 */ /* 0x000fe20008410000 */
[----:B------:R-:W-:Y:S01]  /*38c0*/  @P3 PRMT R123, R123, 0x7632, R123 ;  /* 0x000076327b7b3816 */ /* 0x000fe2000000007b */
[----:B------:R-:W-:Y:S01]  /*38d0*/  FMUL.FTZ R157, R98, R157 ;  /* 0x0000009d629d7220 */ /* 0x000fe20000410000 */
[----:B------:R-:W-:Y:S01]  /*38e0*/  FADD.FTZ R153, R34, R153 ;  /* 0x0000009922997221 */ /* 0x000fe20000010000 */
[----:B------:R-:W-:Y:S01]  /*38f0*/  FMUL.FTZ R126, R126, UR24 ;  /* 0x000000187e7e7c20 */ /* 0x000fe20008410000 */
[----:B------:R-:W-:-:S02]  /*3900*/  @P3 SHF.L.U32 R123, R123, 0x10, RZ ;  /* 0x000000107b7b3819 */ /* 0x000fc400000006ff */
[----:B------:R-:W-:Y:S02]  /*3910*/  FSEL R32, R157, RZ, P4 ;  /* 0x000000ff9d207208 */ /* 0x000fe40002000000 */
[----:B------:R-:W-:Y:S01]  /*3920*/  F2FP.BF16.F32.PACK_AB R121, R124, R121 ;  /* 0x000000797c79723e */ /* 0x000fe200000010ff */
[----:B------:R-:W-:Y:S01]  /*3930*/  @P3 FMUL.FTZ R152, R126, R123 ;  /* 0x0000007b7e983220 */ /* 0x000fe20000410000 */
[----:B------:R-:W-:Y:S01]  /*3940*/  FMUL.FTZ R126, R99, R126 ;  /* 0x0000007e637e7220 */ /* 0x000fe20000410000 */
[----:B------:R-:W-:Y:S02]  /*3950*/  F2FP.BF16.F32.PACK_AB R120, R120, R127 ;  /* 0x0000007f7878723e */ /* 0x000fe400000010ff */
[----:B------:R-:W-:Y:S02]  /*3960*/  FADD.FTZ R152, R35, R152 ;  /* 0x0000009823987221 */ /* 0x000fe40000010000 */
[----:B------:R-:W-:-:S04]  /*3970*/  FSEL R123, R126, RZ, P3 ;  /* 0x000000ff7e7b7208 */ /* 0x000fc80001800000 */
[----:B------:R-:W-:Y:S01]  /*3980*/  F2FP.BF16.F32.PACK_AB R123, R123, R32 ;  /* 0x000000207b7b723e */ /* 0x000fe200000010ff */
[----:B------:R-:W-:Y:S06]  /*3990*/  BRA `(.L_x_3620) ;  /* 0x0000001000ec7947 */ /* 0x000fec0003800000 */
.L_x_3619:
[--C-:B------:R-:W-:Y:S01]  /*39a0*/  FFMA.FTZ R125, R5, UR18, R126.reuse ;  /* 0x00000012057d7c23 */ /* 0x100fe2000801007e */
[----:B------:R-:W-:Y:S01]  /*39b0*/  LOP3.LUT P4, RZ, R148, 0xff0000, RZ, 0xc0, !PT ;  /* 0x00ff000094ff7812 */ /* 0x000fe2000788c0ff */
[----:B------:R-:W-:Y:S01]  /*39c0*/  FFMA.FTZ R124, R6, UR18, R126 ;  /* 0x00000012067c7c23 */ /* 0x000fe2000801007e */
[----:B------:R-:W-:Y:S01]  /*39d0*/  LOP3.LUT P3, RZ, R148, 0xff000000, RZ, 0xc0, !PT ;  /* 0xff00000094ff7812 */ /* 0x000fe2000786c0ff */
[----:B------:R-:W-:Y:S01]  /*39e0*/  FADD.FTZ R125, R12, -R125 ;  /* 0x8000007d0c7d7221 */ /* 0x000fe20000010000 */
[----:B------:R-:W-:Y:S01]  /*39f0*/  CS2R R158, SRZ ;  /* 0x00000000009e7805 */ /* 0x000fe2000001ff00 */
[----:B------:R-:W-:Y:S01]  /*3a00*/  FADD.FTZ R152, R13, -R124 ;  /* 0x8000007c0d987221 */ /* 0x000fe20000010000 */
[----:B------:R-:W-:Y:S01]  /*3a10*/  LOP3.LUT P6, RZ, R149, 0xff, RZ, 0xc0, !PT ;  /* 0x000000ff95ff7812 */ /* 0x000fe200078cc0ff */
[----:B------:R-:W-:Y:S01]  /*3a20*/  FFMA.FTZ R125, R125, UR19, R22 ;  /* 0x000000137d7d7c23 */ /* 0x000fe20008010016 */
[----:B------:R-:W-:Y:S01]  /*3a30*/  LOP3.LUT P5, RZ, R149, 0xff00, RZ, 0xc0, !PT ;  /* 0x0000ff0095ff7812 */ /* 0x000fe200078ac0ff */
[----:B------:R-:W-:Y:S01]  /*3a40*/  FFMA.FTZ R152, R152, UR19, R23 ;  /* 0x0000001398987c23 */ /* 0x000fe20008010017 */
[----:B------:R-:W-:-:S02]  /*3a50*/  HFMA2 R155, -RZ, RZ, 0, 0 ;  /* 0x00000000ff9b7431 */ /* 0x000fc400000001ff */
[----:B------:R-:W-:Y:S01]  /*3a60*/  FMUL.FTZ R125, R125, UR9 ;  /* 0x000000097d7d7c20 */ /* 0x000fe20008410000 */
[----:B------:R-:W-:Y:S01]  /*3a70*/  HFMA2 R153, -RZ, RZ, 0, 0 ;  /* 0x00000000ff997431 */ /* 0x000fe200000001ff */
[----:B-----5:R-:W-:Y:S01]  /*3a80*/  @P4 SHF.L.U32 R124, R121, 0x10, RZ ;  /* 0x00000010797c4819 */ /* 0x020fe200000006ff */
[----:B------:R-:W-:Y:S02]  /*3a90*/  HFMA2 R157, -RZ, RZ, 0, 0 ;  /* 0x00000000ff9d7431 */ /* 0x000fe400000001ff */
[----:B------:R-:W-:Y:S01]  /*3aa0*/  FMUL.FTZ R125, R125, UR24 ;  /* 0x000000187d7d7c20 */ /* 0x000fe20008410000 */
[----:B------:R-:W-:-:S03]  /*3ab0*/  @P3 PRMT R121, R121, 0x7632, R121 ;  /* 0x0000763279793816 */ /* 0x000fc60000000079 */
[-C--:B------:R-:W-:Y:S01]  /*3ac0*/  @P4 FMUL.FTZ R159, R124, R125.reuse ;  /* 0x0000007d7c9f4220 */ /* 0x080fe20000410000 */
[----:B------:R-:W-:Y:S01]  /*3ad0*/  FMUL.FTZ R124, R152, UR9 ;  /* 0x00000009987c7c20 */ /* 0x000fe20008410000 */
[----:B------:R-:W-:Y:S01]  /*3ae0*/  @P3 SHF.L.U32 R121, R121, 0x10, RZ ;  /* 0x0000001079793819 */ /* 0x000fe200000006ff */
[----:B------:R-:W-:Y:S01]  /*3af0*/  FFMA.FTZ R152, R8, UR18, R126 ;  /* 0x0000001208987c23 */ /* 0x000fe2000801007e */
[----:B------:R-:W-:Y:S01]  /*3b00*/  FMUL.FTZ R125, R102, R125 ;  /* 0x0000007d667d7220 */ /* 0x000fe20000410000 */
[----:B------:R-:W-:Y:S01]  /*3b10*/  FMUL.FTZ R124, R124, UR24 ;  /* 0x000000187c7c7c20 */ /* 0x000fe20008410000 */
[----:B------:R-:W-:Y:S01]  /*3b20*/  FADD.FTZ R38, R38, R159 ;  /* 0x0000009f26267221 */ /* 0x000fe20000010000 */
[----:B------:R-:W-:Y:S01]  /*3b30*/  FADD.FTZ R154, R15, -R152 ;  /* 0x800000980f9a7221 */ /* 0x000fe20000010000 */
[----:B------:R-:W-:Y:S01]  /*3b40*/  @P6 SHF.L.U32 R152, R122, 0x10, RZ ;  /* 0x000000107a986819 */ /* 0x000fe200000006ff */
[-C--:B------:R-:W-:Y:S01]  /*3b50*/  @P3 FMUL.FTZ R158, R121, R124.reuse ;  /* 0x0000007c799e3220 */ /* 0x080fe20000410000 */
[----:B------:R-:W-:Y:S01]  /*3b60*/  FFMA.FTZ R121, R7, UR18, R126 ;  /* 0x0000001207797c23 */ /* 0x000fe2000801007e */
[----:B------:R-:W-:Y:S01]  /*3b70*/  FFMA.FTZ R154, R154, UR19, R17 ;  /* 0x000000139a9a7c23 */ /* 0x000fe20008010011 */
[----:B------:R-:W-:Y:S01]  /*3b80*/  @P5 PRMT R122, R122, 0x7632, R122 ;  /* 0x000076327a7a5816 */ /* 0x000fe2000000007a */
[----:B------:R-:W-:Y:S01]  /*3b90*/  FMUL.FTZ R124, R103, R124 ;  /* 0x0000007c677c7220 */ /* 0x000fe20000410000 */
[----:B------:R-:W-:Y:S01]  /*3ba0*/  FADD.FTZ R121, R14, -R121 ;  /* 0x800000790e797221 */ /* 0x000fe20000010000 */
[----:B------:R-:W-:Y:S01]  /*3bb0*/  FMUL.FTZ R160, R154, UR9 ;  /* 0x000000099aa07c20 */ /* 0x000fe20008410000 */
[----:B------:R-:W-:Y:S01]  /*3bc0*/  MOV R154, RZ ;  /* 0x000000ff009a7202 */ /* 0x000fe20000000f00 */
[----:B------:R-:W-:Y:S01]  /*3bd0*/  FADD.FTZ R39, R39, R158 ;  /* 0x0000009e27277221 */ /* 0x000fe20000010000 */
[----:B------:R-:W-:Y:S01]  /*3be0*/  FFMA.FTZ R121, R121, UR19, R16 ;  /* 0x0000001379797c23 */ /* 0x000fe20008010010 */
[----:B------:R-:W-:Y:S01]  /*3bf0*/  FMUL.FTZ R160, R160, UR24 ;  /* 0x00000018a0a07c20 */ /* 0x000fe20008410000 */
[----:B------:R-:W-:-:S02]  /*3c00*/  FSEL R124, R124, RZ, P3 ;  /* 0x000000ff7c7c7208 */ /* 0x000fc40001800000 */
[----:B------:R-:W-:Y:S01]  /*3c10*/  FMUL.FTZ R127, R121, UR9 ;  /* 0x00000009797f7c20 */ /* 0x000fe20008410000 */
[----:B------:R-:W-:Y:S01]  /*3c20*/  @P5 SHF.L.U32 R121, R122, 0x10, RZ ;  /* 0x000000107a795819 */ /* 0x000fe200000006ff */
[--C-:B------:R-:W-:Y:S01]  /*3c30*/  FFMA.FTZ R122, R134, UR18, R126.reuse ;  /* 0x00000012867a7c23 */ /* 0x100fe2000801007e */
[----:B------:R-:W-:Y:S01]  /*3c40*/  ISETP.GE.U32.AND P3, PT, R148, RZ, PT ;  /* 0x000000ff9400720c */ /* 0x000fe20003f66070 */
[----:B------:R-:W-:Y:S01]  /*3c50*/  FMUL.FTZ R127, R127, UR24 ;  /* 0x000000187f7f7c20 */ /* 0x000fe20008410000 */
[----:B------:R-:W-:Y:S01]  /*3c60*/  FSEL R125, R125, RZ, P4 ;  /* 0x000000ff7d7d7208 */ /* 0x000fe20002000000 */
[----:B------:R-:W-:Y:S01]  /*3c70*/  @P5 FMUL.FTZ R154, R121, R160 ;  /* 0x000000a0799a5220 */ /* 0x000fe20000410000 */
[----:B------:R-:W-:Y:S01]  /*3c80*/  FFMA.FTZ R121, R9, UR18, R126 ;  /* 0x0000001209797c23 */ /* 0x000fe2000801007e */
[C---:B------:R-:W-:Y:S01]  /*3c90*/  LOP3.LUT P4, RZ, R149.reuse, 0xff0000, RZ, 0xc0, !PT ;  /* 0x00ff000095ff7812 */ /* 0x040fe2000788c0ff */
[----:B------:R-:W-:Y:S01]  /*3ca0*/  @P6 FMUL.FTZ R155, R152, R127 ;  /* 0x0000007f989b6220 */ /* 0x000fe20000410000 */
[----:B------:R-:W-:Y:S01]  /*3cb0*/  ISETP.GE.U32.AND.EX P3, PT, R149, 0x1000000, PT, P3 ;  /* 0x010000009500780c */ /* 0x000fe20003f66130 */
[----:B------:R-:W-:Y:S01]  /*3cc0*/  FADD.FTZ R121, R132, -R121 ;  /* 0x8000007984797221 */ /* 0x000fe20000010000 */
[----:B------:R-:W-:Y:S01]  /*3cd0*/  FADD.FTZ R152, R133, -R122 ;  /* 0x8000007a85987221 */ /* 0x000fe20000010000 */
[----:B------:R-:W-:Y:S01]  /*3ce0*/  FADD.FTZ R155, R32, R155 ;  /* 0x0000009b209b7221 */ /* 0x000fe20000010000 */
[----:B------:R-:W-:Y:S01]  /*3cf0*/  FADD.FTZ R154, R33, R154 ;  /* 0x0000009a219a7221 */ /* 0x000fe20000010000 */
[----:B------:R-:W-:Y:S01]  /*3d00*/  FFMA.FTZ R121, R121, UR19, R18 ;  /* 0x0000001379797c23 */ /* 0x000fe20008010012 */
[----:B------:R-:W-:-:S03]  /*3d10*/  FFMA.FTZ R152, R152, UR19, R19 ;  /* 0x0000001398987c23 */ /* 0x000fc60008010013 */
[----:B------:R-:W-:Y:S01]  /*3d20*/  FMUL.FTZ R121, R121, UR9 ;  /* 0x0000000979797c20 */ /* 0x000fe20008410000 */
[----:B------:R-:W-:Y:S01]  /*3d30*/  FMUL.FTZ R156, R152, UR9 ;  /* 0x00000009989c7c20 */ /* 0x000fe20008410000 */
[C---:B------:R-:W-:Y:S02]  /*3d40*/  @P4 SHF.L.U32 R122, R123.reuse, 0x10, RZ ;  /* 0x000000107b7a4819 */ /* 0x040fe400000006ff */
[----:B------:R-:W-:Y:S01]  /*3d50*/  @P3 PRMT R123, R123, 0x7632, R123 ;  /* 0x000076327b7b3816 */ /* 0x000fe2000000007b */
[----:B------:R-:W-:Y:S01]  /*3d60*/  FMUL.FTZ R121, R121, UR24 ;  /* 0x0000001879797c20 */ /* 0x000fe20008410000 */
[----:B------:R-:W-:Y:S01]  /*3d70*/  FMUL.FTZ R156, R156, UR24 ;  /* 0x000000189c9c7c20 */ /* 0x000fe20008410000 */
[----:B------:R-:W-:Y:S02]  /*3d80*/  MOV R152, RZ ;  /* 0x000000ff00987202 */ /* 0x000fe40000000f00 */
[----:B------:R-:W-:Y:S01]  /*3d90*/  @P3 SHF.L.U32 R123, R123, 0x10, RZ ;  /* 0x000000107b7b3819 */ /* 0x000fe200000006ff */
[----:B------:R-:W-:Y:S01]  /*3da0*/  @P4 FMUL.FTZ R153, R122, R121 ;  /* 0x000000797a994220 */ /* 0x000fe20000410000 */
[----:B------:R-:W-:Y:S01]  /*3db0*/  FMUL.FTZ R122, R96, R127 ;  /* 0x0000007f607a7220 */ /* 0x000fe20000410000 */
[----:B------:R-:W-:Y:S01]  /*3dc0*/  FMUL.FTZ R127, R97, R160 ;  /* 0x000000a0617f7220 */ /* 0x000fe20000410000 */
[----:B------:R-:W-:Y:S01]  /*3dd0*/  FMUL.FTZ R121, R98, R121 ;  /* 0x0000007962797220 */ /* 0x000fe20000410000 */
[-C--:B------:R-:W-:Y:S01]  /*3de0*/  @P3 FMUL.FTZ R152, R123, R156.reuse ;  /* 0x0000009c7b983220 */ /* 0x080fe20000410000 */
[--C-:B------:R-:W-:Y:S01]  /*3df0*/  FFMA.FTZ R123, R3, UR18, R126.reuse ;  /* 0x00000012037b7c23 */ /* 0x100fe2000801007e */
[----:B------:R-:W-:Y:S01]  /*3e00*/  FSEL R122, R122, RZ, P6 ;  /* 0x000000ff7a7a7208 */ /* 0x000fe20003000000 */
[----:B------:R-:W-:Y:S01]  /*3e10*/  FFMA.FTZ R126, R4, UR18, R126 ;  /* 0x00000012047e7c23 */ /* 0x000fe2000801007e */
[----:B------:R-:W-:Y:S01]  /*3e20*/  LOP3.LUT P6, RZ, R148, 0xff, RZ, 0xc0, !PT ;  /* 0x000000ff94ff7812 */ /* 0x000fe200078cc0ff */
[----:B------:R-:W-:Y:S01]  /*3e30*/  FADD.FTZ R123, R10, -R123 ;  /* 0x8000007b0a7b7221 */ /* 0x000fe20000010000 */
[----:B------:R-:W-:Y:S01]  /*3e40*/  FSEL R127, R127, RZ, P5 ;  /* 0x000000ff7f7f7208 */ /* 0x000fe20002800000 */
[----:B------:R-:W-:Y:S01]  /*3e50*/  FADD.FTZ R160, R11, -R126 ;  /* 0x8000007e0ba07221 */ /* 0x000fe20000010000 */
[----:B------:R-:W-:Y:S01]  /*3e60*/  LOP3.LUT P5, RZ, R148, 0xff00, RZ, 0xc0, !PT ;  /* 0x0000ff0094ff7812 */ /* 0x000fe200078ac0ff */
[----:B------:R-:W-:Y:S01]  /*3e70*/  FFMA.FTZ R123, R123, UR19, R20 ;  /* 0x000000137b7b7c23 */ /* 0x000fe20008010014 */
[----:B------:R-:W-:Y:S01]  /*3e80*/  FMUL.FTZ R156, R99, R156 ;  /* 0x0000009c639c7220 */ /* 0x000fe20000410000 */
[----:B------:R-:W-:Y:S01]  /*3e90*/  FFMA.FTZ R160, R160, UR19, R21 ;  /* 0x00000013a0a07c23 */ /* 0x000fe20008010015 */
[----:B------:R-:W-:Y:S01]  /*3ea0*/  FADD.FTZ R152, R35, R152 ;  /* 0x0000009823987221 */ /* 0x000fe20000010000 */
[----:B------:R-:W-:Y:S01]  /*3eb0*/  FMUL.FTZ R123, R123, UR9 ;  /* 0x000000097b7b7c20 */ /* 0x000fe20008410000 */
[----:B------:R-:W-:Y:S01]  /*3ec0*/  FSEL R35, R121, RZ, P4 ;  /* 0x000000ff79237208 */ /* 0x000fe20002000000 */
[----:B------:R-:W-:Y:S01]  /*3ed0*/  FADD.FTZ R153, R34, R153 ;  /* 0x0000009922997221 */ /* 0x000fe20000010000 */
[----:B------:R-:W-:Y:S01]  /*3ee0*/  FSEL R156, R156, RZ, P3 ;  /* 0x000000ff9c9c7208 */ /* 0x000fe20001800000 */
[----:B------:R-:W-:Y:S01]  /*3ef0*/  FMUL.FTZ R123, R123, UR24 ;  /* 0x000000187b7b7c20 */ /* 0x000fe20008410000 */
[----:B------:R-:W-:-:S02]  /*3f00*/  @P6 SHF.L.U32 R126, R120, 0x10, RZ ;  /* 0x00000010787e6819 */ /* 0x000fc400000006ff */
[----:B------:R-:W-:Y:S02]  /*3f10*/  F2FP.BF16.F32.PACK_AB R122, R127, R122 ;  /* 0x0000007a7f7a723e */ /* 0x000fe400000010ff */
[----:B------:R-:W-:Y:S01]  /*3f20*/  F2FP.BF16.F32.PACK_AB R121, R124, R125 ;  /* 0x0000007d7c79723e */ /* 0x000fe200000010ff */
[-C--:B------:R-:W-:Y:S01]  /*3f30*/  @P6 FMUL.FTZ R157, R126, R123.reuse ;  /* 0x0000007b7e9d6220 */ /* 0x080fe20000410000 */
[----:B------:R-:W-:Y:S01]  /*3f40*/  @P5 PRMT R126, R120, 0x7632, R126 ;  /* 0x00007632787e5816 */ /* 0x000fe2000000007e */
[----:B------:R-:W-:Y:S01]  /*3f50*/  FMUL.FTZ R120, R160, UR9 ;  /* 0x00000009a0787c20 */ /* 0x000fe20008410000 */
[----:B------:R-:W-:Y:S01]  /*3f60*/  FMUL.FTZ R123, R100, R123 ;  /* 0x0000007b647b7220 */ /* 0x000fe20000410000 */
[----:B------:R-:W-:Y:S01]  /*3f70*/  FADD.FTZ R36, R36, R157 ;  /* 0x0000009d24247221 */ /* 0x000fe20000010000 */
[----:B------:R-:W-:Y:S01]  /*3f80*/  @P5 SHF.L.U32 R161, R126, 0x10, RZ ;  /* 0x000000107ea15819 */ /* 0x000fe200000006ff */
[----:B------:R-:W-:Y:S01]  /*3f90*/  FMUL.FTZ R120, R120, UR24 ;  /* 0x0000001878787c20 */ /* 0x000fe20008410000 */
[----:B------:R-:W-:-:S02]  /*3fa0*/  MOV R126, RZ ;  /* 0x000000ff007e7202 */ /* 0x000fc40000000f00 */
[----:B------:R-:W-:Y:S01]  /*3fb0*/  FSEL R32, R123, RZ, P6 ;  /* 0x000000ff7b207208 */ /* 0x000fe20003000000 */
[-C--:B------:R-:W-:Y:S01]  /*3fc0*/  @P5 FMUL.FTZ R126, R161, R120.reuse ;  /* 0x00000078a17e5220 */ /* 0x080fe20000410000 */
[----:B------:R-:W-:Y:S01]  /*3fd0*/  FMUL.FTZ R120, R101, R120 ;  /* 0x0000007865787220 */ /* 0x000fe20000410000 */
[----:B------:R-:W-:Y:S02]  /*3fe0*/  F2FP.BF16.F32.PACK_AB R123, R156, R35 ;  /* 0x000000239c7b723e */ /* 0x000fe400000010ff */
[----:B------:R-:W-:Y:S02]  /*3ff0*/  FADD.FTZ R37, R37, R126 ;  /* 0x0000007e25257221 */ /* 0x000fe40000010000 */
[----:B------:R-:W-:-:S04]  /*4000*/  FSEL R33, R120, RZ, P5 ;  /* 0x000000ff78217208 */ /* 0x000fc80002800000 */
[----:B------:R-:W-:Y:S01]  /*4010*/  F2FP.BF16.F32.PACK_AB R120, R33, R32 ;  /* 0x000000202178723e */ /* 0x000fe200000010ff */
[----:B------:R-:W-:Y:S06]  /*4020*/  BRA `(.L_x_3620) ;  /* 0x0000000c00487947 */ /* 0x000fec0003800000 */
.L_x_3618:
[----:B------:R-:W0:Y:S02]  /*4030*/  LDC.64 R124, c[0x0][0x478] ;  /* 0x00011e00ff7c7b82 */ /* 0x000e240000000a00 */
[----:B0-----:R-:W-:-:S04]  /*4040*/  ISETP.NE.U32.AND P0, PT, R124, RZ, PT ;  /* 0x000000ff7c00720c */ /* 0x001fc80003f05070 */
[----:B------:R-:W-:-:S13]  /*4050*/  ISETP.NE.AND.EX P0, PT, R125, RZ, PT, P0 ;  /* 0x000000ff7d00720c */ /* 0x000fda0003f05300 */
        /* <DEDUP_REMOVED lines=10> */
[----:B------:R-:W-:Y:S02]  /*4100*/  HFMA2 R161, -RZ, RZ, 0, 0 ;  /* 0x00000000ffa17431 */ /* 0x000fe400000001ff */
[----:B------:R-:W-:Y:S01]  /*4110*/  FMUL.FTZ R117, R112, UR19 ;  /* 0x0000001370757c20 */ /* 0x000fe20008410000 */
[----:B------:R-:W-:Y:S01]  /*4120*/  LOP3.LUT P5, RZ, R148, 0xff000000, RZ, 0xc0, !PT ;  /* 0xff00000094ff7812 */ /* 0x000fe200078ac0ff */
[----:B------:R-:W-:Y:S01]  /*4130*/  FMUL.FTZ R112, R116, UR9 ;  /* 0x0000000974707c20 */ /* 0x000fe20008410000 */
[----:B------:R-:W-:Y:S01]  /*4140*/  FADD.FTZ R118, R12, -R115 ;  /* 0x800000730c767221 */ /* 0x000fe20000010000 */
[C---:B-----5:R-:W-:Y:S01]  /*4150*/  @P4 SHF.L.U32 R114, R120.reuse, 0x10, RZ ;  /* 0x0000001078724819 */ /* 0x060fe200000006ff */
[----:B------:R-:W-:Y:S01]  /*4160*/  FMUL.FTZ R113, R117, UR9 ;  /* 0x0000000975717c20 */ /* 0x000fe20008410000 */
[----:B------:R-:W-:Y:S01]  /*4170*/  @P3 PRMT R120, R120, 0x7632, R120 ;  /* 0x0000763278783816 */ /* 0x000fe20000000078 */
[----:B------:R-:W-:Y:S01]  /*4180*/  FMUL.FTZ R127, R112, UR24 ;  /* 0x00000018707f7c20 */ /* 0x000fe20008410000 */
[----:B------:R-:W-:Y:S01]  /*4190*/  FFMA.FTZ R112, R6, UR18, R126 ;  /* 0x0000001206707c23 */ /* 0x000fe2000801007e */
[----:B------:R-:W-:Y:S01]  /*41a0*/  FMUL.FTZ R118, R118, UR19 ;  /* 0x0000001376767c20 */ /* 0x000fe20008410000 */
[----:B------:R-:W-:Y:S01]  /*41b0*/  @P3 SHF.L.U32 R115, R120, 0x10, RZ ;  /* 0x0000001078733819 */ /* 0x000fe200000006ff */
[-C--:B------:R-:W-:Y:S01]  /*41c0*/  @P4 FMUL.FTZ R161, R114, R127.reuse ;  /* 0x0000007f72a14220 */ /* 0x080fe20000410000 */
[----:B------:R-:W-:Y:S01]  /*41d0*/  FMUL.FTZ R120, R113, UR24 ;  /* 0x0000001871787c20 */ /* 0x000fe20008410000 */
[----:B------:R-:W-:Y:S01]  /*41e0*/  FADD.FTZ R119, R13, -R112 ;  /* 0x800000700d777221 */ /* 0x000fe20000010000 */
[----:B------:R-:W-:Y:S01]  /*41f0*/  FMUL.FTZ R127, R100, R127 ;  /* 0x0000007f647f7220 */ /* 0x000fe20000410000 */
[----:B------:R-:W-:Y:S01]  /*4200*/  MOV R156, RZ ;  /* 0x000000ff009c7202 */ /* 0x000fe20000000f00 */
[----:B------:R-:W-:Y:S01]  /*4210*/  FMUL.FTZ R125, R118, UR9 ;  /* 0x00000009767d7c20 */ /* 0x000fe20008410000 */
[-C--:B------:R-:W-:Y:S01]  /*4220*/  @P3 FMUL.FTZ R156, R115, R120.reuse ;  /* 0x00000078739c3220 */ /* 0x080fe20000410000 */
[----:B------:R-:W-:Y:S01]  /*4230*/  FMUL.FTZ R119, R119, UR19 ;  /* 0x0000001377777c20 */ /* 0x000fe20008410000 */
[----:B------:R-:W-:Y:S01]  /*4240*/  FFMA.FTZ R113, R7, UR18, R126 ;  /* 0x0000001207717c23 */ /* 0x000fe2000801007e */
[----:B------:R-:W-:Y:S01]  /*4250*/  FMUL.FTZ R120, R101, R120 ;  /* 0x0000007865787220 */ /* 0x000fe20000410000 */
[----:B------:R-:W-:Y:S01]  /*4260*/  FSEL R127, R127, RZ, P4 ;  /* 0x000000ff7f7f7208 */ /* 0x000fe20002000000 */
[----:B------:R-:W-:Y:S01]  /*4270*/  FMUL.FTZ R125, R125, UR24 ;  /* 0x000000187d7d7c20 */ /* 0x000fe20008410000 */
[----:B------:R-:W-:Y:S01]  /*4280*/  @P6 SHF.L.U32 R112, R121, 0x10, RZ ;  /* 0x0000001079706819 */ /* 0x000fe200000006ff */
[----:B------:R-:W-:Y:S01]  /*4290*/  FMUL.FTZ R124, R119, UR9 ;  /* 0x00000009777c7c20 */ /* 0x000fe20008410000 */
[----:B------:R-:W-:Y:S01]  /*42a0*/  LOP3.LUT P4, RZ, R149, 0xff, RZ, 0xc0, !PT ;  /* 0x000000ff95ff7812 */ /* 0x000fe2000788c0ff */
[----:B------:R-:W-:Y:S01]  /*42b0*/  FADD.FTZ R113, R14, -R113 ;  /* 0x800000710e717221 */ /* 0x000fe20000010000 */
[----:B------:R-:W-:-:S02]  /*42c0*/  @P5 PRMT R121, R121, 0x7632, R121 ;  /* 0x0000763279795816 */ /* 0x000fc40000000079 */
[----:B------:R-:W-:Y:S02]  /*42d0*/  CS2R R158, SRZ ;  /* 0x00000000009e7805 */ /* 0x000fe4000001ff00 */
[----:B------:R-:W-:Y:S01]  /*42e0*/  FSEL R120, R120, RZ, P3 ;  /* 0x000000ff78787208 */ /* 0x000fe20001800000 */
[----:B------:R-:W-:Y:S01]  /*42f0*/  @P6 FMUL.FTZ R159, R112, R125 ;  /* 0x0000007d709f6220 */ /* 0x000fe20000410000 */
[----:B------:R-:W-:Y:S01]  /*4300*/  @P5 SHF.L.U32 R121, R121, 0x10, RZ ;  /* 0x0000001079795819 */ /* 0x000fe200000006ff */
[----:B------:R-:W-:Y:S01]  /*4310*/  FMUL.FTZ R124, R124, UR24 ;  /* 0x000000187c7c7c20 */ /* 0x000fe20008410000 */
[----:B------:R-:W-:Y:S01]  /*4320*/  LOP3.LUT P3, RZ, R149, 0xff00, RZ, 0xc0, !PT ;  /* 0x0000ff0095ff7812 */ /* 0x000fe2000786c0ff */
[----:B------:R-:W-:Y:S01]  /*4330*/  FMUL.FTZ R112, R113, UR19 ;  /* 0x0000001371707c20 */ /* 0x000fe20008410000 */
[----:B------:R-:W-:Y:S01]  /*4340*/  FFMA.FTZ R114, R8, UR18, R126 ;  /* 0x0000001208727c23 */ /* 0x000fe2000801007e */
[----:B------:R-:W-:Y:S01]  /*4350*/  @P5 FMUL.FTZ R158, R121, R124 ;  /* 0x0000007c799e5220 */ /* 0x000fe20000410000 */
[----:B------:R-:W-:Y:S01]  /*4360*/  CS2R R154, SRZ ;  /* 0x00000000009a7805 */ /* 0x000fe2000001ff00 */
[----:B------:R-:W-:Y:S01]  /*4370*/  FMUL.FTZ R113, R112, UR9 ;  /* 0x0000000970717c20 */ /* 0x000fe20008410000 */
[----:B------:R-:W-:Y:S01]  /*4380*/  FADD.FTZ R121, R15, -R114 ;  /* 0x800000720f797221 */ /* 0x000fe20000010000 */
[----:B------:R-:W-:-:S02]  /*4390*/  @P4 SHF.L.U32 R114, R122, 0x10, RZ ;  /* 0x000000107a724819 */ /* 0x000fc400000006ff */
[----:B------:R-:W-:Y:S01]  /*43a0*/  CS2R R152, SRZ ;  /* 0x0000000000987805 */ /* 0x000fe2000001ff00 */
[----:B------:R-:W-:Y:S01]  /*43b0*/  FMUL.FTZ R115, R113, UR24 ;  /* 0x0000001871737c20 */ /* 0x000fe20008410000 */
[----:B------:R-:W-:Y:S01]  /*43c0*/  FMUL.FTZ R113, R121, UR19 ;  /* 0x0000001379717c20 */ /* 0x000fe20008410000 */
[----:B------:R-:W-:Y:S01]  /*43d0*/  FMUL.FTZ R125, R102, R125 ;  /* 0x0000007d667d7220 */ /* 0x000fe20000410000 */
[----:B------:R-:W-:Y:S01]  /*43e0*/  FMUL.FTZ R124, R103, R124 ;  /* 0x0000007c677c7220 */ /* 0x000fe20000410000 */
[-C--:B------:R-:W-:Y:S01]  /*43f0*/  @P4 FMUL.FTZ R155, R114, R115.reuse ;  /* 0x00000073729b4220 */ /* 0x080fe20000410000 */
[----:B------:R-:W-:Y:S01]  /*4400*/  @P3 PRMT R122, R122, 0x7632, R122 ;  /* 0x000076327a7a3816 */ /* 0x000fe2000000007a */
[----:B------:R-:W-:Y:S01]  /*4410*/  FMUL.FTZ R114, R113, UR9 ;  /* 0x0000000971727c20 */ /* 0x000fe20008410000 */
[----:B------:R-:W-:Y:S01]  /*4420*/  FADD.FTZ R36, R36, R161 ;  /* 0x000000a124247221 */ /* 0x000fe20000010000 */
[----:B------:R-:W-:Y:S01]  /*4430*/  FADD.FTZ R155, R32, R155 ;  /* 0x0000009b209b7221 */ /* 0x000fe20000010000 */
[----:B------:R-:W-:Y:S01]  /*4440*/  @P3 SHF.L.U32 R121, R122, 0x10, RZ ;  /* 0x000000107a793819 */ /* 0x000fe200000006ff */
[----:B------:R-:W-:Y:S01]  /*4450*/  FMUL.FTZ R114, R114, UR24 ;  /* 0x0000001872727c20 */ /* 0x000fe20008410000 */
[----:B------:R-:W-:Y:S01]  /*4460*/  FMUL.FTZ R122, R96, R115 ;  /* 0x00000073607a7220 */ /* 0x000fe20000410000 */
[--C-:B------:R-:W-:Y:S01]  /*4470*/  FFMA.FTZ R115, R9, UR18, R126.reuse ;  /* 0x0000001209737c23 */ /* 0x100fe2000801007e */
[----:B------:R-:W-:Y:S01]  /*4480*/  FFMA.FTZ R126, R134, UR18, R126 ;  /* 0x00000012867e7c23 */ /* 0x000fe2000801007e */
[-C--:B------:R-:W-:Y:S01]  /*4490*/  @P3 FMUL.FTZ R154, R121, R114.reuse ;  /* 0x00000072799a3220 */ /* 0x080fe20000410000 */
[----:B------:R-:W-:Y:S01]  /*44a0*/  FMUL.FTZ R121, R97, R114 ;  /* 0x0000007261797220 */ /* 0x000fe20000410000 */
[----:B------:R-:W-:Y:S01]  /*44b0*/  FSEL R122, R122, RZ, P4 ;  /* 0x000000ff7a7a7208 */ /* 0x000fe20002000000 */
[----:B------:R-:W-:Y:S01]  /*44c0*/  FADD.FTZ R115, R132, -R115 ;  /* 0x8000007384737221 */ /* 0x000fe20000010000 */
[----:B------:R-:W-:Y:S01]  /*44d0*/  LOP3.LUT P4, RZ, R149, 0xff0000, RZ, 0xc0, !PT ;  /* 0x00ff000095ff7812 */ /* 0x000fe2000788c0ff */
[----:B------:R-:W-:Y:S01]  /*44e0*/  FADD.FTZ R37, R37, R156 ;  /* 0x0000009c25257221 */ /* 0x000fe20000010000 */
[----:B------:R-:W-:Y:S01]  /*44f0*/  FSEL R121, R121, RZ, P3 ;  /* 0x000000ff79797208 */ /* 0x000fe20001800000 */
[----:B------:R-:W-:Y:S01]  /*4500*/  FMUL.FTZ R114, R115, UR19 ;  /* 0x0000001373727c20 */ /* 0x000fe20008410000 */
[----:B------:R-:W-:Y:S01]  /*4510*/  ISETP.GE.U32.AND P3, PT, R148, RZ, PT ;  /* 0x000000ff9400720c */ /* 0x000fe20003f66070 */
[----:B------:R-:W-:Y:S01]  /*4520*/  FADD.FTZ R115, R133, -R126 ;  /* 0x8000007e85737221 */ /* 0x000fe20000010000 */
[----:B------:R-:W-:Y:S01]  /*4530*/  F2FP.BF16.F32.PACK_AB R122, R121, R122 ;  /* 0x0000007a797a723e */ /* 0x000fe200000010ff */
[----:B------:R-:W-:Y:S01]  /*4540*/  FMUL.FTZ R157, R114, UR9 ;  /* 0x00000009729d7c20 */ /* 0x000fe20008410000 */
[----:B------:R-:W-:Y:S01]  /*4550*/  ISETP.GE.U32.AND.EX P3, PT, R149, 0x1000000, PT, P3 ;  /* 0x010000009500780c */ /* 0x000fe20003f66130 */
[----:B------:R-:W-:Y:S01]  /*4560*/  FMUL.FTZ R115, R115, UR19 ;  /* 0x0000001373737c20 */ /* 0x000fe20008410000 */
[----:B------:R-:W-:Y:S01]  /*4570*/  FSEL R121, R125, RZ, P6 ;  /* 0x000000ff7d797208 */ /* 0x000fe20003000000 */
[----:B------:R-:W-:Y:S01]  /*4580*/  FMUL.FTZ R157, R157, UR24 ;  /* 0x000000189d9d7c20 */ /* 0x000fe20008410000 */
[----:B------:R-:W-:Y:S01]  /*4590*/  FSEL R124, R124, RZ, P5 ;  /* 0x000000ff7c7c7208 */ /* 0x000fe20002800000 */
[----:B------:R-:W-:Y:S01]  /*45a0*/  FADD.FTZ R38, R38, R159 ;  /* 0x0000009f26267221 */ /* 0x000fe20000010000 */
[----:B------:R-:W-:Y:S01]  /*45b0*/  @P4 SHF.L.U32 R126, R123, 0x10, RZ ;  /* 0x000000107b7e4819 */ /* 0x000fe200000006ff */
[----:B------:R-:W-:Y:S01]  /*45c0*/  FADD.FTZ R39, R39, R158 ;  /* 0x0000009e27277221 */ /* 0x000fe20000010000 */
[----:B------:R-:W-:Y:S01]  /*45d0*/  FADD.FTZ R154, R33, R154 ;  /* 0x0000009a219a7221 */ /* 0x000fe20000010000 */
[----:B------:R-:W-:-:S02]  /*45e0*/  F2FP.BF16.F32.PACK_AB R121, R124, R121 ;  /* 0x000000797c79723e */ /* 0x000fc400000010ff */
[-C--:B------:R-:W-:Y:S01]  /*45f0*/  @P4 FMUL.FTZ R153, R126, R157.reuse ;  /* 0x0000009d7e994220 */ /* 0x080fe20000410000 */
[----:B------:R-:W-:Y:S01]  /*4600*/  FMUL.FTZ R126, R115, UR9 ;  /* 0x00000009737e7c20 */ /* 0x000fe20008410000 */
[----:B------:R-:W-:Y:S01]  /*4610*/  @P3 PRMT R123, R123, 0x7632, R123 ;  /* 0x000076327b7b3816 */ /* 0x000fe2000000007b */
[----:B------:R-:W-:Y:S01]  /*4620*/  FMUL.FTZ R157, R98, R157 ;  /* 0x0000009d629d7220 */ /* 0x000fe20000410000 */
[----:B------:R-:W-:Y:S01]  /*4630*/  FADD.FTZ R153, R34, R153 ;  /* 0x0000009922997221 */ /* 0x000fe20000010000 */
[----:B------:R-:W-:Y:S01]  /*4640*/  FMUL.FTZ R126, R126, UR24 ;  /* 0x000000187e7e7c20 */ /* 0x000fe20008410000 */
[----:B------:R-:W-:Y:S02]  /*4650*/  @P3 SHF.L.U32 R123, R123, 0x10, RZ ;  /* 0x000000107b7b3819 */ /* 0x000fe400000006ff */
[----:B------:R-:W-:Y:S02]  /*4660*/  FSEL R32, R157, RZ, P4 ;  /* 0x000000ff9d207208 */ /* 0x000fe40002000000 */
[----:B------:R-:W-:Y:S01]  /*4670*/  F2FP.BF16.F32.PACK_AB R120, R120, R127 ;  /* 0x0000007f7878723e */ /* 0x000fe200000010ff */
[-C--:B------:R-:W-:Y:S01]  /*4680*/  @P3 FMUL.FTZ R152, R123, R126.reuse ;  /* 0x0000007e7b983220 */ /* 0x080fe20000410000 */
[----:B------:R-:W-:-:S03]  /*4690*/  FMUL.FTZ R126, R99, R126 ;  /* 0x0000007e637e7220 */ /* 0x000fc60000410000 */
[----:B------:R-:W-:Y:S02]  /*46a0*/  FADD.FTZ R152, R35, R152 ;  /* 0x0000009823987221 */ /* 0x000fe40000010000 */
[----:B------:R-:W-:-:S04]  /*46b0*/  FSEL R123, R126, RZ, P3 ;  /* 0x000000ff7e7b7208 */ /* 0x000fc80001800000 */
[----:B------:R-:W-:Y:S01]  /*46c0*/  F2FP.BF16.F32.PACK_AB R123, R123, R32 ;  /* 0x000000207b7b723e */ /* 0x000fe200000010ff */
[----:B------:R-:W-:Y:S06]  /*46d0*/  BRA `(.L_x_3620) ;  /* 0x00000004009c7947 */ /* 0x000fec0003800000 */
.L_x_3621:
        /* <DEDUP_REMOVED lines=8> */
[----:B------:R-:W-:Y:S01]  /*4760*/  FMUL.FTZ R125, R125, UR19 ;  /* 0x000000137d7d7c20 */ /* 0x000fe20008410000 */
[----:B------:R-:W-:Y:S01]  /*4770*/  LOP3.LUT P5, RZ, R149, 0xff00, RZ, 0xc0, !PT ;  /* 0x0000ff0095ff7812 */ /* 0x000fe200078ac0ff */
[----:B------:R-:W-:Y:S01]  /*4780*/  FMUL.FTZ R127, R127, UR19 ;  /* 0x000000137f7f7c20 */ /* 0x000fe20008410000 */
[----:B------:R-:W-:Y:S01]  /*4790*/  FFMA.FTZ R152, R8, UR18, R126 ;  /* 0x0000001208987c23 */ /* 0x000fe2000801007e */
[----:B------:R-:W-:Y:S01]  /*47a0*/  FMUL.FTZ R125, R125, UR9 ;  /* 0x000000097d7d7c20 */ /* 0x000fe20008410000 */
[----:B------:R-:W-:-:S02]  /*47b0*/  CS2R R154, SRZ ;  /* 0x00000000009a7805 */ /* 0x000fc4000001ff00 */
[----:B-----5:R-:W-:Y:S01]  /*47c0*/  @P4 SHF.L.U32 R124, R121, 0x10, RZ ;  /* 0x00000010797c4819 */ /* 0x020fe200000006ff */
[----:B------:R-:W-:Y:S02]  /*47d0*/  HFMA2 R153, -RZ, RZ, 0, 0 ;  /* 0x00000000ff997431 */ /* 0x000fe400000001ff */
[----:B------:R-:W-:Y:S01]  /*47e0*/  FMUL.FTZ R125, R125, UR24 ;  /* 0x000000187d7d7c20 */ /* 0x000fe20008410000 */
[----:B------:R-:W-:Y:S01]  /*47f0*/  @P3 PRMT R121, R121, 0x7632, R121 ;  /* 0x0000763279793816 */ /* 0x000fe20000000079 */
[----:B------:R-:W-:Y:S02]  /*4800*/  HFMA2 R157, -RZ, RZ, 0, 0 ;  /* 0x00000000ff9d7431 */ /* 0x000fe400000001ff */
[-C--:B------:R-:W-:Y:S01]  /*4810*/  @P4 FMUL.FTZ R159, R124, R125.reuse ;  /* 0x0000007d7c9f4220 */ /* 0x080fe20000410000 */
[----:B------:R-:W-:Y:S01]  /*4820*/  FMUL.FTZ R124, R127, UR9 ;  /* 0x000000097f7c7c20 */ /* 0x000fe20008410000 */
[----:B------:R-:W-:Y:S01]  /*4830*/  @P3 SHF.L.U32 R121, R121, 0x10, RZ ;  /* 0x0000001079793819 */ /* 0x000fe200000006ff */
[----:B------:R-:W-:Y:S01]  /*4840*/  FMUL.FTZ R125, R102, R125 ;  /* 0x0000007d667d7220 */ /* 0x000fe20000410000 */
[----:B------:R-:W-:Y:S01]  /*4850*/  FADD.FTZ R38, R38, R159 ;  /* 0x0000009f26267221 */ /* 0x000fe20000010000 */
[----:B------:R-:W-:-:S03]  /*4860*/  FMUL.FTZ R124, R124, UR24 ;  /* 0x000000187c7c7c20 */ /* 0x000fc60008410000 */
[----:B------:R-:W-:Y:S01]  /*4870*/  FSEL R125, R125, RZ, P4 ;  /* 0x000000ff7d7d7208 */ /* 0x000fe20002000000 */
[-C--:B------:R-:W-:Y:S01]  /*4880*/  @P3 FMUL.FTZ R158, R121, R124.reuse ;  /* 0x0000007c799e3220 */ /* 0x080fe20000410000 */
[----:B------:R-:W-:Y:S01]  /*4890*/  FFMA.FTZ R121, R7, UR18, R126 ;  /* 0x0000001207797c23 */ /* 0x000fe2000801007e */
[----:B------:R-:W-:Y:S01]  /*48a0*/  FMUL.FTZ R124, R103, R124 ;  /* 0x0000007c677c7220 */ /* 0x000fe20000410000 */
[----:B------:R-:W-:Y:S01]  /*48b0*/  LOP3.LUT P4, RZ, R149, 0xff0000, RZ, 0xc0, !PT ;  /* 0x00ff000095ff7812 */ /* 0x000fe2000788c0ff */
[----:B------:R-:W-:Y:S01]  /*48c0*/  FADD.FTZ R39, R39, R158 ;  /* 0x0000009e27277221 */ /* 0x000fe20000010000 */
[----:B------:R-:W-:Y:S02]  /*48d0*/  FADD.FTZ R121, R14, -R121 ;  /* 0x800000790e797221 */ /* 0x000fe40000010000 */
[----:B------:R-:W-:Y:S02]  /*48e0*/  FSEL R124, R124, RZ, P3 ;  /* 0x000000ff7c7c7208 */ /* 0x000fe40001800000 */
[----:B------:R-:W-:Y:S01]  /*48f0*/  FMUL.FTZ R121, R121, UR19 ;  /* 0x0000001379797c20 */ /* 0x000fe20008410000 */
[----:B------:R-:W-:-:S03]  /*4900*/  ISETP.GE.U32.AND P3, PT, R148, RZ, PT ;  /* 0x000000ff9400720c */ /* 0x000fc60003f66070 */
[----:B------:R-:W-:Y:S01]  /*4910*/  FMUL.FTZ R127, R121, UR9 ;  /* 0x00000009797f7c20 */ /* 0x000fe20008410000 */
[----:B------:R-:W-:Y:S01]  /*4920*/  FADD.FTZ R121, R15, -R152 ;  /* 0x800000980f797221 */ /* 0x000fe20000010000 */
[C---:B------:R-:W-:Y:S02]  /*4930*/  @P6 SHF.L.U32 R152, R122.reuse, 0x10, RZ ;  /* 0x000000107a986819 */ /* 0x040fe400000006ff */
[----:B------:R-:W-:Y:S01]  /*4940*/  @P5 PRMT R122, R122, 0x7632, R122 ;  /* 0x000076327a7a5816 */ /* 0x000fe2000000007a */
[----:B------:R-:W-:Y:S01]  /*4950*/  FMUL.FTZ R121, R121, UR19 ;  /* 0x0000001379797c20 */ /* 0x000fe20008410000 */
[----:B------:R-:W-:Y:S01]  /*4960*/  ISETP.GE.U32.AND.EX P3, PT, R149, 0x1000000, PT, P3 ;  /* 0x010000009500780c */ /* 0x000fe20003f66130 */
[----:B------:R-:W-:Y:S02]  /*4970*/  FMUL.FTZ R127, R127, UR24 ;  /* 0x000000187f7f7c20 */ /* 0x000fe40008410000 */
[----:B------:R-:W-:Y:S01]  /*4980*/  FMUL.FTZ R160, R121, UR9 ;  /* 0x0000000979a07c20 */ /* 0x000fe20008410000 */
[----:B------:R-:W-:Y:S01]  /*4990*/  @P5 SHF.L.U32 R121, R122, 0x10, RZ ;  /* 0x000000107a795819 */ /* 0x000fe200000006ff */
[----:B------:R-:W-:Y:S01]  /*49a0*/  FFMA.FTZ R122, R134, UR18, R126 ;  /* 0x00000012867a7c23 */ /* 0x000fe2000801007e */
[----:B------:R-:W-:Y:S01]  /*49b0*/  @P6 FMUL.FTZ R155, R152, R127 ;  /* 0x0000007f989b6220 */ /* 0x000fe20000410000 */
[----:B------:R-:W-:-:S02]  /*49c0*/  FMUL.FTZ R160, R160, UR24 ;  /* 0x00000018a0a07c20 */ /* 0x000fc40008410000 */
[----:B------:R-:W-:Y:S01]  /*49d0*/  FADD.FTZ R152, R133, -R122 ;  /* 0x8000007a85987221 */ /* 0x000fe20000010000 */
[----:B------:R-:W-:Y:S01]  /*49e0*/  @P4 SHF.L.U32 R122, R123, 0x10, RZ ;  /* 0x000000107b7a4819 */ /* 0x000fe200000006ff */
[----:B------:R-:W-:Y:S01]  /*49f0*/  @P5 FMUL.FTZ R154, R121, R160 ;  /* 0x000000a0799a5220 */ /* 0x000fe20000410000 */
[----:B------:R-:W-:Y:S01]  /*4a00*/  FFMA.FTZ R121, R9, UR18, R126 ;  /* 0x0000001209797c23 */ /* 0x000fe2000801007e */
[----:B------:R-:W-:Y:S01]  /*4a10*/  FMUL.FTZ R152, R152, UR19 ;  /* 0x0000001398987c20 */ /* 0x000fe20008410000 */
[----:B------:R-:W-:Y:S01]  /*4a20*/  @P3 PRMT R123, R123, 0x7632, R123 ;  /* 0x000076327b7b3816 */ /* 0x000fe2000000007b */
[----:B------:R-:W-:Y:S01]  /*4a30*/  FADD.FTZ R155, R32, R155 ;  /* 0x0000009b209b7221 */ /* 0x000fe20000010000 */
[----:B------:R-:W-:Y:S01]  /*4a40*/  FADD.FTZ R121, R132, -R121 ;  /* 0x8000007984797221 */ /* 0x000fe20000010000 */
[----:B------:R-:W-:Y:S01]  /*4a50*/  FMUL.FTZ R156, R152, UR9 ;  /* 0x00000009989c7c20 */ /* 0x000fe20008410000 */
[----:B------:R-:W-:Y:S01]  /*4a60*/  @P3 SHF.L.U32 R123, R123, 0x10, RZ ;  /* 0x000000107b7b3819 */ /* 0x000fe200000006ff */
[----:B------:R-:W-:Y:S01]  /*4a70*/  FADD.FTZ R154, R33, R154 ;  /* 0x0000009a219a7221 */ /* 0x000fe20000010000 */
[----:B------:R-:W-:Y:S01]  /*4a80*/  FMUL.FTZ R121, R121, UR19 ;  /* 0x0000001379797c20 */ /* 0x000fe20008410000 */
[----:B------:R-:W-:Y:S01]  /*4a90*/  FMUL.FTZ R156, R156, UR24 ;  /* 0x000000189c9c7c20 */ /* 0x000fe20008410000 */
[----:B------:R-:W-:-:S02]  /*4aa0*/  MOV R152, RZ ;  /* 0x000000ff00987202 */ /* 0x000fc40000000f00 */
[----:B------:R-:W-:Y:S01]  /*4ab0*/  FMUL.FTZ R121, R121, UR9 ;  /* 0x0000000979797c20 */ /* 0x000fe20008410000 */
[-C--:B------:R-:W-:Y:S01]  /*4ac0*/  @P3 FMUL.FTZ R152, R123, R156.reuse ;  /* 0x0000009c7b983220 */ /* 0x080fe20000410000 */
[--C-:B------:R-:W-:Y:S01]  /*4ad0*/  FFMA.FTZ R123, R3, UR18, R126.reuse ;  /* 0x00000012037b7c23 */ /* 0x100fe2000801007e */
[----:B------:R-:W-:Y:S01]  /*4ae0*/  FFMA.FTZ R126, R4, UR18, R126 ;  /* 0x00000012047e7c23 */ /* 0x000fe2000801007e */
[----:B------:R-:W-:Y:S01]  /*4af0*/  FMUL.FTZ R121, R121, UR24 ;  /* 0x0000001879797c20 */ /* 0x000fe20008410000 */
[----:B------:R-:W-:Y:S01]  /*4b00*/  FMUL.FTZ R156, R99, R156 ;  /* 0x0000009c639c7220 */ /* 0x000fe20000410000 */
[----:B------:R-:W-:Y:S01]  /*4b10*/  FADD.FTZ R123, R10, -R123 ;  /* 0x8000007b0a7b7221 */ /* 0x000fe20000010000 */
[----:B------:R-:W-:Y:S01]  /*4b20*/  FADD.FTZ R152, R35, R152 ;  /* 0x0000009823987221 */ /* 0x000fe20000010000 */
[----:B------:R-:W-:Y:S01]  /*4b30*/  @P4 FMUL.FTZ R153, R122, R121 ;  /* 0x000000797a994220 */ /* 0x000fe20000410000 */
[----:B------:R-:W-:Y:S01]  /*4b40*/  FMUL.FTZ R122, R96, R127 ;  /* 0x0000007f607a7220 */ /* 0x000fe20000410000 */
[----:B------:R-:W-:Y:S01]  /*4b50*/  FMUL.FTZ R127, R97, R160 ;  /* 0x000000a0617f7220 */ /* 0x000fe20000410000 */
[----:B------:R-:W-:Y:S01]  /*4b60*/  FMUL.FTZ R123, R123, UR19 ;  /* 0x000000137b7b7c20 */ /* 0x000fe20008410000 */
[----:B------:R-:W-:Y:S01]  /*4b70*/  FADD.FTZ R160, R11, -R126 ;  /* 0x8000007e0ba07221 */ /* 0x000fe20000010000 */
[----:B------:R-:W-:Y:S01]  /*4b80*/  FMUL.FTZ R121, R98, R121 ;  /* 0x0000007962797220 */ /* 0x000fe20000410000 */
[----:B------:R-:W-:Y:S01]  /*4b90*/  FSEL R122, R122, RZ, P6 ;  /* 0x000000ff7a7a7208 */ /* 0x000fe20003000000 */
[----:B------:R-:W-:Y:S01]  /*4ba0*/  FMUL.FTZ R123, R123, UR9 ;  /* 0x000000097b7b7c20 */ /* 0x000fe20008410000 */
[----:B------:R-:W-:Y:S01]  /*4bb0*/  LOP3.LUT P6, RZ, R148, 0xff, RZ, 0xc0, !PT ;  /* 0x000000ff94ff7812 */ /* 0x000fe200078cc0ff */
[----:B------:R-:W-:Y:S01]  /*4bc0*/  FMUL.FTZ R160, R160, UR19 ;  /* 0x00000013a0a07c20 */ /* 0x000fe20008410000 */
[----:B------:R-:W-:Y:S01]  /*4bd0*/  FSEL R127, R127, RZ, P5 ;  /* 0x000000ff7f7f7208 */ /* 0x000fe20002800000 */
[----:B------:R-:W-:Y:S01]  /*4be0*/  FMUL.FTZ R123, R123, UR24 ;  /* 0x000000187b7b7c20 */ /* 0x000fe20008410000 */
[----:B------:R-:W-:Y:S01]  /*4bf0*/  LOP3.LUT P5, RZ, R148, 0xff00, RZ, 0xc0, !PT ;  /* 0x0000ff0094ff7812 */ /* 0x000fe200078ac0ff */
[----:B------:R-:W-:Y:S01]  /*4c00*/  FADD.FTZ R153, R34, R153 ;  /* 0x0000009922997221 */ /* 0x000fe20000010000 */
[----:B------:R-:W-:-:S02]  /*4c10*/  FSEL R35, R121, RZ, P4 ;  /* 0x000000ff79237208 */ /* 0x000fc40002000000 */
[----:B------:R-:W-:Y:S02]  /*4c20*/  FSEL R156, R156, RZ, P3 ;  /* 0x000000ff9c9c7208 */ /* 0x000fe40001800000 */
[----:B------:R-:W-:Y:S02]  /*4c30*/  F2FP.BF16.F32.PACK_AB R122, R127, R122 ;  /* 0x0000007a7f7a723e */ /* 0x000fe400000010ff */
[----:B------:R-:W-:Y:S02]  /*4c40*/  F2FP.BF16.F32.PACK_AB R121, R124, R125 ;  /* 0x0000007d7c79723e */ /* 0x000fe400000010ff */
[----:B------:R-:W-:-:S05]  /*4c50*/  @P6 SHF.L.U32 R126, R120, 0x10, RZ ;  /* 0x00000010787e6819 */ /* 0x000fca00000006ff */
[-C--:B------:R-:W-:Y:S01]  /*4c60*/  @P6 FMUL.FTZ R157, R126, R123.reuse ;  /* 0x0000007b7e9d6220 */ /* 0x080fe20000410000 */
[----:B------:R-:W-:Y:S01]  /*4c70*/  @P5 PRMT R126, R120, 0x7632, R126 ;  /* 0x00007632787e5816 */ /* 0x000fe2000000007e */
[----:B------:R-:W-:Y:S01]  /*4c80*/  FMUL.FTZ R120, R160, UR9 ;  /* 0x00000009a0787c20 */ /* 0x000fe20008410000 */
[----:B------:R-:W-:Y:S01]  /*4c90*/  FMUL.FTZ R123, R100, R123 ;  /* 0x0000007b647b7220 */ /* 0x000fe20000410000 */
[----:B------:R-:W-:Y:S01]  /*4ca0*/  FADD.FTZ R36, R36, R157 ;  /* 0x0000009d24247221 */ /* 0x000fe20000010000 */
[----:B------:R-:W-:Y:S01]  /*4cb0*/  @P5 SHF.L.U32 R161, R126, 0x10, RZ ;  /* 0x000000107ea15819 */ /* 0x000fe200000006ff */
[----:B------:R-:W-:Y:S01]  /*4cc0*/  FMUL.FTZ R120, R120, UR24 ;  /* 0x0000001878787c20 */ /* 0x000fe20008410000 */
[----:B------:R-:W-:Y:S02]  /*4cd0*/  MOV R126, RZ ;  /* 0x000000ff007e7202 */ /* 0x000fe40000000f00 */
[----:B------:R-:W-:Y:S01]  /*4ce0*/  FSEL R32, R123, RZ, P6 ;  /* 0x000000ff7b207208 */ /* 0x000fe20003000000 */
[-C--:B------:R-:W-:Y:S01]  /*4cf0*/  @P5 FMUL.FTZ R126, R161, R120.reuse ;  /* 0x00000078a17e5220 */ /* 0x080fe20000410000 */
[----:B------:R-:W-:Y:S01]  /*4d00*/  FMUL.FTZ R120, R101, R120 ;  /* 0x0000007865787220 */ /* 0x000fe20000410000 */
[----:B------:R-:W-:-:S02]  /*4d10*/  F2FP.BF16.F32.PACK_AB R123, R156, R35 ;  /* 0x000000239c7b723e */ /* 0x000fc400000010ff */
[----:B------:R-:W-:Y:S02]  /*4d20*/  FADD.FTZ R37, R37, R126 ;  /* 0x0000007e25257221 */ /* 0x000fe40000010000 */
[----:B------:R-:W-:-:S04]  /*4d30*/  FSEL R33, R120, RZ, P5 ;  /* 0x000000ff78217208 */ /* 0x000fc80002800000 */
[----:B------:R-:W-:-:S07]  /*4d40*/  F2FP.BF16.F32.PACK_AB R120, R33, R32 ;  /* 0x000000202178723e */ /* 0x000fce00000010ff */
.L_x_3620:
        /* <DEDUP_REMOVED lines=11> */
.L_x_3617:
[----:B------:R-:W-:Y:S05]  /*4e00*/  BSYNC.RECONVERGENT B0 ;  /* 0x0000000000007941 */ /* 0x000fea0003800200 */
.L_x_3616:
[----:B------:R-:W-:Y:S02]  /*4e10*/  UIADD3 UR6, UPT, UPT, UR6, UR26, URZ ;  /* 0x0000001a06067290 */ /* 0x000fe4000fffe0ff */
[----:B------:R-:W-:Y:S02]  /*4e20*/  UPLOP3.LUT UP2, UPT, UPT, UPT, UP2, 0x40, 0x4 ;  /* 0x000000000004789c */ /* 0x000fe40003f4e820 */
[----:B------:R-:W-:-:S09]  /*4e30*/  UISETP.GE.AND UP1, UPT, UR6, UR27, UPT ;  /* 0x0000001b0600728c */ /* 0x000fd2000bf26270 */
[----:B------:R-:W-:Y:S05]  /*4e40*/  BRA.U !UP1, `(.L_x_3622) ;  /* 0xffffffb509e47547 */ /* 0x000fea000b83ffff */
.L_x_3603:
        /* <DEDUP_REMOVED lines=18> */
.L_x_3624:
[----:B------:R-:W-:Y:S05]  /*4f70*/  BSYNC.RECONVERGENT B0 ;  /* 0x0000000000007941 */ /* 0x000fea0003800200 */
.L_x_3623:
        /* <DEDUP_REMOVED lines=14> */
.L_x_3625:
        /* <DEDUP_REMOVED lines=10> */
.L_x_8060:


//--------------------- .text._ZN10layer_norm13ln_bwd_kernelINS_13Kernel_traitsIf13__nv_bfloat16fS2_fjLj2048ELj1ELj1ELj4ELj16ENS_18Kernel_traits_baseILj2048EfS2_fS2_fjLj128EEEEELb1ELb1ELb0ELb1EEEvNS_9BwdParamsE --------------------------
	.section	.text._ZN10layer_norm13ln_bwd_kernelINS_13Kernel_traitsIf13__nv_bfloat16fS2_fjLj2048ELj1ELj1ELj4ELj16ENS_18Kernel_traits_baseILj2048EfS2_fS2_fjLj128EEEEELb1ELb1ELb0ELb1EEEvNS_9BwdParamsE,"ax",@progbits
	.align	128
        .global         _ZN10layer_norm13ln_bwd_kernelINS_13Kernel_traitsIf13__nv_bfloat16fS2_fjLj2048ELj1ELj1ELj4ELj16ENS_18Kernel_traits_baseILj2048EfS2_fS2_fjLj128EEEEELb1ELb1ELb0ELb1EEEvNS_9BwdParamsE
        .type           _ZN10layer_norm13ln_bwd_kernelINS_13Kernel_traitsIf13__nv_bfloat16fS2_fjLj2048ELj1ELj1ELj4ELj16ENS_18Kernel_traits_baseILj2048EfS2_fS2_fjLj128EEEEELb1ELb1ELb0ELb1EEEvNS_9BwdParamsE,@function
        .size           _ZN10layer_norm13ln_bwd_kernelINS_13Kernel_traitsIf13__nv_bfloat16fS2_fjLj2048ELj1ELj1ELj4ELj16ENS_18Kernel_traits_baseILj2048EfS2_fS2_fjLj128EEEEELb1ELb1ELb0ELb1EEEvNS_9BwdParamsE,(.L_x_8061 - _ZN10layer_norm13ln_bwd_kernelINS_13Kernel_traitsIf13__nv_bfloat16fS2_fjLj2048ELj1ELj1ELj4ELj16ENS_18Kernel_traits_baseILj2048EfS2_fS2_fjLj128EEEEELb1ELb1ELb0ELb1EEEvNS_9BwdParamsE)
        .other          _ZN10layer_norm13ln_bwd_kernelINS_13Kernel_traitsIf13__nv_bfloat16fS2_fjLj2048ELj1ELj1ELj4ELj16ENS_18Kernel_traits_baseILj2048EfS2_fS2_fjLj128EEEEELb1ELb1ELb0ELb1EEEvNS_9BwdParamsE,@"STO_CUDA_ENTRY STV_DEFAULT"
_ZN10layer_norm13ln_bwd_kernelINS_13Kernel_traitsIf13__nv_bfloat16fS2_fjLj2048ELj1ELj1ELj4ELj16ENS_18Kernel_traits_baseILj2048EfS2_fS2_fjLj128EEEEELb1ELb1ELb0ELb1EEEvNS_9BwdParamsE:
.text._ZN10layer_norm13ln_bwd_kernelINS_13Kernel_traitsIf13__nv_bfloat16fS2_fjLj2048ELj1ELj1ELj4ELj16ENS_18Kernel_traits_baseILj2048EfS2_fS2_fjLj128EEEEELb1ELb1ELb0ELb1EEEvNS_9BwdParamsE:
        /* <DEDUP_REMOVED lines=65> */
[----:B------:R-:W-:Y:S01]  /*0410*/  CS2R R6, SRZ ;  /* 0x0000000000067805 */ /* 0x000fe2000001ff00 */
[----:B------:R-:W5:Y:S01]  /*0420*/  LDG.E.128 R44, desc[UR8][R4.64+0x1000] ;  /* 0x00100008042c7981 */ /* 0x000f62000c1e1d00 */
[----:B------:R-:W-:-:S02]  /*0430*/  MOV R132, RZ ;  /* 0x000000ff00847202 */ /* 0x000fc40000000f00 */
[----:B0-----:R-:W-:Y:S02]  /*0440*/  CS2R R2, SRZ ;  /* 0x0000000000027805 */ /* 0x001fe4000001ff00 */
[----:B------:R-:W-:Y:S01]  /*0450*/  MOV R131, UR7 ;  /* 0x0000000700837c02 */ /* 0x000fe20008000f00 */
[----:B------:R-:W5:Y:S01]  /*0460*/  LDG.E.128 R48, desc[UR8][R4.64+0x10] ;  /* 0x0000100804307981 */ /* 0x000f62000c1e1d00 */
[----:B------:R-:W0:Y:S03]  /*0470*/  LDCU UR6, c[0x0][0x408] ;  /* 0x00008100ff0677ac */ /* 0x000e260008000800 */
[----:B------:R1:W5:Y:S01]  /*0480*/  LDG.E.128 R52, desc[UR8][R4.64] ;  /* 0x0000000804347981 */ /* 0x000362000c1e1d00 */
[----:B------:R-:W2:Y:S01]  /*0490*/  LDCU UR11, c[0x0][0x388] ;  /* 0x00007100ff0b77ac */ /* 0x000ea20008000800 */
[----:B------:R-:W3:Y:S01]  /*04a0*/  LDCU.U8 UR10, c[0x0][0x410] ;  /* 0x00008200ff0a77ac */ /* 0x000ee20008000000 */
[----:B------:R-:W4:Y:S01]  /*04b0*/  LDCU UR14, c[0x0][0x400] ;  /* 0x00008000ff0e77ac */ /* 0x000f220008000800 */
[----:B-1----:R-:W-:Y:S01]  /*04c0*/  CS2R R4, SRZ ;  /* 0x0000000000047805 */ /* 0x002fe2000001ff00 */
[----:B------:R-:W1:Y:S01]  /*04d0*/  LDCU.64 UR4, c[0x0][0x478] ;  /* 0x00008f00ff0477ac */ /* 0x000e620008000a00 */
[----:B------:R-:W0:Y:S05]  /*04e0*/  LDCU.64 UR12, c[0x0][0x438] ;  /* 0x00008700ff0c77ac */ /* 0x000e2a0008000a00 */
.L_x_3635:
[----:B-1----:R-:W3:Y:S01]  /*04f0*/  LDC.64 R82, c[0x0][0x3c0] ;  /* 0x0000f000ff527b82 */ /* 0x002ee20000000a00 */
[----:B--2---:R-:W-:-:S05]  /*0500*/  IMAD R0, R131, UR11, RZ ;  /* 0x0000000b83007c24 */ /* 0x004fca000f8e02ff */
[----:B------:R-:W-:Y:S02]  /*0510*/  SHF.R.S32.HI R85, RZ, 0x1f, R0 ;  /* 0x0000001fff557819 */ /* 0x000fe40000011400 */
[----:B------:R-:W2:Y:S02]  /*0520*/  LDC.64 R100, c[0x0][0x3a8] ;  /* 0x0000ea00ff647b82 */ /* 0x000ea40000000a00 */
[----:B------:R-:W-:-:S04]  /*0530*/  LEA.HI R85, R85, R0, RZ, 0x3 ;  /* 0x0000000055557211 */ /* 0x000fc800078f18ff */
[----:B------:R-:W-:Y:S02]  /*0540*/  LEA.HI.SX32 R134, R85, R114, 0x1d ;  /* 0x0000007255867211 */ /* 0x000fe400078feaff */
[----:B------:R-:W4:Y:S08]  /*0550*/  LDC.64 R80, c[0x0][0x428] ;  /* 0x00010a00ff507b82 */ /* 0x000f300000000a00 */
[----:B------:R-:W1:Y:S01]  /*0560*/  LDC.64 R136, c[0x0][0x3c8] ;  /* 0x0000f200ff887b82 */ /* 0x000e620000000a00 */
[----:B---3--:R-:W-:-:S05]  /*0570*/  IMAD.WIDE R82, R131, 0x4, R82 ;  /* 0x0000000483527825 */ /* 0x008fca00078e0252 */
[----:B------:R-:W3:Y:S01]  /*0580*/  LDG.E R138, desc[UR8][R82.64] ;  /* 0x00000008528a7981 */ /* 0x000ee2000c1e1900 */
[C---:B--2---:R-:W-:Y:S01]  /*0590*/  IMAD.WIDE.U32 R92, R134.reuse, 0x20, R100 ;  /* 0x00000020865c7825 */ /* 0x044fe200078e0064 */
[----:B------:R-:W-:-:S04]  /*05a0*/  IADD3 R130, PT, PT, R134, 0x80, RZ ;  /* 0x0000008086827810 */ /* 0x000fc80007ffe0ff */
[----:B------:R-:W2:Y:S01]  /*05b0*/  LDG.E.128 R84, desc[UR8][R92.64] ;  /* 0x000000085c547981 */ /* 0x000ea2000c1e1d00 */
[----:B----4-:R-:W-:-:S06]  /*05c0*/  IMAD.WIDE.U32 R88, R134, 0x10, R80 ;  /* 0x0000001086587825 */ /* 0x010fcc00078e0050 */
[----:B------:R-:W4:Y:S01]  /*05d0*/  LDG.E.128 R88, desc[UR8][R88.64] ;  /* 0x0000000858587981 */ /* 0x000f22000c1e1d00 */
[----:B-1----:R-:W-:-:S03]  /*05e0*/  IMAD.WIDE R136, R131, 0x4, R136 ;  /* 0x0000000483887825 */ /* 0x002fc600078e0288 */
[----:B------:R-:W4:Y:S04]  /*05f0*/  LDG.E.128 R92, desc[UR8][R92.64+0x10] ;  /* 0x000010085c5c7981 */ /* 0x000f28000c1e1d00 */
[----:B------:R1:W4:Y:S01]  /*0600*/  LDG.E R133, desc[UR8][R136.64] ;  /* 0x0000000888857981 */ /* 0x000322000c1e1900 */
[----:B------:R-:W-:-:S06]  /*0610*/  IMAD.WIDE.U32 R80, R130, 0x10, R80 ;  /* 0x0000001082507825 */ /* 0x000fcc00078e0050 */
[----:B------:R-:W4:Y:S01]  /*0620*/  LDG.E.128 R80, desc[UR8][R80.64] ;  /* 0x0000000850507981 */ /* 0x000f22000c1e1d00 */
[----:B------:R-:W-:-:S05]  /*0630*/  IMAD.WIDE.U32 R100, R130, 0x20, R100 ;  /* 0x0000002082647825 */ /* 0x000fca00078e0064 */
[----:B------:R-:W4:Y:S04]  /*0640*/  LDG.E.128 R96, desc[UR8][R100.64] ;  /* 0x0000000864607981 */ /* 0x000f28000c1e1d00 */
[----:B------:R-:W4:Y:S01]  /*0650*/  LDG.E.128 R100, desc[UR8][R100.64+0x10] ;  /* 0x0000100864647981 */ /* 0x000f22000c1e1d00 */
[----:B0-----:R-:W0:Y:S01]  /*0660*/  S2R R114, SR_TID.X ;  /* 0x0000000000727919 */ /* 0x001e220000002100 */
[----:B------:R-:W1:Y:S01]  /*0670*/  S2R R135, SR_CgaCtaId ;  /* 0x0000000000877919 */ /* 0x000e620000008800 */
[----:B------:R-:W-:Y:S02]  /*0680*/  PLOP3.LUT P0, PT, PT, PT, PT, 0x80, 0x8 ;  /* 0x000000000008781c */ /* 0x000fe40003f0f070 */
[----:B------:R-:W-:Y:S02]  /*0690*/  MOV R0, 0x400 ;  /* 0x0000040000007802 */ /* 0x000fe40000000f00 */
[----:B------:R-:W-:-:S02]  /*06a0*/  ISETP.NE.AND P4, PT, RZ, UR10, PT ;  /* 0x0000000aff007c0c */ /* 0x000fc4000bf85270 */
[----:B0-----:R-:W-:Y:S02]  /*06b0*/  LOP3.LUT P2, RZ, R114, 0x1f, RZ, 0xc0, !PT ;  /* 0x0000001f72ff7812 */ /* 0x001fe4000784c0ff */
[----:B-1----:R-:W-:-:S11]  /*06c0*/  LEA R136, R135, R0, 0x18 ;  /* 0x0000000087887211 */ /* 0x002fd600078ec0ff */
[----:B------:R-:W-:Y:S02]  /*06d0*/  @!P2 PLOP3.LUT P0, PT, P3, PT, PT, 0x80, 0x8 ;  /* 0x000000000008a81c */ /* 0x000fe40001f0f070 */
[----:B------:R-:W-:Y:S02]  /*06e0*/  IADD3 R135, PT, PT, R136, 0x2020, RZ ;  /* 0x0000202088877810 */ /* 0x000fe40007ffe0ff */
[----:B------:R-:W-:Y:S02]  /*06f0*/  @!P2 SHF.R.U32.HI R137, RZ, 0x2, R114 ;  /* 0x00000002ff89a819 */ /* 0x000fe40000011672 */
[----:B------:R-:W-:Y:S02]  /*0700*/  @!P2 MOV R0, R135 ;  /* 0x000000870000a202 */ /* 0x000fe40000000f00 */
[----:B------:R-:W-:-:S05]  /*0710*/  @!P2 LOP3.LUT R137, R137, 0x18, RZ, 0xc0, !PT ;  /* 0x000000188989a812 */ /* 0x000fca00078ec0ff */
[----:B------:R-:W-:-:S04]  /*0720*/  @!P0 IADD3 R0, PT, PT, R136, 0x2000, RZ ;  /* 0x0000200088008810 */ /* 0x000fc80007ffe0ff */
[----:B------:R-:W-:Y:S02]  /*0730*/  @!P2 IADD3 R137, PT, PT, R137, R0, RZ ;  /* 0x000000008989a210 */ /* 0x000fe40007ffe0ff */
[----:B---3--:R-:W-:-:S05]  /*0740*/  FSEL R161, R138, RZ, !P4 ;  /* 0x000000ff8aa17208 */ /* 0x008fca0006000000 */
[C---:B--2---:R-:W-:Y:S01]  /*0750*/  FADD.FTZ R0, -R161.reuse, R84 ;  /* 0x00000054a1007221 */ /* 0x044fe20000010100 */
[----:B------:R-:W-:Y:S01]  /*0760*/  FADD.FTZ R152, -R161, R85 ;  /* 0x00000055a1987221 */ /* 0x000fe20000010100 */
[C---:B----4-:R-:W-:Y:S02]  /*0770*/  SHF.L.U32 R147, R88.reuse, 0x10, RZ ;  /* 0x0000001058937819 */ /* 0x050fe400000006ff */
[----:B------:R-:W-:Y:S01]  /*0780*/  PRMT R158, R88, 0x7632, R158 ;  /* 0x00007632589e7816 */ /* 0x000fe2000000009e */
[----:B------:R-:W-:Y:S02]  /*0790*/  FMUL.FTZ R0, R133, R0 ;  /* 0x0000000085007220 */ /* 0x000fe40000410000 */
[----:B------:R-:W-:Y:S01]  /*07a0*/  FADD.FTZ R129, R147, R129 ;  /* 0x0000008193817221 */ /* 0x000fe20000010000 */
[----:B------:R-:W-:Y:S01]  /*07b0*/  SHF.L.U32 R158, R158, 0x10, RZ ;  /* 0x000000109e9e7819 */ /* 0x000fe200000006ff */
[-C--:B------:R-:W-:Y:S01]  /*07c0*/  FFMA.FTZ R132, R0, R147.reuse, R132 ;  /* 0x0000009300847223 */ /* 0x080fe20000010084 */
[----:B-----5:R-:W-:Y:S01]  /*07d0*/  FMUL.FTZ R147, R24, R147 ;  /* 0x0000009318937220 */ /* 0x020fe20000410000 */
[----:B------:R-:W-:-:S02]  /*07e0*/  PRMT R142, R89, 0x7632, R142 ;  /* 0x00007632598e7816 */ /* 0x000fc4000000008e */
[----:B------:R-:W-:Y:S01]  /*07f0*/  FMUL.FTZ R145, R25, R158 ;  /* 0x0000009e19917220 */ /* 0x000fe20000410000 */
[----:B------:R-:W-:Y:S01]  /*0800*/  SHF.L.U32 R85, R89, 0x10, RZ ;  /* 0x0000001059557819 */ /* 0x000fe200000006ff */
[----:B------:R-:W-:Y:S01]  /*0810*/  FADD.FTZ R88, RZ, R147 ;  /* 0x00000093ff587221 */ /* 0x000fe20000010000 */
[----:B------:R-:W-:Y:S01]  /*0820*/  FADD.FTZ R146, -R161, R87 ;  /* 0x00000057a1927221 */ /* 0x000fe20000010100 */
[C---:B------:R-:W-:Y:S02]  /*0830*/  PRMT R89, R80.reuse, 0x7632, R89 ;  /* 0x0000763250597816 */ /* 0x040fe40000000059 */
[----:B------:R-:W-:Y:S01]  /*0840*/  SHF.L.U32 R87, R80, 0x10, RZ ;  /* 0x0000001050577819 */ /* 0x000fe200000006ff */
[-C--:B------:R-:W-:Y:S01]  /*0850*/  FMUL.FTZ R144, R26, R85.reuse ;  /* 0x000000551a907220 */ /* 0x080fe20000410000 */
[C---:B------:R-:W-:Y:S02]  /*0860*/  PRMT R80, R81.reuse, 0x7632, R80 ;  /* 0x0000763251507816 */ /* 0x040fe40000000050 */
[----:B------:R-:W-:Y:S01]  /*0870*/  SHF.L.U32 R84, R81, 0x10, RZ ;  /* 0x0000001051547819 */ /* 0x000fe200000006ff */
[----:B------:R-:W-:Y:S01]  /*0880*/  FADD.FTZ R81, R88, R145 ;  /* 0x0000009158517221 */ /* 0x000fe20000010000 */
[----:B------:R-:W-:Y:S01]  /*0890*/  SHF.L.U32 R142, R142, 0x10, RZ ;  /* 0x000000108e8e7819 */ /* 0x000fe200000006ff */
[----:B------:R-:W-:Y:S01]  /*08a0*/  FADD.FTZ R148, -R161, R86 ;  /* 0x00000056a1947221 */ /* 0x000fe20000010100 */
[C---:B------:R-:W-:Y:S01]  /*08b0*/  PRMT R159, R90.reuse, 0x7632, R159 ;  /* 0x000076325a9f7816 */ /* 0x040fe2000000009f */
[----:B------:R-:W-:Y:S01]  /*08c0*/  FMUL.FTZ R146, R133, R146 ;  /* 0x0000009285927220 */ /* 0x000fe20000410000 */
[----:B------:R-:W-:Y:S01]  /*08d0*/  SHF.L.U32 R90, R90, 0x10, RZ ;  /* 0x000000105a5a7819 */ /* 0x000fe200000006ff */
[----:B------:R-:W-:Y:S01]  /*08e0*/  FMUL.FTZ R143, R27, R142 ;  /* 0x0000008e1b8f7220 */ /* 0x000fe20000410000 */
[----:B------:R-:W-:Y:S01]  /*08f0*/  FADD.FTZ R88, R81, R144 ;  /* 0x0000009051587221 */ /* 0x000fe20000010000 */
[----:B------:R-:W-:Y:S01]  /*0900*/  FMUL.FTZ R148, R133, R148 ;  /* 0x0000009485947220 */ /* 0x000fe20000410000 */
[----:B------:R-:W-:Y:S01]  /*0910*/  FADD.FTZ R154, -R161, R93 ;  /* 0x0000005da19a7221 */ /* 0x000fe20000010100 */
[----:B------:R-:W-:Y:S01]  /*0920*/  FFMA.FTZ R124, R146, R142, R124 ;  /* 0x0000008e927c7223 */ /* 0x000fe2000001007c */
[----:B------:R-:W-:Y:S01]  /*0930*/  FADD.FTZ R123, R142, R123 ;  /* 0x0000007b8e7b7221 */ /* 0x000fe20000010000 */
[----:B------:R-:W-:Y:S01]  /*0940*/  SHF.L.U32 R159, R159, 0x10, RZ ;  /* 0x000000109f9f7819 */ /* 0x000fe200000006ff */
[----:B------:R-:W-:Y:S01]  /*0950*/  FMUL.FTZ R142, R28, R90 ;  /* 0x0000005a1c8e7220 */ /* 0x000fe20000410000 */
[----:B------:R-:W-:Y:S01]  /*0960*/  FADD.FTZ R93, R88, R143 ;  /* 0x0000008f585d7221 */ /* 0x000fe20000010000 */
[----:B------:R-:W-:Y:S01]  /*0970*/  PRMT R86, R91, 0x7632, R86 ;  /* 0x000076325b567816 */ /* 0x000fe20000000056 */
[----:B------:R-:W-:Y:S01]  /*0980*/  FADD.FTZ R125, R85, R125 ;  /* 0x0000007d557d7221 */ /* 0x000fe20000010000 */
[----:B------:R-:W-:Y:S01]  /*0990*/  FFMA.FTZ R126, R148, R85, R126 ;  /* 0x00000055947e7223 */ /* 0x000fe2000001007e */
        /* <DEDUP_REMOVED lines=8> */
[C---:B------:R-:W-:Y:S01]  /*0a20*/  FMUL.FTZ R151, R133.reuse, R152 ;  /* 0x0000009885977220 */ /* 0x040fe20000410000 */
        /* <DEDUP_REMOVED lines=162> */
[-CC-:B------:R-:W-:Y:S01]  /*1450*/  FFMA.FTZ R87, R148, R85.reuse, R88.reuse ;  /* 0x0000005594577223 */ /* 0x180fe20000010058 */
[----:B------:R-:W-:Y:S01]  /*1460*/  LOP3.LUT P5, RZ, R163, 0xff, RZ, 0xc0, !PT ;  /* 0x000000ffa3ff7812 */ /* 0x000fe200078ac0ff */
[----:B------:R-:W-:Y:S01]  /*1470*/  FADD.FTZ R142, R142, -R153 ;  /* 0x800000998e8e7221 */ /* 0x000fe20000010000 */
[----:B------:R-:W-:Y:S01]  /*1480*/  FMUL.FTZ R91, R133, R146 ;  /* 0x00000092855b7220 */ /* 0x000fe20000410000 */
[----:B------:R-:W-:Y:S01]  /*1490*/  FADD.FTZ R144, R144, -R87 ;  /* 0x8000005790907221 */ /* 0x000fe20000010000 */
[----:B------:R-:W-:Y:S01]  /*14a0*/  FFMA.FTZ R87, R156, R85, R88 ;  /* 0x000000559c577223 */ /* 0x000fe20000010058 */
[----:B------:R-:W-:Y:S01]  /*14b0*/  LOP3.LUT P4, RZ, R163, 0xff0000, RZ, 0xc0, !PT ;  /* 0x00ff0000a3ff7812 */ /* 0x000fe2000788c0ff */
[----:B------:R-:W-:Y:S01]  /*14c0*/  FMUL.FTZ R91, R91, R84 ;  /* 0x000000545b5b7220 */ /* 0x000fe20000410000 */
[----:B------:R-:W-:Y:S01]  /*14d0*/  MOV R136, RZ ;  /* 0x000000ff00887202 */ /* 0x000fe20000000f00 */
[----:B------:R-:W-:Y:S01]  /*14e0*/  FADD.FTZ R152, R152, -R87 ;  /* 0x8000005798987221 */ /* 0x000fe20000010000 */
[----:B------:R-:W-:Y:S01]  /*14f0*/  @P6 SHF.L.U32 R86, R81, 0x10, RZ ;  /* 0x0000001051566819 */ /* 0x000fe200000006ff */
[----:B------:R-:W-:Y:S01]  /*1500*/  FMUL.FTZ R90, R91, UR6 ;  /* 0x000000065b5a7c20 */ /* 0x000fe20008410000 */
[----:B------:R-:W-:Y:S01]  /*1510*/  @P2 PRMT R81, R81, 0x7632, R81 ;  /* 0x0000763251512816 */ /* 0x000fe20000000051 */
[C---:B------:R-:W-:Y:S01]  /*1520*/  FMUL.FTZ R91, R133.reuse, R142 ;  /* 0x0000008e855b7220 */ /* 0x040fe20000410000 */
[C---:B------:R-:W-:Y:S01]  /*1530*/  FMUL.FTZ R87, R133.reuse, R144 ;  /* 0x0000009085577220 */ /* 0x040fe20000410000 */
[----:B------:R-:W-:Y:S01]  /*1540*/  FMUL.FTZ R137, R133, R152 ;  /* 0x0000009885897220 */ /* 0x000fe20000410000 */
[----:B------:R-:W-:Y:S01]  /*1550*/  @P2 SHF.L.U32 R81, R81, 0x10, RZ ;  /* 0x0000001051512819 */ /* 0x000fe200000006ff */
[----:B------:R-:W-:Y:S01]  /*1560*/  FMUL.FTZ R91, R91, R84 ;  /* 0x000000545b5b7220 */ /* 0x000fe20000410000 */
[----:B------:R-:W-:-:S02]  /*1570*/  HFMA2 R135, -RZ, RZ, 0, 0 ;  /* 0x00000000ff877431 */ /* 0x000fc400000001ff */
[-C--:B------:R-:W-:Y:S01]  /*1580*/  FMUL.FTZ R87, R87, R84.reuse ;  /* 0x0000005457577220 */ /* 0x080fe20000410000 */
[----:B------:R-:W-:Y:S01]  /*1590*/  FMUL.FTZ R137, R137, R84 ;  /* 0x0000005489897220 */ /* 0x000fe20000410000 */
[----:B------:R-:W-:Y:S01]  /*15a0*/  @P2 FMUL.FTZ R136, R90, R81 ;  /* 0x000000515a882220 */ /* 0x000fe20000410000 */
[----:B------:R-:W-:Y:S01]  /*15b0*/  @P5 SHF.L.U32 R81, R82, 0x10, RZ ;  /* 0x0000001052515819 */ /* 0x000fe200000006ff */
[----:B------:R-:W-:Y:S01]  /*15c0*/  FMUL.FTZ R91, R91, UR6 ;  /* 0x000000065b5b7c20 */ /* 0x000fe20008410000 */
[----:B------:R-:W-:Y:S02]  /*15d0*/  HFMA2 R89, -RZ, RZ, 0, 0 ;  /* 0x00000000ff597431 */ /* 0x000fe400000001ff */
[----:B------:R-:W-:Y:S01]  /*15e0*/  FMUL.FTZ R87, R87, UR6 ;  /* 0x0000000657577c20 */ /* 0x000fe20008410000 */
[----:B------:R-:W-:Y:S01]  /*15f0*/  FMUL.FTZ R137, R137, UR6 ;  /* 0x0000000689897c20 */ /* 0x000fe20008410000 */
[----:B------:R-:W-:Y:S01]  /*1600*/  @P5 FMUL.FTZ R135, R91, R81 ;  /* 0x000000515b875220 */ /* 0x000fe20000410000 */
[----:B------:R-:W-:Y:S01]  /*1610*/  @P4 SHF.L.U32 R81, R83, 0x10, RZ ;  /* 0x0000001053514819 */ /* 0x000fe200000006ff */
[--C-:B------:R-:W-:Y:S01]  /*1620*/  FFMA.FTZ R154, R154, R85, R88.reuse ;  /* 0x000000559a9a7223 */ /* 0x100fe20000010058 */
[----:B------:R-:W-:Y:S01]  /*1630*/  @P6 FMUL.FTZ R89, R87, R86 ;  /* 0x0000005657596220 */ /* 0x000fe20000410000 */
[----:B------:R-:W-:Y:S01]  /*1640*/  MOV R142, RZ ;  /* 0x000000ff008e7202 */ /* 0x000fe20000000f00 */
[----:B------:R-:W-:Y:S01]  /*1650*/  FMUL.FTZ R86, R54, R87 ;  /* 0x0000005736567220 */ /* 0x000fe20000410000 */
[----:B------:R-:W-:Y:S01]  /*1660*/  @P4 FMUL.FTZ R142, R137, R81 ;  /* 0x00000051898e4220 */ /* 0x000fe20000410000 */
[----:B------:R-:W-:Y:S01]  /*1670*/  FMUL.FTZ R81, R55, R90 ;  /* 0x0000005a37517220 */ /* 0x000fe20000410000 */
[----:B------:R-:W-:Y:S01]  /*1680*/  FFMA.FTZ R150, R150, R85, R88 ;  /* 0x0000005596967223 */ /* 0x000fe20000010058 */
[----:B------:R-:W-:Y:S01]  /*1690*/  FMUL.FTZ R87, R48, R91 ;  /* 0x0000005b30577220 */ /* 0x000fe20000410000 */
[----:B------:R-:W-:Y:S01]  /*16a0*/  FSEL R86, R86, RZ, P6 ;  /* 0x000000ff56567208 */ /* 0x000fe20003000000 */
[----:B------:R-:W-:Y:S01]  /*16b0*/  FMUL.FTZ R90, R50, R137 ;  /* 0x00000089325a7220 */ /* 0x000fe20000410000 */
[----:B------:R-:W-:Y:S01]  /*16c0*/  LOP3.LUT P6, RZ, R163, 0xff00, RZ, 0xc0, !PT ;  /* 0x0000ff00a3ff7812 */ /* 0x000fe200078cc0ff */
[----:B------:R-:W-:Y:S01]  /*16d0*/  FADD.FTZ R154, R149, -R154 ;  /* 0x8000009a959a7221 */ /* 0x000fe20000010000 */
[----:B------:R-:W-:Y:S01]  /*16e0*/  FSEL R81, R81, RZ, P2 ;  /* 0x000000ff51517208 */ /* 0x000fe20001000000 */
[----:B------:R-:W-:Y:S01]  /*16f0*/  FADD.FTZ R150, R155, -R150 ;  /* 0x800000969b967221 */ /* 0x000fe20000010000 */
[----:B------:R-:W-:Y:S01]  /*1700*/  ISETP.GE.U32.AND P2, PT, R162, RZ, PT ;  /* 0x000000ffa200720c */ /* 0x000fe20003f46070 */
[----:B------:R-:W-:Y:S01]  /*1710*/  FMUL.FTZ R91, R133, R154 ;  /* 0x0000009a855b7220 */ /* 0x000fe20000410000 */
[----:B------:R-:W-:Y:S01]  /*1720*/  FSEL R87, R87, RZ, P5 ;  /* 0x000000ff57577208 */ /* 0x000fe20002800000 */
[-CC-:B------:R-:W-:Y:S01]  /*1730*/  FFMA.FTZ R0, R0, R85.reuse, R88.reuse ;  /* 0x0000005500007223 */ /* 0x180fe20000010058 */
[----:B------:R-:W-:Y:S01]  /*1740*/  ISETP.GE.U32.AND.EX P2, PT, R163, 0x1000000, PT, P2 ;  /* 0x01000000a300780c */ /* 0x000fe20003f46120 */
[----:B------:R-:W-:Y:S01]  /*1750*/  FMUL.FTZ R137, R133, R150 ;  /* 0x0000009685897220 */ /* 0x000fe20000410000 */
[----:B------:R-:W-:Y:S01]  /*1760*/  FSEL R90, R90, RZ, P4 ;  /* 0x000000ff5a5a7208 */ /* 0x000fe20002000000 */
[----:B------:R-:W-:Y:S01]  /*1770*/  FFMA.FTZ R144, R151, R85, R88 ;  /* 0x0000005597907223 */ /* 0x000fe20000010058 */
[----:B------:R-:W-:Y:S01]  /*1780*/  LOP3.LUT P5, RZ, R162, 0xff, RZ, 0xc0, !PT ;  /* 0x000000ffa2ff7812 */ /* 0x000fe200078ac0ff */
[----:B------:R-:W-:Y:S01]  /*1790*/  FADD.FTZ R0, R147, -R0 ;  /* 0x8000000093007221 */ /* 0x000fe20000010000 */
[----:B------:R-:W-:Y:S01]  /*17a0*/  @P6 PRMT R83, R82, 0x7632, R83 ;  /* 0x0000763252536816 */ /* 0x000fe20000000053 */
[-C--:B------:R-:W-:Y:S01]  /*17b0*/  FMUL.FTZ R82, R91, R84.reuse ;  /* 0x000000545b527220 */ /* 0x080fe20000410000 */
[----:B------:R-:W-:Y:S01]  /*17c0*/  LOP3.LUT P4, RZ, R162, 0xff00, RZ, 0xc0, !PT ;  /* 0x0000ff00a2ff7812 */ /* 0x000fe2000788c0ff */
[----:B------:R-:W-:Y:S01]  /*17d0*/  FMUL.FTZ R137, R137, R84 ;  /* 0x0000005489897220 */ /* 0x000fe20000410000 */
[----:B------:R-:W-:Y:S01]  /*17e0*/  @P6 SHF.L.U32 R91, R83, 0x10, RZ ;  /* 0x00000010535b6819 */ /* 0x000fe200000006ff */
[----:B------:R-:W-:Y:S01]  /*17f0*/  FADD.FTZ R144, R145, -R144 ;  /* 0x8000009091907221 */ /* 0x000fe20000010000 */
[----:B------:R-:W-:Y:S01]  /*1800*/  HFMA2 R146, -RZ, RZ, 0, 0 ;  /* 0x00000000ff927431 */ /* 0x000fe200000001ff */
[----:B------:R-:W-:Y:S01]  /*1810*/  @P2 PRMT R83, R83, 0x7632, R83 ;  /* 0x0000763253532816 */ /* 0x000fe20000000053 */
[----:B------:R-:W-:Y:S01]  /*1820*/  FMUL.FTZ R82, R82, UR6 ;  /* 0x0000000652527c20 */ /* 0x000fe20008410000 */
[----:B------:R-:W-:Y:S01]  /*1830*/  FMUL.FTZ R152, R137, UR6 ;  /* 0x0000000689987c20 */ /* 0x000fe20008410000 */
[----:B------:R-:W-:Y:S01]  /*1840*/  FMUL.FTZ R137, R133, R144 ;  /* 0x0000009085897220 */ /* 0x000fe20000410000 */
[----:B------:R-:W-:Y:S01]  /*1850*/  @P2 SHF.L.U32 R145, R83, 0x10, RZ ;  /* 0x0000001053912819 */ /* 0x000fe200000006ff */
[----:B------:R-:W-:Y:S01]  /*1860*/  FMUL.FTZ R83, R133, R0 ;  /* 0x0000000085537220 */ /* 0x000fe20000410000 */
[----:B------:R-:W-:Y:S01]  /*1870*/  @P6 FMUL.FTZ R146, R82, R91 ;  /* 0x0000005b52926220 */ /* 0x000fe20000410000 */
[C---:B------:R-:W-:Y:S01]  /*1880*/  @P5 SHF.L.U32 R91, R80.reuse, 0x10, RZ ;  /* 0x00000010505b5819 */ /* 0x040fe200000006ff */
[----:B------:R-:W-:Y:S01]  /*1890*/  HFMA2 R0, -RZ, RZ, 0, 0 ;  /* 0x00000000ff007431 */ /* 0x000fe200000001ff */
[----:B------:R-:W-:Y:S01]  /*18a0*/  @P4 PRMT R143, R80, 0x7632, R143 ;  /* 0x00007632508f4816 */ /* 0x000fe2000000008f */
[-C--:B------:R-:W-:Y:S01]  /*18b0*/  FMUL.FTZ R83, R83, R84.reuse ;  /* 0x0000005453537220 */ /* 0x080fe20000410000 */
[----:B------:R-:W-:Y:S01]  /*18c0*/  FMUL.FTZ R80, R137, R84 ;  /* 0x0000005489507220 */ /* 0x000fe20000410000 */
[----:B------:R-:W-:-:S02]  /*18d0*/  MOV R137, RZ ;  /* 0x000000ff00897202 */ /* 0x000fc40000000f00 */
[----:B------:R-:W-:Y:S01]  /*18e0*/  FMUL.FTZ R144, R83, UR6 ;  /* 0x0000000653907c20 */ /* 0x000fe20008410000 */
[----:B------:R-:W-:Y:S01]  /*18f0*/  FMUL.FTZ R150, R80, UR6 ;  /* 0x0000000650967c20 */ /* 0x000fe20008410000 */
[----:B------:R-:W-:Y:S01]  /*1900*/  @P4 SHF.L.U32 R143, R143, 0x10, RZ ;  /* 0x000000108f8f4819 */ /* 0x000fe200000006ff */
[----:B------:R-:W-:Y:S01]  /*1910*/  FMUL.FTZ R83, R49, R82 ;  /* 0x0000005231537220 */ /* 0x000fe20000410000 */
[----:B------:R-:W-:Y:S01]  /*1920*/  @P5 FMUL.FTZ R0, R144, R91 ;  /* 0x0000005b90005220 */ /* 0x000fe20000410000 */
[----:B------:R-:W-:Y:S01]  /*1930*/  FMUL.FTZ R91, R51, R152 ;  /* 0x00000098335b7220 */ /* 0x000fe20000410000 */
[----:B------:R-:W-:Y:S01]  /*1940*/  FMUL.FTZ R80, R52, R144 ;  /* 0x0000009034507220 */ /* 0x000fe20000410000 */
[----:B------:R-:W-:Y:S01]  /*1950*/  FMUL.FTZ R82, R53, R150 ;  /* 0x0000009635527220 */ /* 0x000fe20000410000 */
[----:B------:R-:W-:Y:S01]  /*1960*/  @P4 FMUL.FTZ R137, R150, R143 ;  /* 0x0000008f96894220 */ /* 0x000fe20000410000 */
[----:B------:R-:W-:Y:S02]  /*1970*/  FSEL R144, R83, RZ, P6 ;  /* 0x000000ff53907208 */ /* 0x000fe40003000000 */
[----:B------:R-:W-:-:S02]  /*1980*/  FSEL R91, R91, RZ, P2 ;  /* 0x000000ff5b5b7208 */ /* 0x000fc40001000000 */
[----:B------:R-:W-:Y:S02]  /*1990*/  FSEL R80, R80, RZ, P5 ;  /* 0x000000ff50507208 */ /* 0x000fe40002800000 */
[----:B------:R-:W-:Y:S02]  /*19a0*/  FSEL R143, R82, RZ, P4 ;  /* 0x000000ff528f7208 */ /* 0x000fe40002000000 */
[----:B------:R-:W-:Y:S01]  /*19b0*/  MOV R148, RZ ;  /* 0x000000ff00947202 */ /* 0x000fe20000000f00 */
[----:B------:R-:W-:Y:S01]  /*19c0*/  @P2 FMUL.FTZ R148, R152, R145 ;  /* 0x0000009198942220 */ /* 0x000fe20000410000 */
[----:B------:R-:W-:Y:S02]  /*19d0*/  F2FP.BF16.F32.PACK_AB R83, R91, R90 ;  /* 0x0000005a5b53723e */ /* 0x000fe400000010ff */
[----:B------:R-:W-:Y:S02]  /*19e0*/  F2FP.BF16.F32.PACK_AB R82, R144, R87 ;  /* 0x000000579052723e */ /* 0x000fe400000010ff */
[----:B------:R-:W-:-:S02]  /*19f0*/  F2FP.BF16.F32.PACK_AB R81, R81, R86 ;  /* 0x000000565151723e */ /* 0x000fc400000010ff */
[----:B------:R-:W-:Y:S01]  /*1a00*/  F2FP.BF16.F32.PACK_AB R80, R143, R80 ;  /* 0x000000508f50723e */ /* 0x000fe200000010ff */
[----:B------:R-:W-:Y:S06]  /*1a10*/  BRA `(.L_x_3629) ;  /* 0x0000001000d87947 */ /* 0x000fec0003800000 */
.L_x_3628:
[----:B-----5:R-:W-:Y:S01]  /*1a20*/  LOP3.LUT P2, RZ, R162, 0xff00, RZ, 0xc0, !PT ;  /* 0x0000ff00a2ff7812 */ /* 0x020fe2000784c0ff */
[-CC-:B------:R-:W-:Y:S01]  /*1a30*/  FFMA.FTZ R56, R151, R85.reuse, R88.reuse ;  /* 0x0000005597387223 */ /* 0x180fe20000010058 */
[-CC-:B------:R-:W-:Y:S01]  /*1a40*/  FFMA.FTZ R0, R0, R85.reuse, R88.reuse ;  /* 0x0000005500007223 */ /* 0x180fe20000010058 */
[-C--:B------:R-:W-:Y:S01]  /*1a50*/  FFMA.FTZ R57, R148, R85.reuse, R88 ;  /* 0x0000005594397223 */ /* 0x080fe20000010058 */
[----:B------:R-:W-:Y:S01]  /*1a60*/  LOP3.LUT P5, RZ, R162, 0xff, RZ, 0xc0, !PT ;  /* 0x000000ffa2ff7812 */ /* 0x000fe200078ac0ff */
[----:B------:R-:W-:Y:S01]  /*1a70*/  FADD.FTZ R58, R145, -R56 ;  /* 0x80000038913a7221 */ /* 0x000fe20000010000 */
[----:B------:R-:W-:Y:S01]  /*1a80*/  FADD.FTZ R56, R147, -R0 ;  /* 0x8000000093387221 */ /* 0x000fe20000010000 */
[----:B------:R-:W-:Y:S01]  /*1a90*/  FADD.FTZ R144, R144, -R57 ;  /* 0x8000003990907221 */ /* 0x000fe20000010000 */
[----:B------:R-:W-:Y:S01]  /*1aa0*/  LOP3.LUT P6, RZ, R162, 0xff0000, RZ, 0xc0, !PT ;  /* 0x00ff0000a2ff7812 */ /* 0x000fe200078cc0ff */
[C---:B------:R-:W-:Y:S01]  /*1ab0*/  FMUL.FTZ R57, R133.reuse, R58 ;  /* 0x0000003a85397220 */ /* 0x040fe20000410000 */
[----:B------:R-:W-:Y:S01]  /*1ac0*/  FMUL.FTZ R56, R133, R56 ;  /* 0x0000003885387220 */ /* 0x000fe20000410000 */
[----:B------:R-:W-:Y:S01]  /*1ad0*/  FFMA.FTZ R153, R153, R85, R88 ;  /* 0x0000005599997223 */ /* 0x000fe20000010058 */
[----:B------:R-:W-:Y:S01]  /*1ae0*/  HFMA2 R0, -RZ, RZ, 0, 0 ;  /* 0x00000000ff007431 */ /* 0x000fe200000001ff */
[----:B------:R-:W-:Y:S01]  /*1af0*/  @P2 PRMT R58, R80, 0x7632, R58 ;  /* 0x00007632503a2816 */ /* 0x000fe2000000003a */
[-C--:B------:R-:W-:Y:S01]  /*1b00*/  FMUL.FTZ R65, R57, R84.reuse ;  /* 0x0000005439417220 */ /* 0x080fe20000410000 */
[----:B------:R-:W-:Y:S01]  /*1b10*/  FMUL.FTZ R59, R56, R84 ;  /* 0x00000054383b7220 */ /* 0x000fe20000410000 */
[----:B------:R-:W-:-:S02]  /*1b20*/  LOP3.LUT P4, RZ, R163, 0xff, RZ, 0xc0, !PT ;  /* 0x000000ffa3ff7812 */ /* 0x000fc4000788c0ff */
[----:B------:R-:W-:Y:S02]  /*1b30*/  CS2R R136, SRZ ;  /* 0x0000000000887805 */ /* 0x000fe4000001ff00 */
[----:B------:R-:W-:Y:S01]  /*1b40*/  @P2 SHF.L.U32 R87, R58, 0x10, RZ ;  /* 0x000000103a572819 */ /* 0x000fe200000006ff */
[----:B------:R-:W-:Y:S01]  /*1b50*/  @P2 FMUL.FTZ R66, R65, UR6 ;  /* 0x0000000641422c20 */ /* 0x000fe20008410000 */
[----:B------:R-:W-:Y:S01]  /*1b60*/  @P5 SHF.L.U32 R67, R80, 0x10, RZ ;  /* 0x0000001050435819 */ /* 0x000fe200000006ff */
[----:B------:R-:W-:Y:S01]  /*1b70*/  FMUL.FTZ R58, R133, R144 ;  /* 0x00000090853a7220 */ /* 0x000fe20000410000 */
[----:B------:R-:W-:Y:S01]  /*1b80*/  @P5 FMUL.FTZ R64, R59, UR6 ;  /* 0x000000063b405c20 */ /* 0x000fe20008410000 */
[----:B------:R-:W-:Y:S01]  /*1b90*/  FADD.FTZ R142, R142, -R153 ;  /* 0x800000998e8e7221 */ /* 0x000fe20000010000 */
[----:B------:R-:W-:Y:S01]  /*1ba0*/  @P2 FMUL.FTZ R137, R87, R66 ;  /* 0x0000004257892220 */ /* 0x000fe20000410000 */
[----:B------:R-:W-:Y:S01]  /*1bb0*/  FMUL.FTZ R66, R58, R84 ;  /* 0x000000543a427220 */ /* 0x000fe20000410000 */
[----:B------:R-:W-:Y:S01]  /*1bc0*/  @P5 FMUL.FTZ R0, R67, R64 ;  /* 0x0000004043005220 */ /* 0x000fe20000410000 */
[----:B------:R-:W-:Y:S01]  /*1bd0*/  FMUL.FTZ R64, R133, R142 ;  /* 0x0000008e85407220 */ /* 0x000fe20000410000 */
[----:B------:R-:W-:Y:S01]  /*1be0*/  @P6 SHF.L.U32 R80, R81, 0x10, RZ ;  /* 0x0000001051506819 */ /* 0x000fe200000006ff */
[----:B------:R-:W-:Y:S01]  /*1bf0*/  @P6 FMUL.FTZ R67, R66, UR6 ;  /* 0x0000000642436c20 */ /* 0x000fe20008410000 */
[----:B------:R-:W-:Y:S01]  /*1c00*/  MOV R89, RZ ;  /* 0x000000ff00597202 */ /* 0x000fe20000000f00 */
[----:B------:R-:W-:Y:S01]  /*1c10*/  FMUL.FTZ R86, R64, R84 ;  /* 0x0000005440567220 */ /* 0x000fe20000410000 */
[----:B------:R-:W-:-:S02]  /*1c20*/  HFMA2 R135, -RZ, RZ, 0, 0 ;  /* 0x00000000ff877431 */ /* 0x000fc400000001ff */
[----:B------:R-:W-:Y:S01]  /*1c30*/  @P6 FMUL.FTZ R89, R80, R67 ;  /* 0x0000004350596220 */ /* 0x000fe20000410000 */
[----:B------:R-:W-:Y:S01]  /*1c40*/  @P4 SHF.L.U32 R80, R82, 0x10, RZ ;  /* 0x0000001052504819 */ /* 0x000fe200000006ff */
[----:B------:R-:W-:Y:S01]  /*1c50*/  @P4 FMUL.FTZ R67, R86, UR6 ;  /* 0x0000000656434c20 */ /* 0x000fe20008410000 */
[----:B------:R-:W-:Y:S01]  /*1c60*/  FMUL.FTZ R59, R59, UR6 ;  /* 0x000000063b3b7c20 */ /* 0x000fe20008410000 */
[----:B------:R-:W-:Y:S01]  /*1c70*/  FMUL.FTZ R90, R65, UR6 ;  /* 0x00000006415a7c20 */ /* 0x000fe20008410000 */
[----:B------:R-:W-:Y:S01]  /*1c80*/  FMUL.FTZ R65, R66, UR6 ;  /* 0x0000000642417c20 */ /* 0x000fe20008410000 */
[----:B------:R-:W-:Y:S01]  /*1c90*/  @P4 FMUL.FTZ R135, R80, R67 ;  /* 0x0000004350874220 */ /* 0x000fe20000410000 */
[----:B------:R-:W-:Y:S01]  /*1ca0*/  FMUL.FTZ R80, R52, R59 ;  /* 0x0000003b34507220 */ /* 0x000fe20000410000 */
[----:B------:R-:W-:Y:S01]  /*1cb0*/  FMUL.FTZ R59, R86, UR6 ;  /* 0x00000006563b7c20 */ /* 0x000fe20008410000 */
[----:B------:R-:W-:Y:S01]  /*1cc0*/  FMUL.FTZ R86, R54, R65 ;  /* 0x0000004136567220 */ /* 0x000fe20000410000 */
[-CC-:B------:R-:W-:Y:S01]  /*1cd0*/  FFMA.FTZ R146, R146, R85.reuse, R88.reuse ;  /* 0x0000005592927223 */ /* 0x180fe20000010058 */
[----:B------:R-:W-:Y:S01]  /*1ce0*/  FMUL.FTZ R87, R53, R90 ;  /* 0x0000005a35577220 */ /* 0x000fe20000410000 */
[----:B------:R-:W-:Y:S01]  /*1cf0*/  FSEL R80, R80, RZ, P5 ;  /* 0x000000ff50507208 */ /* 0x000fe20002800000 */
[--C-:B------:R-:W-:Y:S01]  /*1d00*/  FFMA.FTZ R154, R154, R85, R88.reuse ;  /* 0x000000559a9a7223 */ /* 0x100fe20000010058 */
[----:B------:R-:W-:Y:S01]  /*1d10*/  LOP3.LUT P5, RZ, R162, 0xff000000, RZ, 0xc0, !PT ;  /* 0xff000000a2ff7812 */ /* 0x000fe200078ac0ff */
[----:B------:R-:W-:Y:S01]  /*1d20*/  FMUL.FTZ R90, R48, R59 ;  /* 0x0000003b305a7220 */ /* 0x000fe20000410000 */
[----:B------:R-:W-:Y:S01]  /*1d30*/  FSEL R86, R86, RZ, P6 ;  /* 0x000000ff56567208 */ /* 0x000fe20003000000 */
[-C--:B------:R-:W-:Y:S01]  /*1d40*/  FFMA.FTZ R59, R156, R85.reuse, R88 ;  /* 0x000000559c3b7223 */ /* 0x080fe20000010058 */
[----:B------:R-:W-:Y:S01]  /*1d50*/  LOP3.LUT P6, RZ, R163, 0xff00, RZ, 0xc0, !PT ;  /* 0x0000ff00a3ff7812 */ /* 0x000fe200078cc0ff */
[----:B------:R-:W-:Y:S01]  /*1d60*/  FADD.FTZ R66, R143, -R146 ;  /* 0x800000928f427221 */ /* 0x000fe20000010000 */
[----:B------:R-:W-:Y:S01]  /*1d70*/  FADD.FTZ R154, R149, -R154 ;  /* 0x8000009a959a7221 */ /* 0x000fe20000010000 */
[----:B------:R-:W-:Y:S01]  /*1d80*/  FSEL R87, R87, RZ, P2 ;  /* 0x000000ff57577208 */ /* 0x000fe20001000000 */
[----:B------:R-:W-:Y:S01]  /*1d90*/  FADD.FTZ R152, R152, -R59 ;  /* 0x8000003b98987221 */ /* 0x000fe20000010000 */
[----:B------:R-:W-:Y:S01]  /*1da0*/  ISETP.GE.U32.AND P2, PT, R162, RZ, PT ;  /* 0x000000ffa200720c */ /* 0x000fe20003f46070 */
[C---:B------:R-:W-:Y:S01]  /*1db0*/  FMUL.FTZ R59, R133.reuse, R66 ;  /* 0x00000042853b7220 */ /* 0x040fe20000410000 */
[----:B------:R-:W-:Y:S01]  /*1dc0*/  FSEL R90, R90, RZ, P4 ;  /* 0x000000ff5a5a7208 */ /* 0x000fe20002000000 */
[----:B------:R-:W-:Y:S01]  /*1dd0*/  FMUL.FTZ R65, R133, R154 ;  /* 0x0000009a85417220 */ /* 0x000fe20000410000 */
[----:B------:R-:W-:Y:S01]  /*1de0*/  LOP3.LUT P4, RZ, R163, 0xff0000, RZ, 0xc0, !PT ;  /* 0x00ff0000a3ff7812 */ /* 0x000fe2000788c0ff */
[----:B------:R-:W-:Y:S01]  /*1df0*/  FFMA.FTZ R150, R150, R85, R88 ;  /* 0x0000005596967223 */ /* 0x000fe20000010058 */
[----:B------:R-:W-:Y:S01]  /*1e00*/  @P5 PRMT R66, R81, 0x7632, R66 ;  /* 0x0000763251425816 */ /* 0x000fe20000000042 */
[-C--:B------:R-:W-:Y:S01]  /*1e10*/  FMUL.FTZ R81, R59, R84.reuse ;  /* 0x000000543b517220 */ /* 0x080fe20000410000 */
[----:B------:R-:W-:Y:S01]  /*1e20*/  ISETP.GE.U32.AND.EX P2, PT, R163, 0x1000000, PT, P2 ;  /* 0x01000000a300780c */ /* 0x000fe20003f46120 */
[----:B------:R-:W-:Y:S01]  /*1e30*/  FADD.FTZ R150, R155, -R150 ;  /* 0x800000969b967221 */ /* 0x000fe20000010000 */
[----:B------:R-:W-:Y:S01]  /*1e40*/  @P6 PRMT R67, R82, 0x7632, R67 ;  /* 0x0000763252436816 */ /* 0x000fe20000000043 */
[----:B------:R-:W-:Y:S01]  /*1e50*/  FMUL.FTZ R82, R65, R84 ;  /* 0x0000005441527220 */ /* 0x000fe20000410000 */
[----:B------:R-:W-:Y:S01]  /*1e60*/  @P5 SHF.L.U32 R142, R66, 0x10, RZ ;  /* 0x00000010428e5819 */ /* 0x000fe200000006ff */
[----:B------:R-:W-:Y:S01]  /*1e70*/  FMUL.FTZ R66, R133, R152 ;  /* 0x0000009885427220 */ /* 0x000fe20000410000 */
[----:B------:R-:W-:Y:S01]  /*1e80*/  @P6 SHF.L.U32 R144, R67, 0x10, RZ ;  /* 0x0000001043906819 */ /* 0x000fe200000006ff */
[----:B------:R-:W-:Y:S01]  /*1e90*/  @P5 FMUL.FTZ R67, R81, UR6 ;  /* 0x0000000651435c20 */ /* 0x000fe20008410000 */
[----:B------:R-:W-:Y:S01]  /*1ea0*/  @P6 FMUL.FTZ R91, R82, UR6 ;  /* 0x00000006525b6c20 */ /* 0x000fe20008410000 */
[----:B------:R-:W-:Y:S01]  /*1eb0*/  FMUL.FTZ R143, R66, R84 ;  /* 0x00000054428f7220 */ /* 0x000fe20000410000 */
[----:B------:R-:W-:Y:S01]  /*1ec0*/  MOV R146, RZ ;  /* 0x000000ff00927202 */ /* 0x000fe20000000f00 */
[----:B------:R-:W-:Y:S01]  /*1ed0*/  @P5 FMUL.FTZ R136, R142, R67 ;  /* 0x000000438e885220 */ /* 0x000fe20000410000 */
[----:B------:R-:W-:Y:S01]  /*1ee0*/  @P6 FMUL.FTZ R146, R144, R91 ;  /* 0x0000005b90926220 */ /* 0x000fe20000410000 */
[----:B------:R-:W-:-:S02]  /*1ef0*/  HFMA2 R142, -RZ, RZ, 0, 0 ;  /* 0x00000000ff8e7431 */ /* 0x000fc400000001ff */
[----:B------:R-:W-:Y:S01]  /*1f00*/  FMUL.FTZ R67, R133, R150 ;  /* 0x0000009685437220 */ /* 0x000fe20000410000 */
[----:B------:R-:W-:Y:S01]  /*1f10*/  @P4 SHF.L.U32 R144, R83, 0x10, RZ ;  /* 0x0000001053904819 */ /* 0x000fe200000006ff */
[----:B------:R-:W-:Y:S01]  /*1f20*/  @P4 FMUL.FTZ R91, R143, UR6 ;  /* 0x000000068f5b4c20 */ /* 0x000fe20008410000 */
[----:B------:R-:W-:Y:S01]  /*1f30*/  @P2 PRMT R145, R83, 0x7632, R145 ;  /* 0x0000763253912816 */ /* 0x000fe20000000091 */
[----:B------:R-:W-:Y:S01]  /*1f40*/  FMUL.FTZ R83, R67, R84 ;  /* 0x0000005443537220 */ /* 0x000fe20000410000 */
[----:B------:R-:W-:Y:S01]  /*1f50*/  MOV R148, RZ ;  /* 0x000000ff00947202 */ /* 0x000fe20000000f00 */
[----:B------:R-:W-:Y:S01]  /*1f60*/  @P4 FMUL.FTZ R142, R144, R91 ;  /* 0x0000005b908e4220 */ /* 0x000fe20000410000 */
[----:B------:R-:W-:Y:S01]  /*1f70*/  @P2 SHF.L.U32 R144, R145, 0x10, RZ ;  /* 0x0000001091902819 */ /* 0x000fe200000006ff */
[----:B------:R-:W-:Y:S01]  /*1f80*/  @P2 FMUL.FTZ R91, R83, UR6 ;  /* 0x00000006535b2c20 */ /* 0x000fe20008410000 */
[----:B------:R-:W-:Y:S01]  /*1f90*/  FMUL.FTZ R143, R143, UR6 ;  /* 0x000000068f8f7c20 */ /* 0x000fe20008410000 */
[----:B------:R-:W-:Y:S01]  /*1fa0*/  FMUL.FTZ R82, R82, UR6 ;  /* 0x0000000652527c20 */ /* 0x000fe20008410000 */
[----:B------:R-:W-:Y:S01]  /*1fb0*/  FMUL.FTZ R150, R83, UR6 ;  /* 0x0000000653967c20 */ /* 0x000fe20008410000 */
[----:B------:R-:W-:Y:S01]  /*1fc0*/  @P2 FMUL.FTZ R148, R144, R91 ;  /* 0x0000005b90942220 */ /* 0x000fe20000410000 */
[----:B------:R-:W-:Y:S01]  /*1fd0*/  FMUL.FTZ R144, R81, UR6 ;  /* 0x0000000651907c20 */ /* 0x000fe20008410000 */
        /* <DEDUP_REMOVED lines=9> */
[----:B------:R-:W-:Y:S02]  /*2070*/  F2FP.BF16.F32.PACK_AB R82, R143, R90 ;  /* 0x0000005a8f52723e */ /* 0x000fe400000010ff */
[----:B------:R-:W-:-:S02]  /*2080*/  F2FP.BF16.F32.PACK_AB R81, R81, R86 ;  /* 0x000000565151723e */ /* 0x000fc400000010ff */
[----:B------:R-:W-:Y:S01]  /*2090*/  F2FP.BF16.F32.PACK_AB R83, R83, R144 ;  /* 0x000000905353723e */ /* 0x000fe200000010ff */
[----:B------:R-:W-:Y:S06]  /*20a0*/  BRA `(.L_x_3629) ;  /* 0x0000000c00347947 */ /* 0x000fec0003800000 */
.L_x_3627:
[----:B------:R-:W-:-:S04]  /*20b0*/  UISETP.NE.U32.AND UP0, UPT, UR4, URZ, UPT ;  /* 0x000000ff0400728c */ /* 0x000fc8000bf05070 */
[----:B------:R-:W-:-:S09]  /*20c0*/  UISETP.NE.AND.EX UP0, UPT, UR5, URZ, UPT, UP0 ;  /* 0x000000ff0500728c */ /* 0x000fd2000bf05300 */
[----:B------:R-:W-:Y:S05]  /*20d0*/  BRA.U UP0, `(.L_x_3630) ;  /* 0x0000000500887547 */ /* 0x000fea000b800000 */
[----:B-----5:R-:W-:Y:S01]  /*20e0*/  LOP3.LUT P6, RZ, R162, 0xff0000, RZ, 0xc0, !PT ;  /* 0x00ff0000a2ff7812 */ /* 0x020fe200078cc0ff */
[-CC-:B------:R-:W-:Y:S01]  /*20f0*/  FFMA.FTZ R146, R146, R85.reuse, R88.reuse ;  /* 0x0000005592927223 */ /* 0x180fe20000010058 */
[----:B------:R-:W-:Y:S01]  /*2100*/  LOP3.LUT P2, RZ, R162, 0xff000000, RZ, 0xc0, !PT ;  /* 0xff000000a2ff7812 */ /* 0x000fe2000784c0ff */
[-CC-:B------:R-:W-:Y:S01]  /*2110*/  FFMA.FTZ R87, R148, R85.reuse, R88.reuse ;  /* 0x0000005594577223 */ /* 0x180fe20000010058 */
[-C--:B------:R-:W-:Y:S01]  /*2120*/  FFMA.FTZ R153, R153, R85.reuse, R88 ;  /* 0x0000005599997223 */ /* 0x080fe20000010058 */
[----:B------:R-:W-:Y:S01]  /*2130*/  FADD.FTZ R146, R143, -R146 ;  /* 0x800000928f927221 */ /* 0x000fe20000010000 */
[----:B------:R-:W-:Y:S01]  /*2140*/  LOP3.LUT P5, RZ, R163, 0xff, RZ, 0xc0, !PT ;  /* 0x000000ffa3ff7812 */ /* 0x000fe200078ac0ff */
[----:B------:R-:W-:Y:S01]  /*2150*/  FADD.FTZ R87, R144, -R87 ;  /* 0x8000005790577221 */ /* 0x000fe20000010000 */
[----:B------:R-:W-:Y:S01]  /*2160*/  FFMA.FTZ R89, R156, R85, R88 ;  /* 0x000000559c597223 */ /* 0x000fe20000010058 */
[C---:B------:R-:W-:Y:S01]  /*2170*/  FFMA.FTZ R91, R133.reuse, R146, R71 ;  /* 0x00000092855b7223 */ /* 0x040fe20000010047 */
[----:B------:R-:W-:Y:S01]  /*2180*/  FADD.FTZ R153, R142, -R153 ;  /* 0x800000998e997221 */ /* 0x000fe20000010000 */
[----:B------:R-:W-:Y:S01]  /*2190*/  FFMA.FTZ R87, R133, R87, R70 ;  /* 0x0000005785577223 */ /* 0x000fe20000010046 */
[----:B------:R-:W-:Y:S01]  /*21a0*/  FADD.FTZ R152, R152, -R89 ;  /* 0x8000005998987221 */ /* 0x000fe20000010000 */
[----:B------:R-:W-:Y:S01]  /*21b0*/  @P6 SHF.L.U32 R86, R81, 0x10, RZ ;  /* 0x0000001051566819 */ /* 0x000fe200000006ff */
[-C--:B------:R-:W-:Y:S01]  /*21c0*/  FMUL.FTZ R91, R91, R84.reuse ;  /* 0x000000545b5b7220 */ /* 0x080fe20000410000 */
[----:B------:R-:W-:Y:S01]  /*21d0*/  @P2 PRMT R81, R81, 0x7632, R81 ;  /* 0x0000763251512816 */ /* 0x000fe20000000051 */
[----:B------:R-:W-:Y:S01]  /*21e0*/  FMUL.FTZ R87, R87, R84 ;  /* 0x0000005457577220 */ /* 0x000fe20000410000 */
[----:B------:R-:W-:-:S02]  /*21f0*/  HFMA2 R89, -RZ, RZ, 0, 0 ;  /* 0x00000000ff597431 */ /* 0x000fc400000001ff */
[----:B------:R-:W-:Y:S01]  /*2200*/  FMUL.FTZ R90, R91, UR6 ;  /* 0x000000065b5a7c20 */ /* 0x000fe20008410000 */
[----:B------:R-:W-:Y:S01]  /*2210*/  @P2 SHF.L.U32 R135, R81, 0x10, RZ ;  /* 0x0000001051872819 */ /* 0x000fe200000006ff */
[----:B------:R-:W-:Y:S01]  /*2220*/  FFMA.FTZ R81, R133, R153, R72 ;  /* 0x0000009985517223 */ /* 0x000fe20000010048 */
[----:B------:R-:W-:Y:S01]  /*2230*/  FMUL.FTZ R87, R87, UR6 ;  /* 0x0000000657577c20 */ /* 0x000fe20008410000 */
[----:B------:R-:W-:Y:S01]  /*2240*/  MOV R136, RZ ;  /* 0x000000ff00887202 */ /* 0x000fe20000000f00 */
[----:B------:R-:W-:Y:S01]  /*2250*/  FFMA.FTZ R91, R133, R152, R74 ;  /* 0x00000098855b7223 */ /* 0x000fe2000001004a */
[----:B------:R-:W-:Y:S01]  /*2260*/  FMUL.FTZ R81, R81, R84 ;  /* 0x0000005451517220 */ /* 0x000fe20000410000 */
[-C--:B------:R-:W-:Y:S01]  /*2270*/  @P2 FMUL.FTZ R136, R135, R90.reuse ;  /* 0x0000005a87882220 */ /* 0x080fe20000410000 */
[----:B------:R-:W-:Y:S01]  /*2280*/  @P6 FMUL.FTZ R89, R86, R87 ;  /* 0x0000005756596220 */ /* 0x000fe20000410000 */
[----:B------:R-:W-:Y:S01]  /*2290*/  HFMA2 R135, -RZ, RZ, 0, 0 ;  /* 0x00000000ff877431 */ /* 0x000fe200000001ff */
[----:B------:R-:W-:Y:S01]  /*22a0*/  @P5 SHF.L.U32 R86, R82, 0x10, RZ ;  /* 0x0000001052565819 */ /* 0x000fe200000006ff */
[----:B------:R-:W-:Y:S01]  /*22b0*/  FMUL.FTZ R137, R81, UR6 ;  /* 0x0000000651897c20 */ /* 0x000fe20008410000 */
[----:B------:R-:W-:Y:S01]  /*22c0*/  LOP3.LUT P4, RZ, R163, 0xff0000, RZ, 0xc0, !PT ;  /* 0x00ff0000a3ff7812 */ /* 0x000fe2000788c0ff */
[----:B------:R-:W-:Y:S01]  /*22d0*/  FMUL.FTZ R81, R55, R90 ;  /* 0x0000005a37517220 */ /* 0x000fe20000410000 */
[----:B------:R-:W-:Y:S01]  /*22e0*/  FMUL.FTZ R91, R91, R84 ;  /* 0x000000545b5b7220 */ /* 0x000fe20000410000 */
[----:B------:R-:W-:Y:S01]  /*22f0*/  @P5 FMUL.FTZ R135, R86, R137 ;  /* 0x0000008956875220 */ /* 0x000fe20000410000 */
[----:B------:R-:W-:Y:S01]  /*2300*/  FMUL.FTZ R86, R54, R87 ;  /* 0x0000005736567220 */ /* 0x000fe20000410000 */
[-C--:B------:R-:W-:Y:S01]  /*2310*/  FFMA.FTZ R154, R154, R85.reuse, R88 ;  /* 0x000000559a9a7223 */ /* 0x080fe20000010058 */
[----:B------:R-:W-:Y:S01]  /*2320*/  FSEL R81, R81, RZ, P2 ;  /* 0x000000ff51517208 */ /* 0x000fe20001000000 */
[----:B------:R-:W-:Y:S01]  /*2330*/  FMUL.FTZ R91, R91, UR6 ;  /* 0x000000065b5b7c20 */ /* 0x000fe20008410000 */
[----:B------:R-:W-:Y:S01]  /*2340*/  ISETP.GE.U32.AND P2, PT, R162, RZ, PT ;  /* 0x000000ffa200720c */ /* 0x000fe20003f46070 */
[----:B------:R-:W-:Y:S01]  /*2350*/  FADD.FTZ R154, R149, -R154 ;  /* 0x8000009a959a7221 */ /* 0x000fe20000010000 */
[----:B------:R-:W-:Y:S01]  /*2360*/  FSEL R86, R86, RZ, P6 ;  /* 0x000000ff56567208 */ /* 0x000fe20003000000 */
[----:B------:R-:W-:Y:S01]  /*2370*/  FFMA.FTZ R150, R150, R85, R88 ;  /* 0x0000005596967223 */ /* 0x000fe20000010058 */
[----:B------:R-:W-:Y:S01]  /*2380*/  LOP3.LUT P6, RZ, R163, 0xff00, RZ, 0xc0, !PT ;  /* 0x0000ff00a3ff7812 */ /* 0x000fe200078cc0ff */
[----:B------:R-:W-:Y:S01]  /*2390*/  FMUL.FTZ R90, R50, R91 ;  /* 0x0000005b325a7220 */ /* 0x000fe20000410000 */
[----:B------:R-:W-:Y:S01]  /*23a0*/  @P4 SHF.L.U32 R144, R83, 0x10, RZ ;  /* 0x0000001053904819 */ /* 0x000fe200000006ff */
[----:B------:R-:W-:Y:S01]  /*23b0*/  FMUL.FTZ R87, R48, R137 ;  /* 0x0000008930577220 */ /* 0x000fe20000410000 */
[----:B------:R-:W-:Y:S01]  /*23c0*/  ISETP.GE.U32.AND.EX P2, PT, R163, 0x1000000, PT, P2 ;  /* 0x01000000a300780c */ /* 0x000fe20003f46120 */
[----:B------:R-:W-:Y:S01]  /*23d0*/  FADD.FTZ R150, R155, -R150 ;  /* 0x800000969b967221 */ /* 0x000fe20000010000 */
[----:B------:R-:W-:Y:S01]  /*23e0*/  MOV R142, RZ ;  /* 0x000000ff008e7202 */ /* 0x000fe20000000f00 */
[----:B------:R-:W-:Y:S01]  /*23f0*/  @P4 FMUL.FTZ R142, R144, R91 ;  /* 0x0000005b908e4220 */ /* 0x000fe20000410000 */
[----:B------:R-:W-:Y:S01]  /*2400*/  FFMA.FTZ R91, R133, R154, R73 ;  /* 0x0000009a855b7223 */ /* 0x000fe20000010049 */
[----:B------:R-:W-:Y:S01]  /*2410*/  FSEL R87, R87, RZ, P5 ;  /* 0x000000ff57577208 */ /* 0x000fe20002800000 */
[-CC-:B------:R-:W-:Y:S01]  /*2420*/  FFMA.FTZ R144, R151, R85.reuse, R88.reuse ;  /* 0x0000005597907223 */ /* 0x180fe20000010058 */
[----:B------:R-:W-:Y:S01]  /*2430*/  FFMA.FTZ R0, R0, R85, R88 ;  /* 0x0000005500007223 */ /* 0x000fe20000010058 */
[----:B------:R-:W-:Y:S01]  /*2440*/  HFMA2 R146, -RZ, RZ, 0, 0 ;  /* 0x00000000ff927431 */ /* 0x000fe200000001ff */
[----:B------:R-:W-:Y:S01]  /*2450*/  @P6 PRMT R83, R82, 0x7632, R83 ;  /* 0x0000763252536816 */ /* 0x000fe20000000053 */
[----:B------:R-:W-:Y:S01]  /*2460*/  FMUL.FTZ R82, R91, R84 ;  /* 0x000000545b527220 */ /* 0x000fe20000410000 */
[----:B------:R-:W-:Y:S01]  /*2470*/  FFMA.FTZ R91, R133, R150, R75 ;  /* 0x00000096855b7223 */ /* 0x000fe2000001004b */
[----:B------:R-:W-:Y:S01]  /*2480*/  LOP3.LUT P5, RZ, R162, 0xff, RZ, 0xc0, !PT ;  /* 0x000000ffa2ff7812 */ /* 0x000fe200078ac0ff */
[----:B------:R-:W-:Y:S01]  /*2490*/  FADD.FTZ R144, R145, -R144 ;  /* 0x8000009091907221 */ /* 0x000fe20000010000 */
[----:B------:R-:W-:Y:S01]  /*24a0*/  FSEL R90, R90, RZ, P4 ;  /* 0x000000ff5a5a7208 */ /* 0x000fe20002000000 */
[----:B------:R-:W-:Y:S01]  /*24b0*/  FMUL.FTZ R82, R82, UR6 ;  /* 0x0000000652527c20 */ /* 0x000fe20008410000 */
[----:B------:R-:W-:Y:S01]  /*24c0*/  @P6 SHF.L.U32 R137, R83, 0x10, RZ ;  /* 0x0000001053896819 */ /* 0x000fe200000006ff */
[----:B------:R-:W-:Y:S01]  /*24d0*/  FMUL.FTZ R91, R91, R84 ;  /* 0x000000545b5b7220 */ /* 0x000fe20000410000 */
[----:B------:R-:W-:Y:S01]  /*24e0*/  LOP3.LUT P4, RZ, R162, 0xff00, RZ, 0xc0, !PT ;  /* 0x0000ff00a2ff7812 */ /* 0x000fe2000788c0ff */
[----:B------:R-:W-:Y:S01]  /*24f0*/  FADD.FTZ R0, R147, -R0 ;  /* 0x8000000093007221 */ /* 0x000fe20000010000 */
[----:B------:R-:W-:Y:S01]  /*2500*/  @P2 PRMT R83, R83, 0x7632, R83 ;  /* 0x0000763253532816 */ /* 0x000fe20000000053 */
[----:B------:R-:W-:Y:S01]  /*2510*/  @P6 FMUL.FTZ R146, R137, R82 ;  /* 0x0000005289926220 */ /* 0x000fe20000410000 */
[----:B------:R-:W-:Y:S01]  /*2520*/  FMUL.FTZ R150, R91, UR6 ;  /* 0x000000065b967c20 */ /* 0x000fe20008410000 */
[----:B------:R-:W-:Y:S01]  /*2530*/  FFMA.FTZ R91, R133, R144, R69 ;  /* 0x00000090855b7223 */ /* 0x000fe20000010045 */
[----:B------:R-:W-:Y:S01]  /*2540*/  @P2 SHF.L.U32 R137, R83, 0x10, RZ ;  /* 0x0000001053892819 */ /* 0x000fe200000006ff */
[----:B------:R-:W-:Y:S01]  /*2550*/  FFMA.FTZ R83, R133, R0, R68 ;  /* 0x0000000085537223 */ /* 0x000fe20000010044 */
[----:B------:R-:W-:Y:S01]  /*2560*/  @P5 SHF.L.U32 R152, R80, 0x10, RZ ;  /* 0x0000001050985819 */ /* 0x000fe200000006ff */
[----:B------:R-:W-:Y:S01]  /*2570*/  FMUL.FTZ R91, R91, R84 ;  /* 0x000000545b5b7220 */ /* 0x000fe20000410000 */
[----:B------:R-:W-:-:S02]  /*2580*/  HFMA2 R0, -RZ, RZ, 0, 0 ;  /* 0x00000000ff007431 */ /* 0x000fc400000001ff */
[----:B------:R-:W-:Y:S01]  /*2590*/  FMUL.FTZ R83, R83, R84 ;  /* 0x0000005453537220 */ /* 0x000fe20000410000 */
[----:B------:R-:W-:Y:S01]  /*25a0*/  MOV R148, RZ ;  /* 0x000000ff00947202 */ /* 0x000fe20000000f00 */
[----:B------:R-:W-:Y:S01]  /*25b0*/  FMUL.FTZ R144, R91, UR6 ;  /* 0x000000065b907c20 */ /* 0x000fe20008410000 */
[----:B------:R-:W-:Y:S01]  /*25c0*/  @P4 PRMT R80, R80, 0x7632, R80 ;  /* 0x0000763250504816 */ /* 0x000fe20000000050 */
[----:B------:R-:W-:Y:S01]  /*25d0*/  FMUL.FTZ R143, R83, UR6 ;  /* 0x00000006538f7c20 */ /* 0x000fe20008410000 */
[----:B------:R-:W-:Y:S01]  /*25e0*/  FMUL.FTZ R83, R49, R82 ;  /* 0x0000005231537220 */ /* 0x000fe20000410000 */
[----:B------:R-:W-:Y:S01]  /*25f0*/  FMUL.FTZ R91, R51, R150 ;  /* 0x00000096335b7220 */ /* 0x000fe20000410000 */
[----:B------:R-:W-:Y:S01]  /*2600*/  @P4 SHF.L.U32 R145, R80, 0x10, RZ ;  /* 0x0000001050914819 */ /* 0x000fe200000006ff */
[-C--:B------:R-:W-:Y:S01]  /*2610*/  FMUL.FTZ R80, R52, R143.reuse ;  /* 0x0000008f34507220 */ /* 0x080fe20000410000 */
[----:B------:R-:W-:Y:S01]  /*2620*/  FMUL.FTZ R82, R53, R144 ;  /* 0x0000009035527220 */ /* 0x000fe20000410000 */
[----:B------:R-:W-:Y:S01]  /*2630*/  @P2 FMUL.FTZ R148, R137, R150 ;  /* 0x0000009689942220 */ /* 0x000fe20000410000 */
[----:B------:R-:W-:Y:S01]  /*2640*/  MOV R137, RZ ;  /* 0x000000ff00897202 */ /* 0x000fe20000000f00 */
[----:B------:R-:W-:Y:S01]  /*2650*/  @P5 FMUL.FTZ R0, R152, R143 ;  /* 0x0000008f98005220 */ /* 0x000fe20000410000 */
        /* <DEDUP_REMOVED lines=10> */
.L_x_3630:
        /* <DEDUP_REMOVED lines=9> */
[C---:B------:R-:W-:Y:S01]  /*2790*/  FFMA.FTZ R57, R133.reuse, R58, R69 ;  /* 0x0000003a85397223 */ /* 0x040fe20000010045 */
[----:B------:R-:W-:Y:S01]  /*27a0*/  FFMA.FTZ R56, R133, R56, R68 ;  /* 0x0000003885387223 */ /* 0x000fe20000010044 */
        /* <DEDUP_REMOVED lines=10> */
[----:B------:R-:W-:Y:S01]  /*2850*/  FFMA.FTZ R58, R133, R144, R70 ;  /* 0x00000090853a7223 */ /* 0x000fe20000010046 */
[----:B------:R-:W-:Y:S01]  /*2860*/  @P5 FMUL.FTZ R64, R59, UR6 ;  /* 0x000000063b405c20 */ /* 0x000fe20008410000 */
[----:B------:R-:W-:Y:S01]  /*2870*/  FADD.FTZ R153, R142, -R153 ;  /* 0x800000998e997221 */ /* 0x000fe20000010000 */
[----:B------:R-:W-:Y:S01]  /*2880*/  @P2 FMUL.FTZ R137, R87, R66 ;  /* 0x0000004257892220 */ /* 0x000fe20000410000 */
[----:B------:R-:W-:Y:S01]  /*2890*/  FMUL.FTZ R66, R58, R84 ;  /* 0x000000543a427220 */ /* 0x000fe20000410000 */
[----:B------:R-:W-:Y:S01]  /*28a0*/  @P5 FMUL.FTZ R0, R67, R64 ;  /* 0x0000004043005220 */ /* 0x000fe20000410000 */
[----:B------:R-:W-:Y:S01]  /*28b0*/  FFMA.FTZ R64, R133, R153, R72 ;  /* 0x0000009985407223 */ /* 0x000fe20000010048 */
        /* <DEDUP_REMOVED lines=29> */
[C---:B------:R-:W-:Y:S01]  /*2a90*/  FFMA.FTZ R59, R133.reuse, R66, R71 ;  /* 0x00000042853b7223 */ /* 0x040fe20000010047 */
[----:B------:R-:W-:Y:S01]  /*2aa0*/  FSEL R90, R90, RZ, P4 ;  /* 0x000000ff5a5a7208 */ /* 0x000fe20002000000 */
[----:B------:R-:W-:Y:S01]  /*2ab0*/  FFMA.FTZ R65, R133, R154, R73 ;  /* 0x0000009a85417223 */ /* 0x000fe20000010049 */
        /* <DEDUP_REMOVED lines=9> */
[----:B------:R-:W-:Y:S01]  /*2b50*/  FFMA.FTZ R66, R133, R152, R74 ;  /* 0x0000009885427223 */ /* 0x000fe2000001004a */
        /* <DEDUP_REMOVED lines=8> */
[----:B------:R-:W-:Y:S01]  /*2be0*/  FFMA.FTZ R67, R133, R150, R75 ;  /* 0x0000009685437223 */ /* 0x000fe2000001004b */
        /* <DEDUP_REMOVED lines=24> */
[----:B------:R-:W-:-:S07]  /*2d70*/  F2FP.BF16.F32.PACK_AB R83, R83, R144 ;  /* 0x000000905353723e */ /* 0x000fce00000010ff */
.L_x_3629:
[----:B------:R-:W-:Y:S01]  /*2d80*/  ISETP.NE.U32.AND P2, PT, RZ, UR4, PT ;  /* 0x00000004ff007c0c */ /* 0x000fe2000bf45070 */
[----:B------:R-:W0:Y:S01]  /*2d90*/  LDC.64 R86, c[0x0][0x468] ;  /* 0x00011a00ff567b82 */ /* 0x000e220000000a00 */
[----:B------:R-:W-:Y:S02]  /*2da0*/  IMAD.WIDE.U32 R160, R130, 0x10, R160 ;  /* 0x0000001082a07825 */ /* 0x000fe400078e00a0 */
[----:B------:R-:W-:-:S13]  /*2db0*/  ISETP.NE.AND.EX P2, PT, RZ, UR5, PT, P2 ;  /* 0x00000005ff007c0c */ /* 0x000fda000bf45320 */
[----:B------:R-:W1:Y:S01]  /*2dc0*/  @P2 LDC.64 R90, c[0x0][0x478] ;  /* 0x00011e00ff5a2b82 */ /* 0x000e620000000a00 */
[----:B0-----:R-:W-:-:S04]  /*2dd0*/  IMAD.WIDE.U32 R144, R134, 0x10, R86 ;  /* 0x0000001086907825 */ /* 0x001fc800078e0056 */
[----:B------:R-:W-:Y:S01]  /*2de0*/  FADD.FTZ R18, R0, R18 ;  /* 0x0000001200127221 */ /* 0x000fe20000010000 */
[----:B------:R-:W-:Y:S01]  /*2df0*/  FADD.FTZ R19, R137, R19 ;  /* 0x0000001389137221 */ /* 0x000fe20000010000 */
[----:B------:R-:W-:Y:S01]  /*2e00*/  FADD.FTZ R20, R89, R20 ;  /* 0x0000001459147221 */ /* 0x000fe20000010000 */
[----:B------:R-:W-:Y:S01]  /*2e10*/  FADD.FTZ R21, R136, R21 ;  /* 0x0000001588157221 */ /* 0x000fe20000010000 */
[----:B------:R-:W-:Y:S01]  /*2e20*/  FADD.FTZ R22, R135, R22 ;  /* 0x0000001687167221 */ /* 0x000fe20000010000 */
[----:B------:R-:W-:Y:S01]  /*2e30*/  FADD.FTZ R23, R146, R23 ;  /* 0x0000001792177221 */ /* 0x000fe20000010000 */
[----:B-1----:R-:W-:-:S05]  /*2e40*/  @P2 IMAD.WIDE.U32 R90, R134, 0x20, R90 ;  /* 0x00000020865a2825 */ /* 0x002fca00078e005a */
[----:B------:R-:W-:Y:S04]  /*2e50*/  @P2 STG.E.128 desc[UR8][R90.64], R56 ;  /* 0x000000385a002986 */ /* 0x000fe8000c101d08 */
[----:B------:R-:W-:Y:S04]  /*2e60*/  @P2 STG.E.128 desc[UR8][R90.64+0x10], R64 ;  /* 0x000010405a002986 */ /* 0x000fe8000c101d08 */
[----:B------:R0:W-:Y:S01]  /*2e70*/  STG.E.128 desc[UR8][R144.64], R80 ;  /* 0x0000005090007986 */ /* 0x0001e2000c101d08 */
[----:B------:R-:W-:Y:S01]  /*2e80*/  FADD.FTZ R104, R142, R104 ;  /* 0x000000688e687221 */ /* 0x000fe20000010000 */
[----:B------:R-:W-:-:S02]  /*2e90*/  FADD.FTZ R105, R148, R105 ;  /* 0x0000006994697221 */ /* 0x000fc40000010000 */
[----:B0-----:R0:W5:Y:S01]  /*2ea0*/  LDG.E.128 R80, desc[UR8][R160.64] ;  /* 0x00000008a0507981 */ /* 0x001162000c1e1d00 */
[----:B------:R-:W-:Y:S05]  /*2eb0*/  @!P0 BRA `(.L_x_3631) ;  /* 0x0000000c00088947 */ /* 0x000fea0003800000 */
[----:B------:R-:W-:Y:S05]  /*2ec0*/  @!P2 BRA `(.L_x_3632) ;  /* 0x000000040080a947 */ /* 0x000fea0003800000 */
[-CC-:B------:R-:W-:Y:S01]  /*2ed0*/  FFMA.FTZ R57, R102, R85.reuse, R88.reuse ;  /* 0x0000005566397223 */ /* 0x180fe20000010058 */
[C---:B------:R-:W-:Y:S01]  /*2ee0*/  LOP3.LUT P6, RZ, R158.reuse, 0xff0000, RZ, 0xc0, !PT ;  /* 0x00ff00009eff7812 */ /* 0x040fe200078cc0ff */
[-CC-:B------:R-:W-:Y:S01]  /*2ef0*/  FFMA.FTZ R64, R103, R85.reuse, R88.reuse ;  /* 0x0000005567407223 */ /* 0x180fe20000010058 */
[----:B------:R-:W-:Y:S01]  /*2f00*/  LOP3.LUT P0, RZ, R158, 0xff000000, RZ, 0xc0, !PT ;  /* 0xff0000009eff7812 */ /* 0x000fe2000780c0ff */
[----:B------:R-:W-:Y:S01]  /*2f10*/  FADD.FTZ R57, R94, -R57 ;  /* 0x800000395e397221 */ /* 0x000fe20000010000 */
[----:B------:R-:W-:Y:S01]  /*2f20*/  FFMA.FTZ R140, R140, R85, R88 ;  /* 0x000000558c8c7223 */ /* 0x000fe20000010058 */
[----:B------:R-:W-:Y:S01]  /*2f30*/  FADD.FTZ R64, R95, -R64 ;  /* 0x800000405f407221 */ /* 0x000fe20000010000 */
[----:B------:R-:W-:Y:S02]  /*2f40*/  HFMA2 R91, -RZ, RZ, 0, 0 ;  /* 0x00000000ff5b7431 */ /* 0x000fe400000001ff */
[----:B------:R-:W-:Y:S01]  /*2f50*/  FFMA.FTZ R58, R133, R57, R78 ;  /* 0x00000039853a7223 */ /* 0x000fe2000001004e */
[----:B------:R-:W-:Y:S01]  /*2f60*/  FFMA.FTZ R57, R138, R85, R88 ;  /* 0x000000558a397223 */ /* 0x000fe20000010058 */
[----:B------:R-:W-:Y:S01]  /*2f70*/  FADD.FTZ R67, R99, -R140 ;  /* 0x8000008c63437221 */ /* 0x000fe20000010000 */
[----:B------:R-:W-:Y:S01]  /*2f80*/  LOP3.LUT P4, RZ, R159, 0xff0000, RZ, 0xc0, !PT ;  /* 0x00ff00009fff7812 */ /* 0x000fe2000788c0ff */
[----:B------:R-:W-:Y:S01]  /*2f90*/  FMUL.FTZ R0, R58, R84 ;  /* 0x000000543a007220 */ /* 0x000fe20000410000 */
[----:B------:R-:W-:Y:S01]  /*2fa0*/  FADD.FTZ R57, R96, -R57 ;  /* 0x8000003960397221 */ /* 0x000fe20000010000 */
[----:B-----5:R-:W-:Y:S01]  /*2fb0*/  @P6 SHF.L.U32 R56, R81, 0x10, RZ ;  /* 0x0000001051386819 */ /* 0x020fe200000006ff */
[C---:B------:R-:W-:Y:S01]  /*2fc0*/  FFMA.FTZ R59, R133.reuse, R64, R79 ;  /* 0x00000040853b7223 */ /* 0x040fe2000001004f */
[----:B------:R-:W-:Y:S01]  /*2fd0*/  FMUL.FTZ R89, R0, UR6 ;  /* 0x0000000600597c20 */ /* 0x000fe20008410000 */
[----:B------:R-:W-:Y:S01]  /*2fe0*/  FFMA.FTZ R66, R133, R67, R62 ;  /* 0x0000004385427223 */ /* 0x000fe2000001003e */
[----:B------:R-:W-:Y:S01]  /*2ff0*/  LOP3.LUT P5, RZ, R159, 0xff, RZ, 0xc0, !PT ;  /* 0x000000ff9fff7812 */ /* 0x000fe200078ac0ff */
[----:B------:R-:W-:Y:S01]  /*3000*/  FFMA.FTZ R64, R133, R57, R60 ;  /* 0x0000003985407223 */ /* 0x000fe2000001003c */
[----:B------:R-:W-:Y:S01]  /*3010*/  @P6 FMUL.FTZ R91, R89, R56 ;  /* 0x00000038595b6220 */ /* 0x000fe20000410000 */
[----:B------:R-:W-:Y:S01]  /*3020*/  @P0 PRMT R81, R81, 0x7632, R81 ;  /* 0x0000763251510816 */ /* 0x000fe20000000051 */
[-C--:B------:R-:W-:Y:S01]  /*3030*/  FMUL.FTZ R56, R59, R84.reuse ;  /* 0x000000543b387220 */ /* 0x080fe20000410000 */
[-C--:B------:R-:W-:Y:S01]  /*3040*/  FMUL.FTZ R67, R66, R84.reuse ;  /* 0x0000005442437220 */ /* 0x080fe20000410000 */
[----:B------:R-:W-:Y:S01]  /*3050*/  FMUL.FTZ R57, R64, R84 ;  /* 0x0000005440397220 */ /* 0x000fe20000410000 */
[----:B------:R-:W-:Y:S01]  /*3060*/  @P0 SHF.L.U32 R81, R81, 0x10, RZ ;  /* 0x0000001051510819 */ /* 0x000fe200000006ff */
[----:B------:R-:W-:Y:S01]  /*3070*/  FMUL.FTZ R90, R56, UR6 ;  /* 0x00000006385a7c20 */ /* 0x000fe20008410000 */
[----:B------:R-:W-:Y:S01]  /*3080*/  FMUL.FTZ R67, R67, UR6 ;  /* 0x0000000643437c20 */ /* 0x000fe20008410000 */
[----:B------:R-:W-:Y:S01]  /*3090*/  MOV R0, RZ ;  /* 0x000000ff00007202 */ /* 0x000fe20000000f00 */
[----:B------:R-:W-:-:S02]  /*30a0*/  HFMA2 R99, -RZ, RZ, 0, 0 ;  /* 0x00000000ff637431 */ /* 0x000fc400000001ff */
[----:B------:R-:W-:Y:S01]  /*30b0*/  FMUL.FTZ R57, R57, UR6 ;  /* 0x0000000639397c20 */ /* 0x000fe20008410000 */
[----:B------:R-:W-:Y:S01]  /*30c0*/  @P0 FMUL.FTZ R0, R90, R81 ;  /* 0x000000515a000220 */ /* 0x000fe20000410000 */
[----:B------:R-:W-:Y:S01]  /*30d0*/  @P4 SHF.L.U32 R56, R83, 0x10, RZ ;  /* 0x0000001053384819 */ /* 0x000fe200000006ff */
[----:B------:R-:W-:Y:S01]  /*30e0*/  FMUL.FTZ R81, R46, R89 ;  /* 0x000000592e517220 */ /* 0x000fe20000410000 */
[----:B------:R-:W-:Y:S01]  /*30f0*/  FMUL.FTZ R90, R47, R90 ;  /* 0x0000005a2f5a7220 */ /* 0x000fe20000410000 */
[----:B------:R-:W-:Y:S01]  /*3100*/  FMUL.FTZ R102, R42, R67 ;  /* 0x000000432a667220 */ /* 0x000fe20000410000 */
[----:B------:R-:W-:Y:S01]  /*3110*/  @P5 SHF.L.U32 R65, R82, 0x10, RZ ;  /* 0x0000001052415819 */ /* 0x000fe200000006ff */
[----:B------:R-:W-:Y:S01]  /*3120*/  FMUL.FTZ R89, R40, R57 ;  /* 0x0000003928597220 */ /* 0x000fe20000410000 */
[----:B------:R-:W-:Y:S01]  /*3130*/  @P4 FMUL.FTZ R99, R67, R56 ;  /* 0x0000003843634220 */ /* 0x000fe20000410000 */
[----:B------:R-:W-:Y:S02]  /*3140*/  FSEL R81, R81, RZ, P6 ;  /* 0x000000ff51517208 */ /* 0x000fe40003000000 */
[----:B------:R-:W-:-:S02]  /*3150*/  CS2R R94, SRZ ;  /* 0x00000000005e7805 */ /* 0x000fc4000001ff00 */
[----:B------:R-:W-:Y:S01]  /*3160*/  FSEL R90, R90, RZ, P0 ;  /* 0x000000ff5a5a7208 */ /* 0x000fe20000000000 */
[----:B------:R-:W-:Y:S01]  /*3170*/  @P5 FMUL.FTZ R95, R57, R65 ;  /* 0x00000041395f5220 */ /* 0x000fe20000410000 */
[----:B------:R-:W-:Y:S01]  /*3180*/  FSEL R102, R102, RZ, P4 ;  /* 0x000000ff66667208 */ /* 0x000fe20002000000 */
[-CC-:B------:R-:W-:Y:S01]  /*3190*/  FFMA.FTZ R100, R100, R85.reuse, R88.reuse ;  /* 0x0000005564647223 */ /* 0x180fe20000010058 */
[----:B------:R-:W-:Y:S01]  /*31a0*/  LOP3.LUT P6, RZ, R159, 0xff00, RZ, 0xc0, !PT ;  /* 0x0000ff009fff7812 */ /* 0x000fe200078cc0ff */
[-CC-:B------:R-:W-:Y:S01]  /*31b0*/  FFMA.FTZ R139, R139, R85.reuse, R88.reuse ;  /* 0x000000558b8b7223 */ /* 0x180fe20000010058 */
[C---:B------:R-:W-:Y:S01]  /*31c0*/  ISETP.GE.U32.AND P0, PT, R158.reuse, RZ, PT ;  /* 0x000000ff9e00720c */ /* 0x040fe20003f06070 */
[-CC-:B------:R-:W-:Y:S01]  /*31d0*/  FFMA.FTZ R97, R97, R85.reuse, R88.reuse ;  /* 0x0000005561617223 */ /* 0x180fe20000010058 */
[----:B------:R-:W-:Y:S01]  /*31e0*/  LOP3.LUT P4, RZ, R158, 0xff00, RZ, 0xc0, !PT ;  /* 0x0000ff009eff7812 */ /* 0x000fe2000788c0ff */
[----:B------:R-:W-:Y:S01]  /*31f0*/  FFMA.FTZ R88, R141, R85, R88 ;  /* 0x000000558d587223 */ /* 0x000fe20000010058 */
[----:B------:R-:W-:Y:S01]  /*3200*/  FSEL R89, R89, RZ, P5 ;  /* 0x000000ff59597208 */ /* 0x000fe20002800000 */
[----:B------:R-:W-:Y:S01]  /*3210*/  FADD.FTZ R98, R98, -R139 ;  /* 0x8000008b62627221 */ /* 0x000fe20000010000 */
[----:B------:R-:W-:Y:S01]  /*3220*/  LOP3.LUT P5, RZ, R158, 0xff, RZ, 0xc0, !PT ;  /* 0x000000ff9eff7812 */ /* 0x000fe200078ac0ff */
[----:B------:R-:W-:Y:S01]  /*3230*/  FADD.FTZ R88, R101, -R88 ;  /* 0x8000005865587221 */ /* 0x000fe20000010000 */
[----:B------:R-:W-:Y:S01]  /*3240*/  ISETP.GE.U32.AND.EX P0, PT, R159, 0x1000000, PT, P0 ;  /* 0x010000009f00780c */ /* 0x000fe20003f06100 */
[----:B------:R-:W-:Y:S01]  /*3250*/  FADD.FTZ R97, R92, -R97 ;  /* 0x800000615c617221 */ /* 0x000fe20000010000 */
[----:B------:R-:W-:Y:S01]  /*3260*/  FFMA.FTZ R65, R133, R98, R61 ;  /* 0x0000006285417223 */ /* 0x000fe2000001003d */
[----:B------:R-:W-:Y:S01]  /*3270*/  @P6 PRMT R85, R82, 0x7632, R85 ;  /* 0x0000763252556816 */ /* 0x000fe20000000055 */
[----:B------:R-:W-:Y:S01]  /*3280*/  FADD.FTZ R100, R93, -R100 ;  /* 0x800000645d647221 */ /* 0x000fe20000010000 */
[C---:B------:R-:W-:Y:S01]  /*3290*/  FFMA.FTZ R67, R133.reuse, R88, R63 ;  /* 0x0000005885437223 */ /* 0x040fe2000001003f */
[C---:B------:R-:W-:Y:S01]  /*32a0*/  FFMA.FTZ R56, R133.reuse, R97, R76 ;  /* 0x0000006185387223 */ /* 0x040fe2000001004c */
[C---:B------:R-:W-:Y:S01]  /*32b0*/  @P4 PRMT R83, R80.reuse, 0x7632, R83 ;  /* 0x0000763250534816 */ /* 0x040fe20000000053 */
[----:B------:R-:W-:Y:S01]  /*32c0*/  FFMA.FTZ R57, R133, R100, R77 ;  /* 0x0000006485397223 */ /* 0x000fe2000001004d */
[----:B------:R-:W-:Y:S01]  /*32d0*/  @P6 SHF.L.U32 R88, R85, 0x10, RZ ;  /* 0x0000001055586819 */ /* 0x000fe200000006ff */
[-C--:B------:R-:W-:Y:S01]  /*32e0*/  FMUL.FTZ R85, R65, R84.reuse ;  /* 0x0000005441557220 */ /* 0x080fe20000410000 */
[----:B------:R-:W-:Y:S01]  /*32f0*/  @P5 SHF.L.U32 R82, R80, 0x10, RZ ;  /* 0x0000001050525819 */ /* 0x000fe200000006ff */
[-C--:B------:R-:W-:Y:S01]  /*3300*/  FMUL.FTZ R93, R67, R84.reuse ;  /* 0x00000054435d7220 */ /* 0x080fe20000410000 */
[----:B------:R-:W-:Y:S01]  /*3310*/  @P0 PRMT R80, R83, 0x7632, R80 ;  /* 0x0000763253500816 */ /* 0x000fe20000000050 */
[----:B------:R-:W-:Y:S01]  /*3320*/  FMUL.FTZ R98, R85, UR6 ;  /* 0x0000000655627c20 */ /* 0x000fe20008410000 */
[----:B------:R-:W-:Y:S01]  /*3330*/  @P4 SHF.L.U32 R83, R83, 0x10, RZ ;  /* 0x0000001053534819 */ /* 0x000fe200000006ff */
[----:B------:R-:W-:Y:S01]  /*3340*/  FMUL.FTZ R85, R93, UR6 ;  /* 0x000000065d557c20 */ /* 0x000fe20008410000 */
[----:B------:R-:W-:Y:S01]  /*3350*/  @P0 SHF.L.U32 R96, R80, 0x10, RZ ;  /* 0x0000001050600819 */ /* 0x000fe200000006ff */
[-C--:B------:R-:W-:Y:S01]  /*3360*/  FMUL.FTZ R80, R56, R84.reuse ;  /* 0x0000005438507220 */ /* 0x080fe20000410000 */
[----:B------:R-:W-:Y:S01]  /*3370*/  FMUL.FTZ R84, R57, R84 ;  /* 0x0000005439547220 */ /* 0x000fe20000410000 */
[----:B------:R-:W-:-:S02]  /*3380*/  CS2R R92, SRZ ;  /* 0x00000000005c7805 */ /* 0x000fc4000001ff00 */
[----:B------:R-:W-:Y:S01]  /*3390*/  F2FP.BF16.F32.PACK_AB R81, R90, R81 ;  /* 0x000000515a51723e */ /* 0x000fe200000010ff */
[----:B------:R-:W-:Y:S01]  /*33a0*/  FMUL.FTZ R97, R80, UR6 ;  /* 0x0000000650617c20 */ /* 0x000fe20008410000 */
[----:B------:R-:W-:Y:S01]  /*33b0*/  @P6 FMUL.FTZ R92, R98, R88 ;  /* 0x00000058625c6220 */ /* 0x000fe20000410000 */
[----:B------:R-:W-:Y:S01]  /*33c0*/  FMUL.FTZ R88, R84, UR6 ;  /* 0x0000000654587c20 */ /* 0x000fe20008410000 */
[----:B------:R-:W-:Y:S01]  /*33d0*/  @P0 FMUL.FTZ R94, R85, R96 ;  /* 0x00000060555e0220 */ /* 0x000fe20000410000 */
[----:B------:R-:W-:Y:S01]  /*33e0*/  @P5 FMUL.FTZ R93, R97, R82 ;  /* 0x00000052615d5220 */ /* 0x000fe20000410000 */
[----:B------:R-:W-:Y:S01]  /*33f0*/  FMUL.FTZ R85, R43, R85 ;  /* 0x000000552b557220 */ /* 0x000fe20000410000 */
[----:B------:R-:W-:Y:S01]  /*3400*/  FMUL.FTZ R84, R41, R98 ;  /* 0x0000006229547220 */ /* 0x000fe20000410000 */
[----:B------:R-:W-:Y:S01]  /*3410*/  FMUL.FTZ R80, R44, R97 ;  /* 0x000000612c507220 */ /* 0x000fe20000410000 */
[----:B------:R-:W-:Y:S01]  /*3420*/  FMUL.FTZ R82, R45, R88 ;  /* 0x000000582d527220 */ /* 0x000fe20000410000 */
[----:B------:R-:W-:Y:S01]  /*3430*/  MOV R96, RZ ;  /* 0x000000ff00607202 */ /* 0x000fe20000000f00 */
[----:B------:R-:W-:Y:S01]  /*3440*/  @P4 FMUL.FTZ R96, R88, R83 ;  /* 0x0000005358604220 */ /* 0x000fe20000410000 */
[----:B------:R-:W-:-:S02]  /*3450*/  FSEL R83, R85, RZ, P0 ;  /* 0x000000ff55537208 */ /* 0x000fc40000000000 */
[----:B------:R-:W-:Y:S02]  /*3460*/  FSEL R84, R84, RZ, P6 ;  /* 0x000000ff54547208 */ /* 0x000fe40003000000 */
[----:B------:R-:W-:Y:S02]  /*3470*/  FSEL R80, R80, RZ, P5 ;  /* 0x000000ff50507208 */ /* 0x000fe40002800000 */
[----:B------:R-:W-:Y:S02]  /*3480*/  FSEL R85, R82, RZ, P4 ;  /* 0x000000ff52557208 */ /* 0x000fe40002000000 */
[----:B------:R-:W-:Y:S02]  /*3490*/  F2FP.BF16.F32.PACK_AB R83, R83, R102 ;  /* 0x000000665353723e */ /* 0x000fe400000010ff */
[----:B------:R-:W-:Y:S02]  /*34a0*/  F2FP.BF16.F32.PACK_AB R82, R84, R89 ;  /* 0x000000595452723e */ /* 0x000fe400000010ff */
[----:B------:R-:W-:Y:S01]  /*34b0*/  F2FP.BF16.F32.PACK_AB R80, R85, R80 ;  /* 0x000000505550723e */ /* 0x000fe200000010ff */
[----:B------:R-:W-:Y:S06]  /*34c0*/  BRA `(.L_x_3633) ;  /* 0x00000010008c7947 */ /* 0x000fec0003800000 */
.L_x_3632:
[-CC-:B------:R-:W-:Y:S01]  /*34d0*/  FFMA.FTZ R89, R102, R85.reuse, R88.reuse ;  /* 0x0000005566597223 */ /* 0x180fe20000010058 */
[----:B------:R-:W-:Y:S01]  /*34e0*/  LOP3.LUT P6, RZ, R158, 0xff0000, RZ, 0xc0, !PT ;  /* 0x00ff00009eff7812 */ /* 0x000fe200078cc0ff */
[-CC-:B------:R-:W-:Y:S01]  /*34f0*/  FFMA.FTZ R135, R138, R85.reuse, R88.reuse ;  /* 0x000000558a877223 */ /* 0x180fe20000010058 */
[----:B------:R-:W-:Y:S01]  /*3500*/  LOP3.LUT P0, RZ, R158, 0xff000000, RZ, 0xc0, !PT ;  /* 0xff0000009eff7812 */ /* 0x000fe2000780c0ff */
[----:B------:R-:W-:Y:S01]  /*3510*/  FADD.FTZ R89, R94, -R89 ;  /* 0x800000595e597221 */ /* 0x000fe20000010000 */
[-CC-:B------:R-:W-:Y:S01]  /*3520*/  FFMA.FTZ R94, R103, R85.reuse, R88.reuse ;  /* 0x00000055675e7223 */ /* 0x180fe20000010058 */
[----:B------:R-:W-:Y:S01]  /*3530*/  FFMA.FTZ R140, R140, R85, R88 ;  /* 0x000000558c8c7223 */ /* 0x000fe20000010058 */
[----:B------:R-:W-:Y:S01]  /*3540*/  LOP3.LUT P5, RZ, R159, 0xff, RZ, 0xc0, !PT ;  /* 0x000000ff9fff7812 */ /* 0x000fe200078ac0ff */
[----:B------:R-:W-:Y:S01]  /*3550*/  FFMA.FTZ R89, R133, R89, R78 ;  /* 0x0000005985597223 */ /* 0x000fe2000001004e */
[----:B------:R-:W-:Y:S01]  /*3560*/  LOP3.LUT P4, RZ, R159, 0xff0000, RZ, 0xc0, !PT ;  /* 0x00ff00009fff7812 */ /* 0x000fe2000788c0ff */
[----:B------:R-:W-:Y:S01]  /*3570*/  FADD.FTZ R94, R95, -R94 ;  /* 0x8000005e5f5e7221 */ /* 0x000fe20000010000 */
[----:B------:R-:W-:Y:S01]  /*3580*/  FADD.FTZ R135, R96, -R135 ;  /* 0x8000008760877221 */ /* 0x000fe20000010000 */
[----:B------:R-:W-:Y:S01]  /*3590*/  FMUL.FTZ R0, R84, R89 ;  /* 0x0000005954007220 */ /* 0x000fe20000410000 */
[----:B------:R-:W-:Y:S01]  /*35a0*/  FADD.FTZ R137, R99, -R140 ;  /* 0x8000008c63897221 */ /* 0x000fe20000010000 */
[----:B------:R-:W-:Y:S01]  /*35b0*/  HFMA2 R91, -RZ, RZ, 0, 0 ;  /* 0x00000000ff5b7431 */ /* 0x000fe200000001ff */
[C---:B-----5:R-:W-:Y:S01]  /*35c0*/  @P6 SHF.L.U32 R90, R81.reuse, 0x10, RZ ;  /* 0x00000010515a6819 */ /* 0x060fe200000006ff */
[----:B------:R-:W-:Y:S01]  /*35d0*/  FMUL.FTZ R103, R0, UR6 ;  /* 0x0000000600677c20 */ /* 0x000fe20008410000 */
[----:B------:R-:W-:Y:S01]  /*35e0*/  @P0 PRMT R89, R81, 0x7632, R89 ;  /* 0x0000763251590816 */ /* 0x000fe20000000059 */
[C---:B------:R-:W-:Y:S01]  /*35f0*/  FFMA.FTZ R81, R133.reuse, R94, R79 ;  /* 0x0000005e85517223 */ /* 0x040fe2000001004f */
[C---:B------:R-:W-:Y:S01]  /*3600*/  FFMA.FTZ R135, R133.reuse, R135, R60 ;  /* 0x0000008785877223 */ /* 0x040fe2000001003c */
[----:B------:R-:W-:Y:S01]  /*3610*/  FFMA.FTZ R143, R133, R137, R62 ;  /* 0x00000089858f7223 */ /* 0x000fe2000001003e */
[----:B------:R-:W-:Y:S01]  /*3620*/  @P6 FMUL.FTZ R91, R90, R103 ;  /* 0x000000675a5b6220 */ /* 0x000fe20000410000 */
[----:B------:R-:W-:Y:S01]  /*3630*/  @P0 SHF.L.U32 R137, R89, 0x10, RZ ;  /* 0x0000001059890819 */ /* 0x000fe200000006ff */
[C---:B------:R-:W-:Y:S01]  /*3640*/  FMUL.FTZ R81, R84.reuse, R81 ;  /* 0x0000005154517220 */ /* 0x040fe20000410000 */
[C---:B------:R-:W-:Y:S01]  /*3650*/  FMUL.FTZ R89, R84.reuse, R135 ;  /* 0x0000008754597220 */ /* 0x040fe20000410000 */
[----:B------:R-:W-:Y:S01]  /*3660*/  FMUL.FTZ R90, R84, R143 ;  /* 0x0000008f545a7220 */ /* 0x000fe20000410000 */
[----:B------:R-:W-:Y:S01]  /*3670*/  HFMA2 R95, -RZ, RZ, 0, 0 ;  /* 0x00000000ff5f7431 */ /* 0x000fe200000001ff */
[----:B------:R-:W-:Y:S01]  /*3680*/  @P5 SHF.L.U32 R96, R82, 0x10, RZ ;  /* 0x0000001052605819 */ /* 0x000fe200000006ff */
[----:B------:R-:W-:Y:S01]  /*3690*/  FMUL.FTZ R94, R81, UR6 ;  /* 0x00000006515e7c20 */ /* 0x000fe20008410000 */
[----:B------:R-:W-:Y:S01]  /*36a0*/  @P4 SHF.L.U32 R102, R83, 0x10, RZ ;  /* 0x0000001053664819 */ /* 0x000fe200000006ff */
[----:B------:R-:W-:Y:S01]  /*36b0*/  FMUL.FTZ R89, R89, UR6 ;  /* 0x0000000659597c20 */ /* 0x000fe20008410000 */
[----:B------:R-:W-:Y:S01]  /*36c0*/  FMUL.FTZ R135, R90, UR6 ;  /* 0x000000065a877c20 */ /* 0x000fe20008410000 */
[----:B------:R-:W-:Y:S01]  /*36d0*/  MOV R99, RZ ;  /* 0x000000ff00637202 */ /* 0x000fe20000000f00 */
[----:B------:R-:W-:Y:S01]  /*36e0*/  FMUL.FTZ R81, R46, R103 ;  /* 0x000000672e517220 */ /* 0x000fe20000410000 */
[----:B------:R-:W-:Y:S01]  /*36f0*/  @P5 FMUL.FTZ R95, R96, R89 ;  /* 0x00000059605f5220 */ /* 0x000fe20000410000 */
[----:B------:R-:W-:Y:S01]  /*3700*/  @P4 FMUL.FTZ R99, R102, R135 ;  /* 0x0000008766634220 */ /* 0x000fe20000410000 */
[-C--:B------:R-:W-:Y:S01]  /*3710*/  FMUL.FTZ R90, R47, R94.reuse ;  /* 0x0000005e2f5a7220 */ /* 0x080fe20000410000 */
[----:B------:R-:W-:Y:S01]  /*3720*/  FMUL.FTZ R89, R40, R89 ;  /* 0x0000005928597220 */ /* 0x000fe20000410000 */
[----:B------:R-:W-:Y:S01]  /*3730*/  FMUL.FTZ R102, R42, R135 ;  /* 0x000000872a667220 */ /* 0x000fe20000410000 */
[----:B------:R-:W-:Y:S01]  /*3740*/  MOV R0, RZ ;  /* 0x000000ff00007202 */ /* 0x000fe20000000f00 */
[----:B------:R-:W-:Y:S01]  /*3750*/  @P0 FMUL.FTZ R0, R137, R94 ;  /* 0x0000005e89000220 */ /* 0x000fe20000410000 */
[----:B------:R-:W-:Y:S01]  /*3760*/  FSEL R81, R81, RZ, P6 ;  /* 0x000000ff51517208 */ /* 0x000fe20003000000 */
[-CC-:B------:R-:W-:Y:S01]  /*3770*/  FFMA.FTZ R97, R97, R85.reuse, R88.reuse ;  /* 0x0000005561617223 */ /* 0x180fe20000010058 */
[----:B------:R-:W-:Y:S01]  /*3780*/  FSEL R90, R90, RZ, P0 ;  /* 0x000000ff5a5a7208 */ /* 0x000fe20000000000 */
[-CC-:B------:R-:W-:Y:S01]  /*3790*/  FFMA.FTZ R100, R100, R85.reuse, R88.reuse ;  /* 0x0000005564647223 */ /* 0x180fe20000010058 */
[----:B------:R-:W-:Y:S01]  /*37a0*/  LOP3.LUT P6, RZ, R159, 0xff00, RZ, 0xc0, !PT ;  /* 0x0000ff009fff7812 */ /* 0x000fe200078cc0ff */
[-CC-:B------:R-:W-:Y:S01]  /*37b0*/  FFMA.FTZ R139, R139, R85.reuse, R88.reuse ;  /* 0x000000558b8b7223 */ /* 0x180fe20000010058 */
[----:B------:R-:W-:Y:S01]  /*37c0*/  ISETP.GE.U32.AND P0, PT, R158, RZ, PT ;  /* 0x000000ff9e00720c */ /* 0x000fe20003f06070 */
[----:B------:R-:W-:Y:S01]  /*37d0*/  FFMA.FTZ R88, R141, R85, R88 ;  /* 0x000000558d587223 */ /* 0x000fe20000010058 */
[----:B------:R-:W-:Y:S01]  /*37e0*/  FSEL R89, R89, RZ, P5 ;  /* 0x000000ff59597208 */ /* 0x000fe20002800000 */
[----:B------:R-:W-:Y:S01]  /*37f0*/  FADD.FTZ R97, R92, -R97 ;  /* 0x800000615c617221 */ /* 0x000fe20000010000 */
[----:B------:R-:W-:Y:S01]  /*3800*/  FSEL R102, R102, RZ, P4 ;  /* 0x000000ff66667208 */ /* 0x000fe20002000000 */
[----:B------:R-:W-:Y:S01]  /*3810*/  FADD.FTZ R100, R93, -R100 ;  /* 0x800000645d647221 */ /* 0x000fe20000010000 */
[----:B------:R-:W-:Y:S01]  /*3820*/  LOP3.LUT P5, RZ, R158, 0xff, RZ, 0xc0, !PT ;  /* 0x000000ff9eff7812 */ /* 0x000fe200078ac0ff */
[----:B------:R-:W-:Y:S01]  /*3830*/  FADD.FTZ R98, R98, -R139 ;  /* 0x8000008b62627221 */ /* 0x000fe20000010000 */
[----:B------:R-:W-:Y:S01]  /*3840*/  LOP3.LUT P4, RZ, R158, 0xff00, RZ, 0xc0, !PT ;  /* 0x0000ff009eff7812 */ /* 0x000fe2000788c0ff */
[----:B------:R-:W-:Y:S01]  /*3850*/  FADD.FTZ R88, R101, -R88 ;  /* 0x8000005865587221 */ /* 0x000fe20000010000 */
[----:B------:R-:W-:Y:S01]  /*3860*/  ISETP.GE.U32.AND.EX P0, PT, R159, 0x1000000, PT, P0 ;  /* 0x010000009f00780c */ /* 0x000fe20003f06100 */
[C---:B------:R-:W-:Y:S01]  /*3870*/  FFMA.FTZ R97, R133.reuse, R97, R76 ;  /* 0x0000006185617223 */ /* 0x040fe2000001004c */
[C---:B------:R-:W-:Y:S01]  /*3880*/  FFMA.FTZ R101, R133.reuse, R100, R77 ;  /* 0x0000006485657223 */ /* 0x040fe2000001004d */
[C---:B------:R-:W-:Y:S01]  /*3890*/  FFMA.FTZ R85, R133.reuse, R98, R61 ;  /* 0x0000006285557223 */ /* 0x040fe2000001003d */
[----:B------:R-:W-:Y:S01]  /*38a0*/  FFMA.FTZ R133, R133, R88, R63 ;  /* 0x0000005885857223 */ /* 0x000fe2000001003f */
[----:B------:R-:W-:Y:S01]  /*38b0*/  @P6 PRMT R82, R82, 0x7632, R82 ;  /* 0x0000763252526816 */ /* 0x000fe20000000052 */
[----:B------:R-:W-:Y:S01]  /*38c0*/  HFMA2 R94, -RZ, RZ, 0, 0 ;  /* 0x00000000ff5e7431 */ /* 0x000fe200000001ff */
[----:B------:R-:W-:-:S02]  /*38d0*/  CS2R R92, SRZ ;  /* 0x00000000005c7805 */ /* 0x000fc4000001ff00 */
[----:B------:R-:W-:Y:S02]  /*38e0*/  F2FP.BF16.F32.PACK_AB R81, R90, R81 ;  /* 0x000000515a51723e */ /* 0x000fe400000010ff */
[C---:B------:R-:W-:Y:S02]  /*38f0*/  @P5 SHF.L.U32 R88, R80.reuse, 0x10, RZ ;  /* 0x0000001050585819 */ /* 0x040fe400000006ff */
[----:B------:R-:W-:Y:S01]  /*3900*/  @P4 PRMT R100, R80, 0x7632, R100 ;  /* 0x0000763250644816 */ /* 0x000fe20000000064 */
[C---:B------:R-:W-:Y:S01]  /*3910*/  FMUL.FTZ R80, R84.reuse, R97 ;  /* 0x0000006154507220 */ /* 0x040fe20000410000 */
[----:B------:R-:W-:Y:S01]  /*3920*/  @P0 PRMT R96, R83, 0x7632, R96 ;  /* 0x0000763253600816 */ /* 0x000fe20000000060 */
[----:B------:R-:W-:Y:S01]  /*3930*/  FMUL.FTZ R83, R84, R133 ;  /* 0x0000008554537220 */ /* 0x000fe20000410000 */
[----:B------:R-:W-:Y:S01]  /*3940*/  @P6 SHF.L.U32 R103, R82, 0x10, RZ ;  /* 0x0000001052676819 */ /* 0x000fe200000006ff */
[----:B------:R-:W-:Y:S01]  /*3950*/  FMUL.FTZ R82, R84, R85 ;  /* 0x0000005554527220 */ /* 0x000fe20000410000 */
[----:B------:R-:W-:Y:S01]  /*3960*/  FMUL.FTZ R85, R80, UR6 ;  /* 0x0000000650557c20 */ /* 0x000fe20008410000 */
[----:B------:R-:W-:Y:S01]  /*3970*/  FMUL.FTZ R84, R84, R101 ;  /* 0x0000006554547220 */ /* 0x000fe20000410000 */
[----:B------:R-:W-:Y:S01]  /*3980*/  @P0 SHF.L.U32 R97, R96, 0x10, RZ ;  /* 0x0000001060610819 */ /* 0x000fe200000006ff */
[----:B------:R-:W-:Y:S01]  /*3990*/  FMUL.FTZ R98, R83, UR6 ;  /* 0x0000000653627c20 */ /* 0x000fe20008410000 */
[----:B------:R-:W-:Y:S01]  /*39a0*/  FMUL.FTZ R82, R82, UR6 ;  /* 0x0000000652527c20 */ /* 0x000fe20008410000 */
[-C--:B------:R-:W-:Y:S01]  /*39b0*/  @P5 FMUL.FTZ R93, R88, R85.reuse ;  /* 0x00000055585d5220 */ /* 0x080fe20000410000 */
[----:B------:R-:W-:Y:S01]  /*39c0*/  FMUL.FTZ R88, R84, UR6 ;  /* 0x0000000654587c20 */ /* 0x000fe20008410000 */
[----:B------:R-:W-:Y:S01]  /*39d0*/  @P0 FMUL.FTZ R94, R97, R98 ;  /* 0x00000062615e0220 */ /* 0x000fe20000410000 */
[----:B------:R-:W-:Y:S01]  /*39e0*/  @P6 FMUL.FTZ R92, R103, R82 ;  /* 0x00000052675c6220 */ /* 0x000fe20000410000 */
[----:B------:R-:W-:Y:S01]  /*39f0*/  @P4 SHF.L.U32 R97, R100, 0x10, RZ ;  /* 0x0000001064614819 */ /* 0x000fe200000006ff */
[----:B------:R-:W-:Y:S01]  /*3a00*/  FMUL.FTZ R84, R43, R98 ;  /* 0x000000622b547220 */ /* 0x000fe20000410000 */
[----:B------:R-:W-:Y:S01]  /*3a10*/  FMUL.FTZ R83, R41, R82 ;  /* 0x0000005229537220 */ /* 0x000fe20000410000 */
[----:B------:R-:W-:Y:S01]  /*3a20*/  FMUL.FTZ R80, R44, R85 ;  /* 0x000000552c507220 */ /* 0x000fe20000410000 */
[-C--:B------:R-:W-:Y:S01]  /*3a30*/  FMUL.FTZ R82, R45, R88.reuse ;  /* 0x000000582d527220 */ /* 0x080fe20000410000 */
        /* <DEDUP_REMOVED lines=10> */
.L_x_3631:
[----:B------:R-:W-:Y:S05]  /*3ae0*/  @!P2 BRA `(.L_x_3634) ;  /* 0x000000040084a947 */ /* 0x000fea0003800000 */
[-CC-:B------:R-:W-:Y:S01]  /*3af0*/  FFMA.FTZ R57, R102, R85.reuse, R88.reuse ;  /* 0x0000005566397223 */ /* 0x180fe20000010058 */
[----:B------:R-:W-:Y:S01]  /*3b00*/  LOP3.LUT P6, RZ, R158, 0xff0000, RZ, 0xc0, !PT ;  /* 0x00ff00009eff7812 */ /* 0x000fe200078cc0ff */
[-CC-:B------:R-:W-:Y:S01]  /*3b10*/  FFMA.FTZ R64, R103, R85.reuse, R88.reuse ;  /* 0x0000005567407223 */ /* 0x180fe20000010058 */
[----:B------:R-:W-:Y:S01]  /*3b20*/  LOP3.LUT P5, RZ, R159, 0xff, RZ, 0xc0, !PT ;  /* 0x000000ff9fff7812 */ /* 0x000fe200078ac0ff */
[----:B------:R-:W-:Y:S01]  /*3b30*/  FADD.FTZ R58, R94, -R57 ;  /* 0x800000395e3a7221 */ /* 0x000fe20000010000 */
[-C--:B------:R-:W-:Y:S01]  /*3b40*/  FFMA.FTZ R57, R138, R85.reuse, R88 ;  /* 0x000000558a397223 */ /* 0x080fe20000010058 */
[----:B------:R-:W-:Y:S01]  /*3b50*/  FADD.FTZ R64, R95, -R64 ;  /* 0x800000405f407221 */ /* 0x000fe20000010000 */
[----:B------:R-:W-:Y:S01]  /*3b60*/  LOP3.LUT P0, RZ, R158, 0xff000000, RZ, 0xc0, !PT ;  /* 0xff0000009eff7812 */ /* 0x000fe2000780c0ff */
[----:B------:R-:W-:Y:S01]  /*3b70*/  FMUL.FTZ R58, R133, R58 ;  /* 0x0000003a853a7220 */ /* 0x000fe20000410000 */
[----:B------:R-:W-:Y:S01]  /*3b80*/  FFMA.FTZ R140, R140, R85, R88 ;  /* 0x000000558c8c7223 */ /* 0x000fe20000010058 */
[----:B------:R-:W-:Y:S01]  /*3b90*/  FADD.FTZ R96, R96, -R57 ;  /* 0x8000003960607221 */ /* 0x000fe20000010000 */
[----:B------:R-:W-:-:S02]  /*3ba0*/  HFMA2 R91, -RZ, RZ, 0, 0 ;  /* 0x00000000ff5b7431 */ /* 0x000fc400000001ff */
[----:B------:R-:W-:Y:S01]  /*3bb0*/  FMUL.FTZ R0, R58, R84 ;  /* 0x000000543a007220 */ /* 0x000fe20000410000 */
[----:B------:R-:W-:Y:S01]  /*3bc0*/  FMUL.FTZ R59, R133, R64 ;  /* 0x00000040853b7220 */ /* 0x000fe20000410000 */
[----:B-----5:R-:W-:Y:S01]  /*3bd0*/  @P6 SHF.L.U32 R56, R81, 0x10, RZ ;  /* 0x0000001051386819 */ /* 0x020fe200000006ff */
[----:B------:R-:W-:Y:S01]  /*3be0*/  FADD.FTZ R140, R99, -R140 ;  /* 0x8000008c638c7221 */ /* 0x000fe20000010000 */
[----:B------:R-:W-:Y:S01]  /*3bf0*/  FMUL.FTZ R67, R0, UR6 ;  /* 0x0000000600437c20 */ /* 0x000fe20008410000 */
[----:B------:R-:W-:Y:S01]  /*3c00*/  FMUL.FTZ R64, R133, R96 ;  /* 0x0000006085407220 */ /* 0x000fe20000410000 */
[----:B------:R-:W-:Y:S01]  /*3c10*/  LOP3.LUT P4, RZ, R159, 0xff0000, RZ, 0xc0, !PT ;  /* 0x00ff00009fff7812 */ /* 0x000fe2000788c0ff */
[----:B------:R-:W-:Y:S01]  /*3c20*/  FMUL.FTZ R66, R133, R140 ;  /* 0x0000008c85427220 */ /* 0x000fe20000410000 */
[----:B------:R-:W-:Y:S01]  /*3c30*/  @P6 FMUL.FTZ R91, R56, R67 ;  /* 0x00000043385b6220 */ /* 0x000fe20000410000 */
[-C--:B------:R-:W-:Y:S01]  /*3c40*/  FMUL.FTZ R57, R64, R84.reuse ;  /* 0x0000005440397220 */ /* 0x080fe20000410000 */
[-C--:B------:R-:W-:Y:S01]  /*3c50*/  FMUL.FTZ R56, R59, R84.reuse ;  /* 0x000000543b387220 */ /* 0x080fe20000410000 */
[----:B------:R-:W-:Y:S01]  /*3c60*/  HFMA2 R95, -RZ, RZ, 0, 0 ;  /* 0x00000000ff5f7431 */ /* 0x000fe200000001ff */
[----:B------:R-:W-:Y:S01]  /*3c70*/  @P5 SHF.L.U32 R90, R82, 0x10, RZ ;  /* 0x00000010525a5819 */ /* 0x000fe200000006ff */
[----:B------:R-:W-:Y:S01]  /*3c80*/  FMUL.FTZ R65, R66, R84 ;  /* 0x0000005442417220 */ /* 0x000fe20000410000 */
[----:B------:R-:W-:Y:S01]  /*3c90*/  FMUL.FTZ R57, R57, UR6 ;  /* 0x0000000639397c20 */ /* 0x000fe20008410000 */
[----:B------:R-:W-:Y:S01]  /*3ca0*/  @P0 PRMT R81, R81, 0x7632, R81 ;  /* 0x0000763251510816 */ /* 0x000fe20000000051 */
[----:B------:R-:W-:Y:S01]  /*3cb0*/  FMUL.FTZ R56, R56, UR6 ;  /* 0x0000000638387c20 */ /* 0x000fe20008410000 */
[----:B------:R-:W-:Y:S01]  /*3cc0*/  FMUL.FTZ R65, R65, UR6 ;  /* 0x0000000641417c20 */ /* 0x000fe20008410000 */
[-C--:B------:R-:W-:Y:S01]  /*3cd0*/  @P5 FMUL.FTZ R95, R90, R57.reuse ;  /* 0x000000395a5f5220 */ /* 0x080fe20000410000 */
[----:B------:R-:W-:Y:S01]  /*3ce0*/  @P0 SHF.L.U32 R81, R81, 0x10, RZ ;  /* 0x0000001051510819 */ /* 0x000fe200000006ff */
[-C--:B------:R-:W-:Y:S01]  /*3cf0*/  FMUL.FTZ R90, R47, R56.reuse ;  /* 0x000000382f5a7220 */ /* 0x080fe20000410000 */
[----:B------:R-:W-:Y:S01]  /*3d00*/  @P4 SHF.L.U32 R94, R83, 0x10, RZ ;  /* 0x00000010535e4819 */ /* 0x000fe200000006ff */
[----:B------:R-:W-:Y:S01]  /*3d10*/  FMUL.FTZ R89, R40, R57 ;  /* 0x0000003928597220 */ /* 0x000fe20000410000 */
[----:B------:R-:W-:Y:S01]  /*3d20*/  FMUL.FTZ R102, R42, R65 ;  /* 0x000000412a667220 */ /* 0x000fe20000410000 */
[----:B------:R-:W-:Y:S01]  /*3d30*/  MOV R0, RZ ;  /* 0x000000ff00007202 */ /* 0x000fe20000000f00 */
[----:B------:R-:W-:Y:S01]  /*3d40*/  @P0 FMUL.FTZ R0, R81, R56 ;  /* 0x0000003851000220 */ /* 0x000fe20000410000 */
[----:B------:R-:W-:Y:S01]  /*3d50*/  FSEL R90, R90, RZ, P0 ;  /* 0x000000ff5a5a7208 */ /* 0x000fe20000000000 */
[----:B------:R-:W-:Y:S01]  /*3d60*/  FMUL.FTZ R81, R46, R67 ;  /* 0x000000432e517220 */ /* 0x000fe20000410000 */
[----:B------:R-:W-:Y:S01]  /*3d70*/  ISETP.GE.U32.AND P0, PT, R158, RZ, PT ;  /* 0x000000ff9e00720c */ /* 0x000fe20003f06070 */
[--C-:B------:R-:W-:Y:S01]  /*3d80*/  FFMA.FTZ R100, R100, R85, R88.reuse ;  /* 0x0000005564647223 */ /* 0x100fe20000010058 */
[----:B------:R-:W-:Y:S01]  /*3d90*/  MOV R99, RZ ;  /* 0x000000ff00637202 */ /* 0x000fe20000000f00 */
[----:B------:R-:W-:Y:S01]  /*3da0*/  @P4 FMUL.FTZ R99, R94, R65 ;  /* 0x000000415e634220 */ /* 0x000fe20000410000 */
[----:B------:R-:W-:Y:S01]  /*3db0*/  FSEL R89, R89, RZ, P5 ;  /* 0x000000ff59597208 */ /* 0x000fe20002800000 */
[-CC-:B------:R-:W-:Y:S01]  /*3dc0*/  FFMA.FTZ R139, R139, R85.reuse, R88.reuse ;  /* 0x000000558b8b7223 */ /* 0x180fe20000010058 */
[----:B------:R-:W-:Y:S01]  /*3dd0*/  FSEL R102, R102, RZ, P4 ;  /* 0x000000ff66667208 */ /* 0x000fe20002000000 */
[-CC-:B------:R-:W-:Y:S01]  /*3de0*/  FFMA.FTZ R97, R97, R85.reuse, R88.reuse ;  /* 0x0000005561617223 */ /* 0x180fe20000010058 */
[C---:B------:R-:W-:Y:S01]  /*3df0*/  LOP3.LUT P5, RZ, R158.reuse, 0xff, RZ, 0xc0, !PT ;  /* 0x000000ff9eff7812 */ /* 0x040fe200078ac0ff */
[----:B------:R-:W-:Y:S01]  /*3e00*/  FFMA.FTZ R88, R141, R85, R88 ;  /* 0x000000558d587223 */ /* 0x000fe20000010058 */
[----:B------:R-:W-:Y:S01]  /*3e10*/  LOP3.LUT P4, RZ, R158, 0xff00, RZ, 0xc0, !PT ;  /* 0x0000ff009eff7812 */ /* 0x000fe2000788c0ff */
[----:B------:R-:W-:Y:S01]  /*3e20*/  FADD.FTZ R56, R92, -R97 ;  /* 0x800000615c387221 */ /* 0x000fe20000010000 */
[----:B------:R-:W-:Y:S01]  /*3e30*/  ISETP.GE.U32.AND.EX P0, PT, R159, 0x1000000, PT, P0 ;  /* 0x010000009f00780c */ /* 0x000fe20003f06100 */
[----:B------:R-:W-:Y:S01]  /*3e40*/  FADD.FTZ R92, R101, -R88 ;  /* 0x80000058655c7221 */ /* 0x000fe20000010000 */
[----:B------:R-:W-:Y:S01]  /*3e50*/  FSEL R81, R81, RZ, P6 ;  /* 0x000000ff51517208 */ /* 0x000fe20003000000 */
[----:B------:R-:W-:Y:S01]  /*3e60*/  FADD.FTZ R98, R98, -R139 ;  /* 0x8000008b62627221 */ /* 0x000fe20000010000 */
[----:B------:R-:W-:Y:S01]  /*3e70*/  LOP3.LUT P6, RZ, R159, 0xff00, RZ, 0xc0, !PT ;  /* 0x0000ff009fff7812 */ /* 0x000fe200078cc0ff */
[----:B------:R-:W-:Y:S01]  /*3e80*/  FMUL.FTZ R56, R133, R56 ;  /* 0x0000003885387220 */ /* 0x000fe20000410000 */
[----:B------:R-:W-:Y:S01]  /*3e90*/  FADD.FTZ R100, R93, -R100 ;  /* 0x800000645d647221 */ /* 0x000fe20000010000 */
[C---:B------:R-:W-:Y:S01]  /*3ea0*/  FMUL.FTZ R65, R133.reuse, R98 ;  /* 0x0000006285417220 */ /* 0x040fe20000410000 */
[C---:B------:R-:W-:Y:S01]  /*3eb0*/  FMUL.FTZ R67, R133.reuse, R92 ;  /* 0x0000005c85437220 */ /* 0x040fe20000410000 */
[C---:B------:R-:W-:Y:S01]  /*3ec0*/  @P5 SHF.L.U32 R88, R80.reuse, 0x10, RZ ;  /* 0x0000001050585819 */ /* 0x040fe200000006ff */
[----:B------:R-:W-:Y:S01]  /*3ed0*/  FMUL.FTZ R57, R133, R100 ;  /* 0x0000006485397220 */ /* 0x000fe20000410000 */
[----:B------:R-:W-:-:S02]  /*3ee0*/  @P4 PRMT R97, R80, 0x7632, R97 ;  /* 0x0000763250614816 */ /* 0x000fc40000000061 */
[----:B------:R-:W-:Y:S02]  /*3ef0*/  CS2R R92, SRZ ;  /* 0x00000000005c7805 */ /* 0x000fe4000001ff00 */
[----:B------:R-:W-:Y:S01]  /*3f00*/  @P0 PRMT R80, R83, 0x7632, R80 ;  /* 0x0000763253500816 */ /* 0x000fe20000000050 */
[-C--:B------:R-:W-:Y:S01]  /*3f10*/  FMUL.FTZ R83, R67, R84.reuse ;  /* 0x0000005443537220 */ /* 0x080fe20000410000 */
[----:B------:R-:W-:Y:S01]  /*3f20*/  @P4 SHF.L.U32 R97, R97, 0x10, RZ ;  /* 0x0000001061614819 */ /* 0x000fe200000006ff */
[----:B------:R-:W-:Y:S01]  /*3f30*/  HFMA2 R94, -RZ, RZ, 0, 0 ;  /* 0x00000000ff5e7431 */ /* 0x000fe200000001ff */
[----:B------:R-:W-:Y:S01]  /*3f40*/  @P6 PRMT R82, R82, 0x7632, R82 ;  /* 0x0000763252526816 */ /* 0x000fe20000000052 */
[----:B------:R-:W-:Y:S01]  /*3f50*/  FMUL.FTZ R98, R83, UR6 ;  /* 0x0000000653627c20 */ /* 0x000fe20008410000 */
[----:B------:R-:W-:Y:S01]  /*3f60*/  @P0 SHF.L.U32 R103, R80, 0x10, RZ ;  /* 0x0000001050670819 */ /* 0x000fe200000006ff */
[-C--:B------:R-:W-:Y:S01]  /*3f70*/  FMUL.FTZ R80, R56, R84.reuse ;  /* 0x0000005438507220 */ /* 0x080fe20000410000 */
[----:B------:R-:W-:Y:S01]  /*3f80*/  @P6 SHF.L.U32 R101, R82, 0x10, RZ ;  /* 0x0000001052656819 */ /* 0x000fe200000006ff */
[-C--:B------:R-:W-:Y:S01]  /*3f90*/  FMUL.FTZ R82, R65, R84.reuse ;  /* 0x0000005441527220 */ /* 0x080fe20000410000 */
[----:B------:R-:W-:Y:S01]  /*3fa0*/  FMUL.FTZ R84, R57, R84 ;  /* 0x0000005439547220 */ /* 0x000fe20000410000 */
[----:B------:R-:W-:Y:S01]  /*3fb0*/  FMUL.FTZ R85, R80, UR6 ;  /* 0x0000000650557c20 */ /* 0x000fe20008410000 */
[----:B------:R-:W-:Y:S01]  /*3fc0*/  MOV R96, RZ ;  /* 0x000000ff00607202 */ /* 0x000fe20000000f00 */
[----:B------:R-:W-:Y:S01]  /*3fd0*/  FMUL.FTZ R82, R82, UR6 ;  /* 0x0000000652527c20 */ /* 0x000fe20008410000 */
[----:B------:R-:W-:Y:S01]  /*3fe0*/  @P0 FMUL.FTZ R94, R103, R98 ;  /* 0x00000062675e0220 */ /* 0x000fe20000410000 */
[-C--:B------:R-:W-:Y:S01]  /*3ff0*/  @P5 FMUL.FTZ R93, R88, R85.reuse ;  /* 0x00000055585d5220 */ /* 0x080fe20000410000 */
[----:B------:R-:W-:Y:S01]  /*4000*/  FMUL.FTZ R88, R84, UR6 ;  /* 0x0000000654587c20 */ /* 0x000fe20008410000 */
[----:B------:R-:W-:Y:S01]  /*4010*/  @P6 FMUL.FTZ R92, R101, R82 ;  /* 0x00000052655c6220 */ /* 0x000fe20000410000 */
[----:B------:R-:W-:Y:S01]  /*4020*/  FMUL.FTZ R84, R43, R98 ;  /* 0x000000622b547220 */ /* 0x000fe20000410000 */
[----:B------:R-:W-:Y:S01]  /*4030*/  FMUL.FTZ R83, R41, R82 ;  /* 0x0000005229537220 */ /* 0x000fe20000410000 */
[----:B------:R-:W-:Y:S01]  /*4040*/  FMUL.FTZ R80, R44, R85 ;  /* 0x000000552c507220 */ /* 0x000fe20000410000 */
[-C--:B------:R-:W-:Y:S01]  /*4050*/  FMUL.FTZ R82, R45, R88.reuse ;  /* 0x000000582d527220 */ /* 0x080fe20000410000 */
        /* <DEDUP_REMOVED lines=10> */
.L_x_3634:
        /* <DEDUP_REMOVED lines=8> */
[----:B------:R-:W-:Y:S01]  /*4180*/  FMUL.FTZ R89, R133, R94 ;  /* 0x0000005e85597220 */ /* 0x000fe20000410000 */
[----:B------:R-:W-:Y:S01]  /*4190*/  FADD.FTZ R96, R96, -R135 ;  /* 0x8000008760607221 */ /* 0x000fe20000010000 */
[----:B------:R-:W-:Y:S01]  /*41a0*/  FADD.FTZ R102, R95, -R102 ;  /* 0x800000665f667221 */ /* 0x000fe20000010000 */
[----:B------:R-:W-:Y:S01]  /*41b0*/  FADD.FTZ R140, R99, -R140 ;  /* 0x8000008c638c7221 */ /* 0x000fe20000010000 */
[----:B------:R-:W-:Y:S01]  /*41c0*/  FMUL.FTZ R0, R84, R89 ;  /* 0x0000005954007220 */ /* 0x000fe20000410000 */
[----:B------:R-:W-:Y:S01]  /*41d0*/  HFMA2 R91, -RZ, RZ, 0, 0 ;  /* 0x00000000ff5b7431 */ /* 0x000fe200000001ff */
[----:B-----5:R-:W-:Y:S01]  /*41e0*/  @P6 SHF.L.U32 R90, R81, 0x10, RZ ;  /* 0x00000010515a6819 */ /* 0x020fe200000006ff */
[----:B------:R-:W-:Y:S01]  /*41f0*/  FMUL.FTZ R135, R133, R96 ;  /* 0x0000006085877220 */ /* 0x000fe20000410000 */
[----:B------:R-:W-:Y:S01]  /*4200*/  @P0 PRMT R89, R81, 0x7632, R89 ;  /* 0x0000763251590816 */ /* 0x000fe20000000059 */
[----:B------:R-:W-:Y:S01]  /*4210*/  FMUL.FTZ R103, R0, UR6 ;  /* 0x0000000600677c20 */ /* 0x000fe20008410000 */
[----:B------:R-:W-:Y:S01]  /*4220*/  LOP3.LUT P4, RZ, R159, 0xff0000, RZ, 0xc0, !PT ;  /* 0x00ff00009fff7812 */ /* 0x000fe2000788c0ff */
[C---:B------:R-:W-:Y:S01]  /*4230*/  FMUL.FTZ R81, R133.reuse, R102 ;  /* 0x0000006685517220 */ /* 0x040fe20000410000 */
[----:B------:R-:W-:Y:S01]  /*4240*/  FMUL.FTZ R143, R133, R140 ;  /* 0x0000008c858f7220 */ /* 0x000fe20000410000 */
[----:B------:R-:W-:Y:S01]  /*4250*/  @P0 SHF.L.U32 R137, R89, 0x10, RZ ;  /* 0x0000001059890819 */ /* 0x000fe200000006ff */
[----:B------:R-:W-:Y:S01]  /*4260*/  @P6 FMUL.FTZ R91, R90, R103 ;  /* 0x000000675a5b6220 */ /* 0x000fe20000410000 */
[C---:B------:R-:W-:Y:S01]  /*4270*/  FMUL.FTZ R89, R84.reuse, R135 ;  /* 0x0000008754597220 */ /* 0x040fe20000410000 */
[C---:B------:R-:W-:Y:S01]  /*4280*/  FMUL.FTZ R81, R84.reuse, R81 ;  /* 0x0000005154517220 */ /* 0x040fe20000410000 */
[----:B------:R-:W-:Y:S01]  /*4290*/  FMUL.FTZ R90, R84, R143 ;  /* 0x0000008f545a7220 */ /* 0x000fe20000410000 */
[----:B------:R-:W-:Y:S01]  /*42a0*/  HFMA2 R95, -RZ, RZ, 0, 0 ;  /* 0x00000000ff5f7431 */ /* 0x000fe200000001ff */
[----:B------:R-:W-:Y:S01]  /*42b0*/  @P5 SHF.L.U32 R102, R82, 0x10, RZ ;  /* 0x0000001052665819 */ /* 0x000fe200000006ff */
[----:B------:R-:W-:Y:S01]  /*42c0*/  FMUL.FTZ R89, R89, UR6 ;  /* 0x0000000659597c20 */ /* 0x000fe20008410000 */
[----:B------:R-:W-:Y:S01]  /*42d0*/  FMUL.FTZ R94, R81, UR6 ;  /* 0x00000006515e7c20 */ /* 0x000fe20008410000 */
[----:B------:R-:W-:Y:S01]  /*42e0*/  FMUL.FTZ R135, R90, UR6 ;  /* 0x000000065a877c20 */ /* 0x000fe20008410000 */
[----:B------:R-:W-:Y:S01]  /*42f0*/  @P4 SHF.L.U32 R96, R83, 0x10, RZ ;  /* 0x0000001053604819 */ /* 0x000fe200000006ff */
[----:B------:R-:W-:Y:S01]  /*4300*/  @P5 FMUL.FTZ R95, R102, R89 ;  /* 0x00000059665f5220 */ /* 0x000fe20000410000 */
[----:B------:R-:W-:Y:S01]  /*4310*/  FMUL.FTZ R81, R46, R103 ;  /* 0x000000672e517220 */ /* 0x000fe20000410000 */
[-C--:B------:R-:W-:Y:S01]  /*4320*/  FMUL.FTZ R90, R47, R94.reuse ;  /* 0x0000005e2f5a7220 */ /* 0x080fe20000410000 */
[----:B------:R-:W-:Y:S01]  /*4330*/  FMUL.FTZ R89, R40, R89 ;  /* 0x0000005928597220 */ /* 0x000fe20000410000 */
[-C--:B------:R-:W-:Y:S01]  /*4340*/  FMUL.FTZ R102, R42, R135.reuse ;  /* 0x000000872a667220 */ /* 0x080fe20000410000 */
[----:B------:R-:W-:Y:S01]  /*4350*/  MOV R0, RZ ;  /* 0x000000ff00007202 */ /* 0x000fe20000000f00 */
[----:B------:R-:W-:Y:S01]  /*4360*/  @P0 FMUL.FTZ R0, R137, R94 ;  /* 0x0000005e89000220 */ /* 0x000fe20000410000 */
[----:B------:R-:W-:Y:S01]  /*4370*/  MOV R99, RZ ;  /* 0x000000ff00637202 */ /* 0x000fe20000000f00 */
[----:B------:R-:W-:Y:S01]  /*4380*/  @P4 FMUL.FTZ R99, R96, R135 ;  /* 0x0000008760634220 */ /* 0x000fe20000410000 */
[----:B------:R-:W-:Y:S01]  /*4390*/  FSEL R81, R81, RZ, P6 ;  /* 0x000000ff51517208 */ /* 0x000fe20003000000 */
[-CC-:B------:R-:W-:Y:S01]  /*43a0*/  FFMA.FTZ R97, R97, R85.reuse, R88.reuse ;  /* 0x0000005561617223 */ /* 0x180fe20000010058 */
[----:B------:R-:W-:Y:S01]  /*43b0*/  FSEL R90, R90, RZ, P0 ;  /* 0x000000ff5a5a7208 */ /* 0x000fe20000000000 */
[-CC-:B------:R-:W-:Y:S01]  /*43c0*/  FFMA.FTZ R100, R100, R85.reuse, R88.reuse ;  /* 0x0000005564647223 */ /* 0x180fe20000010058 */
[----:B------:R-:W-:Y:S01]  /*43d0*/  FSEL R89, R89, RZ, P5 ;  /* 0x000000ff59597208 */ /* 0x000fe20002800000 */
[-CC-:B------:R-:W-:Y:S01]  /*43e0*/  FFMA.FTZ R139, R139, R85.reuse, R88.reuse ;  /* 0x000000558b8b7223 */ /* 0x180fe20000010058 */
[----:B------:R-:W-:Y:S01]  /*43f0*/  FSEL R102, R102, RZ, P4 ;  /* 0x000000ff66667208 */ /* 0x000fe20002000000 */
[----:B------:R-:W-:Y:S01]  /*4400*/  FFMA.FTZ R88, R141, R85, R88 ;  /* 0x000000558d587223 */ /* 0x000fe20000010058 */
[----:B------:R-:W-:Y:S01]  /*4410*/  LOP3.LUT P6, RZ, R159, 0xff00, RZ, 0xc0, !PT ;  /* 0x0000ff009fff7812 */ /* 0x000fe200078cc0ff */
[----:B------:R-:W-:Y:S01]  /*4420*/  FADD.FTZ R92, R92, -R97 ;  /* 0x800000615c5c7221 */ /* 0x000fe20000010000 */
[C---:B------:R-:W-:Y:S01]  /*4430*/  ISETP.GE.U32.AND P0, PT, R158.reuse, RZ, PT ;  /* 0x000000ff9e00720c */ /* 0x040fe20003f06070 */
[----:B------:R-:W-:Y:S01]  /*4440*/  FADD.FTZ R100, R93, -R100 ;  /* 0x800000645d647221 */ /* 0x000fe20000010000 */
[----:B------:R-:W-:Y:S01]  /*4450*/  LOP3.LUT P5, RZ, R158, 0xff, RZ, 0xc0, !PT ;  /* 0x000000ff9eff7812 */ /* 0x000fe200078ac0ff */
[----:B------:R-:W-:Y:S01]  /*4460*/  FADD.FTZ R98, R98, -R139 ;  /* 0x8000008b62627221 */ /* 0x000fe20000010000 */
[----:B------:R-:W-:Y:S01]  /*4470*/  LOP3.LUT P4, RZ, R158, 0xff00, RZ, 0xc0, !PT ;  /* 0x0000ff009eff7812 */ /* 0x000fe2000788c0ff */
[----:B------:R-:W-:Y:S01]  /*4480*/  FADD.FTZ R88, R101, -R88 ;  /* 0x8000005865587221 */ /* 0x000fe20000010000 */
[----:B------:R-:W-:Y:S01]  /*4490*/  ISETP.GE.U32.AND.EX P0, PT, R159, 0x1000000, PT, P0 ;  /* 0x010000009f00780c */ /* 0x000fe20003f06100 */
[C---:B------:R-:W-:Y:S01]  /*44a0*/  FMUL.FTZ R85, R133.reuse, R92 ;  /* 0x0000005c85557220 */ /* 0x040fe20000410000 */
[C---:B------:R-:W-:Y:S01]  /*44b0*/  FMUL.FTZ R97, R133.reuse, R100 ;  /* 0x0000006485617220 */ /* 0x040fe20000410000 */
[C---:B------:R-:W-:Y:S01]  /*44c0*/  FMUL.FTZ R101, R133.reuse, R98 ;  /* 0x0000006285657220 */ /* 0x040fe20000410000 */
[----:B------:R-:W-:Y:S01]  /*44d0*/  FMUL.FTZ R133, R133, R88 ;  /* 0x0000005885857220 */ /* 0x000fe20000410000 */
[----:B------:R-:W-:-:S02]  /*44e0*/  @P6 PRMT R82, R82, 0x7632, R82 ;  /* 0x0000763252526816 */ /* 0x000fc40000000052 */
[----:B------:R-:W-:Y:S01]  /*44f0*/  CS2R R92, SRZ ;  /* 0x00000000005c7805 */ /* 0x000fe2000001ff00 */
[----:B------:R-:W-:Y:S01]  /*4500*/  HFMA2 R94, -RZ, RZ, 0, 0 ;  /* 0x00000000ff5e7431 */ /* 0x000fe200000001ff */
        /* <DEDUP_REMOVED lines=10> */
[----:B------:R-:W-:Y:S01]  /*45b0*/  FMUL.FTZ R98, R83, UR6 ;  /* 0x0000000653627c20 */ /* 0x000fe20008410000 */
[----:B------:R-:W-:Y:S01]  /*45c0*/  FMUL.FTZ R82, R82, UR6 ;  /* 0x0000000652527c20 */ /* 0x000fe20008410000 */
[-C--:B------:R-:W-:Y:S01]  /*45d0*/  @P5 FMUL.FTZ R93, R88, R85.reuse ;  /* 0x00000055585d5220 */ /* 0x080fe20000410000 */
[----:B------:R-:W-:Y:S01]  /*45e0*/  FMUL.FTZ R88, R84, UR6 ;  /* 0x0000000654587c20 */ /* 0x000fe20008410000 */
[----:B------:R-:W-:Y:S01]  /*45f0*/  @P4 SHF.L.U32 R97, R100, 0x10, RZ ;  /* 0x0000001064614819 */ /* 0x000fe200000006ff */
[----:B------:R-:W-:Y:S01]  /*4600*/  @P6 FMUL.FTZ R92, R103, R82 ;  /* 0x00000052675c6220 */ /* 0x000fe20000410000 */
[----:B------:R-:W-:Y:S01]  /*4610*/  FMUL.FTZ R84, R43, R98 ;  /* 0x000000622b547220 */ /* 0x000fe20000410000 */
[----:B------:R-:W-:Y:S01]  /*4620*/  FMUL.FTZ R83, R41, R82 ;  /* 0x0000005229537220 */ /* 0x000fe20000410000 */
[----:B------:R-:W-:Y:S01]  /*4630*/  FMUL.FTZ R80, R44, R85 ;  /* 0x000000552c507220 */ /* 0x000fe20000410000 */
[----:B------:R-:W-:Y:S01]  /*4640*/  FMUL.FTZ R82, R45, R88 ;  /* 0x000000582d527220 */ /* 0x000fe20000410000 */
[----:B------:R-:W-:-:S02]  /*4650*/  @P0 SHF.L.U32 R101, R96, 0x10, RZ ;  /* 0x0000001060650819 */ /* 0x000fc400000006ff */
[----:B------:R-:W-:Y:S01]  /*4660*/  MOV R96, RZ ;  /* 0x000000ff00607202 */ /* 0x000fe20000000f00 */
[----:B------:R-:W-:Y:S01]  /*4670*/  @P4 FMUL.FTZ R96, R97, R88 ;  /* 0x0000005861604220 */ /* 0x000fe20000410000 */
[----:B------:R-:W-:Y:S01]  /*4680*/  FSEL R85, R84, RZ, P0 ;  /* 0x000000ff54557208 */ /* 0x000fe20000000000 */
[----:B------:R-:W-:Y:S01]  /*4690*/  @P0 FMUL.FTZ R94, R101, R98 ;  /* 0x00000062655e0220 */ /* 0x000fe20000410000 */
[----:B------:R-:W-:Y:S02]  /*46a0*/  FSEL R84, R83, RZ, P6 ;  /* 0x000000ff53547208 */ /* 0x000fe40003000000 */
[----:B------:R-:W-:Y:S02]  /*46b0*/  FSEL R80, R80, RZ, P5 ;  /* 0x000000ff50507208 */ /* 0x000fe40002800000 */
[----:B------:R-:W-:Y:S02]  /*46c0*/  FSEL R97, R82, RZ, P4 ;  /* 0x000000ff52617208 */ /* 0x000fe40002000000 */
[----:B------:R-:W-:-:S02]  /*46d0*/  F2FP.BF16.F32.PACK_AB R83, R85, R102 ;  /* 0x000000665553723e */ /* 0x000fc400000010ff */
[----:B------:R-:W-:Y:S02]  /*46e0*/  F2FP.BF16.F32.PACK_AB R82, R84, R89 ;  /* 0x000000595452723e */ /* 0x000fe400000010ff */
[----:B------:R-:W-:-:S07]  /*46f0*/  F2FP.BF16.F32.PACK_AB R80, R97, R80 ;  /* 0x000000506150723e */ /* 0x000fce00000010ff */
.L_x_3633:
        /* <DEDUP_REMOVED lines=67> */
.L_x_3626:
[----:B-1----:R-:W1:Y:S08]  /*4b30*/  LDC R57, c[0x0][0x388] ;  /* 0x0000e200ff397b82 */ /* 0x002e700000000800 */
        /* <DEDUP_REMOVED lines=21> */
.L_x_3636:
        /* <DEDUP_REMOVED lines=15> */
.L_x_8061:


//--------------------- .text._ZN10layer_norm22ln_bwd_finalize_kernelINS_22Kernel_traits_finalizeILj2048Ef13__nv_bfloat16fS2_fjLb1ELj1024ELj4ENS_18Kernel_traits_baseILj2048EfS2_fS2_fjLj1024EEEEELb1ELb0EEEvNS_9BwdParamsE --------------------------
	.section	.text._ZN10layer_norm22ln_bwd_finalize_kernelINS_22Kernel_traits_finalizeILj2048Ef13__nv_bfloat16fS2_fjLb1ELj1024ELj4ENS_18Kernel_traits_baseILj2048EfS2_fS2_fjLj1024EEEEELb1ELb0EEEvNS_9BwdParamsE,"ax",@progbits
	.align	128
        .global         _ZN10layer_norm22ln_bwd_finalize_kernelINS_22Kernel_traits_finalizeILj2048Ef13__nv_bfloat16fS2_fjLb1ELj1024ELj4ENS_18Kernel_traits_baseILj2048EfS2_fS2_fjLj1024EEEEELb1ELb0EEEvNS_9BwdParamsE
        .type           _ZN10layer_norm22ln_bwd_finalize_kernelINS_22Kernel_traits_finalizeILj2048Ef13__nv_bfloat16fS2_fjLb1ELj1024ELj4ENS_18Kernel_traits_baseILj2048EfS2_fS2_fjLj1024EEEEELb1ELb0EEEvNS_9BwdParamsE,@function
        .size           _ZN10layer_norm22ln_bwd_finalize_kernelINS_22Kernel_traits_finalizeILj2048Ef13__nv_bfloat16fS2_fjLb1ELj1024ELj4ENS_18Kernel_traits_baseILj2048EfS2_fS2_fjLj1024EEEEELb1ELb0EEEvNS_9BwdParamsE,(.L_x_8062 - _ZN10layer_norm22ln_bwd_finalize_kernelINS_22Kernel_traits_finalizeILj2048Ef13__nv_bfloat16fS2_fjLb1ELj1024ELj4ENS_18Kernel_traits_baseILj2048EfS2_fS2_fjLj1024EEEEELb1ELb0EEEvNS_9BwdParamsE)
        .other          _ZN10layer_norm22ln_bwd_finalize_kernelINS_22Kernel_traits_finalizeILj2048Ef13__nv_bfloat16fS2_fjLb1ELj1024ELj4ENS_18Kernel_traits_baseILj2048EfS2_fS2_fjLj1024EEEEELb1ELb0EEEvNS_9BwdParamsE,@"STO_CUDA_ENTRY STV_DEFAULT"
_ZN10layer_norm22ln_bwd_finalize_kernelINS_22Kernel_traits_finalizeILj2048Ef13__nv_bfloat16fS2_fjLb1ELj1024ELj4ENS_18Kernel_traits_baseILj2048EfS2_fS2_fjLj1024EEEEELb1ELb0EEEvNS_9BwdParamsE:
.text._ZN10layer_norm22ln_bwd_finalize_kernelINS_22Kernel_traits_finalizeILj2048Ef13__nv_bfloat16fS2_fjLb1ELj1024ELj4ENS_18Kernel_traits_baseILj2048EfS2_fS2_fjLj1024EEEEELb1ELb0EEEvNS_9BwdParamsE:
        /* <DEDUP_REMOVED lines=57> */
.L_x_3641:
        /* <DEDUP_REMOVED lines=87> */
.L_x_3640:
[----:B------:R-:W-:Y:S05]  /*0900*/  BSYNC.RECONVERGENT B1 ;  /* 0x0000000000017941 */ /* 0x000fea0003800200 */
.L_x_3639:
        /* <DEDUP_REMOVED lines=50> */
.L_x_3643:
[----:B------:R-:W-:Y:S05]  /*0c30*/  BSYNC.RECONVERGENT B1 ;  /* 0x0000000000017941 */ /* 0x000fea0003800200 */
.L_x_3642:
        /* <DEDUP_REMOVED lines=29> */
.L_x_3645:
[----:B------:R-:W-:Y:S05]  /*0e10*/  BSYNC.RECONVERGENT B1 ;  /* 0x0000000000017941 */ /* 0x000fea0003800200 */
.L_x_3644:
        /* <DEDUP_REMOVED lines=14> */
.L_x_3638:
[----:B------:R-:W-:Y:S05]  /*0f00*/  BSYNC.RECONVERGENT B0 ;  /* 0x0000000000007941 */ /* 0x000fea0003800200 */
.L_x_3637:
        /* <DEDUP_REMOVED lines=75> */
.L_x_3646:
        /* <DEDUP_REMOVED lines=12> */
.L_x_8062:


//--------------------- .text._ZN10layer_norm13ln_bwd_kernelINS_13Kernel_traitsIf13__nv_bfloat16fS2_fjLj2048ELj1ELj1ELj4ELj16ENS_18Kernel_traits_baseILj2048EfS2_fS2_fjLj128EEEEELb1ELb1ELb1ELb0EEEvNS_9BwdParamsE --------------------------
	.section	.text._ZN10layer_norm13ln_bwd_kernelINS_13Kernel_traitsIf13__nv_bfloat16fS2_fjLj2048ELj1ELj1ELj4ELj16ENS_18Kernel_traits_baseILj2048EfS2_fS2_fjLj128EEEEELb1ELb1ELb1ELb0EEEvNS_9BwdParamsE,"ax",@progbits
	.align	128
        .global         _ZN10layer_norm13ln_bwd_kernelINS_13Kernel_traitsIf13__nv_bfloat16fS2_fjLj2048ELj1ELj1ELj4ELj16ENS_18Kernel_traits_baseILj2048EfS2_fS2_fjLj128EEEEELb1ELb1ELb1ELb0EEEvNS_9BwdParamsE
        .type           _ZN10layer_norm13ln_bwd_kernelINS_13Kernel_traitsIf13__nv_bfloat16fS2_fjLj2048ELj1ELj1ELj4ELj16ENS_18Kernel_traits_baseILj2048EfS2_fS2_fjLj128EEEEELb1ELb1ELb1ELb0EEEvNS_9BwdParamsE,@function
        .size           _ZN10layer_norm13ln_bwd_kernelINS_13Kernel_traitsIf13__nv_bfloat16fS2_fjLj2048ELj1ELj1ELj4ELj16ENS_18Kernel_traits_baseILj2048EfS2_fS2_fjLj128EEEEELb1ELb1ELb1ELb0EEEvNS_9BwdParamsE,(.L_x_8063 - _ZN10layer_norm13ln_bwd_kernelINS_13Kernel_traitsIf13__nv_bfloat16fS2_fjLj2048ELj1ELj1ELj4ELj16ENS_18Kernel_traits_baseILj2048EfS2_fS2_fjLj128EEEEELb1ELb1ELb1ELb0EEEvNS_9BwdParamsE)
        .other          _ZN10layer_norm13ln_bwd_kernelINS_13Kernel_traitsIf13__nv_bfloat16fS2_fjLj2048ELj1ELj1ELj4ELj16ENS_18Kernel_traits_baseILj2048EfS2_fS2_fjLj128EEEEELb1ELb1ELb1ELb0EEEvNS_9BwdParamsE,@"STO_CUDA_ENTRY STV_DEFAULT"
_ZN10layer_norm13ln_bwd_kernelINS_13Kernel_traitsIf13__nv_bfloat16fS2_fjLj2048ELj1ELj1ELj4ELj16ENS_18Kernel_traits_baseILj2048EfS2_fS2_fjLj128EEEEELb1ELb1ELb1ELb0EEEvNS_9BwdParamsE:
.text._ZN10layer_norm13ln_bwd_kernelINS_13Kernel_traitsIf13__nv_bfloat16fS2_fjLj2048ELj1ELj1ELj4ELj16ENS_18Kernel_traits_baseILj2048EfS2_fS2_fjLj128EEEEELb1ELb1ELb1ELb0EEEvNS_9BwdParamsE:
        /* <DEDUP_REMOVED lines=91> */
.L_x_3786:
[----:B0-----:R-:W-:Y:S02]  /*05b0*/  UIMAD.WIDE UR28, UR9, 0x4, UR18 ;  /* 0x00000004091c78a5 */ /* 0x001fe4000f8e0212 */
[----:B------:R-:W-:-:S04]  /*05c0*/  UIMAD.WIDE UR4, UR9, 0x4, UR14 ;  /* 0x00000004090478a5 */ /* 0x000fc8000f8e020e */
[----:B-1----:R-:W-:Y:S02]  /*05d0*/  MOV R128, UR28 ;  /* 0x0000001c00807c02 */ /* 0x002fe40008000f00 */
[----:B------:R-:W-:Y:S01]  /*05e0*/  MOV R129, UR29 ;  /* 0x0000001d00817c02 */ /* 0x000fe20008000f00 */
[----:B------:R-:W-:-:S04]  /*05f0*/  UIMAD.WIDE UR28, UR9, 0x4, UR16 ;  /* 0x00000004091c78a5 */ /* 0x000fc8000f8e0210 */
[----:B------:R-:W2:Y:S01]  /*0600*/  LDG.E R128, desc[UR10][R128.64] ;  /* 0x0000000a80807981 */ /* 0x000ea2000c1e1900 */
[----:B------:R-:W-:Y:S02]  /*0610*/  MOV R130, UR4 ;  /* 0x0000000400827c02 */ /* 0x000fe40008000f00 */
        /* <DEDUP_REMOVED lines=41> */
[----:B--2---:R-:W-:-:S02]  /*08b0*/  FSEL R5, R4, RZ, !P0 ;  /* 0x000000ff04057208 */ /* 0x004fc40004000000 */
[----:B------:R-:W-:Y:S01]  /*08c0*/  MOV R4, R0 ;  /* 0x0000000000047202 */ /* 0x000fe20000000f00 */
[----:B------:R-:W-:Y:S06]  /*08d0*/  @!P1 BRA `(.L_x_3651) ;  /* 0x00000004005c9947 */ /* 0x000fec0003800000 */
        /* <DEDUP_REMOVED lines=16> */
[----:B------:R-:W-:Y:S02]  /*09e0*/  IADD3 R162, PT, PT, R162, 0x80, RZ ;  /* 0x00000080a2a27810 */ /* 0x000fe40007ffe0ff */
[----:B------:R-:W-:Y:S02]  /*09f0*/  IADD3 R6, PT, PT, R6, 0x80, RZ ;  /* 0x0000008006067810 */ /* 0x000fe40007ffe0ff */
[----:B------:R-:W-:Y:S01]  /*0a00*/  IADD3 R4, PT, PT, R4, 0x80, RZ ;  /* 0x0000008004047810 */ /* 0x000fe20007ffe0ff */
[C---:B---3--:R-:W-:Y:S01]  /*0a10*/  FADD.FTZ R163, -R5.reuse, R8 ;  /* 0x0000000805a37221 */ /* 0x048fe20000010100 */
[C---:B------:R-:W-:Y:S01]  /*0a20*/  FADD.FTZ R160, -R5.reuse, R9 ;  /* 0x0000000905a07221 */ /* 0x040fe20000010100 */
[C---:B------:R-:W-:Y:S01]  /*0a30*/  FADD.FTZ R159, -R5.reuse, R10 ;  /* 0x0000000a059f7221 */ /* 0x040fe20000010100 */
[----:B------:R-:W-:Y:S01]  /*0a40*/  FADD.FTZ R156, -R5, R11 ;  /* 0x0000000b059c7221 */ /* 0x000fe20000010100 */
[----:B------:R-:W-:Y:S01]  /*0a50*/  FMUL.FTZ R163, R163, UR28 ;  /* 0x0000001ca3a37c20 */ /* 0x000fe20008410000 */
[----:B----4-:R-:W-:-:S02]  /*0a60*/  PRMT R9, R128, 0x7632, R9 ;  /* 0x0000763280097816 */ /* 0x010fc40000000009 */
[----:B------:R-:W-:Y:S02]  /*0a70*/  SHF.L.U32 R161, R128, 0x10, RZ ;  /* 0x0000001080a17819 */ /* 0x000fe400000006ff */
[C---:B------:R-:W-:Y:S01]  /*0a80*/  PRMT R11, R129.reuse, 0x7632, R11 ;  /* 0x00007632810b7816 */ /* 0x040fe2000000000b */
[----:B------:R-:W-:Y:S01]  /*0a90*/  FMUL.FTZ R160, R160, UR28 ;  /* 0x0000001ca0a07c20 */ /* 0x000fe20008410000 */
[----:B------:R-:W-:Y:S01]  /*0aa0*/  SHF.L.U32 R129, R129, 0x10, RZ ;  /* 0x0000001081817819 */ /* 0x000fe200000006ff */
[----:B------:R-:W-:Y:S01]  /*0ab0*/  FMUL.FTZ R159, R159, UR28 ;  /* 0x0000001c9f9f7c20 */ /* 0x000fe20008410000 */
[----:B------:R-:W-:Y:S01]  /*0ac0*/  SHF.L.U32 R158, R9, 0x10, RZ ;  /* 0x00000010099e7819 */ /* 0x000fe200000006ff */
[----:B------:R-:W-:Y:S01]  /*0ad0*/  FADD.FTZ R48, R48, R161 ;  /* 0x000000a130307221 */ /* 0x000fe20000010000 */
[-C--:B------:R-:W-:Y:S01]  /*0ae0*/  FFMA.FTZ R64, R163, R161.reuse, R64 ;  /* 0x000000a1a3407223 */ /* 0x080fe20000010040 */
[----:B-----5:R-:W-:Y:S01]  /*0af0*/  FMUL.FTZ R161, R96, R161 ;  /* 0x000000a160a17220 */ /* 0x020fe20000410000 */
[----:B------:R-:W-:Y:S01]  /*0b00*/  FADD.FTZ R132, -R5, R132 ;  /* 0x0000008405847221 */ /* 0x000fe20000010100 */
[----:B------:R-:W-:Y:S01]  /*0b10*/  SHF.L.U32 R154, R11, 0x10, RZ ;  /* 0x000000100b9a7819 */ /* 0x000fe200000006ff */
[----:B------:R-:W-:Y:S01]  /*0b20*/  FADD.FTZ R50, R50, R129 ;  /* 0x0000008132327221 */ /* 0x000fe20000010000 */
[-C--:B------:R-:W-:Y:S01]  /*0b30*/  FFMA.FTZ R66, R159, R129.reuse, R66 ;  /* 0x000000819f427223 */ /* 0x080fe20000010042 */
[----:B------:R-:W-:Y:S01]  /*0b40*/  FMUL.FTZ R157, R98, R129 ;  /* 0x00000081629d7220 */ /* 0x000fe20000410000 */
[-C--:B------:R-:W-:Y:S01]  /*0b50*/  FFMA.FTZ R65, R160, R158.reuse, R65 ;  /* 0x0000009ea0417223 */ /* 0x080fe20000010041 */
[----:B------:R-:W-:Y:S01]  /*0b60*/  FADD.FTZ R49, R49, R158 ;  /* 0x0000009e31317221 */ /* 0x000fe20000010000 */
[----:B------:R-:W-:Y:S01]  /*0b70*/  FMUL.FTZ R158, R97, R158 ;  /* 0x0000009e619e7220 */ /* 0x000fe20000410000 */
[----:B------:R-:W-:Y:S01]  /*0b80*/  FADD.FTZ R11, RZ, R161 ;  /* 0x000000a1ff0b7221 */ /* 0x000fe20000010000 */
[----:B------:R-:W-:Y:S01]  /*0b90*/  FFMA.FTZ R129, R163, R161, RZ ;  /* 0x000000a1a3817223 */ /* 0x000fe200000100ff */
[----:B------:R-:W-:Y:S01]  /*0ba0*/  PRMT R8, R130, 0x7632, R8 ;  /* 0x0000763282087816 */ /* 0x000fe20000000008 */
[----:B------:R-:W-:Y:S01]  /*0bb0*/  FMUL.FTZ R156, R156, UR28 ;  /* 0x0000001c9c9c7c20 */ /* 0x000fe20008410000 */
[----:B0-----:R-:W-:Y:S01]  /*0bc0*/  SHF.L.U32 R153, R130, 0x10, RZ ;  /* 0x0000001082997819 */ /* 0x001fe200000006ff */
[----:B------:R-:W-:Y:S01]  /*0bd0*/  FMUL.FTZ R155, R132, UR28 ;  /* 0x0000001c849b7c20 */ /* 0x000fe20008410000 */
[----:B------:R-:W-:Y:S01]  /*0be0*/  FADD.FTZ R130, R11, R158 ;  /* 0x0000009e0b827221 */ /* 0x000fe20000010000 */
[----:B------:R-:W-:Y:S01]  /*0bf0*/  FFMA.FTZ R132, R160, R158, R129 ;  /* 0x0000009ea0847223 */ /* 0x000fe20000010081 */
[----:B------:R-:W-:Y:S01]  /*0c00*/  FADD.FTZ R133, -R5, R133 ;  /* 0x0000008505857221 */ /* 0x000fe20000010100 */
[-C--:B------:R-:W-:Y:S01]  /*0c10*/  FFMA.FTZ R67, R156, R154.reuse, R67 ;  /* 0x0000009a9c437223 */ /* 0x080fe20000010043 */
[----:B------:R-:W-:Y:S01]  /*0c20*/  FADD.FTZ R51, R51, R154 ;  /* 0x0000009a33337221 */ /* 0x000fe20000010000 */
[----:B------:R-:W-:Y:S01]  /*0c30*/  FMUL.FTZ R154, R99, R154 ;  /* 0x0000009a639a7220 */ /* 0x000fe20000410000 */
[----:B------:R-:W-:Y:S01]  /*0c40*/  FADD.FTZ R11, R130, R157 ;  /* 0x0000009d820b7221 */ /* 0x000fe20000010000 */
[----:B------:R-:W-:Y:S01]  /*0c50*/  FFMA.FTZ R129, R159, R157, R132 ;  /* 0x0000009d9f817223 */ /* 0x000fe20000010084 */
[----:B------:R-:W-:Y:S01]  /*0c60*/  SHF.L.U32 R8, R8, 0x10, RZ ;  /* 0x0000001008087819 */ /* 0x000fe200000006ff */
[----:B------:R-:W-:Y:S01]  /*0c70*/  FADD.FTZ R44, R44, R153 ;  /* 0x000000992c2c7221 */ /* 0x000fe20000010000 */
[-C--:B------:R-:W-:Y:S01]  /*0c80*/  FFMA.FTZ R60, R155, R153.reuse, R60 ;  /* 0x000000999b3c7223 */ /* 0x080fe2000001003c */
[----:B------:R-:W-:Y:S01]  /*0c90*/  FMUL.FTZ R152, R133, UR28 ;  /* 0x0000001c85987c20 */ /* 0x000fe20008410000 */
[----:B------:R-:W-:Y:S01]  /*0ca0*/  FMUL.FTZ R153, R92, R153 ;  /* 0x000000995c997220 */ /* 0x000fe20000410000 */
[----:B------:R-:W-:Y:S01]  /*0cb0*/  FADD.FTZ R130, R11, R154 ;  /* 0x0000009a0b827221 */ /* 0x000fe20000010000 */
[----:B------:R-:W-:Y:S01]  /*0cc0*/  FFMA.FTZ R132, R156, R154, R129 ;  /* 0x0000009a9c847223 */ /* 0x000fe20000010081 */
[----:B------:R-:W-:Y:S01]  /*0cd0*/  PRMT R7, R131, 0x7632, R7 ;  /* 0x0000763283077816 */ /* 0x000fe20000000007 */
[----:B------:R-:W-:Y:S01]  /*0ce0*/  FADD.FTZ R45, R45, R8 ;  /* 0x000000082d2d7221 */ /* 0x000fe20000010000 */
[----:B------:R-:W-:Y:S01]  /*0cf0*/  SHF.L.U32 R131, R131, 0x10, RZ ;  /* 0x0000001083837819 */ /* 0x000fe200000006ff */
[-C--:B------:R-:W-:Y:S01]  /*0d00*/  FFMA.FTZ R61, R152, R8.reuse, R61 ;  /* 0x00000008983d7223 */ /* 0x080fe2000001003d */
[----:B------:R-:W-:Y:S01]  /*0d10*/  FADD.FTZ R134, -R5, R134 ;  /* 0x0000008605867221 */ /* 0x000fe20000010100 */
[----:B------:R-:W-:Y:S01]  /*0d20*/  FMUL.FTZ R8, R93, R8 ;  /* 0x000000085d087220 */ /* 0x000fe20000410000 */
[----:B------:R-:W-:Y:S01]  /*0d30*/  FADD.FTZ R11, R130, R153 ;  /* 0x00000099820b7221 */ /* 0x000fe20000010000 */
[----:B------:R-:W-:Y:S01]  /*0d40*/  FFMA.FTZ R129, R155, R153, R132 ;  /* 0x000000999b817223 */ /* 0x000fe20000010084 */
[----:B------:R-:W-:Y:S01]  /*0d50*/  SHF.L.U32 R128, R7, 0x10, RZ ;  /* 0x0000001007807819 */ /* 0x000fe200000006ff */
[----:B------:R-:W-:Y:S01]  /*0d60*/  FADD.FTZ R10, -R5, R135 ;  /* 0x00000087050a7221 */ /* 0x000fe20000010100 */
[----:B------:R-:W-:Y:S01]  /*0d70*/  FMUL.FTZ R9, R134, UR28 ;  /* 0x0000001c86097c20 */ /* 0x000fe20008410000 */
[----:B------:R-:W-:Y:S01]  /*0d80*/  FMUL.FTZ R7, R94, R131 ;  /* 0x000000835e077220 */ /* 0x000fe20000410000 */
[----:B------:R-:W-:Y:S01]  /*0d90*/  FADD.FTZ R130, R11, R8 ;  /* 0x000000080b827221 */ /* 0x000fe20000010000 */
[----:B------:R-:W-:Y:S01]  /*0da0*/  FFMA.FTZ R132, R152, R8, R129 ;  /* 0x0000000898847223 */ /* 0x000fe20000010081 */
[----:B------:R-:W-:Y:S01]  /*0db0*/  FMUL.FTZ R10, R10, UR28 ;  /* 0x0000001c0a0a7c20 */ /* 0x000fe20008410000 */
[-C--:B------:R-:W-:Y:S01]  /*0dc0*/  FMUL.FTZ R11, R95, R128.reuse ;  /* 0x000000805f0b7220 */ /* 0x080fe20000410000 */
[----:B------:R-:W-:Y:S01]  /*0dd0*/  FADD.FTZ R130, R130, R7 ;  /* 0x0000000782827221 */ /* 0x000fe20000010000 */
[C---:B------:R-:W-:Y:S01]  /*0de0*/  FFMA.FTZ R129, R9.reuse, R7, R132 ;  /* 0x0000000709817223 */ /* 0x040fe20000010084 */
[----:B------:R-:W-:Y:S01]  /*0df0*/  FADD.FTZ R46, R46, R131 ;  /* 0x000000832e2e7221 */ /* 0x000fe20000010000 */
[----:B------:R-:W-:Y:S01]  /*0e00*/  FFMA.FTZ R62, R9, R131, R62 ;  /* 0x00000083093e7223 */ /* 0x000fe2000001003e */
[----:B------:R-:W-:Y:S01]  /*0e10*/  FADD.FTZ R47, R47, R128 ;  /* 0x000000802f2f7221 */ /* 0x000fe20000010000 */
[----:B------:R-:W-:Y:S01]  /*0e20*/  FFMA.FTZ R63, R10, R128, R63 ;  /* 0x000000800a3f7223 */ /* 0x000fe2000001003f */
[----:B------:R-:W-:Y:S01]  /*0e30*/  FADD.FTZ R165, R130, R11 ;  /* 0x0000000b82a57221 */ /* 0x000fe20000010000 */
[----:B------:R-:W-:-:S07]  /*0e40*/  FFMA.FTZ R164, R10, R11, R129 ;  /* 0x0000000b0aa47223 */ /* 0x000fce0000010081 */
.L_x_3651:
[----:B------:R-:W-:Y:S05]  /*0e50*/  BSYNC.RECONVERGENT B1 ;  /* 0x0000000000017941 */ /* 0x000fea0003800200 */
.L_x_3650:
        /* <DEDUP_REMOVED lines=23> */
[----:B------:R-:W-:-:S02]  /*0fd0*/  PRMT R128, R132, 0x7632, R128 ;  /* 0x0000763284807816 */ /* 0x000fc40000000080 */
[----:B------:R-:W-:Y:S01]  /*0fe0*/  SHF.L.U32 R131, R132, 0x10, RZ ;  /* 0x0000001084837819 */ /* 0x000fe200000006ff */
[C---:B------:R-:W-:Y:S01]  /*0ff0*/  FADD.FTZ R142, -R5.reuse, R125 ;  /* 0x0000007d058e7221 */ /* 0x040fe20000010100 */
[----:B------:R-:W-:Y:S01]  /*1000*/  FADD.FTZ R145, -R5, R129 ;  /* 0x0000008105917221 */ /* 0x000fe20000010100 */
[----:B------:R-:W-:Y:S01]  /*1010*/  PRMT R6, R133, 0x7632, R6 ;  /* 0x0000763285067816 */ /* 0x000fe20000000006 */
[----:B0-----:R-:W-:Y:S01]  /*1020*/  FMUL.FTZ R141, R144, UR28 ;  /* 0x0000001c908d7c20 */ /* 0x001fe20008410000 */
[----:B------:R-:W-:Y:S01]  /*1030*/  SHF.L.U32 R128, R128, 0x10, RZ ;  /* 0x0000001080807819 */ /* 0x000fe200000006ff */
[----:B------:R-:W-:Y:S01]  /*1040*/  FMUL.FTZ R127, R126, UR28 ;  /* 0x0000001c7e7f7c20 */ /* 0x000fe20008410000 */
[----:B------:R-:W-:Y:S01]  /*1050*/  PRMT R5, R134, 0x7632, R5 ;  /* 0x0000763286057816 */ /* 0x000fe20000000005 */
[----:B-----5:R-:W-:Y:S01]  /*1060*/  FMUL.FTZ R144, R80, R131 ;  /* 0x0000008350907220 */ /* 0x020fe20000410000 */
[----:B------:R-:W-:Y:S01]  /*1070*/  FMUL.FTZ R125, R124, UR28 ;  /* 0x0000001c7c7d7c20 */ /* 0x000fe20008410000 */
[----:B------:R-:W-:Y:S01]  /*1080*/  FMUL.FTZ R126, R143, UR28 ;  /* 0x0000001c8f7e7c20 */ /* 0x000fe20008410000 */
[----:B------:R-:W-:Y:S01]  /*1090*/  SHF.L.U32 R129, R134, 0x10, RZ ;  /* 0x0000001086817819 */ /* 0x000fe200000006ff */
[----:B------:R-:W-:Y:S01]  /*10a0*/  FMUL.FTZ R143, R130, UR28 ;  /* 0x0000001c828f7c20 */ /* 0x000fe20008410000 */
[----:B------:R-:W-:Y:S01]  /*10b0*/  FMUL.FTZ R140, R145, UR28 ;  /* 0x0000001c918c7c20 */ /* 0x000fe20008410000 */
[----:B------:R-:W-:Y:S01]  /*10c0*/  SHF.L.U32 R130, R6, 0x10, RZ ;  /* 0x0000001006827819 */ /* 0x000fe200000006ff */
[----:B------:R-:W-:Y:S01]  /*10d0*/  FADD.FTZ R6, R165, R144 ;  /* 0x00000090a5067221 */ /* 0x000fe20000010000 */
[----:B------:R-:W-:Y:S01]  /*10e0*/  SHF.L.U32 R133, R133, 0x10, RZ ;  /* 0x0000001085857819 */ /* 0x000fe200000006ff */
[----:B------:R-:W-:Y:S01]  /*10f0*/  FMUL.FTZ R145, R81, R128 ;  /* 0x0000008051917220 */ /* 0x000fe20000410000 */
[----:B------:R-:W-:Y:S01]  /*1100*/  SHF.L.U32 R132, R5, 0x10, RZ ;  /* 0x0000001005847819 */ /* 0x000fe200000006ff */
[----:B------:R-:W-:Y:S01]  /*1110*/  FMUL.FTZ R124, R142, UR28 ;  /* 0x0000001c8e7c7c20 */ /* 0x000fe20008410000 */
[----:B------:R-:W-:Y:S01]  /*1120*/  FFMA.FTZ R5, R125, R144, R164 ;  /* 0x000000907d057223 */ /* 0x000fe200000100a4 */
[----:B------:R-:W-:Y:S01]  /*1130*/  FADD.FTZ R36, R36, R129 ;  /* 0x0000008124247221 */ /* 0x000fe20000010000 */
[-C--:B------:R-:W-:Y:S01]  /*1140*/  FFMA.FTZ R52, R141, R129.reuse, R52 ;  /* 0x000000818d347223 */ /* 0x080fe20000010034 */
[----:B------:R-:W-:Y:S01]  /*1150*/  FMUL.FTZ R148, R76, R129 ;  /* 0x000000814c947220 */ /* 0x000fe20000410000 */
[----:B------:R-:W-:Y:S01]  /*1160*/  FMUL.FTZ R142, R146, UR28 ;  /* 0x0000001c928e7c20 */ /* 0x000fe20008410000 */
[----:B------:R-:W-:Y:S01]  /*1170*/  FADD.FTZ R129, R6, R145 ;  /* 0x0000009106817221 */ /* 0x000fe20000010000 */
[----:B------:R-:W-:Y:S01]  /*1180*/  FMUL.FTZ R146, R82, R133 ;  /* 0x0000008552927220 */ /* 0x000fe20000410000 */
[C---:B------:R-:W-:Y:S01]  /*1190*/  FFMA.FTZ R6, R124.reuse, R145, R5 ;  /* 0x000000917c067223 */ /* 0x040fe20000010005 */
[----:B------:R-:W-:Y:S01]  /*11a0*/  FFMA.FTZ R57, R124, R128, R57 ;  /* 0x000000807c397223 */ /* 0x000fe20000010039 */
[----:B------:R-:W-:Y:S01]  /*11b0*/  FADD.FTZ R41, R41, R128 ;  /* 0x0000008029297221 */ /* 0x000fe20000010000 */
[----:B------:R-:W-:Y:S01]  /*11c0*/  FMUL.FTZ R147, R83, R130 ;  /* 0x0000008253937220 */ /* 0x000fe20000410000 */
[----:B------:R-:W-:Y:S01]  /*11d0*/  FADD.FTZ R128, R129, R146 ;  /* 0x0000009281807221 */ /* 0x000fe20000010000 */
[----:B------:R-:W-:Y:S01]  /*11e0*/  FFMA.FTZ R5, R127, R146, R6 ;  /* 0x000000927f057223 */ /* 0x000fe20000010006 */
[----:B------:R-:W-:-:S02]  /*11f0*/  PRMT R4, R135, 0x7632, R4 ;  /* 0x0000763287047816 */ /* 0x000fc40000000004 */
[----:B------:R-:W-:Y:S01]  /*1200*/  FADD.FTZ R129, R128, R147 ;  /* 0x0000009380817221 */ /* 0x000fe20000010000 */
[----:B------:R-:W-:Y:S01]  /*1210*/  FFMA.FTZ R6, R126, R147, R5 ;  /* 0x000000937e067223 */ /* 0x000fe20000010005 */
[----:B------:R-:W-:Y:S01]  /*1220*/  SHF.L.U32 R135, R135, 0x10, RZ ;  /* 0x0000001087877819 */ /* 0x000fe200000006ff */
[----:B------:R-:W-:Y:S01]  /*1230*/  FMUL.FTZ R149, R77, R132 ;  /* 0x000000844d957220 */ /* 0x000fe20000410000 */
[----:B------:R-:W-:Y:S01]  /*1240*/  FADD.FTZ R128, R129, R148 ;  /* 0x0000009481807221 */ /* 0x000fe20000010000 */
[----:B------:R-:W-:Y:S01]  /*1250*/  FFMA.FTZ R5, R141, R148, R6 ;  /* 0x000000948d057223 */ /* 0x000fe20000010006 */
[----:B------:R-:W-:Y:S01]  /*1260*/  SHF.L.U32 R4, R4, 0x10, RZ ;  /* 0x0000001004047819 */ /* 0x000fe200000006ff */
[----:B------:R-:W-:Y:S01]  /*1270*/  FMUL.FTZ R150, R78, R135 ;  /* 0x000000874e967220 */ /* 0x000fe20000410000 */
[----:B------:R-:W-:Y:S01]  /*1280*/  FADD.FTZ R129, R128, R149 ;  /* 0x0000009580817221 */ /* 0x000fe20000010000 */
[----:B------:R-:W-:Y:S02]  /*1290*/  FFMA.FTZ R6, R140, R149, R5 ;  /* 0x000000958c067223 */ /* 0x000fe40000010005 */
        /* <DEDUP_REMOVED lines=18> */
.L_x_3649:
        /* <DEDUP_REMOVED lines=27> */
.L_x_3655:
[----:B-1----:R-:W-:Y:S05]  /*1570*/  BSYNC.RECONVERGENT B1 ;  /* 0x0000000000017941 */ /* 0x002fea0003800200 */
.L_x_3654:
[----:B------:R-:W-:Y:S01]  /*1580*/  CS2R R164, SRZ ;  /* 0x0000000000a47805 */ /* 0x000fe2000001ff00 */
[----:B------:R-:W-:Y:S06]  /*1590*/  @!P2 BRA `(.L_x_3652) ;  /* 0x00000000005ca947 */ /* 0x000fec0003800000 */
[----:B0-----:R-:W0:Y:S02]  /*15a0*/  LDC.64 R4, c[0x0][0x3b0] ;  /* 0x0000ec00ff047b82 */ /* 0x001e240000000a00 */
[----:B0-----:R-:W-:-:S05]  /*15b0*/  IMAD.WIDE.U32 R4, R135, 0x8, R4 ;  /* 0x0000000887047825 */ /* 0x001fca00078e0004 */
[----:B------:R1:W5:Y:S01]  /*15c0*/  LDG.E.64 R138, desc[UR10][R4.64] ;  /* 0x0000000a048a7981 */ /* 0x000362000c1e1b00 */
[----:B------:R-:W-:Y:S05]  /*15d0*/  BRA `(.L_x_3652) ;  /* 0x00000000004c7947 */ /* 0x000fea0003800000 */
.L_x_3653:
        /* <DEDUP_REMOVED lines=8> */
[----:B------:R0:W5:Y:S01]  /*1660*/  @P1 LDG.E.64 R136, desc[UR10][R132.64] ;  /* 0x0000000a84881981 */ /* 0x000162000c1e1b00 */
[C---:B--2---:R-:W-:Y:S01]  /*1670*/  @P1 IMAD.WIDE.U32 R130, R165.reuse, 0x20, R130 ;  /* 0x00000020a5821825 */ /* 0x044fe200078e0082 */
[----:B------:R-:W-:-:S04]  /*1680*/  @P1 IADD3 R165, PT, PT, R165, 0x80, RZ ;  /* 0x00000080a5a51810 */ /* 0x000fc80007ffe0ff */
[----:B------:R0:W5:Y:S01]  /*1690*/  @P1 LDG.E.128 R16, desc[UR10][R130.64] ;  /* 0x0000000a82101981 */ /* 0x000162000c1e1d00 */
[----:B---3--:R-:W-:-:S03]  /*16a0*/  @P2 IMAD.WIDE.U32 R4, R135, 0x8, R4 ;  /* 0x0000000887042825 */ /* 0x008fc600078e0004 */
[----:B------:R0:W5:Y:S04]  /*16b0*/  @P1 LDG.E.128 R12, desc[UR10][R130.64+0x10] ;  /* 0x0000100a820c1981 */ /* 0x000168000c1e1d00 */
[----:B------:R0:W5:Y:S01]  /*16c0*/  @P2 LDG.E.64 R138, desc[UR10][R4.64] ;  /* 0x0000000a048a2981 */ /* 0x000162000c1e1b00 */
[----:B----4-:R-:W-:-:S05]  /*16d0*/  @P2 IMAD.WIDE.U32 R128, R165, 0x20, R128 ;  /* 0x00000020a5802825 */ /* 0x010fca00078e0080 */
[----:B------:R0:W5:Y:S04]  /*16e0*/  @P2 LDG.E.128 R100, desc[UR10][R128.64] ;  /* 0x0000000a80642981 */ /* 0x000168000c1e1d00 */
[----:B------:R0:W5:Y:S01]  /*16f0*/  @P2 LDG.E.128 R104, desc[UR10][R128.64+0x10] ;  /* 0x0000100a80682981 */ /* 0x000162000c1e1d00 */
[----:B------:R-:W-:-:S07]  /*1700*/  CS2R R164, SRZ ;  /* 0x0000000000a47805 */ /* 0x000fce000001ff00 */
.L_x_3652:
[----:B-1----:R-:W-:Y:S05]  /*1710*/  BSYNC.RECONVERGENT B0 ;  /* 0x0000000000007941 */ /* 0x002fea0003800200 */
.L_x_3648:
        /* <DEDUP_REMOVED lines=31> */
.L_x_3657:
[----:B------:R-:W-:Y:S05]  /*1910*/  BSYNC.RECONVERGENT B0 ;  /* 0x0000000000007941 */ /* 0x000fea0003800200 */
.L_x_3656:
        /* <DEDUP_REMOVED lines=14> */
[----:B------:R-:W0:Y:S01]  /*1a00*/  LDS.128 R128, [UR5] ;  /* 0x00000005ff807984 */ /* 0x000e220008000c00 */
[----:B------:R-:W-:-:S03]  /*1a10*/  @UP3 ULEA.HI UR4, UR4, UR8, URZ, 0x3 ;  /* 0x0000000804043291 */ /* 0x000fc6000f8f18ff */
[----:B------:R-:W1:Y:S01]  /*1a20*/  LDS.128 R132, [UR6] ;  /* 0x00000006ff847984 */ /* 0x000e620008000c00 */
[----:B0-----:R-:W-:Y:S01]  /*1a30*/  FADD.FTZ R4, RZ, R129 ;  /* 0x00000081ff047221 */ /* 0x001fe20000010000 */
[----:B------:R-:W-:-:S03]  /*1a40*/  FADD.FTZ R5, RZ, R128 ;  /* 0x00000080ff057221 */ /* 0x000fc60000010000 */
[----:B------:R-:W-:Y:S01]  /*1a50*/  FADD.FTZ R4, R131, R4 ;  /* 0x0000000483047221 */ /* 0x000fe20000010000 */
[----:B------:R-:W-:Y:S01]  /*1a60*/  FADD.FTZ R5, R130, R5 ;  /* 0x0000000582057221 */ /* 0x000fe20000010000 */
[----:B------:R-:W-:Y:S02]  /*1a70*/  HFMA2 R131, -RZ, RZ, 0, 0 ;  /* 0x00000000ff837431 */ /* 0x000fe400000001ff */
[----:B-1----:R-:W-:Y:S01]  /*1a80*/  FADD.FTZ R4, R4, R133 ;  /* 0x0000008504047221 */ /* 0x002fe20000010000 */
[----:B------:R-:W-:-:S03]  /*1a90*/  FADD.FTZ R5, R5, R132 ;  /* 0x0000008405057221 */ /* 0x000fc60000010000 */
[----:B------:R-:W-:Y:S01]  /*1aa0*/  FADD.FTZ R4, R135, R4 ;  /* 0x0000000487047221 */ /* 0x000fe20000010000 */
[----:B------:R-:W-:-:S03]  /*1ab0*/  FADD.FTZ R5, R134, R5 ;  /* 0x0000000586057221 */ /* 0x000fc60000010000 */
[----:B------:R-:W-:Y:S01]  /*1ac0*/  FMUL.FTZ R4, R4, UR31 ;  /* 0x0000001f04047c20 */ /* 0x000fe20008410000 */
[----:B------:R-:W-:-:S04]  /*1ad0*/  FMUL.FTZ R6, R5, UR31 ;  /* 0x0000001f05067c20 */ /* 0x000fc80008410000 */
[----:B------:R-:W-:Y:S02]  /*1ae0*/  R2UR UR6, R4 ;  /* 0x00000000040672ca */ /* 0x000fe400000e0000 */
[----:B------:R-:W-:Y:S02]  /*1af0*/  MOV R4, UR4 ;  /* 0x0000000400047c02 */ /* 0x000fe40008000f00 */
[----:B------:R-:W-:Y:S02]  /*1b00*/  FSEL R6, R6, RZ, !P0 ;  /* 0x000000ff06067208 */ /* 0x000fe40004000000 */
[----:B------:R-:W-:Y:S01]  /*1b10*/  @P3 LEA.HI.SX32 R131, R4, R3, 0x1d ;  /* 0x0000000304833211 */ /* 0x000fe200078feaff */
[----:B------:R-:W-:Y:S08]  /*1b20*/  @!P1 BRA `(.L_x_3659) ;  /* 0x0000003000009947 */ /* 0x000ff00003800000 */
[----:B------:R-:W-:-:S04]  /*1b30*/  UISETP.NE.U32.AND UP0, UPT, UR22, URZ, UPT ;  /* 0x000000ff1600728c */ /* 0x000fc8000bf05070 */
[----:B------:R-:W-:Y:S01]  /*1b40*/  UISETP.NE.AND.EX UP0, UPT, UR23, URZ, UPT, UP0 ;  /* 0x000000ff1700728c */ /* 0x000fe2000bf05300 */
[----:B------:R-:W-:Y:S10]  /*1b50*/  BRA.U !UP3, `(.L_x_3660) ;  /* 0x000000010b0c7547 */ /* 0x000ff4000b800000 */
[----:B------:R-:W0:Y:S02]  /*1b60*/  LDC.64 R4, c[0x0][0x390] ;  /* 0x0000e400ff047b82 */ /* 0x000e240000000a00 */
[----:B0-----:R-:W-:-:S05]  /*1b70*/  IMAD.WIDE.U32 R4, R131, 0x10, R4 ;  /* 0x0000001083047825 */ /* 0x001fca00078e0004 */
[----:B------:R0:W5:Y:S02]  /*1b80*/  LDG.E.128 R108, desc[UR10][R4.64] ;  /* 0x0000000a046c7981 */ /* 0x000164000c1e1d00 */
.L_x_3660:
[----:B------:R-:W-:Y:S05]  /*1b90*/  BRA.U UP0, `(.L_x_3661) ;  /* 0x0000001d004c7547 */ /* 0x000fea000b800000 */
[----:B0-----:R-:W-:Y:S02]  /*1ba0*/  MOV R5, UR24 ;  /* 0x0000001800057c02 */ /* 0x001fe40008000f00 */
[----:B------:R-:W-:Y:S02]  /*1bb0*/  MOV R4, UR25 ;  /* 0x0000001900047c02 */ /* 0x000fe40008000f00 */
[----:B------:R-:W-:-:S04]  /*1bc0*/  ISETP.NE.U32.AND P0, PT, R5, RZ, PT ;  /* 0x000000ff0500720c */ /* 0x000fc80003f05070 */
[----:B------:R-:W-:-:S13]  /*1bd0*/  ISETP.NE.AND.EX P0, PT, R4, RZ, PT, P0 ;  /* 0x000000ff0400720c */ /* 0x000fda0003f05300 */
[----:B------:R-:W-:Y:S05]  /*1be0*/  @P0 BRA `(.L_x_3662) ;  /* 0x0000000c00780947 */ /* 0x000fea0003800000 */
[----:B------:R-:W-:Y:S05]  /*1bf0*/  BRA.U !UP3, `(.L_x_3663) ;  /* 0x000000010b687547 */ /* 0x000fea000b800000 */
[----:B------:R-:W-:Y:S01]  /*1c00*/  FFMA.FTZ R128, R163, UR6, R6 ;  /* 0x00000006a3807c23 */ /* 0x000fe20008010006 */
[----:B------:R-:W-:Y:S01]  /*1c10*/  ISETP.LT.AND P0, PT, RZ, UR29, PT ;  /* 0x0000001dff007c0c */ /* 0x000fe2000bf01270 */
[----:B------:R-:W-:Y:S02]  /*1c20*/  BSSY.RECONVERGENT B1, `(.L_x_3664) ;  /* 0x0000014000017945 */ /* 0x000fe40003800200 */
[----:B------:R-:W-:-:S04]  /*1c30*/  FADD.FTZ R128, R161, -R128 ;  /* 0x80000080a1807221 */ /* 0x000fc80000010000 */
[----:B------:R-:W-:-:S05]  /*1c40*/  FMUL.FTZ R128, R128, UR28 ;  /* 0x0000001c80807c20 */ /* 0x000fca0008410000 */
[----:B------:R-:W-:Y:S02]  /*1c50*/  FSEL R128, R128, RZ, P0 ;  /* 0x000000ff80807208 */ /* 0x000fe40000000000 */
[----:B-----5:R-:W-:-:S03]  /*1c60*/  LOP3.LUT P0, RZ, R136, 0xff, RZ, 0xc0, !PT ;  /* 0x000000ff88ff7812 */ /* 0x020fc6000780c0ff */
[----:B------:R-:W-:-:S04]  /*1c70*/  FMUL.FTZ R128, R128, UR21 ;  /* 0x0000001580807c20 */ /* 0x000fc80008410000 */
[----:B------:R-:W-:-:S04]  /*1c80*/  FMUL.FTZ R129, R128, UR20 ;  /* 0x0000001480817c20 */ /* 0x000fc80008410000 */
[----:B------:R-:W-:Y:S01]  /*1c90*/  FMUL.FTZ R128, R88, R129 ;  /* 0x0000008158807220 */ /* 0x000fe20000410000 */
[----:B------:R-:W-:-:S04]  /*1ca0*/  MOV R129, RZ ;  /* 0x000000ff00817202 */ /* 0x000fc80000000f00 */
[----:B------:R-:W-:Y:S01]  /*1cb0*/  FSEL R130, R128, RZ, P0 ;  /* 0x000000ff80827208 */ /* 0x000fe20000000000 */
[----:B------:R-:W-:Y:S06]  /*1cc0*/  @!P0 BRA `(.L_x_3665) ;  /* 0x0000000000248947 */ /* 0x000fec0003800000 */
        /* <DEDUP_REMOVED lines=9> */
.L_x_3665:
[----:B------:R-:W-:Y:S05]  /*1d60*/  BSYNC.RECONVERGENT B1 ;  /* 0x0000000000017941 */ /* 0x000fea0003800200 */
.L_x_3664:
[----:B------:R-:W-:Y:S01]  /*1d70*/  F2FP.BF16.F32.PACK_AB R130, RZ, R130 ;  /* 0x00000082ff82723e */ /* 0x000fe200000010ff */
[----:B------:R-:W-:-:S03]  /*1d80*/  FADD.FTZ R32, R32, R129 ;  /* 0x0000008120207221 */ /* 0x000fc60000010000 */
[----:B------:R-:W-:-:S07]  /*1d90*/  PRMT R112, R130, 0x7610, R112 ;  /* 0x0000761082707816 */ /* 0x000fce0000000070 */
.L_x_3663:
        /* <DEDUP_REMOVED lines=10> */
[----:B------:R-:W-:-:S05]  /*1e40*/  FMUL.FTZ R128, R89, R128 ;  /* 0x0000008059807220 */ /* 0x000fca0000410000 */
[----:B------:R-:W-:Y:S01]  /*1e50*/  FSEL R130, R128, RZ, P0 ;  /* 0x000000ff80827208 */ /* 0x000fe20000000000 */
[----:B------:R-:W-:Y:S01]  /*1e60*/  HFMA2 R128, -RZ, RZ, 0, 0 ;  /* 0x00000000ff807431 */ /* 0x000fe200000001ff */
[----:B------:R-:W-:Y:S06]  /*1e70*/  @!P0 BRA `(.L_x_3668) ;  /* 0x0000000000288947 */ /* 0x000fec0003800000 */
        /* <DEDUP_REMOVED lines=10> */
.L_x_3668:
[----:B------:R-:W-:Y:S05]  /*1f20*/  BSYNC.RECONVERGENT B1 ;  /* 0x0000000000017941 */ /* 0x000fea0003800200 */
.L_x_3667:
[----:B------:R-:W-:Y:S01]  /*1f30*/  F2FP.BF16.F32.PACK_AB R130, RZ, R130 ;  /* 0x00000082ff82723e */ /* 0x000fe200000010ff */
[----:B------:R-:W-:-:S03]  /*1f40*/  FADD.FTZ R33, R33, R128 ;  /* 0x0000008021217221 */ /* 0x000fc60000010000 */
[----:B------:R-:W-:-:S07]  /*1f50*/  PRMT R112, R112, 0x5410, R130 ;  /* 0x0000541070707816 */ /* 0x000fce0000000082 */
.L_x_3666:
        /* <DEDUP_REMOVED lines=23> */
.L_x_3671:
[----:B------:R-:W-:Y:S05]  /*20d0*/  BSYNC.RECONVERGENT B1 ;  /* 0x0000000000017941 */ /* 0x000fea0003800200 */
.L_x_3670:
[----:B------:R-:W-:Y:S01]  /*20e0*/  F2FP.BF16.F32.PACK_AB R130, RZ, R130 ;  /* 0x00000082ff82723e */ /* 0x000fe200000010ff */
[----:B------:R-:W-:-:S03]  /*20f0*/  FADD.FTZ R34, R34, R129 ;  /* 0x0000008122227221 */ /* 0x000fc60000010000 */
[----:B------:R-:W-:-:S07]  /*2100*/  PRMT R113, R130, 0x7610, R113 ;  /* 0x0000761082717816 */ /* 0x000fce0000000071 */
.L_x_3669:
        /* <DEDUP_REMOVED lines=24> */
.L_x_3674:
[----:B------:R-:W-:Y:S05]  /*2290*/  BSYNC.RECONVERGENT B1 ;  /* 0x0000000000017941 */ /* 0x000fea0003800200 */
.L_x_3673:
[----:B------:R-:W-:Y:S01]  /*22a0*/  F2FP.BF16.F32.PACK_AB R130, RZ, R130 ;  /* 0x00000082ff82723e */ /* 0x000fe200000010ff */
[----:B------:R-:W-:-:S03]  /*22b0*/  FADD.FTZ R35, R35, R128 ;  /* 0x0000008023237221 */ /* 0x000fc60000010000 */
[----:B------:R-:W-:-:S07]  /*22c0*/  PRMT R113, R113, 0x5410, R130 ;  /* 0x0000541071717816 */ /* 0x000fce0000000082 */
.L_x_3672:
        /* <DEDUP_REMOVED lines=23> */
.L_x_3677:
[----:B------:R-:W-:Y:S05]  /*2440*/  BSYNC.RECONVERGENT B1 ;  /* 0x0000000000017941 */ /* 0x000fea0003800200 */
.L_x_3676:
[----:B------:R-:W-:Y:S01]  /*2450*/  F2FP.BF16.F32.PACK_AB R130, RZ, R130 ;  /* 0x00000082ff82723e */ /* 0x000fe200000010ff */
[----:B------:R-:W-:-:S03]  /*2460*/  FADD.FTZ R28, R28, R129 ;  /* 0x000000811c1c7221 */ /* 0x000fc60000010000 */
[----:B------:R-:W-:-:S07]  /*2470*/  PRMT R114, R130, 0x7610, R114 ;  /* 0x0000761082727816 */ /* 0x000fce0000000072 */
.L_x_3675:
        /* <DEDUP_REMOVED lines=24> */
.L_x_3680:
[----:B------:R-:W-:Y:S05]  /*2600*/  BSYNC.RECONVERGENT B1 ;  /* 0x0000000000017941 */ /* 0x000fea0003800200 */
.L_x_3679:
[----:B------:R-:W-:Y:S01]  /*2610*/  F2FP.BF16.F32.PACK_AB R130, RZ, R130 ;  /* 0x00000082ff82723e */ /* 0x000fe200000010ff */
[----:B------:R-:W-:-:S03]  /*2620*/  FADD.FTZ R29, R29, R128 ;  /* 0x000000801d1d7221 */ /* 0x000fc60000010000 */
[----:B------:R-:W-:-:S07]  /*2630*/  PRMT R114, R114, 0x5410, R130 ;  /* 0x0000541072727816 */ /* 0x000fce0000000082 */
.L_x_3678:
        /* <DEDUP_REMOVED lines=23> */
.L_x_3683:
[----:B------:R-:W-:Y:S05]  /*27b0*/  BSYNC.RECONVERGENT B1 ;  /* 0x0000000000017941 */ /* 0x000fea0003800200 */
.L_x_3682:
[----:B------:R-:W-:Y:S01]  /*27c0*/  F2FP.BF16.F32.PACK_AB R130, RZ, R130 ;  /* 0x00000082ff82723e */ /* 0x000fe200000010ff */
[----:B------:R-:W-:-:S03]  /*27d0*/  FADD.FTZ R30, R30, R129 ;  /* 0x000000811e1e7221 */ /* 0x000fc60000010000 */
[----:B------:R-:W-:-:S07]  /*27e0*/  PRMT R115, R130, 0x7610, R115 ;  /* 0x0000761082737816 */ /* 0x000fce0000000073 */
.L_x_3681:
[----:B------:R-:W-:Y:S05]  /*27f0*/  BRA.U !UP3, `(.L_x_3684) ;  /* 0x000000210b987547 */ /* 0x000fea000b800000 */
[----:B------:R-:W-:Y:S01]  /*2800*/  FFMA.FTZ R128, R10, UR6, R6 ;  /* 0x000000060a807c23 */ /* 0x000fe20008010006 */
[----:B------:R-:W-:Y:S01]  /*2810*/  ISETP.LT.AND P0, PT, RZ, UR29, PT ;  /* 0x0000001dff007c0c */ /* 0x000fe2000bf01270 */
[----:B------:R-:W-:Y:S02]  /*2820*/  BSSY.RECONVERGENT B1, `(.L_x_3685) ;  /* 0x0000017000017945 */ /* 0x000fe40003800200 */
[----:B------:R-:W-:-:S04]  /*2830*/  FADD.FTZ R128, R11, -R128 ;  /* 0x800000800b807221 */ /* 0x000fc80000010000 */
[----:B------:R-:W-:-:S05]  /*2840*/  FMUL.FTZ R128, R128, UR28 ;  /* 0x0000001c80807c20 */ /* 0x000fca0008410000 */
[----:B------:R-:W-:Y:S02]  /*2850*/  FSEL R128, R128, RZ, P0 ;  /* 0x000000ff80807208 */ /* 0x000fe40000000000 */
[----:B-----5:R-:W-:-:S03]  /*2860*/  ISETP.GE.U32.AND P0, PT, R136, RZ, PT ;  /* 0x000000ff8800720c */ /* 0x020fc60003f06070 */
[----:B------:R-:W-:Y:S01]  /*2870*/  FMUL.FTZ R128, R128, UR21 ;  /* 0x0000001580807c20 */ /* 0x000fe20008410000 */
[----:B------:R-:W-:-:S03]  /*2880*/  ISETP.GE.U32.AND.EX P0, PT, R137, 0x1000000, PT, P0 ;  /* 0x010000008900780c */ /* 0x000fc60003f06100 */
[----:B------:R-:W-:-:S04]  /*2890*/  FMUL.FTZ R128, R128, UR20 ;  /* 0x0000001480807c20 */ /* 0x000fc80008410000 */
[----:B------:R-:W-:-:S05]  /*28a0*/  FMUL.FTZ R128, R87, R128 ;  /* 0x0000008057807220 */ /* 0x000fca0000410000 */
[----:B------:R-:W-:-:S04]  /*28b0*/  FSEL R128, R128, RZ, P0 ;  /* 0x000000ff80807208 */ /* 0x000fc80000000000 */
[----:B------:R-:W-:Y:S01]  /*28c0*/  F2FP.BF16.F32.PACK_AB R130, RZ, R128 ;  /* 0x00000080ff82723e */ /* 0x000fe200000010ff */
[----:B------:R-:W-:Y:S01]  /*28d0*/  HFMA2 R128, -RZ, RZ, 0, 0 ;  /* 0x00000000ff807431 */ /* 0x000fe200000001ff */
[----:B------:R-:W-:Y:S06]  /*28e0*/  @!P0 BRA `(.L_x_3686) ;  /* 0x0000000000288947 */ /* 0x000fec0003800000 */
        /* <DEDUP_REMOVED lines=10> */
.L_x_3686:
[----:B------:R-:W-:Y:S05]  /*2990*/  BSYNC.RECONVERGENT B1 ;  /* 0x0000000000017941 */ /* 0x000fea0003800200 */
.L_x_3685:
[----:B------:R-:W-:Y:S01]  /*29a0*/  FADD.FTZ R31, R31, R128 ;  /* 0x000000801f1f7221 */ /* 0x000fe20000010000 */
[----:B------:R-:W-:Y:S01]  /*29b0*/  PRMT R115, R115, 0x5410, R130 ;  /* 0x0000541073737816 */ /* 0x000fe20000000082 */
[----:B------:R-:W-:Y:S06]  /*29c0*/  BRA `(.L_x_3684) ;  /* 0x0000002000247947 */ /* 0x000fec0003800000 */
.L_x_3662:
        /* <DEDUP_REMOVED lines=11> */
[----:B------:R-:W-:Y:S02]  /*2a80*/  FSEL R118, R117, RZ, P0 ;  /* 0x000000ff75767208 */ /* 0x000fe40000000000 */
[----:B------:R-:W-:Y:S01]  /*2a90*/  MOV R117, RZ ;  /* 0x000000ff00757202 */ /* 0x000fe20000000f00 */
        /* <DEDUP_REMOVED lines=10> */
.L_x_3689:
[----:B------:R-:W-:Y:S05]  /*2b40*/  BSYNC.RECONVERGENT B1 ;  /* 0x0000000000017941 */ /* 0x000fea0003800200 */
.L_x_3688:
[----:B------:R-:W-:Y:S01]  /*2b50*/  F2FP.BF16.F32.PACK_AB R118, RZ, R118 ;  /* 0x00000076ff76723e */ /* 0x000fe200000010ff */
[----:B------:R-:W-:-:S03]  /*2b60*/  FADD.FTZ R32, R32, R117 ;  /* 0x0000007520207221 */ /* 0x000fc60000010000 */
[----:B------:R-:W-:-:S07]  /*2b70*/  PRMT R112, R118, 0x7610, R112 ;  /* 0x0000761076707816 */ /* 0x000fce0000000070 */
.L_x_3687:
        /* <DEDUP_REMOVED lines=24> */
.L_x_3692:
[----:B------:R-:W-:Y:S05]  /*2d00*/  BSYNC.RECONVERGENT B1 ;  /* 0x0000000000017941 */ /* 0x000fea0003800200 */
.L_x_3691:
[----:B------:R-:W-:Y:S01]  /*2d10*/  F2FP.BF16.F32.PACK_AB R118, RZ, R118 ;  /* 0x00000076ff76723e */ /* 0x000fe200000010ff */
[----:B------:R-:W-:-:S03]  /*2d20*/  FADD.FTZ R33, R33, R116 ;  /* 0x0000007421217221 */ /* 0x000fc60000010000 */
[----:B------:R-:W-:-:S07]  /*2d30*/  PRMT R112, R112, 0x5410, R118 ;  /* 0x0000541070707816 */ /* 0x000fce0000000076 */
.L_x_3690:
        /* <DEDUP_REMOVED lines=23> */
.L_x_3695:
[----:B------:R-:W-:Y:S05]  /*2eb0*/  BSYNC.RECONVERGENT B1 ;  /* 0x0000000000017941 */ /* 0x000fea0003800200 */
.L_x_3694:
[----:B------:R-:W-:Y:S01]  /*2ec0*/  F2FP.BF16.F32.PACK_AB R118, RZ, R118 ;  /* 0x00000076ff76723e */ /* 0x000fe200000010ff */
[----:B------:R-:W-:-:S03]  /*2ed0*/  FADD.FTZ R34, R34, R117 ;  /* 0x0000007522227221 */ /* 0x000fc60000010000 */
[----:B------:R-:W-:-:S07]  /*2ee0*/  PRMT R113, R118, 0x7610, R113 ;  /* 0x0000761076717816 */ /* 0x000fce0000000071 */
.L_x_3693:
        /* <DEDUP_REMOVED lines=24> */
.L_x_3698:
[----:B------:R-:W-:Y:S05]  /*3070*/  BSYNC.RECONVERGENT B1 ;  /* 0x0000000000017941 */ /* 0x000fea0003800200 */
.L_x_3697:
[----:B------:R-:W-:Y:S01]  /*3080*/  F2FP.BF16.F32.PACK_AB R118, RZ, R118 ;  /* 0x00000076ff76723e */ /* 0x000fe200000010ff */
[----:B------:R-:W-:-:S03]  /*3090*/  FADD.FTZ R35, R35, R116 ;  /* 0x0000007423237221 */ /* 0x000fc60000010000 */
[----:B------:R-:W-:-:S07]  /*30a0*/  PRMT R113, R113, 0x5410, R118 ;  /* 0x0000541071717816 */ /* 0x000fce0000000076 */
.L_x_3696:
        /* <DEDUP_REMOVED lines=23> */
.L_x_3701:
[----:B------:R-:W-:Y:S05]  /*3220*/  BSYNC.RECONVERGENT B1 ;  /* 0x0000000000017941 */ /* 0x000fea0003800200 */
.L_x_3700:
[----:B------:R-:W-:Y:S01]  /*3230*/  F2FP.BF16.F32.PACK_AB R118, RZ, R118 ;  /* 0x00000076ff76723e */ /* 0x000fe200000010ff */
[----:B------:R-:W-:-:S03]  /*3240*/  FADD.FTZ R28, R28, R117 ;  /* 0x000000751c1c7221 */ /* 0x000fc60000010000 */
[----:B------:R-:W-:-:S07]  /*3250*/  PRMT R114, R118, 0x7610, R114 ;  /* 0x0000761076727816 */ /* 0x000fce0000000072 */
.L_x_3699:
        /* <DEDUP_REMOVED lines=24> */
.L_x_3704:
[----:B------:R-:W-:Y:S05]  /*33e0*/  BSYNC.RECONVERGENT B1 ;  /* 0x0000000000017941 */ /* 0x000fea0003800200 */
.L_x_3703:
[----:B------:R-:W-:Y:S01]  /*33f0*/  F2FP.BF16.F32.PACK_AB R118, RZ, R118 ;  /* 0x00000076ff76723e */ /* 0x000fe200000010ff */
[----:B------:R-:W-:-:S03]  /*3400*/  FADD.FTZ R29, R29, R116 ;  /* 0x000000741d1d7221 */ /* 0x000fc60000010000 */
[----:B------:R-:W-:-:S07]  /*3410*/  PRMT R114, R114, 0x5410, R118 ;  /* 0x0000541072727816 */ /* 0x000fce0000000076 */
.L_x_3702:
        /* <DEDUP_REMOVED lines=23> */
.L_x_3707:
[----:B------:R-:W-:Y:S05]  /*3590*/  BSYNC.RECONVERGENT B1 ;  /* 0x0000000000017941 */ /* 0x000fea0003800200 */
.L_x_3706:
[----:B------:R-:W-:Y:S01]  /*35a0*/  F2FP.BF16.F32.PACK_AB R118, RZ, R118 ;  /* 0x00000076ff76723e */ /* 0x000fe200000010ff */
[----:B------:R-:W-:-:S03]  /*35b0*/  FADD.FTZ R30, R30, R117 ;  /* 0x000000751e1e7221 */ /* 0x000fc60000010000 */
[----:B------:R-:W-:-:S07]  /*35c0*/  PRMT R115, R118, 0x7610, R115 ;  /* 0x0000761076737816 */ /* 0x000fce0000000073 */
.L_x_3705:
        /* <DEDUP_REMOVED lines=35> */
[----:B------:R-:W-:-:S03]  /*3800*/  FMUL.FTZ R129, R123, UR21 ;  /* 0x000000157b817c20 */ /* 0x000fc60008410000 */
[----:B------:R-:W-:Y:S01]  /*3810*/  ISETP.GE.U32.AND.EX P0, PT, R137, 0x1000000, PT, P0 ;  /* 0x010000008900780c */ /* 0x000fe20003f06100 */
[----:B------:R-:W-:-:S12]  /*3820*/  FMUL.FTZ R130, R129, UR20 ;  /* 0x0000001481827c20 */ /* 0x000fd80008410000 */
[----:B------:R-:W-:-:S04]  /*3830*/  @P0 PRMT R128, R111, 0x7632, R128 ;  /* 0x000076326f800816 */ /* 0x000fc80000000080 */
[----:B------:R-:W-:Y:S01]  /*3840*/  @P0 SHF.L.U32 R129, R128, 0x10, RZ ;  /* 0x0000001080810819 */ /* 0x000fe200000006ff */
[----:B------:R-:W-:-:S04]  /*3850*/  HFMA2 R128, -RZ, RZ, 0, 0 ;  /* 0x00000000ff807431 */ /* 0x000fc800000001ff */
[-C--:B------:R-:W-:Y:S01]  /*3860*/  @P0 FMUL.FTZ R128, R129, R130.reuse ;  /* 0x0000008281800220 */ /* 0x080fe20000410000 */
[----:B------:R-:W-:-:S03]  /*3870*/  FMUL.FTZ R130, R87, R130 ;  /* 0x0000008257827220 */ /* 0x000fc60000410000 */
[----:B------:R-:W-:Y:S02]  /*3880*/  FADD.FTZ R31, R31, R128 ;  /* 0x000000801f1f7221 */ /* 0x000fe40000010000 */
[----:B------:R-:W-:-:S04]  /*3890*/  FSEL R130, R130, RZ, P0 ;  /* 0x000000ff82827208 */ /* 0x000fc80000000000 */
[----:B------:R-:W-:-:S04]  /*38a0*/  F2FP.BF16.F32.PACK_AB R130, RZ, R130 ;  /* 0x00000082ff82723e */ /* 0x000fc800000010ff */
[----:B------:R-:W-:Y:S01]  /*38b0*/  PRMT R115, R115, 0x5410, R130 ;  /* 0x0000541073737816 */ /* 0x000fe20000000082 */
[----:B------:R-:W-:Y:S06]  /*38c0*/  BRA `(.L_x_3684) ;  /* 0x0000001000647947 */ /* 0x000fec0003800000 */
.L_x_3661:
[----:B0-----:R-:W-:Y:S02]  /*38d0*/  MOV R5, UR24 ;  /* 0x0000001800057c02 */ /* 0x001fe40008000f00 */
[----:B------:R-:W-:Y:S02]  /*38e0*/  MOV R4, UR25 ;  /* 0x0000001900047c02 */ /* 0x000fe40008000f00 */
[----:B------:R-:W-:-:S04]  /*38f0*/  ISETP.NE.U32.AND P0, PT, R5, RZ, PT ;  /* 0x000000ff0500720c */ /* 0x000fc80003f05070 */
[----:B------:R-:W-:-:S13]  /*3900*/  ISETP.NE.AND.EX P0, PT, R4, RZ, PT, P0 ;  /* 0x000000ff0400720c */ /* 0x000fda0003f05300 */
[----:B------:R-:W-:Y:S05]  /*3910*/  @P0 BRA `(.L_x_3708) ;  /* 0x0000000800380947 */ /* 0x000fea0003800000 */
[----:B------:R-:W-:Y:S05]  /*3920*/  BRA.U !UP3, `(.L_x_3709) ;  /* 0x000000010b407547 */ /* 0x000fea000b800000 */
[----:B------:R-:W-:Y:S02]  /*3930*/  PLOP3.LUT P3, PT, PT, PT, UP2, 0x80, 0x8 ;  /* 0x000000000008781c */ /* 0x000fe40003f6f028 */
[----:B-----5:R-:W-:-:S11]  /*3940*/  LOP3.LUT P0, RZ, R136, 0xff, RZ, 0xc0, !PT ;  /* 0x000000ff88ff7812 */ /* 0x020fd6000780c0ff */
[----:B------:R-:W-:-:S04]  /*3950*/  @P3 FFMA.FTZ R128, R163, UR6, R6 ;  /* 0x00000006a3803c23 */ /* 0x000fc80008010006 */
[----:B------:R-:W-:Y:S01]  /*3960*/  @P3 FADD.FTZ R129, R161, -R128 ;  /* 0x80000080a1813221 */ /* 0x000fe20000010000 */
[----:B------:R-:W-:-:S03]  /*3970*/  MOV R128, R16 ;  /* 0x0000001000807202 */ /* 0x000fc60000000f00 */
        /* <DEDUP_REMOVED lines=11> */
.L_x_3709:
[----:B------:R-:W-:Y:S05]  /*3a30*/  BRA.U !UP3, `(.L_x_3710) ;  /* 0x000000010b447547 */ /* 0x000fea000b800000 */
[----:B------:R-:W-:Y:S02]  /*3a40*/  PLOP3.LUT P3, PT, PT, PT, UP2, 0x80, 0x8 ;  /* 0x000000000008781c */ /* 0x000fe40003f6f028 */
[----:B-----5:R-:W-:Y:S02]  /*3a50*/  LOP3.LUT P0, RZ, R136, 0xff00, RZ, 0xc0, !PT ;  /* 0x0000ff0088ff7812 */ /* 0x020fe4000780c0ff */
[----:B------:R-:W-:-:S09]  /*3a60*/  MOV R128, R17 ;  /* 0x0000001100807202 */ /* 0x000fd20000000f00 */
[----:B------:R-:W-:-:S04]  /*3a70*/  @P3 FFMA.FTZ R129, R160, UR6, R6 ;  /* 0x00000006a0813c23 */ /* 0x000fc80008010006 */
        /* <DEDUP_REMOVED lines=13> */
.L_x_3710:
        /* <DEDUP_REMOVED lines=17> */
.L_x_3711:
        /* <DEDUP_REMOVED lines=18> */
.L_x_3712:
        /* <DEDUP_REMOVED lines=17> */
.L_x_3713:
        /* <DEDUP_REMOVED lines=18> */
.L_x_3714:
        /* <DEDUP_REMOVED lines=17> */
.L_x_3715:
[----:B------:R-:W-:Y:S05]  /*40c0*/  BRA.U !UP3, `(.L_x_3684) ;  /* 0x000000090b647547 */ /* 0x000fea000b800000 */
[----:B------:R-:W-:Y:S02]  /*40d0*/  PLOP3.LUT P3, PT, PT, PT, UP2, 0x80, 0x8 ;  /* 0x000000000008781c */ /* 0x000fe40003f6f028 */
[----:B-----5:R-:W-:-:S04]  /*40e0*/  ISETP.GE.U32.AND P0, PT, R136, RZ, PT ;  /* 0x000000ff8800720c */ /* 0x020fc80003f06070 */
[----:B------:R-:W-:-:S07]  /*40f0*/  ISETP.GE.U32.AND.EX P0, PT, R137, 0x1000000, PT, P0 ;  /* 0x010000008900780c */ /* 0x000fce0003f06100 */
[----:B------:R-:W-:-:S04]  /*4100*/  @P3 FFMA.FTZ R128, R10, UR6, R6 ;  /* 0x000000060a803c23 */ /* 0x000fc80008010006 */
[----:B------:R-:W-:Y:S01]  /*4110*/  @P3 FADD.FTZ R130, R11, -R128 ;  /* 0x800000800b823221 */ /* 0x000fe20000010000 */
[----:B------:R-:W-:Y:S02]  /*4120*/  MOV R128, R15 ;  /* 0x0000000f00807202 */ /* 0x000fe40000000f00 */
[----:B------:R-:W-:Y:S01]  /*4130*/  @P0 PRMT R129, R111, 0x7632, R129 ;  /* 0x000076326f810816 */ /* 0x000fe20000000081 */
[----:B------:R-:W-:-:S03]  /*4140*/  @P3 FFMA.FTZ R128, R130, UR28, R15 ;  /* 0x0000001c82803c23 */ /* 0x000fc6000801000f */
[----:B------:R-:W-:Y:S01]  /*4150*/  @P0 SHF.L.U32 R129, R129, 0x10, RZ ;  /* 0x0000001081810819 */ /* 0x000fe200000006ff */
        /* <DEDUP_REMOVED lines=8> */
[----:B------:R-:W-:Y:S01]  /*41e0*/  PRMT R115, R115, 0x5410, R129 ;  /* 0x0000541073737816 */ /* 0x000fe20000000081 */
[----:B------:R-:W-:Y:S06]  /*41f0*/  BRA `(.L_x_3684) ;  /* 0x0000000800187947 */ /* 0x000fec0003800000 */
.L_x_3708:
[----:B------:R-:W-:Y:S02]  /*4200*/  PLOP3.LUT P0, PT, PT, PT, UP2, 0x80, 0x8 ;  /* 0x000000000008781c */ /* 0x000fe40003f0f028 */
[----:B-----5:R-:W-:Y:S02]  /*4210*/  MOV R120, R12 ;  /* 0x0000000c00787202 */ /* 0x020fe40000000f00 */
[----:B------:R-:W-:-:S09]  /*4220*/  MOV R122, R14 ;  /* 0x0000000e007a7202 */ /* 0x000fd20000000f00 */
[--C-:B------:R-:W-:Y:S01]  /*4230*/  @P0 FFMA.FTZ R118, R159, UR6, R6.reuse ;  /* 0x000000069f760c23 */ /* 0x100fe20008010006 */
[----:B------:R-:W-:-:S03]  /*4240*/  @P0 FFMA.FTZ R117, R160, UR6, R6 ;  /* 0x00000006a0750c23 */ /* 0x000fc60008010006 */
[----:B------:R-:W-:Y:S01]  /*4250*/  @P0 FADD.FTZ R119, R157, -R118 ;  /* 0x800000769d770221 */ /* 0x000fe20000010000 */
[----:B------:R-:W-:Y:S01]  /*4260*/  MOV R118, R18 ;  /* 0x0000001200767202 */ /* 0x000fe20000000f00 */
[----:B------:R-:W-:Y:S01]  /*4270*/  @P0 FADD.FTZ R116, R158, -R117 ;  /* 0x800000759e740221 */ /* 0x000fe20000010000 */
[----:B------:R-:W-:Y:S01]  /*4280*/  MOV R117, R17 ;  /* 0x0000001100757202 */ /* 0x000fe20000000f00 */
[----:B------:R-:W-:Y:S01]  /*4290*/  @P0 FFMA.FTZ R118, R119, UR28, R18 ;  /* 0x0000001c77760c23 */ /* 0x000fe20008010012 */
[----:B------:R-:W-:Y:S01]  /*42a0*/  @P0 FFMA.FTZ R119, R156, UR6, R6 ;  /* 0x000000069c770c23 */ /* 0x000fe20008010006 */
[----:B------:R-:W-:-:S03]  /*42b0*/  @P0 FFMA.FTZ R117, R116, UR28, R17 ;  /* 0x0000001c74750c23 */ /* 0x000fc60008010011 */
        /* <DEDUP_REMOVED lines=10> */
[----:B------:R-:W-:-:S04]  /*4360*/  @P0 FFMA.FTZ R116, R9, UR6, R6 ;  /* 0x0000000609740c23 */ /* 0x000fc80008010006 */
[----:B------:R-:W-:Y:S01]  /*4370*/  @P0 FADD.FTZ R123, R7, -R116 ;  /* 0x80000074077b0221 */ /* 0x000fe20000010000 */
[----:B------:R-:W-:-:S03]  /*4380*/  @P0 FFMA.FTZ R116, R10, UR6, R6 ;  /* 0x000000060a740c23 */ /* 0x000fc60008010006 */
[----:B------:R-:W-:Y:S01]  /*4390*/  @P0 FFMA.FTZ R122, R123, UR28, R14 ;  /* 0x0000001c7b7a0c23 */ /* 0x000fe2000801000e */
[----:B------:R-:W-:Y:S01]  /*43a0*/  @P0 FADD.FTZ R116, R11, -R116 ;  /* 0x800000740b740221 */ /* 0x000fe20000010000 */
[----:B------:R-:W-:-:S03]  /*43b0*/  MOV R123, R15 ;  /* 0x0000000f007b7202 */ /* 0x000fc60000000f00 */
[----:B------:R-:W-:Y:S01]  /*43c0*/  @P0 FFMA.FTZ R123, R116, UR28, R15 ;  /* 0x0000001c747b0c23 */ /* 0x000fe2000801000f */
[----:B------:R-:W-:-:S04]  /*43d0*/  @P0 FFMA.FTZ R116, R163, UR6, R6 ;  /* 0x00000006a3740c23 */ /* 0x000fc80008010006 */
[----:B------:R-:W-:Y:S01]  /*43e0*/  @P0 FADD.FTZ R129, R161, -R116 ;  /* 0x80000074a1810221 */ /* 0x000fe20000010000 */
[----:B------:R-:W-:-:S03]  /*43f0*/  MOV R116, R16 ;  /* 0x0000001000747202 */ /* 0x000fc60000000f00 */
        /* <DEDUP_REMOVED lines=13> */
.L_x_3716:
[----:B------:R-:W-:Y:S05]  /*44d0*/  BRA.U !UP3, `(.L_x_3717) ;  /* 0x000000010b307547 */ /* 0x000fea000b800000 */
[----:B------:R-:W-:Y:S01]  /*44e0*/  LOP3.LUT P0, RZ, R136, 0xff00, RZ, 0xc0, !PT ;  /* 0x0000ff0088ff7812 */ /* 0x000fe2000780c0ff */
[----:B------:R-:W-:-:S04]  /*44f0*/  FMUL.FTZ R129, R117, UR21 ;  /* 0x0000001575817c20 */ /* 0x000fc80008410000 */
[----:B------:R-:W-:-:S08]  /*4500*/  FMUL.FTZ R130, R129, UR20 ;  /* 0x0000001481827c20 */ /* 0x000fd00008410000 */
[----:B------:R-:W-:-:S04]  /*4510*/  @P0 PRMT R128, R108, 0x7632, R128 ;  /* 0x000076326c800816 */ /* 0x000fc80000000080 */
        /* <DEDUP_REMOVED lines=8> */
.L_x_3717:
[----:B------:R-:W-:Y:S05]  /*45a0*/  BRA.U !UP3, `(.L_x_3718) ;  /* 0x000000010b2c7547 */ /* 0x000fea000b800000 */
        /* <DEDUP_REMOVED lines=11> */
.L_x_3718:
        /* <DEDUP_REMOVED lines=13> */
.L_x_3719:
        /* <DEDUP_REMOVED lines=12> */
.L_x_3720:
        /* <DEDUP_REMOVED lines=13> */
.L_x_3721:
        /* <DEDUP_REMOVED lines=12> */
.L_x_3722:
[----:B------:R-:W-:Y:S05]  /*4980*/  BRA.U !UP3, `(.L_x_3684) ;  /* 0x000000010b347547 */ /* 0x000fea000b800000 */
[----:B------:R-:W-:Y:S01]  /*4990*/  ISETP.GE.U32.AND P0, PT, R136, RZ, PT ;  /* 0x000000ff8800720c */ /* 0x000fe20003f06070 */
[----:B------:R-:W-:-:S03]  /*49a0*/  FMUL.FTZ R128, R123, UR21 ;  /* 0x000000157b807c20 */ /* 0x000fc60008410000 */
[----:B------:R-:W-:Y:S01]  /*49b0*/  ISETP.GE.U32.AND.EX P0, PT, R137, 0x1000000, PT, P0 ;  /* 0x010000008900780c */ /* 0x000fe20003f06100 */
[----:B------:R-:W-:Y:S01]  /*49c0*/  FMUL.FTZ R130, R128, UR20 ;  /* 0x0000001480827c20 */ /* 0x000fe20008410000 */
[----:B------:R-:W-:-:S11]  /*49d0*/  MOV R128, RZ ;  /* 0x000000ff00807202 */ /* 0x000fd60000000f00 */
[----:B------:R-:W-:-:S04]  /*49e0*/  @P0 PRMT R129, R111, 0x7632, R129 ;  /* 0x000076326f810816 */ /* 0x000fc80000000081 */
[----:B------:R-:W-:-:S05]  /*49f0*/  @P0 SHF.L.U32 R129, R129, 0x10, RZ ;  /* 0x0000001081810819 */ /* 0x000fca00000006ff */
[----:B------:R-:W-:Y:S01]  /*4a00*/  @P0 FMUL.FTZ R128, R130, R129 ;  /* 0x0000008182800220 */ /* 0x000fe20000410000 */
[----:B------:R-:W-:-:S03]  /*4a10*/  FMUL.FTZ R129, R87, R130 ;  /* 0x0000008257817220 */ /* 0x000fc60000410000 */
[----:B------:R-:W-:Y:S02]  /*4a20*/  FADD.FTZ R31, R31, R128 ;  /* 0x000000801f1f7221 */ /* 0x000fe40000010000 */
[----:B------:R-:W-:-:S04]  /*4a30*/  FSEL R129, R129, RZ, P0 ;  /* 0x000000ff81817208 */ /* 0x000fc80000000000 */
[----:B------:R-:W-:-:S04]  /*4a40*/  F2FP.BF16.F32.PACK_AB R129, RZ, R129 ;  /* 0x00000081ff81723e */ /* 0x000fc800000010ff */
[----:B------:R-:W-:-:S07]  /*4a50*/  PRMT R115, R115, 0x5410, R129 ;  /* 0x0000541073737816 */ /* 0x000fce0000000081 */
.L_x_3684:
[----:B------:R-:W-:Y:S01]  /*4a60*/  ISETP.NE.U32.AND P0, PT, R5, RZ, PT ;  /* 0x000000ff0500720c */ /* 0x000fe20003f05070 */
[----:B------:R-:W0:Y:S01]  /*4a70*/  @UP3 LDCU.64 UR4, c[0x0][0x468] ;  /* 0x00008d00ff0437ac */ /* 0x000e220008000a00 */
[----:B------:R-:W-:Y:S02]  /*4a80*/  PLOP3.LUT P3, PT, PT, PT, UP3, 0x80, 0x8 ;  /* 0x000000000008781c */ /* 0x000fe40003f6f038 */
[----:B------:R-:W-:-:S13]  /*4a90*/  ISETP.NE.AND.EX P0, PT, R4, RZ, PT, P0 ;  /* 0x000000ff0400720c */ /* 0x000fda0003f05300 */
[----:B------:R-:W1:Y:S02]  /*4aa0*/  @P0 LDC.64 R4, c[0x0][0x478] ;  /* 0x00011e00ff040b82 */ /* 0x000e640000000a00 */
[C---:B-1----:R-:W-:Y:S01]  /*4ab0*/  @P0 IMAD.WIDE.U32 R128, R0.reuse, 0x20, R4 ;  /* 0x0000002000800825 */ /* 0x042fe200078e0004 */
[----:B------:R-:W-:Y:S02]  /*4ac0*/  MOV R4, 0x10 ;  /* 0x0000001000047802 */ /* 0x000fe40000000f00 */
[----:B------:R-:W-:Y:S02]  /*4ad0*/  IADD3 R0, PT, PT, R0, 0x80, RZ ;  /* 0x0000008000007810 */ /* 0x000fe40007ffe0ff */
[----:B------:R1:W-:Y:S01]  /*4ae0*/  @P0 STG.E.128 desc[UR10][R128.64], R116 ;  /* 0x0000007480000986 */ /* 0x0003e2000c101d0a */
[C---:B0-----:R-:W-:Y:S01]  /*4af0*/  @P3 IMAD.WIDE.U32 R4, R131.reuse, R4, UR4 ;  /* 0x0000000483043e25 */ /* 0x041fe2000f8e0004 */
[----:B------:R-:W-:Y:S02]  /*4b00*/  IADD3 R131, PT, PT, R131, 0x80, RZ ;  /* 0x0000008083837810 */ /* 0x000fe40007ffe0ff */
[----:B------:R1:W-:Y:S04]  /*4b10*/  @P0 STG.E.128 desc[UR10][R128.64+0x10], R120 ;  /* 0x0000107880000986 */ /* 0x0003e8000c101d0a */
[----:B------:R1:W-:Y:S02]  /*4b20*/  @P3 STG.E.128 desc[UR10][R4.64], R112 ;  /* 0x0000007004003986 */ /* 0x0003e4000c101d0a */
.L_x_3659:
[----:B------:R-:W-:Y:S05]  /*4b30*/  BSYNC.RECONVERGENT B0 ;  /* 0x0000000000007941 */ /* 0x000fea0003800200 */
.L_x_3658:
[----:B------:R-:W-:Y:S04]  /*4b40*/  BSSY.RECONVERGENT B0, `(.L_x_3723) ;  /* 0x00002f2000007945 */ /* 0x000fe80003800200 */
[----:B------:R-:W-:Y:S05]  /*4b50*/  @!P2 BRA `(.L_x_3724) ;  /* 0x0000002c00c0a947 */ /* 0x000fea0003800000 */
[----:B------:R-:W-:-:S04]  /*4b60*/  UISETP.NE.U32.AND UP0, UPT, UR22, URZ, UPT ;  /* 0x000000ff1600728c */ /* 0x000fc8000bf05070 */
[----:B------:R-:W-:Y:S01]  /*4b70*/  UISETP.NE.AND.EX UP0, UPT, UR23, URZ, UPT, UP0 ;  /* 0x000000ff1700728c */ /* 0x000fe2000bf05300 */
[----:B------:R-:W-:Y:S10]  /*4b80*/  BRA.U !UP3, `(.L_x_3725) ;  /* 0x000000010b0c7547 */ /* 0x000ff4000b800000 */
[----:B-1----:R-:W0:Y:S02]  /*4b90*/  LDC.64 R4, c[0x0][0x390] ;  /* 0x0000e400ff047b82 */ /* 0x002e240000000a00 */
[----:B0-----:R-:W-:-:S05]  /*4ba0*/  IMAD.WIDE.U32 R4, R131, 0x10, R4 ;  /* 0x0000001083047825 */ /* 0x001fca00078e0004 */
[----:B-----5:R0:W5:Y:S02]  /*4bb0*/  LDG.E.128 R108, desc[UR10][R4.64] ;  /* 0x0000000a046c7981 */ /* 0x020164000c1e1d00 */
.L_x_3725:
[----:B------:R-:W-:Y:S05]  /*4bc0*/  BRA.U !UP0, `(.L_x_3726) ;  /* 0x0000001108647547 */ /* 0x000fea000b800000 */
[----:B------:R-:W-:-:S04]  /*4bd0*/  UISETP.NE.U32.AND UP0, UPT, UR24, URZ, UPT ;  /* 0x000000ff1800728c */ /* 0x000fc8000bf05070 */
[----:B------:R-:W-:-:S06]  /*4be0*/  UISETP.NE.AND.EX UP0, UPT, UR25, URZ, UPT, UP0 ;  /* 0x000000ff1900728c */ /* 0x000fcc000bf05300 */
[----:B------:R-:W-:-:S13]  /*4bf0*/  PLOP3.LUT P3, PT, PT, PT, UP0, 0x80, 0x8 ;  /* 0x000000000008781c */ /* 0x000fda0003f6f008 */
[----:B------:R-:W-:Y:S05]  /*4c00*/  @!P3 BRA `(.L_x_3727) ;  /* 0x00000008001cb947 */ /* 0x000fea0003800000 */
[----:B------:R-:W-:Y:S02]  /*4c10*/  PLOP3.LUT P0, PT, PT, PT, UP2, 0x80, 0x8 ;  /* 0x000000000008781c */ /* 0x000fe40003f0f028 */
[----:B-1---5:R-:W-:Y:S02]  /*4c20*/  MOV R117, R101 ;  /* 0x0000006500757202 */ /* 0x022fe40000000f00 */
[----:B------:R-:W-:Y:S02]  /*4c30*/  MOV R118, R102 ;  /* 0x0000006600767202 */ /* 0x000fe40000000f00 */
[----:B------:R-:W-:Y:S02]  /*4c40*/  MOV R120, R104 ;  /* 0x0000006800787202 */ /* 0x000fe40000000f00 */
[----:B------:R-:W-:Y:S02]  /*4c50*/  MOV R121, R105 ;  /* 0x0000006900797202 */ /* 0x000fe40000000f00 */
[----:B------:R-:W-:-:S02]  /*4c60*/  MOV R122, R106 ;  /* 0x0000006a007a7202 */ /* 0x000fc40000000f00 */
[----:B------:R-:W-:Y:S01]  /*4c70*/  MOV R123, R107 ;  /* 0x0000006b007b7202 */ /* 0x000fe20000000f00 */
[--C-:B0-----:R-:W-:Y:S01]  /*4c80*/  @P0 FFMA.FTZ R4, R124, UR6, R6.reuse ;  /* 0x000000067c040c23 */ /* 0x101fe20008010006 */
[--C-:B------:R-:W-:Y:S01]  /*4c90*/  @P0 FFMA.FTZ R5, R127, UR6, R6.reuse ;  /* 0x000000067f050c23 */ /* 0x100fe20008010006 */
[----:B------:R-:W-:Y:S01]  /*4ca0*/  @P0 FFMA.FTZ R119, R141, UR6, R6 ;  /* 0x000000068d770c23 */ /* 0x000fe20008010006 */
[----:B------:R-:W-:Y:S01]  /*4cb0*/  MOV R116, R100 ;  /* 0x0000006400747202 */ /* 0x000fe20000000f00 */
[----:B------:R-:W-:Y:S01]  /*4cc0*/  @P0 FADD.FTZ R4, R145, -R4 ;  /* 0x8000000491040221 */ /* 0x000fe20000010000 */
[----:B------:R-:W-:-:S03]  /*4cd0*/  @P0 FADD.FTZ R5, R146, -R5 ;  /* 0x8000000592050221 */ /* 0x000fc60000010000 */
[----:B------:R-:W-:Y:S01]  /*4ce0*/  @P0 FFMA.FTZ R117, R4, UR28, R101 ;  /* 0x0000001c04750c23 */ /* 0x000fe20008010065 */
[----:B------:R-:W-:Y:S01]  /*4cf0*/  @P0 FFMA.FTZ R4, R126, UR6, R6 ;  /* 0x000000067e040c23 */ /* 0x000fe20008010006 */
[----:B------:R-:W-:Y:S01]  /*4d00*/  @P0 FFMA.FTZ R118, R5, UR28, R102 ;  /* 0x0000001c05760c23 */ /* 0x000fe20008010066 */
[----:B------:R-:W-:Y:S01]  /*4d10*/  @P0 FADD.FTZ R5, R148, -R119 ;  /* 0x8000007794050221 */ /* 0x000fe20000010000 */
[----:B------:R-:W-:Y:S01]  /*4d20*/  MOV R119, R103 ;  /* 0x0000006700777202 */ /* 0x000fe20000000f00 */
[----:B------:R-:W-:Y:S02]  /*4d30*/  @P0 FADD.FTZ R4, R147, -R4 ;  /* 0x8000000493040221 */ /* 0x000fe40000010000 */
[----:B------:R-:W-:Y:S01]  /*4d40*/  @P0 FFMA.FTZ R120, R5, UR28, R104 ;  /* 0x0000001c05780c23 */ /* 0x000fe20008010068 */
[--C-:B------:R-:W-:Y:S01]  /*4d50*/  @P0 FFMA.FTZ R5, R143, UR6, R6.reuse ;  /* 0x000000068f050c23 */ /* 0x100fe20008010006 */
[----:B------:R-:W-:Y:S01]  /*4d60*/  @P0 FFMA.FTZ R119, R4, UR28, R103 ;  /* 0x0000001c04770c23 */ /* 0x000fe20008010067 */
[----:B------:R-:W-:-:S02]  /*4d70*/  @P0 FFMA.FTZ R4, R140, UR6, R6 ;  /* 0x000000068c040c23 */ /* 0x000fc40008010006 */
[----:B------:R-:W-:Y:S02]  /*4d80*/  @P0 FADD.FTZ R5, R150, -R5 ;  /* 0x8000000596050221 */ /* 0x000fe40000010000 */
[----:B------:R-:W-:Y:S02]  /*4d90*/  @P0 FADD.FTZ R4, R149, -R4 ;  /* 0x8000000495040221 */ /* 0x000fe40000010000 */
[----:B------:R-:W-:Y:S01]  /*4da0*/  @P0 FFMA.FTZ R122, R5, UR28, R106 ;  /* 0x0000001c057a0c23 */ /* 0x000fe2000801006a */
[--C-:B------:R-:W-:Y:S01]  /*4db0*/  @P0 FFMA.FTZ R5, R125, UR6, R6.reuse ;  /* 0x000000067d050c23 */ /* 0x100fe20008010006 */
[----:B------:R-:W-:Y:S01]  /*4dc0*/  @P0 FFMA.FTZ R121, R4, UR28, R105 ;  /* 0x0000001c04790c23 */ /* 0x000fe20008010069 */
[----:B------:R-:W-:Y:S02]  /*4dd0*/  @P0 FFMA.FTZ R4, R142, UR6, R6 ;  /* 0x000000068e040c23 */ /* 0x000fe40008010006 */
[----:B------:R-:W-:Y:S02]  /*4de0*/  @P0 FADD.FTZ R5, R144, -R5 ;  /* 0x8000000590050221 */ /* 0x000fe40000010000 */
[----:B------:R-:W-:-:S02]  /*4df0*/  @P0 FADD.FTZ R4, R151, -R4 ;  /* 0x8000000497040221 */ /* 0x000fc40000010000 */
[----:B------:R-:W-:Y:S02]  /*4e00*/  @P0 FFMA.FTZ R116, R5, UR28, R100 ;  /* 0x0000001c05740c23 */ /* 0x000fe40008010064 */
        /* <DEDUP_REMOVED lines=13> */
.L_x_3728:
        /* <DEDUP_REMOVED lines=13> */
.L_x_3729:
        /* <DEDUP_REMOVED lines=12> */
.L_x_3730:
        /* <DEDUP_REMOVED lines=13> */
.L_x_3731:
        /* <DEDUP_REMOVED lines=12> */
.L_x_3732:
        /* <DEDUP_REMOVED lines=13> */
.L_x_3733:
        /* <DEDUP_REMOVED lines=12> */
.L_x_3734:
        /* <DEDUP_REMOVED lines=13> */
[----:B------:R-:W-:Y:S01]  /*5460*/  PRMT R115, R115, 0x5410, R5 ;  /* 0x0000541073737816 */ /* 0x000fe20000000005 */
[----:B------:R-:W-:Y:S06]  /*5470*/  BRA `(.L_x_3735) ;  /* 0x0000002400547947 */ /* 0x000fec0003800000 */
.L_x_3727:
[----:B------:R-:W-:Y:S05]  /*5480*/  BRA.U !UP3, `(.L_x_3736) ;  /* 0x000000010b407547 */ /* 0x000fea000b800000 */
[----:B------:R-:W-:Y:S02]  /*5490*/  PLOP3.LUT P4, PT, PT, PT, UP2, 0x80, 0x8 ;  /* 0x000000000008781c */ /* 0x000fe40003f8f028 */
[----:B-----5:R-:W-:Y:S02]  /*54a0*/  LOP3.LUT P0, RZ, R138, 0xff, RZ, 0xc0, !PT ;  /* 0x000000ff8aff7812 */ /* 0x020fe4000780c0ff */
[----:B01----:R-:W-:-:S09]  /*54b0*/  MOV R4, R100 ;  /* 0x0000006400047202 */ /* 0x003fd20000000f00 */
[----:B------:R-:W-:-:S04]  /*54c0*/  @P4 FFMA.FTZ R5, R125, UR6, R6 ;  /* 0x000000067d054c23 */ /* 0x000fc80008010006 */
        /* <DEDUP_REMOVED lines=12> */
.L_x_3736:
[----:B------:R-:W-:Y:S05]  /*5590*/  BRA.U !UP3, `(.L_x_3737) ;  /* 0x000000010b447547 */ /* 0x000fea000b800000 */
[----:B------:R-:W-:Y:S02]  /*55a0*/  PLOP3.LUT P4, PT, PT, PT, UP2, 0x80, 0x8 ;  /* 0x000000000008781c */ /* 0x000fe40003f8f028 */
[----:B-----5:R-:W-:-:S11]  /*55b0*/  LOP3.LUT P0, RZ, R138, 0xff00, RZ, 0xc0, !PT ;  /* 0x0000ff008aff7812 */ /* 0x020fd6000780c0ff */
[----:B01----:R-:W-:Y:S02]  /*55c0*/  @P4 FFMA.FTZ R4, R124, UR6, R6 ;  /* 0x000000067c044c23 */ /* 0x003fe40008010006 */
[----:B------:R-:W-:Y:S02]  /*55d0*/  @P0 PRMT R5, R108, 0x7632, R5 ;  /* 0x000076326c050816 */ /* 0x000fe40000000005 */
[----:B------:R-:W-:Y:S01]  /*55e0*/  @P4 FADD.FTZ R128, R145, -R4 ;  /* 0x8000000491804221 */ /* 0x000fe20000010000 */
[----:B------:R-:W-:Y:S02]  /*55f0*/  MOV R4, R101 ;  /* 0x0000006500047202 */ /* 0x000fe40000000f00 */
[----:B------:R-:W-:Y:S01]  /*5600*/  @P0 SHF.L.U32 R5, R5, 0x10, RZ ;  /* 0x0000001005050819 */ /* 0x000fe200000006ff */
[----:B------:R-:W-:-:S04]  /*5610*/  @P4 FFMA.FTZ R4, R128, UR28, R101 ;  /* 0x0000001c80044c23 */ /* 0x000fc80008010065 */
        /* <DEDUP_REMOVED lines=9> */
.L_x_3737:
        /* <DEDUP_REMOVED lines=17> */
.L_x_3738:
        /* <DEDUP_REMOVED lines=18> */
.L_x_3739:
        /* <DEDUP_REMOVED lines=17> */
.L_x_3740:
        /* <DEDUP_REMOVED lines=18> */
.L_x_3741:
        /* <DEDUP_REMOVED lines=17> */
.L_x_3742:
[----:B------:R-:W-:Y:S05]  /*5c20*/  BRA.U !UP3, `(.L_x_3735) ;  /* 0x0000001d0b687547 */ /* 0x000fea000b800000 */
[----:B------:R-:W-:Y:S02]  /*5c30*/  PLOP3.LUT P4, PT, PT, PT, UP2, 0x80, 0x8 ;  /* 0x000000000008781c */ /* 0x000fe40003f8f028 */
[----:B-----5:R-:W-:Y:S02]  /*5c40*/  ISETP.GE.U32.AND P0, PT, R138, RZ, PT ;  /* 0x000000ff8a00720c */ /* 0x020fe40003f06070 */
[----:B01----:R-:W-:Y:S02]  /*5c50*/  MOV R4, R107 ;  /* 0x0000006b00047202 */ /* 0x003fe40000000f00 */
[----:B------:R-:W-:-:S07]  /*5c60*/  ISETP.GE.U32.AND.EX P0, PT, R139, 0x1000000, PT, P0 ;  /* 0x010000008b00780c */ /* 0x000fce0003f06100 */
[----:B------:R-:W-:-:S04]  /*5c70*/  @P4 FFMA.FTZ R6, R142, UR6, R6 ;  /* 0x000000068e064c23 */ /* 0x000fc80008010006 */
[----:B------:R-:W-:Y:S02]  /*5c80*/  @P4 FADD.FTZ R6, R151, -R6 ;  /* 0x8000000697064221 */ /* 0x000fe40000010000 */
[----:B------:R-:W-:Y:S02]  /*5c90*/  @P0 PRMT R5, R111, 0x7632, R5 ;  /* 0x000076326f050816 */ /* 0x000fe40000000005 */
[----:B------:R-:W-:Y:S02]  /*5ca0*/  @P4 FFMA.FTZ R4, R6, UR28, R107 ;  /* 0x0000001c06044c23 */ /* 0x000fe4000801006b */
        /* <DEDUP_REMOVED lines=11> */
.L_x_3726:
[----:B------:R-:W-:-:S04]  /*5d60*/  UISETP.NE.U32.AND UP0, UPT, UR24, URZ, UPT ;  /* 0x000000ff1800728c */ /* 0x000fc8000bf05070 */
[----:B------:R-:W-:-:S06]  /*5d70*/  UISETP.NE.AND.EX UP0, UPT, UR25, URZ, UPT, UP0 ;  /* 0x000000ff1900728c */ /* 0x000fcc000bf05300 */
[----:B------:R-:W-:-:S13]  /*5d80*/  PLOP3.LUT P3, PT, PT, PT, UP0, 0x80, 0x8 ;  /* 0x000000000008781c */ /* 0x000fda0003f6f008 */
[----:B------:R-:W-:Y:S05]  /*5d90*/  @!P3 BRA `(.L_x_3743) ;  /* 0x0000000c00c0b947 */ /* 0x000fea0003800000 */
[----:B------:R-:W-:Y:S05]  /*5da0*/  BRA.U !UP3, `(.L_x_3744) ;  /* 0x000000010b687547 */ /* 0x000fea000b800000 */
[----:B01----:R-:W-:Y:S01]  /*5db0*/  FFMA.FTZ R5, R125, UR6, R6 ;  /* 0x000000067d057c23 */ /* 0x003fe20008010006 */
        /* <DEDUP_REMOVED lines=13> */
[----:B------:R-:W-:-:S03]  /*5e90*/  ISETP.LT.AND P0, PT, RZ, UR29, PT ;  /* 0x0000001dff007c0c */ /* 0x000fc6000bf01270 */
[----:B------:R-:W-:Y:S01]  /*5ea0*/  FADD.FTZ R4, R144, -R5 ;  /* 0x8000000590047221 */ /* 0x000fe20000010000 */
[----:B------:R-:W-:-:S03]  /*5eb0*/  SHF.L.U32 R5, R108, 0x10, RZ ;  /* 0x000000106c057819 */ /* 0x000fc600000006ff */
[----:B------:R-:W-:-:S05]  /*5ec0*/  FMUL.FTZ R4, R4, UR28 ;  /* 0x0000001c04047c20 */ /* 0x000fca0008410000 */
[----:B------:R-:W-:-:S05]  /*5ed0*/  FSEL R4, R4, RZ, P0 ;  /* 0x000000ff04047208 */ /* 0x000fca0000000000 */
[----:B------:R-:W-:-:S04]  /*5ee0*/  FMUL.FTZ R4, R4, UR21 ;  /* 0x0000001504047c20 */ /* 0x000fc80008410000 */
[----:B------:R-:W-:-:S04]  /*5ef0*/  FMUL.FTZ R4, R4, UR20 ;  /* 0x0000001404047c20 */ /* 0x000fc80008410000 */
[----:B------:R-:W-:-:S07]  /*5f00*/  FMUL.FTZ R5, R5, R4 ;  /* 0x0000000405057220 */ /* 0x000fce0000410000 */
.L_x_3746:
[----:B------:R-:W-:Y:S05]  /*5f10*/  BSYNC.RECONVERGENT B1 ;  /* 0x0000000000017941 */ /* 0x000fea0003800200 */
.L_x_3745:
[----:B------:R-:W-:Y:S01]  /*5f20*/  F2FP.BF16.F32.PACK_AB R116, RZ, R116 ;  /* 0x00000074ff74723e */ /* 0x000fe200000010ff */
[----:B------:R-:W-:-:S03]  /*5f30*/  FADD.FTZ R24, R24, R5 ;  /* 0x0000000518187221 */ /* 0x000fc60000010000 */
[----:B------:R-:W-:-:S07]  /*5f40*/  PRMT R112, R116, 0x7610, R112 ;  /* 0x0000761074707816 */ /* 0x000fce0000000070 */
.L_x_3744:
        /* <DEDUP_REMOVED lines=24> */
.L_x_3749:
[----:B------:R-:W-:Y:S05]  /*60d0*/  BSYNC.RECONVERGENT B1 ;  /* 0x0000000000017941 */ /* 0x000fea0003800200 */
.L_x_3748:
[----:B------:R-:W-:Y:S01]  /*60e0*/  F2FP.BF16.F32.PACK_AB R116, RZ, R116 ;  /* 0x00000074ff74723e */ /* 0x000fe200000010ff */
[----:B------:R-:W-:-:S03]  /*60f0*/  FADD.FTZ R25, R25, R4 ;  /* 0x0000000419197221 */ /* 0x000fc60000010000 */
[----:B------:R-:W-:-:S07]  /*6100*/  PRMT R112, R112, 0x5410, R116 ;  /* 0x0000541070707816 */ /* 0x000fce0000000074 */
.L_x_3747:
        /* <DEDUP_REMOVED lines=23> */
.L_x_3752:
[----:B------:R-:W-:Y:S05]  /*6280*/  BSYNC.RECONVERGENT B1 ;  /* 0x0000000000017941 */ /* 0x000fea0003800200 */
.L_x_3751:
[----:B------:R-:W-:Y:S01]  /*6290*/  F2FP.BF16.F32.PACK_AB R116, RZ, R116 ;  /* 0x00000074ff74723e */ /* 0x000fe200000010ff */
[----:B------:R-:W-:-:S03]  /*62a0*/  FADD.FTZ R26, R26, R5 ;  /* 0x000000051a1a7221 */ /* 0x000fc60000010000 */
[----:B------:R-:W-:-:S07]  /*62b0*/  PRMT R113, R116, 0x7610, R113 ;  /* 0x0000761074717816 */ /* 0x000fce0000000071 */
.L_x_3750:
        /* <DEDUP_REMOVED lines=24> */
.L_x_3755:
[----:B------:R-:W-:Y:S05]  /*6440*/  BSYNC.RECONVERGENT B1 ;  /* 0x0000000000017941 */ /* 0x000fea0003800200 */
.L_x_3754:
[----:B------:R-:W-:Y:S01]  /*6450*/  F2FP.BF16.F32.PACK_AB R116, RZ, R116 ;  /* 0x00000074ff74723e */ /* 0x000fe200000010ff */
[----:B------:R-:W-:-:S03]  /*6460*/  FADD.FTZ R27, R27, R4 ;  /* 0x000000041b1b7221 */ /* 0x000fc60000010000 */
[----:B------:R-:W-:-:S07]  /*6470*/  PRMT R113, R113, 0x5410, R116 ;  /* 0x0000541071717816 */ /* 0x000fce0000000074 */
.L_x_3753:
        /* <DEDUP_REMOVED lines=23> */
.L_x_3758:
[----:B------:R-:W-:Y:S05]  /*65f0*/  BSYNC.RECONVERGENT B1 ;  /* 0x0000000000017941 */ /* 0x000fea0003800200 */
.L_x_3757:
[----:B------:R-:W-:Y:S01]  /*6600*/  F2FP.BF16.F32.PACK_AB R116, RZ, R116 ;  /* 0x00000074ff74723e */ /* 0x000fe200000010ff */
[----:B------:R-:W-:-:S03]  /*6610*/  FADD.FTZ R20, R20, R5 ;  /* 0x0000000514147221 */ /* 0x000fc60000010000 */
[----:B------:R-:W-:-:S07]  /*6620*/  PRMT R114, R116, 0x7610, R114 ;  /* 0x0000761074727816 */ /* 0x000fce0000000072 */
.L_x_3756:
        /* <DEDUP_REMOVED lines=24> */
.L_x_3761:
[----:B------:R-:W-:Y:S05]  /*67b0*/  BSYNC.RECONVERGENT B1 ;  /* 0x0000000000017941 */ /* 0x000fea0003800200 */
.L_x_3760:
[----:B------:R-:W-:Y:S01]  /*67c0*/  F2FP.BF16.F32.PACK_AB R116, RZ, R116 ;  /* 0x00000074ff74723e */ /* 0x000fe200000010ff */
[----:B------:R-:W-:-:S03]  /*67d0*/  FADD.FTZ R21, R21, R4 ;  /* 0x0000000415157221 */ /* 0x000fc60000010000 */
[----:B------:R-:W-:-:S07]  /*67e0*/  PRMT R114, R114, 0x5410, R116 ;  /* 0x0000541072727816 */ /* 0x000fce0000000074 */
.L_x_3759:
        /* <DEDUP_REMOVED lines=23> */
.L_x_3764:
[----:B------:R-:W-:Y:S05]  /*6960*/  BSYNC.RECONVERGENT B1 ;  /* 0x0000000000017941 */ /* 0x000fea0003800200 */
.L_x_3763:
[----:B------:R-:W-:Y:S01]  /*6970*/  F2FP.BF16.F32.PACK_AB R116, RZ, R116 ;  /* 0x00000074ff74723e */ /* 0x000fe200000010ff */
[----:B------:R-:W-:-:S03]  /*6980*/  FADD.FTZ R22, R22, R5 ;  /* 0x0000000516167221 */ /* 0x000fc60000010000 */
[----:B------:R-:W-:-:S07]  /*6990*/  PRMT R115, R116, 0x7610, R115 ;  /* 0x0000761074737816 */ /* 0x000fce0000000073 */
.L_x_3762:
[--C-:B-1----:R-:W-:Y:S01]  /*69a0*/  FFMA.FTZ R120, R142, UR6, R6.reuse ;  /* 0x000000068e787c23 */ /* 0x102fe20008010006 */
[--C-:B------:R-:W-:Y:S01]  /*69b0*/  FFMA.FTZ R117, R141, UR6, R6.reuse ;  /* 0x000000068d757c23 */ /* 0x100fe20008010006 */
[--C-:B------:R-:W-:Y:S01]  /*69c0*/  FFMA.FTZ R116, R126, UR6, R6.reuse ;  /* 0x000000067e747c23 */ /* 0x100fe20008010006 */
[--C-:B0-----:R-:W-:Y:S01]  /*69d0*/  FFMA.FTZ R5, R143, UR6, R6.reuse ;  /* 0x000000068f057c23 */ /* 0x101fe20008010006 */
        /* <DEDUP_REMOVED lines=33> */
[----:B------:R-:W-:Y:S01]  /*6bf0*/  FMUL.FTZ R6, R4, UR20 ;  /* 0x0000001404067c20 */ /* 0x000fe20008410000 */
[----:B------:R-:W-:-:S11]  /*6c00*/  HFMA2 R4, -RZ, RZ, 0, 0 ;  /* 0x00000000ff047431 */ /* 0x000fd600000001ff */
        /* <DEDUP_REMOVED lines=9> */
.L_x_3743:
        /* <DEDUP_REMOVED lines=23> */
.L_x_3767:
[----:B------:R-:W-:Y:S05]  /*6e10*/  BSYNC.RECONVERGENT B1 ;  /* 0x0000000000017941 */ /* 0x000fea0003800200 */
.L_x_3766:
[----:B------:R-:W-:Y:S01]  /*6e20*/  F2FP.BF16.F32.PACK_AB R128, RZ, R128 ;  /* 0x00000080ff80723e */ /* 0x000fe200000010ff */
[----:B------:R-:W-:-:S03]  /*6e30*/  FADD.FTZ R24, R24, R5 ;  /* 0x0000000518187221 */ /* 0x000fc60000010000 */
[----:B------:R-:W-:-:S07]  /*6e40*/  PRMT R112, R128, 0x7610, R112 ;  /* 0x0000761080707816 */ /* 0x000fce0000000070 */
.L_x_3765:
        /* <DEDUP_REMOVED lines=24> */
.L_x_3770:
[----:B------:R-:W-:Y:S05]  /*6fd0*/  BSYNC.RECONVERGENT B1 ;  /* 0x0000000000017941 */ /* 0x000fea0003800200 */
.L_x_3769:
[----:B------:R-:W-:Y:S01]  /*6fe0*/  F2FP.BF16.F32.PACK_AB R128, RZ, R128 ;  /* 0x00000080ff80723e */ /* 0x000fe200000010ff */
[----:B------:R-:W-:-:S03]  /*6ff0*/  FADD.FTZ R25, R25, R4 ;  /* 0x0000000419197221 */ /* 0x000fc60000010000 */
[----:B------:R-:W-:-:S07]  /*7000*/  PRMT R112, R112, 0x5410, R128 ;  /* 0x0000541070707816 */ /* 0x000fce0000000080 */
.L_x_3768:
        /* <DEDUP_REMOVED lines=23> */
.L_x_3773:
[----:B------:R-:W-:Y:S05]  /*7180*/  BSYNC.RECONVERGENT B1 ;  /* 0x0000000000017941 */ /* 0x000fea0003800200 */
.L_x_3772:
[----:B------:R-:W-:Y:S01]  /*7190*/  F2FP.BF16.F32.PACK_AB R128, RZ, R128 ;  /* 0x00000080ff80723e */ /* 0x000fe200000010ff */
[----:B------:R-:W-:-:S03]  /*71a0*/  FADD.FTZ R26, R26, R5 ;  /* 0x000000051a1a7221 */ /* 0x000fc60000010000 */
[----:B------:R-:W-:-:S07]  /*71b0*/  PRMT R113, R128, 0x7610, R113 ;  /* 0x0000761080717816 */ /* 0x000fce0000000071 */
.L_x_3771:
        /* <DEDUP_REMOVED lines=24> */
.L_x_3776:
[----:B------:R-:W-:Y:S05]  /*7340*/  BSYNC.RECONVERGENT B1 ;  /* 0x0000000000017941 */ /* 0x000fea0003800200 */
.L_x_3775:
[----:B------:R-:W-:Y:S01]  /*7350*/  F2FP.BF16.F32.PACK_AB R128, RZ, R128 ;  /* 0x00000080ff80723e */ /* 0x000fe200000010ff */
[----:B------:R-:W-:-:S03]  /*7360*/  FADD.FTZ R27, R27, R4 ;  /* 0x000000041b1b7221 */ /* 0x000fc60000010000 */
[----:B------:R-:W-:-:S07]  /*7370*/  PRMT R113, R113, 0x5410, R128 ;  /* 0x0000541071717816 */ /* 0x000fce0000000080 */
.L_x_3774:
        /* <DEDUP_REMOVED lines=23> */
.L_x_3779:
[----:B------:R-:W-:Y:S05]  /*74f0*/  BSYNC.RECONVERGENT B1 ;  /* 0x0000000000017941 */ /* 0x000fea0003800200 */
.L_x_3778:
[----:B------:R-:W-:Y:S01]  /*7500*/  F2FP.BF16.F32.PACK_AB R128, RZ, R128 ;  /* 0x00000080ff80723e */ /* 0x000fe200000010ff */
[----:B------:R-:W-:-:S03]  /*7510*/  FADD.FTZ R20, R20, R5 ;  /* 0x0000000514147221 */ /* 0x000fc60000010000 */
[----:B------:R-:W-:-:S07]  /*7520*/  PRMT R114, R128, 0x7610, R114 ;  /* 0x0000761080727816 */ /* 0x000fce0000000072 */
.L_x_3777:
        /* <DEDUP_REMOVED lines=24> */
.L_x_3782:
[----:B------:R-:W-:Y:S05]  /*76b0*/  BSYNC.RECONVERGENT B1 ;  /* 0x0000000000017941 */ /* 0x000fea0003800200 */
.L_x_3781:
[----:B------:R-:W-:Y:S01]  /*76c0*/  F2FP.BF16.F32.PACK_AB R128, RZ, R128 ;  /* 0x00000080ff80723e */ /* 0x000fe200000010ff */
[----:B------:R-:W-:-:S03]  /*76d0*/  FADD.FTZ R21, R21, R4 ;  /* 0x0000000415157221 */ /* 0x000fc60000010000 */
[----:B------:R-:W-:-:S07]  /*76e0*/  PRMT R114, R114, 0x5410, R128 ;  /* 0x0000541072727816 */ /* 0x000fce0000000080 */
.L_x_3780:
        /* <DEDUP_REMOVED lines=23> */
.L_x_3785:
[----:B------:R-:W-:Y:S05]  /*7860*/  BSYNC.RECONVERGENT B1 ;  /* 0x0000000000017941 */ /* 0x000fea0003800200 */
.L_x_3784:
[----:B------:R-:W-:Y:S01]  /*7870*/  F2FP.BF16.F32.PACK_AB R128, RZ, R128 ;  /* 0x00000080ff80723e */ /* 0x000fe200000010ff */
[----:B------:R-:W-:-:S03]  /*7880*/  FADD.FTZ R22, R22, R5 ;  /* 0x0000000516167221 */ /* 0x000fc60000010000 */
[----:B------:R-:W-:-:S07]  /*7890*/  PRMT R115, R128, 0x7610, R115 ;  /* 0x0000761080737816 */ /* 0x000fce0000000073 */
.L_x_3783:
[----:B------:R-:W-:Y:S05]  /*78a0*/  BRA.U !UP3, `(.L_x_3735) ;  /* 0x000000010b487547 */ /* 0x000fea000b800000 */
[----:B------:R-:W-:Y:S01]  /*78b0*/  FFMA.FTZ R6, R142, UR6, R6 ;  /* 0x000000068e067c23 */ /* 0x000fe20008010006 */
[----:B-----5:R-:W-:Y:S02]  /*78c0*/  ISETP.GE.U32.AND P0, PT, R138, RZ, PT ;  /* 0x000000ff8a00720c */ /* 0x020fe40003f06070 */
[----:B------:R-:W-:Y:S01]  /*78d0*/  ISETP.LT.AND P4, PT, RZ, UR29, PT ;  /* 0x0000001dff007c0c */ /* 0x000fe2000bf81270 */
[----:B------:R-:W-:Y:S01]  /*78e0*/  FADD.FTZ R6, R151, -R6 ;  /* 0x8000000697067221 */ /* 0x000fe20000010000 */
[----:B------:R-:W-:-:S03]  /*78f0*/  ISETP.GE.U32.AND.EX P0, PT, R139, 0x1000000, PT, P0 ;  /* 0x010000008b00780c */ /* 0x000fc60003f06100 */
[----:B------:R-:W-:-:S05]  /*7900*/  FMUL.FTZ R6, R6, UR28 ;  /* 0x0000001c06067c20 */ /* 0x000fca0008410000 */
[----:B01----:R-:W-:-:S05]  /*7910*/  FSEL R4, R6, RZ, P4 ;  /* 0x000000ff06047208 */ /* 0x003fca0002000000 */
[----:B------:R-:W-:Y:S01]  /*7920*/  FMUL.FTZ R4, R4, UR21 ;  /* 0x0000001504047c20 */ /* 0x000fe20008410000 */
[----:B------:R-:W-:-:S03]  /*7930*/  @P0 PRMT R5, R111, 0x7632, R5 ;  /* 0x000076326f050816 */ /* 0x000fc60000000005 */
[----:B------:R-:W-:Y:S01]  /*7940*/  FMUL.FTZ R6, R4, UR20 ;  /* 0x0000001404067c20 */ /* 0x000fe20008410000 */
[----:B------:R-:W-:Y:S01]  /*7950*/  HFMA2 R4, -RZ, RZ, 0, 0 ;  /* 0x00000000ff047431 */ /* 0x000fe200000001ff */
[----:B------:R-:W-:-:S05]  /*7960*/  @P0 SHF.L.U32 R5, R5, 0x10, RZ ;  /* 0x0000001005050819 */ /* 0x000fca00000006ff */
[----:B------:R-:W-:Y:S01]  /*7970*/  @P0 FMUL.FTZ R4, R6, R5 ;  /* 0x0000000506040220 */ /* 0x000fe20000410000 */
[----:B------:R-:W-:-:S03]  /*7980*/  FMUL.FTZ R5, R71, R6 ;  /* 0x0000000647057220 */ /* 0x000fc60000410000 */
[----:B------:R-:W-:Y:S02]  /*7990*/  FADD.FTZ R23, R23, R4 ;  /* 0x0000000417177221 */ /* 0x000fe40000010000 */
[----:B------:R-:W-:-:S04]  /*79a0*/  FSEL R5, R5, RZ, P0 ;  /* 0x000000ff05057208 */ /* 0x000fc80000000000 */
[----:B------:R-:W-:-:S04]  /*79b0*/  F2FP.BF16.F32.PACK_AB R5, RZ, R5 ;  /* 0x00000005ff05723e */ /* 0x000fc800000010ff */
[----:B------:R-:W-:-:S07]  /*79c0*/  PRMT R115, R115, 0x5410, R5 ;  /* 0x0000541073737816 */ /* 0x000fce0000000005 */
.L_x_3735:
[----:B01----:R-:W0:Y:S01]  /*79d0*/  @P3 LDC.64 R4, c[0x0][0x478] ;  /* 0x00011e00ff043b82 */ /* 0x003e220000000a00 */
        /* <DEDUP_REMOVED lines=8> */
.L_x_3724:
[----:B------:R-:W-:Y:S05]  /*7a60*/  BSYNC.RECONVERGENT B0 ;  /* 0x0000000000007941 */ /* 0x000fea0003800200 */
.L_x_3723:
[----:B------:R-:W-:Y:S02]  /*7a70*/  UIADD3 UR9, UPT, UPT, UR9, UR26, URZ ;  /* 0x0000001a09097290 */ /* 0x000fe4000fffe0ff */
[----:B------:R-:W-:Y:S02]  /*7a80*/  UPLOP3.LUT UP1, UPT, UPT, UPT, UP1, 0x40, 0x4 ;  /* 0x000000000004789c */ /* 0x000fe40003f2e810 */
[----:B------:R-:W-:-:S09]  /*7a90*/  UISETP.GE.AND UP0, UPT, UR9, UR27, UPT ;  /* 0x0000001b0900728c */ /* 0x000fd2000bf06270 */
[----:B------:R-:W-:Y:S05]  /*7aa0*/  BRA.U !UP0, `(.L_x_3786) ;  /* 0xffffff8908c07547 */ /* 0x000fea000b83ffff */
.L_x_3647:
[----:B------:R-:W2:Y:S01]  /*7ab0*/  S2UR UR4, SR_CTAID.X ;  /* 0x00000000000479c3 */ /* 0x000ea20000002500 */
[----:B------:R-:W-:Y:S01]  /*7ac0*/  BSSY.RECONVERGENT B0, `(.L_x_3787) ;  /* 0x0000012000007945 */ /* 0x000fe20003800200 */
[----:B--2---:R-:W-:-:S06]  /*7ad0*/  UIMAD UR4, UR4, UR7, URZ ;  /* 0x00000007040472a4 */ /* 0x004fcc000f8e02ff */
[----:B------:R-:W-:-:S04]  /*7ae0*/  MOV R0, UR4 ;  /* 0x0000000400007c02 */ /* 0x000fc80008000f00 */
[----:B------:R-:W-:Y:S01]  /*7af0*/  LEA.HI R9, R0, R3, RZ, 0x1d ;  /* 0x0000000300097211 */ /* 0x000fe200078fe8ff */
[----:B------:R-:W-:Y:S06]  /*7b00*/  @!P1 BRA `(.L_x_3788) ;  /* 0x0000000000349947 */ /* 0x000fec0003800000 */
[----:B------:R-:W2:Y:S08]  /*7b10*/  LDC.64 R2, c[0x0][0x440] ;  /* 0x00011000ff027b82 */ /* 0x000eb00000000a00 */
[----:B01----:R-:W0:Y:S08]  /*7b20*/  LDC.64 R4, c[0x0][0x448] ;  /* 0x00011200ff047b82 */ /* 0x003e300000000a00 */
[----:B------:R-:W1:Y:S01]  /*7b30*/  LDC.64 R6, c[0x0][0x460] ;  /* 0x00011800ff067b82 */ /* 0x000e620000000a00 */
[----:B--2---:R-:W-:-:S05]  /*7b40*/  IMAD.WIDE.U32 R2, R9, 0x20, R2 ;  /* 0x0000002009027825 */ /* 0x004fca00078e0002 */
[----:B------:R2:W-:Y:S01]  /*7b50*/  STG.E.128 desc[UR10][R2.64], R48 ;  /* 0x0000003002007986 */ /* 0x0005e2000c101d0a */
[----:B0-----:R-:W-:-:S03]  /*7b60*/  IMAD.WIDE.U32 R4, R9, 0x20, R4 ;  /* 0x0000002009047825 */ /* 0x001fc600078e0004 */
[----:B------:R2:W-:Y:S04]  /*7b70*/  STG.E.128 desc[UR10][R2.64+0x10], R44 ;  /* 0x0000102c02007986 */ /* 0x0005e8000c101d0a */
[----:B------:R2:W-:Y:S01]  /*7b80*/  STG.E.128 desc[UR10][R4.64], R64 ;  /* 0x0000004004007986 */ /* 0x0005e2000c101d0a */
[----:B-1----:R-:W-:-:S03]  /*7b90*/  IMAD.WIDE.U32 R6, R9, 0x20, R6 ;  /* 0x0000002009067825 */ /* 0x002fc600078e0006 */
[----:B------:R2:W-:Y:S01]  /*7ba0*/  STG.E.128 desc[UR10][R4.64+0x10], R60 ;  /* 0x0000103c04007986 */ /* 0x0005e2000c101d0a */
[----:B------:R-:W-:-:S03]  /*7bb0*/  IADD3 R9, PT, PT, R9, 0x80, RZ ;  /* 0x0000008009097810 */ /* 0x000fc60007ffe0ff */
[----:B------:R2:W-:Y:S04]  /*7bc0*/  STG.E.128 desc[UR10][R6.64], R32 ;  /* 0x0000002006007986 */ /* 0x0005e8000c101d0a */
[----:B------:R2:W-:Y:S02]  /*7bd0*/  STG.E.128 desc[UR10][R6.64+0x10], R28 ;  /* 0x0000101c06007986 */ /* 0x0005e4000c101d0a */
.L_x_3788:
[----:B------:R-:W-:Y:S05]  /*7be0*/  BSYNC.RECONVERGENT B0 ;  /* 0x0000000000007941 */ /* 0x000fea0003800200 */
.L_x_3787:
[----:B------:R-:W-:Y:S05]  /*7bf0*/  @!P2 EXIT ;  /* 0x000000000000a94d */ /* 0x000fea0003800000 */
[----:B--2---:R-:W2:Y:S08]  /*7c00*/  LDC.64 R2, c[0x0][0x440] ;  /* 0x00011000ff027b82 */ /* 0x004eb00000000a00 */
[----:B01----:R-:W0:Y:S08]  /*7c10*/  LDC.64 R4, c[0x0][0x448] ;  /* 0x00011200ff047b82 */ /* 0x003e300000000a00 */
[----:B------:R-:W1:Y:S01]  /*7c20*/  LDC.64 R6, c[0x0][0x460] ;  /* 0x00011800ff067b82 */ /* 0x000e620000000a00 */
[----:B--2---:R-:W-:-:S05]  /*7c30*/  IMAD.WIDE.U32 R2, R9, 0x20, R2 ;  /* 0x0000002009027825 */ /* 0x004fca00078e0002 */
[----:B------:R-:W-:Y:S01]  /*7c40*/  STG.E.128 desc[UR10][R2.64], R40 ;  /* 0x0000002802007986 */ /* 0x000fe2000c101d0a */
[----:B0-----:R-:W-:-:S03]  /*7c50*/  IMAD.WIDE.U32 R4, R9, 0x20, R4 ;  /* 0x0000002009047825 */ /* 0x001fc600078e0004 */
[----:B------:R-:W-:Y:S04]  /*7c60*/  STG.E.128 desc[UR10][R2.64+0x10], R36 ;  /* 0x0000102402007986 */ /* 0x000fe8000c101d0a */
[----:B------:R-:W-:Y:S01]  /*7c70*/  STG.E.128 desc[UR10][R4.64], R56 ;  /* 0x0000003804007986 */ /* 0x000fe2000c101d0a */
[----:B-1----:R-:W-:-:S03]  /*7c80*/  IMAD.WIDE.U32 R6, R9, 0x20, R6 ;  /* 0x0000002009067825 */ /* 0x002fc600078e0006 */
[----:B------:R-:W-:Y:S04]  /*7c90*/  STG.E.128 desc[UR10][R4.64+0x10], R52 ;  /* 0x0000103404007986 */ /* 0x000fe8000c101d0a */
[----:B------:R-:W-:Y:S04]  /*7ca0*/  STG.E.128 desc[UR10][R6.64], R24 ;  /* 0x0000001806007986 */ /* 0x000fe8000c101d0a */
[----:B------:R-:W-:Y:S01]  /*7cb0*/  STG.E.128 desc[UR10][R6.64+0x10], R20 ;  /* 0x0000101406007986 */ /* 0x000fe2000c101d0a */
[----:B------:R-:W-:Y:S05]  /*7cc0*/  EXIT ;  /* 0x000000000000794d */ /* 0x000fea0003800000 */
.L_x_3789:
        /* <DEDUP_REMOVED lines=11> */
.L_x_8063:


//--------------------- .text._ZN10layer_norm22ln_bwd_finalize_kernelINS_22Kernel_traits_finalizeILj2048Ef13__nv_bfloat16fS2_fjLb1ELj1024ELj4ENS_18Kernel_traits_baseILj2048EfS2_fS2_fjLj1024EEEEELb1ELb1EEEvNS_9BwdParamsE --------------------------
	.section	.text._ZN10layer_norm22ln_bwd_finalize_kernelINS_22Kernel_traits_finalizeILj2048Ef13__nv_bfloat16fS2_fjLb1ELj1024ELj4ENS_18Kernel_traits_baseILj2048EfS2_fS2_fjLj1024EEEEELb1ELb1EEEvNS_9BwdParamsE,"ax",@progbits
	.align	128
        .global         _ZN10layer_norm22ln_bwd_finalize_kernelINS_22Kernel_traits_finalizeILj2048Ef13__nv_bfloat16fS2_fjLb1ELj1024ELj4ENS_18Kernel_traits_baseILj2048EfS2_fS2_fjLj1024EEEEELb1ELb1EEEvNS_9BwdParamsE
        .type           _ZN10layer_norm22ln_bwd_finalize_kernelINS_22Kernel_traits_finalizeILj2048Ef13__nv_bfloat16fS2_fjLb1ELj1024ELj4ENS_18Kernel_traits_baseILj2048EfS2_fS2_fjLj1024EEEEELb1ELb1EEEvNS_9BwdParamsE,@function
        .size           _ZN10layer_norm22ln_bwd_finalize_kernelINS_22Kernel_traits_finalizeILj2048Ef13__nv_bfloat16fS2_fjLb1ELj1024ELj4ENS_18Kernel_traits_baseILj2048EfS2_fS2_fjLj1024EEEEELb1ELb1EEEvNS_9BwdParamsE,(.L_x_8064 - _ZN10layer_norm22ln_bwd_finalize_kernelINS_22Kernel_traits_finalizeILj2048Ef13__nv_bfloat16fS2_fjLb1ELj1024ELj4ENS_18Kernel_traits_baseILj2048EfS2_fS2_fjLj1024EEEEELb1ELb1EEEvNS_9BwdParamsE)
        .other          _ZN10layer_norm22ln_bwd_finalize_kernelINS_22Kernel_traits_finalizeILj2048Ef13__nv_bfloat16fS2_fjLb1ELj1024ELj4ENS_18Kernel_traits_baseILj2048EfS2_fS2_fjLj1024EEEEELb1ELb1EEEvNS_9BwdParamsE,@"STO_CUDA_ENTRY STV_DEFAULT"
_ZN10layer_norm22ln_bwd_finalize_kernelINS_22Kernel_traits_finalizeILj2048Ef13__nv_bfloat16fS2_fjLb1ELj1024ELj4ENS_18Kernel_traits_baseILj2048EfS2_fS2_fjLj1024EEEEELb1ELb1EEEvNS_9BwdParamsE:
.text._ZN10layer_norm22ln_bwd_finalize_kernelINS_22Kernel_traits_finalizeILj2048Ef13__nv_bfloat16fS2_fjLb1ELj1024ELj4ENS_18Kernel_traits_baseILj2048EfS2_fS2_fjLj1024EEEEELb1ELb1EEEvNS_9BwdParamsE:
        /* <DEDUP_REMOVED lines=56> */
.L_x_3794:
        /* <DEDUP_REMOVED lines=87> */
.L_x_3793:
[----:B------:R-:W-:Y:S05]  /*08f0*/  BSYNC.RECONVERGENT B1 ;  /* 0x0000000000017941 */ /* 0x000fea0003800200 */
.L_x_3792:
        /* <DEDUP_REMOVED lines=51> */
.L_x_3796:
[----:B------:R-:W-:Y:S05]  /*0c30*/  BSYNC.RECONVERGENT B1 ;  /* 0x0000000000017941 */ /* 0x000fea0003800200 */
.L_x_3795:
        /* <DEDUP_REMOVED lines=30> */
.L_x_3798:
[----:B------:R-:W-:Y:S05]  /*0e20*/  BSYNC.RECONVERGENT B1 ;  /* 0x0000000000017941 */ /* 0x000fea0003800200 */
.L_x_3797:
        /* <DEDUP_REMOVED lines=15> */
.L_x_3791:
[----:B------:R-:W-:Y:S05]  /*0f20*/  BSYNC.RECONVERGENT B0 ;  /* 0x0000000000007941 */ /* 0x000fea0003800200 */
.L_x_3790:
        /* <DEDUP_REMOVED lines=72> */
.L_x_3799:
        /* <DEDUP_REMOVED lines=13> */
.L_x_8064:


//--------------------- .text._ZN10layer_norm13ln_bwd_kernelINS_13Kernel_traitsIf13__nv_bfloat16fS2_fjLj2048ELj1ELj1ELj4ELj16ENS_18Kernel_traits_baseILj2048EfS2_fS2_fjLj128EEEEELb1ELb1ELb1ELb1EEEvNS_9BwdParamsE --------------------------
	.section	.text._ZN10layer_norm13ln_bwd_kernelINS_13Kernel_traitsIf13__nv_bfloat16fS2_fjLj2048ELj1ELj1ELj4ELj16ENS_18Kernel_traits_baseILj2048EfS2_fS2_fjLj128EEEEELb1ELb1ELb1ELb1EEEvNS_9BwdParamsE,"ax",@progbits
	.align	128
        .global         _ZN10layer_norm13ln_bwd_kernelINS_13Kernel_traitsIf13__nv_bfloat16fS2_fjLj2048ELj1ELj1ELj4ELj16ENS_18Kernel_traits_baseILj2048EfS2_fS2_fjLj128EEEEELb1ELb1ELb1ELb1EEEvNS_9BwdParamsE
        .type           _ZN10layer_norm13ln_bwd_kernelINS_13Kernel_traitsIf13__nv_bfloat16fS2_fjLj2048ELj1ELj1ELj4ELj16ENS_18Kernel_traits_baseILj2048EfS2_fS2_fjLj128EEEEELb1ELb1ELb1ELb1EEEvNS_9BwdParamsE,@function
        .size           _ZN10layer_norm13ln_bwd_kernelINS_13Kernel_traitsIf13__nv_bfloat16fS2_fjLj2048ELj1ELj1ELj4ELj16ENS_18Kernel_traits_baseILj2048EfS2_fS2_fjLj128EEEEELb1ELb1ELb1ELb1EEEvNS_9BwdParamsE,(.L_x_8065 - _ZN10layer_norm13ln_bwd_kernelINS_13Kernel_traitsIf13__nv_bfloat16fS2_fjLj2048ELj1ELj1ELj4ELj16ENS_18Kernel_traits_baseILj2048EfS2_fS2_fjLj128EEEEELb1ELb1ELb1ELb1EEEvNS_9BwdParamsE)
        .other          _ZN10layer_norm13ln_bwd_kernelINS_13Kernel_traitsIf13__nv_bfloat16fS2_fjLj2048ELj1ELj1ELj4ELj16ENS_18Kernel_traits_baseILj2048EfS2_fS2_fjLj128EEEEELb1ELb1ELb1ELb1EEEvNS_9BwdParamsE,@"STO_CUDA_ENTRY STV_DEFAULT"
_ZN10layer_norm13ln_bwd_kernelINS_13Kernel_traitsIf13__nv_bfloat16fS2_fjLj2048ELj1ELj1ELj4ELj16ENS_18Kernel_traits_baseILj2048EfS2_fS2_fjLj128EEEEELb1ELb1ELb1ELb1EEEvNS_9BwdParamsE:
.text._ZN10layer_norm13ln_bwd_kernelINS_13Kernel_traitsIf13__nv_bfloat16fS2_fjLj2048ELj1ELj1ELj4ELj16ENS_18Kernel_traits_baseILj2048EfS2_fS2_fjLj128EEEEELb1ELb1ELb1ELb1EEEvNS_9BwdParamsE:
        /* <DEDUP_REMOVED lines=33> */
[----:B------:R-:W3:Y:S06]  /*0210*/  LDCU.U8 UR12, c[0x0][0x410] ;  /* 0x00008200ff0c77ac */ /* 0x000eec0008000000 */
[----:B------:R-:W4:Y:S01]  /*0220*/  LDC.64 R4, c[0x0][0x3e8] ;  /* 0x0000fa00ff047b82 */ /* 0x000f220000000a00 */
[----:B------:R-:W0:Y:S01]  /*0230*/  LDCU UR13, c[0x0][0x400] ;  /* 0x00008000ff0d77ac */ /* 0x000e220008000800 */
        /* <DEDUP_REMOVED lines=8> */
[----:B------:R0:W5:Y:S04]  /*02c0*/  LDG.E.128 R84, desc[UR10][R2.64+0x1010] ;  /* 0x0010100a02547981 */ /* 0x000168000c1e1d00 */
[----:B------:R0:W5:Y:S04]  /*02d0*/  LDG.E.128 R88, desc[UR10][R4.64+0x1010] ;  /* 0x0010100a04587981 */ /* 0x000168000c1e1d00 */
[----:B------:R0:W5:Y:S04]  /*02e0*/  LDG.E.128 R92, desc[UR10][R4.64+0x1000] ;  /* 0x0010000a045c7981 */ /* 0x000168000c1e1d00 */
[----:B------:R0:W5:Y:S04]  /*02f0*/  LDG.E.128 R96, desc[UR10][R4.64+0x10] ;  /* 0x0000100a04607981 */ /* 0x000168000c1e1d00 */
[----:B------:R0:W5:Y:S01]  /*0300*/  LDG.E.128 R100, desc[UR10][R4.64] ;  /* 0x0000000a04647981 */ /* 0x000162000c1e1d00 */
[----:B------:R-:W-:Y:S01]  /*0310*/  HFMA2 R24, -RZ, RZ, 0, 0 ;  /* 0x00000000ff187431 */ /* 0x000fe200000001ff */
[----:B------:R-:W-:Y:S01]  /*0320*/  MOV R0, UR4 ;  /* 0x0000000400007c02 */ /* 0x000fe20008000f00 */
[----:B--23--:R-:W-:-:S11]  /*0330*/  UPLOP3.LUT UP1, UPT, UPT, UPT, UPT, 0x40, 0x4 ;  /* 0x000000000004789c */ /* 0x00cfd60003f2e870 */
.L_x_3929:
[----:B------:R-:W1:Y:S08]  /*0340*/  LDC.64 R128, c[0x0][0x3f8] ;  /* 0x0000fe00ff807b82 */ /* 0x000e700000000a00 */
[----:B0-----:R-:W0:Y:S08]  /*0350*/  LDC.64 R4, c[0x0][0x3c8] ;  /* 0x0000f200ff047b82 */ /* 0x001e300000000a00 */
[----:B------:R-:W2:Y:S01]  /*0360*/  LDC.64 R130, c[0x0][0x3f0] ;  /* 0x0000fc00ff827b82 */ /* 0x000ea20000000a00 */
[----:B-1---5:R-:W-:-:S07]  /*0370*/  IMAD.WIDE R148, R0, 0x4, R128 ;  /* 0x0000000400947825 */ /* 0x022fce00078e0280 */
[----:B------:R-:W1:Y:S01]  /*0380*/  LDC.64 R128, c[0x0][0x3c0] ;  /* 0x0000f000ff807b82 */ /* 0x000e620000000a00 */
[----:B------:R-:W3:Y:S01]  /*0390*/  LDG.E R2, desc[UR10][R148.64] ;  /* 0x0000000a94027981 */ /* 0x000ee2000c1e1900 */
[----:B0-----:R-:W-:-:S06]  /*03a0*/  IMAD.WIDE R4, R0, 0x4, R4 ;  /* 0x0000000400047825 */ /* 0x001fcc00078e0204 */
        /* <DEDUP_REMOVED lines=10> */
[-C--:B0-----:R-:W-:Y:S02]  /*0450*/  IMAD R3, R0, R145.reuse, RZ ;  /* 0x0000009100037224 */ /* 0x081fe400078e02ff */
[----:B------:R-:W-:-:S03]  /*0460*/  IMAD R122, R122, R145, RZ ;  /* 0x000000917a7a7224 */ /* 0x000fc600078e02ff */
[----:B------:R-:W-:Y:S02]  /*0470*/  SHF.R.S32.HI R120, RZ, 0x1f, R3 ;  /* 0x0000001fff787819 */ /* 0x000fe40000011403 */
[----:B------:R-:W-:Y:S02]  /*0480*/  SHF.R.S32.HI R5, RZ, 0x1f, R122 ;  /* 0x0000001fff057819 */ /* 0x000fe4000001147a */
[----:B------:R-:W-:Y:S01]  /*0490*/  LEA.HI R146, R120, R3, RZ, 0x3 ;  /* 0x0000000378927211 */ /* 0x000fe200078f18ff */
[----:B------:R-:W-:Y:S01]  /*04a0*/  IMAD.WIDE R120, R0, 0x4, R128 ;  /* 0x0000000400787825 */ /* 0x000fe200078e0280 */
[----:B------:R-:W-:Y:S02]  /*04b0*/  LEA.HI R122, R5, R122, RZ, 0x3 ;  /* 0x0000007a057a7211 */ /* 0x000fe400078f18ff */
[-C--:B-1----:R-:W-:Y:S02]  /*04c0*/  LEA.HI.SX32 R146, R146, R7.reuse, 0x1d ;  /* 0x0000000792927211 */ /* 0x082fe400078feaff */
[----:B------:R-:W-:Y:S01]  /*04d0*/  LEA.HI.SX32 R5, R122, R7, 0x1d ;  /* 0x000000077a057211 */ /* 0x000fe200078feaff */
[----:B------:R-:W4:Y:S01]  /*04e0*/  LDG.E R3, desc[UR10][R120.64] ;  /* 0x0000000a78037981 */ /* 0x000f22000c1e1900 */
[C---:B------:R-:W-:Y:S01]  /*04f0*/  IADD3 R147, PT, PT, R146.reuse, 0x80, RZ ;  /* 0x0000008092937810 */ /* 0x040fe20007ffe0ff */
[----:B--2---:R-:W-:-:S04]  /*0500*/  IMAD.WIDE.U32 R148, R146, 0x20, R150 ;  /* 0x0000002092947825 */ /* 0x004fc800078e0096 */
[C---:B---3--:R-:W-:Y:S01]  /*0510*/  IMAD.WIDE.U32 R122, R5.reuse, 0x10, R136 ;  /* 0x00000010057a7825 */ /* 0x048fe200078e0088 */
[----:B------:R-:W-:Y:S01]  /*0520*/  IADD3 R5, PT, PT, R5, 0x80, RZ ;  /* 0x0000008005057810 */ /* 0x000fe20007ffe0ff */
[----:B------:R-:W2:Y:S02]  /*0530*/  LDG.E.128 R124, desc[UR10][R148.64+0x10] ;  /* 0x0000100a947c7981 */ /* 0x000ea4000c1e1d00 */
[----:B------:R-:W-:Y:S02]  /*0540*/  IMAD.WIDE.U32 R150, R147, 0x20, R150 ;  /* 0x0000002093967825 */ /* 0x000fe400078e0096 */
[----:B------:R-:W3:Y:S02]  /*0550*/  LDG.E.128 R120, desc[UR10][R122.64] ;  /* 0x0000000a7a787981 */ /* 0x000ee4000c1e1d00 */
[----:B------:R-:W-:Y:S02]  /*0560*/  IMAD.WIDE.U32 R136, R5, 0x10, R136 ;  /* 0x0000001005887825 */ /* 0x000fe400078e0088 */
[----:B------:R0:W3:Y:S04]  /*0570*/  LDG.E.128 R140, desc[UR10][R148.64] ;  /* 0x0000000a948c7981 */ /* 0x0000e8000c1e1d00 */
[----:B------:R-:W3:Y:S04]  /*0580*/  LDG.E.128 R128, desc[UR10][R150.64] ;  /* 0x0000000a96807981 */ /* 0x000ee8000c1e1d00 */
[----:B------:R1:W3:Y:S04]  /*0590*/  LDG.E.128 R132, desc[UR10][R150.64+0x10] ;  /* 0x0000100a96847981 */ /* 0x0002e8000c1e1d00 */
[----:B------:R-:W3:Y:S01]  /*05a0*/  LDG.E.128 R136, desc[UR10][R136.64] ;  /* 0x0000000a88887981 */ /* 0x000ee2000c1e1d00 */
[----:B------:R-:W-:-:S02]  /*05b0*/  MOV R5, UR7 ;  /* 0x0000000700057c02 */ /* 0x000fc40008000f00 */
[----:B------:R-:W-:Y:S02]  /*05c0*/  ISETP.NE.U32.AND P0, PT, RZ, UR6, PT ;  /* 0x00000006ff007c0c */ /* 0x000fe4000bf05070 */
[----:B-----5:R-:W-:Y:S02]  /*05d0*/  ISETP.GE.AND P1, PT, R6, 0x1, PT ;  /* 0x000000010600780c */ /* 0x020fe40003f26270 */
[----:B------:R-:W-:-:S11]  /*05e0*/  ISETP.NE.AND.EX P0, PT, R5, RZ, PT, P0 ;  /* 0x000000ff0500720c */ /* 0x000fd60003f05300 */
[----:B------:R-:W-:Y:S02]  /*05f0*/  @P1 IADD3 R144, PT, PT, R6, -0x1, RZ ;  /* 0xffffffff06901810 */ /* 0x000fe40007ffe0ff */
[----:B0-----:R-:W0:Y:S03]  /*0600*/  @P0 LDC.64 R148, c[0x0][0x438] ;  /* 0x00010e00ff940b82 */ /* 0x001e260000000a00 */
[----:B------:R-:W-:-:S05]  /*0610*/  @P1 IMAD R152, R144, R145, RZ ;  /* 0x0000009190981224 */ /* 0x000fca00078e02ff */
[----:B------:R-:W0:Y:S01]  /*0620*/  LDC.64 R144, c[0x0][0x3b0] ;  /* 0x0000ec00ff907b82 */ /* 0x000e220000000a00 */
[----:B------:R-:W-:-:S04]  /*0630*/  @P1 SHF.R.S32.HI R153, RZ, 0x1f, R152 ;  /* 0x0000001fff991819 */ /* 0x000fc80000011498 */
[----:B------:R-:W-:Y:S02]  /*0640*/  @P1 LEA.HI R154, R153, R152, RZ, 0x3 ;  /* 0x00000098999a1211 */ /* 0x000fe400078f18ff */
[----:B------:R-:W-:Y:S01]  /*0650*/  MOV R163, RZ ;  /* 0x000000ff00a37202 */ /* 0x000fe20000000f00 */
[----:B-1----:R-:W1:Y:S01]  /*0660*/  @P0 LDC.64 R150, c[0x0][0x438] ;  /* 0x00010e00ff960b82 */ /* 0x002e620000000a00 */
[----:B------:R-:W-:Y:S01]  /*0670*/  @P1 LEA.HI.SX32 R163, R154, R7, 0x1d ;  /* 0x000000079aa31211 */ /* 0x000fe200078feaff */
[----:B0-----:R-:W-:-:S03]  /*0680*/  @P0 IMAD.WIDE.U32 R152, R146, 0x20, R148 ;  /* 0x0000002092980825 */ /* 0x001fc600078e0094 */
[C---:B------:R-:W-:Y:S02]  /*0690*/  IADD3 R149, PT, PT, R163.reuse, 0x80, RZ ;  /* 0x00000080a3957810 */ /* 0x040fe40007ffe0ff */
[----:B------:R-:W5:Y:S01]  /*06a0*/  @P0 LDG.E.128 R20, desc[UR10][R152.64] ;  /* 0x0000000a98140981 */ /* 0x000f62000c1e1d00 */
[----:B------:R-:W-:-:S03]  /*06b0*/  IMAD.WIDE.U32 R162, R163, 0x8, R144 ;  /* 0x00000008a3a27825 */ /* 0x000fc600078e0090 */
[----:B------:R-:W5:Y:S01]  /*06c0*/  @P0 LDG.E.128 R16, desc[UR10][R152.64+0x10] ;  /* 0x0000100a98100981 */ /* 0x000f62000c1e1d00 */
[----:B------:R-:W-:-:S03]  /*06d0*/  IMAD.WIDE.U32 R148, R149, 0x8, R144 ;  /* 0x0000000895947825 */ /* 0x000fc600078e0090 */
[----:B------:R-:W5:Y:S04]  /*06e0*/  LDG.E.64 R162, desc[UR10][R162.64] ;  /* 0x0000000aa2a27981 */ /* 0x000f68000c1e1b00 */
[----:B------:R-:W5:Y:S01]  /*06f0*/  LDG.E.64 R148, desc[UR10][R148.64] ;  /* 0x0000000a94947981 */ /* 0x000f62000c1e1b00 */
[----:B-1----:R-:W-:-:S05]  /*0700*/  @P0 IMAD.WIDE.U32 R150, R147, 0x20, R150 ;  /* 0x0000002093960825 */ /* 0x002fca00078e0096 */
[----:B------:R-:W5:Y:S04]  /*0710*/  @P0 LDG.E.128 R12, desc[UR10][R150.64] ;  /* 0x0000000a960c0981 */ /* 0x000f68000c1e1d00 */
[----:B------:R0:W5:Y:S01]  /*0720*/  @P0 LDG.E.128 R8, desc[UR10][R150.64+0x10] ;  /* 0x0000100a96080981 */ /* 0x000162000c1e1d00 */
[----:B------:R-:W-:-:S04]  /*0730*/  ISETP.NE.AND P0, PT, RZ, UR12, PT ;  /* 0x0000000cff007c0c */ /* 0x000fc8000bf05270 */
[----:B----4-:R-:W-:-:S05]  /*0740*/  FSEL R144, R3, RZ, !P0 ;  /* 0x000000ff03907208 */ /* 0x010fca0004000000 */
[C---:B--2---:R-:W-:Y:S01]  /*0750*/  FADD.FTZ R145, -R144.reuse, R124 ;  /* 0x0000007c90917221 */ /* 0x044fe20000010100 */
[----:B------:R-:W-:Y:S01]  /*0760*/  FADD.FTZ R147, -R144, R126 ;  /* 0x0000007e90937221 */ /* 0x000fe20000010100 */
[C---:B---3--:R-:W-:Y:S02]  /*0770*/  PRMT R124, R120.reuse, 0x7632, R124 ;  /* 0x00007632787c7816 */ /* 0x048fe4000000007c */
[----:B------:R-:W-:Y:S01]  /*0780*/  SHF.L.U32 R146, R120, 0x10, RZ ;  /* 0x0000001078927819 */ /* 0x000fe200000006ff */
[C---:B------:R-:W-:Y:S01]  /*0790*/  FADD.FTZ R7, -R144.reuse, R141 ;  /* 0x0000008d90077221 */ /* 0x040fe20000010100 */
[C---:B------:R-:W-:Y:S01]  /*07a0*/  FADD.FTZ R3, -R144.reuse, R140 ;  /* 0x0000008c90037221 */ /* 0x040fe20000010100 */
[----:B------:R-:W-:Y:S01]  /*07b0*/  FADD.FTZ R143, -R144, R143 ;  /* 0x0000008f908f7221 */ /* 0x000fe20000010100 */
[----:B------:R-:W-:Y:S01]  /*07c0*/  SHF.L.U32 R140, R123, 0x10, RZ ;  /* 0x000000107b8c7819 */ /* 0x000fe200000006ff */
[----:B------:R-:W-:Y:S01]  /*07d0*/  FMUL.FTZ R120, R4, R7 ;  /* 0x0000000704787220 */ /* 0x000fe20000410000 */
[----:B0-----:R-:W-:Y:S01]  /*07e0*/  SHF.L.U32 R150, R124, 0x10, RZ ;  /* 0x000000107c967819 */ /* 0x001fe200000006ff */
[----:B------:R-:W-:Y:S01]  /*07f0*/  FMUL.FTZ R147, R4, R147 ;  /* 0x0000009304937220 */ /* 0x000fe20000410000 */
[----:B------:R-:W-:Y:S01]  /*0800*/  FADD.FTZ R129, -R144, R129 ;  /* 0x0000008190817221 */ /* 0x000fe20000010100 */
[----:B------:R-:W-:Y:S01]  /*0810*/  FMUL.FTZ R124, R72, R146 ;  /* 0x00000092487c7220 */ /* 0x000fe20000410000 */
        /* <DEDUP_REMOVED lines=10> */
[C---:B------:R-:W-:Y:S01]  /*08c0*/  FMUL.FTZ R3, R4.reuse, R3 ;  /* 0x0000000304037220 */ /* 0x040fe20000410000 */
[C---:B------:R-:W-:Y:S01]  /*08d0*/  PRMT R142, R121.reuse, 0x7632, R142 ;  /* 0x00007632798e7816 */ /* 0x040fe2000000008e */
[----:B------:R-:W-:Y:S01]  /*08e0*/  FMUL.FTZ R126, R4, R143 ;  /* 0x0000008f047e7220 */ /* 0x000fe20000410000 */
[----:B------:R-:W-:Y:S01]  /*08f0*/  SHF.L.U32 R144, R121, 0x10, RZ ;  /* 0x0000001079907819 */ /* 0x000fe200000006ff */
[----:B------:R-:W-:Y:S01]  /*0900*/  FADD.FTZ R110, R110, R140 ;  /* 0x0000008c6e6e7221 */ /* 0x000fe20000010000 */
[----:B------:R-:W-:Y:S01]  /*0910*/  PRMT R121, R136, 0x7632, R121 ;  /* 0x0000763288797816 */ /* 0x000fe20000000079 */
[-C--:B------:R-:W-:Y:S01]  /*0920*/  FFMA.FTZ R50, R147, R140.reuse, R50 ;  /* 0x0000008c93327223 */ /* 0x080fe20000010032 */
[----:B------:R-:W-:Y:S01]  /*0930*/  FMUL.FTZ R7, R78, R140 ;  /* 0x0000008c4e077220 */ /* 0x000fe20000410000 */
[-C--:B------:R-:W-:Y:S01]  /*0940*/  FFMA.FTZ R57, R120, R150.reuse, R57 ;  /* 0x0000009678397223 */ /* 0x080fe20000010039 */
[----:B------:R-:W-:Y:S01]  /*0950*/  FADD.FTZ R53, R53, R150 ;  /* 0x0000009635357221 */ /* 0x000fe20000010000 */
[----:B------:R-:W-:Y:S01]  /*0960*/  FMUL.FTZ R143, R73, R150 ;  /* 0x00000096498f7220 */ /* 0x000fe20000410000 */
[C---:B------:R-:W-:Y:S01]  /*0970*/  FMUL.FTZ R140, R4.reuse, R129 ;  /* 0x00000081048c7220 */ /* 0x040fe20000410000 */
[----:B------:R-:W-:Y:S01]  /*0980*/  FADD.FTZ R150, RZ, R124 ;  /* 0x0000007cff967221 */ /* 0x000fe20000010000 */
[----:B------:R-:W-:Y:S01]  /*0990*/  FFMA.FTZ R129, R3, R124, RZ ;  /* 0x0000007c03817223 */ /* 0x000fe200000100ff */
[----:B------:R-:W-:Y:S01]  /*09a0*/  PRMT R134, R123, 0x7632, R134 ;  /* 0x000076327b867816 */ /* 0x000fe20000000086 */
[----:B------:R-:W-:Y:S01]  /*09b0*/  FMUL.FTZ R151, R4, R151 ;  /* 0x0000009704977220 */ /* 0x000fe20000410000 */
[----:B------:R-:W-:-:S02]  /*09c0*/  PRMT R132, R122, 0x7632, R132 ;  /* 0x000076327a847816 */ /* 0x000fc40000000084 */
[----:B------:R-:W-:Y:S01]  /*09d0*/  SHF.L.U32 R165, R122, 0x10, RZ ;  /* 0x000000107aa57819 */ /* 0x000fe200000006ff */
[----:B------:R-:W-:Y:S01]  /*09e0*/  FMUL.FTZ R122, R74, R144 ;  /* 0x000000904a7a7220 */ /* 0x000fe20000410000 */
[----:B------:R-:W-:Y:S02]  /*09f0*/  SHF.L.U32 R123, R136, 0x10, RZ ;  /* 0x00000010887b7819 */ /* 0x000fe400000006ff */
[----:B------:R-:W-:Y:S02]  /*0a00*/  SHF.L.U32 R142, R142, 0x10, RZ ;  /* 0x000000108e8e7819 */ /* 0x000fe400000006ff */
[----:B------:R-:W-:Y:S01]  /*0a10*/  SHF.L.U32 R156, R121, 0x10, RZ ;  /* 0x00000010799c7819 */ /* 0x000fe200000006ff */
[----:B------:R-:W-:Y:S01]  /*0a20*/  FADD.FTZ R121, R143, R150 ;  /* 0x000000968f797221 */ /* 0x000fe20000010000 */
[----:B------:R-:W-:Y:S01]  /*0a30*/  FMUL.FTZ R141, R4, R141 ;  /* 0x0000008d048d7220 */ /* 0x000fe20000410000 */
[----:B------:R-:W-:Y:S01]  /*0a40*/  FFMA.FTZ R154, R120, R143, R129 ;  /* 0x0000008f789a7223 */ /* 0x000fe20000010081 */
[C---:B------:R-:W-:Y:S01]  /*0a50*/  PRMT R136, R139.reuse, 0x7632, R136 ;  /* 0x000076328b887816 */ /* 0x040fe20000000088 */
[----:B------:R-:W-:Y:S01]  /*0a60*/  FADD.FTZ R116, R116, R123 ;  /* 0x0000007b74747221 */ /* 0x000fe20000010000 */
[----:B------:R-:W-:Y:S01]  /*0a70*/  SHF.L.U32 R161, R139, 0x10, RZ ;  /* 0x000000108ba17819 */ /* 0x000fe200000006ff */
[----:B------:R-:W-:Y:S01]  /*0a80*/  FMUL.FTZ R139, R75, R142 ;  /* 0x0000008e4b8b7220 */ /* 0x000fe20000410000 */
[-C--:B------:R-:W-:Y:S01]  /*0a90*/  FFMA.FTZ R40, R151, R123.reuse, R40 ;  /* 0x0000007b97287223 */ /* 0x080fe20000010028 */
[----:B------:R-:W-:Y:S01]  /*0aa0*/  FMUL.FTZ R150, R80, R123 ;  /* 0x0000007b50967220 */ /* 0x000fe20000410000 */
[----:B------:R-:W-:Y:S01]  /*0ab0*/  FADD.FTZ R152, R122, R121 ;  /* 0x000000797a987221 */ /* 0x000fe20000010000 */
[C---:B------:R-:W-:Y:S01]  /*0ac0*/  FFMA.FTZ R123, R141.reuse, R122, R154 ;  /* 0x0000007a8d7b7223 */ /* 0x040fe2000001009a */
[----:B------:R-:W-:Y:S01]  /*0ad0*/  FADD.FTZ R54, R54, R144 ;  /* 0x0000009036367221 */ /* 0x000fe20000010000 */
[----:B------:R-:W-:Y:S01]  /*0ae0*/  FFMA.FTZ R58, R141, R144, R58 ;  /* 0x000000908d3a7223 */ /* 0x000fe2000001003a */
[----:B------:R-:W-:Y:S01]  /*0af0*/  SHF.L.U32 R144, R132, 0x10, RZ ;  /* 0x0000001084907819 */ /* 0x000fe200000006ff */
[----:B------:R-:W-:Y:S01]  /*0b00*/  FMUL.FTZ R132, R76, R165 ;  /* 0x000000a54c847220 */ /* 0x000fe20000410000 */
[----:B------:R-:W-:Y:S01]  /*0b10*/  FADD.FTZ R121, R139, R152 ;  /* 0x000000988b797221 */ /* 0x000fe20000010000 */
[----:B------:R-:W-:Y:S01]  /*0b20*/  FMUL.FTZ R145, R4, R145 ;  /* 0x0000009104917220 */ /* 0x000fe20000410000 */
[----:B------:R-:W-:Y:S01]  /*0b30*/  FFMA.FTZ R158, R126, R139, R123 ;  /* 0x0000008b7e9e7223 */ /* 0x000fe2000001007b */
[----:B------:R-:W-:Y:S01]  /*0b40*/  PRMT R130, R138, 0x7632, R130 ;  /* 0x000076328a827816 */ /* 0x000fe20000000082 */
[----:B------:R-:W-:Y:S01]  /*0b50*/  FADD.FTZ R52, R52, R146 ;  /* 0x0000009234347221 */ /* 0x000fe20000010000 */
[----:B------:R-:W-:Y:S01]  /*0b60*/  SHF.L.U32 R159, R138, 0x10, RZ ;  /* 0x000000108a9f7819 */ /* 0x000fe200000006ff */
[----:B------:R-:W-:Y:S01]  /*0b70*/  FFMA.FTZ R56, R3, R146, R56 ;  /* 0x0000009203387223 */ /* 0x000fe20000010038 */
[----:B------:R-:W-:Y:S01]  /*0b80*/  FMUL.FTZ R138, R4, R127 ;  /* 0x0000007f048a7220 */ /* 0x000fe20000410000 */
[----:B------:R-:W-:Y:S01]  /*0b90*/  SHF.L.U32 R146, R134, 0x10, RZ ;  /* 0x0000001086927819 */ /* 0x000fe200000006ff */
[----:B------:R-:W-:Y:S01]  /*0ba0*/  FMUL.FTZ R127, R77, R144 ;  /* 0x000000904d7f7220 */ /* 0x000fe20000410000 */
[----:B------:R-:W-:Y:S01]  /*0bb0*/  FADD.FTZ R154, R132, R121 ;  /* 0x00000079849a7221 */ /* 0x000fe20000010000 */
[----:B------:R-:W-:Y:S01]  /*0bc0*/  FMUL.FTZ R134, R4, R125 ;  /* 0x0000007d04867220 */ /* 0x000fe20000410000 */
[----:B------:R-:W-:-:S02]  /*0bd0*/  FFMA.FTZ R121, R145, R132, R158 ;  /* 0x0000008491797223 */ /* 0x000fc4000001009e */
[----:B------:R-:W-:Y:S02]  /*0be0*/  FADD.FTZ R158, R127, R154 ;  /* 0x0000009a7f9e7221 */ /* 0x000fe40000010000 */
[----:B------:R-:W-:Y:S01]  /*0bf0*/  FFMA.FTZ R164, R134, R127, R121 ;  /* 0x0000007f86a47223 */ /* 0x000fe20000010079 */
[----:B------:R-:W-:Y:S01]  /*0c00*/  FMUL.FTZ R125, R79, R146 ;  /* 0x000000924f7d7220 */ /* 0x000fe20000410000 */
[----:B------:R-:W-:Y:S02]  /*0c10*/  FADD.FTZ R160, R7, R158 ;  /* 0x0000009e07a07221 */ /* 0x000fe40000010000 */
[----:B------:R-:W-:Y:S02]  /*0c20*/  FFMA.FTZ R121, R147, R7, R164 ;  /* 0x0000000793797223 */ /* 0x000fe400000100a4 */
[----:B------:R-:W-:Y:S01]  /*0c30*/  FADD.FTZ R123, R125, R160 ;  /* 0x000000a07d7b7221 */ /* 0x000fe20000010000 */
[C---:B------:R-:W-:Y:S01]  /*0c40*/  PRMT R128, R137.reuse, 0x7632, R128 ;  /* 0x0000763289807816 */ /* 0x040fe20000000080 */
[----:B------:R-:W-:Y:S01]  /*0c50*/  FFMA.FTZ R160, R138, R125, R121 ;  /* 0x0000007d8aa07223 */ /* 0x000fe20000010079 */
[----:B------:R-:W-:Y:S01]  /*0c60*/  SHF.L.U32 R137, R137, 0x10, RZ ;  /* 0x0000001089897819 */ /* 0x000fe200000006ff */
[----:B------:R-:W-:Y:S01]  /*0c70*/  FMUL.FTZ R121, R81, R156 ;  /* 0x0000009c51797220 */ /* 0x000fe20000410000 */
[----:B------:R-:W-:Y:S01]  /*0c80*/  SHF.L.U32 R158, R136, 0x10, RZ ;  /* 0x00000010889e7819 */ /* 0x000fe200000006ff */
[----:B------:R-:W-:Y:S01]  /*0c90*/  FADD.FTZ R136, R150, R123 ;  /* 0x0000007b96887221 */ /* 0x000fe20000010000 */
[----:B------:R-:W-:Y:S01]  /*0ca0*/  FFMA.FTZ R123, R151, R150, R160 ;  /* 0x00000096977b7223 */ /* 0x000fe200000100a0 */
[----:B------:R-:W-:Y:S01]  /*0cb0*/  FFMA.FTZ R59, R126, R142, R59 ;  /* 0x0000008e7e3b7223 */ /* 0x000fe2000001003b */
[----:B------:R-:W-:Y:S01]  /*0cc0*/  FADD.FTZ R55, R55, R142 ;  /* 0x0000008e37377221 */ /* 0x000fe20000010000 */
[----:B------:R-:W-:Y:S01]  /*0cd0*/  SHF.L.U32 R128, R128, 0x10, RZ ;  /* 0x0000001080807819 */ /* 0x000fe200000006ff */
[----:B------:R-:W-:Y:S01]  /*0ce0*/  FMUL.FTZ R142, R4, R131 ;  /* 0x00000083048e7220 */ /* 0x000fe20000410000 */
[----:B------:R-:W-:Y:S01]  /*0cf0*/  FMUL.FTZ R152, R82, R137 ;  /* 0x0000008952987220 */ /* 0x000fe20000410000 */
[----:B------:R-:W-:Y:S01]  /*0d00*/  FADD.FTZ R129, R136, R121 ;  /* 0x0000007988817221 */ /* 0x000fe20000010000 */
[----:B------:R-:W-:Y:S01]  /*0d10*/  FMUL.FTZ R153, R4, R153 ;  /* 0x0000009904997220 */ /* 0x000fe20000410000 */
        /* <DEDUP_REMOVED lines=8> */
[----:B------:R-:W-:Y:S01]  /*0da0*/  SHF.L.U32 R130, R130, 0x10, RZ ;  /* 0x0000001082827819 */ /* 0x000fe200000006ff */
[----:B------:R-:W-:Y:S01]  /*0db0*/  FMUL.FTZ R144, R4, R133 ;  /* 0x0000008504907220 */ /* 0x000fe20000410000 */
[----:B------:R-:W-:Y:S01]  /*0dc0*/  FADD.FTZ R131, R128, R123 ;  /* 0x0000007b80837221 */ /* 0x000fe20000010000 */
[----:B------:R-:W-:Y:S01]  /*0dd0*/  FMUL.FTZ R155, R4, R155 ;  /* 0x0000009b049b7220 */ /* 0x000fe20000410000 */
[----:B------:R-:W-:Y:S01]  /*0de0*/  FMUL.FTZ R154, R84, R159 ;  /* 0x0000009f549a7220 */ /* 0x000fe20000410000 */
[----:B------:R-:W-:Y:S01]  /*0df0*/  FFMA.FTZ R128, R142, R123, R129 ;  /* 0x0000007b8e807223 */ /* 0x000fe20000010081 */
[-C--:B------:R-:W-:Y:S01]  /*0e00*/  FFMA.FTZ R65, R144, R130.reuse, R65 ;  /* 0x0000008290417223 */ /* 0x080fe20000010041 */
[----:B------:R-:W-:Y:S01]  /*0e10*/  FADD.FTZ R61, R61, R130 ;  /* 0x000000823d3d7221 */ /* 0x000fe20000010000 */
        /* <DEDUP_REMOVED lines=27> */
[----:B------:R-:W-:Y:S06]  /*0fd0*/  BRA `(.L_x_3802) ;  /* 0x0000000000887947 */ /* 0x000fec0003800000 */
.L_x_3801:
        /* <DEDUP_REMOVED lines=15> */
.L_x_3803:
[----:B------:R-:W3:Y:S01]  /*10d0*/  @P0 LDC.64 R128, c[0x0][0x438] ;  /* 0x00010e00ff800b82 */ /* 0x000ee20000000a00 */
[----:B--2---:R-:W-:Y:S01]  /*10e0*/  @P0 IMAD R135, R0, R131, RZ ;  /* 0x0000008300870224 */ /* 0x004fe200078e02ff */
[C---:B------:R-:W-:Y:S01]  /*10f0*/  IADD3 R131, PT, PT, R161.reuse, 0x80, RZ ;  /* 0x00000080a1837810 */ /* 0x040fe20007ffe0ff */
[----:B0-----:R-:W-:-:S03]  /*1100*/  IMAD.WIDE.U32 R160, R161, 0x8, R158 ;  /* 0x00000008a1a07825 */ /* 0x001fc600078e009e */
[----:B------:R-:W-:Y:S01]  /*1110*/  @P0 SHF.R.S32.HI R148, RZ, 0x1f, R135 ;  /* 0x0000001fff940819 */ /* 0x000fe20000011487 */
[----:B------:R-:W-:Y:S01]  /*1120*/  IMAD.WIDE.U32 R158, R131, 0x8, R158 ;  /* 0x00000008839e7825 */ /* 0x000fe200078e009e */
[----:B------:R0:W5:Y:S02]  /*1130*/  LDG.E.64 R162, desc[UR10][R160.64] ;  /* 0x0000000aa0a27981 */ /* 0x000164000c1e1b00 */
[----:B------:R-:W-:Y:S02]  /*1140*/  @P0 LEA.HI R135, R148, R135, RZ, 0x3 ;  /* 0x0000008794870211 */ /* 0x000fe400078f18ff */
[----:B------:R0:W5:Y:S02]  /*1150*/  LDG.E.64 R148, desc[UR10][R158.64] ;  /* 0x0000000a9e947981 */ /* 0x000164000c1e1b00 */
[----:B-1----:R-:W-:-:S04]  /*1160*/  @P0 LEA.HI.SX32 R131, R135, R130, 0x1d ;  /* 0x0000008287830211 */ /* 0x002fc800078feaff */
        /* <DEDUP_REMOVED lines=9> */
.L_x_3802:
        /* <DEDUP_REMOVED lines=32> */
.L_x_3805:
[----:B------:R-:W-:Y:S05]  /*1400*/  BSYNC.RECONVERGENT B0 ;  /* 0x0000000000007941 */ /* 0x000fea0003800200 */
.L_x_3804:
[----:B------:R-:W1:Y:S08]  /*1410*/  S2UR UR5, SR_CgaCtaId ;  /* 0x00000000000579c3 */ /* 0x000e700000008800 */
[----:B------:R-:W-:Y:S01]  /*1420*/  BAR.SYNC.DEFER_BLOCKING 0x0 ;  /* 0x0000000000007b1d */ /* 0x000fe20000010000 */
[----:B------:R-:W-:-:S05]  /*1430*/  @P1 IADD3 R6, PT, PT, R6, -0x1, RZ ;  /* 0xffffffff06061810 */ /* 0x000fca0007ffe0ff */
[----:B------:R-:W-:Y:S02]  /*1440*/  UMOV UR4, 0x400 ;  /* 0x0000040000047882 */ /* 0x000fe40000000000 */
[----:B------:R-:W2:Y:S01]  /*1450*/  LDC R161, c[0x0][0x388] ;  /* 0x0000e200ffa17b82 */ /* 0x000ea20000000800 */
        /* <DEDUP_REMOVED lines=12> */
[----:B--2---:R-:W-:Y:S02]  /*1520*/  @P1 IMAD R128, R6, R161, RZ ;  /* 0x000000a106801224 */ /* 0x004fe400078e02ff */
[----:B------:R-:W-:Y:S01]  /*1530*/  FADD.FTZ R6, R156, R129 ;  /* 0x000000819c067221 */ /* 0x000fe20000010000 */
[----:B------:R-:W-:Y:S01]  /*1540*/  MOV R159, RZ ;  /* 0x000000ff009f7202 */ /* 0x000fe20000000f00 */
[----:B------:R-:W-:Y:S01]  /*1550*/  FADD.FTZ R130, R130, R165 ;  /* 0x000000a582827221 */ /* 0x000fe20000010000 */
[----:B------:R-:W-:-:S04]  /*1560*/  @P1 SHF.R.S32.HI R129, RZ, 0x1f, R128 ;  /* 0x0000001fff811819 */ /* 0x000fc80000011480 */
[----:B------:R-:W-:-:S04]  /*1570*/  @P1 LEA.HI R128, R129, R128, RZ, 0x3 ;  /* 0x0000008081801211 */ /* 0x000fc800078f18ff */
[----:B------:R-:W-:Y:S02]  /*1580*/  @P1 LEA.HI.SX32 R159, R128, R135, 0x1d ;  /* 0x00000087809f1211 */ /* 0x000fe400078feaff */
[----:B------:R-:W0:Y:S03]  /*1590*/  @P1 LDC.64 R128, c[0x0][0x390] ;  /* 0x0000e400ff801b82 */ /* 0x000e260000000a00 */
[----:B0-----:R-:W-:-:S05]  /*15a0*/  @P1 IMAD.WIDE.U32 R128, R159, 0x10, R128 ;  /* 0x000000109f801825 */ /* 0x001fca00078e0080 */
[----:B------:R0:W5:Y:S01]  /*15b0*/  @P1 LDG.E.128 R112, desc[UR10][R128.64] ;  /* 0x0000000a80701981 */ /* 0x000162000c1e1d00 */
[----:B------:R-:W-:Y:S01]  /*15c0*/  ISETP.NE.U32.AND P0, PT, RZ, UR6, PT ;  /* 0x00000006ff007c0c */ /* 0x000fe2000bf05070 */
[----:B------:R-:W-:Y:S02]  /*15d0*/  IMAD R161, R0, R161, RZ ;  /* 0x000000a100a17224 */ /* 0x000fe400078e02ff */
[----:B------:R-:W-:Y:S01]  /*15e0*/  FMUL.FTZ R130, R130, UR13 ;  /* 0x0000000d82827c20 */ /* 0x000fe20008410000 */
[----:B------:R-:W-:Y:S01]  /*15f0*/  FADD.FTZ R6, R131, R6 ;  /* 0x0000000683067221 */ /* 0x000fe20000010000 */
[----:B------:R-:W-:Y:S02]  /*1600*/  ISETP.NE.AND.EX P0, PT, R5, RZ, PT, P0 ;  /* 0x000000ff0500720c */ /* 0x000fe40003f05300 */
[----:B------:R-:W-:Y:S01]  /*1610*/  SHF.R.S32.HI R156, RZ, 0x1f, R161 ;  /* 0x0000001fff9c7819 */ /* 0x000fe200000114a1 */
[----:B------:R-:W-:Y:S01]  /*1620*/  FMUL.FTZ R6, R6, UR13 ;  /* 0x0000000d06067c20 */ /* 0x000fe20008410000 */
[----:B------:R-:W-:-:S02]  /*1630*/  ISETP.NE.AND P3, PT, RZ, UR12, PT ;  /* 0x0000000cff007c0c */ /* 0x000fc4000bf65270 */
[----:B------:R-:W-:Y:S02]  /*1640*/  LEA.HI R156, R156, R161, RZ, 0x3 ;  /* 0x000000a19c9c7211 */ /* 0x000fe400078f18ff */
[----:B------:R-:W-:Y:S02]  /*1650*/  FSEL R165, R130, RZ, !P3 ;  /* 0x000000ff82a57208 */ /* 0x000fe40005800000 */
[----:B------:R-:W-:-:S03]  /*1660*/  LEA.HI.SX32 R161, R156, R135, 0x1d ;  /* 0x000000879ca17211 */ /* 0x000fc600078feaff */
[----:B0-----:R-:W-:Y:S05]  /*1670*/  @P0 BRA `(.L_x_3806) ;  /* 0x0000001c004c0947 */ /* 0x001fea0003800000 */
        /* <DEDUP_REMOVED lines=8> */
[----:B------:R-:W-:Y:S02]  /*1700*/  BSSY.RECONVERGENT B0, `(.L_x_3809) ;  /* 0x0000014000007945 */ /* 0x000fe40003800200 */
[----:B------:R-:W-:-:S04]  /*1710*/  FADD.FTZ R129, R124, -R129 ;  /* 0x800000817c817221 */ /* 0x000fc80000010000 */
[----:B------:R-:W-:-:S05]  /*1720*/  FMUL.FTZ R129, R4, R129 ;  /* 0x0000008104817220 */ /* 0x000fca0000410000 */
[----:B------:R-:W-:Y:S02]  /*1730*/  FSEL R129, R129, RZ, P0 ;  /* 0x000000ff81817208 */ /* 0x000fe40000000000 */
[----:B-----5:R-:W-:-:S03]  /*1740*/  LOP3.LUT P0, RZ, R162, 0xff, RZ, 0xc0, !PT ;  /* 0x000000ffa2ff7812 */ /* 0x020fc6000780c0ff */
[----:B------:R-:W-:-:S04]  /*1750*/  FMUL.FTZ R129, R129, UR17 ;  /* 0x0000001181817c20 */ /* 0x000fc80008410000 */
[----:B------:R-:W-:-:S04]  /*1760*/  FMUL.FTZ R129, R129, UR16 ;  /* 0x0000001081817c20 */ /* 0x000fc80008410000 */
[----:B------:R-:W-:Y:S01]  /*1770*/  FMUL.FTZ R128, R100, R129 ;  /* 0x0000008164807220 */ /* 0x000fe20000410000 */
[----:B------:R-:W-:-:S04]  /*1780*/  HFMA2 R129, -RZ, RZ, 0, 0 ;  /* 0x00000000ff817431 */ /* 0x000fc800000001ff */
[----:B------:R-:W-:Y:S01]  /*1790*/  FSEL R128, R128, RZ, P0 ;  /* 0x000000ff80807208 */ /* 0x000fe20000000000 */
[----:B------:R-:W-:Y:S06]  /*17a0*/  @!P0 BRA `(.L_x_3810) ;  /* 0x0000000000248947 */ /* 0x000fec0003800000 */
        /* <DEDUP_REMOVED lines=9> */
.L_x_3810:
[----:B------:R-:W-:Y:S05]  /*1840*/  BSYNC.RECONVERGENT B0 ;  /* 0x0000000000007941 */ /* 0x000fea0003800200 */
.L_x_3809:
[----:B------:R-:W-:Y:S01]  /*1850*/  F2FP.BF16.F32.PACK_AB R128, RZ, R128 ;  /* 0x00000080ff80723e */ /* 0x000fe200000010ff */
[----:B------:R-:W-:-:S03]  /*1860*/  FADD.FTZ R24, R24, R129 ;  /* 0x0000008118187221 */ /* 0x000fc60000010000 */
[----:B------:R-:W-:-:S07]  /*1870*/  PRMT R104, R128, 0x7610, R104 ;  /* 0x0000761080687816 */ /* 0x000fce0000000068 */
.L_x_3808:
[----:B------:R-:W-:Y:S05]  /*1880*/  @!P1 BRA `(.L_x_3811) ;  /* 0x00000000006c9947 */ /* 0x000fea0003800000 */
[----:B------:R-:W-:Y:S01]  /*1890*/  FFMA.FTZ R128, R120, R6, R165 ;  /* 0x0000000678807223 */ /* 0x000fe200000100a5 */
[----:B------:R-:W-:Y:S01]  /*18a0*/  ISETP.GT.AND P0, PT, R2, RZ, PT ;  /* 0x000000ff0200720c */ /* 0x000fe20003f04270 */
[----:B------:R-:W-:Y:S01]  /*18b0*/  BSSY.RECONVERGENT B0, `(.L_x_3812) ;  /* 0x0000015000007945 */ /* 0x000fe20003800200 */
[----:B------:R-:W-:Y:S01]  /*18c0*/  MOV R130, RZ ;  /* 0x000000ff00827202 */ /* 0x000fe20000000f00 */
[----:B------:R-:W-:-:S04]  /*18d0*/  FADD.FTZ R129, R143, -R128 ;  /* 0x800000808f817221 */ /* 0x000fc80000010000 */
[----:B------:R-:W-:-:S05]  /*18e0*/  FMUL.FTZ R129, R4, R129 ;  /* 0x0000008104817220 */ /* 0x000fca0000410000 */
[----:B------:R-:W-:Y:S02]  /*18f0*/  FSEL R129, R129, RZ, P0 ;  /* 0x000000ff81817208 */ /* 0x000fe40000000000 */
[----:B-----5:R-:W-:-:S03]  /*1900*/  LOP3.LUT P0, RZ, R162, 0xff00, RZ, 0xc0, !PT ;  /* 0x0000ff00a2ff7812 */ /* 0x020fc6000780c0ff */
[----:B------:R-:W-:-:S04]  /*1910*/  FMUL.FTZ R129, R129, UR17 ;  /* 0x0000001181817c20 */ /* 0x000fc80008410000 */
[----:B------:R-:W-:-:S04]  /*1920*/  FMUL.FTZ R128, R129, UR16 ;  /* 0x0000001081807c20 */ /* 0x000fc80008410000 */
[----:B------:R-:W-:-:S05]  /*1930*/  FMUL.FTZ R128, R101, R128 ;  /* 0x0000008065807220 */ /* 0x000fca0000410000 */
[----:B------:R-:W-:Y:S01]  /*1940*/  FSEL R128, R128, RZ, P0 ;  /* 0x000000ff80807208 */ /* 0x000fe20000000000 */
[----:B------:R-:W-:Y:S06]  /*1950*/  @!P0 BRA `(.L_x_3813) ;  /* 0x0000000000288947 */ /* 0x000fec0003800000 */
        /* <DEDUP_REMOVED lines=10> */
.L_x_3813:
[----:B------:R-:W-:Y:S05]  /*1a00*/  BSYNC.RECONVERGENT B0 ;  /* 0x0000000000007941 */ /* 0x000fea0003800200 */
.L_x_3812:
[----:B------:R-:W-:Y:S01]  /*1a10*/  F2FP.BF16.F32.PACK_AB R128, RZ, R128 ;  /* 0x00000080ff80723e */ /* 0x000fe200000010ff */
[----:B------:R-:W-:-:S03]  /*1a20*/  FADD.FTZ R25, R25, R130 ;  /* 0x0000008219197221 */ /* 0x000fc60000010000 */
[----:B------:R-:W-:-:S07]  /*1a30*/  PRMT R104, R104, 0x5410, R128 ;  /* 0x0000541068687816 */ /* 0x000fce0000000080 */
.L_x_3811:
        /* <DEDUP_REMOVED lines=23> */
.L_x_3816:
[----:B------:R-:W-:Y:S05]  /*1bb0*/  BSYNC.RECONVERGENT B0 ;  /* 0x0000000000007941 */ /* 0x000fea0003800200 */
.L_x_3815:
[----:B------:R-:W-:Y:S01]  /*1bc0*/  F2FP.BF16.F32.PACK_AB R128, RZ, R128 ;  /* 0x00000080ff80723e */ /* 0x000fe200000010ff */
[----:B------:R-:W-:-:S03]  /*1bd0*/  FADD.FTZ R26, R26, R129 ;  /* 0x000000811a1a7221 */ /* 0x000fc60000010000 */
[----:B------:R-:W-:-:S07]  /*1be0*/  PRMT R105, R128, 0x7610, R105 ;  /* 0x0000761080697816 */ /* 0x000fce0000000069 */
.L_x_3814:
        /* <DEDUP_REMOVED lines=24> */
.L_x_3819:
[----:B------:R-:W-:Y:S05]  /*1d70*/  BSYNC.RECONVERGENT B0 ;  /* 0x0000000000007941 */ /* 0x000fea0003800200 */
.L_x_3818:
[----:B------:R-:W-:Y:S01]  /*1d80*/  F2FP.BF16.F32.PACK_AB R128, RZ, R128 ;  /* 0x00000080ff80723e */ /* 0x000fe200000010ff */
[----:B------:R-:W-:-:S03]  /*1d90*/  FADD.FTZ R27, R27, R130 ;  /* 0x000000821b1b7221 */ /* 0x000fc60000010000 */
[----:B------:R-:W-:-:S07]  /*1da0*/  PRMT R105, R105, 0x5410, R128 ;  /* 0x0000541069697816 */ /* 0x000fce0000000080 */
.L_x_3817:
        /* <DEDUP_REMOVED lines=23> */
.L_x_3822:
[----:B------:R-:W-:Y:S05]  /*1f20*/  BSYNC.RECONVERGENT B0 ;  /* 0x0000000000007941 */ /* 0x000fea0003800200 */
.L_x_3821:
[----:B------:R-:W-:Y:S01]  /*1f30*/  F2FP.BF16.F32.PACK_AB R128, RZ, R128 ;  /* 0x00000080ff80723e */ /* 0x000fe200000010ff */
[----:B------:R-:W-:-:S03]  /*1f40*/  FADD.FTZ R28, R28, R129 ;  /* 0x000000811c1c7221 */ /* 0x000fc60000010000 */
[----:B------:R-:W-:-:S07]  /*1f50*/  PRMT R106, R128, 0x7610, R106 ;  /* 0x00007610806a7816 */ /* 0x000fce000000006a */
.L_x_3820:
        /* <DEDUP_REMOVED lines=24> */
.L_x_3825:
[----:B------:R-:W-:Y:S05]  /*20e0*/  BSYNC.RECONVERGENT B0 ;  /* 0x0000000000007941 */ /* 0x000fea0003800200 */
.L_x_3824:
[----:B------:R-:W-:Y:S01]  /*20f0*/  F2FP.BF16.F32.PACK_AB R128, RZ, R128 ;  /* 0x00000080ff80723e */ /* 0x000fe200000010ff */
[----:B------:R-:W-:-:S03]  /*2100*/  FADD.FTZ R29, R29, R130 ;  /* 0x000000821d1d7221 */ /* 0x000fc60000010000 */
[----:B------:R-:W-:-:S07]  /*2110*/  PRMT R106, R106, 0x5410, R128 ;  /* 0x000054106a6a7816 */ /* 0x000fce0000000080 */
.L_x_3823:
        /* <DEDUP_REMOVED lines=23> */
.L_x_3828:
[----:B------:R-:W-:Y:S05]  /*2290*/  BSYNC.RECONVERGENT B0 ;  /* 0x0000000000007941 */ /* 0x000fea0003800200 */
.L_x_3827:
[----:B------:R-:W-:Y:S01]  /*22a0*/  F2FP.BF16.F32.PACK_AB R128, RZ, R128 ;  /* 0x00000080ff80723e */ /* 0x000fe200000010ff */
[----:B------:R-:W-:-:S03]  /*22b0*/  FADD.FTZ R30, R30, R129 ;  /* 0x000000811e1e7221 */ /* 0x000fc60000010000 */
[----:B------:R-:W-:-:S07]  /*22c0*/  PRMT R107, R128, 0x7610, R107 ;  /* 0x00007610806b7816 */ /* 0x000fce000000006b */
.L_x_3826:
[----:B------:R-:W-:Y:S05]  /*22d0*/  @!P1 BRA `(.L_x_3829) ;  /* 0x0000002000749947 */ /* 0x000fea0003800000 */
[----:B------:R-:W-:Y:S01]  /*22e0*/  FFMA.FTZ R128, R138, R6, R165 ;  /* 0x000000068a807223 */ /* 0x000fe200000100a5 */
[----:B------:R-:W-:Y:S01]  /*22f0*/  ISETP.GT.AND P3, PT, R2, RZ, PT ;  /* 0x000000ff0200720c */ /* 0x000fe20003f64270 */
[----:B------:R-:W-:Y:S01]  /*2300*/  BSSY.RECONVERGENT B0, `(.L_x_3830) ;  /* 0x0000017000007945 */ /* 0x000fe20003800200 */
[----:B-----5:R-:W-:Y:S01]  /*2310*/  ISETP.GE.U32.AND P0, PT, R162, RZ, PT ;  /* 0x000000ffa200720c */ /* 0x020fe20003f06070 */
[----:B------:R-:W-:-:S03]  /*2320*/  FADD.FTZ R129, R125, -R128 ;  /* 0x800000807d817221 */ /* 0x000fc60000010000 */
[----:B------:R-:W-:Y:S01]  /*2330*/  ISETP.GE.U32.AND.EX P0, PT, R163, 0x1000000, PT, P0 ;  /* 0x01000000a300780c */ /* 0x000fe20003f06100 */
[----:B------:R-:W-:-:S05]  /*2340*/  FMUL.FTZ R129, R4, R129 ;  /* 0x0000008104817220 */ /* 0x000fca0000410000 */
[----:B------:R-:W-:-:S05]  /*2350*/  FSEL R129, R129, RZ, P3 ;  /* 0x000000ff81817208 */ /* 0x000fca0001800000 */
[----:B------:R-:W-:-:S04]  /*2360*/  FMUL.FTZ R129, R129, UR17 ;  /* 0x0000001181817c20 */ /* 0x000fc80008410000 */
[----:B------:R-:W-:-:S04]  /*2370*/  FMUL.FTZ R128, R129, UR16 ;  /* 0x0000001081807c20 */ /* 0x000fc80008410000 */
[----:B------:R-:W-:-:S05]  /*2380*/  FMUL.FTZ R128, R99, R128 ;  /* 0x0000008063807220 */ /* 0x000fca0000410000 */
[----:B------:R-:W-:-:S04]  /*2390*/  FSEL R128, R128, RZ, P0 ;  /* 0x000000ff80807208 */ /* 0x000fc80000000000 */
[----:B------:R-:W-:Y:S02]  /*23a0*/  F2FP.BF16.F32.PACK_AB R130, RZ, R128 ;  /* 0x00000080ff82723e */ /* 0x000fe400000010ff */
[----:B------:R-:W-:Y:S01]  /*23b0*/  MOV R128, RZ ;  /* 0x000000ff00807202 */ /* 0x000fe20000000f00 */
[----:B------:R-:W-:Y:S06]  /*23c0*/  @!P0 BRA `(.L_x_3831) ;  /* 0x0000000000288947 */ /* 0x000fec0003800000 */
        /* <DEDUP_REMOVED lines=10> */
.L_x_3831:
[----:B------:R-:W-:Y:S05]  /*2470*/  BSYNC.RECONVERGENT B0 ;  /* 0x0000000000007941 */ /* 0x000fea0003800200 */
.L_x_3830:
[----:B------:R-:W-:Y:S01]  /*2480*/  FADD.FTZ R31, R31, R128 ;  /* 0x000000801f1f7221 */ /* 0x000fe20000010000 */
[----:B------:R-:W-:Y:S01]  /*2490*/  PRMT R107, R107, 0x5410, R130 ;  /* 0x000054106b6b7816 */ /* 0x000fe20000000082 */
[----:B------:R-:W-:Y:S06]  /*24a0*/  BRA `(.L_x_3829) ;  /* 0x0000002000007947 */ /* 0x000fec0003800000 */
.L_x_3807:
        /* <DEDUP_REMOVED lines=23> */
.L_x_3834:
[----:B------:R-:W-:Y:S05]  /*2620*/  BSYNC.RECONVERGENT B0 ;  /* 0x0000000000007941 */ /* 0x000fea0003800200 */
.L_x_3833:
[----:B------:R-:W-:Y:S01]  /*2630*/  F2FP.BF16.F32.PACK_AB R46, RZ, R46 ;  /* 0x0000002eff2e723e */ /* 0x000fe200000010ff */
[----:B------:R-:W-:-:S03]  /*2640*/  FADD.FTZ R24, R24, R45 ;  /* 0x0000002d18187221 */ /* 0x000fc60000010000 */
[----:B------:R-:W-:-:S07]  /*2650*/  PRMT R104, R46, 0x7610, R104 ;  /* 0x000076102e687816 */ /* 0x000fce0000000068 */
.L_x_3832:
        /* <DEDUP_REMOVED lines=24> */
.L_x_3837:
[----:B------:R-:W-:Y:S05]  /*27e0*/  BSYNC.RECONVERGENT B0 ;  /* 0x0000000000007941 */ /* 0x000fea0003800200 */
.L_x_3836:
[----:B------:R-:W-:Y:S01]  /*27f0*/  F2FP.BF16.F32.PACK_AB R46, RZ, R46 ;  /* 0x0000002eff2e723e */ /* 0x000fe200000010ff */
[----:B------:R-:W-:-:S03]  /*2800*/  FADD.FTZ R25, R25, R44 ;  /* 0x0000002c19197221 */ /* 0x000fc60000010000 */
[----:B------:R-:W-:-:S07]  /*2810*/  PRMT R104, R104, 0x5410, R46 ;  /* 0x0000541068687816 */ /* 0x000fce000000002e */
.L_x_3835:
        /* <DEDUP_REMOVED lines=23> */
.L_x_3840:
[----:B------:R-:W-:Y:S05]  /*2990*/  BSYNC.RECONVERGENT B0 ;  /* 0x0000000000007941 */ /* 0x000fea0003800200 */
.L_x_3839:
[----:B------:R-:W-:Y:S01]  /*29a0*/  F2FP.BF16.F32.PACK_AB R46, RZ, R46 ;  /* 0x0000002eff2e723e */ /* 0x000fe200000010ff */
[----:B------:R-:W-:-:S03]  /*29b0*/  FADD.FTZ R26, R26, R45 ;  /* 0x0000002d1a1a7221 */ /* 0x000fc60000010000 */
[----:B------:R-:W-:-:S07]  /*29c0*/  PRMT R105, R46, 0x7610, R105 ;  /* 0x000076102e697816 */ /* 0x000fce0000000069 */
.L_x_3838:
        /* <DEDUP_REMOVED lines=24> */
.L_x_3843:
[----:B------:R-:W-:Y:S05]  /*2b50*/  BSYNC.RECONVERGENT B0 ;  /* 0x0000000000007941 */ /* 0x000fea0003800200 */
.L_x_3842:
[----:B------:R-:W-:Y:S01]  /*2b60*/  F2FP.BF16.F32.PACK_AB R46, RZ, R46 ;  /* 0x0000002eff2e723e */ /* 0x000fe200000010ff */
[----:B------:R-:W-:-:S03]  /*2b70*/  FADD.FTZ R27, R27, R44 ;  /* 0x0000002c1b1b7221 */ /* 0x000fc60000010000 */
[----:B------:R-:W-:-:S07]  /*2b80*/  PRMT R105, R105, 0x5410, R46 ;  /* 0x0000541069697816 */ /* 0x000fce000000002e */
.L_x_3841:
        /* <DEDUP_REMOVED lines=23> */
.L_x_3846:
[----:B------:R-:W-:Y:S05]  /*2d00*/  BSYNC.RECONVERGENT B0 ;  /* 0x0000000000007941 */ /* 0x000fea0003800200 */
.L_x_3845:
[----:B------:R-:W-:Y:S01]  /*2d10*/  F2FP.BF16.F32.PACK_AB R46, RZ, R46 ;  /* 0x0000002eff2e723e */ /* 0x000fe200000010ff */
[----:B------:R-:W-:-:S03]  /*2d20*/  FADD.FTZ R28, R28, R45 ;  /* 0x0000002d1c1c7221 */ /* 0x000fc60000010000 */
[----:B------:R-:W-:-:S07]  /*2d30*/  PRMT R106, R46, 0x7610, R106 ;  /* 0x000076102e6a7816 */ /* 0x000fce000000006a */
.L_x_3844:
        /* <DEDUP_REMOVED lines=24> */
.L_x_3849:
[----:B------:R-:W-:Y:S05]  /*2ec0*/  BSYNC.RECONVERGENT B0 ;  /* 0x0000000000007941 */ /* 0x000fea0003800200 */
.L_x_3848:
[----:B------:R-:W-:Y:S01]  /*2ed0*/  F2FP.BF16.F32.PACK_AB R46, RZ, R46 ;  /* 0x0000002eff2e723e */ /* 0x000fe200000010ff */
[----:B------:R-:W-:-:S03]  /*2ee0*/  FADD.FTZ R29, R29, R44 ;  /* 0x0000002c1d1d7221 */ /* 0x000fc60000010000 */
[----:B------:R-:W-:-:S07]  /*2ef0*/  PRMT R106, R106, 0x5410, R46 ;  /* 0x000054106a6a7816 */ /* 0x000fce000000002e */
.L_x_3847:
        /* <DEDUP_REMOVED lines=23> */
.L_x_3852:
[----:B------:R-:W-:Y:S05]  /*3070*/  BSYNC.RECONVERGENT B0 ;  /* 0x0000000000007941 */ /* 0x000fea0003800200 */
.L_x_3851:
[----:B------:R-:W-:Y:S01]  /*3080*/  F2FP.BF16.F32.PACK_AB R46, RZ, R46 ;  /* 0x0000002eff2e723e */ /* 0x000fe200000010ff */
[----:B------:R-:W-:-:S03]  /*3090*/  FADD.FTZ R30, R30, R45 ;  /* 0x0000002d1e1e7221 */ /* 0x000fc60000010000 */
[----:B------:R-:W-:-:S07]  /*30a0*/  PRMT R107, R46, 0x7610, R107 ;  /* 0x000076102e6b7816 */ /* 0x000fce000000006b */
.L_x_3850:
[-CC-:B------:R-:W-:Y:S01]  /*30b0*/  FFMA.FTZ R44, R147, R6.reuse, R165.reuse ;  /* 0x00000006932c7223 */ /* 0x180fe200000100a5 */
[-CC-:B------:R-:W-:Y:S01]  /*30c0*/  FFMA.FTZ R46, R134, R6.reuse, R165.reuse ;  /* 0x00000006862e7223 */ /* 0x180fe200000100a5 */
[-CC-:B------:R-:W-:Y:S01]  /*30d0*/  FFMA.FTZ R69, R145, R6.reuse, R165.reuse ;  /* 0x0000000691457223 */ /* 0x180fe200000100a5 */
[-CC-:B------:R-:W-:Y:S01]  /*30e0*/  FFMA.FTZ R129, R141, R6.reuse, R165.reuse ;  /* 0x000000068d817223 */ /* 0x180fe200000100a5 */
[----:B------:R-:W-:Y:S01]  /*30f0*/  FADD.FTZ R45, R7, -R44 ;  /* 0x8000002c072d7221 */ /* 0x000fe20000010000 */
[-CC-:B------:R-:W-:Y:S01]  /*3100*/  FFMA.FTZ R44, R126, R6.reuse, R165.reuse ;  /* 0x000000067e2c7223 */ /* 0x180fe200000100a5 */
[----:B------:R-:W-:Y:S01]  /*3110*/  FADD.FTZ R47, R127, -R46 ;  /* 0x8000002e7f2f7221 */ /* 0x000fe20000010000 */
[-CC-:B------:R-:W-:Y:S01]  /*3120*/  FFMA.FTZ R46, R3, R6.reuse, R165.reuse ;  /* 0x00000006032e7223 */ /* 0x180fe200000100a5 */
[-CC-:B------:R-:W-:Y:S01]  /*3130*/  FFMA.FTZ R68, R138, R6.reuse, R165.reuse ;  /* 0x000000068a447223 */ /* 0x180fe200000100a5 */
[----:B------:R-:W-:Y:S01]  /*3140*/  FADD.FTZ R71, R139, -R44 ;  /* 0x8000002c8b477221 */ /* 0x000fe20000010000 */
[----:B------:R-:W-:Y:S01]  /*3150*/  FFMA.FTZ R44, R120, R6, R165 ;  /* 0x00000006782c7223 */ /* 0x000fe200000100a5 */
[----:B------:R-:W-:Y:S01]  /*3160*/  FADD.FTZ R69, R132, -R69 ;  /* 0x8000004584457221 */ /* 0x000fe20000010000 */
[----:B------:R-:W-:Y:S01]  /*3170*/  FADD.FTZ R129, R122, -R129 ;  /* 0x800000817a817221 */ /* 0x000fe20000010000 */
[----:B------:R-:W-:Y:S01]  /*3180*/  FADD.FTZ R70, R125, -R68 ;  /* 0x800000447d467221 */ /* 0x000fe20000010000 */
[----:B------:R-:W-:Y:S01]  /*3190*/  FADD.FTZ R131, R143, -R44 ;  /* 0x8000002c8f837221 */ /* 0x000fe20000010000 */
[----:B------:R-:W-:Y:S01]  /*31a0*/  FADD.FTZ R44, R124, -R46 ;  /* 0x8000002e7c2c7221 */ /* 0x000fe20000010000 */
[----:B------:R-:W-:Y:S01]  /*31b0*/  FMUL.FTZ R47, R4, R47 ;  /* 0x0000002f042f7220 */ /* 0x000fe20000410000 */
[----:B------:R-:W-:Y:S01]  /*31c0*/  ISETP.GT.AND P0, PT, R2, RZ, PT ;  /* 0x000000ff0200720c */ /* 0x000fe20003f04270 */
        /* <DEDUP_REMOVED lines=16> */
[----:B-----5:R-:W-:Y:S01]  /*32d0*/  ISETP.GE.U32.AND P0, PT, R162, RZ, PT ;  /* 0x000000ffa200720c */ /* 0x020fe20003f06070 */
[----:B------:R-:W-:-:S03]  /*32e0*/  FMUL.FTZ R129, R71, UR17 ;  /* 0x0000001147817c20 */ /* 0x000fc60008410000 */
[----:B------:R-:W-:Y:S01]  /*32f0*/  ISETP.GE.U32.AND.EX P0, PT, R163, 0x1000000, PT, P0 ;  /* 0x01000000a300780c */ /* 0x000fe20003f06100 */
[----:B------:R-:W-:-:S12]  /*3300*/  FMUL.FTZ R130, R129, UR16 ;  /* 0x0000001081827c20 */ /* 0x000fd80008410000 */
        /* <DEDUP_REMOVED lines=8> */
[----:B------:R-:W-:Y:S01]  /*3390*/  PRMT R107, R107, 0x5410, R130 ;  /* 0x000054106b6b7816 */ /* 0x000fe20000000082 */
[----:B------:R-:W-:Y:S06]  /*33a0*/  BRA `(.L_x_3829) ;  /* 0x0000001000407947 */ /* 0x000fec0003800000 */
.L_x_3806:
[----:B------:R-:W-:Y:S01]  /*33b0*/  UMOV UR4, UR8 ;  /* 0x0000000800047c82 */ /* 0x000fe20008000000 */
[----:B------:R-:W-:Y:S01]  /*33c0*/  UMOV UR5, UR9 ;  /* 0x0000000900057c82 */ /* 0x000fe20008000000 */
[----:B------:R-:W-:-:S04]  /*33d0*/  UISETP.NE.U32.AND UP0, UPT, UR4, URZ, UPT ;  /* 0x000000ff0400728c */ /* 0x000fc8000bf05070 */
[----:B------:R-:W-:-:S09]  /*33e0*/  UISETP.NE.AND.EX UP0, UPT, UR5, URZ, UPT, UP0 ;  /* 0x000000ff0500728c */ /* 0x000fd2000bf05300 */
[----:B------:R-:W-:Y:S05]  /*33f0*/  BRA.U UP0, `(.L_x_3853) ;  /* 0x0000000900187547 */ /* 0x000fea000b800000 */
[----:B------:R-:W-:Y:S05]  /*3400*/  @!P1 BRA `(.L_x_3854) ;  /* 0x00000000003c9947 */ /* 0x000fea0003800000 */
[----:B------:R-:W-:Y:S01]  /*3410*/  @P2 FFMA.FTZ R129, R3, R6, R165 ;  /* 0x0000000603812223 */ /* 0x000fe200000100a5 */
[----:B-----5:R-:W-:Y:S02]  /*3420*/  LOP3.LUT P0, RZ, R162, 0xff, RZ, 0xc0, !PT ;  /* 0x000000ffa2ff7812 */ /* 0x020fe4000780c0ff */
[----:B------:R-:W-:Y:S01]  /*3430*/  MOV R128, R20 ;  /* 0x0000001400807202 */ /* 0x000fe20000000f00 */
[----:B------:R-:W-:-:S04]  /*3440*/  @P2 FADD.FTZ R129, R124, -R129 ;  /* 0x800000817c812221 */ /* 0x000fc80000010000 */
[----:B------:R-:W-:Y:S01]  /*3450*/  @P2 FFMA.FTZ R128, R4, R129, R20 ;  /* 0x0000008104802223 */ /* 0x000fe20000010014 */
        /* <DEDUP_REMOVED lines=10> */
.L_x_3854:
[----:B------:R-:W-:Y:S05]  /*3500*/  @!P1 BRA `(.L_x_3855) ;  /* 0x0000000000409947 */ /* 0x000fea0003800000 */
[----:B------:R-:W-:Y:S01]  /*3510*/  @P2 FFMA.FTZ R128, R120, R6, R165 ;  /* 0x0000000678802223 */ /* 0x000fe200000100a5 */
[----:B-----5:R-:W-:-:S03]  /*3520*/  LOP3.LUT P0, RZ, R162, 0xff00, RZ, 0xc0, !PT ;  /* 0x0000ff00a2ff7812 */ /* 0x020fc6000780c0ff */
[----:B------:R-:W-:Y:S01]  /*3530*/  @P2 FADD.FTZ R129, R143, -R128 ;  /* 0x800000808f812221 */ /* 0x000fe20000010000 */
[----:B------:R-:W-:-:S03]  /*3540*/  MOV R128, R21 ;  /* 0x0000001500807202 */ /* 0x000fc60000000f00 */
[----:B------:R-:W-:-:S04]  /*3550*/  @P2 FFMA.FTZ R128, R4, R129, R21 ;  /* 0x0000008104802223 */ /* 0x000fc80000010015 */
[----:B------:R-:W-:Y:S02]  /*3560*/  FMUL.FTZ R128, R128, UR17 ;  /* 0x0000001180807c20 */ /* 0x000fe40008410000 */
[----:B------:R-:W-:Y:S02]  /*3570*/  @P0 PRMT R129, R112, 0x7632, R129 ;  /* 0x0000763270810816 */ /* 0x000fe40000000081 */
        /* <DEDUP_REMOVED lines=9> */
.L_x_3855:
        /* <DEDUP_REMOVED lines=16> */
.L_x_3856:
        /* <DEDUP_REMOVED lines=17> */
.L_x_3857:
        /* <DEDUP_REMOVED lines=16> */
.L_x_3858:
        /* <DEDUP_REMOVED lines=17> */
.L_x_3859:
[----:B------:R-:W-:Y:S05]  /*3a30*/  @!P1 BRA `(.L_x_3860) ;  /* 0x00000000003c9947 */ /* 0x000fea0003800000 */
[----:B------:R-:W-:Y:S01]  /*3a40*/  @P2 FFMA.FTZ R128, R147, R6, R165 ;  /* 0x0000000693802223 */ /* 0x000fe200000100a5 */
[----:B-----5:R-:W-:-:S03]  /*3a50*/  LOP3.LUT P0, RZ, R163, 0xff0000, RZ, 0xc0, !PT ;  /* 0x00ff0000a3ff7812 */ /* 0x020fc6000780c0ff */
[----:B------:R-:W-:Y:S01]  /*3a60*/  @P2 FADD.FTZ R129, R7, -R128 ;  /* 0x8000008007812221 */ /* 0x000fe20000010000 */
[----:B------:R-:W-:-:S03]  /*3a70*/  MOV R128, R18 ;  /* 0x0000001200807202 */ /* 0x000fc60000000f00 */
        /* <DEDUP_REMOVED lines=11> */
.L_x_3860:
[----:B------:R-:W-:Y:S05]  /*3b30*/  @!P1 BRA `(.L_x_3829) ;  /* 0x00000008005c9947 */ /* 0x000fea0003800000 */
[----:B-----5:R-:W-:Y:S01]  /*3b40*/  ISETP.GE.U32.AND P0, PT, R162, RZ, PT ;  /* 0x000000ffa200720c */ /* 0x020fe20003f06070 */
[----:B------:R-:W-:-:S03]  /*3b50*/  @P2 FFMA.FTZ R128, R138, R6, R165 ;  /* 0x000000068a802223 */ /* 0x000fc600000100a5 */
[----:B------:R-:W-:Y:S01]  /*3b60*/  ISETP.GE.U32.AND.EX P0, PT, R163, 0x1000000, PT, P0 ;  /* 0x01000000a300780c */ /* 0x000fe20003f06100 */
[----:B------:R-:W-:Y:S01]  /*3b70*/  @P2 FADD.FTZ R129, R125, -R128 ;  /* 0x800000807d812221 */ /* 0x000fe20000010000 */
[----:B------:R-:W-:-:S03]  /*3b80*/  MOV R128, R19 ;  /* 0x0000001300807202 */ /* 0x000fc60000000f00 */
[----:B------:R-:W-:-:S04]  /*3b90*/  @P2 FFMA.FTZ R128, R4, R129, R19 ;  /* 0x0000008104802223 */ /* 0x000fc80000010013 */
[----:B------:R-:W-:-:S04]  /*3ba0*/  FMUL.FTZ R128, R128, UR17 ;  /* 0x0000001180807c20 */ /* 0x000fc80008410000 */
[----:B------:R-:W-:Y:S01]  /*3bb0*/  @P0 PRMT R129, R115, 0x7632, R129 ;  /* 0x0000763273810816 */ /* 0x000fe20000000081 */
[----:B------:R-:W-:Y:S01]  /*3bc0*/  FMUL.FTZ R130, R128, UR16 ;  /* 0x0000001080827c20 */ /* 0x000fe20008410000 */
[----:B------:R-:W-:Y:S02]  /*3bd0*/  HFMA2 R128, -RZ, RZ, 0, 0 ;  /* 0x00000000ff807431 */ /* 0x000fe400000001ff */
        /* <DEDUP_REMOVED lines=8> */
.L_x_3853:
[-CC-:B------:R-:W-:Y:S01]  /*3c60*/  @P2 FFMA.FTZ R44, R120, R6.reuse, R165.reuse ;  /* 0x00000006782c2223 */ /* 0x180fe200000100a5 */
[----:B-----5:R-:W-:Y:S01]  /*3c70*/  MOV R45, R21 ;  /* 0x00000015002d7202 */ /* 0x020fe20000000f00 */
[--C-:B------:R-:W-:Y:S01]  /*3c80*/  @P2 FFMA.FTZ R47, R141, R6, R165.reuse ;  /* 0x000000068d2f2223 */ /* 0x100fe200000100a5 */
[----:B------:R-:W-:Y:S01]  /*3c90*/  MOV R46, R22 ;  /* 0x00000016002e7202 */ /* 0x000fe20000000f00 */
[----:B------:R-:W-:Y:S01]  /*3ca0*/  @P2 FADD.FTZ R44, R143, -R44 ;  /* 0x8000002c8f2c2221 */ /* 0x000fe20000010000 */
[----:B------:R-:W-:Y:S01]  /*3cb0*/  @P2 FFMA.FTZ R69, R145, R6, R165 ;  /* 0x0000000691452223 */ /* 0x000fe200000100a5 */
[----:B------:R-:W-:Y:S01]  /*3cc0*/  @P2 FADD.FTZ R47, R122, -R47 ;  /* 0x8000002f7a2f2221 */ /* 0x000fe20000010000 */
[----:B------:R-:W-:Y:S01]  /*3cd0*/  MOV R68, R16 ;  /* 0x0000001000447202 */ /* 0x000fe20000000f00 */
[----:B------:R-:W-:Y:S01]  /*3ce0*/  @P2 FFMA.FTZ R45, R4, R44, R21 ;  /* 0x0000002c042d2223 */ /* 0x000fe20000010015 */
[-C--:B------:R-:W-:Y:S01]  /*3cf0*/  @P2 FFMA.FTZ R44, R126, R6.reuse, R165 ;  /* 0x000000067e2c2223 */ /* 0x080fe200000100a5 */
[----:B------:R-:W-:Y:S01]  /*3d00*/  @P2 FFMA.FTZ R46, R4, R47, R22 ;  /* 0x0000002f042e2223 */ /* 0x000fe20000010016 */
[----:B------:R-:W-:Y:S01]  /*3d10*/  MOV R47, R23 ;  /* 0x00000017002f7202 */ /* 0x000fe20000000f00 */
[----:B------:R-:W-:Y:S01]  /*3d20*/  @P2 FADD.FTZ R69, R132, -R69 ;  /* 0x8000004584452221 */ /* 0x000fe20000010000 */
[----:B------:R-:W-:Y:S01]  /*3d30*/  @P2 FADD.FTZ R44, R139, -R44 ;  /* 0x8000002c8b2c2221 */ /* 0x000fe20000010000 */
[----:B------:R-:W-:Y:S01]  /*3d40*/  @P2 FFMA.FTZ R129, R3, R6, R165 ;  /* 0x0000000603812223 */ /* 0x000fe200000100a5 */
[----:B------:R-:W-:Y:S01]  /*3d50*/  MOV R70, R18 ;  /* 0x0000001200467202 */ /* 0x000fe20000000f00 */
[C---:B------:R-:W-:Y:S01]  /*3d60*/  @P2 FFMA.FTZ R68, R4.reuse, R69, R16 ;  /* 0x0000004504442223 */ /* 0x040fe20000010010 */
[----:B------:R-:W-:Y:S01]  /*3d70*/  @P2 FFMA.FTZ R47, R4, R44, R23 ;  /* 0x0000002c042f2223 */ /* 0x000fe20000010017 */
[----:B------:R-:W-:Y:S01]  /*3d80*/  @P2 FFMA.FTZ R44, R134, R6, R165 ;  /* 0x00000006862c2223 */ /* 0x000fe200000100a5 */
[----:B------:R-:W-:Y:S01]  /*3d90*/  MOV R69, R17 ;  /* 0x0000001100457202 */ /* 0x000fe20000000f00 */
[----:B------:R-:W-:-:S02]  /*3da0*/  @P2 FADD.FTZ R129, R124, -R129 ;  /* 0x800000817c812221 */ /* 0x000fc40000010000 */
[----:B------:R-:W-:-:S04]  /*3db0*/  @P2 FADD.FTZ R44, R127, -R44 ;  /* 0x8000002c7f2c2221 */ /* 0x000fc80000010000 */
[----:B------:R-:W-:Y:S01]  /*3dc0*/  @P2 FFMA.FTZ R69, R4, R44, R17 ;  /* 0x0000002c04452223 */ /* 0x000fe20000010011 */
[----:B------:R-:W-:-:S04]  /*3dd0*/  @P2 FFMA.FTZ R44, R147, R6, R165 ;  /* 0x00000006932c2223 */ /* 0x000fc800000100a5 */
[----:B------:R-:W-:Y:S01]  /*3de0*/  @P2 FADD.FTZ R71, R7, -R44 ;  /* 0x8000002c07472221 */ /* 0x000fe20000010000 */
[----:B------:R-:W-:-:S03]  /*3df0*/  @P2 FFMA.FTZ R44, R138, R6, R165 ;  /* 0x000000068a2c2223 */ /* 0x000fc600000100a5 */
[----:B------:R-:W-:Y:S01]  /*3e00*/  @P2 FFMA.FTZ R70, R4, R71, R18 ;  /* 0x0000004704462223 */ /* 0x000fe20000010012 */
[----:B------:R-:W-:Y:S01]  /*3e10*/  @P2 FADD.FTZ R44, R125, -R44 ;  /* 0x8000002c7d2c2221 */ /* 0x000fe20000010000 */
[----:B------:R-:W-:-:S03]  /*3e20*/  MOV R71, R19 ;  /* 0x0000001300477202 */ /* 0x000fc60000000f00 */
[C---:B------:R-:W-:Y:S01]  /*3e30*/  @P2 FFMA.FTZ R71, R4.reuse, R44, R19 ;  /* 0x0000002c04472223 */ /* 0x040fe20000010013 */
[----:B------:R-:W-:Y:S01]  /*3e40*/  MOV R44, R20 ;  /* 0x00000014002c7202 */ /* 0x000fe20000000f00 */
[----:B------:R-:W-:Y:S01]  /*3e50*/  @P2 FFMA.FTZ R44, R4, R129, R20 ;  /* 0x00000081042c2223 */ /* 0x000fe20000010014 */
        /* <DEDUP_REMOVED lines=12> */
.L_x_3861:
[----:B------:R-:W-:Y:S05]  /*3f20*/  @!P1 BRA `(.L_x_3862) ;  /* 0x0000000000309947 */ /* 0x000fea0003800000 */
        /* <DEDUP_REMOVED lines=12> */
.L_x_3862:
        /* <DEDUP_REMOVED lines=12> */
.L_x_3863:
        /* <DEDUP_REMOVED lines=13> */
.L_x_3864:
        /* <DEDUP_REMOVED lines=12> */
.L_x_3865:
        /* <DEDUP_REMOVED lines=13> */
.L_x_3866:
        /* <DEDUP_REMOVED lines=12> */
.L_x_3867:
[----:B------:R-:W-:Y:S05]  /*43d0*/  @!P1 BRA `(.L_x_3829) ;  /* 0x0000000000349947 */ /* 0x000fea0003800000 */
        /* <DEDUP_REMOVED lines=13> */
.L_x_3829:
        /* <DEDUP_REMOVED lines=10> */
[----:B------:R0:W-:Y:S04]  /*4550*/  @P0 STG.E.128 desc[UR10][R130.64+0x10], R68 ;  /* 0x0000104482000986 */ /* 0x0001e8000c101d0a */
[----:B------:R0:W-:Y:S01]  /*4560*/  @P1 STG.E.128 desc[UR10][R128.64], R104 ;  /* 0x0000006880001986 */ /* 0x0001e2000c101d0a */
[----:B------:R-:W-:Y:S05]  /*4570*/  @!P1 BRA `(.L_x_3868) ;  /* 0x00000000000c9947 */ /* 0x000fea0003800000 */
[----:B-----5:R-:W1:Y:S02]  /*4580*/  LDC.64 R112, c[0x0][0x390] ;  /* 0x0000e400ff707b82 */ /* 0x020e640000000a00 */
[----:B-1----:R-:W-:-:S06]  /*4590*/  IMAD.WIDE.U32 R112, R159, 0x10, R112 ;  /* 0x000000109f707825 */ /* 0x002fcc00078e0070 */
[----:B------:R-:W5:Y:S02]  /*45a0*/  LDG.E.128 R112, desc[UR10][R112.64] ;  /* 0x0000000a70707981 */ /* 0x000f64000c1e1d00 */
.L_x_3868:
[----:B------:R-:W-:Y:S05]  /*45b0*/  @!P3 BRA `(.L_x_3869) ;  /* 0x000000100034b947 */ /* 0x000fea0003800000 */
[----:B------:R-:W-:Y:S05]  /*45c0*/  @!P0 BRA `(.L_x_3870) ;  /* 0x0000000800188947 */ /* 0x000fea0003800000 */
[-CC-:B0-----:R-:W-:Y:S01]  /*45d0*/  @P2 FFMA.FTZ R69, R155, R6.reuse, R165.reuse ;  /* 0x000000069b452223 */ /* 0x181fe200000100a5 */
[-CC-:B------:R-:W-:Y:S01]  /*45e0*/  @P2 FFMA.FTZ R47, R153, R6.reuse, R165.reuse ;  /* 0x00000006992f2223 */ /* 0x180fe200000100a5 */
[-CC-:B------:R-:W-:Y:S01]  /*45f0*/  @P2 FFMA.FTZ R70, R144, R6.reuse, R165.reuse ;  /* 0x0000000690462223 */ /* 0x180fe200000100a5 */
[-CC-:B------:R-:W-:Y:S01]  /*4600*/  @P2 FFMA.FTZ R44, R142, R6.reuse, R165.reuse ;  /* 0x000000068e2c2223 */ /* 0x180fe200000100a5 */
[-C--:B------:R-:W-:Y:S01]  /*4610*/  @P2 FFMA.FTZ R71, R157, R6.reuse, R165 ;  /* 0x000000069d472223 */ /* 0x080fe200000100a5 */
[----:B------:R-:W-:Y:S01]  /*4620*/  @P2 FADD.FTZ R69, R154, -R69 ;  /* 0x800000459a452221 */ /* 0x000fe20000010000 */
[-CC-:B------:R-:W-:Y:S01]  /*4630*/  @P2 FFMA.FTZ R5, R151, R6.reuse, R165.reuse ;  /* 0x0000000697052223 */ /* 0x180fe200000100a5 */
[-CC-:B------:R-:W-:Y:S01]  /*4640*/  @P2 FFMA.FTZ R2, R140, R6.reuse, R165.reuse ;  /* 0x000000068c022223 */ /* 0x180fe200000100a5 */
[----:B------:R-:W-:Y:S01]  /*4650*/  @P2 FFMA.FTZ R6, R146, R6, R165 ;  /* 0x0000000692062223 */ /* 0x000fe200000100a5 */
[----:B------:R-:W-:Y:S01]  /*4660*/  @P2 FADD.FTZ R47, R152, -R47 ;  /* 0x8000002f982f2221 */ /* 0x000fe20000010000 */
[----:B------:R-:W-:Y:S01]  /*4670*/  @P2 FADD.FTZ R70, R133, -R70 ;  /* 0x8000004685462221 */ /* 0x000fe20000010000 */
[----:B-----5:R-:W-:Y:S01]  /*4680*/  MOV R68, R8 ;  /* 0x0000000800447202 */ /* 0x020fe20000000f00 */
[----:B------:R-:W-:Y:S01]  /*4690*/  @P2 FADD.FTZ R44, R123, -R44 ;  /* 0x8000002c7b2c2221 */ /* 0x000fe20000010000 */
[----:B------:R-:W-:Y:S01]  /*46a0*/  @P2 FFMA.FTZ R68, R4, R69, R8 ;  /* 0x0000004504442223 */ /* 0x000fe20000010008 */
[----:B------:R-:W-:Y:S01]  /*46b0*/  @P2 FADD.FTZ R71, R136, -R71 ;  /* 0x8000004788472221 */ /* 0x000fe20000010000 */
[----:B------:R-:W-:Y:S01]  /*46c0*/  MOV R46, R14 ;  /* 0x0000000e002e7202 */ /* 0x000fe20000000f00 */
[----:B------:R-:W-:Y:S01]  /*46d0*/  @P2 FADD.FTZ R2, R121, -R2 ;  /* 0x8000000279022221 */ /* 0x000fe20000010000 */
[----:B------:R-:W-:Y:S01]  /*46e0*/  MOV R69, R9 ;  /* 0x0000000900457202 */ /* 0x000fe20000000f00 */
[C---:B------:R-:W-:Y:S01]  /*46f0*/  @P2 FFMA.FTZ R46, R4.reuse, R47, R14 ;  /* 0x0000002f042e2223 */ /* 0x040fe2000001000e */
[----:B------:R-:W-:Y:S01]  /*4700*/  @P2 FFMA.FTZ R69, R4, R70, R9 ;  /* 0x0000004604452223 */ /* 0x000fe20000010009 */
        /* <DEDUP_REMOVED lines=24> */
.L_x_3871:
        /* <DEDUP_REMOVED lines=13> */
.L_x_3872:
        /* <DEDUP_REMOVED lines=12> */
.L_x_3873:
        /* <DEDUP_REMOVED lines=13> */
.L_x_3874:
        /* <DEDUP_REMOVED lines=12> */
.L_x_3875:
        /* <DEDUP_REMOVED lines=13> */
.L_x_3876:
        /* <DEDUP_REMOVED lines=12> */
.L_x_3877:
        /* <DEDUP_REMOVED lines=15> */
.L_x_3870:
        /* <DEDUP_REMOVED lines=8> */
[----:B0-----:R-:W-:Y:S01]  /*4eb0*/  FMUL.FTZ R129, R2, UR16 ;  /* 0x0000001002817c20 */ /* 0x001fe20008410000 */
[----:B------:R-:W-:-:S05]  /*4ec0*/  @P3 SHF.L.U32 R2, R112, 0x10, RZ ;  /* 0x0000001070023819 */ /* 0x000fca00000006ff */
[-C--:B------:R-:W-:Y:S01]  /*4ed0*/  @P3 FMUL.FTZ R5, R2, R129.reuse ;  /* 0x0000008102053220 */ /* 0x080fe20000410000 */
[----:B------:R-:W-:-:S03]  /*4ee0*/  FMUL.FTZ R2, R92, R129 ;  /* 0x000000815c027220 */ /* 0x000fc60000410000 */
[----:B------:R-:W-:Y:S02]  /*4ef0*/  FADD.FTZ R32, R32, R5 ;  /* 0x0000000520207221 */ /* 0x000fe40000010000 */
[----:B------:R-:W-:-:S04]  /*4f00*/  FSEL R2, R2, RZ, P3 ;  /* 0x000000ff02027208 */ /* 0x000fc80001800000 */
[----:B------:R-:W-:-:S04]  /*4f10*/  F2FP.BF16.F32.PACK_AB R2, RZ, R2 ;  /* 0x00000002ff02723e */ /* 0x000fc800000010ff */
[----:B------:R-:W-:-:S07]  /*4f20*/  PRMT R104, R2, 0x7610, R104 ;  /* 0x0000761002687816 */ /* 0x000fce0000000068 */
.L_x_3879:
        /* <DEDUP_REMOVED lines=8> */
[----:B0-----:R-:W-:Y:S01]  /*4fb0*/  FMUL.FTZ R128, R2, UR16 ;  /* 0x0000001002807c20 */ /* 0x001fe20008410000 */
        /* <DEDUP_REMOVED lines=8> */
.L_x_3880:
        /* <DEDUP_REMOVED lines=16> */
.L_x_3881:
        /* <DEDUP_REMOVED lines=17> */
.L_x_3882:
        /* <DEDUP_REMOVED lines=16> */
.L_x_3883:
        /* <DEDUP_REMOVED lines=17> */
.L_x_3884:
        /* <DEDUP_REMOVED lines=16> */
.L_x_3885:
[----:B------:R-:W-:Y:S05]  /*5560*/  @!P1 BRA `(.L_x_3878) ;  /* 0x0000001c00589947 */ /* 0x000fea0003800000 */
[----:B-----5:R-:W-:Y:S01]  /*5570*/  ISETP.GE.U32.AND P3, PT, R148, RZ, PT ;  /* 0x000000ff9400720c */ /* 0x020fe20003f66070 */
[----:B------:R-:W-:Y:S01]  /*5580*/  @P2 FFMA.FTZ R6, R146, R6, R165 ;  /* 0x0000000692062223 */ /* 0x000fe200000100a5 */
[----:B------:R-:W-:Y:S02]  /*5590*/  MOV R2, R11 ;  /* 0x0000000b00027202 */ /* 0x000fe40000000f00 */
[----:B------:R-:W-:Y:S01]  /*55a0*/  ISETP.GE.U32.AND.EX P3, PT, R149, 0x1000000, PT, P3 ;  /* 0x010000009500780c */ /* 0x000fe20003f66130 */
[----:B------:R-:W-:-:S04]  /*55b0*/  @P2 FADD.FTZ R6, R137, -R6 ;  /* 0x8000000689062221 */ /* 0x000fc80000010000 */
        /* <DEDUP_REMOVED lines=11> */
[----:B0-----:R-:W-:Y:S01]  /*5670*/  PRMT R107, R107, 0x5410, R4 ;  /* 0x000054106b6b7816 */ /* 0x001fe20000000004 */
[----:B------:R-:W-:Y:S06]  /*5680*/  BRA `(.L_x_3878) ;  /* 0x0000001c00107947 */ /* 0x000fec0003800000 */
.L_x_3869:
[----:B------:R-:W-:Y:S05]  /*5690*/  @!P0 BRA `(.L_x_3886) ;  /* 0x0000000c00c08947 */ /* 0x000fea0003800000 */
        /* <DEDUP_REMOVED lines=11> */
[----:B0-----:R-:W-:Y:S02]  /*5750*/  FSEL R44, R5, RZ, P2 ;  /* 0x000000ff052c7208 */ /* 0x001fe40001000000 */
[----:B------:R-:W-:Y:S01]  /*5760*/  MOV R5, RZ ;  /* 0x000000ff00057202 */ /* 0x000fe20000000f00 */
[----:B------:R-:W-:Y:S06]  /*5770*/  @!P2 BRA `(.L_x_3889) ;  /* 0x000000000024a947 */ /* 0x000fec0003800000 */
        /* <DEDUP_REMOVED lines=9> */
.L_x_3889:
[----:B------:R-:W-:Y:S05]  /*5810*/  BSYNC.RECONVERGENT B0 ;  /* 0x0000000000007941 */ /* 0x000fea0003800200 */
.L_x_3888:
[----:B------:R-:W-:Y:S01]  /*5820*/  F2FP.BF16.F32.PACK_AB R44, RZ, R44 ;  /* 0x0000002cff2c723e */ /* 0x000fe200000010ff */
[----:B------:R-:W-:-:S03]  /*5830*/  FADD.FTZ R32, R32, R5 ;  /* 0x0000000520207221 */ /* 0x000fc60000010000 */
[----:B------:R-:W-:-:S07]  /*5840*/  PRMT R104, R44, 0x7610, R104 ;  /* 0x000076102c687816 */ /* 0x000fce0000000068 */
.L_x_3887:
[----:B------:R-:W-:Y:S05]  /*5850*/  @!P1 BRA `(.L_x_3890) ;  /* 0x00000000006c9947 */ /* 0x000fea0003800000 */
[----:B0-----:R-:W-:Y:S01]  /*5860*/  FFMA.FTZ R44, R140, R6, R165 ;  /* 0x000000068c2c7223 */ /* 0x001fe200000100a5 */
        /* <DEDUP_REMOVED lines=16> */
[----:B------:R-:W-:Y:S02]  /*5970*/  FSEL R44, R5, RZ, P2 ;  /* 0x000000ff052c7208 */ /* 0x000fe40001000000 */
[----:B------:R-:W-:-:S03]  /*5980*/  PRMT R5, R112, 0x7632, R5 ;  /* 0x0000763270057816 */ /* 0x000fc60000000005 */
[----:B------:R-:W-:Y:S01]  /*5990*/  FMUL.FTZ R44, R44, UR17 ;  /* 0x000000112c2c7c20 */ /* 0x000fe20008410000 */
[----:B------:R-:W-:-:S03]  /*59a0*/  SHF.L.U32 R5, R5, 0x10, RZ ;  /* 0x0000001005057819 */ /* 0x000fc600000006ff */
[----:B------:R-:W-:-:S04]  /*59b0*/  FMUL.FTZ R44, R44, UR16 ;  /* 0x000000102c2c7c20 */ /* 0x000fc80008410000 */
[----:B------:R-:W-:-:S07]  /*59c0*/  FMUL.FTZ R44, R5, R44 ;  /* 0x0000002c052c7220 */ /* 0x000fce0000410000 */
.L_x_3892:
[----:B------:R-:W-:Y:S05]  /*59d0*/  BSYNC.RECONVERGENT B0 ;  /* 0x0000000000007941 */ /* 0x000fea0003800200 */
.L_x_3891:
[----:B------:R-:W-:Y:S01]  /*59e0*/  F2FP.BF16.F32.PACK_AB R45, RZ, R45 ;  /* 0x0000002dff2d723e */ /* 0x000fe200000010ff */
[----:B------:R-:W-:-:S03]  /*59f0*/  FADD.FTZ R33, R33, R44 ;  /* 0x0000002c21217221 */ /* 0x000fc60000010000 */
[----:B------:R-:W-:-:S07]  /*5a00*/  PRMT R104, R104, 0x5410, R45 ;  /* 0x0000541068687816 */ /* 0x000fce000000002d */
.L_x_3890:
        /* <DEDUP_REMOVED lines=23> */
.L_x_3895:
[----:B------:R-:W-:Y:S05]  /*5b80*/  BSYNC.RECONVERGENT B0 ;  /* 0x0000000000007941 */ /* 0x000fea0003800200 */
.L_x_3894:
[----:B------:R-:W-:Y:S01]  /*5b90*/  F2FP.BF16.F32.PACK_AB R44, RZ, R44 ;  /* 0x0000002cff2c723e */ /* 0x000fe200000010ff */
[----:B------:R-:W-:-:S03]  /*5ba0*/  FADD.FTZ R34, R34, R5 ;  /* 0x0000000522227221 */ /* 0x000fc60000010000 */
[----:B------:R-:W-:-:S07]  /*5bb0*/  PRMT R105, R44, 0x7610, R105 ;  /* 0x000076102c697816 */ /* 0x000fce0000000069 */
.L_x_3893:
        /* <DEDUP_REMOVED lines=24> */
.L_x_3898:
[----:B------:R-:W-:Y:S05]  /*5d40*/  BSYNC.RECONVERGENT B0 ;  /* 0x0000000000007941 */ /* 0x000fea0003800200 */
.L_x_3897:
[----:B------:R-:W-:Y:S01]  /*5d50*/  F2FP.BF16.F32.PACK_AB R45, RZ, R45 ;  /* 0x0000002dff2d723e */ /* 0x000fe200000010ff */
[----:B------:R-:W-:-:S03]  /*5d60*/  FADD.FTZ R35, R35, R44 ;  /* 0x0000002c23237221 */ /* 0x000fc60000010000 */
[----:B------:R-:W-:-:S07]  /*5d70*/  PRMT R105, R105, 0x5410, R45 ;  /* 0x0000541069697816 */ /* 0x000fce000000002d */
.L_x_3896:
        /* <DEDUP_REMOVED lines=23> */
.L_x_3901:
[----:B------:R-:W-:Y:S05]  /*5ef0*/  BSYNC.RECONVERGENT B0 ;  /* 0x0000000000007941 */ /* 0x000fea0003800200 */
.L_x_3900:
[----:B------:R-:W-:Y:S01]  /*5f00*/  F2FP.BF16.F32.PACK_AB R44, RZ, R44 ;  /* 0x0000002cff2c723e */ /* 0x000fe200000010ff */
[----:B------:R-:W-:-:S03]  /*5f10*/  FADD.FTZ R36, R36, R5 ;  /* 0x0000000524247221 */ /* 0x000fc60000010000 */
[----:B------:R-:W-:-:S07]  /*5f20*/  PRMT R106, R44, 0x7610, R106 ;  /* 0x000076102c6a7816 */ /* 0x000fce000000006a */
.L_x_3899:
        /* <DEDUP_REMOVED lines=24> */
.L_x_3904:
[----:B------:R-:W-:Y:S05]  /*60b0*/  BSYNC.RECONVERGENT B0 ;  /* 0x0000000000007941 */ /* 0x000fea0003800200 */
.L_x_3903:
[----:B------:R-:W-:Y:S01]  /*60c0*/  F2FP.BF16.F32.PACK_AB R45, RZ, R45 ;  /* 0x0000002dff2d723e */ /* 0x000fe200000010ff */
[----:B------:R-:W-:-:S03]  /*60d0*/  FADD.FTZ R37, R37, R44 ;  /* 0x0000002c25257221 */ /* 0x000fc60000010000 */
[----:B------:R-:W-:-:S07]  /*60e0*/  PRMT R106, R106, 0x5410, R45 ;  /* 0x000054106a6a7816 */ /* 0x000fce000000002d */
.L_x_3902:
        /* <DEDUP_REMOVED lines=23> */
.L_x_3907:
[----:B------:R-:W-:Y:S05]  /*6260*/  BSYNC.RECONVERGENT B0 ;  /* 0x0000000000007941 */ /* 0x000fea0003800200 */
.L_x_3906:
[----:B------:R-:W-:Y:S01]  /*6270*/  F2FP.BF16.F32.PACK_AB R44, RZ, R44 ;  /* 0x0000002cff2c723e */ /* 0x000fe200000010ff */
[----:B------:R-:W-:-:S03]  /*6280*/  FADD.FTZ R38, R38, R5 ;  /* 0x0000000526267221 */ /* 0x000fc60000010000 */
[----:B------:R-:W-:-:S07]  /*6290*/  PRMT R107, R44, 0x7610, R107 ;  /* 0x000076102c6b7816 */ /* 0x000fce000000006b */
.L_x_3905:
        /* <DEDUP_REMOVED lines=48> */
.L_x_3886:
        /* <DEDUP_REMOVED lines=23> */
.L_x_3910:
[----:B------:R-:W-:Y:S05]  /*6710*/  BSYNC.RECONVERGENT B0 ;  /* 0x0000000000007941 */ /* 0x000fea0003800200 */
.L_x_3909:
[----:B------:R-:W-:Y:S01]  /*6720*/  F2FP.BF16.F32.PACK_AB R129, RZ, R129 ;  /* 0x00000081ff81723e */ /* 0x000fe200000010ff */
[----:B------:R-:W-:-:S03]  /*6730*/  FADD.FTZ R32, R32, R5 ;  /* 0x0000000520207221 */ /* 0x000fc60000010000 */
[----:B------:R-:W-:-:S07]  /*6740*/  PRMT R104, R129, 0x7610, R104 ;  /* 0x0000761081687816 */ /* 0x000fce0000000068 */
.L_x_3908:
        /* <DEDUP_REMOVED lines=24> */
.L_x_3913:
[----:B------:R-:W-:Y:S05]  /*68d0*/  BSYNC.RECONVERGENT B0 ;  /* 0x0000000000007941 */ /* 0x000fea0003800200 */
.L_x_3912:
[----:B------:R-:W-:Y:S01]  /*68e0*/  F2FP.BF16.F32.PACK_AB R129, RZ, R129 ;  /* 0x00000081ff81723e */ /* 0x000fe200000010ff */
[----:B------:R-:W-:-:S03]  /*68f0*/  FADD.FTZ R33, R33, R128 ;  /* 0x0000008021217221 */ /* 0x000fc60000010000 */
[----:B------:R-:W-:-:S07]  /*6900*/  PRMT R104, R104, 0x5410, R129 ;  /* 0x0000541068687816 */ /* 0x000fce0000000081 */
.L_x_3911:
        /* <DEDUP_REMOVED lines=23> */
.L_x_3916:
[----:B------:R-:W-:Y:S05]  /*6a80*/  BSYNC.RECONVERGENT B0 ;  /* 0x0000000000007941 */ /* 0x000fea0003800200 */
.L_x_3915:
[----:B------:R-:W-:Y:S01]  /*6a90*/  F2FP.BF16.F32.PACK_AB R129, RZ, R129 ;  /* 0x00000081ff81723e */ /* 0x000fe200000010ff */
[----:B------:R-:W-:-:S03]  /*6aa0*/  FADD.FTZ R34, R34, R5 ;  /* 0x0000000522227221 */ /* 0x000fc60000010000 */
[----:B------:R-:W-:-:S07]  /*6ab0*/  PRMT R105, R129, 0x7610, R105 ;  /* 0x0000761081697816 */ /* 0x000fce0000000069 */
.L_x_3914:
        /* <DEDUP_REMOVED lines=24> */
.L_x_3919:
[----:B------:R-:W-:Y:S05]  /*6c40*/  BSYNC.RECONVERGENT B0 ;  /* 0x0000000000007941 */ /* 0x000fea0003800200 */
.L_x_3918:
[----:B------:R-:W-:Y:S01]  /*6c50*/  F2FP.BF16.F32.PACK_AB R129, RZ, R129 ;  /* 0x00000081ff81723e */ /* 0x000fe200000010ff */
[----:B------:R-:W-:-:S03]  /*6c60*/  FADD.FTZ R35, R35, R128 ;  /* 0x0000008023237221 */ /* 0x000fc60000010000 */
[----:B------:R-:W-:-:S07]  /*6c70*/  PRMT R105, R105, 0x5410, R129 ;  /* 0x0000541069697816 */ /* 0x000fce0000000081 */
.L_x_3917:
        /* <DEDUP_REMOVED lines=23> */
.L_x_3922:
[----:B------:R-:W-:Y:S05]  /*6df0*/  BSYNC.RECONVERGENT B0 ;  /* 0x0000000000007941 */ /* 0x000fea0003800200 */
.L_x_3921:
[----:B------:R-:W-:Y:S01]  /*6e00*/  F2FP.BF16.F32.PACK_AB R129, RZ, R129 ;  /* 0x00000081ff81723e */ /* 0x000fe200000010ff */
[----:B------:R-:W-:-:S03]  /*6e10*/  FADD.FTZ R36, R36, R5 ;  /* 0x0000000524247221 */ /* 0x000fc60000010000 */
[----:B------:R-:W-:-:S07]  /*6e20*/  PRMT R106, R129, 0x7610, R106 ;  /* 0x00007610816a7816 */ /* 0x000fce000000006a */
.L_x_3920:
        /* <DEDUP_REMOVED lines=24> */
.L_x_3925:
[----:B------:R-:W-:Y:S05]  /*6fb0*/  BSYNC.RECONVERGENT B0 ;  /* 0x0000000000007941 */ /* 0x000fea0003800200 */
.L_x_3924:
[----:B------:R-:W-:Y:S01]  /*6fc0*/  F2FP.BF16.F32.PACK_AB R129, RZ, R129 ;  /* 0x00000081ff81723e */ /* 0x000fe200000010ff */
[----:B------:R-:W-:-:S03]  /*6fd0*/  FADD.FTZ R37, R37, R128 ;  /* 0x0000008025257221 */ /* 0x000fc60000010000 */
[----:B------:R-:W-:-:S07]  /*6fe0*/  PRMT R106, R106, 0x5410, R129 ;  /* 0x000054106a6a7816 */ /* 0x000fce0000000081 */
.L_x_3923:
        /* <DEDUP_REMOVED lines=23> */
.L_x_3928:
[----:B------:R-:W-:Y:S05]  /*7160*/  BSYNC.RECONVERGENT B0 ;  /* 0x0000000000007941 */ /* 0x000fea0003800200 */
.L_x_3927:
[----:B------:R-:W-:Y:S01]  /*7170*/  F2FP.BF16.F32.PACK_AB R129, RZ, R129 ;  /* 0x00000081ff81723e */ /* 0x000fe200000010ff */
[----:B------:R-:W-:-:S03]  /*7180*/  FADD.FTZ R38, R38, R5 ;  /* 0x0000000526267221 */ /* 0x000fc60000010000 */
[----:B------:R-:W-:-:S07]  /*7190*/  PRMT R107, R129, 0x7610, R107 ;  /* 0x00007610816b7816 */ /* 0x000fce000000006b */
.L_x_3926:
[----:B------:R-:W-:Y:S05]  /*71a0*/  @!P1 BRA `(.L_x_3878) ;  /* 0x0000000000489947 */ /* 0x000fea0003800000 */
[----:B------:R-:W-:Y:S01]  /*71b0*/  FFMA.FTZ R6, R146, R6, R165 ;  /* 0x0000000692067223 */ /* 0x000fe200000100a5 */
[----:B-----5:R-:W-:Y:S02]  /*71c0*/  ISETP.GE.U32.AND P2, PT, R148, RZ, PT ;  /* 0x000000ff9400720c */ /* 0x020fe40003f46070 */
[----:B------:R-:W-:Y:S01]  /*71d0*/  ISETP.GT.AND P3, PT, R2, RZ, PT ;  /* 0x000000ff0200720c */ /* 0x000fe20003f64270 */
[----:B------:R-:W-:Y:S01]  /*71e0*/  FADD.FTZ R5, R137, -R6 ;  /* 0x8000000689057221 */ /* 0x000fe20000010000 */
[----:B------:R-:W-:-:S03]  /*71f0*/  ISETP.GE.U32.AND.EX P2, PT, R149, 0x1000000, PT, P2 ;  /* 0x010000009500780c */ /* 0x000fc60003f46120 */
[----:B------:R-:W-:-:S05]  /*7200*/  FMUL.FTZ R5, R4, R5 ;  /* 0x0000000504057220 */ /* 0x000fca0000410000 */
[----:B------:R-:W-:-:S05]  /*7210*/  FSEL R2, R5, RZ, P3 ;  /* 0x000000ff05027208 */ /* 0x000fca0001800000 */
        /* <DEDUP_REMOVED lines=10> */
[----:B0-----:R-:W-:-:S07]  /*72c0*/  PRMT R107, R107, 0x5410, R4 ;  /* 0x000054106b6b7816 */ /* 0x001fce0000000004 */
.L_x_3878:
[----:B0-----:R-:W0:Y:S01]  /*72d0*/  @P0 LDC.64 R130, c[0x0][0x478] ;  /* 0x00011e00ff820b82 */ /* 0x001e220000000a00 */
[----:B------:R-:W-:Y:S01]  /*72e0*/  @P0 IADD3 R161, PT, PT, R161, 0x80, RZ ;  /* 0x00000080a1a10810 */ /* 0x000fe20007ffe0ff */
[----:B------:R-:W-:-:S06]  /*72f0*/  UPLOP3.LUT UP1, UPT, UPT, UPT, UP1, 0x40, 0x4 ;  /* 0x000000000004789c */ /* 0x000fcc0003f2e810 */
        /* <DEDUP_REMOVED lines=10> */
.L_x_3800:
        /* <DEDUP_REMOVED lines=23> */
.L_x_3930:
        /* <DEDUP_REMOVED lines=15> */
.L_x_8065:


//--------------------- .text._ZN10layer_norm13ln_bwd_kernelINS_13Kernel_traitsIf6__halfS2_S2_fjLj2048ELj1ELj1ELj4ELj16ENS_18Kernel_traits_baseILj2048EfS2_S2_S2_fjLj128EEEEELb0ELb0ELb0ELb0EEEvNS_9BwdParamsE --------------------------
	.section	.text._ZN10layer_norm13ln_bwd_kernelINS_13Kernel_traitsIf6__halfS2_S2_fjLj2048ELj1ELj1ELj4ELj16ENS_18Kernel_traits_baseILj2048EfS2_S2_S2_fjLj128EEEEELb0ELb0ELb0ELb0EEEvNS_9BwdParamsE,"ax",@progbits
	.align	128
        .global         _ZN10layer_norm13ln_bwd_kernelINS_13Kernel_traitsIf6__halfS2_S2_fjLj2048ELj1ELj1ELj4ELj16ENS_18Kernel_traits_baseILj2048EfS2_S2_S2_fjLj128EEEEELb0ELb0ELb0ELb0EEEvNS_9BwdParamsE
        .type           _ZN10layer_norm13ln_bwd_kernelINS_13Kernel_traitsIf6__halfS2_S2_fjLj2048ELj1ELj1ELj4ELj16ENS_18Kernel_traits_baseILj2048EfS2_S2_S2_fjLj128EEEEELb0ELb0ELb0ELb0EEEvNS_9BwdParamsE,@function
        .size           _ZN10layer_norm13ln_bwd_kernelINS_13Kernel_traitsIf6__halfS2_S2_fjLj2048ELj1ELj1ELj4ELj16ENS_18Kernel_traits_baseILj2048EfS2_S2_S2_fjLj128EEEEELb0ELb0ELb0ELb0EEEvNS_9BwdParamsE,(.L_x_8066 - _ZN10layer_norm13ln_bwd_kernelINS_13Kernel_traitsIf6__halfS2_S2_fjLj2048ELj1ELj1ELj4ELj16ENS_18Kernel_traits_baseILj2048EfS2_S2_S2_fjLj128EEEEELb0ELb0ELb0ELb0EEEvNS_9BwdParamsE)
        .other          _ZN10layer_norm13ln_bwd_kernelINS_13Kernel_traitsIf6__halfS2_S2_fjLj2048ELj1ELj1ELj4ELj16ENS_18Kernel_traits_baseILj2048EfS2_S2_S2_fjLj128EEEEELb0ELb0ELb0ELb0EEEvNS_9BwdParamsE,@"STO_CUDA_ENTRY STV_DEFAULT"
_ZN10layer_norm13ln_bwd_kernelINS_13Kernel_traitsIf6__halfS2_S2_fjLj2048ELj1ELj1ELj4ELj16ENS_18Kernel_traits_baseILj2048EfS2_S2_S2_fjLj128EEEEELb0ELb0ELb0ELb0EEEvNS_9BwdParamsE:
.text._ZN10layer_norm13ln_bwd_kernelINS_13Kernel_traitsIf6__halfS2_S2_fjLj2048ELj1ELj1ELj4ELj16ENS_18Kernel_traits_baseILj2048EfS2_S2_S2_fjLj128EEEEELb0ELb0ELb0ELb0EEEvNS_9BwdParamsE:
        /* <DEDUP_REMOVED lines=68> */
.L_x_3952:
[----:B-1----:R-:W1:Y:S01]  /*0440*/  @UP0 LDCU.64 UR4, c[0x0][0x3e0] ;  /* 0x00007c00ff0407ac */ /* 0x002e620008000a00 */
        /* <DEDUP_REMOVED lines=9> */
[----:B------:R1:W3:Y:S02]  /*04e0*/  LDG.E R78, desc[UR14][R78.64] ;  /* 0x0000000e4e4e7981 */ /* 0x0002e4000c1e1900 */
        /* <DEDUP_REMOVED lines=9> */
[----:B------:R-:W-:Y:S02]  /*0580*/  ISETP.GE.U32.AND P2, PT, R0, 0x100, PT ;  /* 0x000001000000780c */ /* 0x000fe40003f46070 */
[----:B------:R-:W-:-:S06]  /*0590*/  ULEA.HI UR5, UR5, UR4, URZ, 0x3 ;  /* 0x0000000405057291 */ /* 0x000fcc000f8f18ff */
[----:B0-----:R-:W-:-:S04]  /*05a0*/  MOV R77, UR5 ;  /* 0x00000005004d7c02 */ /* 0x001fc80008000f00 */
[----:B------:R-:W-:-:S04]  /*05b0*/  LEA.HI.SX32 R102, R77, R2, 0x1d ;  /* 0x000000024d667211 */ /* 0x000fc800078feaff */
[----:B-1----:R-:W-:Y:S01]  /*05c0*/  MOV R79, R102 ;  /* 0x00000066004f7202 */ /* 0x002fe20000000f00 */
[----:B--2---:R-:W-:Y:S01]  /*05d0*/  @P0 HADD2.F32 R82, -RZ, R76.H0_H0 ;  /* 0x2000004cff520230 */ /* 0x004fe20000004100 */
[----:B------:R-:W-:-:S04]  /*05e0*/  CS2R R76, SRZ ;  /* 0x00000000004c7805 */ /* 0x000fc8000001ff00 */
[----:B------:R-:W-:Y:S02]  /*05f0*/  @P0 R2UR UR4, R82 ;  /* 0x00000000520402ca */ /* 0x000fe400000e0000 */
[----:B---3--:R-:W-:-:S11]  /*0600*/  R2UR UR24, R78 ;  /* 0x000000004e1872ca */ /* 0x008fd600000e0000 */
[----:B------:R-:W-:Y:S01]  /*0610*/  @UP0 UMOV UR12, UR4 ;  /* 0x00000004000c0c82 */ /* 0x000fe20008000000 */
[----:B----4-:R-:W-:Y:S01]  /*0620*/  FSEL R104, R80, RZ, !P3 ;  /* 0x000000ff50687208 */ /* 0x010fe20005800000 */
        /* <DEDUP_REMOVED lines=12> */
[----:B--2---:R-:W-:Y:S02]  /*06f0*/  HADD2.F32 R87, -RZ, R76.H0_H0 ;  /* 0x2000004cff577230 */ /* 0x004fe40000004100 */
[----:B------:R-:W-:Y:S02]  /*0700*/  HADD2.F32 R95, -RZ, R77.H1_H1 ;  /* 0x3000004dff5f7230 */ /* 0x000fe40000004100 */
[----:B------:R-:W-:Y:S02]  /*0710*/  HADD2.F32 R103, -RZ, R79.H0_H0 ;  /* 0x2000004fff677230 */ /* 0x000fe40000004100 */
[C---:B------:R-:W-:Y:S01]  /*0720*/  FADD.FTZ R87, -R104.reuse, R87 ;  /* 0x0000005768577221 */ /* 0x040fe20000010100 */
[----:B------:R-:W-:Y:S02]  /*0730*/  HADD2.F32 R93, -RZ, R77.H0_H0 ;  /* 0x2000004dff5d7230 */ /* 0x000fe40000004100 */
[----:B0-----:R-:W-:Y:S01]  /*0740*/  FADD.FTZ R88, -R104, R95 ;  /* 0x0000005f68587221 */ /* 0x001fe20000010100 */
[----:B------:R-:W-:-:S02]  /*0750*/  HADD2.F32 R97, -RZ, R78.H0_H0 ;  /* 0x2000004eff617230 */ /* 0x000fc40000004100 */
[C---:B------:R-:W-:Y:S01]  /*0760*/  FADD.FTZ R95, -R104.reuse, R103 ;  /* 0x00000067685f7221 */ /* 0x040fe20000010100 */
[----:B---3--:R-:W-:Y:S02]  /*0770*/  HADD2.F32 R101, -RZ, R80.H0_H0 ;  /* 0x20000050ff657230 */ /* 0x008fe40000004100 */
[----:B------:R-:W-:Y:S01]  /*0780*/  FMUL.FTZ R103, R87, UR24 ;  /* 0x0000001857677c20 */ /* 0x000fe20008410000 */
[----:B------:R-:W-:Y:S02]  /*0790*/  HADD2.F32 R91, -RZ, R76.H1_H1 ;  /* 0x3000004cff5b7230 */ /* 0x000fe40000004100 */
[----:B------:R-:W-:Y:S01]  /*07a0*/  FADD.FTZ R93, -R104, R93 ;  /* 0x0000005d685d7221 */ /* 0x000fe20000010100 */
[----:B------:R-:W-:Y:S02]  /*07b0*/  HADD2.F32 R99, -RZ, R78.H1_H1 ;  /* 0x3000004eff637230 */ /* 0x000fe40000004100 */
[----:B------:R-:W-:Y:S01]  /*07c0*/  FADD.FTZ R48, R48, R101 ;  /* 0x0000006530307221 */ /* 0x000fe20000010000 */
[----:B------:R-:W-:-:S02]  /*07d0*/  HADD2.F32 R107, -RZ, R79.H1_H1 ;  /* 0x3000004fff6b7230 */ /* 0x000fc40000004100 */
[-C--:B------:R-:W-:Y:S01]  /*07e0*/  FFMA.FTZ R32, R103, R101.reuse, R32 ;  /* 0x0000006567207223 */ /* 0x080fe20000010020 */
[--C-:B------:R-:W-:Y:S02]  /*07f0*/  HADD2.F32 R79, -RZ, R81.reuse.H0_H0 ;  /* 0x20000051ff4f7230 */ /* 0x100fe40000004100 */
[----:B------:R-:W-:Y:S01]  /*0800*/  FMUL.FTZ R88, R88, UR24 ;  /* 0x0000001858587c20 */ /* 0x000fe20008410000 */
[----:B------:R-:W-:Y:S02]  /*0810*/  HADD2.F32 R78, -RZ, R81.H1_H1 ;  /* 0x30000051ff4e7230 */ /* 0x000fe40000004100 */
[C---:B------:R-:W-:Y:S01]  /*0820*/  FADD.FTZ R81, -R104.reuse, R97 ;  /* 0x0000006168517221 */ /* 0x040fe20000010100 */
[----:B------:R-:W-:Y:S02]  /*0830*/  HADD2.F32 R80, -RZ, R80.H1_H1 ;  /* 0x30000050ff507230 */ /* 0x000fe40000004100 */
[----:B------:R-:W-:Y:S01]  /*0840*/  FADD.FTZ R91, -R104, R91 ;  /* 0x0000005b685b7221 */ /* 0x000fe20000010100 */
[----:B-----5:R-:W-:Y:S01]  /*0850*/  FMUL.FTZ R101, R24, R101 ;  /* 0x0000006518657220 */ /* 0x020fe20000410000 */
[----:B------:R-:W-:Y:S01]  /*0860*/  FMUL.FTZ R97, R93, UR24 ;  /* 0x000000185d617c20 */ /* 0x000fe20008410000 */
[----:B------:R-:W-:Y:S01]  /*0870*/  FADD.FTZ R92, -R104, R99 ;  /* 0x00000063685c7221 */ /* 0x000fe20000010100 */
[----:B------:R-:W-:Y:S01]  /*0880*/  FADD.FTZ R51, R51, R78 ;  /* 0x0000004e33337221 */ /* 0x000fe20000010000 */
[-C--:B------:R-:W-:Y:S01]  /*0890*/  FFMA.FTZ R35, R88, R78.reuse, R35 ;  /* 0x0000004e58237223 */ /* 0x080fe20000010023 */
[----:B------:R-:W-:Y:S01]  /*08a0*/  FMUL.FTZ R89, R27, R78 ;  /* 0x0000004e1b597220 */ /* 0x000fe20000410000 */
[----:B------:R-:W-:Y:S01]  /*08b0*/  FMUL.FTZ R100, R91, UR24 ;  /* 0x000000185b647c20 */ /* 0x000fe20008410000 */
[-C--:B------:R-:W-:Y:S01]  /*08c0*/  FMUL.FTZ R99, R25, R80.reuse ;  /* 0x0000005019637220 */ /* 0x080fe20000410000 */
[----:B------:R-:W-:Y:S01]  /*08d0*/  FADD.FTZ R50, R50, R79 ;  /* 0x0000004f32327221 */ /* 0x000fe20000010000 */
[-C--:B------:R-:W-:Y:S01]  /*08e0*/  FFMA.FTZ R34, R97, R79.reuse, R34 ;  /* 0x0000004f61227223 */ /* 0x080fe20000010022 */
[----:B------:R-:W-:Y:S01]  /*08f0*/  FMUL.FTZ R87, R26, R79 ;  /* 0x0000004f1a577220 */ /* 0x000fe20000410000 */
[----:B------:R-:W-:Y:S01]  /*0900*/  FADD.FTZ R78, RZ, R101 ;  /* 0x00000065ff4e7221 */ /* 0x000fe20000010000 */
[----:B------:R-:W-:Y:S01]  /*0910*/  FFMA.FTZ R79, R103, R101, RZ ;  /* 0x00000065674f7223 */ /* 0x000fe200000100ff */
        /* <DEDUP_REMOVED lines=9> */
[----:B------:R-:W-:Y:S01]  /*09b0*/  FMUL.FTZ R90, R28, R105 ;  /* 0x000000691c5a7220 */ /* 0x000fe20000410000 */
[----:B------:R-:W-:Y:S01]  /*09c0*/  FADD.FTZ R81, R78, R89 ;  /* 0x000000594e517221 */ /* 0x000fe20000010000 */
[----:B------:R-:W-:Y:S01]  /*09d0*/  FFMA.FTZ R78, R88, R89, R79 ;  /* 0x00000059584e7223 */ /* 0x000fe2000001004f */
[--C-:B------:R-:W-:Y:S02]  /*09e0*/  HADD2.F32 R77, -RZ, R83.reuse.H0_H0 ;  /* 0x20000053ff4d7230 */ /* 0x100fe40000004100 */
[----:B------:R-:W-:Y:S01]  /*09f0*/  FMUL.FTZ R95, R95, UR24 ;  /* 0x000000185f5f7c20 */ /* 0x000fe20008410000 */
[----:B------:R-:W-:Y:S01]  /*0a00*/  FMUL.FTZ R92, R92, UR24 ;  /* 0x000000185c5c7c20 */ /* 0x000fe20008410000 */
[----:B------:R-:W-:Y:S01]  /*0a10*/  FMUL.FTZ R93, R29, R82 ;  /* 0x000000521d5d7220 */ /* 0x000fe20000410000 */
[----:B------:R-:W-:Y:S01]  /*0a20*/  FADD.FTZ R80, R81, R90 ;  /* 0x0000005a51507221 */ /* 0x000fe20000010000 */
[----:B------:R-:W-:Y:S01]  /*0a30*/  FFMA.FTZ R79, R91, R90, R78 ;  /* 0x0000005a5b4f7223 */ /* 0x000fe2000001004e */
[----:B------:R-:W-:-:S02]  /*0a40*/  HADD2.F32 R76, -RZ, R83.H1_H1 ;  /* 0x30000053ff4c7230 */ /* 0x000fc40000004100 */
[----:B------:R-:W-:Y:S01]  /*0a50*/  FADD.FTZ R98, -R104, R107 ;  /* 0x0000006b68627221 */ /* 0x000fe20000010100 */
        /* <DEDUP_REMOVED lines=18> */
.L_x_3933:
[----:B------:R-:W-:Y:S05]  /*0b80*/  BSYNC.RECONVERGENT B0 ;  /* 0x0000000000007941 */ /* 0x000fea0003800200 */
.L_x_3932:
        /* <DEDUP_REMOVED lines=13> */
[--C-:B--2---:R-:W-:Y:S02]  /*0c60*/  HADD2.F32 R79, -RZ, R9.reuse.H0_H0 ;  /* 0x20000009ff4f7230 */ /* 0x104fe40000004100 */
[----:B------:R-:W-:Y:S02]  /*0c70*/  HADD2.F32 R9, -RZ, R9.H1_H1 ;  /* 0x30000009ff097230 */ /* 0x000fe40000004100 */
[--C-:B------:R-:W-:Y:S02]  /*0c80*/  HADD2.F32 R3, -RZ, R8.reuse.H0_H0 ;  /* 0x20000008ff037230 */ /* 0x100fe40000004100 */
[----:B------:R-:W-:Y:S01]  /*0c90*/  FADD.FTZ R79, -R104, R79 ;  /* 0x0000004f684f7221 */ /* 0x000fe20000010100 */
[----:B------:R-:W-:Y:S02]  /*0ca0*/  HADD2.F32 R15, -RZ, R8.H1_H1 ;  /* 0x30000008ff0f7230 */ /* 0x000fe40000004100 */
[----:B------:R-:W-:-:S02]  /*0cb0*/  HADD2.F32 R81, -RZ, R10.H0_H0 ;  /* 0x2000000aff517230 */ /* 0x000fc40000004100 */
[C---:B------:R-:W-:Y:S01]  /*0cc0*/  FADD.FTZ R3, -R104.reuse, R3 ;  /* 0x0000000368037221 */ /* 0x040fe20000010100 */
[----:B------:R-:W-:Y:S02]  /*0cd0*/  HADD2.F32 R83, -RZ, R10.H1_H1 ;  /* 0x3000000aff537230 */ /* 0x000fe40000004100 */
[C---:B------:R-:W-:Y:S01]  /*0ce0*/  FADD.FTZ R10, -R104.reuse, R9 ;  /* 0x00000009680a7221 */ /* 0x040fe20000010100 */
[----:B---3--:R-:W-:Y:S02]  /*0cf0*/  HADD2.F32 R9, -RZ, R4.H0_H0 ;  /* 0x20000004ff097230 */ /* 0x008fe40000004100 */
[C---:B------:R-:W-:Y:S01]  /*0d00*/  FADD.FTZ R15, -R104.reuse, R15 ;  /* 0x0000000f680f7221 */ /* 0x040fe20000010100 */
[--C-:B------:R-:W-:Y:S02]  /*0d10*/  HADD2.F32 R85, -RZ, R11.reuse.H0_H0 ;  /* 0x2000000bff557230 */ /* 0x100fe40000004100 */
[----:B------:R-:W-:Y:S01]  /*0d20*/  FADD.FTZ R80, -R104, R83 ;  /* 0x0000005368507221 */ /* 0x000fe20000010100 */
[----:B------:R-:W-:-:S02]  /*0d30*/  HADD2.F32 R11, -RZ, R11.H1_H1 ;  /* 0x3000000bff0b7230 */ /* 0x000fc40000004100 */
[----:B------:R-:W-:Y:S01]  /*0d40*/  FMUL.FTZ R3, R3, UR24 ;  /* 0x0000001803037c20 */ /* 0x000fe20008410000 */
[----:B------:R-:W-:Y:S02]  /*0d50*/  HADD2.F32 R8, -RZ, R4.H1_H1 ;  /* 0x30000004ff087230 */ /* 0x000fe40000004100 */
[----:B------:R-:W-:Y:S01]  /*0d60*/  FMUL.FTZ R4, R15, UR24 ;  /* 0x000000180f047c20 */ /* 0x000fe20008410000 */
[--C-:B------:R-:W-:Y:S02]  /*0d70*/  HADD2.F32 R83, -RZ, R6.reuse.H0_H0 ;  /* 0x20000006ff537230 */ /* 0x100fe40000004100 */
[----:B------:R-:W-:Y:S01]  /*0d80*/  FADD.FTZ R86, -R104, R11 ;  /* 0x0000000b68567221 */ /* 0x000fe20000010100 */
[----:B------:R-:W-:Y:S02]  /*0d90*/  HADD2.F32 R82, -RZ, R6.H1_H1 ;  /* 0x30000006ff527230 */ /* 0x000fe40000004100 */
[----:B-----5:R-:W-:Y:S01]  /*0da0*/  FMUL.FTZ R6, R16, R9 ;  /* 0x0000000910067220 */ /* 0x020fe20000410000 */
[----:B------:R-:W-:-:S02]  /*0db0*/  HADD2.F32 R11, -RZ, R5.H0_H0 ;  /* 0x20000005ff0b7230 */ /* 0x000fc40000004100 */
[----:B------:R-:W-:Y:S01]  /*0dc0*/  FADD.FTZ R57, R57, R8 ;  /* 0x0000000839397221 */ /* 0x000fe20000010000 */
[--C-:B------:R-:W-:Y:S02]  /*0dd0*/  HADD2.F32 R105, -RZ, R7.reuse.H0_H0 ;  /* 0x20000007ff697230 */ /* 0x100fe40000004100 */
[----:B------:R-:W-:Y:S01]  /*0de0*/  FADD.FTZ R14, R77, R6 ;  /* 0x000000064d0e7221 */ /* 0x000fe20000010000 */
[----:B------:R-:W-:Y:S02]  /*0df0*/  HADD2.F32 R78, -RZ, R7.H1_H1 ;  /* 0x30000007ff4e7230 */ /* 0x000fe40000004100 */
[----:B------:R-:W-:Y:S01]  /*0e00*/  FMUL.FTZ R7, R17, R8 ;  /* 0x0000000811077220 */ /* 0x000fe20000410000 */
[----:B0-----:R-:W-:Y:S01]  /*0e10*/  FFMA.FTZ R13, R3, R6, R76 ;  /* 0x00000006030d7223 */ /* 0x001fe2000001004c */
[----:B------:R-:W-:Y:S01]  /*0e20*/  FFMA.FTZ R41, R4, R8, R41 ;  /* 0x0000000804297223 */ /* 0x000fe20000010029 */
[----:B------:R-:W-:Y:S02]  /*0e30*/  HADD2.F32 R12, -RZ, R5.H1_H1 ;  /* 0x30000005ff0c7230 */ /* 0x000fe40000004100 */
[----:B------:R-:W-:Y:S01]  /*0e40*/  FMUL.FTZ R8, R10, UR24 ;  /* 0x000000180a087c20 */ /* 0x000fe20008410000 */
[----:B------:R-:W-:Y:S01]  /*0e50*/  FMUL.FTZ R10, R18, R11 ;  /* 0x0000000b120a7220 */ /* 0x000fe20000410000 */
[----:B------:R-:W-:Y:S01]  /*0e60*/  FADD.FTZ R15, R14, R7 ;  /* 0x000000070e0f7221 */ /* 0x000fe20000010000 */
[----:B------:R-:W-:Y:S01]  /*0e70*/  FMUL.FTZ R5, R79, UR24 ;  /* 0x000000184f057c20 */ /* 0x000fe20008410000 */
[----:B------:R-:W-:Y:S01]  /*0e80*/  FFMA.FTZ R76, R4, R7, R13 ;  /* 0x00000007044c7223 */ /* 0x000fe2000001000d */
[----:B------:R-:W-:Y:S01]  /*0e90*/  FADD.FTZ R56, R56, R9 ;  /* 0x0000000938387221 */ /* 0x000fe20000010000 */
[----:B------:R-:W-:Y:S01]  /*0ea0*/  FFMA.FTZ R40, R3, R9, R40 ;  /* 0x0000000903287223 */ /* 0x000fe20000010028 */
[----:B------:R-:W-:Y:S01]  /*0eb0*/  FMUL.FTZ R14, R80, UR24 ;  /* 0x00000018500e7c20 */ /* 0x000fe20008410000 */
[----:B------:R-:W-:Y:S01]  /*0ec0*/  FMUL.FTZ R9, R19, R12 ;  /* 0x0000000c13097220 */ /* 0x000fe20000410000 */
[----:B------:R-:W-:Y:S01]  /*0ed0*/  FADD.FTZ R80, R15, R10 ;  /* 0x0000000a0f507221 */ /* 0x000fe20000010000 */
[----:B------:R-:W-:Y:S01]  /*0ee0*/  FADD.FTZ R81, -R104, R81 ;  /* 0x0000005168517221 */ /* 0x000fe20000010100 */
[----:B------:R-:W-:Y:S01]  /*0ef0*/  FFMA.FTZ R15, R5, R10, R76 ;  /* 0x0000000a050f7223 */ /* 0x000fe2000001004c */
        /* <DEDUP_REMOVED lines=30> */
.L_x_3935:
[----:B------:R-:W-:Y:S05]  /*10e0*/  BSYNC.RECONVERGENT B0 ;  /* 0x0000000000007941 */ /* 0x000fea0003800200 */
.L_x_3934:
        /* <DEDUP_REMOVED lines=32> */
.L_x_3937:
[----:B------:R-:W-:Y:S05]  /*12f0*/  BSYNC.RECONVERGENT B0 ;  /* 0x0000000000007941 */ /* 0x000fea0003800200 */
.L_x_3936:
        /* <DEDUP_REMOVED lines=67> */
[----:B------:R-:W-:Y:S06]  /*1730*/  BRA `(.L_x_3943) ;  /* 0x0000000000a07947 */ /* 0x000fec0003800000 */
.L_x_3942:
        /* <DEDUP_REMOVED lines=27> */
[C---:B------:R-:W-:Y:S01]  /*18f0*/  F2FP.F16.F32.PACK_AB R74, R80.reuse, R79 ;  /* 0x0000004f504a723e */ /* 0x040fe200000000ff */
        /* <DEDUP_REMOVED lines=9> */
[----:B------:R-:W-:Y:S02]  /*1990*/  F2FP.F16.F32.PACK_AB R78, R105, R82 ;  /* 0x00000052694e723e */ /* 0x000fe400000000ff */
[----:B------:R-:W-:Y:S02]  /*19a0*/  F2FP.F16.F32.PACK_AB R77, R83, R80 ;  /* 0x00000050534d723e */ /* 0x000fe400000000ff */
[----:B------:R-:W-:-:S07]  /*19b0*/  F2FP.F16.F32.PACK_AB R76, R81, R76 ;  /* 0x0000004c514c723e */ /* 0x000fce00000000ff */
.L_x_3943:
[----:B------:R-:W0:Y:S08]  /*19c0*/  @P0 LDC.64 R82, c[0x0][0x478] ;  /* 0x00011e00ff520b82 */ /* 0x000e300000000a00 */
[----:B------:R-:W1:Y:S01]  /*19d0*/  LDC.64 R80, c[0x0][0x468] ;  /* 0x00011a00ff507b82 */ /* 0x000e620000000a00 */
[----:B0-----:R-:W-:-:S05]  /*19e0*/  @P0 IMAD.WIDE.U32 R82, R102, 0x10, R82 ;  /* 0x0000001066520825 */ /* 0x001fca00078e0052 */
[----:B------:R0:W-:Y:S01]  /*19f0*/  @P0 STG.E.128 desc[UR14][R82.64], R72 ;  /* 0x0000004852000986 */ /* 0x0001e2000c101d0e */
[C---:B-1----:R-:W-:Y:S01]  /*1a00*/  IMAD.WIDE.U32 R80, R102.reuse, 0x10, R80 ;  /* 0x0000001066507825 */ /* 0x042fe200078e0050 */
[----:B------:R-:W-:-:S04]  /*1a10*/  IADD3 R102, PT, PT, R102, 0x80, RZ ;  /* 0x0000008066667810 */ /* 0x000fc80007ffe0ff */
[----:B------:R0:W-:Y:S03]  /*1a20*/  STG.E.128 desc[UR14][R80.64], R76 ;  /* 0x0000004c50007986 */ /* 0x0001e6000c101d0e */
.L_x_3941:
[----:B------:R-:W-:Y:S05]  /*1a30*/  BSYNC.RECONVERGENT B1 ;  /* 0x0000000000017941 */ /* 0x000fea0003800200 */
.L_x_3940:
        /* <DEDUP_REMOVED lines=45> */
.L_x_3945:
        /* <DEDUP_REMOVED lines=35> */
[----:B------:R-:W-:-:S07]  /*1f40*/  F2FP.F16.F32.PACK_AB R79, R104, R83 ;  /* 0x00000053684f723e */ /* 0x000fce00000000ff */
.L_x_3946:
[----:B------:R-:W0:Y:S08]  /*1f50*/  @P0 LDC.64 R82, c[0x0][0x478] ;  /* 0x00011e00ff520b82 */ /* 0x000e300000000a00 */
[----:B------:R-:W1:Y:S01]  /*1f60*/  LDC.64 R80, c[0x0][0x468] ;  /* 0x00011a00ff507b82 */ /* 0x000e620000000a00 */
[----:B0-----:R-:W-:-:S05]  /*1f70*/  @P0 IMAD.WIDE.U32 R82, R102, 0x10, R82 ;  /* 0x0000001066520825 */ /* 0x001fca00078e0052 */
[----:B------:R3:W-:Y:S01]  /*1f80*/  @P0 STG.E.128 desc[UR14][R82.64], R72 ;  /* 0x0000004852000986 */ /* 0x0007e2000c101d0e */
[----:B-1----:R-:W-:-:S05]  /*1f90*/  IMAD.WIDE.U32 R80, R102, 0x10, R80 ;  /* 0x0000001066507825 */ /* 0x002fca00078e0050 */
[----:B------:R3:W-:Y:S01]  /*1fa0*/  STG.E.128 desc[UR14][R80.64], R76 ;  /* 0x0000004c50007986 */ /* 0x0007e2000c101d0e */
[----:B------:R-:W-:Y:S05]  /*1fb0*/  BRA `(.L_x_3944) ;  /* 0x0000000c00647947 */ /* 0x000fea0003800000 */
.L_x_3939:
[----:B------:R-:W-:-:S04]  /*1fc0*/  UISETP.NE.U32.AND UP1, UPT, UR20, URZ, UPT ;  /* 0x000000ff1400728c */ /* 0x000fc8000bf25070 */
[----:B------:R-:W-:-:S09]  /*1fd0*/  UISETP.NE.AND.EX UP1, UPT, UR21, URZ, UPT, UP1 ;  /* 0x000000ff1500728c */ /* 0x000fd2000bf25310 */
[----:B------:R-:W-:Y:S05]  /*1fe0*/  BRA.U UP1, `(.L_x_3947) ;  /* 0x0000000501947547 */ /* 0x000fea000b800000 */
[----:B------:R-:W-:Y:S01]  /*1ff0*/  ISETP.GT.U32.AND P0, PT, R0, 0x7f, PT ;  /* 0x0000007f0000780c */ /* 0x000fe20003f04070 */
[----:B------:R-:W-:-:S12]  /*2000*/  BSSY.RECONVERGENT B1, `(.L_x_3948) ;  /* 0x0000032000017945 */ /* 0x000fd80003800200 */
[----:B------:R-:W-:Y:S05]  /*2010*/  @!P0 BRA `(.L_x_3949) ;  /* 0x0000000000c08947 */ /* 0x000fea0003800000 */
[--C-:B------:R-:W-:Y:S01]  /*2020*/  FFMA.FTZ R83, R95, UR4, R104.reuse ;  /* 0x000000045f537c23 */ /* 0x100fe20008010068 */
[--C-:B------:R-:W-:Y:S01]  /*2030*/  FFMA.FTZ R81, R91, UR4, R104.reuse ;  /* 0x000000045b517c23 */ /* 0x100fe20008010068 */
[--C-:B------:R-:W-:Y:S01]  /*2040*/  FFMA.FTZ R80, R92, UR4, R104.reuse ;  /* 0x000000045c507c23 */ /* 0x100fe20008010068 */
[--C-:B------:R-:W-:Y:S02]  /*2050*/  HADD2.F32 R78, -RZ, R67.reuse.H0_H0 ;  /* 0x20000043ff4e7230 */ /* 0x100fe40000004100 */
[----:B------:R-:W-:Y:S01]  /*2060*/  FFMA.FTZ R105, R98, UR4, R104 ;  /* 0x0000000462697c23 */ /* 0x000fe20008010068 */
[--C-:B------:R-:W-:Y:S02]  /*2070*/  HADD2.F32 R76, -RZ, R66.reuse.H0_H0 ;  /* 0x20000042ff4c7230 */ /* 0x100fe40000004100 */
[----:B------:R-:W-:Y:S01]  /*2080*/  FADD.FTZ R83, R94, -R83 ;  /* 0x800000535e537221 */ /* 0x000fe20000010000 */
[----:B------:R-:W-:Y:S02]  /*2090*/  HADD2.F32 R77, -RZ, R66.H1_H1 ;  /* 0x30000042ff4d7230 */ /* 0x000fe40000004100 */
[----:B------:R-:W-:Y:S01]  /*20a0*/  FADD.FTZ R81, R90, -R81 ;  /* 0x800000515a517221 */ /* 0x000fe20000010000 */
[----:B------:R-:W-:Y:S01]  /*20b0*/  FADD.FTZ R80, R93, -R80 ;  /* 0x800000505d507221 */ /* 0x000fe20000010000 */
[----:B------:R-:W-:Y:S01]  /*20c0*/  FADD.FTZ R106, R96, -R105 ;  /* 0x80000069606a7221 */ /* 0x000fe20000010000 */
[----:B------:R-:W-:Y:S01]  /*20d0*/  FFMA.FTZ R105, R83, UR24, R78 ;  /* 0x0000001853697c23 */ /* 0x000fe2000801004e */
[----:B------:R-:W-:Y:S01]  /*20e0*/  FFMA.FTZ R82, R81, UR24, R76 ;  /* 0x0000001851527c23 */ /* 0x000fe2000801004c */
[----:B------:R-:W-:Y:S01]  /*20f0*/  FFMA.FTZ R83, R80, UR24, R77 ;  /* 0x0000001850537c23 */ /* 0x000fe2000801004d */
[----:B------:R-:W-:Y:S01]  /*2100*/  HADD2.F32 R79, -RZ, R67.H1_H1 ;  /* 0x30000043ff4f7230 */ /* 0x000fe20000004100 */
[----:B------:R-:W0:Y:S01]  /*2110*/  LDC.64 R80, c[0x0][0x468] ;  /* 0x00011a00ff507b82 */ /* 0x000e220000000a00 */
[--C-:B------:R-:W-:Y:S01]  /*2120*/  FFMA.FTZ R112, R97, UR4, R104.reuse ;  /* 0x0000000461707c23 */ /* 0x100fe20008010068 */
[--C-:B------:R-:W-:Y:S01]  /*2130*/  FFMA.FTZ R114, R88, UR4, R104.reuse ;  /* 0x0000000458727c23 */ /* 0x100fe20008010068 */
[--C-:B------:R-:W-:Y:S01]  /*2140*/  FFMA.FTZ R108, R103, UR4, R104.reuse ;  /* 0x00000004676c7c23 */ /* 0x100fe20008010068 */
[----:B------:R-:W-:Y:S01]  /*2150*/  FFMA.FTZ R110, R100, UR4, R104 ;  /* 0x00000004646e7c23 */ /* 0x000fe20008010068 */
[----:B------:R-:W-:Y:S01]  /*2160*/  FFMA.FTZ R106, R106, UR24, R79 ;  /* 0x000000186a6a7c23 */ /* 0x000fe2000801004f */
        /* <DEDUP_REMOVED lines=20> */
[----:B------:R-:W-:Y:S01]  /*22b0*/  F2FP.F16.F32.PACK_AB R79, R109, R108 ;  /* 0x0000006c6d4f723e */ /* 0x000fe200000000ff */
[----:B0-----:R-:W-:Y:S01]  /*22c0*/  IMAD.WIDE.U32 R80, R102, 0x10, R80 ;  /* 0x0000001066507825 */ /* 0x001fe200078e0050 */
[----:B------:R-:W-:-:S02]  /*22d0*/  F2FP.F16.F32.PACK_AB R78, R107, R106 ;  /* 0x0000006a6b4e723e */ /* 0x000fc400000000ff */
[----:B------:R-:W-:Y:S02]  /*22e0*/  F2FP.F16.F32.PACK_AB R77, R105, R82 ;  /* 0x00000052694d723e */ /* 0x000fe400000000ff */
[----:B------:R-:W-:Y:S02]  /*22f0*/  F2FP.F16.F32.PACK_AB R76, R83, R76 ;  /* 0x0000004c534c723e */ /* 0x000fe400000000ff */
[----:B------:R-:W-:-:S03]  /*2300*/  IADD3 R102, PT, PT, R102, 0x80, RZ ;  /* 0x0000008066667810 */ /* 0x000fc60007ffe0ff */
[----:B------:R0:W-:Y:S04]  /*2310*/  STG.E.128 desc[UR14][R80.64], R76 ;  /* 0x0000004c50007986 */ /* 0x0001e8000c101d0e */
.L_x_3949:
[----:B------:R-:W-:Y:S05]  /*2320*/  BSYNC.RECONVERGENT B1 ;  /* 0x0000000000017941 */ /* 0x000fea0003800200 */
.L_x_3948:
[----:B------:R-:W-:Y:S05]  /*2330*/  @!P2 BRA `(.L_x_3944) ;  /* 0x000000080084a947 */ /* 0x000fea0003800000 */
[--C-:B------:R-:W-:Y:S01]  /*2340*/  FFMA.FTZ R83, R15, UR4, R104.reuse ;  /* 0x000000040f537c23 */ /* 0x100fe20008010068 */
[--C-:B------:R-:W-:Y:S01]  /*2350*/  FFMA.FTZ R82, R86, UR4, R104.reuse ;  /* 0x0000000456527c23 */ /* 0x100fe20008010068 */
[--C-:B0-----:R-:W-:Y:S01]  /*2360*/  FFMA.FTZ R81, R11, UR4, R104.reuse ;  /* 0x000000040b517c23 */ /* 0x101fe20008010068 */
[----:B------:R-:W-:Y:S01]  /*2370*/  FFMA.FTZ R80, R14, UR4, R104 ;  /* 0x000000040e507c23 */ /* 0x000fe20008010068 */
[--C-:B------:R-:W-:Y:S02]  /*2380*/  HADD2.F32 R78, -RZ, R71.reuse.H0_H0 ;  /* 0x20000047ff4e7230 */ /* 0x100fe40000004100 */
[----:B------:R-:W-:Y:S01]  /*2390*/  FADD.FTZ R83, R84, -R83 ;  /* 0x8000005354537221 */ /* 0x000fe20000010000 */
[----:B------:R-:W-:Y:S02]  /*23a0*/  HADD2.F32 R79, -RZ, R71.H1_H1 ;  /* 0x30000047ff4f7230 */ /* 0x000fe40000004100 */
[----:B------:R-:W-:Y:S01]  /*23b0*/  FADD.FTZ R82, R85, -R82 ;  /* 0x8000005255527221 */ /* 0x000fe20000010000 */
[----:B------:R-:W-:-:S02]  /*23c0*/  HADD2.F32 R76, -RZ, R70.H0_H0 ;  /* 0x20000046ff4c7230 */ /* 0x000fc40000004100 */
[----:B------:R-:W-:Y:S01]  /*23d0*/  FADD.FTZ R81, R12, -R81 ;  /* 0x800000510c517221 */ /* 0x000fe20000010000 */
[----:B------:R-:W-:Y:S02]  /*23e0*/  HADD2.F32 R77, -RZ, R70.H1_H1 ;  /* 0x30000046ff4d7230 */ /* 0x000fe40000004100 */
[----:B------:R-:W-:Y:S01]  /*23f0*/  FADD.FTZ R80, R13, -R80 ;  /* 0x800000500d507221 */ /* 0x000fe20000010000 */
[----:B------:R-:W-:Y:S01]  /*2400*/  FFMA.FTZ R105, R83, UR24, R78 ;  /* 0x0000001853697c23 */ /* 0x000fe2000801004e */
[----:B------:R-:W-:Y:S01]  /*2410*/  FFMA.FTZ R106, R82, UR24, R79 ;  /* 0x00000018526a7c23 */ /* 0x000fe2000801004f */
[----:B------:R-:W-:Y:S01]  /*2420*/  FFMA.FTZ R82, R81, UR24, R76 ;  /* 0x0000001851527c23 */ /* 0x000fe2000801004c */
[----:B------:R-:W-:Y:S01]  /*2430*/  FFMA.FTZ R83, R80, UR24, R77 ;  /* 0x0000001850537c23 */ /* 0x000fe2000801004d */
[--C-:B------:R-:W-:Y:S01]  /*2440*/  FFMA.FTZ R107, R3, UR4, R104.reuse ;  /* 0x00000004036b7c23 */ /* 0x100fe20008010068 */
[----:B------:R-:W0:Y:S01]  /*2450*/  LDC.64 R76, c[0x0][0x468] ;  /* 0x00011a00ff4c7b82 */ /* 0x000e220000000a00 */
[--C-:B------:R-:W-:Y:S01]  /*2460*/  FFMA.FTZ R108, R4, UR4, R104.reuse ;  /* 0x00000004046c7c23 */ /* 0x100fe20008010068 */
[--C-:B------:R-:W-:Y:S01]  /*2470*/  FFMA.FTZ R109, R5, UR4, R104.reuse ;  /* 0x00000004056d7c23 */ /* 0x100fe20008010068 */
        /* <DEDUP_REMOVED lines=23> */
[----:B------:R-:W-:Y:S02]  /*25f0*/  F2FP.F16.F32.PACK_AB R78, R107, R106 ;  /* 0x0000006a6b4e723e */ /* 0x000fe400000000ff */
[----:B------:R-:W-:Y:S02]  /*2600*/  F2FP.F16.F32.PACK_AB R77, R105, R104 ;  /* 0x00000068694d723e */ /* 0x000fe400000000ff */
[----:B------:R-:W-:-:S05]  /*2610*/  F2FP.F16.F32.PACK_AB R76, R83, R82 ;  /* 0x00000052534c723e */ /* 0x000fca00000000ff */
[----:B------:R1:W-:Y:S01]  /*2620*/  STG.E.128 desc[UR14][R80.64], R76 ;  /* 0x0000004c50007986 */ /* 0x0003e2000c101d0e */
[----:B------:R-:W-:Y:S05]  /*2630*/  BRA `(.L_x_3944) ;  /* 0x0000000400c47947 */ /* 0x000fea0003800000 */
.L_x_3947:
[----:B------:R-:W-:Y:S04]  /*2640*/  BSSY.RECONVERGENT B1, `(.L_x_3950) ;  /* 0x0000039000017945 */ /* 0x000fe80003800200 */
[----:B------:R-:W-:Y:S05]  /*2650*/  @!P1 BRA `(.L_x_3951) ;  /* 0x0000000000dc9947 */ /* 0x000fea0003800000 */
[--C-:B------:R-:W-:Y:S01]  /*2660*/  FFMA.FTZ R72, R103, UR4, R104.reuse ;  /* 0x0000000467487c23 */ /* 0x100fe20008010068 */
[--C-:B------:R-:W-:Y:S01]  /*2670*/  FFMA.FTZ R74, R100, UR4, R104.reuse ;  /* 0x00000004644a7c23 */ /* 0x100fe20008010068 */
[--C-:B------:R-:W-:Y:S01]  /*2680*/  FFMA.FTZ R76, R97, UR4, R104.reuse ;  /* 0x00000004614c7c23 */ /* 0x100fe20008010068 */
        /* <DEDUP_REMOVED lines=9> */
[----:B------:R-:W0:Y:S01]  /*2720*/  LDC.64 R82, c[0x0][0x478] ;  /* 0x00011e00ff527b82 */ /* 0x000e220000000a00 */
[----:B------:R-:W-:Y:S01]  /*2730*/  FFMA.FTZ R72, R72, UR24, R73 ;  /* 0x0000001848487c23 */ /* 0x000fe20008010049 */
[----:B------:R-:W-:Y:S01]  /*2740*/  FFMA.FTZ R75, R74, UR24, R75 ;  /* 0x000000184a4b7c23 */ /* 0x000fe2000801004b */
[----:B------:R-:W-:Y:S01]  /*2750*/  FFMA.FTZ R73, R76, UR24, R77 ;  /* 0x000000184c497c23 */ /* 0x000fe2000801004d */
[----:B------:R-:W-:Y:S01]  /*2760*/  FFMA.FTZ R74, R78, UR24, R79 ;  /* 0x000000184e4a7c23 */ /* 0x000fe2000801004f */
[--C-:B------:R-:W-:Y:S01]  /*2770*/  FFMA.FTZ R77, R91, UR4, R104.reuse ;  /* 0x000000045b4d7c23 */ /* 0x100fe20008010068 */
[----:B------:R-:W-:Y:S01]  /*2780*/  FFMA.FTZ R78, R92, UR4, R104 ;  /* 0x000000045c4e7c23 */ /* 0x000fe20008010068 */
[--C-:B------:R-:W-:Y:S01]  /*2790*/  HADD2.F32 R76, -RZ, R66.reuse.H0_H0 ;  /* 0x20000042ff4c7230 */ /* 0x100fe20000004100 */
[----:B------:R-:W1:Y:S01]  /*27a0*/  LDC.64 R80, c[0x0][0x468] ;  /* 0x00011a00ff507b82 */ /* 0x000e620000000a00 */
[----:B------:R-:W-:-:S02]  /*27b0*/  HADD2.F32 R79, -RZ, R66.H1_H1 ;  /* 0x30000042ff4f7230 */ /* 0x000fc40000004100 */
[--C-:B------:R-:W-:Y:S01]  /*27c0*/  FFMA.FTZ R105, R95, UR4, R104.reuse ;  /* 0x000000045f697c23 */ /* 0x100fe20008010068 */
[----:B------:R-:W-:Y:S01]  /*27d0*/  FFMA.FTZ R109, R98, UR4, R104 ;  /* 0x00000004626d7c23 */ /* 0x000fe20008010068 */
[----:B------:R-:W-:Y:S01]  /*27e0*/  FADD.FTZ R77, R90, -R77 ;  /* 0x8000004d5a4d7221 */ /* 0x000fe20000010000 */
        /* <DEDUP_REMOVED lines=10> */
[C---:B------:R-:W-:Y:S01]  /*2890*/  F2FP.F16.F32.PACK_AB R73, R74.reuse, R73 ;  /* 0x000000494a49723e */ /* 0x040fe200000000ff */
        /* <DEDUP_REMOVED lines=8> */
[----:B------:R-:W-:Y:S01]  /*2920*/  F2FP.F16.F32.PACK_AB R72, R75, R72 ;  /* 0x000000484b48723e */ /* 0x000fe200000000ff */
[----:B0-----:R-:W-:Y:S01]  /*2930*/  IMAD.WIDE.U32 R82, R102, 0x10, R82 ;  /* 0x0000001066527825 */ /* 0x001fe200078e0052 */
[----:B------:R-:W-:-:S02]  /*2940*/  F2FP.F16.F32.PACK_AB R76, R77, R76 ;  /* 0x0000004c4d4c723e */ /* 0x000fc400000000ff */
[----:B------:R-:W-:Y:S01]  /*2950*/  F2FP.F16.F32.PACK_AB R75, R110, R107 ;  /* 0x0000006b6e4b723e */ /* 0x000fe200000000ff */
[C---:B-1----:R-:W-:Y:S01]  /*2960*/  IMAD.WIDE.U32 R80, R102.reuse, 0x10, R80 ;  /* 0x0000001066507825 */ /* 0x042fe200078e0050 */
[----:B------:R-:W-:Y:S02]  /*2970*/  F2FP.F16.F32.PACK_AB R77, R79, R78 ;  /* 0x0000004e4f4d723e */ /* 0x000fe400000000ff */
[----:B------:R-:W-:Y:S01]  /*2980*/  F2FP.F16.F32.PACK_AB R78, R105, R106 ;  /* 0x0000006a694e723e */ /* 0x000fe200000000ff */
[----:B------:R0:W-:Y:S01]  /*2990*/  STG.E.128 desc[UR14][R82.64], R72 ;  /* 0x0000004852007986 */ /* 0x0001e2000c101d0e */
[----:B------:R-:W-:Y:S02]  /*29a0*/  F2FP.F16.F32.PACK_AB R79, R109, R108 ;  /* 0x0000006c6d4f723e */ /* 0x000fe400000000ff */
[----:B------:R-:W-:-:S03]  /*29b0*/  IADD3 R102, PT, PT, R102, 0x80, RZ ;  /* 0x0000008066667810 */ /* 0x000fc60007ffe0ff */
[----:B------:R0:W-:Y:S04]  /*29c0*/  STG.E.128 desc[UR14][R80.64], R76 ;  /* 0x0000004c50007986 */ /* 0x0001e8000c101d0e */
.L_x_3951:
[----:B------:R-:W-:Y:S05]  /*29d0*/  BSYNC.RECONVERGENT B1 ;  /* 0x0000000000017941 */ /* 0x000fea0003800200 */
.L_x_3950:
[----:B------:R-:W-:Y:S05]  /*29e0*/  @!P2 BRA `(.L_x_3944) ;  /* 0x0000000000d8a947 */ /* 0x000fea0003800000 */
[----:B0-----:R-:W0:Y:S01]  /*29f0*/  LDC.64 R80, c[0x0][0x478] ;  /* 0x00011e00ff507b82 */ /* 0x001e220000000a00 */
[--C-:B------:R-:W-:Y:S01]  /*2a00*/  FFMA.FTZ R73, R3, UR4, R104.reuse ;  /* 0x0000000403497c23 */ /* 0x100fe20008010068 */
[--C-:B------:R-:W-:Y:S01]  /*2a10*/  FFMA.FTZ R78, R8, UR4, R104.reuse ;  /* 0x00000004084e7c23 */ /* 0x100fe20008010068 */
[--C-:B------:R-:W-:Y:S01]  /*2a20*/  FFMA.FTZ R74, R4, UR4, R104.reuse ;  /* 0x00000004044a7c23 */ /* 0x100fe20008010068 */
[----:B------:R-:W-:Y:S01]  /*2a30*/  FFMA.FTZ R77, R5, UR4, R104 ;  /* 0x00000004054d7c23 */ /* 0x000fe20008010068 */
[----:B------:R-:W-:Y:S02]  /*2a40*/  HADD2.F32 R75, -RZ, R68.H0_H0 ;  /* 0x20000044ff4b7230 */ /* 0x000fe40000004100 */
[----:B------:R-:W-:Y:S01]  /*2a50*/  FADD.FTZ R72, R6, -R73 ;  /* 0x8000004906487221 */ /* 0x000fe20000010000 */
[--C-:B------:R-:W-:Y:S01]  /*2a60*/  HADD2.F32 R105, -RZ, R69.reuse.H1_H1 ;  /* 0x30000045ff697230 */ /* 0x100fe20000004100 */
[----:B------:R-:W1:Y:S01]  /*2a70*/  LDC.64 R82, c[0x0][0x468] ;  /* 0x00011a00ff527b82 */ /* 0x000e620000000a00 */
[----:B------:R-:W-:Y:S01]  /*2a80*/  FADD.FTZ R78, R9, -R78 ;  /* 0x8000004e094e7221 */ /* 0x000fe20000010000 */
[----:B------:R-:W-:-:S02]  /*2a90*/  HADD2.F32 R79, -RZ, R69.H0_H0 ;  /* 0x20000045ff4f7230 */ /* 0x000fc40000004100 */
[----:B------:R-:W-:Y:S01]  /*2aa0*/  FADD.FTZ R73, R7, -R74 ;  /* 0x8000004a07497221 */ /* 0x000fe20000010000 */
[----:B------:R-:W-:Y:S02]  /*2ab0*/  HADD2.F32 R76, -RZ, R68.H1_H1 ;  /* 0x30000044ff4c7230 */ /* 0x000fe40000004100 */
[----:B------:R-:W-:Y:S01]  /*2ac0*/  FADD.FTZ R74, R10, -R77 ;  /* 0x8000004d0a4a7221 */ /* 0x000fe20000010000 */
[----:B------:R-:W-:Y:S01]  /*2ad0*/  FFMA.FTZ R72, R72, UR24, R75 ;  /* 0x0000001848487c23 */ /* 0x000fe2000801004b */
[----:B------:R-:W-:Y:S01]  /*2ae0*/  FFMA.FTZ R105, R78, UR24, R105 ;  /* 0x000000184e697c23 */ /* 0x000fe20008010069 */
[--C-:B------:R-:W-:Y:S01]  /*2af0*/  FFMA.FTZ R75, R11, UR4, R104.reuse ;  /* 0x000000040b4b7c23 */ /* 0x100fe20008010068 */
[----:B------:R-:W-:Y:S01]  /*2b00*/  FFMA.FTZ R78, R14, UR4, R104 ;  /* 0x000000040e4e7c23 */ /* 0x000fe20008010068 */
[----:B------:R-:W-:Y:S01]  /*2b10*/  FFMA.FTZ R74, R74, UR24, R79 ;  /* 0x000000184a4a7c23 */ /* 0x000fe2000801004f */
[----:B------:R-:W-:Y:S01]  /*2b20*/  FFMA.FTZ R73, R73, UR24, R76 ;  /* 0x0000001849497c23 */ /* 0x000fe2000801004c */
        /* <DEDUP_REMOVED lines=12> */
[----:B------:R-:W-:Y:S01]  /*2bf0*/  FMUL.FTZ R76, R72, UR12 ;  /* 0x0000000c484c7c20 */ /* 0x000fe20008410000 */
[----:B------:R-:W-:Y:S01]  /*2c00*/  FFMA.FTZ R106, R79, UR24, R106 ;  /* 0x000000184f6a7c23 */ /* 0x000fe2000801006a */
[----:B------:R-:W-:Y:S01]  /*2c10*/  FFMA.FTZ R107, R107, UR24, R108 ;  /* 0x000000186b6b7c23 */ /* 0x000fe2000801006c */
[C---:B------:R-:W-:Y:S01]  /*2c20*/  F2FP.F16.F32.PACK_AB R72, R73.reuse, R72 ;  /* 0x000000484948723e */ /* 0x040fe200000000ff */
[----:B------:R-:W-:Y:S01]  /*2c30*/  FMUL.FTZ R77, R73, UR12 ;  /* 0x0000000c494d7c20 */ /* 0x000fe20008410000 */
[----:B------:R-:W-:Y:S01]  /*2c40*/  FMUL.FTZ R78, R74, UR12 ;  /* 0x0000000c4a4e7c20 */ /* 0x000fe20008410000 */
[C---:B------:R-:W-:Y:S01]  /*2c50*/  F2FP.F16.F32.PACK_AB R73, R105.reuse, R74 ;  /* 0x0000004a6949723e */ /* 0x040fe200000000ff */
[----:B------:R-:W-:Y:S01]  /*2c60*/  FMUL.FTZ R105, R105, UR12 ;  /* 0x0000000c69697c20 */ /* 0x000fe20008410000 */
[----:B------:R-:W-:Y:S01]  /*2c70*/  F2FP.F16.F32.PACK_AB R74, R104, R75 ;  /* 0x0000004b684a723e */ /* 0x000fe200000000ff */
[----:B0-----:R-:W-:-:S04]  /*2c80*/  IMAD.WIDE.U32 R80, R102, 0x10, R80 ;  /* 0x0000001066507825 */ /* 0x001fc800078e0050 */
[----:B------:R-:W-:Y:S01]  /*2c90*/  FMUL.FTZ R79, R75, UR12 ;  /* 0x0000000c4b4f7c20 */ /* 0x000fe20008410000 */
[----:B------:R-:W-:Y:S01]  /*2ca0*/  FMUL.FTZ R104, R104, UR12 ;  /* 0x0000000c68687c20 */ /* 0x000fe20008410000 */
[----:B------:R-:W-:Y:S01]  /*2cb0*/  FMUL.FTZ R109, R107, UR12 ;  /* 0x0000000c6b6d7c20 */ /* 0x000fe20008410000 */
[----:B-1----:R-:W-:-:S04]  /*2cc0*/  IMAD.WIDE.U32 R82, R102, 0x10, R82 ;  /* 0x0000001066527825 */ /* 0x002fc800078e0052 */
[----:B------:R-:W-:Y:S01]  /*2cd0*/  FMUL.FTZ R102, R106, UR12 ;  /* 0x0000000c6a667c20 */ /* 0x000fe20008410000 */
[----:B------:R-:W-:Y:S02]  /*2ce0*/  F2FP.F16.F32.PACK_AB R76, R77, R76 ;  /* 0x0000004c4d4c723e */ /* 0x000fe400000000ff */
[----:B------:R-:W-:Y:S02]  /*2cf0*/  F2FP.F16.F32.PACK_AB R77, R105, R78 ;  /* 0x0000004e694d723e */ /* 0x000fe400000000ff */
[----:B------:R-:W-:Y:S02]  /*2d00*/  F2FP.F16.F32.PACK_AB R75, R107, R106 ;  /* 0x0000006a6b4b723e */ /* 0x000fe400000000ff */
[----:B------:R-:W-:Y:S02]  /*2d10*/  F2FP.F16.F32.PACK_AB R78, R104, R79 ;  /* 0x0000004f684e723e */ /* 0x000fe400000000ff */
[----:B------:R-:W-:Y:S01]  /*2d20*/  F2FP.F16.F32.PACK_AB R79, R109, R102 ;  /* 0x000000666d4f723e */ /* 0x000fe200000000ff */
[----:B------:R2:W-:Y:S04]  /*2d30*/  STG.E.128 desc[UR14][R80.64], R72 ;  /* 0x0000004850007986 */ /* 0x0005e8000c101d0e */
[----:B------:R2:W-:Y:S02]  /*2d40*/  STG.E.128 desc[UR14][R82.64], R76 ;  /* 0x0000004c52007986 */ /* 0x0005e4000c101d0e */
.L_x_3944:
[----:B------:R-:W-:Y:S05]  /*2d50*/  BSYNC.RECONVERGENT B0 ;  /* 0x0000000000007941 */ /* 0x000fea0003800200 */
.L_x_3938:
[----:B------:R-:W-:Y:S02]  /*2d60*/  UIADD3 UR7, UPT, UPT, UR7, UR22, URZ ;  /* 0x0000001607077290 */ /* 0x000fe4000fffe0ff */
[----:B------:R-:W-:Y:S02]  /*2d70*/  UPLOP3.LUT UP2, UPT, UPT, UPT, UP2, 0x40, 0x4 ;  /* 0x000000000004789c */ /* 0x000fe40003f4e820 */
[----:B------:R-:W-:-:S09]  /*2d80*/  UISETP.GE.AND UP1, UPT, UR7, UR23, UPT ;  /* 0x000000170700728c */ /* 0x000fd2000bf26270 */
[----:B------:R-:W-:Y:S05]  /*2d90*/  BRA.U !UP1, `(.L_x_3952) ;  /* 0xffffffd509a87547 */ /* 0x000fea000b83ffff */
.L_x_3931:
        /* <DEDUP_REMOVED lines=23> */
.L_x_3953:
        /* <DEDUP_REMOVED lines=15> */
.L_x_8066:


//--------------------- .text._ZN10layer_norm13ln_bwd_kernelINS_13Kernel_traitsIf6__halfS2_S2_fjLj2048ELj1ELj1ELj4ELj16ENS_18Kernel_traits_baseILj2048EfS2_S2_S2_fjLj128EEEEELb0ELb0ELb0ELb1EEEvNS_9BwdParamsE --------------------------
	.section	.text._ZN10layer_norm13ln_bwd_kernelINS_13Kernel_traitsIf6__halfS2_S2_fjLj2048ELj1ELj1ELj4ELj16ENS_18Kernel_traits_baseILj2048EfS2_S2_S2_fjLj128EEEEELb0ELb0ELb0ELb1EEEvNS_9BwdParamsE,"ax",@progbits
	.align	128
        .global         _ZN10layer_norm13ln_bwd_kernelINS_13Kernel_traitsIf6__halfS2_S2_fjLj2048ELj1ELj1ELj4ELj16ENS_18Kernel_traits_baseILj2048EfS2_S2_S2_fjLj128EEEEELb0ELb0ELb0ELb1EEEvNS_9BwdParamsE
        .type           _ZN10layer_norm13ln_bwd_kernelINS_13Kernel_traitsIf6__halfS2_S2_fjLj2048ELj1ELj1ELj4ELj16ENS_18Kernel_traits_baseILj2048EfS2_S2_S2_fjLj128EEEEELb0ELb0ELb0ELb1EEEvNS_9BwdParamsE,@function
        .size           _ZN10layer_norm13ln_bwd_kernelINS_13Kernel_traitsIf6__halfS2_S2_fjLj2048ELj1ELj1ELj4ELj16ENS_18Kernel_traits_baseILj2048EfS2_S2_S2_fjLj128EEEEELb0ELb0ELb0ELb1EEEvNS_9BwdParamsE,(.L_x_8067 - _ZN10layer_norm13ln_bwd_kernelINS_13Kernel_traitsIf6__halfS2_S2_fjLj2048ELj1ELj1ELj4ELj16ENS_18Kernel_traits_baseILj2048EfS2_S2_S2_fjLj128EEEEELb0ELb0ELb0ELb1EEEvNS_9BwdParamsE)
        .other          _ZN10layer_norm13ln_bwd_kernelINS_13Kernel_traitsIf6__halfS2_S2_fjLj2048ELj1ELj1ELj4ELj16ENS_18Kernel_traits_baseILj2048EfS2_S2_S2_fjLj128EEEEELb0ELb0ELb0ELb1EEEvNS_9BwdParamsE,@"STO_CUDA_ENTRY STV_DEFAULT"
_ZN10layer_norm13ln_bwd_kernelINS_13Kernel_traitsIf6__halfS2_S2_fjLj2048ELj1ELj1ELj4ELj16ENS_18Kernel_traits_baseILj2048EfS2_S2_S2_fjLj128EEEEELb0ELb0ELb0ELb1EEEvNS_9BwdParamsE:
.text._ZN10layer_norm13ln_bwd_kernelINS_13Kernel_traitsIf6__halfS2_S2_fjLj2048ELj1ELj1ELj4ELj16ENS_18Kernel_traits_baseILj2048EfS2_S2_S2_fjLj128EEEEELb0ELb0ELb0ELb1EEEvNS_9BwdParamsE:
        /* <DEDUP_REMOVED lines=57> */
.L_x_3961:
        /* <DEDUP_REMOVED lines=11> */
[C---:B------:R-:W-:Y:S01]  /*0440*/  IADD3 R74, PT, PT, R75.reuse, 0x80, RZ ;  /* 0x000000804b4a7810 */ /* 0x040fe20007ffe0ff */
[C---:B-1----:R-:W-:Y:S02]  /*0450*/  IMAD.WIDE.U32 R48, R75.reuse, 0x10, R56 ;  /* 0x000000104b307825 */ /* 0x042fe400078e0038 */
        /* <DEDUP_REMOVED lines=8> */
[----:B------:R-:W3:Y:S04]  /*04e0*/  LDG.E.128 R52, desc[UR14][R52.64] ;  /* 0x0000000e34347981 */ /* 0x000ee8000c1e1d00 */
[----:B------:R-:W3:Y:S01]  /*04f0*/  LDG.E.128 R56, desc[UR14][R56.64] ;  /* 0x0000000e38387981 */ /* 0x000ee2000c1e1d00 */
[----:B------:R-:W-:-:S06]  /*0500*/  IMAD.WIDE.U32 R60, R74, 0x10, R60 ;  /* 0x000000104a3c7825 */ /* 0x000fcc00078e003c */
[----:B------:R-:W3:Y:S01]  /*0510*/  LDG.E.128 R60, desc[UR14][R60.64] ;  /* 0x0000000e3c3c7981 */ /* 0x000ee2000c1e1d00 */
[----:B------:R-:W-:Y:S01]  /*0520*/  PLOP3.LUT P1, PT, PT, PT, UP0, 0x80, 0x8 ;  /* 0x000000000008781c */ /* 0x000fe20003f2f008 */
[----:B-1----:R-:W-:-:S06]  /*0530*/  @UP0 UIMAD.WIDE UR4, UR6, 0x2, UR4 ;  /* 0x00000002060408a5 */ /* 0x002fcc000f8e0204 */
[----:B------:R-:W-:Y:S02]  /*0540*/  MOV R84, UR4 ;  /* 0x0000000400547c02 */ /* 0x000fe40008000f00 */
[----:B------:R-:W-:-:S05]  /*0550*/  MOV R85, UR5 ;  /* 0x0000000500557c02 */ /* 0x000fca0008000f00 */
[----:B------:R-:W3:Y:S01]  /*0560*/  @P1 LDG.E.U16 R84, desc[UR14][R84.64] ;  /* 0x0000000e54541981 */ /* 0x000ee2000c1e1500 */
[----:B0-----:R-:W-:-:S04]  /*0570*/  ISETP.NE.U32.AND P0, PT, RZ, UR18, PT ;  /* 0x00000012ff007c0c */ /* 0x001fc8000bf05070 */
[----:B------:R-:W-:-:S13]  /*0580*/  ISETP.NE.AND.EX P0, PT, RZ, UR19, PT, P0 ;  /* 0x00000013ff007c0c */ /* 0x000fda000bf05300 */
[----:B------:R-:W0:Y:S08]  /*0590*/  @P0 LDC.64 R76, c[0x0][0x438] ;  /* 0x00010e00ff4c0b82 */ /* 0x000e300000000a00 */
[----:B----4-:R-:W1:Y:S01]  /*05a0*/  @P0 LDC.64 R78, c[0x0][0x438] ;  /* 0x00010e00ff4e0b82 */ /* 0x010e620000000a00 */
[----:B0-----:R-:W-:-:S05]  /*05b0*/  @P0 IMAD.WIDE.U32 R76, R75, 0x10, R76 ;  /* 0x000000104b4c0825 */ /* 0x001fca00078e004c */
[----:B-----5:R0:W5:Y:S01]  /*05c0*/  @P0 LDG.E.128 R40, desc[UR14][R76.64] ;  /* 0x0000000e4c280981 */ /* 0x020162000c1e1d00 */
[----:B-1----:R-:W-:-:S05]  /*05d0*/  @P0 IMAD.WIDE.U32 R78, R74, 0x10, R78 ;  /* 0x000000104a4e0825 */ /* 0x002fca00078e004e */
[----:B------:R1:W5:Y:S01]  /*05e0*/  @P0 LDG.E.128 R44, desc[UR14][R78.64] ;  /* 0x0000000e4e2c0981 */ /* 0x000362000c1e1d00 */
[----:B------:R-:W-:Y:S02]  /*05f0*/  ISETP.NE.AND P0, PT, RZ, UR16, PT ;  /* 0x00000010ff007c0c */ /* 0x000fe4000bf05270 */
[----:B--2---:R-:W-:Y:S01]  /*0600*/  R2UR UR21, R80 ;  /* 0x00000000501572ca */ /* 0x004fe200000e0000 */
[----:B---3--:R-:W-:Y:S01]  /*0610*/  HADD2.F32 R86, -RZ, R48.H0_H0 ;  /* 0x20000030ff567230 */ /* 0x008fe20000004100 */
[----:B------:R-:W-:Y:S01]  /*0620*/  FSEL R89, R89, RZ, !P0 ;  /* 0x000000ff59597208 */ /* 0x000fe20004000000 */
[--C-:B------:R-:W-:Y:S02]  /*0630*/  HADD2.F32 R103, -RZ, R51.reuse.H0_H0 ;  /* 0x20000033ff677230 */ /* 0x100fe40000004100 */
[----:B------:R-:W-:Y:S02]  /*0640*/  HADD2.F32 R108, -RZ, R51.H1_H1 ;  /* 0x30000033ff6c7230 */ /* 0x000fe40000004100 */
[----:B0-----:R-:W-:-:S02]  /*0650*/  HADD2.F32 R77, -RZ, R52.H0_H0 ;  /* 0x20000034ff4d7230 */ /* 0x001fc40000004100 */
[----:B------:R-:W-:Y:S02]  /*0660*/  HADD2.F32 R48, -RZ, R48.H1_H1 ;  /* 0x30000030ff307230 */ /* 0x000fe40000004100 */
[--C-:B------:R-:W-:Y:S02]  /*0670*/  HADD2.F32 R115, -RZ, R56.reuse.H0_H0 ;  /* 0x20000038ff737230 */ /* 0x100fe40000004100 */
[----:B------:R-:W-:Y:S02]  /*0680*/  HADD2.F32 R51, -RZ, R56.H1_H1 ;  /* 0x30000038ff337230 */ /* 0x000fe40000004100 */
[----:B------:R-:W-:Y:S01]  /*0690*/  FADD.FTZ R56, -R89, R86 ;  /* 0x0000005659387221 */ /* 0x000fe20000010100 */
[----:B------:R-:W-:Y:S02]  /*06a0*/  HADD2.F32 R76, -RZ, R52.H1_H1 ;  /* 0x30000034ff4c7230 */ /* 0x000fe40000004100 */
[--C-:B------:R-:W-:Y:S02]  /*06b0*/  HADD2.F32 R113, -RZ, R57.reuse.H0_H0 ;  /* 0x20000039ff717230 */ /* 0x100fe40000004100 */
[----:B------:R-:W-:-:S02]  /*06c0*/  HADD2.F32 R106, -RZ, R57.H1_H1 ;  /* 0x30000039ff6a7230 */ /* 0x000fc40000004100 */
[----:B------:R-:W-:Y:S01]  /*06d0*/  FMUL.FTZ R57, R24, R77 ;  /* 0x0000004d18397220 */ /* 0x000fe20000410000 */
[--C-:B------:R-:W-:Y:S02]  /*06e0*/  HADD2.F32 R87, -RZ, R49.reuse.H0_H0 ;  /* 0x20000031ff577230 */ /* 0x100fe40000004100 */
[----:B------:R-:W-:Y:S01]  /*06f0*/  FADD.FTZ R100, -R89, R48 ;  /* 0x0000003059647221 */ /* 0x000fe20000010100 */
[----:B------:R-:W-:Y:S02]  /*0700*/  HADD2.F32 R49, -RZ, R49.H1_H1 ;  /* 0x30000031ff317230 */ /* 0x000fe40000004100 */
[----:B------:R-:W-:Y:S01]  /*0710*/  FMUL.FTZ R56, R56, UR21 ;  /* 0x0000001538387c20 */ /* 0x000fe20008410000 */
[----:B------:R-:W-:Y:S02]  /*0720*/  HADD2.F32 R52, -RZ, R59.H0_H0 ;  /* 0x2000003bff347230 */ /* 0x000fe40000004100 */
[----:B------:R-:W-:Y:S01]  /*0730*/  FMUL.FTZ R86, R25, R76 ;  /* 0x0000004c19567220 */ /* 0x000fe20000410000 */
[----:B-1----:R-:W-:-:S02]  /*0740*/  HADD2.F32 R78, -RZ, R53.H0_H0 ;  /* 0x20000035ff4e7230 */ /* 0x002fc40000004100 */
[--C-:B------:R-:W-:Y:S02]  /*0750*/  HADD2.F32 R83, -RZ, R55.reuse.H0_H0 ;  /* 0x20000037ff537230 */ /* 0x100fe40000004100 */
[----:B------:R-:W-:Y:S02]  /*0760*/  HADD2.F32 R82, -RZ, R55.H1_H1 ;  /* 0x30000037ff527230 */ /* 0x000fe40000004100 */
[----:B------:R-:W-:Y:S01]  /*0770*/  FADD.FTZ R55, RZ, R57 ;  /* 0x00000039ff377221 */ /* 0x000fe20000010000 */
[----:B------:R-:W-:Y:S02]  /*0780*/  HADD2.F32 R79, -RZ, R53.H1_H1 ;  /* 0x30000035ff4f7230 */ /* 0x000fe40000004100 */
[C---:B------:R-:W-:Y:S01]  /*0790*/  FADD.FTZ R98, -R89.reuse, R87 ;  /* 0x0000005759627221 */ /* 0x040fe20000010100 */
[----:B------:R-:W-:Y:S01]  /*07a0*/  FMUL.FTZ R100, R100, UR21 ;  /* 0x0000001564647c20 */ /* 0x000fe20008410000 */
[----:B------:R-:W-:Y:S01]  /*07b0*/  FFMA.FTZ R53, R56, R57, RZ ;  /* 0x0000003938357223 */ /* 0x000fe200000100ff */
[C---:B------:R-:W-:Y:S01]  /*07c0*/  FADD.FTZ R99, -R89.reuse, R49 ;  /* 0x0000003159637221 */ /* 0x040fe20000010100 */
[----:B------:R-:W-:Y:S01]  /*07d0*/  FADD.FTZ R49, -R89, R52 ;  /* 0x0000003459317221 */ /* 0x000fe20000010100 */
[----:B------:R-:W-:-:S02]  /*07e0*/  HADD2.F32 R88, -RZ, R50.H0_H0 ;  /* 0x20000032ff587230 */ /* 0x000fc40000004100 */
[----:B------:R-:W-:Y:S01]  /*07f0*/  FMUL.FTZ R85, R26, R78 ;  /* 0x0000004e1a557220 */ /* 0x000fe20000410000 */
[----:B------:R-:W-:Y:S01]  /*0800*/  FADD.FTZ R52, R86, R55 ;  /* 0x0000003756347221 */ /* 0x000fe20000010000 */
[----:B------:R-:W-:Y:S01]  /*0810*/  FMUL.FTZ R98, R98, UR21 ;  /* 0x0000001562627c20 */ /* 0x000fe20008410000 */
[----:B------:R-:W-:Y:S01]  /*0820*/  FFMA.FTZ R53, R100, R86, R53 ;  /* 0x0000005664357223 */ /* 0x000fe20000010035 */
[--C-:B------:R-:W-:Y:S02]  /*0830*/  HADD2.F32 R81, -RZ, R54.reuse.H0_H0 ;  /* 0x20000036ff517230 */ /* 0x100fe40000004100 */
[----:B------:R-:W-:Y:S02]  /*0840*/  HADD2.F32 R80, -RZ, R54.H1_H1 ;  /* 0x30000036ff507230 */ /* 0x000fe40000004100 */
[----:B------:R-:W-:Y:S01]  /*0850*/  FADD.FTZ R54, R85, R52 ;  /* 0x0000003455367221 */ /* 0x000fe20000010000 */
[--C-:B------:R-:W-:Y:S02]  /*0860*/  HADD2.F32 R95, -RZ, R63.reuse.H0_H0 ;  /* 0x2000003fff5f7230 */ /* 0x100fe40000004100 */
[----:B------:R-:W-:-:S02]  /*0870*/  HADD2.F32 R102, -RZ, R63.H1_H1 ;  /* 0x3000003fff667230 */ /* 0x000fc40000004100 */
[----:B------:R-:W-:Y:S01]  /*0880*/  FMUL.FTZ R63, R27, R79 ;  /* 0x0000004f1b3f7220 */ /* 0x000fe20000410000 */
[----:B------:R-:W-:Y:S02]  /*0890*/  HADD2.F32 R96, -RZ, R50.H1_H1 ;  /* 0x30000032ff607230 */ /* 0x000fe40000004100 */
[----:B------:R-:W-:Y:S01]  /*08a0*/  FADD.FTZ R88, -R89, R88 ;  /* 0x0000005859587221 */ /* 0x000fe20000010100 */
[--C-:B------:R-:W-:Y:S02]  /*08b0*/  HADD2.F32 R111, -RZ, R58.reuse.H0_H0 ;  /* 0x2000003aff6f7230 */ /* 0x100fe40000004100 */
[----:B------:R-:W-:Y:S01]  /*08c0*/  FMUL.FTZ R99, R99, UR21 ;  /* 0x0000001563637c20 */ /* 0x000fe20008410000 */
[----:B------:R-:W-:Y:S02]  /*08d0*/  HADD2.F32 R50, -RZ, R58.H1_H1 ;  /* 0x3000003aff327230 */ /* 0x000fe40000004100 */
[----:B------:R-:W-:Y:S01]  /*08e0*/  FFMA.FTZ R52, R98, R85, R53 ;  /* 0x0000005562347223 */ /* 0x000fe20000010035 */
[----:B------:R-:W-:-:S02]  /*08f0*/  HADD2.F32 R59, -RZ, R59.H1_H1 ;  /* 0x3000003bff3b7230 */ /* 0x000fc40000004100 */
[----:B------:R-:W-:Y:S01]  /*0900*/  FADD.FTZ R53, R63, R54 ;  /* 0x000000363f357221 */ /* 0x000fe20000010000 */
[--C-:B------:R-:W-:Y:S02]  /*0910*/  HADD2.F32 R91, -RZ, R62.reuse.H0_H0 ;  /* 0x2000003eff5b7230 */ /* 0x100fe40000004100 */
[----:B------:R-:W-:Y:S02]  /*0920*/  HADD2.F32 R94, -RZ, R62.H1_H1 ;  /* 0x3000003eff5e7230 */ /* 0x000fe40000004100 */
[----:B------:R-:W-:Y:S01]  /*0930*/  FMUL.FTZ R62, R28, R81 ;  /* 0x000000511c3e7220 */ /* 0x000fe20000410000 */
        /* <DEDUP_REMOVED lines=98> */
.L_x_3956:
[----:B------:R-:W-:Y:S05]  /*0f60*/  BSYNC.RECONVERGENT B0 ;  /* 0x0000000000007941 */ /* 0x000fea0003800200 */
.L_x_3955:
        /* <DEDUP_REMOVED lines=67> */
[----:B------:R-:W0:Y:S01]  /*13a0*/  LDC.64 R48, c[0x0][0x468] ;  /* 0x00011a00ff307b82 */ /* 0x000e220000000a00 */
        /* <DEDUP_REMOVED lines=44> */
[----:B------:R-:W-:-:S03]  /*1670*/  F2FP.F16.F32.PACK_AB R50, R53, R50 ;  /* 0x000000323532723e */ /* 0x000fc600000000ff */
[----:B------:R-:W-:Y:S01]  /*1680*/  FMUL.FTZ R98, R98, UR12 ;  /* 0x0000000c62627c20 */ /* 0x000fe20008410000 */
[----:B------:R-:W-:Y:S01]  /*1690*/  FMUL.FTZ R51, R103, UR12 ;  /* 0x0000000c67337c20 */ /* 0x000fe20008410000 */
        /* <DEDUP_REMOVED lines=23> */
.L_x_3958:
        /* <DEDUP_REMOVED lines=18> */
[--C-:B------:R-:W-:Y:S01]  /*1930*/  FFMA.FTZ R52, R56, UR4, R53.reuse ;  /* 0x0000000438347c23 */ /* 0x100fe20008010035 */
[--C-:B------:R-:W-:Y:S01]  /*1940*/  FFMA.FTZ R115, R115, UR4, R53.reuse ;  /* 0x0000000473737c23 */ /* 0x100fe20008010035 */
[----:B------:R-:W-:Y:S01]  /*1950*/  FMUL.FTZ R54, R54, UR21 ;  /* 0x0000001536367c20 */ /* 0x000fe20008410000 */
[----:B------:R-:W-:Y:S01]  /*1960*/  FMUL.FTZ R103, R103, UR21 ;  /* 0x0000001567677c20 */ /* 0x000fe20008410000 */
[----:B------:R-:W-:Y:S01]  /*1970*/  FMUL.FTZ R108, R108, UR21 ;  /* 0x000000156c6c7c20 */ /* 0x000fe20008410000 */
[----:B------:R-:W-:Y:S01]  /*1980*/  FFMA.FTZ R55, R100, UR4, R53 ;  /* 0x0000000464377c23 */ /* 0x000fe20008010035 */
[----:B0-----:R-:W-:-:S04]  /*1990*/  IMAD.WIDE.U32 R76, R75, 0x10, R48 ;  /* 0x000000104b4c7825 */ /* 0x001fc800078e0030 */
[--C-:B------:R-:W-:Y:S01]  /*19a0*/  FFMA.FTZ R56, R113, UR4, R53.reuse ;  /* 0x0000000471387c23 */ /* 0x100fe20008010035 */
[--C-:B------:R-:W-:Y:S01]  /*19b0*/  FFMA.FTZ R106, R106, UR4, R53.reuse ;  /* 0x000000046a6a7c23 */ /* 0x100fe20008010035 */
[----:B------:R-:W-:Y:S01]  /*19c0*/  FFMA.FTZ R111, R111, UR4, R53 ;  /* 0x000000046f6f7c23 */ /* 0x000fe20008010035 */
[----:B------:R-:W-:-:S04]  /*19d0*/  IMAD.WIDE.U32 R78, R74, 0x10, R48 ;  /* 0x000000104a4e7825 */ /* 0x000fc800078e0030 */
[----:B------:R-:W-:Y:S01]  /*19e0*/  FMUL.FTZ R49, R98, UR21 ;  /* 0x0000001562317c20 */ /* 0x000fe20008410000 */
[--C-:B------:R-:W-:Y:S01]  /*19f0*/  FFMA.FTZ R112, R112, UR4, R53.reuse ;  /* 0x0000000470707c23 */ /* 0x100fe20008010035 */
[----:B------:R-:W-:Y:S01]  /*1a00*/  FFMA.FTZ R114, R114, UR4, R53 ;  /* 0x0000000472727c23 */ /* 0x000fe20008010035 */
[----:B-1----:R-:W-:-:S04]  /*1a10*/  IMAD.WIDE.U32 R80, R75, 0x10, R50 ;  /* 0x000000104b507825 */ /* 0x002fc800078e0032 */
[----:B------:R-:W-:Y:S01]  /*1a20*/  FADD.FTZ R52, R57, -R52 ;  /* 0x8000003439347221 */ /* 0x000fe20000010000 */
[----:B------:R-:W-:Y:S01]  /*1a30*/  FADD.FTZ R115, R58, -R115 ;  /* 0x800000733a737221 */ /* 0x000fe20000010000 */
        /* <DEDUP_REMOVED lines=8> */
[----:B------:R-:W-:Y:S01]  /*1ac0*/  F2FP.F16.F32.PACK_AB R49, R54, R49 ;  /* 0x000000313631723e */ /* 0x000fe200000000ff */
[----:B------:R-:W-:Y:S01]  /*1ad0*/  FADD.FTZ R86, R86, -R55 ;  /* 0x8000003756567221 */ /* 0x000fe20000010000 */
[----:B------:R-:W-:Y:S01]  /*1ae0*/  FMUL.FTZ R54, R54, UR12 ;  /* 0x0000000c36367c20 */ /* 0x000fe20008410000 */
[----:B------:R-:W-:Y:S01]  /*1af0*/  FADD.FTZ R56, R93, -R56 ;  /* 0x800000385d387221 */ /* 0x000fe20000010000 */
        /* <DEDUP_REMOVED lines=34> */
[----:B------:R-:W-:Y:S01]  /*1d20*/  F2FP.F16.F32.PACK_AB R55, R114, R105 ;  /* 0x000000697237723e */ /* 0x000fe200000000ff */
[----:B------:R2:W-:Y:S01]  /*1d30*/  STG.E.128 desc[UR14][R80.64], R56 ;  /* 0x0000003850007986 */ /* 0x0005e2000c101d0e */
        /* <DEDUP_REMOVED lines=8> */
.L_x_3957:
        /* <DEDUP_REMOVED lines=8> */
[----:B-----5:R-:W-:Y:S02]  /*1e40*/  HADD2.F32 R48, -RZ, R43.H0_H0 ;  /* 0x2000002bff307230 */ /* 0x020fe40000004100 */
[----:B------:R-:W-:Y:S01]  /*1e50*/  FADD.FTZ R103, R60, -R103 ;  /* 0x800000673c677221 */ /* 0x000fe20000010000 */
[----:B------:R-:W-:Y:S01]  /*1e60*/  FFMA.FTZ R98, R98, UR4, R53 ;  /* 0x0000000462627c23 */ /* 0x000fe20008010035 */
[----:B------:R-:W-:Y:S01]  /*1e70*/  FADD.FTZ R115, R58, -R115 ;  /* 0x800000733a737221 */ /* 0x000fe20000010000 */
[----:B------:R-:W-:Y:S01]  /*1e80*/  FADD.FTZ R86, R86, -R49 ;  /* 0x8000003156567221 */ /* 0x000fe20000010000 */
[----:B------:R-:W-:Y:S01]  /*1e90*/  FFMA.FTZ R58, R103, UR21, R48 ;  /* 0x00000015673a7c23 */ /* 0x000fe20008010030 */
[----:B------:R-:W-:-:S02]  /*1ea0*/  HADD2.F32 R48, -RZ, R41.H0_H0 ;  /* 0x20000029ff307230 */ /* 0x000fc40000004100 */
[----:B------:R-:W-:Y:S01]  /*1eb0*/  FADD.FTZ R85, R85, -R98 ;  /* 0x8000006255557221 */ /* 0x000fe20000010000 */
[----:B------:R-:W-:Y:S02]  /*1ec0*/  HADD2.F32 R49, -RZ, R41.H1_H1 ;  /* 0x30000029ff317230 */ /* 0x000fe40000004100 */
[--C-:B------:R-:W-:Y:S01]  /*1ed0*/  FFMA.FTZ R50, R113, UR4, R53.reuse ;  /* 0x0000000471327c23 */ /* 0x100fe20008010035 */
[--C-:B------:R-:W-:Y:S01]  /*1ee0*/  FFMA.FTZ R51, R110, UR4, R53.reuse ;  /* 0x000000046e337c23 */ /* 0x100fe20008010035 */
[--C-:B------:R-:W-:Y:S01]  /*1ef0*/  FFMA.FTZ R97, R97, UR4, R53.reuse ;  /* 0x0000000461617c23 */ /* 0x100fe20008010035 */
[----:B------:R-:W-:Y:S01]  /*1f00*/  FFMA.FTZ R96, R96, UR4, R53 ;  /* 0x0000000460607c23 */ /* 0x000fe20008010035 */
[----:B------:R-:W-:Y:S01]  /*1f10*/  FFMA.FTZ R54, R85, UR21, R48 ;  /* 0x0000001555367c23 */ /* 0x000fe20008010030 */
[----:B------:R-:W-:Y:S01]  /*1f20*/  FFMA.FTZ R55, R76, UR21, R49 ;  /* 0x000000154c377c23 */ /* 0x000fe20008010031 */
[----:B------:R-:W-:Y:S01]  /*1f30*/  FADD.FTZ R93, R93, -R50 ;  /* 0x800000325d5d7221 */ /* 0x000fe20000010000 */
[----:B------:R-:W0:Y:S01]  /*1f40*/  LDC.64 R48, c[0x0][0x468] ;  /* 0x00011a00ff307b82 */ /* 0x000e220000000a00 */
[--C-:B------:R-:W-:Y:S01]  /*1f50*/  FFMA.FTZ R56, R56, UR4, R53.reuse ;  /* 0x0000000438387c23 */ /* 0x100fe20008010035 */
[----:B------:R-:W-:Y:S01]  /*1f60*/  FFMA.FTZ R52, R117, UR4, R53 ;  /* 0x0000000475347c23 */ /* 0x000fe20008010035 */
[----:B------:R-:W-:Y:S01]  /*1f70*/  FADD.FTZ R88, R88, -R51 ;  /* 0x8000003358587221 */ /* 0x000fe20000010000 */
[----:B------:R-:W-:-:S02]  /*1f80*/  HADD2.F32 R50, -RZ, R42.H0_H0 ;  /* 0x2000002aff327230 */ /* 0x000fc40000004100 */
[----:B------:R-:W-:Y:S01]  /*1f90*/  FADD.FTZ R97, R62, -R97 ;  /* 0x800000613e617221 */ /* 0x000fe20000010000 */
[----:B------:R-:W-:Y:S02]  /*1fa0*/  HADD2.F32 R51, -RZ, R42.H1_H1 ;  /* 0x3000002aff337230 */ /* 0x000fe40000004100 */
[--C-:B------:R-:W-:Y:S01]  /*1fb0*/  FFMA.FTZ R108, R108, UR4, R53.reuse ;  /* 0x000000046c6c7c23 */ /* 0x100fe20008010035 */
[----:B------:R-:W-:Y:S01]  /*1fc0*/  FADD.FTZ R96, R61, -R96 ;  /* 0x800000603d607221 */ /* 0x000fe20000010000 */
[--C-:B------:R-:W-:Y:S01]  /*1fd0*/  FFMA.FTZ R106, R106, UR4, R53.reuse ;  /* 0x000000046a6a7c23 */ /* 0x100fe20008010035 */
[--C-:B------:R-:W-:Y:S01]  /*1fe0*/  FFMA.FTZ R111, R111, UR4, R53.reuse ;  /* 0x000000046f6f7c23 */ /* 0x100fe20008010035 */
[--C-:B------:R-:W-:Y:S01]  /*1ff0*/  FFMA.FTZ R112, R112, UR4, R53.reuse ;  /* 0x0000000470707c23 */ /* 0x100fe20008010035 */
[----:B------:R-:W-:Y:S01]  /*2000*/  FFMA.FTZ R114, R114, UR4, R53 ;  /* 0x0000000472727c23 */ /* 0x000fe20008010035 */
[----:B------:R-:W-:Y:S01]  /*2010*/  FADD.FTZ R53, R57, -R56 ;  /* 0x8000003839357221 */ /* 0x000fe20000010000 */
[----:B------:R-:W-:Y:S01]  /*2020*/  FADD.FTZ R105, R105, -R52 ;  /* 0x8000003469697221 */ /* 0x000fe20000010000 */
[----:B------:R-:W-:-:S02]  /*2030*/  HADD2.F32 R52, -RZ, R43.H1_H1 ;  /* 0x3000002bff347230 */ /* 0x000fc40000004100 */
[----:B------:R-:W-:Y:S01]  /*2040*/  FFMA.FTZ R56, R97, UR21, R50 ;  /* 0x0000001561387c23 */ /* 0x000fe20008010032 */
[----:B------:R-:W-:Y:S01]  /*2050*/  FADD.FTZ R59, R59, -R108 ;  /* 0x8000006c3b3b7221 */ /* 0x000fe20000010000 */
[----:B------:R-:W-:Y:S01]  /*2060*/  FFMA.FTZ R57, R96, UR21, R51 ;  /* 0x0000001560397c23 */ /* 0x000fe20008010033 */
[--C-:B------:R-:W-:Y:S02]  /*2070*/  HADD2.F32 R50, -RZ, R40.reuse.H0_H0 ;  /* 0x20000028ff327230 */ /* 0x100fe40000004100 */
[----:B------:R-:W-:Y:S01]  /*2080*/  FADD.FTZ R104, R104, -R111 ;  /* 0x8000006f68687221 */ /* 0x000fe20000010000 */
[----:B------:R-:W-:Y:S02]  /*2090*/  HADD2.F32 R51, -RZ, R40.H1_H1 ;  /* 0x30000028ff337230 */ /* 0x000fe40000004100 */
[----:B------:R-:W-:Y:S01]  /*20a0*/  FFMA.FTZ R59, R59, UR21, R52 ;  /* 0x000000153b3b7c23 */ /* 0x000fe20008010034 */
[----:B------:R-:W-:Y:S01]  /*20b0*/  FADD.FTZ R63, R101, -R106 ;  /* 0x8000006a653f7221 */ /* 0x000fe20000010000 */
[----:B------:R-:W-:Y:S01]  /*20c0*/  FFMA.FTZ R52, R53, UR21, R50 ;  /* 0x0000001535347c23 */ /* 0x000fe20008010032 */
[----:B------:R-:W-:-:S02]  /*20d0*/  HADD2.F32 R50, -RZ, R45.H1_H1 ;  /* 0x3000002dff327230 */ /* 0x000fc40000004100 */
[----:B------:R-:W-:Y:S01]  /*20e0*/  FFMA.FTZ R53, R86, UR21, R51 ;  /* 0x0000001556357c23 */ /* 0x000fe20008010033 */
[----:B------:R-:W-:Y:S02]  /*20f0*/  HADD2.F32 R51, -RZ, R46.H0_H0 ;  /* 0x2000002eff337230 */ /* 0x000fe40000004100 */
[----:B------:R-:W-:Y:S01]  /*2100*/  FADD.FTZ R112, R107, -R112 ;  /* 0x800000706b707221 */ /* 0x000fe20000010000 */
[--C-:B------:R-:W-:Y:S02]  /*2110*/  HADD2.F32 R60, -RZ, R44.reuse.H0_H0 ;  /* 0x2000002cff3c7230 */ /* 0x100fe40000004100 */
[----:B------:R-:W-:Y:S01]  /*2120*/  FADD.FTZ R114, R109, -R114 ;  /* 0x800000726d727221 */ /* 0x000fe20000010000 */
[----:B------:R-:W-:Y:S02]  /*2130*/  HADD2.F32 R61, -RZ, R44.H1_H1 ;  /* 0x3000002cff3d7230 */ /* 0x000fe40000004100 */
[----:B------:R-:W-:Y:S01]  /*2140*/  FFMA.FTZ R76, R104, UR21, R51 ;  /* 0x00000015684c7c23 */ /* 0x000fe20008010033 */
[----:B------:R-:W-:-:S02]  /*2150*/  HADD2.F32 R62, -RZ, R45.H0_H0 ;  /* 0x2000002dff3e7230 */ /* 0x000fc40000004100 */
[----:B------:R-:W-:Y:S01]  /*2160*/  FMUL.FTZ R51, R58, UR12 ;  /* 0x0000000c3a337c20 */ /* 0x000fe20008410000 */
[----:B------:R-:W-:Y:S02]  /*2170*/  HADD2.F32 R77, -RZ, R46.H1_H1 ;  /* 0x3000002eff4d7230 */ /* 0x000fe40000004100 */
[----:B------:R-:W-:Y:S01]  /*2180*/  FMUL.FTZ R58, R59, UR12 ;  /* 0x0000000c3b3a7c20 */ /* 0x000fe20008410000 */
[--C-:B------:R-:W-:Y:S02]  /*2190*/  HADD2.F32 R78, -RZ, R47.reuse.H0_H0 ;  /* 0x2000002fff4e7230 */ /* 0x100fe40000004100 */
[----:B------:R-:W-:Y:S01]  /*21a0*/  FMUL.FTZ R54, R54, UR12 ;  /* 0x0000000c36367c20 */ /* 0x000fe20008410000 */
[----:B------:R-:W-:Y:S02]  /*21b0*/  HADD2.F32 R79, -RZ, R47.H1_H1 ;  /* 0x3000002fff4f7230 */ /* 0x000fe40000004100 */
[----:B------:R-:W-:Y:S01]  /*21c0*/  FMUL.FTZ R55, R55, UR12 ;  /* 0x0000000c37377c20 */ /* 0x000fe20008410000 */
        /* <DEDUP_REMOVED lines=9> */
[----:B0-----:R-:W-:Y:S01]  /*2260*/  IMAD.WIDE.U32 R56, R75, 0x10, R48 ;  /* 0x000000104b387825 */ /* 0x001fe200078e0030 */
[----:B------:R-:W-:-:S03]  /*2270*/  F2FP.F16.F32.PACK_AB R51, R58, R51 ;  /* 0x000000333a33723e */ /* 0x000fc600000000ff */
[----:B------:R-:W-:Y:S01]  /*2280*/  FMUL.FTZ R53, R53, UR12 ;  /* 0x0000000c35357c20 */ /* 0x000fe20008410000 */
[----:B------:R-:W-:Y:S01]  /*2290*/  FMUL.FTZ R62, R62, UR12 ;  /* 0x0000000c3e3e7c20 */ /* 0x000fe20008410000 */
        /* <DEDUP_REMOVED lines=19> */
.L_x_3960:
[--C-:B------:R-:W-:Y:S01]  /*23d0*/  FFMA.FTZ R48, R99, UR4, R53.reuse ;  /* 0x0000000463307c23 */ /* 0x100fe20008010035 */
[--C-:B------:R-:W-:Y:S01]  /*23e0*/  FFMA.FTZ R49, R100, UR4, R53.reuse ;  /* 0x0000000464317c23 */ /* 0x100fe20008010035 */
[--C-:B------:R-:W-:Y:S01]  /*23f0*/  FFMA.FTZ R56, R56, UR4, R53.reuse ;  /* 0x0000000438387c23 */ /* 0x100fe20008010035 */
[--C-:B------:R-:W-:Y:S01]  /*2400*/  FFMA.FTZ R98, R98, UR4, R53.reuse ;  /* 0x0000000462627c23 */ /* 0x100fe20008010035 */
        /* <DEDUP_REMOVED lines=13> */
[----:B-----5:R-:W-:-:S02]  /*24e0*/  HADD2.F32 R48, -RZ, R40.H1_H1 ;  /* 0x30000028ff307230 */ /* 0x020fc40000004100 */
[----:B------:R-:W-:Y:S01]  /*24f0*/  FADD.FTZ R53, R86, -R49 ;  /* 0x8000003156357221 */ /* 0x000fe20000010000 */
[----:B------:R-:W-:Y:S02]  /*2500*/  HADD2.F32 R49, -RZ, R40.H0_H0 ;  /* 0x20000028ff317230 */ /* 0x000fe40000004100 */
[----:B------:R-:W-:Y:S01]  /*2510*/  FADD.FTZ R52, R57, -R56 ;  /* 0x8000003839347221 */ /* 0x000fe20000010000 */
[----:B------:R-:W-:Y:S01]  /*2520*/  FADD.FTZ R97, R62, -R97 ;  /* 0x800000613e617221 */ /* 0x000fe20000010000 */
[----:B------:R-:W-:Y:S01]  /*2530*/  FFMA.FTZ R53, R53, UR21, R48 ;  /* 0x0000001535357c23 */ /* 0x000fe20008010030 */
[--C-:B------:R-:W-:Y:S02]  /*2540*/  HADD2.F32 R48, -RZ, R42.reuse.H0_H0 ;  /* 0x2000002aff307230 */ /* 0x100fe40000004100 */
[----:B------:R-:W-:Y:S01]  /*2550*/  FFMA.FTZ R52, R52, UR21, R49 ;  /* 0x0000001534347c23 */ /* 0x000fe20008010031 */
[----:B------:R-:W0:Y:S01]  /*2560*/  LDC.64 R78, c[0x0][0x478] ;  /* 0x00011e00ff4e7b82 */ /* 0x000e220000000a00 */
[----:B------:R-:W-:-:S02]  /*2570*/  HADD2.F32 R55, -RZ, R42.H1_H1 ;  /* 0x3000002aff377230 */ /* 0x000fc40000004100 */
[----:B------:R-:W-:Y:S01]  /*2580*/  FADD.FTZ R96, R61, -R96 ;  /* 0x800000603d607221 */ /* 0x000fe20000010000 */
[----:B------:R-:W-:Y:S01]  /*2590*/  FFMA.FTZ R97, R97, UR21, R48 ;  /* 0x0000001561617c23 */ /* 0x000fe20008010030 */
[----:B------:R-:W-:Y:S01]  /*25a0*/  FADD.FTZ R93, R93, -R50 ;  /* 0x800000325d5d7221 */ /* 0x000fe20000010000 */
[----:B------:R-:W-:Y:S01]  /*25b0*/  FADD.FTZ R108, R59, -R108 ;  /* 0x8000006c3b6c7221 */ /* 0x000fe20000010000 */
[----:B------:R-:W-:Y:S02]  /*25c0*/  HADD2.F32 R50, -RZ, R41.H1_H1 ;  /* 0x30000029ff327230 */ /* 0x000fe40000004100 */
[----:B------:R-:W-:Y:S01]  /*25d0*/  FADD.FTZ R88, R88, -R51 ;  /* 0x8000003358587221 */ /* 0x000fe20000010000 */
[----:B------:R-:W1:Y:S01]  /*25e0*/  LDC.64 R48, c[0x0][0x468] ;  /* 0x00011a00ff307b82 */ /* 0x000e620000000a00 */
[----:B------:R-:W-:Y:S02]  /*25f0*/  HADD2.F32 R59, -RZ, R44.H1_H1 ;  /* 0x3000002cff3b7230 */ /* 0x000fe40000004100 */
[----:B------:R-:W-:Y:S01]  /*2600*/  FADD.FTZ R105, R105, -R54 ;  /* 0x8000003669697221 */ /* 0x000fe20000010000 */
[----:B------:R-:W-:Y:S01]  /*2610*/  FFMA.FTZ R96, R96, UR21, R55 ;  /* 0x0000001560607c23 */ /* 0x000fe20008010037 */
[----:B------:R-:W-:-:S02]  /*2620*/  HADD2.F32 R54, -RZ, R43.H0_H0 ;  /* 0x2000002bff367230 */ /* 0x000fc40000004100 */
[----:B------:R-:W-:Y:S01]  /*2630*/  FADD.FTZ R103, R60, -R103 ;  /* 0x800000673c677221 */ /* 0x000fe20000010000 */
[----:B------:R-:W-:Y:S02]  /*2640*/  HADD2.F32 R55, -RZ, R43.H1_H1 ;  /* 0x3000002bff377230 */ /* 0x000fe40000004100 */
[----:B------:R-:W-:Y:S01]  /*2650*/  FADD.FTZ R56, R58, -R115 ;  /* 0x800000733a387221 */ /* 0x000fe20000010000 */
[----:B------:R-:W-:Y:S02]  /*2660*/  HADD2.F32 R57, -RZ, R44.H0_H0 ;  /* 0x2000002cff397230 */ /* 0x000fe40000004100 */
[----:B------:R-:W-:Y:S01]  /*2670*/  FFMA.FTZ R50, R63, UR21, R50 ;  /* 0x000000153f327c23 */ /* 0x000fe20008010032 */
[----:B------:R-:W-:Y:S02]  /*2680*/  HADD2.F32 R58, -RZ, R45.H0_H0 ;  /* 0x2000002dff3a7230 */ /* 0x000fe40000004100 */
[----:B------:R-:W-:Y:S01]  /*2690*/  FFMA.FTZ R63, R88, UR21, R59 ;  /* 0x00000015583f7c23 */ /* 0x000fe2000801003b */
[----:B------:R-:W-:-:S02]  /*26a0*/  HADD2.F32 R51, -RZ, R41.H0_H0 ;  /* 0x20000029ff337230 */ /* 0x000fc40000004100 */
[----:B------:R-:W-:Y:S01]  /*26b0*/  FADD.FTZ R98, R85, -R98 ;  /* 0x8000006255627221 */ /* 0x000fe20000010000 */
[--C-:B------:R-:W-:Y:S02]  /*26c0*/  HADD2.F32 R60, -RZ, R47.reuse.H0_H0 ;  /* 0x2000002fff3c7230 */ /* 0x100fe40000004100 */
[----:B------:R-:W-:Y:S01]  /*26d0*/  FADD.FTZ R114, R109, -R114 ;  /* 0x800000726d727221 */ /* 0x000fe20000010000 */
[----:B------:R-:W-:Y:S02]  /*26e0*/  HADD2.F32 R59, -RZ, R47.H1_H1 ;  /* 0x3000002fff3b7230 */ /* 0x000fe40000004100 */
[----:B------:R-:W-:Y:S01]  /*26f0*/  FFMA.FTZ R54, R103, UR21, R54 ;  /* 0x0000001567367c23 */ /* 0x000fe20008010036 */
[----:B------:R-:W-:Y:S01]  /*2700*/  FFMA.FTZ R61, R108, UR21, R55 ;  /* 0x000000156c3d7c23 */ /* 0x000fe20008010037 */
[----:B------:R-:W-:Y:S01]  /*2710*/  FFMA.FTZ R56, R56, UR21, R57 ;  /* 0x0000001538387c23 */ /* 0x000fe20008010039 */
[----:B------:R-:W-:Y:S02]  /*2720*/  HADD2.F32 R57, -RZ, R46.H1_H1 ;  /* 0x3000002eff397230 */ /* 0x000fe40000004100 */
[----:B------:R-:W-:Y:S01]  /*2730*/  FADD.FTZ R112, R107, -R112 ;  /* 0x800000706b707221 */ /* 0x000fe20000010000 */
[----:B------:R-:W-:Y:S01]  /*2740*/  FFMA.FTZ R93, R93, UR21, R58 ;  /* 0x000000155d5d7c23 */ /* 0x000fe2000801003a */
[----:B------:R-:W-:Y:S01]  /*2750*/  FFMA.FTZ R51, R98, UR21, R51 ;  /* 0x0000001562337c23 */ /* 0x000fe20008010033 */
[----:B------:R-:W-:-:S02]  /*2760*/  HADD2.F32 R55, -RZ, R45.H1_H1 ;  /* 0x3000002dff377230 */ /* 0x000fc40000004100 */
[----:B------:R-:W-:Y:S01]  /*2770*/  FFMA.FTZ R105, R105, UR21, R60 ;  /* 0x0000001569697c23 */ /* 0x000fe2000801003c */
[----:B------:R-:W-:Y:S02]  /*2780*/  HADD2.F32 R58, -RZ, R46.H0_H0 ;  /* 0x2000002eff3a7230 */ /* 0x000fe40000004100 */
[----:B------:R-:W-:Y:S01]  /*2790*/  FFMA.FTZ R114, R114, UR21, R59 ;  /* 0x0000001572727c23 */ /* 0x000fe2000801003b */
[----:B------:R-:W-:Y:S01]  /*27a0*/  FADD.FTZ R106, R101, -R106 ;  /* 0x8000006a656a7221 */ /* 0x000fe20000010000 */
        /* <DEDUP_REMOVED lines=9> */
[----:B-1----:R-:W-:Y:S01]  /*2840*/  IMAD.WIDE.U32 R80, R75, 0x10, R48 ;  /* 0x000000104b507825 */ /* 0x002fe200078e0030 */
[----:B------:R-:W-:-:S03]  /*2850*/  F2FP.F16.F32.PACK_AB R59, R60, R59 ;  /* 0x0000003b3c3b723e */ /* 0x000fc600000000ff */
[----:B------:R-:W-:Y:S01]  /*2860*/  FMUL.FTZ R58, R97, UR12 ;  /* 0x0000000c613a7c20 */ /* 0x000fe20008410000 */
[----:B------:R-:W-:Y:S01]  /*2870*/  FMUL.FTZ R55, R96, UR12 ;  /* 0x0000000c60377c20 */ /* 0x000fe20008410000 */
[----:B------:R-:W-:-:S04]  /*2880*/  IMAD.WIDE.U32 R74, R74, 0x10, R48 ;  /* 0x000000104a4a7825 */ /* 0x000fc800078e0030 */
[C---:B------:R-:W-:Y:S01]  /*2890*/  FMUL.FTZ R48, R50.reuse, UR12 ;  /* 0x0000000c32307c20 */ /* 0x040fe20008410000 */
        /* <DEDUP_REMOVED lines=28> */
[----:B------:R1:W-:Y:S02]  /*2a60*/  STG.E.128 desc[UR14][R74.64], R60 ;  /* 0x0000003c4a007986 */ /* 0x0003e4000c101d0e */
.L_x_3959:
        /* <DEDUP_REMOVED lines=35> */
.L_x_3954:
        /* <DEDUP_REMOVED lines=16> */
.L_x_3962:
        /* <DEDUP_REMOVED lines=14> */
.L_x_8067:


//--------------------- .text._ZN10layer_norm13ln_bwd_kernelINS_13Kernel_traitsIf6__halfS2_S2_fjLj2048ELj1ELj1ELj4ELj16ENS_18Kernel_traits_baseILj2048EfS2_S2_S2_fjLj128EEEEELb0ELb0ELb1ELb0EEEvNS_9BwdParamsE --------------------------
	.section	.text._ZN10layer_norm13ln_bwd_kernelINS_13Kernel_traitsIf6__halfS2_S2_fjLj2048ELj1ELj1ELj4ELj16ENS_18Kernel_traits_baseILj2048EfS2_S2_S2_fjLj128EEEEELb0ELb0ELb1ELb0EEEvNS_9BwdParamsE,"ax",@progbits
	.align	128
        .global         _ZN10layer_norm13ln_bwd_kernelINS_13Kernel_traitsIf6__halfS2_S2_fjLj2048ELj1ELj1ELj4ELj16ENS_18Kernel_traits_baseILj2048EfS2_S2_S2_fjLj128EEEEELb0ELb0ELb1ELb0EEEvNS_9BwdParamsE
        .type           _ZN10layer_norm13ln_bwd_kernelINS_13Kernel_traitsIf6__halfS2_S2_fjLj2048ELj1ELj1ELj4ELj16ENS_18Kernel_traits_baseILj2048EfS2_S2_S2_fjLj128EEEEELb0ELb0ELb1ELb0EEEvNS_9BwdParamsE,@function
        .size           _ZN10layer_norm13ln_bwd_kernelINS_13Kernel_traitsIf6__halfS2_S2_fjLj2048ELj1ELj1ELj4ELj16ENS_18Kernel_traits_baseILj2048EfS2_S2_S2_fjLj128EEEEELb0ELb0ELb1ELb0EEEvNS_9BwdParamsE,(.L_x_8068 - _ZN10layer_norm13ln_bwd_kernelINS_13Kernel_traitsIf6__halfS2_S2_fjLj2048ELj1ELj1ELj4ELj16ENS_18Kernel_traits_baseILj2048EfS2_S2_S2_fjLj128EEEEELb0ELb0ELb1ELb0EEEvNS_9BwdParamsE)
        .other          _ZN10layer_norm13ln_bwd_kernelINS_13Kernel_traitsIf6__halfS2_S2_fjLj2048ELj1ELj1ELj4ELj16ENS_18Kernel_traits_baseILj2048EfS2_S2_S2_fjLj128EEEEELb0ELb0ELb1ELb0EEEvNS_9BwdParamsE,@"STO_CUDA_ENTRY STV_DEFAULT"
_ZN10layer_norm13ln_bwd_kernelINS_13Kernel_traitsIf6__halfS2_S2_fjLj2048ELj1ELj1ELj4ELj16ENS_18Kernel_traits_baseILj2048EfS2_S2_S2_fjLj128EEEEELb0ELb0ELb1ELb0EEEvNS_9BwdParamsE:
.text._ZN10layer_norm13ln_bwd_kernelINS_13Kernel_traitsIf6__halfS2_S2_fjLj2048ELj1ELj1ELj4ELj16ENS_18Kernel_traits_baseILj2048EfS2_S2_S2_fjLj128EEEEELb0ELb0ELb1ELb0EEEvNS_9BwdParamsE:
        /* <DEDUP_REMOVED lines=64> */
.L_x_3997:
        /* <DEDUP_REMOVED lines=50> */
[----:B------:R-:W-:Y:S01]  /*0720*/  IADD3 R115, PT, PT, R115, 0x80, RZ ;  /* 0x0000008073737810 */ /* 0x000fe20007ffe0ff */
[----:B--2---:R-:W-:Y:S02]  /*0730*/  HADD2.F32 R83, -RZ, R8.H0_H0 ;  /* 0x20000008ff537230 */ /* 0x004fe40000004100 */
[----:B------:R-:W-:Y:S02]  /*0740*/  HADD2.F32 R111, -RZ, R10.H0_H0 ;  /* 0x2000000aff6f7230 */ /* 0x000fe40000004100 */
[----:B------:R-:W-:Y:S02]  /*0750*/  HADD2.F32 R93, -RZ, R9.H1_H1 ;  /* 0x30000009ff5d7230 */ /* 0x000fe40000004100 */
[----:B------:R-:W-:Y:S01]  /*0760*/  FADD.FTZ R83, -R112, R83 ;  /* 0x0000005370537221 */ /* 0x000fe20000010100 */
[----:B------:R-:W-:-:S02]  /*0770*/  HADD2.F32 R85, -RZ, R8.H1_H1 ;  /* 0x30000008ff557230 */ /* 0x000fc40000004100 */
[--C-:B---3--:R-:W-:Y:S02]  /*0780*/  HADD2.F32 R91, -RZ, R13.reuse.H0_H0 ;  /* 0x2000000dff5b7230 */ /* 0x108fe40000004100 */
[C---:B------:R-:W-:Y:S01]  /*0790*/  FADD.FTZ R93, -R112.reuse, R93 ;  /* 0x0000005d705d7221 */ /* 0x040fe20000010100 */
[----:B------:R-:W-:Y:S02]  /*07a0*/  HADD2.F32 R84, -RZ, R13.H1_H1 ;  /* 0x3000000dff547230 */ /* 0x000fe40000004100 */
[----:B------:R-:W-:Y:S01]  /*07b0*/  FADD.FTZ R13, -R112, R111 ;  /* 0x0000006f700d7221 */ /* 0x000fe20000010100 */
[----:B------:R-:W-:Y:S02]  /*07c0*/  HADD2.F32 R89, -RZ, R9.H0_H0 ;  /* 0x20000009ff597230 */ /* 0x000fe40000004100 */
[----:B-----5:R-:W-:Y:S01]  /*07d0*/  FMUL.FTZ R111, R0, R83 ;  /* 0x00000053006f7220 */ /* 0x020fe20000410000 */
[----:B------:R-:W-:Y:S02]  /*07e0*/  HADD2.F32 R109, -RZ, R12.H0_H0 ;  /* 0x2000000cff6d7230 */ /* 0x000fe40000004100 */
[----:B------:R-:W-:Y:S01]  /*07f0*/  FADD.FTZ R85, -R112, R85 ;  /* 0x0000005570557221 */ /* 0x000fe20000010100 */
[----:B------:R-:W-:-:S02]  /*0800*/  HADD2.F32 R119, -RZ, R11.H0_H0 ;  /* 0x2000000bff777230 */ /* 0x000fc40000004100 */
[----:B------:R-:W-:Y:S01]  /*0810*/  FADD.FTZ R9, -R112, R89 ;  /* 0x0000005970097221 */ /* 0x000fe20000010100 */
[----:B------:R-:W-:Y:S02]  /*0820*/  HADD2.F32 R117, -RZ, R10.H1_H1 ;  /* 0x3000000aff757230 */ /* 0x000fe40000004100 */
[----:B------:R-:W-:Y:S01]  /*0830*/  FADD.FTZ R48, R48, R109 ;  /* 0x0000006d30307221 */ /* 0x000fe20000010000 */
[----:B------:R-:W-:Y:S02]  /*0840*/  HADD2.F32 R11, -RZ, R11.H1_H1 ;  /* 0x3000000bff0b7230 */ /* 0x000fe40000004100 */
[----:B------:R-:W-:Y:S01]  /*0850*/  FFMA.FTZ R32, R111, R109, R32 ;  /* 0x0000006d6f207223 */ /* 0x000fe20000010020 */
[----:B------:R-:W-:Y:S02]  /*0860*/  HADD2.F32 R12, -RZ, R12.H1_H1 ;  /* 0x3000000cff0c7230 */ /* 0x000fe40000004100 */
[----:B------:R-:W-:Y:S01]  /*0870*/  FMUL.FTZ R10, R0, R93 ;  /* 0x0000005d000a7220 */ /* 0x000fe20000410000 */
[----:B------:R-:W-:Y:S01]  /*0880*/  FMUL.FTZ R109, R16, R109 ;  /* 0x0000006d106d7220 */ /* 0x000fe20000410000 */
[----:B0-----:R-:W-:-:S02]  /*0890*/  HADD2.F32 R81, -RZ, R15.H0_H0 ;  /* 0x2000000fff517230 */ /* 0x001fc40000004100 */
[----:B------:R-:W-:Y:S01]  /*08a0*/  FMUL.FTZ R8, R0, R85 ;  /* 0x0000005500087220 */ /* 0x000fe20000410000 */
[----:B------:R-:W-:Y:S02]  /*08b0*/  HADD2.F32 R80, -RZ, R15.H1_H1 ;  /* 0x3000000fff507230 */ /* 0x000fe40000004100 */
[C---:B------:R-:W-:Y:S01]  /*08c0*/  FADD.FTZ R117, -R112.reuse, R117 ;  /* 0x0000007570757221 */ /* 0x040fe20000010100 */
[----:B------:R-:W-:Y:S01]  /*08d0*/  FADD.FTZ R83, -R112, R11 ;  /* 0x0000000b70537221 */ /* 0x000fe20000010100 */
[----:B------:R-:W-:Y:S01]  /*08e0*/  FMUL.FTZ R9, R0, R9 ;  /* 0x0000000900097220 */ /* 0x000fe20000410000 */
[----:B------:R-:W-:Y:S01]  /*08f0*/  FADD.FTZ R51, R51, R84 ;  /* 0x0000005433337221 */ /* 0x000fe20000010000 */
[-C--:B------:R-:W-:Y:S01]  /*0900*/  FFMA.FTZ R35, R10, R84.reuse, R35 ;  /* 0x000000540a237223 */ /* 0x080fe20000010023 */
[----:B------:R-:W-:Y:S01]  /*0910*/  FMUL.FTZ R15, R19, R84 ;  /* 0x00000054130f7220 */ /* 0x000fe20000410000 */
[----:B------:R-:W-:Y:S01]  /*0920*/  FMUL.FTZ R11, R17, R12 ;  /* 0x0000000c110b7220 */ /* 0x000fe20000410000 */
[----:B------:R-:W-:Y:S01]  /*0930*/  FADD.FTZ R84, RZ, R109 ;  /* 0x0000006dff547221 */ /* 0x000fe20000010000 */
[----:B------:R-:W-:Y:S01]  /*0940*/  FFMA.FTZ R85, R111, R109, RZ ;  /* 0x0000006d6f557223 */ /* 0x000fe200000100ff */
[----:B------:R-:W-:-:S02]  /*0950*/  HADD2.F32 R82, -RZ, R14.H1_H1 ;  /* 0x3000000eff527230 */ /* 0x000fc40000004100 */
        /* <DEDUP_REMOVED lines=8> */
[----:B------:R-:W-:Y:S01]  /*09e0*/  FADD.FTZ R53, R53, R82 ;  /* 0x0000005235357221 */ /* 0x000fe20000010000 */
[-C--:B------:R-:W-:Y:S01]  /*09f0*/  FFMA.FTZ R37, R88, R82.reuse, R37 ;  /* 0x0000005258257223 */ /* 0x080fe20000010025 */
[----:B------:R-:W-:Y:S01]  /*0a00*/  FMUL.FTZ R89, R21, R82 ;  /* 0x0000005215597220 */ /* 0x000fe20000410000 */
[----:B------:R-:W-:-:S02]  /*0a10*/  HADD2.F32 R113, -RZ, R14.H0_H0 ;  /* 0x2000000eff717230 */ /* 0x000fc40000004100 */
[----:B------:R-:W-:Y:S01]  /*0a20*/  FADD.FTZ R119, -R112, R119 ;  /* 0x0000007770777221 */ /* 0x000fe20000010100 */
[----:B------:R-:W-:Y:S01]  /*0a30*/  FADD.FTZ R82, R91, R12 ;  /* 0x0000000c5b527221 */ /* 0x000fe20000010000 */
[----:B------:R-:W-:Y:S01]  /*0a40*/  FFMA.FTZ R85, R9, R12, R84 ;  /* 0x0000000c09557223 */ /* 0x000fe20000010054 */
[C---:B------:R-:W-:Y:S01]  /*0a50*/  FMUL.FTZ R13, R0.reuse, R13 ;  /* 0x0000000d000d7220 */ /* 0x040fe20000410000 */
[----:B------:R-:W-:Y:S01]  /*0a60*/  FMUL.FTZ R91, R0, R119 ;  /* 0x00000077005b7220 */ /* 0x000fe20000410000 */
[----:B------:R-:W-:Y:S01]  /*0a70*/  FADD.FTZ R93, R82, R15 ;  /* 0x0000000f525d7221 */ /* 0x000fe20000010000 */
[----:B------:R-:W-:Y:S01]  /*0a80*/  FMUL.FTZ R14, R20, R113 ;  /* 0x00000071140e7220 */ /* 0x000fe20000410000 */
[----:B------:R-:W-:Y:S01]  /*0a90*/  FFMA.FTZ R82, R10, R15, R85 ;  /* 0x0000000f0a527223 */ /* 0x000fe20000010055 */
        /* <DEDUP_REMOVED lines=17> */
.L_x_3967:
[----:B----4-:R-:W-:Y:S05]  /*0bb0*/  BSYNC.RECONVERGENT B1 ;  /* 0x0000000000017941 */ /* 0x010fea0003800200 */
.L_x_3966:
        /* <DEDUP_REMOVED lines=12> */
[--C-:B--2---:R-:W-:Y:S02]  /*0c80*/  HADD2.F32 R99, -RZ, R80.reuse.H1_H1 ;  /* 0x30000050ff637230 */ /* 0x104fe40000004100 */
[--C-:B------:R-:W-:Y:S02]  /*0c90*/  HADD2.F32 R103, -RZ, R81.reuse.H0_H0 ;  /* 0x20000051ff677230 */ /* 0x100fe40000004100 */
[----:B------:R-:W-:Y:S02]  /*0ca0*/  HADD2.F32 R97, -RZ, R80.H0_H0 ;  /* 0x20000050ff617230 */ /* 0x000fe40000004100 */
[C---:B------:R-:W-:Y:S01]  /*0cb0*/  FADD.FTZ R101, -R112.reuse, R99 ;  /* 0x0000006370657221 */ /* 0x040fe20000010100 */
[----:B------:R-:W-:Y:S02]  /*0cc0*/  HADD2.F32 R81, -RZ, R81.H1_H1 ;  /* 0x30000051ff517230 */ /* 0x000fe40000004100 */
[----:B------:R-:W-:Y:S01]  /*0cd0*/  FADD.FTZ R103, -R112, R103 ;  /* 0x0000006770677221 */ /* 0x000fe20000010100 */
[----:B---3--:R-:W-:-:S02]  /*0ce0*/  HADD2.F32 R99, -RZ, R84.H0_H0 ;  /* 0x20000054ff637230 */ /* 0x008fc40000004100 */
[C---:B------:R-:W-:Y:S01]  /*0cf0*/  FADD.FTZ R97, -R112.reuse, R97 ;  /* 0x0000006170617221 */ /* 0x040fe20000010100 */
[--C-:B------:R-:W-:Y:S02]  /*0d00*/  HADD2.F32 R105, -RZ, R82.reuse.H0_H0 ;  /* 0x20000052ff697230 */ /* 0x100fe40000004100 */
[----:B------:R-:W-:Y:S01]  /*0d10*/  FADD.FTZ R117, -R112, R81 ;  /* 0x0000005170757221 */ /* 0x000fe20000010100 */
[----:B------:R-:W-:Y:S02]  /*0d20*/  HADD2.F32 R107, -RZ, R82.H1_H1 ;  /* 0x30000052ff6b7230 */ /* 0x000fe40000004100 */
[C---:B0----5:R-:W-:Y:S01]  /*0d30*/  FMUL.FTZ R95, R0.reuse, R97 ;  /* 0x00000061005f7220 */ /* 0x061fe20000410000 */
[----:B------:R-:W-:Y:S02]  /*0d40*/  HADD2.F32 R115, -RZ, R83.H0_H0 ;  /* 0x20000053ff737230 */ /* 0x000fe40000004100 */
[----:B------:R-:W-:Y:S01]  /*0d50*/  FMUL.FTZ R98, R0, R117 ;  /* 0x0000007500627220 */ /* 0x000fe20000410000 */
[----:B------:R-:W-:-:S02]  /*0d60*/  HADD2.F32 R82, -RZ, R85.H1_H1 ;  /* 0x30000055ff527230 */ /* 0x000fc40000004100 */
[----:B------:R-:W-:Y:S01]  /*0d70*/  FMUL.FTZ R96, R24, R99 ;  /* 0x0000006318607220 */ /* 0x000fe20000410000 */
[----:B------:R-:W-:Y:S02]  /*0d80*/  HADD2.F32 R84, -RZ, R84.H1_H1 ;  /* 0x30000054ff547230 */ /* 0x000fe40000004100 */
[C---:B------:R-:W-:Y:S01]  /*0d90*/  FADD.FTZ R119, -R112.reuse, R105 ;  /* 0x0000006970777221 */ /* 0x040fe20000010100 */
[----:B------:R-:W-:Y:S02]  /*0da0*/  HADD2.F32 R83, -RZ, R83.H1_H1 ;  /* 0x30000053ff537230 */ /* 0x000fe40000004100 */
[----:B------:R-:W-:Y:S01]  /*0db0*/  FADD.FTZ R105, -R112, R107 ;  /* 0x0000006b70697221 */ /* 0x000fe20000010100 */
[----:B------:R-:W-:Y:S01]  /*0dc0*/  FMUL.FTZ R94, R0, R101 ;  /* 0x00000065005e7220 */ /* 0x000fe20000410000 */
[----:B------:R-:W-:Y:S01]  /*0dd0*/  FADD.FTZ R107, -R112, R115 ;  /* 0x00000073706b7221 */ /* 0x000fe20000010100 */
[----:B------:R-:W-:Y:S01]  /*0de0*/  FADD.FTZ R56, R56, R99 ;  /* 0x0000006338387221 */ /* 0x000fe20000010000 */
[----:B------:R-:W-:Y:S01]  /*0df0*/  FFMA.FTZ R40, R95, R99, R40 ;  /* 0x000000635f287223 */ /* 0x000fe20000010028 */
[----:B------:R-:W-:Y:S01]  /*0e00*/  FADD.FTZ R59, R59, R82 ;  /* 0x000000523b3b7221 */ /* 0x000fe20000010000 */
[-C--:B------:R-:W-:Y:S01]  /*0e10*/  FFMA.FTZ R43, R98, R82.reuse, R43 ;  /* 0x00000052622b7223 */ /* 0x080fe2000001002b */
[----:B------:R-:W-:Y:S01]  /*0e20*/  FMUL.FTZ R101, R27, R82 ;  /* 0x000000521b657220 */ /* 0x000fe20000410000 */
[----:B------:R-:W-:-:S02]  /*0e30*/  HADD2.F32 R115, -RZ, R85.H0_H0 ;  /* 0x20000055ff737230 */ /* 0x000fc40000004100 */
[----:B------:R-:W-:Y:S01]  /*0e40*/  FMUL.FTZ R99, R25, R84 ;  /* 0x0000005419637220 */ /* 0x000fe20000410000 */
[----:B------:R-:W-:Y:S01]  /*0e50*/  FADD.FTZ R82, R113, R96 ;  /* 0x0000006071527221 */ /* 0x000fe20000010000 */
[----:B------:R-:W-:Y:S01]  /*0e60*/  FFMA.FTZ R85, R95, R96, R114 ;  /* 0x000000605f557223 */ /* 0x000fe20000010072 */
[----:B------:R-:W-:Y:S01]  /*0e70*/  FADD.FTZ R81, -R112, R83 ;  /* 0x0000005370517221 */ /* 0x000fe20000010100 */
[--C-:B------:R-:W-:Y:S02]  /*0e80*/  HADD2.F32 R83, -RZ, R87.reuse.H0_H0 ;  /* 0x20000057ff537230 */ /* 0x100fe40000004100 */
[----:B------:R-:W-:Y:S01]  /*0e90*/  FMUL.FTZ R97, R0, R103 ;  /* 0x0000006700617220 */ /* 0x000fe20000410000 */
[----:B------:R-:W-:Y:S02]  /*0ea0*/  HADD2.F32 R80, -RZ, R87.H1_H1 ;  /* 0x30000057ff507230 */ /* 0x000fe40000004100 */
[----:B------:R-:W-:Y:S01]  /*0eb0*/  FADD.FTZ R87, R82, R99 ;  /* 0x0000006352577221 */ /* 0x000fe20000010000 */
[----:B------:R-:W-:Y:S01]  /*0ec0*/  FMUL.FTZ R100, R26, R115 ;  /* 0x000000731a647220 */ /* 0x000fe20000410000 */
[----:B------:R-:W-:Y:S01]  /*0ed0*/  FFMA.FTZ R82, R94, R99, R85 ;  /* 0x000000635e527223 */ /* 0x000fe20000010055 */
[----:B------:R-:W-:-:S02]  /*0ee0*/  HADD2.F32 R121, -RZ, R86.H0_H0 ;  /* 0x20000056ff797230 */ /* 0x000fc40000004100 */
[----:B------:R-:W-:Y:S01]  /*0ef0*/  FADD.FTZ R57, R57, R84 ;  /* 0x0000005439397221 */ /* 0x000fe20000010000 */
[----:B------:R-:W-:Y:S01]  /*0f00*/  FFMA.FTZ R41, R94, R84, R41 ;  /* 0x000000545e297223 */ /* 0x000fe20000010029 */
[----:B------:R-:W-:Y:S01]  /*0f10*/  FADD.FTZ R84, R87, R100 ;  /* 0x0000006457547221 */ /* 0x000fe20000010000 */
[----:B------:R-:W-:Y:S01]  /*0f20*/  FFMA.FTZ R85, R97, R100, R82 ;  /* 0x0000006461557223 */ /* 0x000fe20000010052 */
[----:B------:R-:W-:Y:S02]  /*0f30*/  HADD2.F32 R86, -RZ, R86.H1_H1 ;  /* 0x30000056ff567230 */ /* 0x000fe40000004100 */
[----:B------:R-:W-:Y:S01]  /*0f40*/  FMUL.FTZ R103, R0, R119 ;  /* 0x0000007700677220 */ /* 0x000fe20000410000 */
        /* <DEDUP_REMOVED lines=28> */
.L_x_3965:
        /* <DEDUP_REMOVED lines=18> */
.L_x_3968:
[----:B----4-:R-:W-:Y:S05]  /*1230*/  BSYNC.RECONVERGENT B0 ;  /* 0x0000000000007941 */ /* 0x010fea0003800200 */
.L_x_3964:
        /* <DEDUP_REMOVED lines=32> */
.L_x_3970:
[----:B------:R-:W-:Y:S05]  /*1440*/  BSYNC.RECONVERGENT B0 ;  /* 0x0000000000007941 */ /* 0x000fea0003800200 */
.L_x_3969:
        /* <DEDUP_REMOVED lines=49> */
.L_x_3975:
        /* <DEDUP_REMOVED lines=9> */
.L_x_3976:
        /* <DEDUP_REMOVED lines=9> */
.L_x_3977:
        /* <DEDUP_REMOVED lines=9> */
.L_x_3978:
        /* <DEDUP_REMOVED lines=9> */
.L_x_3979:
        /* <DEDUP_REMOVED lines=9> */
.L_x_3980:
        /* <DEDUP_REMOVED lines=9> */
.L_x_3981:
        /* <DEDUP_REMOVED lines=10> */
.L_x_3974:
        /* <DEDUP_REMOVED lines=36> */
[----:B------:R-:W-:Y:S01]  /*1da0*/  @P2 F2FP.F16.F32.PACK_AB R80, RZ, R80 ;  /* 0x00000050ff50223e */ /* 0x000fe200000000ff */
[----:B--2---:R-:W-:Y:S01]  /*1db0*/  @P2 FMUL.FTZ R83, R77, R86 ;  /* 0x000000564d532220 */ /* 0x004fe20000410000 */
[----:B------:R-:W-:Y:S01]  /*1dc0*/  F2FP.F16.F32.PACK_AB R76, R79, R76 ;  /* 0x0000004c4f4c723e */ /* 0x000fe200000000ff */
[----:B------:R-:W1:Y:S01]  /*1dd0*/  @P2 LDC R86, c[0x0][0x40c] ;  /* 0x00010300ff562b82 */ /* 0x000e620000000800 */
[----:B------:R-:W-:-:S02]  /*1de0*/  @P2 PRMT R72, R80, 0x7610, R72 ;  /* 0x0000761050482816 */ /* 0x000fc40000000048 */
[C---:B------:R-:W-:Y:S01]  /*1df0*/  F2FP.F16.F32.PACK_AB R77, R78.reuse, R77 ;  /* 0x0000004d4e4d723e */ /* 0x040fe200000000ff */
[----:B---3--:R-:W-:Y:S01]  /*1e00*/  @P2 FMUL.FTZ R113, R78, R81 ;  /* 0x000000514e712220 */ /* 0x008fe20000410000 */
[----:B------:R-:W-:Y:S02]  /*1e10*/  @P2 F2FP.F16.F32.PACK_AB R81, RZ, R82 ;  /* 0x00000052ff51223e */ /* 0x000fe400000000ff */
[----:B------:R-:W-:Y:S02]  /*1e20*/  @P2 F2FP.F16.F32.PACK_AB R82, RZ, R83 ;  /* 0x00000053ff52223e */ /* 0x000fe400000000ff */
[----:B------:R-:W-:Y:S02]  /*1e30*/  @P2 F2FP.F16.F32.PACK_AB R83, RZ, R113 ;  /* 0x00000071ff53223e */ /* 0x000fe400000000ff */
[----:B------:R-:W2:Y:S01]  /*1e40*/  @P2 LDC R113, c[0x0][0x40c] ;  /* 0x00010300ff712b82 */ /* 0x000ea20000000800 */
[----:B0-----:R-:W-:Y:S01]  /*1e50*/  @P2 FMUL.FTZ R116, R114, R87 ;  /* 0x0000005772742220 */ /* 0x001fe20000410000 */
[----:B------:R-:W-:-:S02]  /*1e60*/  @P2 PRMT R73, R82, 0x7610, R73 ;  /* 0x0000761052492816 */ /* 0x000fc40000000049 */
[C---:B------:R-:W-:Y:S02]  /*1e70*/  F2FP.F16.F32.PACK_AB R78, R115.reuse, R114 ;  /* 0x00000072734e723e */ /* 0x040fe400000000ff */
[----:B------:R-:W-:Y:S02]  /*1e80*/  @P2 F2FP.F16.F32.PACK_AB R116, RZ, R116 ;  /* 0x00000074ff74223e */ /* 0x000fe400000000ff */
[----:B------:R-:W-:Y:S02]  /*1e90*/  @P2 PRMT R72, R72, 0x5410, R81 ;  /* 0x0000541048482816 */ /* 0x000fe40000000051 */
[----:B------:R-:W-:Y:S01]  /*1ea0*/  @P2 PRMT R74, R116, 0x7610, R74 ;  /* 0x00007610744a2816 */ /* 0x000fe2000000004a */
[----:B-1----:R-:W-:Y:S01]  /*1eb0*/  @P2 FMUL.FTZ R87, R115, R86 ;  /* 0x0000005673572220 */ /* 0x002fe20000410000 */
[----:B------:R-:W-:Y:S01]  /*1ec0*/  FSEL R86, R117, RZ, P0 ;  /* 0x000000ff75567208 */ /* 0x000fe20000000000 */
[----:B------:R-:W-:Y:S01]  /*1ed0*/  FADD.FTZ R117, R93, -R118 ;  /* 0x800000765d757221 */ /* 0x000fe20000010000 */
[----:B------:R-:W-:-:S02]  /*1ee0*/  @P2 PRMT R73, R73, 0x5410, R83 ;  /* 0x0000541049492816 */ /* 0x000fc40000000053 */
[----:B------:R-:W-:Y:S01]  /*1ef0*/  @P2 F2FP.F16.F32.PACK_AB R87, RZ, R87 ;  /* 0x00000057ff57223e */ /* 0x000fe200000000ff */
[----:B------:R-:W-:-:S03]  /*1f00*/  FMUL.FTZ R117, R0, R117 ;  /* 0x0000007500757220 */ /* 0x000fc60000410000 */
[----:B------:R-:W-:Y:S02]  /*1f10*/  @P2 PRMT R74, R74, 0x5410, R87 ;  /* 0x000054104a4a2816 */ /* 0x000fe40000000057 */
[----:B------:R-:W-:Y:S01]  /*1f20*/  FSEL R117, R117, RZ, P0 ;  /* 0x000000ff75757208 */ /* 0x000fe20000000000 */
[----:B--2---:R-:W-:-:S03]  /*1f30*/  @P2 FMUL.FTZ R113, R86, R113 ;  /* 0x0000007156712220 */ /* 0x004fc60000410000 */
[----:B------:R-:W-:Y:S02]  /*1f40*/  F2FP.F16.F32.PACK_AB R79, R117, R86 ;  /* 0x00000056754f723e */ /* 0x000fe400000000ff */
[----:B------:R-:W-:-:S04]  /*1f50*/  @P2 F2FP.F16.F32.PACK_AB R113, RZ, R113 ;  /* 0x00000071ff71223e */ /* 0x000fc800000000ff */
[----:B------:R-:W-:Y:S01]  /*1f60*/  @P2 PRMT R75, R113, 0x7610, R75 ;  /* 0x00007610714b2816 */ /* 0x000fe2000000004b */
[----:B------:R-:W-:Y:S06]  /*1f70*/  @!P2 BRA `(.L_x_3982) ;  /* 0x000000080048a947 */ /* 0x000fec0003800000 */
[----:B------:R-:W-:-:S05]  /*1f80*/  FMUL.FTZ R80, R117, UR15 ;  /* 0x0000000f75507c20 */ /* 0x000fca0008410000 */
[----:B------:R-:W-:-:S04]  /*1f90*/  F2FP.F16.F32.PACK_AB R80, RZ, R80 ;  /* 0x00000050ff50723e */ /* 0x000fc800000000ff */
[----:B------:R-:W-:Y:S01]  /*1fa0*/  PRMT R75, R75, 0x5410, R80 ;  /* 0x000054104b4b7816 */ /* 0x000fe20000000050 */
[----:B------:R-:W-:Y:S06]  /*1fb0*/  BRA `(.L_x_3982) ;  /* 0x0000000800387947 */ /* 0x000fec0003800000 */
.L_x_3973:
[----:B------:R-:W-:Y:S01]  /*1fc0*/  UMOV UR4, UR6 ;  /* 0x0000000600047c82 */ /* 0x000fe20008000000 */
[----:B------:R-:W-:Y:S01]  /*1fd0*/  UMOV UR5, UR7 ;  /* 0x0000000700057c82 */ /* 0x000fe20008000000 */
[----:B------:R-:W-:-:S04]  /*1fe0*/  UISETP.NE.U32.AND UP0, UPT, UR4, URZ, UPT ;  /* 0x000000ff0400728c */ /* 0x000fc8000bf05070 */
[----:B------:R-:W-:-:S09]  /*1ff0*/  UISETP.NE.AND.EX UP0, UPT, UR5, URZ, UPT, UP0 ;  /* 0x000000ff0500728c */ /* 0x000fd2000bf05300 */
[----:B------:R-:W-:Y:S05]  /*2000*/  BRA.U UP0, `(.L_x_3983) ;  /* 0x0000000500087547 */ /* 0x000fea000b800000 */
[----:B------:R-:W-:Y:S01]  /*2010*/  ISETP.GT.AND P0, PT, R2, RZ, PT ;  /* 0x000000ff0200720c */ /* 0x000fe20003f04270 */
[--C-:B------:R-:W-:Y:S01]  /*2020*/  HADD2.F32 R115, -RZ, R64.reuse.H1_H1 ;  /* 0x30000040ff737230 */ /* 0x100fe20000004100 */
[----:B------:R-:W0:Y:S01]  /*2030*/  @P2 LDC R116, c[0x0][0x40c] ;  /* 0x00010300ff742b82 */ /* 0x000e220000000800 */
[----:B------:R-:W-:Y:S02]  /*2040*/  HADD2.F32 R117, -RZ, R64.H0_H0 ;  /* 0x20000040ff757230 */ /* 0x000fe40000004100 */
[--C-:B------:R-:W-:Y:S02]  /*2050*/  HADD2.F32 R81, -RZ, R65.reuse.H0_H0 ;  /* 0x20000041ff517230 */ /* 0x100fe40000004100 */
[----:B------:R-:W-:-:S06]  /*2060*/  HADD2.F32 R113, -RZ, R65.H1_H1 ;  /* 0x30000041ff717230 */ /* 0x000fcc0000004100 */
[-CC-:B------:R-:W-:Y:S01]  /*2070*/  @P0 FFMA.FTZ R82, R8, R84.reuse, R85.reuse ;  /* 0x0000005408520223 */ /* 0x180fe20000010055 */
[-CC-:B------:R-:W-:Y:S01]  /*2080*/  @P0 FFMA.FTZ R80, R111, R84.reuse, R85.reuse ;  /* 0x000000546f500223 */ /* 0x180fe20000010055 */
[-CC-:B------:R-:W-:Y:S01]  /*2090*/  @P0 FFMA.FTZ R83, R9, R84.reuse, R85.reuse ;  /* 0x0000005409530223 */ /* 0x180fe20000010055 */
[----:B------:R-:W-:Y:S01]  /*20a0*/  @P0 FFMA.FTZ R86, R10, R84, R85 ;  /* 0x000000540a560223 */ /* 0x000fe20000010055 */
[----:B------:R-:W-:Y:S01]  /*20b0*/  @P0 FADD.FTZ R82, R11, -R82 ;  /* 0x800000520b520221 */ /* 0x000fe20000010000 */
[----:B------:R-:W-:Y:S01]  /*20c0*/  @P0 FADD.FTZ R80, R109, -R80 ;  /* 0x800000506d500221 */ /* 0x000fe20000010000 */
[----:B------:R-:W-:Y:S01]  /*20d0*/  @P0 FADD.FTZ R83, R12, -R83 ;  /* 0x800000530c530221 */ /* 0x000fe20000010000 */
[----:B------:R-:W-:Y:S01]  /*20e0*/  @P0 FADD.FTZ R86, R15, -R86 ;  /* 0x800000560f560221 */ /* 0x000fe20000010000 */
[C---:B------:R-:W-:Y:S01]  /*20f0*/  @P0 FFMA.FTZ R115, R0.reuse, R82, R115 ;  /* 0x0000005200730223 */ /* 0x040fe20000010073 */
[C---:B------:R-:W-:Y:S01]  /*2100*/  @P0 FFMA.FTZ R117, R0.reuse, R80, R117 ;  /* 0x0000005000750223 */ /* 0x040fe20000010075 */
[----:B------:R-:W1:Y:S01]  /*2110*/  @P2 LDC R82, c[0x0][0x40c] ;  /* 0x00010300ff522b82 */ /* 0x000e620000000800 */
[----:B------:R-:W-:Y:S01]  /*2120*/  @P0 FFMA.FTZ R87, R13, R84, R85 ;  /* 0x000000540d570223 */ /* 0x000fe20000010055 */
[C---:B------:R-:W-:Y:S01]  /*2130*/  @P0 FFMA.FTZ R81, R0.reuse, R83, R81 ;  /* 0x0000005300510223 */ /* 0x040fe20000010051 */
[----:B------:R-:W-:Y:S01]  /*2140*/  @P0 FFMA.FTZ R113, R0, R86, R113 ;  /* 0x0000005600710223 */ /* 0x000fe20000010071 */
[----:B------:R-:W-:-:S02]  /*2150*/  HADD2.F32 R83, -RZ, R66.H0_H0 ;  /* 0x20000042ff537230 */ /* 0x000fc40000004100 */
[----:B------:R-:W-:Y:S01]  /*2160*/  @P0 FADD.FTZ R114, R14, -R87 ;  /* 0x800000570e720221 */ /* 0x000fe20000010000 */
[----:B------:R-:W-:Y:S01]  /*2170*/  @P0 FFMA.FTZ R86, R88, R84, R85 ;  /* 0x0000005458560223 */ /* 0x000fe20000010055 */
[----:B------:R-:W-:Y:S01]  /*2180*/  HADD2.F32 R87, -RZ, R66.H1_H1 ;  /* 0x30000042ff577230 */ /* 0x000fe20000004100 */
[----:B------:R-:W2:Y:S01]  /*2190*/  @P2 LDC R80, c[0x0][0x40c] ;  /* 0x00010300ff502b82 */ /* 0x000ea20000000800 */
[----:B------:R-:W-:Y:S01]  /*21a0*/  @P0 FFMA.FTZ R83, R0, R114, R83 ;  /* 0x0000007200530223 */ /* 0x000fe20000010053 */
[----:B------:R-:W-:Y:S01]  /*21b0*/  @P0 FADD.FTZ R86, R89, -R86 ;  /* 0x8000005659560221 */ /* 0x000fe20000010000 */
[----:B------:R-:W-:-:S03]  /*21c0*/  @P0 FFMA.FTZ R119, R91, R84, R85 ;  /* 0x000000545b770223 */ /* 0x000fc60000010055 */
[----:B------:R-:W-:Y:S01]  /*21d0*/  @P0 FFMA.FTZ R87, R0, R86, R87 ;  /* 0x0000005600570223 */ /* 0x000fe20000010057 */
[----:B------:R-:W-:Y:S01]  /*21e0*/  @P0 FADD.FTZ R118, R90, -R119 ;  /* 0x800000775a760221 */ /* 0x000fe20000010000 */
[----:B------:R-:W3:Y:S01]  /*21f0*/  @P2 LDC R114, c[0x0][0x40c] ;  /* 0x00010300ff722b82 */ /* 0x000ee20000000800 */
[----:B------:R-:W-:Y:S02]  /*2200*/  HADD2.F32 R119, -RZ, R67.H0_H0 ;  /* 0x20000043ff777230 */ /* 0x000fe40000004100 */
[----:B0-----:R-:W-:-:S03]  /*2210*/  @P2 FMUL.FTZ R87, R87, R116 ;  /* 0x0000007457572220 */ /* 0x001fc60000410000 */
[----:B------:R-:W-:Y:S02]  /*2220*/  @P0 FFMA.FTZ R119, R0, R118, R119 ;  /* 0x0000007600770223 */ /* 0x000fe40000010077 */
[----:B------:R-:W-:Y:S01]  /*2230*/  @P2 F2FP.F16.F32.PACK_AB R87, RZ, R87 ;  /* 0x00000057ff57223e */ /* 0x000fe200000000ff */
[----:B-1----:R-:W-:Y:S01]  /*2240*/  @P2 FMUL.FTZ R115, R115, R82 ;  /* 0x0000005273732220 */ /* 0x002fe20000410000 */
[----:B------:R-:W0:Y:S04]  /*2250*/  @P2 LDC R86, c[0x0][0x40c] ;  /* 0x00010300ff562b82 */ /* 0x000e280000000800 */
[----:B------:R-:W-:Y:S01]  /*2260*/  @P2 F2FP.F16.F32.PACK_AB R115, RZ, R115 ;  /* 0x00000073ff73223e */ /* 0x000fe200000000ff */
[----:B--2---:R-:W-:-:S03]  /*2270*/  @P2 FMUL.FTZ R117, R117, R80 ;  /* 0x0000005075752220 */ /* 0x004fc60000410000 */
[----:B------:R-:W1:Y:S02]  /*2280*/  @P2 LDC R82, c[0x0][0x40c] ;  /* 0x00010300ff522b82 */ /* 0x000e640000000800 */
[----:B------:R-:W-:Y:S01]  /*2290*/  @P2 F2FP.F16.F32.PACK_AB R117, RZ, R117 ;  /* 0x00000075ff75223e */ /* 0x000fe200000000ff */
[----:B---3--:R-:W-:-:S05]  /*22a0*/  @P2 FMUL.FTZ R83, R83, R114 ;  /* 0x0000007253532220 */ /* 0x008fca0000410000 */
[----:B------:R-:W2:Y:S01]  /*22b0*/  @P2 LDC R80, c[0x0][0x40c] ;  /* 0x00010300ff502b82 */ /* 0x000ea20000000800 */
[----:B------:R-:W-:Y:S02]  /*22c0*/  @P2 PRMT R72, R117, 0x7610, R72 ;  /* 0x0000761075482816 */ /* 0x000fe40000000048 */
[----:B------:R-:W-:Y:S02]  /*22d0*/  @P2 F2FP.F16.F32.PACK_AB R83, RZ, R83 ;  /* 0x00000053ff53223e */ /* 0x000fe400000000ff */
[----:B------:R-:W-:Y:S01]  /*22e0*/  @P2 PRMT R72, R72, 0x5410, R115 ;  /* 0x0000541048482816 */ /* 0x000fe20000000073 */
[----:B0-----:R-:W-:Y:S01]  /*22f0*/  @P2 FMUL.FTZ R113, R113, R86 ;  /* 0x0000005671712220 */ /* 0x001fe20000410000 */
[----:B------:R-:W-:-:S04]  /*2300*/  @P2 PRMT R74, R83, 0x7610, R74 ;  /* 0x00007610534a2816 */ /* 0x000fc8000000004a */
[----:B------:R-:W-:Y:S02]  /*2310*/  @P2 F2FP.F16.F32.PACK_AB R113, RZ, R113 ;  /* 0x00000071ff71223e */ /* 0x000fe400000000ff */
[----:B------:R-:W-:Y:S01]  /*2320*/  @P2 PRMT R74, R74, 0x5410, R87 ;  /* 0x000054104a4a2816 */ /* 0x000fe20000000057 */
[----:B-1----:R-:W-:-:S05]  /*2330*/  @P2 FMUL.FTZ R81, R81, R82 ;  /* 0x0000005251512220 */ /* 0x002fca0000410000 */
[----:B------:R-:W-:Y:S01]  /*2340*/  @P2 F2FP.F16.F32.PACK_AB R81, RZ, R81 ;  /* 0x00000051ff51223e */ /* 0x000fe200000000ff */
[----:B--2---:R-:W-:-:S03]  /*2350*/  @P2 FMUL.FTZ R80, R119, R80 ;  /* 0x0000005077502220 */ /* 0x004fc60000410000 */
[----:B------:R-:W-:Y:S02]  /*2360*/  @P2 PRMT R73, R81, 0x7610, R73 ;  /* 0x0000761051492816 */ /* 0x000fe40000000049 */
[----:B------:R-:W-:Y:S02]  /*2370*/  @P2 F2FP.F16.F32.PACK_AB R80, RZ, R80 ;  /* 0x00000050ff50223e */ /* 0x000fe400000000ff */
[----:B------:R-:W-:Y:S02]  /*2380*/  @P2 PRMT R73, R73, 0x5410, R113 ;  /* 0x0000541049492816 */ /* 0x000fe40000000071 */
        /* <DEDUP_REMOVED lines=10> */
.L_x_3983:
[----:B------:R-:W-:Y:S01]  /*2430*/  ISETP.GT.AND P0, PT, R2, RZ, PT ;  /* 0x000000ff0200720c */ /* 0x000fe20003f04270 */
[----:B------:R-:W-:Y:S01]  /*2440*/  @P3 FFMA.FTZ R76, R111, R84, R85 ;  /* 0x000000546f4c3223 */ /* 0x000fe20000010055 */
[--C-:B------:R-:W-:Y:S01]  /*2450*/  HADD2.F32 R78, -RZ, R65.reuse.H0_H0 ;  /* 0x20000041ff4e7230 */ /* 0x100fe20000004100 */
[----:B------:R-:W0:Y:S01]  /*2460*/  @P2 LDC R83, c[0x0][0x40c] ;  /* 0x00010300ff532b82 */ /* 0x000e220000000800 */
[----:B------:R-:W-:Y:S02]  /*2470*/  HADD2.F32 R119, -RZ, R64.H0_H0 ;  /* 0x20000040ff777230 */ /* 0x000fe40000004100 */
[----:B------:R-:W-:Y:S01]  /*2480*/  @P3 FADD.FTZ R76, R109, -R76 ;  /* 0x8000004c6d4c3221 */ /* 0x000fe20000010000 */
[--C-:B------:R-:W-:Y:S02]  /*2490*/  HADD2.F32 R87, -RZ, R66.reuse.H0_H0 ;  /* 0x20000042ff577230 */ /* 0x100fe40000004100 */
[----:B------:R-:W-:Y:S02]  /*24a0*/  HADD2.F32 R77, -RZ, R65.H1_H1 ;  /* 0x30000041ff4d7230 */ /* 0x000fe40000004100 */
[----:B------:R-:W-:Y:S01]  /*24b0*/  @P3 FFMA.FTZ R119, R0, R76, R119 ;  /* 0x0000004c00773223 */ /* 0x000fe20000010077 */
[----:B------:R-:W-:Y:S01]  /*24c0*/  HADD2.F32 R81, -RZ, R66.H1_H1 ;  /* 0x30000042ff517230 */ /* 0x000fe20000004100 */
[----:B------:R-:W1:Y:S01]  /*24d0*/  @P2 LDC R76, c[0x0][0x40c] ;  /* 0x00010300ff4c2b82 */ /* 0x000e620000000800 */
[----:B------:R-:W-:-:S02]  /*24e0*/  HADD2.F32 R116, -RZ, R64.H1_H1 ;  /* 0x30000040ff747230 */ /* 0x000fc40000004100 */
        /* <DEDUP_REMOVED lines=8> */
[C---:B------:R-:W-:Y:S01]  /*2570*/  @P0 FFMA.FTZ R78, R0.reuse, R79, R78 ;  /* 0x0000004f004e0223 */ /* 0x040fe2000001004e */
[----:B------:R-:W-:Y:S01]  /*2580*/  @P0 FFMA.FTZ R79, R13, R84, R85 ;  /* 0x000000540d4f0223 */ /* 0x000fe20000010055 */
[----:B------:R-:W-:Y:S01]  /*2590*/  @P0 FFMA.FTZ R77, R0, R80, R77 ;  /* 0x00000050004d0223 */ /* 0x000fe2000001004d */
[----:B------:R-:W-:Y:S01]  /*25a0*/  @P0 FFMA.FTZ R80, R8, R84, R85 ;  /* 0x0000005408500223 */ /* 0x000fe20000010055 */
[----:B------:R-:W-:Y:S01]  /*25b0*/  @P0 FFMA.FTZ R81, R0, R86, R81 ;  /* 0x0000005600510223 */ /* 0x000fe20000010051 */
[----:B------:R-:W-:Y:S01]  /*25c0*/  @P0 FADD.FTZ R82, R14, -R79 ;  /* 0x8000004f0e520221 */ /* 0x000fe20000010000 */
[----:B------:R-:W3:Y:S01]  /*25d0*/  @P2 LDC R117, c[0x0][0x40c] ;  /* 0x00010300ff752b82 */ /* 0x000ee20000000800 */
[----:B------:R-:W-:Y:S01]  /*25e0*/  @P0 FADD.FTZ R79, R11, -R80 ;  /* 0x800000500b4f0221 */ /* 0x000fe20000010000 */
[----:B------:R-:W-:Y:S01]  /*25f0*/  @P0 FFMA.FTZ R80, R92, R84, R85 ;  /* 0x000000545c500223 */ /* 0x000fe20000010055 */
[----:B------:R-:W-:Y:S01]  /*2600*/  @P0 FFMA.FTZ R87, R0, R82, R87 ;  /* 0x0000005200570223 */ /* 0x000fe20000010057 */
[----:B------:R-:W-:Y:S01]  /*2610*/  @P0 FADD.FTZ R113, R90, -R113 ;  /* 0x800000715a710221 */ /* 0x000fe20000010000 */
[----:B------:R-:W-:Y:S01]  /*2620*/  @P0 FFMA.FTZ R116, R0, R79, R116 ;  /* 0x0000004f00740223 */ /* 0x000fe20000010074 */
[----:B------:R-:W-:-:S02]  /*2630*/  HADD2.F32 R79, -RZ, R67.H0_H0 ;  /* 0x20000043ff4f7230 */ /* 0x000fc40000004100 */
[----:B------:R-:W-:Y:S01]  /*2640*/  @P0 FADD.FTZ R120, R93, -R80 ;  /* 0x800000505d780221 */ /* 0x000fe20000010000 */
[----:B------:R-:W4:Y:S01]  /*2650*/  @P2 LDC R82, c[0x0][0x40c] ;  /* 0x00010300ff522b82 */ /* 0x000f220000000800 */
[----:B0-----:R-:W-:Y:S01]  /*2660*/  @P2 FMUL.FTZ R80, R78, R83 ;  /* 0x000000534e502220 */ /* 0x001fe20000410000 */
[----:B------:R-:W-:Y:S02]  /*2670*/  HADD2.F32 R83, -RZ, R67.H1_H1 ;  /* 0x30000043ff537230 */ /* 0x000fe40000004100 */
[C---:B------:R-:W-:Y:S01]  /*2680*/  @P0 FFMA.FTZ R79, R0.reuse, R113, R79 ;  /* 0x00000071004f0223 */ /* 0x040fe2000001004f */
[C---:B-1----:R-:W-:Y:S01]  /*2690*/  @P2 FMUL.FTZ R113, R77.reuse, R76 ;  /* 0x0000004c4d712220 */ /* 0x042fe20000410000 */
[----:B------:R-:W-:Y:S02]  /*26a0*/  F2FP.F16.F32.PACK_AB R77, R77, R78 ;  /* 0x0000004e4d4d723e */ /* 0x000fe400000000ff */
[----:B------:R-:W-:Y:S01]  /*26b0*/  @P2 F2FP.F16.F32.PACK_AB R76, RZ, R80 ;  /* 0x00000050ff4c223e */ /* 0x000fe200000000ff */
[----:B------:R-:W0:Y:S01]  /*26c0*/  @P2 LDC R114, c[0x0][0x40c] ;  /* 0x00010300ff722b82 */ /* 0x000e220000000800 */
[----:B------:R-:W-:Y:S01]  /*26d0*/  @P2 F2FP.F16.F32.PACK_AB R80, RZ, R113 ;  /* 0x00000071ff50223e */ /* 0x000fe200000000ff */
[----:B--2---:R-:W-:Y:S01]  /*26e0*/  @P2 FMUL.FTZ R113, R87, R118 ;  /* 0x0000007657712220 */ /* 0x004fe20000410000 */
[----:B------:R-:W-:Y:S01]  /*26f0*/  @P0 FFMA.FTZ R83, R0, R120, R83 ;  /* 0x0000007800530223 */ /* 0x000fe20000010053 */
[----:B------:R-:W-:-:S02]  /*2700*/  @P2 PRMT R73, R76, 0x7610, R73 ;  /* 0x000076104c492816 */ /* 0x000fc40000000049 */
[----:B------:R-:W-:Y:S02]  /*2710*/  F2FP.F16.F32.PACK_AB R78, R81, R87 ;  /* 0x00000057514e723e */ /* 0x000fe400000000ff */
[----:B------:R-:W1:Y:S01]  /*2720*/  @P2 LDC R115, c[0x0][0x40c] ;  /* 0x00010300ff732b82 */ /* 0x000e620000000800 */
[----:B------:R-:W-:Y:S02]  /*2730*/  @P2 F2FP.F16.F32.PACK_AB R113, RZ, R113 ;  /* 0x00000071ff71223e */ /* 0x000fe400000000ff */
[----:B------:R-:W-:Y:S02]  /*2740*/  @P2 PRMT R73, R73, 0x5410, R80 ;  /* 0x0000541049492816 */ /* 0x000fe40000000050 */
[----:B------:R-:W-:-:S03]  /*2750*/  @P2 PRMT R74, R113, 0x7610, R74 ;  /* 0x00007610714a2816 */ /* 0x000fc6000000004a */
[----:B------:R-:W2:Y:S01]  /*2760*/  @P2 LDC R86, c[0x0][0x40c] ;  /* 0x00010300ff562b82 */ /* 0x000ea20000000800 */
[----:B----4-:R-:W-:Y:S01]  /*2770*/  @P2 FMUL.FTZ R118, R81, R82 ;  /* 0x0000005251762220 */ /* 0x010fe20000410000 */
[----:B------:R-:W-:Y:S01]  /*2780*/  F2FP.F16.F32.PACK_AB R82, RZ, R119 ;  /* 0x00000077ff52723e */ /* 0x000fe200000000ff */
[----:B---3--:R-:W-:Y:S01]  /*2790*/  @P2 FMUL.FTZ R119, R119, R117 ;  /* 0x0000007577772220 */ /* 0x008fe20000410000 */
[----:B------:R-:W-:Y:S02]  /*27a0*/  F2FP.F16.F32.PACK_AB R117, RZ, R116 ;  /* 0x00000074ff75723e */ /* 0x000fe400000000ff */
[----:B------:R-:W-:Y:S01]  /*27b0*/  @P2 F2FP.F16.F32.PACK_AB R118, RZ, R118 ;  /* 0x00000076ff76223e */ /* 0x000fe200000000ff */
[----:B0-----:R-:W-:Y:S01]  /*27c0*/  @P2 FMUL.FTZ R114, R79, R114 ;  /* 0x000000724f722220 */ /* 0x001fe20000410000 */
[----:B------:R-:W-:Y:S02]  /*27d0*/  @P2 F2FP.F16.F32.PACK_AB R119, RZ, R119 ;  /* 0x00000077ff77223e */ /* 0x000fe400000000ff */
[----:B------:R-:W-:-:S02]  /*27e0*/  F2FP.F16.F32.PACK_AB R79, R83, R79 ;  /* 0x0000004f534f723e */ /* 0x000fc400000000ff */
[----:B------:R-:W-:Y:S02]  /*27f0*/  @P2 F2FP.F16.F32.PACK_AB R114, RZ, R114 ;  /* 0x00000072ff72223e */ /* 0x000fe400000000ff */
[----:B------:R-:W-:Y:S01]  /*2800*/  @P2 PRMT R72, R119, 0x7610, R72 ;  /* 0x0000761077482816 */ /* 0x000fe20000000048 */
[----:B-1----:R-:W-:Y:S01]  /*2810*/  @P2 FMUL.FTZ R115, R116, R115 ;  /* 0x0000007374732220 */ /* 0x002fe20000410000 */
[----:B------:R-:W-:Y:S02]  /*2820*/  @P2 PRMT R75, R114, 0x7610, R75 ;  /* 0x00007610724b2816 */ /* 0x000fe4000000004b */
[----:B------:R-:W-:Y:S02]  /*2830*/  @P2 PRMT R74, R74, 0x5410, R118 ;  /* 0x000054104a4a2816 */ /* 0x000fe40000000076 */
[----:B------:R-:W-:Y:S02]  /*2840*/  @P2 F2FP.F16.F32.PACK_AB R115, RZ, R115 ;  /* 0x00000073ff73223e */ /* 0x000fe400000000ff */
[----:B------:R-:W-:Y:S01]  /*2850*/  PRMT R76, R82, 0x5410, R117 ;  /* 0x00005410524c7816 */ /* 0x000fe20000000075 */
[----:B--2---:R-:W-:Y:S01]  /*2860*/  @P2 FMUL.FTZ R86, R83, R86 ;  /* 0x0000005653562220 */ /* 0x004fe20000410000 */
[----:B------:R-:W-:-:S04]  /*2870*/  @P2 PRMT R72, R72, 0x5410, R115 ;  /* 0x0000541048482816 */ /* 0x000fc80000000073 */
[----:B------:R-:W-:-:S04]  /*2880*/  @P2 F2FP.F16.F32.PACK_AB R86, RZ, R86 ;  /* 0x00000056ff56223e */ /* 0x000fc800000000ff */
[----:B------:R-:W-:-:S07]  /*2890*/  @P2 PRMT R75, R75, 0x5410, R86 ;  /* 0x000054104b4b2816 */ /* 0x000fce0000000056 */
.L_x_3982:
        /* <DEDUP_REMOVED lines=10> */
.L_x_3972:
[----:B------:R-:W-:Y:S05]  /*2940*/  BSYNC.RECONVERGENT B0 ;  /* 0x0000000000007941 */ /* 0x000fea0003800200 */
.L_x_3971:
        /* <DEDUP_REMOVED lines=11> */
[----:B0-----:R-:W-:Y:S01]  /*2a00*/  HADD2.F32 R77, -RZ, R69.H0_H0 ;  /* 0x20000045ff4d7230 */ /* 0x001fe20000004100 */
[----:B------:R-:W0:Y:S01]  /*2a10*/  @P2 LDC R86, c[0x0][0x40c] ;  /* 0x00010300ff562b82 */ /* 0x000e220000000800 */
[--C-:B------:R-:W-:Y:S02]  /*2a20*/  HADD2.F32 R81, -RZ, R68.reuse.H0_H0 ;  /* 0x20000044ff517230 */ /* 0x100fe40000004100 */
[----:B------:R-:W-:Y:S02]  /*2a30*/  HADD2.F32 R79, -RZ, R68.H1_H1 ;  /* 0x30000044ff4f7230 */ /* 0x000fe40000004100 */
[----:B------:R-:W-:-:S03]  /*2a40*/  HADD2.F32 R78, -RZ, R70.H1_H1 ;  /* 0x30000046ff4e7230 */ /* 0x000fc60000004100 */
[----:B------:R-:W1:Y:S03]  /*2a50*/  @P2 LDC R114, c[0x0][0x40c] ;  /* 0x00010300ff722b82 */ /* 0x000e660000000800 */
        /* <DEDUP_REMOVED lines=8> */
[----:B------:R-:W-:Y:S01]  /*2ae0*/  @P4 FFMA.FTZ R77, R0, R76, R77 ;  /* 0x0000004c004d4223 */ /* 0x000fe2000001004d */
[----:B------:R-:W-:Y:S01]  /*2af0*/  @P4 FADD.FTZ R83, R96, -R83 ;  /* 0x8000005360534221 */ /* 0x000fe20000010000 */
[----:B------:R-:W-:Y:S01]  /*2b00*/  @P4 FFMA.FTZ R117, R110, R84, R85 ;  /* 0x000000546e754223 */ /* 0x000fe20000010055 */
[----:B------:R-:W2:Y:S01]  /*2b10*/  @P2 LDC R76, c[0x0][0x40c] ;  /* 0x00010300ff4c2b82 */ /* 0x000ea20000000800 */
[----:B------:R-:W-:Y:S01]  /*2b20*/  @P4 FADD.FTZ R2, R99, -R2 ;  /* 0x8000000263024221 */ /* 0x000fe20000010000 */
[----:B------:R-:W-:Y:S01]  /*2b30*/  @P4 FADD.FTZ R113, R105, -R82 ;  /* 0x8000005269714221 */ /* 0x000fe20000010000 */
[----:B------:R-:W-:Y:S01]  /*2b40*/  @P4 FFMA.FTZ R81, R0, R83, R81 ;  /* 0x0000005300514223 */ /* 0x000fe20000010051 */
[----:B------:R-:W-:-:S02]  /*2b50*/  HADD2.F32 R83, -RZ, R70.H0_H0 ;  /* 0x20000046ff537230 */ /* 0x000fc40000004100 */
[----:B------:R-:W-:Y:S01]  /*2b60*/  @P4 FFMA.FTZ R79, R0, R2, R79 ;  /* 0x00000002004f4223 */ /* 0x000fe2000001004f */
[----:B------:R-:W-:Y:S01]  /*2b70*/  @P4 FADD.FTZ R2, R102, -R115 ;  /* 0x8000007366024221 */ /* 0x000fe20000010000 */
[C---:B------:R-:W-:Y:S01]  /*2b80*/  @P4 FFMA.FTZ R78, R0.reuse, R113, R78 ;  /* 0x00000071004e4223 */ /* 0x040fe2000001004e */
[----:B------:R-:W3:Y:S01]  /*2b90*/  @P2 LDC R84, c[0x0][0x40c] ;  /* 0x00010300ff542b82 */ /* 0x000ee20000000800 */
[----:B------:R-:W-:Y:S02]  /*2ba0*/  HADD2.F32 R85, -RZ, R69.H1_H1 ;  /* 0x30000045ff557230 */ /* 0x000fe40000004100 */
[----:B------:R-:W-:Y:S01]  /*2bb0*/  @P4 FFMA.FTZ R83, R0, R2, R83 ;  /* 0x0000000200534223 */ /* 0x000fe20000010053 */
[----:B------:R-:W-:Y:S01]  /*2bc0*/  @P4 FADD.FTZ R2, R106, -R87 ;  /* 0x800000576a024221 */ /* 0x000fe20000010000 */
[--C-:B------:R-:W-:Y:S02]  /*2bd0*/  HADD2.F32 R87, -RZ, R71.reuse.H0_H0 ;  /* 0x20000047ff577230 */ /* 0x100fe40000004100 */
[----:B------:R-:W-:Y:S01]  /*2be0*/  @P4 FADD.FTZ R80, R101, -R80 ;  /* 0x8000005065504221 */ /* 0x000fe20000010000 */
[----:B------:R-:W-:Y:S01]  /*2bf0*/  @P4 FADD.FTZ R117, R108, -R117 ;  /* 0x800000756c754221 */ /* 0x000fe20000010000 */
[----:B------:R-:W4:Y:S01]  /*2c00*/  @P2 LDC R82, c[0x0][0x40c] ;  /* 0x00010300ff522b82 */ /* 0x000f220000000800 */
[----:B------:R-:W-:Y:S01]  /*2c10*/  @P4 FFMA.FTZ R87, R0, R2, R87 ;  /* 0x0000000200574223 */ /* 0x000fe20000010057 */
[----:B------:R-:W-:-:S02]  /*2c20*/  HADD2.F32 R2, -RZ, R71.H1_H1 ;  /* 0x30000047ff027230 */ /* 0x000fc40000004100 */
[----:B------:R-:W-:-:S03]  /*2c30*/  @P4 FFMA.FTZ R85, R0, R80, R85 ;  /* 0x0000005000554223 */ /* 0x000fc60000010055 */
[----:B------:R-:W-:Y:S01]  /*2c40*/  @P4 FFMA.FTZ R2, R0, R117, R2 ;  /* 0x0000007500024223 */ /* 0x000fe20000010002 */
[----:B------:R-:W5:Y:S01]  /*2c50*/  @P2 LDC R113, c[0x0][0x40c] ;  /* 0x00010300ff712b82 */ /* 0x000f620000000800 */
[----:B--2---:R-:W-:-:S05]  /*2c60*/  @P2 FMUL.FTZ R0, R81, R76 ;  /* 0x0000004c51002220 */ /* 0x004fca0000410000 */
[----:B------:R-:W-:Y:S02]  /*2c70*/  @P2 F2FP.F16.F32.PACK_AB R0, RZ, R0 ;  /* 0x00000000ff00223e */ /* 0x000fe400000000ff */
[----:B------:R-:W2:Y:S01]  /*2c80*/  @P2 LDC R116, c[0x0][0x40c] ;  /* 0x00010300ff742b82 */ /* 0x000ea20000000800 */
[----:B---3--:R-:W-:Y:S01]  /*2c90*/  @P2 FMUL.FTZ R76, R77, R84 ;  /* 0x000000544d4c2220 */ /* 0x008fe20000410000 */
[----:B0-----:R-:W-:Y:S01]  /*2ca0*/  @P2 FMUL.FTZ R84, R85, R86 ;  /* 0x0000005655542220 */ /* 0x001fe20000410000 */
[----:B-1----:R-:W-:Y:S01]  /*2cb0*/  @P2 FMUL.FTZ R86, R83, R114 ;  /* 0x0000007253562220 */ /* 0x002fe20000410000 */
[----:B------:R-:W-:Y:S02]  /*2cc0*/  @P2 PRMT R72, R0, 0x7610, R72 ;  /* 0x0000761000482816 */ /* 0x000fe40000000048 */
[----:B------:R-:W-:Y:S01]  /*2cd0*/  F2FP.F16.F32.PACK_AB R77, R85, R77 ;  /* 0x0000004d554d723e */ /* 0x000fe200000000ff */
[----:B----4-:R-:W-:Y:S01]  /*2ce0*/  @P2 FMUL.FTZ R80, R79, R82 ;  /* 0x000000524f502220 */ /* 0x010fe20000410000 */
[----:B------:R-:W-:-:S02]  /*2cf0*/  @P2 F2FP.F16.F32.PACK_AB R82, RZ, R76 ;  /* 0x0000004cff52223e */ /* 0x000fc400000000ff */
[----:B------:R-:W-:Y:S02]  /*2d00*/  @P2 F2FP.F16.F32.PACK_AB R86, RZ, R86 ;  /* 0x00000056ff56223e */ /* 0x000fe400000000ff */
[----:B------:R-:W-:Y:S02]  /*2d10*/  @P2 F2FP.F16.F32.PACK_AB R80, RZ, R80 ;  /* 0x00000050ff50223e */ /* 0x000fe400000000ff */
[----:B------:R-:W-:Y:S01]  /*2d20*/  @P2 F2FP.F16.F32.PACK_AB R84, RZ, R84 ;  /* 0x00000054ff54223e */ /* 0x000fe200000000ff */
[----:B-----5:R-:W-:Y:S01]  /*2d30*/  @P2 FMUL.FTZ R113, R78, R113 ;  /* 0x000000714e712220 */ /* 0x020fe20000410000 */
[----:B------:R-:W-:Y:S02]  /*2d40*/  @P2 PRMT R73, R82, 0x7610, R73 ;  /* 0x0000761052492816 */ /* 0x000fe40000000049 */
[----:B------:R-:W-:Y:S02]  /*2d50*/  @P2 PRMT R74, R86, 0x7610, R74 ;  /* 0x00007610564a2816 */ /* 0x000fe4000000004a */
[----:B------:R-:W-:-:S02]  /*2d60*/  @P2 F2FP.F16.F32.PACK_AB R113, RZ, R113 ;  /* 0x00000071ff71223e */ /* 0x000fc400000000ff */
[----:B------:R-:W-:Y:S01]  /*2d70*/  F2FP.F16.F32.PACK_AB R76, R79, R81 ;  /* 0x000000514f4c723e */ /* 0x000fe200000000ff */
[----:B--2---:R-:W-:Y:S01]  /*2d80*/  @P2 FMUL.FTZ R114, R87, R116 ;  /* 0x0000007457722220 */ /* 0x004fe20000410000 */
[----:B------:R-:W-:Y:S02]  /*2d90*/  F2FP.F16.F32.PACK_AB R78, R78, R83 ;  /* 0x000000534e4e723e */ /* 0x000fe400000000ff */
[----:B------:R-:W-:Y:S02]  /*2da0*/  @P2 PRMT R72, R72, 0x5410, R80 ;  /* 0x0000541048482816 */ /* 0x000fe40000000050 */
[----:B------:R-:W-:Y:S02]  /*2db0*/  @P2 F2FP.F16.F32.PACK_AB R114, RZ, R114 ;  /* 0x00000072ff72223e */ /* 0x000fe400000000ff */
[----:B------:R-:W-:Y:S02]  /*2dc0*/  @P2 PRMT R73, R73, 0x5410, R84 ;  /* 0x0000541049492816 */ /* 0x000fe40000000054 */
[----:B------:R-:W-:-:S02]  /*2dd0*/  F2FP.F16.F32.PACK_AB R79, R2, R87 ;  /* 0x00000057024f723e */ /* 0x000fc400000000ff */
[----:B------:R-:W-:Y:S02]  /*2de0*/  @P2 PRMT R74, R74, 0x5410, R113 ;  /* 0x000054104a4a2816 */ /* 0x000fe40000000071 */
[----:B------:R-:W-:Y:S01]  /*2df0*/  @P2 PRMT R75, R114, 0x7610, R75 ;  /* 0x00007610724b2816 */ /* 0x000fe2000000004b */
[----:B------:R-:W-:Y:S06]  /*2e00*/  @!P2 BRA `(.L_x_3988) ;  /* 0x0000000c0060a947 */ /* 0x000fec0003800000 */
[----:B------:R-:W-:-:S05]  /*2e10*/  FMUL.FTZ R2, R2, UR15 ;  /* 0x0000000f02027c20 */ /* 0x000fca0008410000 */
[----:B------:R-:W-:-:S04]  /*2e20*/  F2FP.F16.F32.PACK_AB R2, RZ, R2 ;  /* 0x00000002ff02723e */ /* 0x000fc800000000ff */
[----:B------:R-:W-:Y:S01]  /*2e30*/  PRMT R75, R75, 0x5410, R2 ;  /* 0x000054104b4b7816 */ /* 0x000fe20000000002 */
[----:B------:R-:W-:Y:S06]  /*2e40*/  BRA `(.L_x_3988) ;  /* 0x0000000c00507947 */ /* 0x000fec0003800000 */
.L_x_3987:
[----:B------:R-:W-:Y:S01]  /*2e50*/  ISETP.GT.AND P4, PT, R2, RZ, PT ;  /* 0x000000ff0200720c */ /* 0x000fe20003f84270 */
[--C-:B------:R-:W-:Y:S01]  /*2e60*/  HADD2.F32 R117, -RZ, R68.reuse.H0_H0 ;  /* 0x20000044ff757230 */ /* 0x100fe20000004100 */
[----:B0-----:R-:W0:Y:S01]  /*2e70*/  @P2 LDC R82, c[0x0][0x40c] ;  /* 0x00010300ff522b82 */ /* 0x001e220000000800 */
[----:B------:R-:W-:Y:S02]  /*2e80*/  HADD2.F32 R87, -RZ, R68.H1_H1 ;  /* 0x30000044ff577230 */ /* 0x000fe40000004100 */
[----:B------:R-:W-:-:S05]  /*2e90*/  HADD2.F32 R115, -RZ, R70.H0_H0 ;  /* 0x20000046ff737230 */ /* 0x000fca0000004100 */
[----:B------:R-:W1:Y:S03]  /*2ea0*/  @P2 LDC R2, c[0x0][0x40c] ;  /* 0x00010300ff022b82 */ /* 0x000e660000000800 */
[-CC-:B------:R-:W-:Y:S01]  /*2eb0*/  @P4 FFMA.FTZ R81, R95, R84.reuse, R85.reuse ;  /* 0x000000545f514223 */ /* 0x180fe20000010055 */
[-CC-:B------:R-:W-:Y:S01]  /*2ec0*/  @P4 FFMA.FTZ R86, R94, R84.reuse, R85.reuse ;  /* 0x000000545e564223 */ /* 0x180fe20000010055 */
[-CC-:B------:R-:W-:Y:S01]  /*2ed0*/  @P4 FFMA.FTZ R83, R97, R84.reuse, R85.reuse ;  /* 0x0000005461534223 */ /* 0x180fe20000010055 */
[----:B------:R-:W-:Y:S01]  /*2ee0*/  @P4 FFMA.FTZ R113, R103, R84, R85 ;  /* 0x0000005467714223 */ /* 0x000fe20000010055 */
[----:B------:R-:W-:Y:S01]  /*2ef0*/  @P4 FADD.FTZ R80, R96, -R81 ;  /* 0x8000005160504221 */ /* 0x000fe20000010000 */
[----:B------:R-:W-:Y:S01]  /*2f00*/  @P4 FADD.FTZ R86, R99, -R86 ;  /* 0x8000005663564221 */ /* 0x000fe20000010000 */
[----:B------:R-:W-:Y:S01]  /*2f10*/  @P4 FADD.FTZ R114, R100, -R83 ;  /* 0x8000005364724221 */ /* 0x000fe20000010000 */
[----:B------:R-:W-:-:S02]  /*2f20*/  HADD2.F32 R83, -RZ, R69.H1_H1 ;  /* 0x30000045ff537230 */ /* 0x000fc40000004100 */
[----:B------:R-:W-:Y:S01]  /*2f30*/  @P4 FFMA.FTZ R117, R0, R80, R117 ;  /* 0x0000005000754223 */ /* 0x000fe20000010075 */
[----:B------:R-:W-:Y:S01]  /*2f40*/  @P4 FFMA.FTZ R80, R98, R84, R85 ;  /* 0x0000005462504223 */ /* 0x000fe20000010055 */
[----:B------:R-:W-:Y:S01]  /*2f50*/  @P4 FFMA.FTZ R87, R0, R86, R87 ;  /* 0x0000005600574223 */ /* 0x000fe20000010057 */
[----:B------:R-:W-:Y:S01]  /*2f60*/  @P4 FFMA.FTZ R86, R104, R84, R85 ;  /* 0x0000005468564223 */ /* 0x000fe20000010055 */
[----:B------:R-:W-:Y:S02]  /*2f70*/  HADD2.F32 R81, -RZ, R69.H0_H0 ;  /* 0x20000045ff517230 */ /* 0x000fe40000004100 */
[----:B------:R-:W-:Y:S01]  /*2f80*/  @P4 FADD.FTZ R80, R101, -R80 ;  /* 0x8000005065504221 */ /* 0x000fe20000010000 */
[----:B0-----:R-:W-:Y:S01]  /*2f90*/  @P2 FMUL.FTZ R117, R117, R82 ;  /* 0x0000005275752220 */ /* 0x001fe20000410000 */
[----:B------:R-:W-:Y:S01]  /*2fa0*/  @P4 FADD.FTZ R86, R105, -R86 ;  /* 0x8000005669564221 */ /* 0x000fe20000010000 */
[----:B------:R-:W0:Y:S01]  /*2fb0*/  @P2 LDC R82, c[0x0][0x40c] ;  /* 0x00010300ff522b82 */ /* 0x000e220000000800 */
[----:B------:R-:W-:Y:S01]  /*2fc0*/  @P4 FFMA.FTZ R83, R0, R80, R83 ;  /* 0x0000005000534223 */ /* 0x000fe20000010053 */
[----:B------:R-:W-:Y:S01]  /*2fd0*/  @P4 FADD.FTZ R80, R102, -R113 ;  /* 0x8000007166504221 */ /* 0x000fe20000010000 */
[----:B------:R-:W-:-:S02]  /*2fe0*/  HADD2.F32 R113, -RZ, R70.H1_H1 ;  /* 0x30000046ff717230 */ /* 0x000fc40000004100 */
[C---:B------:R-:W-:Y:S01]  /*2ff0*/  @P4 FFMA.FTZ R81, R0.reuse, R114, R81 ;  /* 0x0000007200514223 */ /* 0x040fe20000010051 */
[----:B-1----:R-:W-:Y:S01]  /*3000*/  @P2 FMUL.FTZ R2, R87, R2 ;  /* 0x0000000257022220 */ /* 0x002fe20000410000 */
[C---:B------:R-:W-:Y:S01]  /*3010*/  @P4 FFMA.FTZ R115, R0.reuse, R80, R115 ;  /* 0x0000005000734223 */ /* 0x040fe20000010073 */
[----:B------:R-:W-:Y:S01]  /*3020*/  @P4 FFMA.FTZ R87, R107, R84, R85 ;  /* 0x000000546b574223 */ /* 0x000fe20000010055 */
[----:B------:R-:W-:Y:S01]  /*3030*/  @P4 FFMA.FTZ R113, R0, R86, R113 ;  /* 0x0000005600714223 */ /* 0x000fe20000010071 */
[----:B------:R-:W1:Y:S01]  /*3040*/  @P2 LDC R80, c[0x0][0x40c] ;  /* 0x00010300ff502b82 */ /* 0x000e620000000800 */
[----:B------:R-:W-:Y:S01]  /*3050*/  @P2 F2FP.F16.F32.PACK_AB R117, RZ, R117 ;  /* 0x00000075ff75223e */ /* 0x000fe200000000ff */
[----:B------:R-:W-:Y:S01]  /*3060*/  @P4 FADD.FTZ R116, R106, -R87 ;  /* 0x800000576a744221 */ /* 0x000fe20000010000 */
[----:B------:R-:W-:Y:S01]  /*3070*/  HADD2.F32 R87, -RZ, R71.H0_H0 ;  /* 0x20000047ff577230 */ /* 0x000fe20000004100 */
[----:B------:R-:W-:Y:S02]  /*3080*/  @P2 F2FP.F16.F32.PACK_AB R2, RZ, R2 ;  /* 0x00000002ff02223e */ /* 0x000fe400000000ff */
[----:B------:R-:W-:-:S02]  /*3090*/  @P2 PRMT R72, R117, 0x7610, R72 ;  /* 0x0000761075482816 */ /* 0x000fc40000000048 */
[----:B------:R-:W2:Y:S01]  /*30a0*/  @P2 LDC R86, c[0x0][0x40c] ;  /* 0x00010300ff562b82 */ /* 0x000ea20000000800 */
[----:B------:R-:W-:Y:S01]  /*30b0*/  @P4 FFMA.FTZ R87, R0, R116, R87 ;  /* 0x0000007400574223 */ /* 0x000fe20000010057 */
[----:B------:R-:W-:Y:S01]  /*30c0*/  @P2 PRMT R72, R72, 0x5410, R2 ;  /* 0x0000541048482816 */ /* 0x000fe20000000002 */
[----:B0-----:R-:W-:-:S05]  /*30d0*/  @P2 FMUL.FTZ R83, R83, R82 ;  /* 0x0000005253532220 */ /* 0x001fca0000410000 */
[----:B------:R-:W0:Y:S01]  /*30e0*/  @P2 LDC R114, c[0x0][0x40c] ;  /* 0x00010300ff722b82 */ /* 0x000e220000000800 */
[----:B------:R-:W-:-:S07]  /*30f0*/  @P2 F2FP.F16.F32.PACK_AB R83, RZ, R83 ;  /* 0x00000053ff53223e */ /* 0x000fce00000000ff */
[----:B------:R-:W3:Y:S01]  /*3100*/  @P2 LDC R118, c[0x0][0x40c] ;  /* 0x00010300ff762b82 */ /* 0x000ee20000000800 */
[----:B-1----:R-:W-:-:S05]  /*3110*/  @P2 FMUL.FTZ R81, R81, R80 ;  /* 0x0000005051512220 */ /* 0x002fca0000410000 */
[----:B------:R-:W-:Y:S01]  /*3120*/  @P2 F2FP.F16.F32.PACK_AB R81, RZ, R81 ;  /* 0x00000051ff51223e */ /* 0x000fe200000000ff */
[----:B--2---:R-:W-:-:S03]  /*3130*/  @P2 FMUL.FTZ R115, R115, R86 ;  /* 0x0000005673732220 */ /* 0x004fc60000410000 */
[----:B------:R-:W-:Y:S02]  /*3140*/  @P2 PRMT R73, R81, 0x7610, R73 ;  /* 0x0000761051492816 */ /* 0x000fe40000000049 */
[----:B------:R-:W-:Y:S02]  /*3150*/  @P2 F2FP.F16.F32.PACK_AB R115, RZ, R115 ;  /* 0x00000073ff73223e */ /* 0x000fe400000000ff */
[----:B------:R-:W-:Y:S01]  /*3160*/  @P2 PRMT R73, R73, 0x5410, R83 ;  /* 0x0000541049492816 */ /* 0x000fe20000000053 */
[----:B0-----:R-:W-:Y:S01]  /*3170*/  @P2 FMUL.FTZ R113, R113, R114 ;  /* 0x0000007271712220 */ /* 0x001fe20000410000 */
[----:B------:R-:W-:-:S04]  /*3180*/  @P2 PRMT R74, R115, 0x7610, R74 ;  /* 0x00007610734a2816 */ /* 0x000fc8000000004a */
[----:B------:R-:W-:Y:S01]  /*3190*/  @P2 F2FP.F16.F32.PACK_AB R113, RZ, R113 ;  /* 0x00000071ff71223e */ /* 0x000fe200000000ff */
[----:B---3--:R-:W-:-:S03]  /*31a0*/  @P2 FMUL.FTZ R87, R87, R118 ;  /* 0x0000007657572220 */ /* 0x008fc60000410000 */
        /* <DEDUP_REMOVED lines=12> */
.L_x_3986:
        /* <DEDUP_REMOVED lines=45> */
[----:B------:R-:W-:Y:S02]  /*3540*/  @P2 F2FP.F16.F32.PACK_AB R79, RZ, R79 ;  /* 0x0000004fff4f223e */ /* 0x000fe400000000ff */
[----:B------:R-:W-:Y:S02]  /*3550*/  @P2 F2FP.F16.F32.PACK_AB R81, RZ, R81 ;  /* 0x00000051ff51223e */ /* 0x000fe400000000ff */
[----:B------:R-:W-:Y:S02]  /*3560*/  @P2 F2FP.F16.F32.PACK_AB R114, RZ, R114 ;  /* 0x00000072ff72223e */ /* 0x000fe400000000ff */
[----:B------:R-:W2:Y:S01]  /*3570*/  @P2 LDC R2, c[0x0][0x40c] ;  /* 0x00010300ff022b82 */ /* 0x000ea20000000800 */
[----:B---3--:R-:W-:Y:S01]  /*3580*/  @P2 FMUL.FTZ R80, R85, R80 ;  /* 0x0000005055502220 */ /* 0x008fe20000410000 */
[----:B------:R-:W-:-:S02]  /*3590*/  @P2 PRMT R72, R79, 0x7610, R72 ;  /* 0x000076104f482816 */ /* 0x000fc40000000048 */
[----:B------:R-:W-:Y:S02]  /*35a0*/  FSEL R0, R0, RZ, P4 ;  /* 0x000000ff00007208 */ /* 0x000fe40002000000 */
[----:B------:R-:W-:Y:S01]  /*35b0*/  @P2 F2FP.F16.F32.PACK_AB R80, RZ, R80 ;  /* 0x00000050ff50223e */ /* 0x000fe200000000ff */
[----:B0-----:R-:W-:Y:S01]  /*35c0*/  @P2 FMUL.FTZ R82, R84, R82 ;  /* 0x0000005254522220 */ /* 0x001fe20000410000 */
[----:B------:R-:W-:Y:S02]  /*35d0*/  @P2 PRMT R73, R114, 0x7610, R73 ;  /* 0x0000761072492816 */ /* 0x000fe40000000049 */
[----:B------:R-:W-:Y:S02]  /*35e0*/  @P2 PRMT R74, R80, 0x7610, R74 ;  /* 0x00007610504a2816 */ /* 0x000fe4000000004a */
[----:B------:R-:W-:Y:S02]  /*35f0*/  @P2 F2FP.F16.F32.PACK_AB R82, RZ, R82 ;  /* 0x00000052ff52223e */ /* 0x000fe400000000ff */
[----:B------:R-:W-:Y:S01]  /*3600*/  F2FP.F16.F32.PACK_AB R76, R77, R76 ;  /* 0x0000004c4d4c723e */ /* 0x000fe200000000ff */
[----:B-1----:R-:W-:Y:S01]  /*3610*/  @P2 FMUL.FTZ R78, R86, R78 ;  /* 0x0000004e564e2220 */ /* 0x002fe20000410000 */
[----:B------:R-:W-:-:S02]  /*3620*/  F2FP.F16.F32.PACK_AB R77, R84, R83 ;  /* 0x00000053544d723e */ /* 0x000fc400000000ff */
[----:B------:R-:W-:Y:S02]  /*3630*/  @P2 PRMT R72, R72, 0x5410, R81 ;  /* 0x0000541048482816 */ /* 0x000fe40000000051 */
[----:B------:R-:W-:Y:S02]  /*3640*/  @P2 PRMT R73, R73, 0x5410, R82 ;  /* 0x0000541049492816 */ /* 0x000fe40000000052 */
[----:B------:R-:W-:Y:S01]  /*3650*/  F2FP.F16.F32.PACK_AB R79, R0, R87 ;  /* 0x00000057004f723e */ /* 0x000fe200000000ff */
[----:B--2---:R-:W-:Y:S01]  /*3660*/  @P2 FMUL.FTZ R113, R87, R2 ;  /* 0x0000000257712220 */ /* 0x004fe20000410000 */
[----:B------:R-:W-:Y:S02]  /*3670*/  @P2 F2FP.F16.F32.PACK_AB R2, RZ, R78 ;  /* 0x0000004eff02223e */ /* 0x000fe400000000ff */
[----:B------:R-:W-:Y:S02]  /*3680*/  F2FP.F16.F32.PACK_AB R78, R86, R85 ;  /* 0x00000055564e723e */ /* 0x000fe400000000ff */
[----:B------:R-:W-:-:S02]  /*3690*/  @P2 F2FP.F16.F32.PACK_AB R113, RZ, R113 ;  /* 0x00000071ff71223e */ /* 0x000fc400000000ff */
[----:B------:R-:W-:Y:S02]  /*36a0*/  @P2 PRMT R74, R74, 0x5410, R2 ;  /* 0x000054104a4a2816 */ /* 0x000fe40000000002 */
[----:B------:R-:W-:Y:S01]  /*36b0*/  @P2 PRMT R75, R113, 0x7610, R75 ;  /* 0x00007610714b2816 */ /* 0x000fe2000000004b */
[----:B------:R-:W-:Y:S06]  /*36c0*/  @!P2 BRA `(.L_x_3988) ;  /* 0x000000040030a947 */ /* 0x000fec0003800000 */
[----:B------:R-:W-:-:S05]  /*36d0*/  FMUL.FTZ R0, R0, UR15 ;  /* 0x0000000f00007c20 */ /* 0x000fca0008410000 */
[----:B------:R-:W-:-:S04]  /*36e0*/  F2FP.F16.F32.PACK_AB R0, RZ, R0 ;  /* 0x00000000ff00723e */ /* 0x000fc800000000ff */
[----:B------:R-:W-:Y:S01]  /*36f0*/  PRMT R75, R75, 0x5410, R0 ;  /* 0x000054104b4b7816 */ /* 0x000fe20000000000 */
[----:B------:R-:W-:Y:S06]  /*3700*/  BRA `(.L_x_3988) ;  /* 0x0000000400207947 */ /* 0x000fec0003800000 */
.L_x_3989:
        /* <DEDUP_REMOVED lines=16> */
.L_x_3990:
        /* <DEDUP_REMOVED lines=9> */
.L_x_3991:
        /* <DEDUP_REMOVED lines=9> */
.L_x_3992:
        /* <DEDUP_REMOVED lines=9> */
.L_x_3993:
        /* <DEDUP_REMOVED lines=9> */
.L_x_3994:
        /* <DEDUP_REMOVED lines=9> */
.L_x_3995:
        /* <DEDUP_REMOVED lines=9> */
.L_x_3996:
[----:B------:R-:W-:-:S04]  /*3b70*/  @P2 F2FP.F16.F32.PACK_AB R80, RZ, R80 ;  /* 0x00000050ff50223e */ /* 0x000fc800000000ff */
[----:B------:R-:W-:-:S07]  /*3b80*/  @P2 PRMT R75, R75, 0x5410, R80 ;  /* 0x000054104b4b2816 */ /* 0x000fce0000000050 */
.L_x_3988:
[----:B------:R-:W0:Y:S08]  /*3b90*/  @P0 LDC.64 R82, c[0x0][0x478] ;  /* 0x00011e00ff520b82 */ /* 0x000e300000000a00 */
[----:B------:R-:W1:Y:S01]  /*3ba0*/  @P2 LDC.64 R80, c[0x0][0x468] ;  /* 0x00011a00ff502b82 */ /* 0x000e620000000a00 */
[----:B0-----:R-:W-:-:S05]  /*3bb0*/  @P0 IMAD.WIDE.U32 R82, R7, 0x10, R82 ;  /* 0x0000001007520825 */ /* 0x001fca00078e0052 */
[----:B------:R2:W-:Y:S01]  /*3bc0*/  @P0 STG.E.128 desc[UR10][R82.64], R76 ;  /* 0x0000004c52000986 */ /* 0x0005e2000c101d0a */
[----:B-1----:R-:W-:-:S05]  /*3bd0*/  @P2 IMAD.WIDE.U32 R80, R5, 0x10, R80 ;  /* 0x0000001005502825 */ /* 0x002fca00078e0050 */
[----:B------:R2:W-:Y:S02]  /*3be0*/  @P2 STG.E.128 desc[UR10][R80.64], R72 ;  /* 0x0000004850002986 */ /* 0x0005e4000c101d0a */
.L_x_3985:
[----:B------:R-:W-:Y:S05]  /*3bf0*/  BSYNC.RECONVERGENT B0 ;  /* 0x0000000000007941 */ /* 0x000fea0003800200 */
.L_x_3984:
[----:B0-2---:R-:W0:Y:S01]  /*3c00*/  LDC.64 R80, c[0x0][0x380] ;  /* 0x0000e000ff507b82 */ /* 0x005e220000000a00 */
[----:B------:R-:W-:Y:S01]  /*3c10*/  UPLOP3.LUT UP1, UPT, UPT, UPT, UP1, 0x40, 0x4 ;  /* 0x000000000004789c */ /* 0x000fe20003f2e810 */
[----:B0-----:R-:W-:-:S04]  /*3c20*/  IADD3 R3, PT, PT, R3, R80, RZ ;  /* 0x0000005003037210 */ /* 0x001fc80007ffe0ff */
[----:B------:R-:W-:-:S13]  /*3c30*/  ISETP.GE.AND P0, PT, R3, R81, PT ;  /* 0x000000510300720c */ /* 0x000fda0003f06270 */
[----:B------:R-:W-:Y:S05]  /*3c40*/  @!P0 BRA `(.L_x_3997) ;  /* 0xffffffc400ec8947 */ /* 0x000fea000383ffff */
.L_x_3963:
        /* <DEDUP_REMOVED lines=22> */
.L_x_3998:
        /* <DEDUP_REMOVED lines=13> */
.L_x_8068:


//--------------------- .text._ZN10layer_norm13ln_bwd_kernelINS_13Kernel_traitsIf6__halfS2_S2_fjLj2048ELj1ELj1ELj4ELj16ENS_18Kernel_traits_baseILj2048EfS2_S2_S2_fjLj128EEEEELb0ELb0ELb1ELb1EEEvNS_9BwdParamsE --------------------------
	.section	.text._ZN10layer_norm13ln_bwd_kernelINS_13Kernel_traitsIf6__halfS2_S2_fjLj2048ELj1ELj1ELj4ELj16ENS_18Kernel_traits_baseILj2048EfS2_S2_S2_fjLj128EEEEELb0ELb0ELb1ELb1EEEvNS_9BwdParamsE,"ax",@progbits
	.align	128
        .global         _ZN10layer_norm13ln_bwd_kernelINS_13Kernel_traitsIf6__halfS2_S2_fjLj2048ELj1ELj1ELj4ELj16ENS_18Kernel_traits_baseILj2048EfS2_S2_S2_fjLj128EEEEELb0ELb0ELb1ELb1EEEvNS_9BwdParamsE
        .type           _ZN10layer_norm13ln_bwd_kernelINS_13Kernel_traitsIf6__halfS2_S2_fjLj2048ELj1ELj1ELj4ELj16ENS_18Kernel_traits_baseILj2048EfS2_S2_S2_fjLj128EEEEELb0ELb0ELb1ELb1EEEvNS_9BwdParamsE,@function
        .size           _ZN10layer_norm13ln_bwd_kernelINS_13Kernel_traitsIf6__halfS2_S2_fjLj2048ELj1ELj1ELj4ELj16ENS_18Kernel_traits_baseILj2048EfS2_S2_S2_fjLj128EEEEELb0ELb0ELb1ELb1EEEvNS_9BwdParamsE,(.L_x_8069 - _ZN10layer_norm13ln_bwd_kernelINS_13Kernel_traitsIf6__halfS2_S2_fjLj2048ELj1ELj1ELj4ELj16ENS_18Kernel_traits_baseILj2048EfS2_S2_S2_fjLj128EEEEELb0ELb0ELb1ELb1EEEvNS_9BwdParamsE)
        .other          _ZN10layer_norm13ln_bwd_kernelINS_13Kernel_traitsIf6__halfS2_S2_fjLj2048ELj1ELj1ELj4ELj16ENS_18Kernel_traits_baseILj2048EfS2_S2_S2_fjLj128EEEEELb0ELb0ELb1ELb1EEEvNS_9BwdParamsE,@"STO_CUDA_ENTRY STV_DEFAULT"
_ZN10layer_norm13ln_bwd_kernelINS_13Kernel_traitsIf6__halfS2_S2_fjLj2048ELj1ELj1ELj4ELj16ENS_18Kernel_traits_baseILj2048EfS2_S2_S2_fjLj128EEEEELb0ELb0ELb1ELb1EEEvNS_9BwdParamsE:
.text._ZN10layer_norm13ln_bwd_kernelINS_13Kernel_traitsIf6__halfS2_S2_fjLj2048ELj1ELj1ELj4ELj16ENS_18Kernel_traits_baseILj2048EfS2_S2_S2_fjLj128EEEEELb0ELb0ELb1ELb1EEEvNS_9BwdParamsE:
        /* <DEDUP_REMOVED lines=38> */
.L_x_4026:
        /* <DEDUP_REMOVED lines=22> */
[----:B------:R-:W-:-:S04]  /*03c0*/  LEA.HI R7, R6, R7, RZ, 0x3 ;  /* 0x0000000706077211 */ /* 0x000fc800078f18ff */
[----:B------:R-:W-:Y:S02]  /*03d0*/  LEA.HI.SX32 R7, R7, R0, 0x1d ;  /* 0x0000000007077211 */ /* 0x000fe400078feaff */
[----:B------:R-:W-:Y:S02]  /*03e0*/  SHF.R.S32.HI R0, RZ, 0x1f, R2 ;  /* 0x0000001fff007819 */ /* 0x000fe40000011402 */
[C---:B-1----:R-:W-:Y:S02]  /*03f0*/  LEA R84, P0, R2.reuse, R84, 0x2 ;  /* 0x0000005402547211 */ /* 0x042fe400078010ff */
[C---:B------:R-:W-:Y:S02]  /*0400*/  IADD3 R93, PT, PT, R91.reuse, 0x80, RZ ;  /* 0x000000805b5d7810 */ /* 0x040fe40007ffe0ff */
[----:B------:R-:W-:Y:S01]  /*0410*/  LEA.HI.X R85, R2, R85, R0, 0x2, P0 ;  /* 0x0000005502557211 */ /* 0x000fe200000f1400 */
[----:B--2---:R-:W-:Y:S01]  /*0420*/  IMAD.WIDE.U32 R80, R91, 0x10, R8 ;  /* 0x000000105b507825 */ /* 0x004fe200078e0008 */
[----:B------:R-:W-:-:S03]  /*0430*/  IADD3 R3, PT, PT, R7, 0x80, RZ ;  /* 0x0000008007037810 */ /* 0x000fc60007ffe0ff */
[----:B------:R1:W2:Y:S01]  /*0440*/  LDG.E R0, desc[UR12][R84.64] ;  /* 0x0000000c54007981 */ /* 0x0002a2000c1e1900 */
[----:B------:R-:W-:-:S03]  /*0450*/  IMAD.WIDE.U32 R8, R93, 0x10, R8 ;  /* 0x000000105d087825 */ /* 0x000fc600078e0008 */
[----:B------:R-:W3:Y:S01]  /*0460*/  LDG.E.128 R80, desc[UR12][R80.64] ;  /* 0x0000000c50507981 */ /* 0x000ee2000c1e1d00 */
[----:B0-----:R-:W-:-:S03]  /*0470*/  IMAD.WIDE.U32 R12, R7, 0x10, R4 ;  /* 0x00000010070c7825 */ /* 0x001fc600078e0004 */
[----:B------:R-:W4:Y:S04]  /*0480*/  LDG.E.128 R8, desc[UR12][R8.64] ;  /* 0x0000000c08087981 */ /* 0x000f28000c1e1d00 */
[----:B------:R-:W2:Y:S01]  /*0490*/  LDG.E.128 R12, desc[UR12][R12.64] ;  /* 0x0000000c0c0c7981 */ /* 0x000ea2000c1e1d00 */
[----:B------:R-:W-:-:S06]  /*04a0*/  IMAD.WIDE.U32 R4, R3, 0x10, R4 ;  /* 0x0000001003047825 */ /* 0x000fcc00078e0004 */
[----:B------:R-:W4:Y:S01]  /*04b0*/  LDG.E.128 R4, desc[UR12][R4.64] ;  /* 0x0000000c04047981 */ /* 0x000f22000c1e1d00 */
[----:B------:R-:W-:-:S04]  /*04c0*/  UISETP.NE.U32.AND UP0, UPT, UR6, URZ, UPT ;  /* 0x000000ff0600728c */ /* 0x000fc8000bf05070 */
        /* <DEDUP_REMOVED lines=8> */
[----:B------:R0:W5:Y:S01]  /*0550*/  @P0 LDG.E.128 R16, desc[UR12][R86.64] ;  /* 0x0000000c56100981 */ /* 0x000162000c1e1d00 */
[----:B---3--:R-:W-:Y:S02]  /*0560*/  HADD2.F32 R3, -RZ, R80.H0_H0 ;  /* 0x20000050ff037230 */ /* 0x008fe40000004100 */
[----:B------:R-:W-:Y:S02]  /*0570*/  HADD2.F32 R95, -RZ, R82.H0_H0 ;  /* 0x20000052ff5f7230 */ /* 0x000fe40000004100 */
[----:B------:R-:W-:Y:S02]  /*0580*/  HADD2.F32 R80, -RZ, R80.H1_H1 ;  /* 0x30000050ff507230 */ /* 0x000fe40000004100 */
[----:B------:R-:W-:Y:S02]  /*0590*/  HADD2.F32 R82, -RZ, R82.H1_H1 ;  /* 0x30000052ff527230 */ /* 0x000fe40000004100 */
[--C-:B--2---:R-:W-:Y:S02]  /*05a0*/  HADD2.F32 R103, -RZ, R12.reuse.H0_H0 ;  /* 0x2000000cff677230 */ /* 0x104fe40000004100 */
[----:B------:R-:W-:Y:S01]  /*05b0*/  HADD2.F32 R92, -RZ, R12.H1_H1 ;  /* 0x3000000cff5c7230 */ /* 0x000fe20000004100 */
[----:B------:R-:W-:Y:S01]  /*05c0*/  FSEL R12, R0, RZ, !P2 ;  /* 0x000000ff000c7208 */ /* 0x000fe20005000000 */
[----:B------:R-:W-:-:S02]  /*05d0*/  HADD2.F32 R94, -RZ, R81.H0_H0 ;  /* 0x20000051ff5e7230 */ /* 0x000fc40000004100 */
[----:B------:R-:W-:Y:S02]  /*05e0*/  HADD2.F32 R96, -RZ, R83.H0_H0 ;  /* 0x20000053ff607230 */ /* 0x000fe40000004100 */
[----:B------:R-:W-:Y:S02]  /*05f0*/  HADD2.F32 R81, -RZ, R81.H1_H1 ;  /* 0x30000051ff517230 */ /* 0x000fe40000004100 */
[----:B------:R-:W-:Y:S02]  /*0600*/  HADD2.F32 R83, -RZ, R83.H1_H1 ;  /* 0x30000053ff537230 */ /* 0x000fe40000004100 */
[--C-:B----4-:R-:W-:Y:S02]  /*0610*/  HADD2.F32 R105, -RZ, R8.reuse.H0_H0 ;  /* 0x20000008ff697230 */ /* 0x110fe40000004100 */
[----:B------:R-:W-:Y:S02]  /*0620*/  HADD2.F32 R111, -RZ, R8.H1_H1 ;  /* 0x30000008ff6f7230 */ /* 0x000fe40000004100 */
[----:B------:R-:W-:-:S02]  /*0630*/  HADD2.F32 R8, -RZ, R11.H1_H1 ;  /* 0x3000000bff087230 */ /* 0x000fc40000004100 */
[C---:B------:R-:W-:Y:S01]  /*0640*/  FADD.FTZ R117, -R12.reuse, R82 ;  /* 0x000000520c757221 */ /* 0x040fe20000010100 */
[--C-:B------:R-:W-:Y:S02]  /*0650*/  HADD2.F32 R113, -RZ, R9.reuse.H0_H0 ;  /* 0x20000009ff717230 */ /* 0x100fe40000004100 */
[----:B------:R-:W-:Y:S02]  /*0660*/  HADD2.F32 R115, -RZ, R9.H1_H1 ;  /* 0x30000009ff737230 */ /* 0x000fe40000004100 */
[C---:B------:R-:W-:Y:S01]  /*0670*/  FADD.FTZ R9, -R12.reuse, R80 ;  /* 0x000000500c097221 */ /* 0x040fe20000010100 */
[----:B------:R-:W-:Y:S02]  /*0680*/  HADD2.F32 R0, -RZ, R10.H0_H0 ;  /* 0x2000000aff007230 */ /* 0x000fe40000004100 */
[C---:B------:R-:W-:Y:S01]  /*0690*/  FADD.FTZ R119, -R12.reuse, R96 ;  /* 0x000000600c777221 */ /* 0x040fe20000010100 */
[--C-:B------:R-:W-:Y:S02]  /*06a0*/  HADD2.F32 R93, -RZ, R13.reuse.H0_H0 ;  /* 0x2000000dff5d7230 */ /* 0x100fe40000004100 */
[----:B------:R-:W-:Y:S01]  /*06b0*/  FADD.FTZ R121, -R12, R83 ;  /* 0x000000530c797221 */ /* 0x000fe20000010100 */
[----:B------:R-:W-:-:S02]  /*06c0*/  HADD2.F32 R88, -RZ, R13.H1_H1 ;  /* 0x3000000dff587230 */ /* 0x000fc40000004100 */
[C---:B------:R-:W-:Y:S01]  /*06d0*/  FADD.FTZ R13, -R12.reuse, R81 ;  /* 0x000000510c0d7221 */ /* 0x040fe20000010100 */
[----:B------:R-:W-:Y:S02]  /*06e0*/  HADD2.F32 R101, -RZ, R10.H1_H1 ;  /* 0x3000000aff657230 */ /* 0x000fe40000004100 */
[----:B------:R-:W-:Y:S02]  /*06f0*/  HADD2.F32 R97, -RZ, R11.H0_H0 ;  /* 0x2000000bff617230 */ /* 0x000fe40000004100 */
[C---:B------:R-:W-:Y:S01]  /*0700*/  FADD.FTZ R3, -R12.reuse, R3 ;  /* 0x000000030c037221 */ /* 0x040fe20000010100 */
[--C-:B------:R-:W-:Y:S02]  /*0710*/  HADD2.F32 R89, -RZ, R15.reuse.H0_H0 ;  /* 0x2000000fff597230 */ /* 0x100fe40000004100 */
[C---:B------:R-:W-:Y:S01]  /*0720*/  FADD.FTZ R81, -R12.reuse, R8 ;  /* 0x000000080c517221 */ /* 0x040fe20000010100 */
[----:B0-----:R-:W-:Y:S02]  /*0730*/  HADD2.F32 R86, -RZ, R15.H1_H1 ;  /* 0x3000000fff567230 */ /* 0x001fe40000004100 */
[----:B------:R-:W-:Y:S01]  /*0740*/  FADD.FTZ R15, -R12, R95 ;  /* 0x0000005f0c0f7221 */ /* 0x000fe20000010100 */
[----:B------:R-:W-:-:S02]  /*0750*/  HADD2.F32 R90, -RZ, R14.H1_H1 ;  /* 0x3000000eff5a7230 */ /* 0x000fc40000004100 */
[C---:B-----5:R-:W-:Y:S01]  /*0760*/  FMUL.FTZ R8, R108.reuse, R117 ;  /* 0x000000756c087220 */ /* 0x060fe20000410000 */
[--C-:B------:R-:W-:Y:S02]  /*0770*/  HADD2.F32 R99, -RZ, R4.reuse.H0_H0 ;  /* 0x20000004ff637230 */ /* 0x100fe40000004100 */
[----:B------:R-:W-:Y:S02]  /*0780*/  HADD2.F32 R84, -RZ, R4.H1_H1 ;  /* 0x30000004ff547230 */ /* 0x000fe40000004100 */
        /* <DEDUP_REMOVED lines=11> */
[C---:B------:R-:W-:Y:S01]  /*0840*/  FMUL.FTZ R10, R108.reuse, R121 ;  /* 0x000000796c0a7220 */ /* 0x040fe20000410000 */
[----:B------:R-:W-:Y:S02]  /*0850*/  HADD2.F32 R0, -RZ, R7.H1_H1 ;  /* 0x30000007ff007230 */ /* 0x000fe40000004100 */
[C---:B------:R-:W-:Y:S01]  /*0860*/  FMUL.FTZ R3, R108.reuse, R3 ;  /* 0x000000036c037220 */ /* 0x040fe20000410000 */
[--C-:B------:R-:W-:Y:S02]  /*0870*/  HADD2.F32 R85, -RZ, R6.reuse.H0_H0 ;  /* 0x20000006ff557230 */ /* 0x100fe40000004100 */
[----:B------:R-:W-:Y:S01]  /*0880*/  FMUL.FTZ R7, R108, R15 ;  /* 0x0000000f6c077220 */ /* 0x000fe20000410000 */
[----:B------:R-:W-:Y:S02]  /*0890*/  HADD2.F32 R80, -RZ, R6.H1_H1 ;  /* 0x30000006ff507230 */ /* 0x000fe40000004100 */
[----:B------:R-:W-:Y:S01]  /*08a0*/  FMUL.FTZ R12, R36, R103 ;  /* 0x00000067240c7220 */ /* 0x000fe20000410000 */
[----:B------:R-:W-:-:S02]  /*08b0*/  HADD2.F32 R91, -RZ, R14.H0_H0 ;  /* 0x2000000eff5b7230 */ /* 0x000fc40000004100 */
[----:B------:R-:W-:Y:S01]  /*08c0*/  FMUL.FTZ R6, R108, R13 ;  /* 0x0000000d6c067220 */ /* 0x000fe20000410000 */
[----:B------:R-:W-:Y:S01]  /*08d0*/  FADD.FTZ R65, R65, R90 ;  /* 0x0000005a41417221 */ /* 0x000fe20000010000 */
[-C--:B------:R-:W-:Y:S01]  /*08e0*/  FFMA.FTZ R45, R8, R90.reuse, R45 ;  /* 0x0000005a082d7223 */ /* 0x080fe2000001002d */
[----:B------:R-:W-:Y:S01]  /*08f0*/  FMUL.FTZ R15, R33, R90 ;  /* 0x0000005a210f7220 */ /* 0x000fe20000410000 */
[--C-:B------:R-:W-:Y:S02]  /*0900*/  HADD2.F32 R87, -RZ, R5.reuse.H0_H0 ;  /* 0x20000005ff577230 */ /* 0x100fe40000004100 */
[----:B------:R-:W-:Y:S01]  /*0910*/  FADD.FTZ R66, R66, R89 ;  /* 0x0000005942427221 */ /* 0x000fe20000010000 */
[----:B------:R-:W-:Y:S02]  /*0920*/  HADD2.F32 R82, -RZ, R5.H1_H1 ;  /* 0x30000005ff527230 */ /* 0x000fe40000004100 */
[-C--:B------:R-:W-:Y:S01]  /*0930*/  FFMA.FTZ R46, R9, R89.reuse, R46 ;  /* 0x00000059092e7223 */ /* 0x080fe2000001002e */
[----:B------:R-:W-:Y:S01]  /*0940*/  FMUL.FTZ R90, R34, R89 ;  /* 0x00000059225a7220 */ /* 0x000fe20000410000 */
[----:B------:R-:W-:Y:S01]  /*0950*/  FMUL.FTZ R5, R108, R11 ;  /* 0x0000000b6c057220 */ /* 0x000fe20000410000 */
[----:B------:R-:W-:Y:S01]  /*0960*/  FADD.FTZ R67, R67, R86 ;  /* 0x0000005643437221 */ /* 0x000fe20000010000 */
[-C--:B------:R-:W-:Y:S01]  /*0970*/  FFMA.FTZ R47, R10, R86.reuse, R47 ;  /* 0x000000560a2f7223 */ /* 0x080fe2000001002f */
[----:B------:R-:W-:Y:S01]  /*0980*/  FMUL.FTZ R89, R35, R86 ;  /* 0x0000005623597220 */ /* 0x000fe20000410000 */
[----:B------:R-:W-:Y:S01]  /*0990*/  FADD.FTZ R68, R68, R103 ;  /* 0x0000006744447221 */ /* 0x000fe20000010000 */
[----:B------:R-:W-:Y:S01]  /*09a0*/  FFMA.FTZ R40, R3, R103, R40 ;  /* 0x0000006703287223 */ /* 0x000fe20000010028 */
[----:B------:R-:W-:Y:S01]  /*09b0*/  FMUL.FTZ R11, R37, R92 ;  /* 0x0000005c250b7220 */ /* 0x000fe20000410000 */
[----:B------:R-:W-:Y:S01]  /*09c0*/  FADD.FTZ R86, RZ, R12 ;  /* 0x0000000cff567221 */ /* 0x000fe20000010000 */
[----:B------:R-:W-:Y:S01]  /*09d0*/  FADD.FTZ R71, R71, R88 ;  /* 0x0000005847477221 */ /* 0x000fe20000010000 */
[-C--:B------:R-:W-:Y:S01]  /*09e0*/  FFMA.FTZ R43, R6, R88.reuse, R43 ;  /* 0x00000058062b7223 */ /* 0x080fe2000001002b */
[----:B------:R-:W-:Y:S01]  /*09f0*/  FMUL.FTZ R13, R39, R88 ;  /* 0x00000058270d7220 */ /* 0x000fe20000410000 */
[----:B------:R-:W-:Y:S01]  /*0a00*/  FFMA.FTZ R103, R3, R12, RZ ;  /* 0x0000000c03677223 */ /* 0x000fe200000100ff */
[----:B------:R-:W-:Y:S01]  /*0a10*/  FADD.FTZ R64, R64, R91 ;  /* 0x0000005b40407221 */ /* 0x000fe20000010000 */
[-C--:B------:R-:W-:Y:S01]  /*0a20*/  FFMA.FTZ R44, R7, R91.reuse, R44 ;  /* 0x0000005b072c7223 */ /* 0x080fe2000001002c */
[----:B------:R-:W-:Y:S01]  /*0a30*/  FMUL.FTZ R88, R32, R91 ;  /* 0x0000005b20587220 */ /* 0x000fe20000410000 */
[----:B------:R-:W-:Y:S01]  /*0a40*/  FMUL.FTZ R91, R108, R105 ;  /* 0x000000696c5b7220 */ /* 0x000fe20000410000 */
[----:B------:R-:W-:Y:S01]  /*0a50*/  FMUL.FTZ R14, R38, R93 ;  /* 0x0000005d260e7220 */ /* 0x000fe20000410000 */
[----:B------:R-:W-:Y:S01]  /*0a60*/  FADD.FTZ R105, R86, R11 ;  /* 0x0000000b56697221 */ /* 0x000fe20000010000 */
[----:B------:R-:W-:Y:S01]  /*0a70*/  FFMA.FTZ R86, R4, R11, R103 ;  /* 0x0000000b04567223 */ /* 0x000fe20000010067 */
[----:B------:R-:W-:-:S02]  /*0a80*/  FMUL.FTZ R96, R108, R101 ;  /* 0x000000656c607220 */ /* 0x000fc40000410000 */
[----:B------:R-:W-:Y:S01]  /*0a90*/  FADD.FTZ R98, R105, R14 ;  /* 0x0000000e69627221 */ /* 0x000fe20000010000 */
[----:B------:R-:W-:-:S03]  /*0aa0*/  FFMA.FTZ R101, R5, R14, R86 ;  /* 0x0000000e05657223 */ /* 0x000fc60000010056 */
        /* <DEDUP_REMOVED lines=25> */
[----:B------:R-:W-:-:S02]  /*0c40*/  FMUL.FTZ R94, R108, R115 ;  /* 0x000000736c5e7220 */ /* 0x000fc40000410000 */
        /* <DEDUP_REMOVED lines=35> */
.L_x_4000:
        /* <DEDUP_REMOVED lines=13> */
.L_x_4001:
        /* <DEDUP_REMOVED lines=32> */
.L_x_4003:
[----:B------:R-:W-:Y:S05]  /*1150*/  BSYNC.RECONVERGENT B0 ;  /* 0x0000000000007941 */ /* 0x000fea0003800200 */
.L_x_4002:
[----:B------:R-:W2:Y:S08]  /*1160*/  S2UR UR5, SR_CgaCtaId ;  /* 0x00000000000579c3 */ /* 0x000eb00000008800 */
[----:B------:R-:W-:Y:S01]  /*1170*/  BAR.SYNC.DEFER_BLOCKING 0x0 ;  /* 0x0000000000007b1d */ /* 0x000fe20000010000 */
[----:B-----5:R-:W-:Y:S01]  /*1180*/  ISETP.GE.AND P2, PT, R109, 0x1, PT ;  /* 0x000000016d00780c */ /* 0x020fe20003f46270 */
[----:B------:R-:W-:Y:S01]  /*1190*/  UISETP.NE.U32.AND UP0, UPT, UR6, URZ, UPT ;  /* 0x000000ff0600728c */ /* 0x000fe2000bf05070 */
[----:B------:R-:W-:-:S03]  /*11a0*/  ISETP.NE.AND P3, PT, RZ, UR11, PT ;  /* 0x0000000bff007c0c */ /* 0x000fc6000bf65270 */
        /* <DEDUP_REMOVED lines=8> */
[----:B---3--:R-:W-:Y:S01]  /*1230*/  @P2 IMAD R109, R109, R110, RZ ;  /* 0x0000006e6d6d2224 */ /* 0x008fe200078e02ff */
[----:B------:R-:W-:-:S05]  /*1240*/  @!UP1 UIADD3 UR10, UPT, UPT, UR4, 0x2010, URZ ;  /* 0x00002010040a9890 */ /* 0x000fca000fffe0ff */
[----:B-1----:R-:W1:Y:S04]  /*1250*/  LDS.128 R80, [UR5] ;  /* 0x00000005ff507984 */ /* 0x002e680008000c00 */
[----:B------:R-:W2:Y:S01]  /*1260*/  LDS.128 R84, [UR10] ;  /* 0x0000000aff547984 */ /* 0x000ea20008000c00 */
[----:B-1----:R-:W-:Y:S01]  /*1270*/  FADD.FTZ R111, RZ, R80 ;  /* 0x00000050ff6f7221 */ /* 0x002fe20000010000 */
[----:B------:R-:W-:Y:S01]  /*1280*/  FADD.FTZ R80, RZ, R81 ;  /* 0x00000051ff507221 */ /* 0x000fe20000010000 */
[----:B------:R-:W-:Y:S02]  /*1290*/  IMAD R81, R2, R110, RZ ;  /* 0x0000006e02517224 */ /* 0x000fe400078e02ff */
[----:B------:R-:W-:Y:S01]  /*12a0*/  FADD.FTZ R111, R82, R111 ;  /* 0x0000006f526f7221 */ /* 0x000fe20000010000 */
[----:B------:R-:W-:Y:S01]  /*12b0*/  FADD.FTZ R80, R83, R80 ;  /* 0x0000005053507221 */ /* 0x000fe20000010000 */
[----:B------:R-:W-:-:S02]  /*12c0*/  @P2 SHF.R.S32.HI R82, RZ, 0x1f, R109 ;  /* 0x0000001fff522819 */ /* 0x000fc4000001146d */
        /* <DEDUP_REMOVED lines=28> */
.L_x_4006:
        /* <DEDUP_REMOVED lines=9> */
.L_x_4007:
        /* <DEDUP_REMOVED lines=9> */
.L_x_4008:
        /* <DEDUP_REMOVED lines=9> */
.L_x_4009:
        /* <DEDUP_REMOVED lines=9> */
.L_x_4010:
        /* <DEDUP_REMOVED lines=9> */
.L_x_4011:
        /* <DEDUP_REMOVED lines=9> */
.L_x_4012:
        /* <DEDUP_REMOVED lines=10> */
.L_x_4005:
        /* <DEDUP_REMOVED lines=40> */
[----:B------:R-:W-:Y:S01]  /*1b10*/  @P2 F2FP.F16.F32.PACK_AB R79, RZ, R79 ;  /* 0x0000004fff4f223e */ /* 0x000fe200000000ff */
[----:B------:R-:W-:Y:S01]  /*1b20*/  FMUL.FTZ R117, R108, R117 ;  /* 0x000000756c757220 */ /* 0x000fe20000410000 */
[----:B------:R-:W-:Y:S02]  /*1b30*/  @P2 F2FP.F16.F32.PACK_AB R114, RZ, R114 ;  /* 0x00000072ff72223e */ /* 0x000fe400000000ff */
[----:B------:R-:W-:-:S02]  /*1b40*/  @P2 F2FP.F16.F32.PACK_AB R80, RZ, R80 ;  /* 0x00000050ff50223e */ /* 0x000fc400000000ff */
[----:B------:R-:W3:Y:S01]  /*1b50*/  @P2 LDC R78, c[0x0][0x40c] ;  /* 0x00010300ff4e2b82 */ /* 0x000ee20000000800 */
[----:B----4-:R-:W-:Y:S01]  /*1b60*/  @P2 FMUL.FTZ R110, R83, R110 ;  /* 0x0000006e536e2220 */ /* 0x010fe20000410000 */
[----:B------:R-:W-:Y:S02]  /*1b70*/  @P2 PRMT R72, R79, 0x7610, R72 ;  /* 0x000076104f482816 */ /* 0x000fe40000000048 */
[----:B------:R-:W-:Y:S02]  /*1b80*/  F2FP.F16.F32.PACK_AB R76, R77, R76 ;  /* 0x0000004c4d4c723e */ /* 0x000fe400000000ff */
[----:B------:R-:W-:Y:S01]  /*1b90*/  @P2 F2FP.F16.F32.PACK_AB R110, RZ, R110 ;  /* 0x0000006eff6e223e */ /* 0x000fe200000000ff */
[----:B-1----:R-:W-:Y:S01]  /*1ba0*/  @P2 FMUL.FTZ R82, R111, R82 ;  /* 0x000000526f522220 */ /* 0x002fe20000410000 */
[----:B------:R-:W-:Y:S02]  /*1bb0*/  @P2 PRMT R72, R72, 0x5410, R80 ;  /* 0x0000541048482816 */ /* 0x000fe40000000050 */
[----:B------:R-:W-:-:S02]  /*1bc0*/  FSEL R80, R117, RZ, P1 ;  /* 0x000000ff75507208 */ /* 0x000fc40000800000 */
[----:B------:R-:W-:Y:S02]  /*1bd0*/  @P2 F2FP.F16.F32.PACK_AB R82, RZ, R82 ;  /* 0x00000052ff52223e */ /* 0x000fe400000000ff */
[----:B------:R-:W-:Y:S01]  /*1be0*/  @P2 PRMT R73, R110, 0x7610, R73 ;  /* 0x000076106e492816 */ /* 0x000fe20000000049 */
[----:B--2---:R-:W-:Y:S01]  /*1bf0*/  @P2 FMUL.FTZ R81, R112, R81 ;  /* 0x0000005170512220 */ /* 0x004fe20000410000 */
[----:B------:R-:W-:Y:S02]  /*1c00*/  @P2 PRMT R74, R82, 0x7610, R74 ;  /* 0x00007610524a2816 */ /* 0x000fe4000000004a */
[----:B------:R-:W-:Y:S02]  /*1c10*/  F2FP.F16.F32.PACK_AB R77, R86, R83 ;  /* 0x00000053564d723e */ /* 0x000fe400000000ff */
[----:B------:R-:W-:Y:S02]  /*1c20*/  @P2 F2FP.F16.F32.PACK_AB R81, RZ, R81 ;  /* 0x00000051ff51223e */ /* 0x000fe400000000ff */
[----:B------:R-:W-:Y:S01]  /*1c30*/  @P2 PRMT R73, R73, 0x5410, R114 ;  /* 0x0000541049492816 */ /* 0x000fe20000000072 */
[----:B---3--:R-:W-:Y:S01]  /*1c40*/  @P2 FMUL.FTZ R78, R113, R78 ;  /* 0x0000004e714e2220 */ /* 0x008fe20000410000 */
[----:B------:R-:W-:-:S02]  /*1c50*/  F2FP.F16.F32.PACK_AB R79, R80, R113 ;  /* 0x00000071504f723e */ /* 0x000fc400000000ff */
[----:B------:R-:W-:Y:S02]  /*1c60*/  @P2 PRMT R74, R74, 0x5410, R81 ;  /* 0x000054104a4a2816 */ /* 0x000fe40000000051 */
[----:B------:R-:W-:Y:S02]  /*1c70*/  @P2 F2FP.F16.F32.PACK_AB R115, RZ, R78 ;  /* 0x0000004eff73223e */ /* 0x000fe400000000ff */
[----:B------:R-:W-:Y:S02]  /*1c80*/  F2FP.F16.F32.PACK_AB R78, R112, R111 ;  /* 0x0000006f704e723e */ /* 0x000fe400000000ff */
[----:B------:R-:W-:Y:S01]  /*1c90*/  @P2 PRMT R75, R115, 0x7610, R75 ;  /* 0x00007610734b2816 */ /* 0x000fe2000000004b */
[----:B------:R-:W-:Y:S06]  /*1ca0*/  @!P2 BRA `(.L_x_4013) ;  /* 0x000000080040a947 */ /* 0x000fec0003800000 */
[----:B------:R-:W-:-:S05]  /*1cb0*/  FMUL.FTZ R80, R80, UR16 ;  /* 0x0000001050507c20 */ /* 0x000fca0008410000 */
[----:B------:R-:W-:-:S04]  /*1cc0*/  F2FP.F16.F32.PACK_AB R80, RZ, R80 ;  /* 0x00000050ff50723e */ /* 0x000fc800000000ff */
[----:B------:R-:W-:Y:S01]  /*1cd0*/  PRMT R75, R75, 0x5410, R80 ;  /* 0x000054104b4b7816 */ /* 0x000fe20000000050 */
[----:B------:R-:W-:Y:S06]  /*1ce0*/  BRA `(.L_x_4013) ;  /* 0x0000000800307947 */ /* 0x000fec0003800000 */
.L_x_4004:
[----:B------:R-:W-:Y:S01]  /*1cf0*/  UMOV UR4, UR8 ;  /* 0x0000000800047c82 */ /* 0x000fe20008000000 */
[----:B------:R-:W-:Y:S01]  /*1d00*/  UMOV UR5, UR9 ;  /* 0x0000000900057c82 */ /* 0x000fe20008000000 */
[----:B------:R-:W-:-:S04]  /*1d10*/  UISETP.NE.U32.AND UP0, UPT, UR4, URZ, UPT ;  /* 0x000000ff0400728c */ /* 0x000fc8000bf05070 */
[----:B------:R-:W-:-:S09]  /*1d20*/  UISETP.NE.AND.EX UP0, UPT, UR5, URZ, UPT, UP0 ;  /* 0x000000ff0500728c */ /* 0x000fd2000bf05300 */
[----:B------:R-:W-:Y:S05]  /*1d30*/  BRA.U UP0, `(.L_x_4014) ;  /* 0x0000000500087547 */ /* 0x000fea000b800000 */
[----:B------:R-:W-:Y:S01]  /*1d40*/  ISETP.GT.AND P1, PT, R107, RZ, PT ;  /* 0x000000ff6b00720c */ /* 0x000fe20003f24270 */
[----:B------:R-:W1:Y:S01]  /*1d50*/  @P2 LDC R80, c[0x0][0x40c] ;  /* 0x00010300ff502b82 */ /* 0x000e620000000800 */
[--C-:B------:R-:W-:Y:S02]  /*1d60*/  HADD2.F32 R115, -RZ, R20.reuse.H0_H0 ;  /* 0x20000014ff737230 */ /* 0x100fe40000004100 */
[----:B------:R-:W-:Y:S02]  /*1d70*/  HADD2.F32 R117, -RZ, R20.H1_H1 ;  /* 0x30000014ff757230 */ /* 0x000fe40000004100 */
[----:B------:R-:W-:-:S03]  /*1d80*/  HADD2.F32 R111, -RZ, R22.H0_H0 ;  /* 0x20000016ff6f7230 */ /* 0x000fc60000004100 */
[----:B------:R-:W2:Y:S04]  /*1d90*/  @P2 LDC R86, c[0x0][0x40c] ;  /* 0x00010300ff562b82 */ /* 0x000ea80000000800 */
[-CC-:B------:R-:W-:Y:S01]  /*1da0*/  @P1 FFMA.FTZ R81, R3, R84.reuse, R85.reuse ;  /* 0x0000005403511223 */ /* 0x180fe20000010055 */
[-CC-:B------:R-:W-:Y:S01]  /*1db0*/  @P1 FFMA.FTZ R83, R5, R84.reuse, R85.reuse ;  /* 0x0000005405531223 */ /* 0x180fe20000010055 */
[-CC-:B------:R-:W-:Y:S01]  /*1dc0*/  @P1 FFMA.FTZ R82, R4, R84.reuse, R85.reuse ;  /* 0x0000005404521223 */ /* 0x180fe20000010055 */
[----:B------:R-:W-:Y:S01]  /*1dd0*/  @P1 FFMA.FTZ R113, R7, R84, R85 ;  /* 0x0000005407711223 */ /* 0x000fe20000010055 */
[----:B------:R-:W-:Y:S01]  /*1de0*/  @P1 FADD.FTZ R81, R12, -R81 ;  /* 0x800000510c511221 */ /* 0x000fe20000010000 */
[----:B------:R-:W-:Y:S01]  /*1df0*/  @P1 FADD.FTZ R110, R14, -R83 ;  /* 0x800000530e6e1221 */ /* 0x000fe20000010000 */
[----:B------:R-:W-:Y:S01]  /*1e00*/  @P1 FADD.FTZ R82, R11, -R82 ;  /* 0x800000520b521221 */ /* 0x000fe20000010000 */
[----:B------:R-:W3:Y:S01]  /*1e10*/  @P2 LDC R114, c[0x0][0x40c] ;  /* 0x00010300ff722b82 */ /* 0x000ee20000000800 */
[----:B------:R-:W-:Y:S01]  /*1e20*/  @P1 FFMA.FTZ R115, R108, R81, R115 ;  /* 0x000000516c731223 */ /* 0x000fe20000010073 */
[----:B------:R-:W-:-:S02]  /*1e30*/  HADD2.F32 R81, -RZ, R21.H0_H0 ;  /* 0x20000015ff517230 */ /* 0x000fc40000004100 */
[----:B------:R-:W-:Y:S01]  /*1e40*/  @P1 FFMA.FTZ R117, R108, R82, R117 ;  /* 0x000000526c751223 */ /* 0x000fe20000010075 */
[----:B------:R-:W-:Y:S01]  /*1e50*/  @P1 FADD.FTZ R82, R88, -R113 ;  /* 0x8000007158521221 */ /* 0x000fe20000010000 */
[----:B------:R-:W-:Y:S02]  /*1e60*/  HADD2.F32 R113, -RZ, R22.H1_H1 ;  /* 0x30000016ff717230 */ /* 0x000fe40000004100 */
[----:B-1----:R-:W-:Y:S01]  /*1e70*/  @P2 FMUL.FTZ R115, R115, R80 ;  /* 0x0000005073732220 */ /* 0x002fe20000410000 */
[----:B------:R-:W-:Y:S01]  /*1e80*/  @P1 FFMA.FTZ R81, R108, R110, R81 ;  /* 0x0000006e6c511223 */ /* 0x000fe20000010051 */
[----:B------:R-:W-:Y:S01]  /*1e90*/  @P1 FFMA.FTZ R110, R8, R84, R85 ;  /* 0x00000054086e1223 */ /* 0x000fe20000010055 */
[----:B------:R-:W1:Y:S01]  /*1ea0*/  @P2 LDC R80, c[0x0][0x40c] ;  /* 0x00010300ff502b82 */ /* 0x000e620000000800 */
[----:B------:R-:W-:Y:S01]  /*1eb0*/  @P1 FFMA.FTZ R111, R108, R82, R111 ;  /* 0x000000526c6f1223 */ /* 0x000fe2000001006f */
[----:B------:R-:W-:Y:S01]  /*1ec0*/  @P1 FFMA.FTZ R112, R6, R84, R85 ;  /* 0x0000005406701223 */ /* 0x000fe20000010055 */
[----:B------:R-:W-:Y:S01]  /*1ed0*/  @P1 FADD.FTZ R110, R15, -R110 ;  /* 0x8000006e0f6e1221 */ /* 0x000fe20000010000 */
[----:B--2---:R-:W-:Y:S01]  /*1ee0*/  @P2 FMUL.FTZ R117, R117, R86 ;  /* 0x0000005675752220 */ /* 0x004fe20000410000 */
[----:B------:R-:W-:-:S02]  /*1ef0*/  HADD2.F32 R83, -RZ, R21.H1_H1 ;  /* 0x30000015ff537230 */ /* 0x000fc40000004100 */
[----:B------:R-:W-:Y:S01]  /*1f00*/  @P1 FADD.FTZ R112, R13, -R112 ;  /* 0x800000700d701221 */ /* 0x000fe20000010000 */
[C---:B------:R-:W-:Y:S01]  /*1f10*/  @P1 FFMA.FTZ R113, R108.reuse, R110, R113 ;  /* 0x0000006e6c711223 */ /* 0x040fe20000010071 */
[----:B------:R-:W2:Y:S01]  /*1f20*/  @P2 LDC R86, c[0x0][0x40c] ;  /* 0x00010300ff562b82 */ /* 0x000ea20000000800 */
[----:B------:R-:W-:Y:S01]  /*1f30*/  @P1 FFMA.FTZ R119, R9, R84, R85 ;  /* 0x0000005409771223 */ /* 0x000fe20000010055 */
[----:B------:R-:W-:Y:S01]  /*1f40*/  @P1 FFMA.FTZ R83, R108, R112, R83 ;  /* 0x000000706c531223 */ /* 0x000fe20000010053 */
[----:B------:R-:W-:Y:S02]  /*1f50*/  @P2 F2FP.F16.F32.PACK_AB R115, RZ, R115 ;  /* 0x00000073ff73223e */ /* 0x000fe400000000ff */
[----:B------:R-:W-:Y:S01]  /*1f60*/  @P1 FADD.FTZ R112, R90, -R119 ;  /* 0x800000775a701221 */ /* 0x000fe20000010000 */
[----:B------:R-:W-:Y:S01]  /*1f70*/  HADD2.F32 R119, -RZ, R23.H0_H0 ;  /* 0x20000017ff777230 */ /* 0x000fe20000004100 */
[----:B------:R-:W-:Y:S01]  /*1f80*/  @P2 F2FP.F16.F32.PACK_AB R117, RZ, R117 ;  /* 0x00000075ff75223e */ /* 0x000fe200000000ff */
[----:B------:R-:W4:Y:S01]  /*1f90*/  @P2 LDC R82, c[0x0][0x40c] ;  /* 0x00010300ff522b82 */ /* 0x000f220000000800 */
[----:B------:R-:W-:-:S02]  /*1fa0*/  @P2 PRMT R72, R115, 0x7610, R72 ;  /* 0x0000761073482816 */ /* 0x000fc40000000048 */
[----:B------:R-:W-:Y:S02]  /*1fb0*/  @P1 FFMA.FTZ R119, R108, R112, R119 ;  /* 0x000000706c771223 */ /* 0x000fe40000010077 */
[----:B------:R-:W-:Y:S02]  /*1fc0*/  @P2 PRMT R72, R72, 0x5410, R117 ;  /* 0x0000541048482816 */ /* 0x000fe40000000075 */
[----:B---3--:R-:W-:Y:S01]  /*1fd0*/  @P2 FMUL.FTZ R119, R119, R114 ;  /* 0x0000007277772220 */ /* 0x008fe20000410000 */
[----:B------:R-:W3:Y:S01]  /*1fe0*/  @P2 LDC R110, c[0x0][0x40c] ;  /* 0x00010300ff6e2b82 */ /* 0x000ee20000000800 */
[----:B-1----:R-:W-:-:S03]  /*1ff0*/  @P2 FMUL.FTZ R81, R81, R80 ;  /* 0x0000005051512220 */ /* 0x002fc60000410000 */
[----:B------:R-:W-:Y:S02]  /*2000*/  @P2 F2FP.F16.F32.PACK_AB R119, RZ, R119 ;  /* 0x00000077ff77223e */ /* 0x000fe400000000ff */
[----:B------:R-:W-:Y:S01]  /*2010*/  @P2 F2FP.F16.F32.PACK_AB R81, RZ, R81 ;  /* 0x00000051ff51223e */ /* 0x000fe200000000ff */
[----:B--2---:R-:W-:Y:S01]  /*2020*/  @P2 FMUL.FTZ R111, R111, R86 ;  /* 0x000000566f6f2220 */ /* 0x004fe20000410000 */
[----:B------:R-:W-:Y:S02]  /*2030*/  @P2 PRMT R75, R119, 0x7610, R75 ;  /* 0x00007610774b2816 */ /* 0x000fe4000000004b */
[----:B------:R-:W-:Y:S02]  /*2040*/  @P2 PRMT R73, R81, 0x7610, R73 ;  /* 0x0000761051492816 */ /* 0x000fe40000000049 */
[----:B------:R-:W-:Y:S01]  /*2050*/  @P2 F2FP.F16.F32.PACK_AB R111, RZ, R111 ;  /* 0x0000006fff6f223e */ /* 0x000fe200000000ff */
[----:B----4-:R-:W-:-:S03]  /*2060*/  @P2 FMUL.FTZ R83, R83, R82 ;  /* 0x0000005253532220 */ /* 0x010fc60000410000 */
[----:B------:R-:W-:Y:S02]  /*2070*/  @P2 PRMT R74, R111, 0x7610, R74 ;  /* 0x000076106f4a2816 */ /* 0x000fe4000000004a */
        /* <DEDUP_REMOVED lines=14> */
.L_x_4014:
[----:B------:R-:W-:Y:S01]  /*2160*/  ISETP.GT.AND P3, PT, R107, RZ, PT ;  /* 0x000000ff6b00720c */ /* 0x000fe20003f64270 */
[--C-:B------:R-:W-:Y:S01]  /*2170*/  HADD2.F32 R111, -RZ, R20.reuse.H1_H1 ;  /* 0x30000014ff6f7230 */ /* 0x100fe20000004100 */
[----:B------:R-:W1:Y:S01]  /*2180*/  @P2 LDC R86, c[0x0][0x40c] ;  /* 0x00010300ff562b82 */ /* 0x000e620000000800 */
[--C-:B------:R-:W-:Y:S02]  /*2190*/  HADD2.F32 R77, -RZ, R21.reuse.H1_H1 ;  /* 0x30000015ff4d7230 */ /* 0x100fe40000004100 */
[-C--:B------:R-:W-:Y:S01]  /*21a0*/  @P1 FFMA.FTZ R79, R3, R84.reuse, R85 ;  /* 0x00000054034f1223 */ /* 0x080fe20000010055 */
[----:B------:R-:W-:Y:S02]  /*21b0*/  HADD2.F32 R78, -RZ, R21.H0_H0 ;  /* 0x20000015ff4e7230 */ /* 0x000fe40000004100 */
[----:B------:R-:W-:Y:S02]  /*21c0*/  HADD2.F32 R113, -RZ, R20.H0_H0 ;  /* 0x20000014ff717230 */ /* 0x000fe40000004100 */
[----:B------:R-:W-:Y:S01]  /*21d0*/  @P1 FADD.FTZ R79, R12, -R79 ;  /* 0x8000004f0c4f1221 */ /* 0x000fe20000010000 */
[----:B------:R-:W-:Y:S01]  /*21e0*/  HADD2.F32 R83, -RZ, R22.H0_H0 ;  /* 0x20000016ff537230 */ /* 0x000fe20000004100 */
[----:B------:R-:W2:Y:S02]  /*21f0*/  @P2 LDC R110, c[0x0][0x40c] ;  /* 0x00010300ff6e2b82 */ /* 0x000ea40000000800 */
[----:B------:R-:W-:Y:S01]  /*2200*/  @P1 FFMA.FTZ R113, R108, R79, R113 ;  /* 0x0000004f6c711223 */ /* 0x000fe20000010071 */
        /* <DEDUP_REMOVED lines=9> */
[----:B------:R-:W-:Y:S01]  /*22a0*/  @P3 FFMA.FTZ R77, R108, R80, R77 ;  /* 0x000000506c4d3223 */ /* 0x000fe2000001004d */
[----:B------:R-:W-:Y:S01]  /*22b0*/  @P3 FFMA.FTZ R76, R8, R84, R85 ;  /* 0x00000054084c3223 */ /* 0x000fe20000010055 */
[----:B------:R-:W-:-:S02]  /*22c0*/  HADD2.F32 R80, -RZ, R23.H0_H0 ;  /* 0x20000017ff507230 */ /* 0x000fc40000004100 */
[C---:B------:R-:W-:Y:S01]  /*22d0*/  @P3 FFMA.FTZ R78, R108.reuse, R81, R78 ;  /* 0x000000516c4e3223 */ /* 0x040fe2000001004e */
[----:B------:R-:W-:Y:S02]  /*22e0*/  HADD2.F32 R81, -RZ, R22.H1_H1 ;  /* 0x30000016ff517230 */ /* 0x000fe40000004100 */
[----:B------:R-:W-:Y:S01]  /*22f0*/  @P3 FADD.FTZ R76, R15, -R76 ;  /* 0x8000004c0f4c3221 */ /* 0x000fe20000010000 */
[----:B------:R-:W3:Y:S01]  /*2300*/  @P2 LDC R117, c[0x0][0x40c] ;  /* 0x00010300ff752b82 */ /* 0x000ee20000000800 */
[C---:B------:R-:W-:Y:S01]  /*2310*/  @P3 FFMA.FTZ R80, R108.reuse, R115, R80 ;  /* 0x000000736c503223 */ /* 0x040fe20000010050 */
[----:B------:R-:W-:Y:S01]  /*2320*/  @P3 FFMA.FTZ R79, R7, R84, R85 ;  /* 0x00000054074f3223 */ /* 0x000fe20000010055 */
[----:B------:R-:W-:Y:S01]  /*2330*/  @P3 FFMA.FTZ R81, R108, R76, R81 ;  /* 0x0000004c6c513223 */ /* 0x000fe20000010051 */
[----:B------:R-:W-:Y:S01]  /*2340*/  @P3 FFMA.FTZ R112, R10, R84, R85 ;  /* 0x000000540a703223 */ /* 0x000fe20000010055 */
[----:B-1----:R-:W-:Y:S01]  /*2350*/  @P2 FMUL.FTZ R86, R113, R86 ;  /* 0x0000005671562220 */ /* 0x002fe20000410000 */
[----:B------:R-:W-:Y:S01]  /*2360*/  @P3 FADD.FTZ R79, R88, -R79 ;  /* 0x8000004f584f3221 */ /* 0x000fe20000010000 */
[----:B--2---:R-:W-:Y:S01]  /*2370*/  @P2 FMUL.FTZ R110, R111, R110 ;  /* 0x0000006e6f6e2220 */ /* 0x004fe20000410000 */
[----:B------:R-:W1:Y:S01]  /*2380*/  @P2 LDC R116, c[0x0][0x40c] ;  /* 0x00010300ff742b82 */ /* 0x000e620000000800 */
[----:B------:R-:W-:Y:S01]  /*2390*/  @P3 FADD.FTZ R112, R89, -R112 ;  /* 0x8000007059703221 */ /* 0x000fe20000010000 */
[----:B------:R-:W-:Y:S01]  /*23a0*/  @P3 FFMA.FTZ R83, R108, R79, R83 ;  /* 0x0000004f6c533223 */ /* 0x000fe20000010053 */
[----:B------:R-:W-:-:S05]  /*23b0*/  HADD2.F32 R79, -RZ, R23.H1_H1 ;  /* 0x30000017ff4f7230 */ /* 0x000fca0000004100 */
[----:B------:R-:W2:Y:S01]  /*23c0*/  @P2 LDC R115, c[0x0][0x40c] ;  /* 0x00010300ff732b82 */ /* 0x000ea20000000800 */
[----:B------:R-:W-:-:S07]  /*23d0*/  @P3 FFMA.FTZ R79, R108, R112, R79 ;  /* 0x000000706c4f3223 */ /* 0x000fce000001004f */
[----:B------:R-:W4:Y:S01]  /*23e0*/  @P2 LDC R82, c[0x0][0x40c] ;  /* 0x00010300ff522b82 */ /* 0x000f220000000800 */
[----:B---3--:R-:W-:-:S07]  /*23f0*/  @P2 FMUL.FTZ R117, R78, R117 ;  /* 0x000000754e752220 */ /* 0x008fce0000410000 */
[----:B------:R-:W3:Y:S01]  /*2400*/  @P2 LDC R114, c[0x0][0x40c] ;  /* 0x00010300ff722b82 */ /* 0x000ee20000000800 */
[----:B-1----:R-:W-:-:S05]  /*2410*/  @P2 FMUL.FTZ R116, R83, R116 ;  /* 0x0000007453742220 */ /* 0x002fca0000410000 */
[----:B------:R-:W-:Y:S02]  /*2420*/  @P2 F2FP.F16.F32.PACK_AB R116, RZ, R116 ;  /* 0x00000074ff74223e */ /* 0x000fe400000000ff */
[----:B------:R-:W1:Y:S01]  /*2430*/  @P2 LDC R76, c[0x0][0x40c] ;  /* 0x00010300ff4c2b82 */ /* 0x000e620000000800 */
[----:B--2---:R-:W-:Y:S01]  /*2440*/  @P2 FMUL.FTZ R115, R80, R115 ;  /* 0x0000007350732220 */ /* 0x004fe20000410000 */
[----:B------:R-:W-:-:S04]  /*2450*/  @P2 PRMT R74, R116, 0x7610, R74 ;  /* 0x00007610744a2816 */ /* 0x000fc8000000004a */
[----:B------:R-:W-:Y:S01]  /*2460*/  @P2 F2FP.F16.F32.PACK_AB R115, RZ, R115 ;  /* 0x00000073ff73223e */ /* 0x000fe200000000ff */
[----:B----4-:R-:W-:Y:S01]  /*2470*/  @P2 FMUL.FTZ R112, R77, R82 ;  /* 0x000000524d702220 */ /* 0x010fe20000410000 */
[----:B------:R-:W-:Y:S02]  /*2480*/  @P2 F2FP.F16.F32.PACK_AB R82, RZ, R86 ;  /* 0x00000056ff52223e */ /* 0x000fe400000000ff */
[----:B------:R-:W-:Y:S02]  /*2490*/  @P2 F2FP.F16.F32.PACK_AB R86, RZ, R110 ;  /* 0x0000006eff56223e */ /* 0x000fe400000000ff */
[----:B------:R-:W-:Y:S02]  /*24a0*/  @P2 F2FP.F16.F32.PACK_AB R110, RZ, R117 ;  /* 0x00000075ff6e223e */ /* 0x000fe400000000ff */
[----:B------:R-:W-:Y:S01]  /*24b0*/  @P2 F2FP.F16.F32.PACK_AB R112, RZ, R112 ;  /* 0x00000070ff70223e */ /* 0x000fe200000000ff */
[----:B---3--:R-:W-:Y:S01]  /*24c0*/  @P2 FMUL.FTZ R114, R81, R114 ;  /* 0x0000007251722220 */ /* 0x008fe20000410000 */
[----:B------:R-:W-:-:S02]  /*24d0*/  @P2 PRMT R72, R82, 0x7610, R72 ;  /* 0x0000761052482816 */ /* 0x000fc40000000048 */
[----:B------:R-:W-:Y:S02]  /*24e0*/  @P2 PRMT R73, R110, 0x7610, R73 ;  /* 0x000076106e492816 */ /* 0x000fe40000000049 */
[----:B------:R-:W-:Y:S02]  /*24f0*/  @P2 F2FP.F16.F32.PACK_AB R114, RZ, R114 ;  /* 0x00000072ff72223e */ /* 0x000fe400000000ff */
[----:B------:R-:W-:Y:S01]  /*2500*/  @P2 PRMT R75, R115, 0x7610, R75 ;  /* 0x00007610734b2816 */ /* 0x000fe2000000004b */
[----:B-1----:R-:W-:Y:S01]  /*2510*/  @P2 FMUL.FTZ R76, R79, R76 ;  /* 0x0000004c4f4c2220 */ /* 0x002fe20000410000 */
[----:B------:R-:W-:Y:S02]  /*2520*/  F2FP.F16.F32.PACK_AB R77, R77, R78 ;  /* 0x0000004e4d4d723e */ /* 0x000fe400000000ff */
[----:B------:R-:W-:Y:S02]  /*2530*/  F2FP.F16.F32.PACK_AB R78, R81, R83 ;  /* 0x00000053514e723e */ /* 0x000fe400000000ff */
[----:B------:R-:W-:-:S02]  /*2540*/  @P2 F2FP.F16.F32.PACK_AB R117, RZ, R76 ;  /* 0x0000004cff75223e */ /* 0x000fc400000000ff */
[----:B------:R-:W-:Y:S02]  /*2550*/  F2FP.F16.F32.PACK_AB R76, R111, R113 ;  /* 0x000000716f4c723e */ /* 0x000fe400000000ff */
[----:B------:R-:W-:Y:S02]  /*2560*/  F2FP.F16.F32.PACK_AB R79, R79, R80 ;  /* 0x000000504f4f723e */ /* 0x000fe400000000ff */
[----:B------:R-:W-:Y:S02]  /*2570*/  @P2 PRMT R72, R72, 0x5410, R86 ;  /* 0x0000541048482816 */ /* 0x000fe40000000056 */
[----:B------:R-:W-:Y:S02]  /*2580*/  @P2 PRMT R73, R73, 0x5410, R112 ;  /* 0x0000541049492816 */ /* 0x000fe40000000070 */
[----:B------:R-:W-:Y:S02]  /*2590*/  @P2 PRMT R74, R74, 0x5410, R114 ;  /* 0x000054104a4a2816 */ /* 0x000fe40000000072 */
[----:B------:R-:W-:-:S07]  /*25a0*/  @P2 PRMT R75, R75, 0x5410, R117 ;  /* 0x000054104b4b2816 */ /* 0x000fce0000000075 */
.L_x_4013:
        /* <DEDUP_REMOVED lines=11> */
[----:B-1----:R-:W1:Y:S01]  /*2660*/  @P2 LDC R76, c[0x0][0x40c] ;  /* 0x00010300ff4c2b82 */ /* 0x002e620000000800 */
[--C-:B------:R-:W-:Y:S02]  /*2670*/  HADD2.F32 R77, -RZ, R17.reuse.H0_H0 ;  /* 0x20000011ff4d7230 */ /* 0x100fe40000004100 */
[--C-:B------:R-:W-:Y:S02]  /*2680*/  HADD2.F32 R79, -RZ, R16.reuse.H1_H1 ;  /* 0x30000010ff4f7230 */ /* 0x100fe40000004100 */
[----:B------:R-:W-:Y:S02]  /*2690*/  HADD2.F32 R78, -RZ, R17.H1_H1 ;  /* 0x30000011ff4e7230 */ /* 0x000fe40000004100 */
[----:B------:R-:W-:Y:S01]  /*26a0*/  HADD2.F32 R81, -RZ, R16.H0_H0 ;  /* 0x20000010ff517230 */ /* 0x000fe20000004100 */
[----:B------:R-:W2:Y:S04]  /*26b0*/  @P2 LDC R114, c[0x0][0x40c] ;  /* 0x00010300ff722b82 */ /* 0x000ea80000000800 */
        /* <DEDUP_REMOVED lines=10> */
[----:B------:R-:W3:Y:S01]  /*2760*/  @P2 LDC R84, c[0x0][0x40c] ;  /* 0x00010300ff542b82 */ /* 0x000ee20000000800 */
[----:B------:R-:W-:Y:S01]  /*2770*/  @P0 FADD.FTZ R80, R99, -R80 ;  /* 0x8000005063500221 */ /* 0x000fe20000010000 */
[----:B------:R-:W-:Y:S01]  /*2780*/  @P0 FFMA.FTZ R77, R108, R86, R77 ;  /* 0x000000566c4d0223 */ /* 0x000fe2000001004d */
[----:B------:R-:W-:Y:S01]  /*2790*/  @P0 FADD.FTZ R83, R98, -R83 ;  /* 0x8000005362530221 */ /* 0x000fe20000010000 */
[C---:B------:R-:W-:Y:S01]  /*27a0*/  @P0 FFMA.FTZ R78, R108.reuse, R85, R78 ;  /* 0x000000556c4e0223 */ /* 0x040fe2000001004e */
[----:B------:R-:W-:Y:S01]  /*27b0*/  @P0 FFMA.FTZ R79, R108, R80, R79 ;  /* 0x000000506c4f0223 */ /* 0x000fe2000001004f */
[----:B------:R-:W-:-:S02]  /*27c0*/  HADD2.F32 R80, -RZ, R18.H1_H1 ;  /* 0x30000012ff507230 */ /* 0x000fc40000004100 */
[----:B------:R-:W-:Y:S01]  /*27d0*/  @P0 FADD.FTZ R85, R103, -R112 ;  /* 0x8000007067550221 */ /* 0x000fe20000010000 */
[----:B------:R-:W4:Y:S01]  /*27e0*/  @P2 LDC R110, c[0x0][0x40c] ;  /* 0x00010300ff6e2b82 */ /* 0x000f220000000800 */
[----:B------:R-:W-:Y:S01]  /*27f0*/  @P0 FFMA.FTZ R81, R108, R83, R81 ;  /* 0x000000536c510223 */ /* 0x000fe20000010051 */
[----:B------:R-:W-:Y:S02]  /*2800*/  HADD2.F32 R83, -RZ, R18.H0_H0 ;  /* 0x20000012ff537230 */ /* 0x000fe40000004100 */
[----:B------:R-:W-:Y:S01]  /*2810*/  @P0 FADD.FTZ R113, R102, -R113 ;  /* 0x8000007166710221 */ /* 0x000fe20000010000 */
[----:B------:R-:W-:Y:S01]  /*2820*/  @P0 FFMA.FTZ R80, R108, R85, R80 ;  /* 0x000000556c500223 */ /* 0x000fe20000010050 */
[--C-:B------:R-:W-:Y:S02]  /*2830*/  HADD2.F32 R85, -RZ, R19.reuse.H0_H0 ;  /* 0x20000013ff557230 */ /* 0x100fe40000004100 */
[----:B------:R-:W-:Y:S01]  /*2840*/  @P0 FADD.FTZ R107, R104, -R107 ;  /* 0x8000006b686b0221 */ /* 0x000fe20000010000 */
[----:B-1----:R-:W-:Y:S01]  /*2850*/  @P2 FMUL.FTZ R76, R79, R76 ;  /* 0x0000004c4f4c2220 */ /* 0x002fe20000410000 */
[----:B------:R-:W1:Y:S01]  /*2860*/  @P2 LDC R115, c[0x0][0x40c] ;  /* 0x00010300ff732b82 */ /* 0x000e620000000800 */
[----:B------:R-:W-:Y:S01]  /*2870*/  @P0 FFMA.FTZ R83, R108, R113, R83 ;  /* 0x000000716c530223 */ /* 0x000fe20000010053 */
[----:B------:R-:W-:Y:S01]  /*2880*/  @P0 FADD.FTZ R113, R105, -R82 ;  /* 0x8000005269710221 */ /* 0x000fe20000010000 */
[----:B------:R-:W-:-:S02]  /*2890*/  HADD2.F32 R82, -RZ, R19.H1_H1 ;  /* 0x30000013ff527230 */ /* 0x000fc40000004100 */
[----:B------:R-:W-:Y:S01]  /*28a0*/  @P0 FFMA.FTZ R85, R108, R107, R85 ;  /* 0x0000006b6c550223 */ /* 0x000fe20000010055 */
[----:B------:R-:W-:Y:S01]  /*28b0*/  @P2 F2FP.F16.F32.PACK_AB R107, RZ, R76 ;  /* 0x0000004cff6b223e */ /* 0x000fe200000000ff */
[----:B--2---:R-:W-:Y:S01]  /*28c0*/  @P2 FMUL.FTZ R76, R77, R114 ;  /* 0x000000724d4c2220 */ /* 0x004fe20000410000 */
[----:B------:R-:W-:Y:S01]  /*28d0*/  F2FP.F16.F32.PACK_AB R77, R78, R77 ;  /* 0x0000004d4e4d723e */ /* 0x000fe200000000ff */
[----:B------:R-:W2:Y:S01]  /*28e0*/  @P2 LDC R111, c[0x0][0x40c] ;  /* 0x00010300ff6f2b82 */ /* 0x000ea20000000800 */
[----:B---3--:R-:W-:Y:S01]  /*28f0*/  @P2 FMUL.FTZ R84, R81, R84 ;  /* 0x0000005451542220 */ /* 0x008fe20000410000 */
[----:B------:R-:W-:-:S04]  /*2900*/  @P0 FFMA.FTZ R82, R108, R113, R82 ;  /* 0x000000716c520223 */ /* 0x000fc80000010052 */
[----:B------:R-:W-:Y:S02]  /*2910*/  @P2 F2FP.F16.F32.PACK_AB R84, RZ, R84 ;  /* 0x00000054ff54223e */ /* 0x000fe400000000ff */
[----:B------:R-:W3:Y:S01]  /*2920*/  @P2 LDC R86, c[0x0][0x40c] ;  /* 0x00010300ff562b82 */ /* 0x000ee20000000800 */
[----:B----4-:R-:W-:Y:S01]  /*2930*/  @P2 FMUL.FTZ R110, R83, R110 ;  /* 0x0000006e536e2220 */ /* 0x010fe20000410000 */
[----:B------:R-:W-:-:S04]  /*2940*/  @P2 PRMT R72, R84, 0x7610, R72 ;  /* 0x0000761054482816 */ /* 0x000fc80000000048 */
[----:B------:R-:W-:Y:S01]  /*2950*/  @P2 F2FP.F16.F32.PACK_AB R110, RZ, R110 ;  /* 0x0000006eff6e223e */ /* 0x000fe200000000ff */
[----:B-1----:R-:W-:Y:S01]  /*2960*/  @P2 FMUL.FTZ R108, R78, R115 ;  /* 0x000000734e6c2220 */ /* 0x002fe20000410000 */
[----:B------:R-:W-:Y:S02]  /*2970*/  F2FP.F16.F32.PACK_AB R78, R80, R83 ;  /* 0x00000053504e723e */ /* 0x000fe400000000ff */
[----:B------:R-:W-:Y:S02]  /*2980*/  @P2 PRMT R74, R110, 0x7610, R74 ;  /* 0x000076106e4a2816 */ /* 0x000fe4000000004a */
[----:B------:R-:W-:Y:S02]  /*2990*/  @P2 F2FP.F16.F32.PACK_AB R108, RZ, R108 ;  /* 0x0000006cff6c223e */ /* 0x000fe400000000ff */
[----:B------:R-:W-:Y:S01]  /*29a0*/  @P2 PRMT R72, R72, 0x5410, R107 ;  /* 0x0000541048482816 */ /* 0x000fe2000000006b */
[----:B--2---:R-:W-:-:S05]  /*29b0*/  @P2 FMUL.FTZ R111, R80, R111 ;  /* 0x0000006f506f2220 */ /* 0x004fca0000410000 */
[----:B------:R-:W-:Y:S01]  /*29c0*/  @P2 F2FP.F16.F32.PACK_AB R111, RZ, R111 ;  /* 0x0000006fff6f223e */ /* 0x000fe200000000ff */
[----:B---3--:R-:W-:Y:S01]  /*29d0*/  @P2 FMUL.FTZ R112, R85, R86 ;  /* 0x0000005655702220 */ /* 0x008fe20000410000 */
[----:B------:R-:W-:Y:S02]  /*29e0*/  @P2 F2FP.F16.F32.PACK_AB R86, RZ, R76 ;  /* 0x0000004cff56223e */ /* 0x000fe400000000ff */
[----:B------:R-:W-:Y:S02]  /*29f0*/  F2FP.F16.F32.PACK_AB R76, R79, R81 ;  /* 0x000000514f4c723e */ /* 0x000fe400000000ff */
[----:B------:R-:W-:Y:S02]  /*2a00*/  @P2 F2FP.F16.F32.PACK_AB R112, RZ, R112 ;  /* 0x00000070ff70223e */ /* 0x000fe400000000ff */
[----:B------:R-:W-:Y:S02]  /*2a10*/  @P2 PRMT R73, R86, 0x7610, R73 ;  /* 0x0000761056492816 */ /* 0x000fe40000000049 */
[----:B------:R-:W-:-:S02]  /*2a20*/  F2FP.F16.F32.PACK_AB R79, R82, R85 ;  /* 0x00000055524f723e */ /* 0x000fc400000000ff */
        /* <DEDUP_REMOVED lines=8> */
.L_x_4016:
[----:B------:R-:W-:Y:S01]  /*2ab0*/  ISETP.GT.AND P0, PT, R107, RZ, PT ;  /* 0x000000ff6b00720c */ /* 0x000fe20003f04270 */
[----:B-1----:R-:W1:Y:S01]  /*2ac0*/  @P2 LDC R80, c[0x0][0x40c] ;  /* 0x00010300ff502b82 */ /* 0x002e620000000800 */
[--C-:B------:R-:W-:Y:S02]  /*2ad0*/  HADD2.F32 R113, -RZ, R16.reuse.H1_H1 ;  /* 0x30000010ff717230 */ /* 0x100fe40000004100 */
[----:B------:R-:W-:Y:S02]  /*2ae0*/  HADD2.F32 R111, -RZ, R16.H0_H0 ;  /* 0x20000010ff6f7230 */ /* 0x000fe40000004100 */
[--C-:B------:R-:W-:Y:S02]  /*2af0*/  HADD2.F32 R83, -RZ, R17.reuse.H1_H1 ;  /* 0x30000011ff537230 */ /* 0x100fe40000004100 */
[----:B------:R-:W-:Y:S01]  /*2b00*/  HADD2.F32 R107, -RZ, R17.H0_H0 ;  /* 0x20000011ff6b7230 */ /* 0x000fe20000004100 */
        /* <DEDUP_REMOVED lines=10> */
[----:B------:R-:W-:Y:S01]  /*2bb0*/  @P0 FFMA.FTZ R82, R94, R84, R85 ;  /* 0x000000545e520223 */ /* 0x000fe20000010055 */
[----:B------:R-:W-:Y:S01]  /*2bc0*/  @P0 FFMA.FTZ R111, R108, R81, R111 ;  /* 0x000000516c6f0223 */ /* 0x000fe2000001006f */
[----:B------:R-:W-:-:S02]  /*2bd0*/  HADD2.F32 R81, -RZ, R18.H0_H0 ;  /* 0x20000012ff517230 */ /* 0x000fc40000004100 */
[----:B------:R-:W-:Y:S01]  /*2be0*/  @P0 FADD.FTZ R115, R100, -R115 ;  /* 0x8000007364730221 */ /* 0x000fe20000010000 */
[----:B------:R-:W-:Y:S01]  /*2bf0*/  @P0 FADD.FTZ R82, R101, -R82 ;  /* 0x8000005265520221 */ /* 0x000fe20000010000 */
[----:B-1----:R-:W-:Y:S01]  /*2c00*/  @P2 FMUL.FTZ R111, R111, R80 ;  /* 0x000000506f6f2220 */ /* 0x002fe20000410000 */
[----:B------:R-:W1:Y:S01]  /*2c10*/  @P2 LDC R114, c[0x0][0x40c] ;  /* 0x00010300ff722b82 */ /* 0x000e620000000800 */
[C---:B------:R-:W-:Y:S01]  /*2c20*/  @P0 FFMA.FTZ R81, R108.reuse, R110, R81 ;  /* 0x0000006e6c510223 */ /* 0x040fe20000010051 */
[----:B------:R-:W-:Y:S01]  /*2c30*/  @P0 FFMA.FTZ R83, R108, R82, R83 ;  /* 0x000000526c530223 */ /* 0x000fe20000010053 */
[----:B------:R-:W-:Y:S01]  /*2c40*/  @P0 FFMA.FTZ R110, R96, R84, R85 ;  /* 0x00000054606e0223 */ /* 0x000fe20000010055 */
[C---:B------:R-:W-:Y:S01]  /*2c50*/  @P0 FFMA.FTZ R107, R108.reuse, R115, R107 ;  /* 0x000000736c6b0223 */ /* 0x040fe2000001006b */
[----:B--2---:R-:W-:Y:S01]  /*2c60*/  @P2 FMUL.FTZ R113, R113, R86 ;  /* 0x0000005671712220 */ /* 0x004fe20000410000 */
[----:B------:R-:W-:Y:S02]  /*2c70*/  HADD2.F32 R115, -RZ, R18.H1_H1 ;  /* 0x30000012ff737230 */ /* 0x000fe40000004100 */
[----:B------:R-:W-:Y:S01]  /*2c80*/  @P0 FADD.FTZ R110, R103, -R110 ;  /* 0x8000006e676e0221 */ /* 0x000fe20000010000 */
[----:B------:R-:W2:Y:S01]  /*2c90*/  @P2 LDC R80, c[0x0][0x40c] ;  /* 0x00010300ff502b82 */ /* 0x000ea20000000800 */
[----:B------:R-:W-:Y:S01]  /*2ca0*/  @P0 FFMA.FTZ R117, R97, R84, R85 ;  /* 0x0000005461750223 */ /* 0x000fe20000010055 */
[----:B------:R-:W-:Y:S01]  /*2cb0*/  @P2 F2FP.F16.F32.PACK_AB R111, RZ, R111 ;  /* 0x0000006fff6f223e */ /* 0x000fe200000000ff */
[----:B------:R-:W-:Y:S01]  /*2cc0*/  @P0 FFMA.FTZ R115, R108, R110, R115 ;  /* 0x0000006e6c730223 */ /* 0x000fe20000010073 */
[----:B------:R-:W-:Y:S01]  /*2cd0*/  @P2 F2FP.F16.F32.PACK_AB R113, RZ, R113 ;  /* 0x00000071ff71223e */ /* 0x000fe200000000ff */
[----:B------:R-:W-:Y:S01]  /*2ce0*/  @P0 FADD.FTZ R110, R104, -R117 ;  /* 0x80000075686e0221 */ /* 0x000fe20000010000 */
[----:B------:R-:W-:Y:S01]  /*2cf0*/  HADD2.F32 R117, -RZ, R19.H0_H0 ;  /* 0x20000013ff757230 */ /* 0x000fe20000004100 */
[----:B------:R-:W-:Y:S01]  /*2d00*/  @P2 PRMT R72, R111, 0x7610, R72 ;  /* 0x000076106f482816 */ /* 0x000fe20000000048 */
[----:B------:R-:W4:Y:S01]  /*2d10*/  @P2 LDC R86, c[0x0][0x40c] ;  /* 0x00010300ff562b82 */ /* 0x000f220000000800 */
[----:B---3--:R-:W-:-:S02]  /*2d20*/  @P2 FMUL.FTZ R115, R115, R112 ;  /* 0x0000007073732220 */ /* 0x008fc40000410000 */
[----:B------:R-:W-:Y:S01]  /*2d30*/  @P0 FFMA.FTZ R117, R108, R110, R117 ;  /* 0x0000006e6c750223 */ /* 0x000fe20000010075 */
[----:B------:R-:W-:Y:S02]  /*2d40*/  @P2 PRMT R72, R72, 0x5410, R113 ;  /* 0x0000541048482816 */ /* 0x000fe40000000071 */
[----:B------:R-:W-:Y:S02]  /*2d50*/  @P2 F2FP.F16.F32.PACK_AB R115, RZ, R115 ;  /* 0x00000073ff73223e */ /* 0x000fe400000000ff */
[----:B------:R-:W3:Y:S01]  /*2d60*/  @P2 LDC R82, c[0x0][0x40c] ;  /* 0x00010300ff522b82 */ /* 0x000ee20000000800 */
[----:B-1----:R-:W-:-:S05]  /*2d70*/  @P2 FMUL.FTZ R117, R117, R114 ;  /* 0x0000007275752220 */ /* 0x002fca0000410000 */
[----:B------:R-:W-:Y:S01]  /*2d80*/  @P2 F2FP.F16.F32.PACK_AB R117, RZ, R117 ;  /* 0x00000075ff75223e */ /* 0x000fe200000000ff */
[----:B--2---:R-:W-:-:S03]  /*2d90*/  @P2 FMUL.FTZ R107, R107, R80 ;  /* 0x000000506b6b2220 */ /* 0x004fc60000410000 */
[----:B------:R-:W-:Y:S02]  /*2da0*/  @P2 PRMT R75, R117, 0x7610, R75 ;  /* 0x00007610754b2816 */ /* 0x000fe4000000004b */
[----:B------:R-:W-:Y:S01]  /*2db0*/  @P2 F2FP.F16.F32.PACK_AB R107, RZ, R107 ;  /* 0x0000006bff6b223e */ /* 0x000fe200000000ff */
[----:B----4-:R-:W-:-:S03]  /*2dc0*/  @P2 FMUL.FTZ R81, R81, R86 ;  /* 0x0000005651512220 */ /* 0x010fc60000410000 */
[----:B------:R-:W-:Y:S02]  /*2dd0*/  @P2 PRMT R73, R107, 0x7610, R73 ;  /* 0x000076106b492816 */ /* 0x000fe40000000049 */
[----:B------:R-:W-:Y:S01]  /*2de0*/  @P2 F2FP.F16.F32.PACK_AB R81, RZ, R81 ;  /* 0x00000051ff51223e */ /* 0x000fe200000000ff */
[----:B---3--:R-:W-:-:S03]  /*2df0*/  @P2 FMUL.FTZ R83, R83, R82 ;  /* 0x0000005253532220 */ /* 0x008fc60000410000 */
        /* <DEDUP_REMOVED lines=13> */
.L_x_4015:
        /* <DEDUP_REMOVED lines=40> */
[----:B------:R-:W-:-:S02]  /*3150*/  @P2 F2FP.F16.F32.PACK_AB R79, RZ, R79 ;  /* 0x0000004fff4f223e */ /* 0x000fc400000000ff */
[----:B------:R-:W-:Y:S02]  /*3160*/  FSEL R108, R108, RZ, P0 ;  /* 0x000000ff6c6c7208 */ /* 0x000fe40000000000 */
[----:B------:R-:W-:Y:S02]  /*3170*/  @P2 F2FP.F16.F32.PACK_AB R85, RZ, R85 ;  /* 0x00000055ff55223e */ /* 0x000fe400000000ff */
[----:B------:R-:W2:Y:S01]  /*3180*/  @P2 LDC R81, c[0x0][0x40c] ;  /* 0x00010300ff512b82 */ /* 0x000ea20000000800 */
[----:B---3--:R-:W-:Y:S01]  /*3190*/  @P2 FMUL.FTZ R83, R112, R83 ;  /* 0x0000005370532220 */ /* 0x008fe20000410000 */
[----:B------:R-:W-:Y:S02]  /*31a0*/  @P2 PRMT R72, R79, 0x7610, R72 ;  /* 0x000076104f482816 */ /* 0x000fe40000000048 */
[----:B------:R-:W-:Y:S02]  /*31b0*/  @P2 PRMT R73, R85, 0x7610, R73 ;  /* 0x0000761055492816 */ /* 0x000fe40000000049 */
[----:B------:R-:W-:-:S02]  /*31c0*/  @P2 F2FP.F16.F32.PACK_AB R83, RZ, R83 ;  /* 0x00000053ff53223e */ /* 0x000fc400000000ff */
[----:B------:R-:W3:Y:S01]  /*31d0*/  @P2 LDC R78, c[0x0][0x40c] ;  /* 0x00010300ff4e2b82 */ /* 0x000ee20000000800 */
[----:B----4-:R-:W-:Y:S01]  /*31e0*/  @P2 FMUL.FTZ R80, R77, R80 ;  /* 0x000000504d502220 */ /* 0x010fe20000410000 */
[----:B------:R-:W-:Y:S02]  /*31f0*/  @P2 PRMT R74, R83, 0x7610, R74 ;  /* 0x00007610534a2816 */ /* 0x000fe4000000004a */
[----:B------:R-:W-:Y:S02]  /*3200*/  F2FP.F16.F32.PACK_AB R76, R77, R76 ;  /* 0x0000004c4d4c723e */ /* 0x000fe400000000ff */
[----:B------:R-:W-:Y:S01]  /*3210*/  @P2 F2FP.F16.F32.PACK_AB R80, RZ, R80 ;  /* 0x00000050ff50223e */ /* 0x000fe200000000ff */
[C---:B-1----:R-:W-:Y:S01]  /*3220*/  @P2 FMUL.FTZ R84, R113.reuse, R84 ;  /* 0x0000005471542220 */ /* 0x042fe20000410000 */
[----:B------:R-:W-:Y:S02]  /*3230*/  F2FP.F16.F32.PACK_AB R77, R113, R82 ;  /* 0x00000052714d723e */ /* 0x000fe400000000ff */
[----:B------:R-:W-:-:S02]  /*3240*/  @P2 PRMT R72, R72, 0x5410, R80 ;  /* 0x0000541048482816 */ /* 0x000fc40000000050 */
[----:B------:R-:W-:Y:S02]  /*3250*/  @P2 F2FP.F16.F32.PACK_AB R84, RZ, R84 ;  /* 0x00000054ff54223e */ /* 0x000fe400000000ff */
[----:B------:R-:W-:Y:S01]  /*3260*/  F2FP.F16.F32.PACK_AB R79, R108, R111 ;  /* 0x0000006f6c4f723e */ /* 0x000fe200000000ff */
[----:B--2---:R-:W-:Y:S01]  /*3270*/  @P2 FMUL.FTZ R81, R110, R81 ;  /* 0x000000516e512220 */ /* 0x004fe20000410000 */
[----:B------:R-:W-:-:S04]  /*3280*/  @P2 PRMT R73, R73, 0x5410, R84 ;  /* 0x0000541049492816 */ /* 0x000fc80000000054 */
[----:B------:R-:W-:Y:S01]  /*3290*/  @P2 F2FP.F16.F32.PACK_AB R81, RZ, R81 ;  /* 0x00000051ff51223e */ /* 0x000fe200000000ff */
[----:B---3--:R-:W-:-:S03]  /*32a0*/  @P2 FMUL.FTZ R78, R111, R78 ;  /* 0x0000004e6f4e2220 */ /* 0x008fc60000410000 */
        /* <DEDUP_REMOVED lines=9> */
.L_x_4018:
        /* <DEDUP_REMOVED lines=16> */
.L_x_4019:
        /* <DEDUP_REMOVED lines=9> */
.L_x_4020:
        /* <DEDUP_REMOVED lines=9> */
.L_x_4021:
        /* <DEDUP_REMOVED lines=9> */
.L_x_4022:
        /* <DEDUP_REMOVED lines=9> */
.L_x_4023:
        /* <DEDUP_REMOVED lines=9> */
.L_x_4024:
        /* <DEDUP_REMOVED lines=9> */
.L_x_4025:
[----:B------:R-:W-:-:S04]  /*37a0*/  @P2 F2FP.F16.F32.PACK_AB R80, RZ, R80 ;  /* 0x00000050ff50223e */ /* 0x000fc800000000ff */
[----:B------:R-:W-:-:S07]  /*37b0*/  @P2 PRMT R75, R75, 0x5410, R80 ;  /* 0x000054104b4b2816 */ /* 0x000fce0000000050 */
.L_x_4017:
        /* <DEDUP_REMOVED lines=13> */
.L_x_3999:
        /* <DEDUP_REMOVED lines=17> */
.L_x_4027:
        /* <DEDUP_REMOVED lines=14> */
.L_x_8069:


//--------------------- .text._ZN10layer_norm13ln_bwd_kernelINS_13Kernel_traitsIf6__halfS2_S2_fjLj2048ELj1ELj1ELj4ELj16ENS_18Kernel_traits_baseILj2048EfS2_S2_S2_fjLj128EEEEELb0ELb1ELb0ELb0EEEvNS_9BwdParamsE --------------------------
	.section	.text._ZN10layer_norm13ln_bwd_kernelINS_13Kernel_traitsIf6__halfS2_S2_fjLj2048ELj1ELj1ELj4ELj16ENS_18Kernel_traits_baseILj2048EfS2_S2_S2_fjLj128EEEEELb0ELb1ELb0ELb0EEEvNS_9BwdParamsE,"ax",@progbits
	.align	128
        .global         _ZN10layer_norm13ln_bwd_kernelINS_13Kernel_traitsIf6__halfS2_S2_fjLj2048ELj1ELj1ELj4ELj16ENS_18Kernel_traits_baseILj2048EfS2_S2_S2_fjLj128EEEEELb0ELb1ELb0ELb0EEEvNS_9BwdParamsE
        .type           _ZN10layer_norm13ln_bwd_kernelINS_13Kernel_traitsIf6__halfS2_S2_fjLj2048ELj1ELj1ELj4ELj16ENS_18Kernel_traits_baseILj2048EfS2_S2_S2_fjLj128EEEEELb0ELb1ELb0ELb0EEEvNS_9BwdParamsE,@function
        .size           _ZN10layer_norm13ln_bwd_kernelINS_13Kernel_traitsIf6__halfS2_S2_fjLj2048ELj1ELj1ELj4ELj16ENS_18Kernel_traits_baseILj2048EfS2_S2_S2_fjLj128EEEEELb0ELb1ELb0ELb0EEEvNS_9BwdParamsE,(.L_x_8070 - _ZN10layer_norm13ln_bwd_kernelINS_13Kernel_traitsIf6__halfS2_S2_fjLj2048ELj1ELj1ELj4ELj16ENS_18Kernel_traits_baseILj2048EfS2_S2_S2_fjLj128EEEEELb0ELb1ELb0ELb0EEEvNS_9BwdParamsE)
        .other          _ZN10layer_norm13ln_bwd_kernelINS_13Kernel_traitsIf6__halfS2_S2_fjLj2048ELj1ELj1ELj4ELj16ENS_18Kernel_traits_baseILj2048EfS2_S2_S2_fjLj128EEEEELb0ELb1ELb0ELb0EEEvNS_9BwdParamsE,@"STO_CUDA_ENTRY STV_DEFAULT"
_ZN10layer_norm13ln_bwd_kernelINS_13Kernel_traitsIf6__halfS2_S2_fjLj2048ELj1ELj1ELj4ELj16ENS_18Kernel_traits_baseILj2048EfS2_S2_S2_fjLj128EEEEELb0ELb1ELb0ELb0EEEvNS_9BwdParamsE:
.text._ZN10layer_norm13ln_bwd_kernelINS_13Kernel_traitsIf6__halfS2_S2_fjLj2048ELj1ELj1ELj4ELj16ENS_18Kernel_traits_baseILj2048EfS2_S2_S2_fjLj128EEEEELb0ELb1ELb0ELb0EEEvNS_9BwdParamsE:
        /* <DEDUP_REMOVED lines=90> */
.L_x_4050:
        /* <DEDUP_REMOVED lines=33> */
[----:B--2---:R-:W-:Y:S02]  /*07b0*/  HADD2.F32 R121, -RZ, R108.H0_H0 ;  /* 0x2000006cff797230 */ /* 0x004fe40000004100 */
[----:B------:R-:W-:Y:S02]  /*07c0*/  HADD2.F32 R137, -RZ, R111.H0_H0 ;  /* 0x2000006fff897230 */ /* 0x000fe40000004100 */
[--C-:B------:R-:W-:Y:S02]  /*07d0*/  HADD2.F32 R127, -RZ, R109.reuse.H0_H0 ;  /* 0x2000006dff7f7230 */ /* 0x100fe40000004100 */
[C---:B------:R-:W-:Y:S01]  /*07e0*/  FADD.FTZ R121, -R140.reuse, R121 ;  /* 0x000000798c797221 */ /* 0x040fe20000010100 */
[----:B------:R-:W-:Y:S02]  /*07f0*/  HADD2.F32 R109, -RZ, R109.H1_H1 ;  /* 0x3000006dff6d7230 */ /* 0x000fe40000004100 */
[----:B------:R-:W-:Y:S01]  /*0800*/  FADD.FTZ R141, -R140, R137 ;  /* 0x000000898c8d7221 */ /* 0x000fe20000010100 */
[----:B----4-:R-:W-:-:S02]  /*0810*/  HADD2.F32 R135, -RZ, R112.H0_H0 ;  /* 0x20000070ff877230 */ /* 0x010fc40000004100 */
[----:B-----5:R-:W-:Y:S01]  /*0820*/  FMUL.FTZ R137, R138, R121 ;  /* 0x000000798a897220 */ /* 0x020fe20000410000 */
[----:B------:R-:W-:Y:S02]  /*0830*/  HADD2.F32 R123, -RZ, R108.H1_H1 ;  /* 0x3000006cff7b7230 */ /* 0x000fe40000004100 */
[C---:B------:R-:W-:Y:S01]  /*0840*/  FADD.FTZ R127, -R140.reuse, R127 ;  /* 0x0000007f8c7f7221 */ /* 0x040fe20000010100 */
[----:B------:R-:W-:Y:S02]  /*0850*/  HADD2.F32 R133, -RZ, R110.H1_H1 ;  /* 0x3000006eff857230 */ /* 0x000fe40000004100 */
[----:B------:R-:W-:Y:S01]  /*0860*/  FADD.FTZ R109, -R140, R109 ;  /* 0x0000006d8c6d7221 */ /* 0x000fe20000010100 */
[----:B------:R-:W-:Y:S02]  /*0870*/  HADD2.F32 R111, -RZ, R111.H1_H1 ;  /* 0x3000006fff6f7230 */ /* 0x000fe40000004100 */
[----:B------:R-:W-:Y:S01]  /*0880*/  FADD.FTZ R64, R64, R135 ;  /* 0x0000008740407221 */ /* 0x000fe20000010000 */
[----:B------:R-:W-:-:S02]  /*0890*/  HADD2.F32 R112, -RZ, R112.H1_H1 ;  /* 0x30000070ff707230 */ /* 0x000fc40000004100 */
[-C--:B------:R-:W-:Y:S01]  /*08a0*/  FFMA.FTZ R48, R137, R135.reuse, R48 ;  /* 0x0000008789307223 */ /* 0x080fe20000010030 */
[----:B------:R-:W-:Y:S01]  /*08b0*/  FADD.FTZ R123, -R140, R123 ;  /* 0x0000007b8c7b7221 */ /* 0x000fe20000010100 */
[----:B------:R-:W-:Y:S01]  /*08c0*/  FMUL.FTZ R135, R32, R135 ;  /* 0x0000008720877220 */ /* 0x000fe20000410000 */
[----:B------:R-:W-:Y:S02]  /*08d0*/  HADD2.F32 R129, -RZ, R110.H0_H0 ;  /* 0x2000006eff817230 */ /* 0x000fe40000004100 */
[----:B0-----:R-:W-:Y:S01]  /*08e0*/  FMUL.FTZ R124, R138, R109 ;  /* 0x0000006d8a7c7220 */ /* 0x001fe20000410000 */
[--C-:B------:R-:W-:Y:S02]  /*08f0*/  HADD2.F32 R143, -RZ, R115.reuse.H0_H0 ;  /* 0x20000073ff8f7230 */ /* 0x100fe40000004100 */
[C---:B------:R-:W-:Y:S01]  /*0900*/  FADD.FTZ R145, -R140.reuse, R111 ;  /* 0x0000006f8c917221 */ /* 0x040fe20000010100 */
[----:B------:R-:W-:Y:S02]  /*0910*/  HADD2.F32 R108, -RZ, R115.H1_H1 ;  /* 0x30000073ff6c7230 */ /* 0x000fe40000004100 */
[----:B------:R-:W-:Y:S01]  /*0920*/  FADD.FTZ R115, -R140, R133 ;  /* 0x000000858c737221 */ /* 0x000fe20000010100 */
[----:B------:R-:W-:-:S02]  /*0930*/  HADD2.F32 R131, -RZ, R113.H0_H0 ;  /* 0x20000071ff837230 */ /* 0x000fc40000004100 */
[C---:B------:R-:W-:Y:S01]  /*0940*/  FMUL.FTZ R133, R138.reuse, R127 ;  /* 0x0000007f8a857220 */ /* 0x040fe20000410000 */
[----:B------:R-:W-:Y:S02]  /*0950*/  HADD2.F32 R110, -RZ, R113.H1_H1 ;  /* 0x30000071ff6e7230 */ /* 0x000fe40000004100 */
[----:B------:R-:W-:Y:S01]  /*0960*/  FMUL.FTZ R136, R138, R123 ;  /* 0x0000007b8a887220 */ /* 0x000fe20000410000 */
[----:B------:R-:W-:Y:S01]  /*0970*/  FMUL.FTZ R134, R33, R112 ;  /* 0x0000007021867220 */ /* 0x000fe20000410000 */
[----:B------:R-:W-:Y:S01]  /*0980*/  FADD.FTZ R109, RZ, R135 ;  /* 0x00000087ff6d7221 */ /* 0x000fe20000010000 */
[----:B------:R-:W-:Y:S01]  /*0990*/  FFMA.FTZ R111, R137, R135, RZ ;  /* 0x00000087896f7223 */ /* 0x000fe200000100ff */
[----:B------:R-:W-:Y:S01]  /*09a0*/  FADD.FTZ R66, R66, R131 ;  /* 0x0000008342427221 */ /* 0x000fe20000010000 */
[-C--:B------:R-:W-:Y:S01]  /*09b0*/  FFMA.FTZ R50, R133, R131.reuse, R50 ;  /* 0x0000008385327223 */ /* 0x080fe20000010032 */
[----:B------:R-:W-:Y:S01]  /*09c0*/  FADD.FTZ R67, R67, R110 ;  /* 0x0000006e43437221 */ /* 0x000fe20000010000 */
[-C--:B------:R-:W-:Y:S01]  /*09d0*/  FFMA.FTZ R51, R124, R110.reuse, R51 ;  /* 0x0000006e7c337223 */ /* 0x080fe20000010033 */
[----:B------:R-:W-:Y:S01]  /*09e0*/  FMUL.FTZ R121, R35, R110 ;  /* 0x0000006e23797220 */ /* 0x000fe20000410000 */
[----:B------:R-:W-:Y:S01]  /*09f0*/  FADD.FTZ R65, R65, R112 ;  /* 0x0000007041417221 */ /* 0x000fe20000010000 */
[----:B------:R-:W-:Y:S01]  /*0a00*/  FFMA.FTZ R49, R136, R112, R49 ;  /* 0x0000007088317223 */ /* 0x000fe20000010031 */
[----:B------:R-:W-:Y:S01]  /*0a10*/  FMUL.FTZ R131, R34, R131 ;  /* 0x0000008322837220 */ /* 0x000fe20000410000 */
[----:B------:R-:W-:Y:S01]  /*0a20*/  FADD.FTZ R110, R109, R134 ;  /* 0x000000866d6e7221 */ /* 0x000fe20000010000 */
[----:B------:R-:W-:Y:S01]  /*0a30*/  FFMA.FTZ R112, R136, R134, R111 ;  /* 0x0000008688707223 */ /* 0x000fe2000001006f */
[----:B------:R-:W-:-:S02]  /*0a40*/  HADD2.F32 R113, -RZ, R114.H0_H0 ;  /* 0x20000072ff717230 */ /* 0x000fc40000004100 */
[----:B------:R-:W-:Y:S01]  /*0a50*/  FADD.FTZ R129, -R140, R129 ;  /* 0x000000818c817221 */ /* 0x000fe20000010100 */
[----:B------:R-:W-:Y:S01]  /*0a60*/  FADD.FTZ R110, R110, R131 ;  /* 0x000000836e6e7221 */ /* 0x000fe20000010000 */
[----:B------:R-:W-:Y:S01]  /*0a70*/  FFMA.FTZ R109, R133, R131, R112 ;  /* 0x00000083856d7223 */ /* 0x000fe20000010070 */
[----:B------:R-:W-:Y:S02]  /*0a80*/  HADD2.F32 R114, -RZ, R114.H1_H1 ;  /* 0x30000072ff727230 */ /* 0x000fe40000004100 */
[----:B------:R-:W-:Y:S01]  /*0a90*/  FMUL.FTZ R123, R138, R129 ;  /* 0x000000818a7b7220 */ /* 0x000fe20000410000 */
[----:B------:R-:W-:Y:S01]  /*0aa0*/  FADD.FTZ R111, R110, R121 ;  /* 0x000000796e6f7221 */ /* 0x000fe20000010000 */
[----:B------:R-:W-:Y:S01]  /*0ab0*/  FMUL.FTZ R126, R36, R113 ;  /* 0x00000071247e7220 */ /* 0x000fe20000410000 */
        /* <DEDUP_REMOVED lines=24> */
.L_x_4030:
[----:B---3--:R-:W-:Y:S05]  /*0c40*/  BSYNC.RECONVERGENT B0 ;  /* 0x0000000000007941 */ /* 0x008fea0003800200 */
.L_x_4029:
        /* <DEDUP_REMOVED lines=24> */
[----:B0----5:R-:W-:Y:S01]  /*0dd0*/  FMUL.FTZ R7, R138, R109 ;  /* 0x0000006d8a077220 */ /* 0x021fe20000410000 */
[----:B------:R-:W-:Y:S02]  /*0de0*/  HADD2.F32 R12, -RZ, R8.H1_H1 ;  /* 0x30000008ff0c7230 */ /* 0x000fe40000004100 */
[----:B------:R-:W-:Y:S01]  /*0df0*/  FMUL.FTZ R8, R16, R13 ;  /* 0x0000000d10087220 */ /* 0x000fe20000410000 */
[----:B------:R-:W-:-:S02]  /*0e00*/  HADD2.F32 R147, -RZ, R11.H0_H0 ;  /* 0x2000000bff937230 */ /* 0x000fc40000004100 */
[----:B------:R-:W-:Y:S01]  /*0e10*/  FADD.FTZ R149, -R140, R15 ;  /* 0x0000000f8c957221 */ /* 0x000fe20000010100 */
[----:B------:R-:W-:Y:S02]  /*0e20*/  HADD2.F32 R114, -RZ, R11.H1_H1 ;  /* 0x3000000bff727230 */ /* 0x000fe40000004100 */
[----:B------:R-:W-:Y:S01]  /*0e30*/  FMUL.FTZ R6, R138, R113 ;  /* 0x000000718a067220 */ /* 0x000fe20000410000 */
[----:B------:R-:W-:Y:S02]  /*0e40*/  HADD2.F32 R15, -RZ, R9.H0_H0 ;  /* 0x20000009ff0f7230 */ /* 0x000fe40000004100 */
[----:B------:R-:W-:Y:S01]  /*0e50*/  FMUL.FTZ R11, R17, R12 ;  /* 0x0000000c110b7220 */ /* 0x000fe20000410000 */
[----:B------:R-:W-:Y:S01]  /*0e60*/  FADD.FTZ R108, R111, R8 ;  /* 0x000000086f6c7221 */ /* 0x000fe20000010000 */
[--C-:B------:R-:W-:Y:S02]  /*0e70*/  HADD2.F32 R141, -RZ, R14.reuse.H1_H1 ;  /* 0x3000000eff8d7230 */ /* 0x100fe40000004100 */
[----:B------:R-:W-:Y:S01]  /*0e80*/  FFMA.FTZ R109, R7, R8, R110 ;  /* 0x00000008076d7223 */ /* 0x000fe2000001006e */
[----:B------:R-:W-:-:S02]  /*0e90*/  HADD2.F32 R119, -RZ, R14.H0_H0 ;  /* 0x2000000eff777230 */ /* 0x000fc40000004100 */
[----:B------:R-:W-:Y:S01]  /*0ea0*/  FADD.FTZ R73, R73, R12 ;  /* 0x0000000c49497221 */ /* 0x000fe20000010000 */
[----:B------:R-:W-:Y:S02]  /*0eb0*/  HADD2.F32 R14, -RZ, R9.H1_H1 ;  /* 0x30000009ff0e7230 */ /* 0x000fe40000004100 */
[----:B------:R-:W-:Y:S01]  /*0ec0*/  FFMA.FTZ R57, R6, R12, R57 ;  /* 0x0000000c06397223 */ /* 0x000fe20000010039 */
[----:B------:R-:W-:Y:S01]  /*0ed0*/  FADD.FTZ R111, R108, R11 ;  /* 0x0000000b6c6f7221 */ /* 0x000fe20000010000 */
[----:B------:R-:W-:Y:S01]  /*0ee0*/  FMUL.FTZ R9, R138, R115 ;  /* 0x000000738a097220 */ /* 0x000fe20000410000 */
[----:B------:R-:W-:Y:S01]  /*0ef0*/  FMUL.FTZ R12, R18, R15 ;  /* 0x0000000f120c7220 */ /* 0x000fe20000410000 */
[----:B------:R-:W-:Y:S01]  /*0f00*/  FFMA.FTZ R108, R6, R11, R109 ;  /* 0x0000000b066c7223 */ /* 0x000fe2000001006d */
[----:B------:R-:W-:Y:S01]  /*0f10*/  FADD.FTZ R143, -R140, R141 ;  /* 0x0000008d8c8f7221 */ /* 0x000fe20000010100 */
[--C-:B------:R-:W-:Y:S02]  /*0f20*/  HADD2.F32 R141, -RZ, R10.reuse.H0_H0 ;  /* 0x2000000aff8d7230 */ /* 0x100fe40000004100 */
[----:B------:R-:W-:Y:S01]  /*0f30*/  FADD.FTZ R72, R72, R13 ;  /* 0x0000000d48487221 */ /* 0x000fe20000010000 */
[----:B------:R-:W-:-:S02]  /*0f40*/  HADD2.F32 R112, -RZ, R10.H1_H1 ;  /* 0x3000000aff707230 */ /* 0x000fc40000004100 */
[----:B------:R-:W-:Y:S01]  /*0f50*/  FFMA.FTZ R56, R7, R13, R56 ;  /* 0x0000000d07387223 */ /* 0x000fe20000010038 */
[----:B------:R-:W-:Y:S01]  /*0f60*/  FMUL.FTZ R10, R138, R117 ;  /* 0x000000758a0a7220 */ /* 0x000fe20000410000 */
[----:B------:R-:W-:Y:S01]  /*0f70*/  FADD.FTZ R119, -R140, R119 ;  /* 0x000000778c777221 */ /* 0x000fe20000010100 */
[----:B------:R-:W-:Y:S01]  /*0f80*/  FMUL.FTZ R13, R19, R14 ;  /* 0x0000000e130d7220 */ /* 0x000fe20000410000 */
[----:B------:R-:W-:Y:S01]  /*0f90*/  FADD.FTZ R110, R111, R12 ;  /* 0x0000000c6f6e7221 */ /* 0x000fe20000010000 */
[C---:B------:R-:W-:Y:S01]  /*0fa0*/  FFMA.FTZ R109, R9.reuse, R12, R108 ;  /* 0x0000000c096d7223 */ /* 0x040fe2000001006c */
        /* <DEDUP_REMOVED lines=8> */
[----:B------:R-:W-:Y:S01]  /*1030*/  FADD.FTZ R145, -R140, R145 ;  /* 0x000000918c917221 */ /* 0x000fe20000010100 */
        /* <DEDUP_REMOVED lines=22> */
.L_x_4032:
[----:B------:R-:W-:Y:S05]  /*11a0*/  BSYNC.RECONVERGENT B0 ;  /* 0x0000000000007941 */ /* 0x000fea0003800200 */
.L_x_4031:
        /* <DEDUP_REMOVED lines=32> */
.L_x_4034:
[----:B------:R-:W-:Y:S05]  /*13b0*/  BSYNC.RECONVERGENT B0 ;  /* 0x0000000000007941 */ /* 0x000fea0003800200 */
.L_x_4033:
        /* <DEDUP_REMOVED lines=21> */
[----:B------:R-:W-:Y:S01]  /*1510*/  FADD.FTZ R108, R115, R108 ;  /* 0x0000006c736c7221 */ /* 0x000fe20000010000 */
[----:B-----5:R-:W-:Y:S02]  /*1520*/  @P0 HADD2.F32 R112, -RZ, R139.H0_H0 ;  /* 0x2000008bff700230 */ /* 0x020fe40000004100 */
[----:B------:R-:W-:Y:S01]  /*1530*/  FMUL.FTZ R114, R114, UR11 ;  /* 0x0000000b72727c20 */ /* 0x000fe20008410000 */
[----:B------:R-:W-:-:S04]  /*1540*/  FMUL.FTZ R113, R108, UR11 ;  /* 0x0000000b6c717c20 */ /* 0x000fc80008410000 */
        /* <DEDUP_REMOVED lines=11> */
[--C-:B-----5:R-:W-:Y:S02]  /*1600*/  HADD2.F32 R143, -RZ, R111.reuse.H0_H0 ;  /* 0x2000006fff8f7230 */ /* 0x120fe40000004100 */
[-CC-:B------:R-:W-:Y:S01]  /*1610*/  FFMA.FTZ R139, R127, R113.reuse, R114.reuse ;  /* 0x000000717f8b7223 */ /* 0x180fe20000010072 */
[----:B------:R-:W-:Y:S02]  /*1620*/  HADD2.F32 R144, -RZ, R111.H1_H1 ;  /* 0x3000006fff907230 */ /* 0x000fe40000004100 */
[----:B------:R-:W-:Y:S01]  /*1630*/  FFMA.FTZ R111, R123, R113, R114 ;  /* 0x000000717b6f7223 */ /* 0x000fe20000010072 */
[--C-:B------:R-:W-:Y:S02]  /*1640*/  HADD2.F32 R115, -RZ, R110.reuse.H0_H0 ;  /* 0x2000006eff737230 */ /* 0x100fe40000004100 */
[----:B------:R-:W-:Y:S01]  /*1650*/  FADD.FTZ R145, R129, -R140 ;  /* 0x8000008c81917221 */ /* 0x000fe20000010000 */
[----:B------:R-:W-:-:S02]  /*1660*/  HADD2.F32 R142, -RZ, R110.H1_H1 ;  /* 0x3000006eff8e7230 */ /* 0x000fc40000004100 */
[----:B------:R-:W-:Y:S01]  /*1670*/  FFMA.FTZ R110, R128, R113, R114 ;  /* 0x00000071806e7223 */ /* 0x000fe20000010072 */
[----:B------:R-:W-:Y:S01]  /*1680*/  FADD.FTZ R141, R130, -R139 ;  /* 0x8000008b828d7221 */ /* 0x000fe20000010000 */
[----:B------:R-:W-:Y:S01]  /*1690*/  FADD.FTZ R111, R126, -R111 ;  /* 0x8000006f7e6f7221 */ /* 0x000fe20000010000 */
[C---:B------:R-:W-:Y:S01]  /*16a0*/  FMUL.FTZ R145, R138.reuse, R145 ;  /* 0x000000918a917220 */ /* 0x040fe20000410000 */
[----:B------:R-:W-:Y:S01]  /*16b0*/  FADD.FTZ R139, R125, -R110 ;  /* 0x8000006e7d8b7221 */ /* 0x000fe20000010000 */
[C---:B------:R-:W-:Y:S01]  /*16c0*/  FMUL.FTZ R141, R138.reuse, R141 ;  /* 0x0000008d8a8d7220 */ /* 0x040fe20000410000 */
[C---:B------:R-:W-:Y:S01]  /*16d0*/  FMUL.FTZ R111, R138.reuse, R111 ;  /* 0x0000006f8a6f7220 */ /* 0x040fe20000410000 */
[-C--:B------:R-:W-:Y:S01]  /*16e0*/  FMUL.FTZ R140, R145, R112.reuse ;  /* 0x00000070918c7220 */ /* 0x080fe20000410000 */
[----:B------:R-:W-:Y:S01]  /*16f0*/  FMUL.FTZ R139, R138, R139 ;  /* 0x0000008b8a8b7220 */ /* 0x000fe20000410000 */
[-C--:B------:R-:W-:Y:S01]  /*1700*/  FMUL.FTZ R141, R141, R112.reuse ;  /* 0x000000708d8d7220 */ /* 0x080fe20000410000 */
        /* <DEDUP_REMOVED lines=8> */
[----:B------:R-:W-:Y:S01]  /*1790*/  FADD.FTZ R115, R131, -R144 ;  /* 0x8000009083737221 */ /* 0x000fe20000010000 */
[----:B------:R-:W-:-:S02]  /*17a0*/  HADD2.F32 R143, -RZ, R109.H0_H0 ;  /* 0x2000006dff8f7230 */ /* 0x000fc40000004100 */
[----:B------:R-:W-:Y:S01]  /*17b0*/  FFMA.FTZ R146, R124, R113, R114 ;  /* 0x000000717c927223 */ /* 0x000fe20000010072 */
[----:B------:R-:W-:Y:S02]  /*17c0*/  HADD2.F32 R148, -RZ, R109.H1_H1 ;  /* 0x3000006dff947230 */ /* 0x000fe40000004100 */
[----:B------:R-:W-:Y:S01]  /*17d0*/  FADD.FTZ R109, R135, -R142 ;  /* 0x8000008e876d7221 */ /* 0x000fe20000010000 */
[----:B------:R-:W-:Y:S01]  /*17e0*/  FMUL.FTZ R139, R138, R115 ;  /* 0x000000738a8b7220 */ /* 0x000fe20000410000 */
[----:B------:R-:W-:Y:S01]  /*17f0*/  FFMA.FTZ R115, R136, R113, R114 ;  /* 0x0000007188737223 */ /* 0x000fe20000010072 */
[----:B------:R-:W-:Y:S01]  /*1800*/  FADD.FTZ R145, R121, -R146 ;  /* 0x8000009279917221 */ /* 0x000fe20000010000 */
[----:B------:R-:W-:Y:S01]  /*1810*/  FMUL.FTZ R109, R138, R109 ;  /* 0x0000006d8a6d7220 */ /* 0x000fe20000410000 */
[----:B------:R-:W-:Y:S01]  /*1820*/  FMUL.FTZ R147, R139, R112 ;  /* 0x000000708b937220 */ /* 0x000fe20000410000 */
[----:B------:R-:W-:Y:S01]  /*1830*/  FADD.FTZ R139, R134, -R115 ;  /* 0x80000073868b7221 */ /* 0x000fe20000010000 */
[----:B------:R-:W-:-:S02]  /*1840*/  HADD2.F32 R144, -RZ, R108.H0_H0 ;  /* 0x2000006cff907230 */ /* 0x000fc40000004100 */
[C---:B------:R-:W-:Y:S01]  /*1850*/  FMUL.FTZ R145, R138.reuse, R145 ;  /* 0x000000918a917220 */ /* 0x040fe20000410000 */
[-C--:B------:R-:W-:Y:S01]  /*1860*/  FMUL.FTZ R109, R109, R112.reuse ;  /* 0x000000706d6d7220 */ /* 0x080fe20000410000 */
[----:B------:R-:W-:Y:S01]  /*1870*/  FFMA.FTZ R115, R147, R143, R82 ;  /* 0x0000008f93737223 */ /* 0x000fe20000010052 */
[----:B------:R-:W-:Y:S01]  /*1880*/  FMUL.FTZ R143, R138, R139 ;  /* 0x0000008b8a8f7220 */ /* 0x000fe20000410000 */
[----:B------:R-:W-:Y:S01]  /*1890*/  FMUL.FTZ R142, R145, R112 ;  /* 0x00000070918e7220 */ /* 0x000fe20000410000 */
[----:B------:R-:W-:Y:S01]  /*18a0*/  FFMA.FTZ R144, R109, R144, R80 ;  /* 0x000000906d907223 */ /* 0x000fe20000010050 */
[----:B------:R-:W-:Y:S02]  /*18b0*/  HADD2.F32 R145, -RZ, R108.H1_H1 ;  /* 0x3000006cff917230 */ /* 0x000fe40000004100 */
[----:B------:R-:W-:Y:S01]  /*18c0*/  FMUL.FTZ R80, R143, R112 ;  /* 0x000000708f507220 */ /* 0x000fe20000410000 */
        /* <DEDUP_REMOVED lines=10> */
[----:B------:R-:W-:-:S02]  /*1970*/  F2FP.F16.F32.PACK_AB R111, R140, R143 ;  /* 0x0000008f8c6f723e */ /* 0x000fc400000000ff */
[----:B------:R-:W-:Y:S02]  /*1980*/  F2FP.F16.F32.PACK_AB R110, R141, R82 ;  /* 0x000000528d6e723e */ /* 0x000fe400000000ff */
[----:B------:R-:W-:Y:S02]  /*1990*/  F2FP.F16.F32.PACK_AB R109, R142, R147 ;  /* 0x000000938e6d723e */ /* 0x000fe400000000ff */
[----:B------:R-:W-:Y:S01]  /*19a0*/  F2FP.F16.F32.PACK_AB R108, R83, R108 ;  /* 0x0000006c536c723e */ /* 0x000fe200000000ff */
[----:B------:R-:W-:Y:S06]  /*19b0*/  BRA `(.L_x_4040) ;  /* 0x0000000400007947 */ /* 0x000fec0003800000 */
.L_x_4039:
[-CC-:B------:R-:W-:Y:S01]  /*19c0*/  FFMA.FTZ R107, R127, R113.reuse, R114.reuse ;  /* 0x000000717f6b7223 */ /* 0x180fe20000010072 */
[-CC-:B------:R-:W-:Y:S01]  /*19d0*/  FFMA.FTZ R105, R123, R113.reuse, R114.reuse ;  /* 0x000000717b697223 */ /* 0x180fe20000010072 */
[-CC-:B------:R-:W-:Y:S01]  /*19e0*/  FFMA.FTZ R106, R132, R113.reuse, R114.reuse ;  /* 0x00000071846a7223 */ /* 0x180fe20000010072 */
[----:B------:R-:W-:Y:S01]  /*19f0*/  FFMA.FTZ R104, R128, R113, R114 ;  /* 0x0000007180687223 */ /* 0x000fe20000010072 */
[----:B------:R-:W-:Y:S01]  /*1a00*/  FADD.FTZ R107, R130, -R107 ;  /* 0x8000006b826b7221 */ /* 0x000fe20000010000 */
[----:B------:R-:W-:Y:S01]  /*1a10*/  FADD.FTZ R105, R126, -R105 ;  /* 0x800000697e697221 */ /* 0x000fe20000010000 */
[--C-:B-----5:R-:W-:Y:S02]  /*1a20*/  HADD2.F32 R142, -RZ, R111.reuse.H0_H0 ;  /* 0x2000006fff8e7230 */ /* 0x120fe40000004100 */
[----:B------:R-:W-:Y:S01]  /*1a30*/  FADD.FTZ R141, R129, -R106 ;  /* 0x8000006a818d7221 */ /* 0x000fe20000010000 */
[----:B------:R-:W-:Y:S02]  /*1a40*/  HADD2.F32 R143, -RZ, R111.H1_H1 ;  /* 0x3000006fff8f7230 */ /* 0x000fe40000004100 */
[----:B------:R-:W-:Y:S01]  /*1a50*/  FADD.FTZ R111, R125, -R104 ;  /* 0x800000687d6f7221 */ /* 0x000fe20000010000 */
[C---:B------:R-:W-:Y:S01]  /*1a60*/  FMUL.FTZ R140, R138.reuse, R107 ;  /* 0x0000006b8a8c7220 */ /* 0x040fe20000410000 */
[----:B------:R-:W-:Y:S01]  /*1a70*/  FMUL.FTZ R106, R138, R105 ;  /* 0x000000698a6a7220 */ /* 0x000fe20000410000 */
[----:B------:R-:W-:-:S02]  /*1a80*/  HADD2.F32 R115, -RZ, R110.H0_H0 ;  /* 0x2000006eff737230 */ /* 0x000fc40000004100 */
[C---:B------:R-:W-:Y:S01]  /*1a90*/  FMUL.FTZ R107, R138.reuse, R141 ;  /* 0x0000008d8a6b7220 */ /* 0x040fe20000410000 */
[----:B------:R-:W-:Y:S01]  /*1aa0*/  FMUL.FTZ R105, R138, R111 ;  /* 0x0000006f8a697220 */ /* 0x000fe20000410000 */
[-C--:B------:R-:W-:Y:S01]  /*1ab0*/  FMUL.FTZ R141, R140, R112.reuse ;  /* 0x000000708c8d7220 */ /* 0x080fe20000410000 */
[-C--:B------:R-:W-:Y:S01]  /*1ac0*/  FMUL.FTZ R111, R106, R112.reuse ;  /* 0x000000706a6f7220 */ /* 0x080fe20000410000 */
[----:B------:R-:W-:Y:S02]  /*1ad0*/  HADD2.F32 R139, -RZ, R110.H1_H1 ;  /* 0x3000006eff8b7230 */ /* 0x000fe40000004100 */
[-C--:B------:R-:W-:Y:S01]  /*1ae0*/  FMUL.FTZ R110, R107, R112.reuse ;  /* 0x000000706b6e7220 */ /* 0x080fe20000410000 */
[--C-:B------:R-:W-:Y:S02]  /*1af0*/  HADD2.F32 R144, -RZ, R108.reuse.H0_H0 ;  /* 0x2000006cff907230 */ /* 0x100fe40000004100 */
[----:B------:R-:W-:Y:S01]  /*1b00*/  FMUL.FTZ R104, R105, R112 ;  /* 0x0000007069687220 */ /* 0x000fe20000410000 */
[----:B------:R-:W-:-:S02]  /*1b10*/  HADD2.F32 R145, -RZ, R108.H1_H1 ;  /* 0x3000006cff917230 */ /* 0x000fc40000004100 */
[----:B------:R-:W-:Y:S01]  /*1b20*/  FFMA.FTZ R86, R141, R142, R86 ;  /* 0x0000008e8d567223 */ /* 0x000fe20000010056 */
[----:B------:R-:W-:Y:S01]  /*1b30*/  FFMA.FTZ R84, R111, R115, R84 ;  /* 0x000000736f547223 */ /* 0x000fe20000010054 */
[-CC-:B------:R-:W-:Y:S01]  /*1b40*/  FFMA.FTZ R108, R137, R113.reuse, R114.reuse ;  /* 0x00000071896c7223 */ /* 0x180fe20000010072 */
[-CC-:B------:R-:W-:Y:S01]  /*1b50*/  FFMA.FTZ R142, R133, R113.reuse, R114.reuse ;  /* 0x00000071858e7223 */ /* 0x180fe20000010072 */
[-CC-:B------:R-:W-:Y:S01]  /*1b60*/  FFMA.FTZ R146, R124, R113.reuse, R114.reuse ;  /* 0x000000717c927223 */ /* 0x180fe20000010072 */
[----:B------:R-:W-:Y:S01]  /*1b70*/  FFMA.FTZ R115, R136, R113, R114 ;  /* 0x0000007188737223 */ /* 0x000fe20000010072 */
[--C-:B------:R-:W-:Y:S02]  /*1b80*/  HADD2.F32 R148, -RZ, R109.reuse.H0_H0 ;  /* 0x2000006dff947230 */ /* 0x100fe40000004100 */
[----:B------:R-:W-:Y:S01]  /*1b90*/  FFMA.FTZ R87, R110, R143, R87 ;  /* 0x0000008f6e577223 */ /* 0x000fe20000010057 */
[----:B------:R-:W-:Y:S02]  /*1ba0*/  HADD2.F32 R151, -RZ, R109.H1_H1 ;  /* 0x3000006dff977230 */ /* 0x000fe40000004100 */
        /* <DEDUP_REMOVED lines=9> */
[-C--:B------:R-:W-:Y:S01]  /*1c40*/  FMUL.FTZ R143, R109, R112.reuse ;  /* 0x000000706d8f7220 */ /* 0x080fe20000410000 */
[-C--:B------:R-:W-:Y:S01]  /*1c50*/  FMUL.FTZ R149, R147, R112.reuse ;  /* 0x0000007093957220 */ /* 0x080fe20000410000 */
[-C--:B------:R-:W-:Y:S01]  /*1c60*/  FMUL.FTZ R150, R108, R112.reuse ;  /* 0x000000706c967220 */ /* 0x080fe20000410000 */
[----:B------:R-:W-:Y:S01]  /*1c70*/  FMUL.FTZ R146, R142, R112 ;  /* 0x000000708e927220 */ /* 0x000fe20000410000 */
[----:B------:R-:W-:Y:S01]  /*1c80*/  FFMA.FTZ R144, R143, R144, R80 ;  /* 0x000000908f907223 */ /* 0x000fe20000010050 */
[----:B------:R-:W-:Y:S01]  /*1c90*/  F2FP.F16.F32.PACK_AB R106, R105, R106 ;  /* 0x0000006a696a723e */ /* 0x000fe200000000ff */
[----:B------:R-:W-:Y:S01]  /*1ca0*/  FFMA.FTZ R115, R149, R148, R82 ;  /* 0x0000009495737223 */ /* 0x000fe20000010052 */
[----:B------:R-:W-:Y:S01]  /*1cb0*/  FFMA.FTZ R139, R150, R151, R83 ;  /* 0x00000097968b7223 */ /* 0x000fe20000010053 */
[----:B------:R-:W-:Y:S01]  /*1cc0*/  FFMA.FTZ R145, R146, R145, R81 ;  /* 0x0000009192917223 */ /* 0x000fe20000010051 */
[----:B------:R-:W-:Y:S01]  /*1cd0*/  F2FP.F16.F32.PACK_AB R105, R108, R147 ;  /* 0x000000936c69723e */ /* 0x000fe200000000ff */
        /* <DEDUP_REMOVED lines=13> */
[----:B------:R-:W-:-:S07]  /*1db0*/  F2FP.F16.F32.PACK_AB R108, R81, R108 ;  /* 0x0000006c516c723e */ /* 0x000fce00000000ff */
.L_x_4040:
        /* <DEDUP_REMOVED lines=11> */
.L_x_4038:
[----:B------:R-:W-:Y:S05]  /*1e70*/  BSYNC.RECONVERGENT B1 ;  /* 0x0000000000017941 */ /* 0x000fea0003800200 */
.L_x_4037:
        /* <DEDUP_REMOVED lines=17> */
[----:B-----5:R-:W-:-:S02]  /*1f90*/  HADD2.F32 R142, -RZ, R108.H0_H0 ;  /* 0x2000006cff8e7230 */ /* 0x020fc40000004100 */
[----:B------:R-:W-:Y:S01]  /*1fa0*/  FADD.FTZ R115, R12, -R115 ;  /* 0x800000730c737221 */ /* 0x000fe20000010000 */
[----:B------:R-:W-:Y:S01]  /*1fb0*/  FMUL.FTZ R104, R138, R113 ;  /* 0x000000718a687220 */ /* 0x000fe20000410000 */
[----:B------:R-:W-:Y:S02]  /*1fc0*/  HADD2.F32 R141, -RZ, R108.H1_H1 ;  /* 0x3000006cff8d7230 */ /* 0x000fe40000004100 */
[----:B------:R-:W-:Y:S01]  /*1fd0*/  FADD.FTZ R143, R13, -R144 ;  /* 0x800000900d8f7221 */ /* 0x000fe20000010000 */
[--C-:B------:R-:W-:Y:S02]  /*1fe0*/  HADD2.F32 R140, -RZ, R109.reuse.H0_H0 ;  /* 0x2000006dff8c7230 */ /* 0x100fe40000004100 */
[-C--:B------:R-:W-:Y:S01]  /*1ff0*/  FMUL.FTZ R108, R104, R112.reuse ;  /* 0x00000070686c7220 */ /* 0x080fe20000410000 */
[----:B------:R-:W-:Y:S02]  /*2000*/  HADD2.F32 R139, -RZ, R109.H1_H1 ;  /* 0x3000006dff8b7230 */ /* 0x000fe40000004100 */
[C---:B------:R-:W-:Y:S01]  /*2010*/  FMUL.FTZ R109, R138.reuse, R105 ;  /* 0x000000698a6d7220 */ /* 0x040fe20000410000 */
[C---:B------:R-:W-:Y:S01]  /*2020*/  FMUL.FTZ R105, R138.reuse, R115 ;  /* 0x000000738a697220 */ /* 0x040fe20000410000 */
[----:B------:R-:W-:Y:S01]  /*2030*/  FMUL.FTZ R143, R138, R143 ;  /* 0x0000008f8a8f7220 */ /* 0x000fe20000410000 */
[----:B------:R-:W-:Y:S01]  /*2040*/  FFMA.FTZ R141, R108, R141, R89 ;  /* 0x0000008d6c8d7223 */ /* 0x000fe20000010059 */
[----:B------:R-:W-:Y:S01]  /*2050*/  FADD.FTZ R147, R14, -R147 ;  /* 0x800000930e937221 */ /* 0x000fe20000010000 */
[----:B------:R-:W-:Y:S01]  /*2060*/  FADD.FTZ R89, R117, -R106 ;  /* 0x8000006a75597221 */ /* 0x000fe20000010000 */
[----:B------:R-:W-:Y:S01]  /*2070*/  FADD.FTZ R107, R118, -R107 ;  /* 0x8000006b766b7221 */ /* 0x000fe20000010000 */
[-C--:B------:R-:W-:Y:S01]  /*2080*/  FMUL.FTZ R115, R109, R112.reuse ;  /* 0x000000706d737220 */ /* 0x080fe20000410000 */
[----:B------:R-:W-:Y:S01]  /*2090*/  FADD.FTZ R145, R120, -R145 ;  /* 0x8000009178917221 */ /* 0x000fe20000010000 */
[-C--:B------:R-:W-:Y:S01]  /*20a0*/  FMUL.FTZ R113, R105, R112.reuse ;  /* 0x0000007069717220 */ /* 0x080fe20000410000 */
[----:B------:R-:W-:Y:S01]  /*20b0*/  FMUL.FTZ R114, R143, R112 ;  /* 0x000000708f727220 */ /* 0x000fe20000410000 */
[C---:B------:R-:W-:Y:S01]  /*20c0*/  FMUL.FTZ R147, R138.reuse, R147 ;  /* 0x000000938a937220 */ /* 0x040fe20000410000 */
[C---:B------:R-:W-:Y:S01]  /*20d0*/  FMUL.FTZ R106, R138.reuse, R89 ;  /* 0x000000598a6a7220 */ /* 0x040fe20000410000 */
[C---:B------:R-:W-:Y:S01]  /*20e0*/  FMUL.FTZ R107, R138.reuse, R107 ;  /* 0x0000006b8a6b7220 */ /* 0x040fe20000410000 */
[----:B------:R-:W-:Y:S01]  /*20f0*/  FFMA.FTZ R142, R115, R142, R88 ;  /* 0x0000008e738e7223 */ /* 0x000fe20000010058 */
[----:B------:R-:W-:Y:S01]  /*2100*/  FMUL.FTZ R145, R138, R145 ;  /* 0x000000918a917220 */ /* 0x000fe20000410000 */
[----:B------:R-:W-:-:S02]  /*2110*/  HADD2.F32 R88, -RZ, R110.H0_H0 ;  /* 0x2000006eff587230 */ /* 0x000fc40000004100 */
[----:B------:R-:W-:Y:S01]  /*2120*/  FFMA.FTZ R140, R113, R140, R90 ;  /* 0x0000008c718c7223 */ /* 0x000fe2000001005a */
[----:B------:R-:W-:Y:S01]  /*2130*/  FFMA.FTZ R139, R114, R139, R91 ;  /* 0x0000008b728b7223 */ /* 0x000fe2000001005b */
[----:B------:R-:W-:Y:S02]  /*2140*/  HADD2.F32 R110, -RZ, R110.H1_H1 ;  /* 0x3000006eff6e7230 */ /* 0x000fe40000004100 */
[-C--:B------:R-:W-:Y:S01]  /*2150*/  FMUL.FTZ R89, R147, R112.reuse ;  /* 0x0000007093597220 */ /* 0x080fe20000410000 */
[--C-:B------:R-:W-:Y:S02]  /*2160*/  HADD2.F32 R144, -RZ, R111.reuse.H0_H0 ;  /* 0x2000006fff907230 */ /* 0x100fe40000004100 */
[-C--:B------:R-:W-:Y:S01]  /*2170*/  FMUL.FTZ R90, R106, R112.reuse ;  /* 0x000000706a5a7220 */ /* 0x080fe20000410000 */
[----:B------:R-:W-:Y:S02]  /*2180*/  HADD2.F32 R111, -RZ, R111.H1_H1 ;  /* 0x3000006fff6f7230 */ /* 0x000fe40000004100 */
[-C--:B------:R-:W-:Y:S01]  /*2190*/  FMUL.FTZ R91, R107, R112.reuse ;  /* 0x000000706b5b7220 */ /* 0x080fe20000410000 */
[----:B------:R-:W-:Y:S01]  /*21a0*/  FMUL.FTZ R112, R145, R112 ;  /* 0x0000007091707220 */ /* 0x000fe20000410000 */
[----:B------:R-:W-:Y:S01]  /*21b0*/  FFMA.FTZ R93, R90, R110, R93 ;  /* 0x0000006e5a5d7223 */ /* 0x000fe2000001005d */
[----:B------:R-:W-:Y:S01]  /*21c0*/  FFMA.FTZ R92, R89, R88, R92 ;  /* 0x00000058595c7223 */ /* 0x000fe2000001005c */
        /* <DEDUP_REMOVED lines=9> */
[----:B------:R-:W-:Y:S01]  /*2260*/  F2FP.F16.F32.PACK_AB R104, R104, R109 ;  /* 0x0000006d6868723e */ /* 0x000fe200000000ff */
[----:B------:R-:W-:Y:S01]  /*2270*/  FFMA.FTZ R94, R91, R144, R94 ;  /* 0x000000905b5e7223 */ /* 0x000fe2000001005e */
        /* <DEDUP_REMOVED lines=8> */
.L_x_4042:
[-CC-:B------:R-:W-:Y:S01]  /*2300*/  FFMA.FTZ R115, R119, R113.reuse, R114.reuse ;  /* 0x0000007177737223 */ /* 0x180fe20000010072 */
[----:B-----5:R-:W-:Y:S02]  /*2310*/  HADD2.F32 R139, -RZ, R111.H0_H0 ;  /* 0x2000006fff8b7230 */ /* 0x020fe40000004100 */
[-CC-:B------:R-:W-:Y:S01]  /*2320*/  FFMA.FTZ R141, R7, R113.reuse, R114.reuse ;  /* 0x00000071078d7223 */ /* 0x180fe20000010072 */
[-CC-:B------:R-:W-:Y:S01]  /*2330*/  FFMA.FTZ R142, R6, R113.reuse, R114.reuse ;  /* 0x00000071068e7223 */ /* 0x180fe20000010072 */
[----:B------:R-:W-:Y:S01]  /*2340*/  FADD.FTZ R115, R118, -R115 ;  /* 0x8000007376737221 */ /* 0x000fe20000010000 */
[-CC-:B------:R-:W-:Y:S01]  /*2350*/  FFMA.FTZ R143, R9, R113.reuse, R114.reuse ;  /* 0x00000071098f7223 */ /* 0x180fe20000010072 */
[-CC-:B------:R-:W-:Y:S01]  /*2360*/  FFMA.FTZ R144, R10, R113.reuse, R114.reuse ;  /* 0x000000710a907223 */ /* 0x180fe20000010072 */
[--C-:B------:R-:W-:Y:S01]  /*2370*/  FFMA.FTZ R149, R15, R113, R114.reuse ;  /* 0x000000710f957223 */ /* 0x100fe20000010072 */
[----:B------:R-:W-:Y:S01]  /*2380*/  FMUL.FTZ R115, R138, R115 ;  /* 0x000000738a737220 */ /* 0x000fe20000410000 */
[-CC-:B------:R-:W-:Y:S01]  /*2390*/  FFMA.FTZ R146, R116, R113.reuse, R114.reuse ;  /* 0x0000007174927223 */ /* 0x180fe20000010072 */
[----:B------:R-:W-:Y:S01]  /*23a0*/  FFMA.FTZ R153, R122, R113, R114 ;  /* 0x000000717a997223 */ /* 0x000fe20000010072 */
[----:B------:R-:W-:-:S02]  /*23b0*/  HADD2.F32 R140, -RZ, R108.H1_H1 ;  /* 0x3000006cff8c7230 */ /* 0x000fc40000004100 */
[----:B------:R-:W-:Y:S01]  /*23c0*/  FMUL.FTZ R115, R115, R112 ;  /* 0x0000007073737220 */ /* 0x000fe20000410000 */
[----:B------:R-:W-:Y:S01]  /*23d0*/  FADD.FTZ R141, R8, -R141 ;  /* 0x8000008d088d7221 */ /* 0x000fe20000010000 */
[----:B------:R-:W-:Y:S01]  /*23e0*/  FADD.FTZ R145, R12, -R143 ;  /* 0x8000008f0c917221 */ /* 0x000fe20000010000 */
[----:B------:R-:W-:Y:S01]  /*23f0*/  FADD.FTZ R147, R13, -R144 ;  /* 0x800000900d937221 */ /* 0x000fe20000010000 */
[----:B------:R-:W-:Y:S01]  /*2400*/  FFMA.FTZ R94, R115, R139, R94 ;  /* 0x0000008b735e7223 */ /* 0x000fe2000001005e */
[----:B------:R-:W-:Y:S02]  /*2410*/  HADD2.F32 R139, -RZ, R108.H0_H0 ;  /* 0x2000006cff8b7230 */ /* 0x000fe40000004100 */
[----:B------:R-:W-:Y:S01]  /*2420*/  FADD.FTZ R149, R14, -R149 ;  /* 0x800000950e957221 */ /* 0x000fe20000010000 */
[----:B------:R-:W-:Y:S02]  /*2430*/  HADD2.F32 R108, -RZ, R111.H1_H1 ;  /* 0x3000006fff6c7230 */ /* 0x000fe40000004100 */
        /* <DEDUP_REMOVED lines=9> */
[----:B------:R-:W-:-:S02]  /*24d0*/  HADD2.F32 R113, -RZ, R109.H0_H0 ;  /* 0x2000006dff717230 */ /* 0x000fc40000004100 */
[----:B------:R-:W-:Y:S01]  /*24e0*/  FMUL.FTZ R153, R138, R153 ;  /* 0x000000998a997220 */ /* 0x000fe20000410000 */
[----:B------:R-:W-:Y:S02]  /*24f0*/  HADD2.F32 R114, -RZ, R109.H1_H1 ;  /* 0x3000006dff727230 */ /* 0x000fe40000004100 */
[-C--:B------:R-:W-:Y:S01]  /*2500*/  FMUL.FTZ R111, R141, R112.reuse ;  /* 0x000000708d6f7220 */ /* 0x080fe20000410000 */
[--C-:B------:R-:W-:Y:S02]  /*2510*/  HADD2.F32 R109, -RZ, R110.reuse.H0_H0 ;  /* 0x2000006eff6d7230 */ /* 0x100fe40000004100 */
[-C--:B------:R-:W-:Y:S01]  /*2520*/  FMUL.FTZ R138, R143, R112.reuse ;  /* 0x000000708f8a7220 */ /* 0x080fe20000410000 */
[----:B------:R-:W-:Y:S02]  /*2530*/  HADD2.F32 R110, -RZ, R110.H1_H1 ;  /* 0x3000006eff6e7230 */ /* 0x000fe40000004100 */
[-C--:B------:R-:W-:Y:S01]  /*2540*/  FMUL.FTZ R145, R145, R112.reuse ;  /* 0x0000007091917220 */ /* 0x080fe20000410000 */
[-C--:B------:R-:W-:Y:S01]  /*2550*/  FMUL.FTZ R144, R147, R112.reuse ;  /* 0x0000007093907220 */ /* 0x080fe20000410000 */
[-C--:B------:R-:W-:Y:S01]  /*2560*/  FMUL.FTZ R149, R149, R112.reuse ;  /* 0x0000007095957220 */ /* 0x080fe20000410000 */
        /* <DEDUP_REMOVED lines=20> */
[----:B------:R-:W-:-:S07]  /*26b0*/  F2FP.F16.F32.PACK_AB R108, R89, R88 ;  /* 0x00000058596c723e */ /* 0x000fce00000000ff */
.L_x_4043:
        /* <DEDUP_REMOVED lines=11> */
.L_x_4036:
        /* <DEDUP_REMOVED lines=10> */
[--C-:B------:R-:W-:Y:S02]  /*2810*/  HADD2.F32 R115, -RZ, R96.reuse.H0_H0 ;  /* 0x20000060ff737230 */ /* 0x100fe40000004100 */
[-C--:B------:R-:W-:Y:S01]  /*2820*/  FFMA.FTZ R143, R136, R113.reuse, R114 ;  /* 0x00000071888f7223 */ /* 0x080fe20000010072 */
[--C-:B------:R-:W-:Y:S02]  /*2830*/  HADD2.F32 R141, -RZ, R97.reuse.H0_H0 ;  /* 0x20000061ff8d7230 */ /* 0x100fe40000004100 */
[----:B------:R-:W-:Y:S01]  /*2840*/  FADD.FTZ R140, R135, -R140 ;  /* 0x8000008c878c7221 */ /* 0x000fe20000010000 */
[----:B------:R-:W-:Y:S01]  /*2850*/  FADD.FTZ R144, R131, -R144 ;  /* 0x8000009083907221 */ /* 0x000fe20000010000 */
[----:B------:R-:W-:Y:S02]  /*2860*/  HADD2.F32 R139, -RZ, R96.H1_H1 ;  /* 0x30000060ff8b7230 */ /* 0x000fe40000004100 */
[----:B------:R-:W-:Y:S01]  /*2870*/  FADD.FTZ R142, R134, -R143 ;  /* 0x8000008f868e7221 */ /* 0x000fe20000010000 */
[C---:B------:R-:W-:Y:S01]  /*2880*/  FFMA.FTZ R115, R138.reuse, R140, R115 ;  /* 0x0000008c8a737223 */ /* 0x040fe20000010073 */
[----:B------:R-:W-:Y:S01]  /*2890*/  FFMA.FTZ R145, R138, R144, R141 ;  /* 0x000000908a917223 */ /* 0x000fe2000001008d */
[-CC-:B------:R-:W-:Y:S01]  /*28a0*/  FFMA.FTZ R140, R124, R113.reuse, R114.reuse ;  /* 0x000000717c8c7223 */ /* 0x180fe20000010072 */
[-CC-:B------:R-:W-:Y:S01]  /*28b0*/  FFMA.FTZ R151, R123, R113.reuse, R114.reuse ;  /* 0x000000717b977223 */ /* 0x180fe20000010072 */
[-CC-:B------:R-:W-:Y:S01]  /*28c0*/  FFMA.FTZ R144, R128, R113.reuse, R114.reuse ;  /* 0x0000007180907223 */ /* 0x180fe20000010072 */
[----:B------:R-:W-:Y:S01]  /*28d0*/  FFMA.FTZ R153, R127, R113, R114 ;  /* 0x000000717f997223 */ /* 0x000fe20000010072 */
[----:B------:R-:W-:Y:S01]  /*28e0*/  FFMA.FTZ R139, R138, R142, R139 ;  /* 0x0000008e8a8b7223 */ /* 0x000fe2000001008b */
[----:B------:R-:W-:-:S02]  /*28f0*/  HADD2.F32 R141, -RZ, R97.H1_H1 ;  /* 0x30000061ff8d7230 */ /* 0x000fc40000004100 */
[----:B------:R-:W-:Y:S01]  /*2900*/  FADD.FTZ R140, R121, -R140 ;  /* 0x8000008c798c7221 */ /* 0x000fe20000010000 */
[--C-:B------:R-:W-:Y:S02]  /*2910*/  HADD2.F32 R143, -RZ, R98.reuse.H0_H0 ;  /* 0x20000062ff8f7230 */ /* 0x100fe40000004100 */
[----:B------:R-:W-:Y:S01]  /*2920*/  FADD.FTZ R142, R126, -R151 ;  /* 0x800000977e8e7221 */ /* 0x000fe20000010000 */
[----:B------:R-:W-:Y:S02]  /*2930*/  HADD2.F32 R147, -RZ, R98.H1_H1 ;  /* 0x30000062ff937230 */ /* 0x000fe40000004100 */
[----:B------:R-:W-:Y:S01]  /*2940*/  FADD.FTZ R144, R125, -R144 ;  /* 0x800000907d907221 */ /* 0x000fe20000010000 */
[----:B------:R-:W-:Y:S02]  /*2950*/  HADD2.F32 R149, -RZ, R99.H0_H0 ;  /* 0x20000063ff957230 */ /* 0x000fe40000004100 */
[----:B------:R-:W-:Y:S01]  /*2960*/  FADD.FTZ R146, R130, -R153 ;  /* 0x8000009982927221 */ /* 0x000fe20000010000 */
[C---:B------:R-:W-:Y:S01]  /*2970*/  FFMA.FTZ R141, R138.reuse, R140, R141 ;  /* 0x0000008c8a8d7223 */ /* 0x040fe2000001008d */
[C---:B------:R-:W-:Y:S01]  /*2980*/  FFMA.FTZ R143, R138.reuse, R142, R143 ;  /* 0x0000008e8a8f7223 */ /* 0x040fe2000001008f */
[C---:B------:R-:W-:Y:S01]  /*2990*/  FFMA.FTZ R147, R138.reuse, R144, R147 ;  /* 0x000000908a937223 */ /* 0x040fe20000010093 */
[----:B------:R-:W-:Y:S01]  /*29a0*/  FFMA.FTZ R149, R138, R146, R149 ;  /* 0x000000928a957223 */ /* 0x000fe20000010095 */
[----:B-----5:R-:W-:-:S02]  /*29b0*/  HADD2.F32 R140, -RZ, R108.H0_H0 ;  /* 0x2000006cff8c7230 */ /* 0x020fc40000004100 */
[----:B------:R-:W-:Y:S01]  /*29c0*/  FFMA.FTZ R146, R132, R113, R114 ;  /* 0x0000007184927223 */ /* 0x000fe20000010072 */
[----:B------:R-:W-:Y:S02]  /*29d0*/  HADD2.F32 R142, -RZ, R108.H1_H1 ;  /* 0x3000006cff8e7230 */ /* 0x000fe40000004100 */
[-C--:B------:R-:W-:Y:S01]  /*29e0*/  FMUL.FTZ R108, R139, R112.reuse ;  /* 0x000000708b6c7220 */ /* 0x080fe20000410000 */
[----:B------:R-:W-:Y:S02]  /*29f0*/  HADD2.F32 R144, -RZ, R109.H0_H0 ;  /* 0x2000006dff907230 */ /* 0x000fe40000004100 */
[-C--:B------:R-:W-:Y:S01]  /*2a00*/  FMUL.FTZ R139, R145, R112.reuse ;  /* 0x00000070918b7220 */ /* 0x080fe20000410000 */
[----:B------:R-:W-:Y:S02]  /*2a10*/  HADD2.F32 R151, -RZ, R99.H1_H1 ;  /* 0x30000063ff977230 */ /* 0x000fe40000004100 */
[----:B------:R-:W-:Y:S01]  /*2a20*/  FADD.FTZ R146, R129, -R146 ;  /* 0x8000009281927221 */ /* 0x000fe20000010000 */
[----:B------:R-:W-:Y:S01]  /*2a30*/  FMUL.FTZ R115, R115, R112 ;  /* 0x0000007073737220 */ /* 0x000fe20000410000 */
[----:B------:R-:W-:Y:S01]  /*2a40*/  FFMA.FTZ R82, R139, R144, R82 ;  /* 0x000000908b527223 */ /* 0x000fe20000010052 */
[----:B------:R-:W-:Y:S01]  /*2a50*/  FFMA.FTZ R81, R108, R142, R81 ;  /* 0x0000008e6c517223 */ /* 0x000fe20000010051 */
[----:B------:R-:W-:-:S02]  /*2a60*/  HADD2.F32 R144, -RZ, R110.H1_H1 ;  /* 0x3000006eff907230 */ /* 0x000fc40000004100 */
[----:B------:R-:W-:Y:S01]  /*2a70*/  FMUL.FTZ R142, R147, R112 ;  /* 0x00000070938e7220 */ /* 0x000fe20000410000 */
[----:B------:R-:W-:Y:S01]  /*2a80*/  FFMA.FTZ R151, R138, R146, R151 ;  /* 0x000000928a977223 */ /* 0x000fe20000010097 */
[----:B------:R-:W-:Y:S01]  /*2a90*/  FFMA.FTZ R80, R115, R140, R80 ;  /* 0x0000008c73507223 */ /* 0x000fe20000010050 */
[----:B------:R-:W-:Y:S02]  /*2aa0*/  HADD2.F32 R109, -RZ, R109.H1_H1 ;  /* 0x3000006dff6d7230 */ /* 0x000fe40000004100 */
[-C--:B------:R-:W-:Y:S01]  /*2ab0*/  FMUL.FTZ R143, R143, R112.reuse ;  /* 0x000000708f8f7220 */ /* 0x080fe20000410000 */
[----:B------:R-:W-:Y:S02]  /*2ac0*/  HADD2.F32 R140, -RZ, R110.H0_H0 ;  /* 0x2000006eff8c7230 */ /* 0x000fe40000004100 */
[----:B------:R-:W-:Y:S01]  /*2ad0*/  FMUL.FTZ R110, R141, R112 ;  /* 0x000000708d6e7220 */ /* 0x000fe20000410000 */
[----:B------:R-:W-:Y:S01]  /*2ae0*/  FFMA.FTZ R85, R142, R144, R85 ;  /* 0x000000908e557223 */ /* 0x000fe20000010055 */
[-C--:B------:R-:W-:Y:S01]  /*2af0*/  FMUL.FTZ R149, R149, R112.reuse ;  /* 0x0000007095957220 */ /* 0x080fe20000410000 */
[----:B------:R-:W-:Y:S01]  /*2b00*/  FMUL.FTZ R144, R151, R112 ;  /* 0x0000007097907220 */ /* 0x000fe20000410000 */
[----:B------:R-:W-:-:S02]  /*2b10*/  HADD2.F32 R145, -RZ, R111.H0_H0 ;  /* 0x2000006fff917230 */ /* 0x000fc40000004100 */
[----:B------:R-:W-:Y:S01]  /*2b20*/  FFMA.FTZ R83, R110, R109, R83 ;  /* 0x0000006d6e537223 */ /* 0x000fe20000010053 */
[----:B------:R-:W-:Y:S01]  /*2b30*/  FFMA.FTZ R84, R143, R140, R84 ;  /* 0x0000008c8f547223 */ /* 0x000fe20000010054 */
[----:B------:R-:W-:Y:S02]  /*2b40*/  HADD2.F32 R141, -RZ, R111.H1_H1 ;  /* 0x3000006fff8d7230 */ /* 0x000fe40000004100 */
        /* <DEDUP_REMOVED lines=9> */
[----:B------:R-:W-:Y:S01]  /*2be0*/  FFMA.FTZ R87, R144, R141, R87 ;  /* 0x0000008d90577223 */ /* 0x000fe20000010057 */
[----:B------:R-:W-:-:S02]  /*2bf0*/  F2FP.F16.F32.PACK_AB R111, R146, R111 ;  /* 0x0000006f926f723e */ /* 0x000fc400000000ff */
[----:B------:R-:W-:Y:S02]  /*2c00*/  F2FP.F16.F32.PACK_AB R110, R142, R143 ;  /* 0x0000008f8e6e723e */ /* 0x000fe400000000ff */
[----:B------:R-:W-:Y:S02]  /*2c10*/  F2FP.F16.F32.PACK_AB R109, R140, R109 ;  /* 0x0000006d8c6d723e */ /* 0x000fe400000000ff */
[----:B------:R-:W-:Y:S01]  /*2c20*/  F2FP.F16.F32.PACK_AB R108, R108, R115 ;  /* 0x000000736c6c723e */ /* 0x000fe200000000ff */
[----:B------:R-:W-:Y:S06]  /*2c30*/  BRA `(.L_x_4047) ;  /* 0x0000000400207947 */ /* 0x000fec0003800000 */
.L_x_4046:
[-CC-:B------:R-:W-:Y:S01]  /*2c40*/  FFMA.FTZ R105, R123, R113.reuse, R114.reuse ;  /* 0x000000717b697223 */ /* 0x180fe20000010072 */
[-CC-:B------:R-:W-:Y:S01]  /*2c50*/  FFMA.FTZ R107, R127, R113.reuse, R114.reuse ;  /* 0x000000717f6b7223 */ /* 0x180fe20000010072 */
[-CC-:B------:R-:W-:Y:S01]  /*2c60*/  FFMA.FTZ R104, R128, R113.reuse, R114.reuse ;  /* 0x0000007180687223 */ /* 0x180fe20000010072 */
[----:B------:R-:W-:Y:S02]  /*2c70*/  HADD2.F32 R106, -RZ, R98.H0_H0 ;  /* 0x20000062ff6a7230 */ /* 0x000fe40000004100 */
[----:B------:R-:W-:Y:S01]  /*2c80*/  FFMA.FTZ R146, R132, R113, R114 ;  /* 0x0000007184927223 */ /* 0x000fe20000010072 */
[--C-:B-----5:R-:W-:Y:S02]  /*2c90*/  HADD2.F32 R143, -RZ, R111.reuse.H0_H0 ;  /* 0x2000006fff8f7230 */ /* 0x120fe40000004100 */
[----:B------:R-:W-:Y:S01]  /*2ca0*/  FADD.FTZ R105, R126, -R105 ;  /* 0x800000697e697221 */ /* 0x000fe20000010000 */
[----:B------:R-:W-:Y:S02]  /*2cb0*/  HADD2.F32 R144, -RZ, R111.H1_H1 ;  /* 0x3000006fff907230 */ /* 0x000fe40000004100 */
[----:B------:R-:W-:Y:S01]  /*2cc0*/  FADD.FTZ R107, R130, -R107 ;  /* 0x8000006b826b7221 */ /* 0x000fe20000010000 */
[----:B------:R-:W-:-:S02]  /*2cd0*/  HADD2.F32 R139, -RZ, R99.H0_H0 ;  /* 0x20000063ff8b7230 */ /* 0x000fc40000004100 */
[----:B------:R-:W-:Y:S01]  /*2ce0*/  FADD.FTZ R111, R125, -R104 ;  /* 0x800000687d6f7221 */ /* 0x000fe20000010000 */
[----:B------:R-:W-:Y:S02]  /*2cf0*/  HADD2.F32 R140, -RZ, R98.H1_H1 ;  /* 0x30000062ff8c7230 */ /* 0x000fe40000004100 */
[----:B------:R-:W-:Y:S01]  /*2d00*/  FADD.FTZ R145, R129, -R146 ;  /* 0x8000009281917221 */ /* 0x000fe20000010000 */
[----:B------:R-:W-:Y:S02]  /*2d10*/  HADD2.F32 R148, -RZ, R99.H1_H1 ;  /* 0x30000063ff947230 */ /* 0x000fe40000004100 */
[C---:B------:R-:W-:Y:S01]  /*2d20*/  FFMA.FTZ R106, R138.reuse, R105, R106 ;  /* 0x000000698a6a7223 */ /* 0x040fe2000001006a */
[C---:B------:R-:W-:Y:S01]  /*2d30*/  FFMA.FTZ R107, R138.reuse, R107, R139 ;  /* 0x0000006b8a6b7223 */ /* 0x040fe2000001008b */
[----:B------:R-:W-:Y:S01]  /*2d40*/  FFMA.FTZ R105, R138, R111, R140 ;  /* 0x0000006f8a697223 */ /* 0x000fe2000001008c */
[-CC-:B------:R-:W-:Y:S01]  /*2d50*/  FFMA.FTZ R150, R133, R113.reuse, R114.reuse ;  /* 0x0000007185967223 */ /* 0x180fe20000010072 */
[-CC-:B------:R-:W-:Y:S01]  /*2d60*/  FFMA.FTZ R140, R137, R113.reuse, R114.reuse ;  /* 0x00000071898c7223 */ /* 0x180fe20000010072 */
[----:B------:R-:W-:Y:S01]  /*2d70*/  FFMA.FTZ R139, R136, R113, R114 ;  /* 0x00000071888b7223 */ /* 0x000fe20000010072 */
[----:B------:R-:W-:Y:S01]  /*2d80*/  FFMA.FTZ R104, R138, R145, R148 ;  /* 0x000000918a687223 */ /* 0x000fe20000010094 */
[----:B------:R-:W-:Y:S01]  /*2d90*/  FFMA.FTZ R152, R124, R113, R114 ;  /* 0x000000717c987223 */ /* 0x000fe20000010072 */
[----:B------:R-:W-:-:S02]  /*2da0*/  HADD2.F32 R149, -RZ, R97.H0_H0 ;  /* 0x20000061ff957230 */ /* 0x000fc40000004100 */
[----:B------:R-:W-:Y:S01]  /*2db0*/  FADD.FTZ R145, R131, -R150 ;  /* 0x8000009683917221 */ /* 0x000fe20000010000 */
[--C-:B------:R-:W-:Y:S02]  /*2dc0*/  HADD2.F32 R146, -RZ, R96.reuse.H0_H0 ;  /* 0x20000060ff927230 */ /* 0x100fe40000004100 */
[----:B------:R-:W-:Y:S01]  /*2dd0*/  FADD.FTZ R111, R135, -R140 ;  /* 0x8000008c876f7221 */ /* 0x000fe20000010000 */
[----:B------:R-:W-:Y:S02]  /*2de0*/  HADD2.F32 R148, -RZ, R96.H1_H1 ;  /* 0x30000060ff947230 */ /* 0x000fe40000004100 */
[----:B------:R-:W-:Y:S01]  /*2df0*/  FADD.FTZ R147, R134, -R139 ;  /* 0x8000008b86937221 */ /* 0x000fe20000010000 */
[----:B------:R-:W-:Y:S02]  /*2e00*/  HADD2.F32 R154, -RZ, R97.H1_H1 ;  /* 0x30000061ff9a7230 */ /* 0x000fe40000004100 */
[----:B------:R-:W-:Y:S01]  /*2e10*/  FADD.FTZ R151, R121, -R152 ;  /* 0x8000009879977221 */ /* 0x000fe20000010000 */
[----:B------:R-:W-:-:S02]  /*2e20*/  HADD2.F32 R141, -RZ, R110.H0_H0 ;  /* 0x2000006eff8d7230 */ /* 0x000fc40000004100 */
[C---:B------:R-:W-:Y:S01]  /*2e30*/  FFMA.FTZ R139, R138.reuse, R145, R149 ;  /* 0x000000918a8b7223 */ /* 0x040fe20000010095 */
[----:B------:R-:W-:Y:S02]  /*2e40*/  HADD2.F32 R142, -RZ, R110.H1_H1 ;  /* 0x3000006eff8e7230 */ /* 0x000fe40000004100 */
[C---:B------:R-:W-:Y:S01]  /*2e50*/  FFMA.FTZ R111, R138.reuse, R111, R146 ;  /* 0x0000006f8a6f7223 */ /* 0x040fe20000010092 */
[----:B------:R-:W-:Y:S01]  /*2e60*/  FFMA.FTZ R140, R138, R147, R148 ;  /* 0x000000938a8c7223 */ /* 0x000fe20000010094 */
[-C--:B------:R-:W-:Y:S01]  /*2e70*/  FMUL.FTZ R149, R107, R112.reuse ;  /* 0x000000706b957220 */ /* 0x080fe20000410000 */
[-C--:B------:R-:W-:Y:S01]  /*2e80*/  FMUL.FTZ R148, R104, R112.reuse ;  /* 0x0000007068947220 */ /* 0x080fe20000410000 */
[-C--:B------:R-:W-:Y:S01]  /*2e90*/  FMUL.FTZ R147, R106, R112.reuse ;  /* 0x000000706a937220 */ /* 0x080fe20000410000 */
[----:B------:R-:W-:Y:S01]  /*2ea0*/  FMUL.FTZ R146, R105, R112 ;  /* 0x0000007069927220 */ /* 0x000fe20000410000 */
[----:B------:R-:W-:Y:S01]  /*2eb0*/  FFMA.FTZ R145, R138, R151, R154 ;  /* 0x000000978a917223 */ /* 0x000fe2000001009a */
[----:B------:R-:W-:-:S02]  /*2ec0*/  HADD2.F32 R115, -RZ, R109.H0_H0 ;  /* 0x2000006dff737230 */ /* 0x000fc40000004100 */
[----:B------:R-:W-:Y:S01]  /*2ed0*/  FFMA.FTZ R86, R149, R143, R86 ;  /* 0x0000008f95567223 */ /* 0x000fe20000010056 */
[----:B------:R-:W-:Y:S02]  /*2ee0*/  HADD2.F32 R110, -RZ, R109.H1_H1 ;  /* 0x3000006dff6e7230 */ /* 0x000fe40000004100 */
[----:B------:R-:W-:Y:S01]  /*2ef0*/  FFMA.FTZ R87, R148, R144, R87 ;  /* 0x0000009094577223 */ /* 0x000fe20000010057 */
[--C-:B------:R-:W-:Y:S02]  /*2f00*/  HADD2.F32 R109, -RZ, R108.reuse.H0_H0 ;  /* 0x2000006cff6d7230 */ /* 0x100fe40000004100 */
[----:B------:R-:W-:Y:S01]  /*2f10*/  FFMA.FTZ R84, R147, R141, R84 ;  /* 0x0000008d93547223 */ /* 0x000fe20000010054 */
[----:B------:R-:W-:Y:S02]  /*2f20*/  HADD2.F32 R108, -RZ, R108.H1_H1 ;  /* 0x3000006cff6c7230 */ /* 0x000fe40000004100 */
[----:B------:R-:W-:Y:S01]  /*2f30*/  FFMA.FTZ R85, R146, R142, R85 ;  /* 0x0000008e92557223 */ /* 0x000fe20000010055 */
[-C--:B------:R-:W-:Y:S01]  /*2f40*/  FMUL.FTZ R143, R139, R112.reuse ;  /* 0x000000708b8f7220 */ /* 0x080fe20000410000 */
[-C--:B------:R-:W-:Y:S01]  /*2f50*/  FMUL.FTZ R144, R145, R112.reuse ;  /* 0x0000007091907220 */ /* 0x080fe20000410000 */
[-C--:B------:R-:W-:Y:S01]  /*2f60*/  FMUL.FTZ R141, R111, R112.reuse ;  /* 0x000000706f8d7220 */ /* 0x080fe20000410000 */
[----:B------:R-:W-:Y:S01]  /*2f70*/  FMUL.FTZ R142, R140, R112 ;  /* 0x000000708c8e7220 */ /* 0x000fe20000410000 */
[----:B------:R-:W-:Y:S01]  /*2f80*/  F2FP.F16.F32.PACK_AB R106, R105, R106 ;  /* 0x0000006a696a723e */ /* 0x000fe200000000ff */
[----:B------:R-:W-:Y:S01]  /*2f90*/  FFMA.FTZ R82, R143, R115, R82 ;  /* 0x000000738f527223 */ /* 0x000fe20000010052 */
        /* <DEDUP_REMOVED lines=18> */
.L_x_4047:
        /* <DEDUP_REMOVED lines=9> */
.L_x_4045:
[----:B------:R-:W-:Y:S05]  /*3150*/  BSYNC.RECONVERGENT B1 ;  /* 0x0000000000017941 */ /* 0x000fea0003800200 */
.L_x_4044:
        /* <DEDUP_REMOVED lines=10> */
[--C-:B-----5:R-:W-:Y:S02]  /*3200*/  HADD2.F32 R105, -RZ, R111.reuse.H0_H0 ;  /* 0x2000006fff697230 */ /* 0x120fe40000004100 */
[-CC-:B------:R-:W-:Y:S01]  /*3210*/  FFMA.FTZ R147, R7, R113.reuse, R114.reuse ;  /* 0x0000007107937223 */ /* 0x180fe20000010072 */
[----:B------:R-:W-:Y:S02]  /*3220*/  HADD2.F32 R106, -RZ, R111.H1_H1 ;  /* 0x3000006fff6a7230 */ /* 0x000fe40000004100 */
[-CC-:B------:R-:W-:Y:S01]  /*3230*/  FFMA.FTZ R151, R15, R113.reuse, R114.reuse ;  /* 0x000000710f977223 */ /* 0x180fe20000010072 */
[-CC-:B------:R-:W-:Y:S01]  /*3240*/  FFMA.FTZ R146, R116, R113.reuse, R114.reuse ;  /* 0x0000007174927223 */ /* 0x180fe20000010072 */
[-CC-:B------:R-:W-:Y:S01]  /*3250*/  FFMA.FTZ R143, R119, R113.reuse, R114.reuse ;  /* 0x00000071778f7223 */ /* 0x180fe20000010072 */
        /* <DEDUP_REMOVED lines=9> */
[----:B------:R-:W-:-:S02]  /*32f0*/  HADD2.F32 R141, -RZ, R109.H0_H0 ;  /* 0x2000006dff8d7230 */ /* 0x000fc40000004100 */
[C---:B------:R-:W-:Y:S01]  /*3300*/  FFMA.FTZ R104, R138.reuse, R104, R111 ;  /* 0x000000688a687223 */ /* 0x040fe2000001006f */
[----:B------:R-:W-:Y:S02]  /*3310*/  HADD2.F32 R142, -RZ, R109.H1_H1 ;  /* 0x3000006dff8e7230 */ /* 0x000fe40000004100 */
[----:B------:R-:W-:Y:S01]  /*3320*/  FFMA.FTZ R111, R138, R108, R113 ;  /* 0x0000006c8a6f7223 */ /* 0x000fe20000010071 */
[----:B------:R-:W-:Y:S02]  /*3330*/  HADD2.F32 R145, -RZ, R101.H1_H1 ;  /* 0x30000065ff917230 */ /* 0x000fe40000004100 */
[----:B------:R-:W-:Y:S01]  /*3340*/  FADD.FTZ R151, R14, -R151 ;  /* 0x800000970e977221 */ /* 0x000fe20000010000 */
[----:B------:R-:W-:Y:S02]  /*3350*/  HADD2.F32 R109, -RZ, R100.H0_H0 ;  /* 0x20000064ff6d7230 */ /* 0x000fe40000004100 */
[----:B------:R-:W-:Y:S01]  /*3360*/  FADD.FTZ R146, R117, -R146 ;  /* 0x8000009275927221 */ /* 0x000fe20000010000 */
[----:B------:R-:W-:-:S02]  /*3370*/  HADD2.F32 R107, -RZ, R110.H0_H0 ;  /* 0x2000006eff6b7230 */ /* 0x000fc40000004100 */
[C---:B------:R-:W-:Y:S01]  /*3380*/  FFMA.FTZ R108, R138.reuse, R144, R145 ;  /* 0x000000908a6c7223 */ /* 0x040fe20000010091 */
[----:B------:R-:W-:Y:S02]  /*3390*/  HADD2.F32 R145, -RZ, R102.H0_H0 ;  /* 0x20000066ff917230 */ /* 0x000fe40000004100 */
[----:B------:R-:W-:Y:S01]  /*33a0*/  FFMA.FTZ R109, R138, R147, R109 ;  /* 0x000000938a6d7223 */ /* 0x000fe2000001006d */
[----:B------:R-:W-:Y:S02]  /*33b0*/  HADD2.F32 R114, -RZ, R110.H1_H1 ;  /* 0x3000006eff727230 */ /* 0x000fe40000004100 */
[----:B------:R-:W-:Y:S01]  /*33c0*/  FADD.FTZ R110, R118, -R143 ;  /* 0x8000008f766e7221 */ /* 0x000fe20000010000 */
[----:B------:R-:W-:Y:S02]  /*33d0*/  HADD2.F32 R147, -RZ, R102.H1_H1 ;  /* 0x30000066ff937230 */ /* 0x000fe40000004100 */
[----:B------:R-:W-:Y:S01]  /*33e0*/  FMUL.FTZ R113, R109, R112 ;  /* 0x000000706d717220 */ /* 0x000fe20000410000 */
[----:B------:R-:W-:-:S02]  /*33f0*/  HADD2.F32 R149, -RZ, R103.H0_H0 ;  /* 0x20000067ff957230 */ /* 0x000fc40000004100 */
[----:B------:R-:W-:Y:S01]  /*3400*/  FFMA.FTZ R143, R138, R151, R145 ;  /* 0x000000978a8f7223 */ /* 0x000fe20000010091 */
[----:B------:R-:W-:Y:S02]  /*3410*/  HADD2.F32 R151, -RZ, R103.H1_H1 ;  /* 0x30000067ff977230 */ /* 0x000fe40000004100 */
[----:B------:R-:W-:Y:S01]  /*3420*/  FADD.FTZ R115, R120, -R115 ;  /* 0x8000007378737221 */ /* 0x000fe20000010000 */
[----:B------:R-:W-:Y:S01]  /*3430*/  FFMA.FTZ R139, R113, R139, R88 ;  /* 0x0000008b718b7223 */ /* 0x000fe20000010058 */
[-C--:B------:R-:W-:Y:S01]  /*3440*/  FMUL.FTZ R88, R104, R112.reuse ;  /* 0x0000007068587220 */ /* 0x080fe20000410000 */
[----:B------:R-:W-:Y:S01]  /*3450*/  FMUL.FTZ R145, R111, R112 ;  /* 0x000000706f917220 */ /* 0x000fe20000410000 */
[C---:B------:R-:W-:Y:S01]  /*3460*/  FFMA.FTZ R147, R138.reuse, R146, R147 ;  /* 0x000000928a937223 */ /* 0x040fe20000010093 */
[C---:B------:R-:W-:Y:S01]  /*3470*/  FFMA.FTZ R149, R138.reuse, R110, R149 ;  /* 0x0000006e8a957223 */ /* 0x040fe20000010095 */
[----:B------:R-:W-:Y:S01]  /*3480*/  FFMA.FTZ R151, R138, R115, R151 ;  /* 0x000000738a977223 */ /* 0x000fe20000010097 */
[----:B------:R-:W-:Y:S01]  /*3490*/  FFMA.FTZ R140, R88, R140, R89 ;  /* 0x0000008c588c7223 */ /* 0x000fe20000010059 */
[----:B------:R-:W-:Y:S01]  /*34a0*/  FFMA.FTZ R141, R145, R141, R90 ;  /* 0x0000008d918d7223 */ /* 0x000fe2000001005a */
        /* <DEDUP_REMOVED lines=9> */
[----:B------:R-:W-:Y:S01]  /*3540*/  FMUL.FTZ R114, R31, R112 ;  /* 0x000000701f727220 */ /* 0x000fe20000410000 */
        /* <DEDUP_REMOVED lines=17> */
.L_x_4048:
[-CC-:B------:R-:W-:Y:S01]  /*3660*/  FFMA.FTZ R141, R119, R113.reuse, R114.reuse ;  /* 0x00000071778d7223 */ /* 0x180fe20000010072 */
[----:B------:R-:W-:Y:S02]  /*3670*/  HADD2.F32 R146, -RZ, R103.H0_H0 ;  /* 0x20000067ff927230 */ /* 0x000fe40000004100 */
[-CC-:B------:R-:W-:Y:S01]  /*3680*/  FFMA.FTZ R139, R7, R113.reuse, R114.reuse ;  /* 0x00000071078b7223 */ /* 0x180fe20000010072 */
[-CC-:B------:R-:W-:Y:S01]  /*3690*/  FFMA.FTZ R144, R10, R113.reuse, R114.reuse ;  /* 0x000000710a907223 */ /* 0x180fe20000010072 */
[----:B------:R-:W-:Y:S01]  /*36a0*/  FADD.FTZ R145, R118, -R141 ;  /* 0x8000008d76917221 */ /* 0x000fe20000010000 */
[-CC-:B------:R-:W-:Y:S01]  /*36b0*/  FFMA.FTZ R142, R6, R113.reuse, R114.reuse ;  /* 0x00000071068e7223 */ /* 0x180fe20000010072 */
[-CC-:B------:R-:W-:Y:S01]  /*36c0*/  FFMA.FTZ R147, R9, R113.reuse, R114.reuse ;  /* 0x0000007109937223 */ /* 0x180fe20000010072 */
[-CC-:B------:R-:W-:Y:S01]  /*36d0*/  FFMA.FTZ R115, R15, R113.reuse, R114.reuse ;  /* 0x000000710f737223 */ /* 0x180fe20000010072 */
[-CC-:B------:R-:W-:Y:S01]  /*36e0*/  FFMA.FTZ R140, R116, R113.reuse, R114.reuse ;  /* 0x00000071748c7223 */ /* 0x180fe20000010072 */
[----:B------:R-:W-:Y:S01]  /*36f0*/  FFMA.FTZ R141, R122, R113, R114 ;  /* 0x000000717a8d7223 */ /* 0x000fe20000010072 */
[----:B------:R-:W-:Y:S01]  /*3700*/  FFMA.FTZ R113, R138, R145, R146 ;  /* 0x000000918a717223 */ /* 0x000fe20000010092 */
[----:B------:R-:W-:-:S02]  /*3710*/  HADD2.F32 R143, -RZ, R100.H0_H0 ;  /* 0x20000064ff8f7230 */ /* 0x000fc40000004100 */
[----:B------:R-:W-:Y:S01]  /*3720*/  FADD.FTZ R139, R8, -R139 ;  /* 0x8000008b088b7221 */ /* 0x000fe20000010000 */
[--C-:B------:R-:W-:Y:S02]  /*3730*/  HADD2.F32 R146, -RZ, R101.reuse.H1_H1 ;  /* 0x30000065ff927230 */ /* 0x100fe40000004100 */
[----:B------:R-:W-:Y:S01]  /*3740*/  FADD.FTZ R151, R13, -R144 ;  /* 0x800000900d977221 */ /* 0x000fe20000010000 */
[----:B------:R-:W-:Y:S02]  /*3750*/  HADD2.F32 R145, -RZ, R100.H1_H1 ;  /* 0x30000064ff917230 */ /* 0x000fe40000004100 */
[C---:B------:R-:W-:Y:S01]  /*3760*/  FFMA.FTZ R139, R138.reuse, R139, R143 ;  /* 0x0000008b8a8b7223 */ /* 0x040fe2000001008f */
[----:B------:R-:W-:Y:S02]  /*3770*/  HADD2.F32 R114, -RZ, R101.H0_H0 ;  /* 0x20000065ff727230 */ /* 0x000fe40000004100 */
[----:B------:R-:W-:Y:S01]  /*3780*/  FFMA.FTZ R151, R138, R151, R146 ;  /* 0x000000978a977223 */ /* 0x000fe20000010092 */
[----:B------:R-:W-:-:S02]  /*3790*/  HADD2.F32 R153, -RZ, R102.H0_H0 ;  /* 0x20000066ff997230 */ /* 0x000fc40000004100 */
[----:B------:R-:W-:Y:S01]  /*37a0*/  FADD.FTZ R143, R11, -R142 ;  /* 0x8000008e0b8f7221 */ /* 0x000fe20000010000 */
[----:B------:R-:W-:Y:S02]  /*37b0*/  HADD2.F32 R144, -RZ, R102.H1_H1 ;  /* 0x30000066ff907230 */ /* 0x000fe40000004100 */
[----:B------:R-:W-:Y:S01]  /*37c0*/  FADD.FTZ R147, R12, -R147 ;  /* 0x800000930c937221 */ /* 0x000fe20000010000 */
[----:B------:R-:W-:Y:S02]  /*37d0*/  HADD2.F32 R146, -RZ, R103.H1_H1 ;  /* 0x30000067ff927230 */ /* 0x000fe40000004100 */
[----:B------:R-:W-:Y:S01]  /*37e0*/  FADD.FTZ R115, R14, -R115 ;  /* 0x800000730e737221 */ /* 0x000fe20000010000 */
[----:B------:R-:W-:Y:S01]  /*37f0*/  FADD.FTZ R155, R117, -R140 ;  /* 0x8000008c759b7221 */ /* 0x000fe20000010000 */
        /* <DEDUP_REMOVED lines=9> */
[--C-:B------:R-:W-:Y:S02]  /*3890*/  HADD2.F32 R145, -RZ, R109.reuse.H0_H0 ;  /* 0x2000006dff917230 */ /* 0x100fe40000004100 */
[-C--:B------:R-:W-:Y:S01]  /*38a0*/  FMUL.FTZ R138, R143, R112.reuse ;  /* 0x000000708f8a7220 */ /* 0x080fe20000410000 */
[----:B------:R-:W-:Y:S02]  /*38b0*/  HADD2.F32 R142, -RZ, R109.H1_H1 ;  /* 0x3000006dff8e7230 */ /* 0x000fe40000004100 */
[----:B------:R-:W-:Y:S01]  /*38c0*/  FMUL.FTZ R149, R149, R112 ;  /* 0x0000007095957220 */ /* 0x000fe20000410000 */
[----:B------:R-:W-:-:S02]  /*38d0*/  HADD2.F32 R148, -RZ, R111.H0_H0 ;  /* 0x2000006fff947230 */ /* 0x000fc40000004100 */
[-C--:B------:R-:W-:Y:S01]  /*38e0*/  FMUL.FTZ R144, R151, R112.reuse ;  /* 0x0000007097907220 */ /* 0x080fe20000410000 */
[--C-:B------:R-:W-:Y:S02]  /*38f0*/  HADD2.F32 R109, -RZ, R110.reuse.H0_H0 ;  /* 0x2000006eff6d7230 */ /* 0x100fe40000004100 */
[-C--:B------:R-:W-:Y:S01]  /*3900*/  FMUL.FTZ R115, R115, R112.reuse ;  /* 0x0000007073737220 */ /* 0x080fe20000410000 */
[----:B------:R-:W-:Y:S02]  /*3910*/  HADD2.F32 R108, -RZ, R111.H1_H1 ;  /* 0x3000006fff6c7230 */ /* 0x000fe40000004100 */
[-C--:B------:R-:W-:Y:S01]  /*3920*/  FMUL.FTZ R111, R139, R112.reuse ;  /* 0x000000708b6f7220 */ /* 0x080fe20000410000 */
[----:B------:R-:W-:Y:S02]  /*3930*/  HADD2.F32 R110, -RZ, R110.H1_H1 ;  /* 0x3000006eff6e7230 */ /* 0x000fe40000004100 */
        /* <DEDUP_REMOVED lines=21> */
[----:B------:R-:W-:-:S07]  /*3a90*/  F2FP.F16.F32.PACK_AB R108, R89, R88 ;  /* 0x00000058596c723e */ /* 0x000fce00000000ff */
.L_x_4049:
        /* <DEDUP_REMOVED lines=10> */
.L_x_4041:
[----:B------:R-:W-:Y:S05]  /*3b40*/  BSYNC.RECONVERGENT B0 ;  /* 0x0000000000007941 */ /* 0x000fea0003800200 */
.L_x_4035:
[----:B0-23--:R-:W0:Y:S01]  /*3b50*/  LDC.64 R108, c[0x0][0x380] ;  /* 0x0000e000ff6c7b82 */ /* 0x00de220000000a00 */
[----:B------:R-:W-:Y:S01]  /*3b60*/  UPLOP3.LUT UP1, UPT, UPT, UPT, UP1, 0x40, 0x4 ;  /* 0x000000000004789c */ /* 0x000fe20003f2e810 */
[----:B0-----:R-:W-:-:S04]  /*3b70*/  IADD3 R2, PT, PT, R2, R108, RZ ;  /* 0x0000006c02027210 */ /* 0x001fc80007ffe0ff */
[----:B------:R-:W-:-:S13]  /*3b80*/  ISETP.GE.AND P1, PT, R2, R109, PT ;  /* 0x0000006d0200720c */ /* 0x000fda0003f26270 */
[----:B------:R-:W-:Y:S05]  /*3b90*/  @!P1 BRA `(.L_x_4050) ;  /* 0xffffffc800809947 */ /* 0x000fea000383ffff */
.L_x_4028:
        /* <DEDUP_REMOVED lines=17> */
.L_x_4052:
[----:B------:R-:W-:Y:S05]  /*3cb0*/  BSYNC.RECONVERGENT B0 ;  /* 0x0000000000007941 */ /* 0x000fea0003800200 */
.L_x_4051:
        /* <DEDUP_REMOVED lines=14> */
.L_x_4053:
        /* <DEDUP_REMOVED lines=14> */
.L_x_8070:


//--------------------- .text._ZN10layer_norm13ln_bwd_kernelINS_13Kernel_traitsIf6__halfS2_S2_fjLj2048ELj1ELj1ELj4ELj16ENS_18Kernel_traits_baseILj2048EfS2_S2_S2_fjLj128EEEEELb0ELb1ELb0ELb1EEEvNS_9BwdParamsE --------------------------
	.section	.text._ZN10layer_norm13ln_bwd_kernelINS_13Kernel_traitsIf6__halfS2_S2_fjLj2048ELj1ELj1ELj4ELj16ENS_18Kernel_traits_baseILj2048EfS2_S2_S2_fjLj128EEEEELb0ELb1ELb0ELb1EEEvNS_9BwdParamsE,"ax",@progbits
	.align	128
        .global         _ZN10layer_norm13ln_bwd_kernelINS_13Kernel_traitsIf6__halfS2_S2_fjLj2048ELj1ELj1ELj4ELj16ENS_18Kernel_traits_baseILj2048EfS2_S2_S2_fjLj128EEEEELb0ELb1ELb0ELb1EEEvNS_9BwdParamsE
        .type           _ZN10layer_norm13ln_bwd_kernelINS_13Kernel_traitsIf6__halfS2_S2_fjLj2048ELj1ELj1ELj4ELj16ENS_18Kernel_traits_baseILj2048EfS2_S2_S2_fjLj128EEEEELb0ELb1ELb0ELb1EEEvNS_9BwdParamsE,@function
        .size           _ZN10layer_norm13ln_bwd_kernelINS_13Kernel_traitsIf6__halfS2_S2_fjLj2048ELj1ELj1ELj4ELj16ENS_18Kernel_traits_baseILj2048EfS2_S2_S2_fjLj128EEEEELb0ELb1ELb0ELb1EEEvNS_9BwdParamsE,(.L_x_8071 - _ZN10layer_norm13ln_bwd_kernelINS_13Kernel_traitsIf6__halfS2_S2_fjLj2048ELj1ELj1ELj4ELj16ENS_18Kernel_traits_baseILj2048EfS2_S2_S2_fjLj128EEEEELb0ELb1ELb0ELb1EEEvNS_9BwdParamsE)
        .other          _ZN10layer_norm13ln_bwd_kernelINS_13Kernel_traitsIf6__halfS2_S2_fjLj2048ELj1ELj1ELj4ELj16ENS_18Kernel_traits_baseILj2048EfS2_S2_S2_fjLj128EEEEELb0ELb1ELb0ELb1EEEvNS_9BwdParamsE,@"STO_CUDA_ENTRY STV_DEFAULT"
_ZN10layer_norm13ln_bwd_kernelINS_13Kernel_traitsIf6__halfS2_S2_fjLj2048ELj1ELj1ELj4ELj16ENS_18Kernel_traits_baseILj2048EfS2_S2_S2_fjLj128EEEEELb0ELb1ELb0ELb1EEEvNS_9BwdParamsE:
.text._ZN10layer_norm13ln_bwd_kernelINS_13Kernel_traitsIf6__halfS2_S2_fjLj2048ELj1ELj1ELj4ELj16ENS_18Kernel_traits_baseILj2048EfS2_S2_S2_fjLj128EEEEELb0ELb1ELb0ELb1EEEvNS_9BwdParamsE:
        /* <DEDUP_REMOVED lines=78> */
.L_x_4067:
[----:B------:R-:W0:Y:S01]  /*04e0*/  LDC.64 R80, c[0x0][0x3a8] ;  /* 0x0000ea00ff507b82 */ /* 0x000e220000000a00 */
[----:B--2---:R-:W-:-:S05]  /*04f0*/  IMAD R72, R110, UR11, RZ ;  /* 0x0000000b6e487c24 */ /* 0x004fca000f8e02ff */
[----:B------:R-:W-:Y:S02]  /*0500*/  SHF.R.S32.HI R73, RZ, 0x1f, R72 ;  /* 0x0000001fff497819 */ /* 0x000fe40000011448 */
[----:B------:R-:W2:Y:S02]  /*0510*/  LDC.64 R82, c[0x0][0x3c0] ;  /* 0x0000f000ff527b82 */ /* 0x000ea40000000a00 */
[----:B------:R-:W-:-:S04]  /*0520*/  LEA.HI R72, R73, R72, RZ, 0x3 ;  /* 0x0000004849487211 */ /* 0x000fc800078f18ff */
[----:B------:R-:W-:Y:S02]  /*0530*/  LEA.HI.SX32 R113, R72, R97, 0x1d ;  /* 0x0000006148717211 */ /* 0x000fe400078feaff */
[----:B------:R-:W3:Y:S08]  /*0540*/  LDC.64 R84, c[0x0][0x428] ;  /* 0x00010a00ff547b82 */ /* 0x000ef00000000a00 */
[----:B------:R-:W4:Y:S01]  /*0550*/  LDC.64 R114, c[0x0][0x3c8] ;  /* 0x0000f200ff727b82 */ /* 0x000f220000000a00 */
[C---:B------:R-:W-:Y:S01]  /*0560*/  IADD3 R111, PT, PT, R113.reuse, 0x80, RZ ;  /* 0x00000080716f7810 */ /* 0x040fe20007ffe0ff */
[----:B0-----:R-:W-:-:S04]  /*0570*/  IMAD.WIDE.U32 R72, R113, 0x10, R80 ;  /* 0x0000001071487825 */ /* 0x001fc800078e0050 */
[----:B--2---:R-:W-:Y:S02]  /*0580*/  IMAD.WIDE R122, R110, 0x4, R82 ;  /* 0x000000046e7a7825 */ /* 0x004fe400078e0252 */
[----:B------:R-:W2:Y:S01]  /*0590*/  LDG.E.128 R72, desc[UR8][R72.64] ;  /* 0x0000000848487981 */ /* 0x000ea2000c1e1d00 */
[----:B-1----:R-:W-:Y:S01]  /*05a0*/  ISETP.NE.U32.AND P1, PT, RZ, UR12, PT ;  /* 0x0000000cff007c0c */ /* 0x002fe2000bf25070 */
[----:B------:R-:W0:Y:S01]  /*05b0*/  @P0 LDC.64 R118, c[0x0][0x3e0] ;  /* 0x0000f800ff760b82 */ /* 0x000e220000000a00 */
[----:B------:R-:W-:Y:S01]  /*05c0*/  IMAD.WIDE.U32 R80, R111, 0x10, R80 ;  /* 0x000000106f507825 */ /* 0x000fe200078e0050 */
[----:B------:R-:W2:Y:S03]  /*05d0*/  LDG.E R123, desc[UR8][R122.64] ;  /* 0x000000087a7b7981 */ /* 0x000ea6000c1e1900 */
[--C-:B---3--:R-:W-:Y:S02]  /*05e0*/  IMAD.WIDE.U32 R76, R113, 0x10, R84.reuse ;  /* 0x00000010714c7825 */ /* 0x108fe400078e0054 */
[----:B------:R-:W3:Y:S02]  /*05f0*/  LDG.E.128 R80, desc[UR8][R80.64] ;  /* 0x0000000850507981 */ /* 0x000ee4000c1e1d00 */
[----:B------:R-:W-:-:S02]  /*0600*/  IMAD.WIDE.U32 R84, R111, 0x10, R84 ;  /* 0x000000106f547825 */ /* 0x000fc400078e0054 */
[----:B------:R-:W3:Y:S02]  /*0610*/  LDG.E.128 R76, desc[UR8][R76.64] ;  /* 0x000000084c4c7981 */ /* 0x000ee4000c1e1d00 */
[----:B----4-:R-:W-:Y:S02]  /*0620*/  IMAD.WIDE R120, R110, 0x4, R114 ;  /* 0x000000046e787825 */ /* 0x010fe400078e0272 */
[----:B------:R-:W4:Y:S04]  /*0630*/  LDG.E.128 R84, desc[UR8][R84.64] ;  /* 0x0000000854547981 */ /* 0x000f28000c1e1d00 */
[----:B------:R2:W4:Y:S01]  /*0640*/  LDG.E R112, desc[UR8][R120.64] ;  /* 0x0000000878707981 */ /* 0x000522000c1e1900 */
[----:B------:R-:W-:-:S13]  /*0650*/  ISETP.NE.AND.EX P1, PT, RZ, UR13, PT, P1 ;  /* 0x0000000dff007c0c */ /* 0x000fda000bf25310 */
[----:B------:R-:W1:Y:S01]  /*0660*/  @P1 LDC.64 R114, c[0x0][0x438] ;  /* 0x00010e00ff721b82 */ /* 0x000e620000000a00 */
[----:B------:R-:W-:Y:S01]  /*0670*/  ISETP.NE.AND P2, PT, RZ, UR10, PT ;  /* 0x0000000aff007c0c */ /* 0x000fe2000bf45270 */
[----:B0-----:R-:W-:-:S05]  /*0680*/  @P0 IMAD.WIDE R118, R110, 0x2, R118 ;  /* 0x000000026e760825 */ /* 0x001fca00078e0276 */
[----:B-----5:R-:W5:Y:S01]  /*0690*/  @P0 LDG.E.U16 R129, desc[UR8][R118.64] ;  /* 0x0000000876810981 */ /* 0x020f62000c1e1500 */
[----:B------:R-:W0:Y:S01]  /*06a0*/  @P1 LDC.64 R116, c[0x0][0x438] ;  /* 0x00010e00ff741b82 */ /* 0x000e220000000a00 */
[----:B-1----:R-:W-:-:S05]  /*06b0*/  @P1 IMAD.WIDE.U32 R114, R111, 0x10, R114 ;  /* 0x000000106f721825 */ /* 0x002fca00078e0072 */
[----:B------:R1:W5:Y:S01]  /*06c0*/  @P1 LDG.E.128 R64, desc[UR8][R114.64] ;  /* 0x0000000872401981 */ /* 0x000362000c1e1d00 */
[----:B0-----:R-:W-:-:S05]  /*06d0*/  @P1 IMAD.WIDE.U32 R116, R113, 0x10, R116 ;  /* 0x0000001071741825 */ /* 0x001fca00078e0074 */
[----:B------:R0:W5:Y:S01]  /*06e0*/  @P1 LDG.E.128 R60, desc[UR8][R116.64] ;  /* 0x00000008743c1981 */ /* 0x000162000c1e1d00 */
[----:B------:R-:W-:Y:S01]  /*06f0*/  LOP3.LUT P1, RZ, R97, 0x1f, RZ, 0xc0, !PT ;  /* 0x0000001f61ff7812 */ /* 0x000fe2000782c0ff */
[----:B------:R-:W-:Y:S01]  /*0700*/  BSSY.RECONVERGENT B0, `(.L_x_4055) ;  /* 0x0000090000007945 */ /* 0x000fe20003800200 */
[--C-:B--2---:R-:W-:Y:S02]  /*0710*/  HADD2.F32 R120, -RZ, R72.reuse.H0_H0 ;  /* 0x20000048ff787230 */ /* 0x104fe40000004100 */
[----:B------:R-:W-:Y:S01]  /*0720*/  HADD2.F32 R72, -RZ, R72.H1_H1 ;  /* 0x30000048ff487230 */ /* 0x000fe20000004100 */
[----:B-1----:R-:W-:Y:S01]  /*0730*/  FSEL R114, R123, RZ, !P2 ;  /* 0x000000ff7b727208 */ /* 0x002fe20005000000 */
[--C-:B------:R-:W-:Y:S02]  /*0740*/  HADD2.F32 R139, -RZ, R75.reuse.H0_H0 ;  /* 0x2000004bff8b7230 */ /* 0x100fe40000004100 */
[----:B------:R-:W-:Y:S02]  /*0750*/  HADD2.F32 R141, -RZ, R75.H1_H1 ;  /* 0x3000004bff8d7230 */ /* 0x000fe40000004100 */
[----:B---3--:R-:W-:-:S02]  /*0760*/  HADD2.F32 R75, -RZ, R81.H1_H1 ;  /* 0x30000051ff4b7230 */ /* 0x008fc40000004100 */
[----:B------:R-:W-:Y:S02]  /*0770*/  HADD2.F32 R130, -RZ, R76.H0_H0 ;  /* 0x2000004cff827230 */ /* 0x000fe40000004100 */
[--C-:B------:R-:W-:Y:S02]  /*0780*/  HADD2.F32 R140, -RZ, R77.reuse.H0_H0 ;  /* 0x2000004dff8c7230 */ /* 0x100fe40000004100 */
[----:B------:R-:W-:Y:S02]  /*0790*/  HADD2.F32 R143, -RZ, R77.H1_H1 ;  /* 0x3000004dff8f7230 */ /* 0x000fe40000004100 */
[----:B------:R-:W-:Y:S02]  /*07a0*/  HADD2.F32 R77, -RZ, R81.H0_H0 ;  /* 0x20000051ff4d7230 */ /* 0x000fe40000004100 */
[C---:B------:R-:W-:Y:S01]  /*07b0*/  FADD.FTZ R81, -R114.reuse, R120 ;  /* 0x0000007872517221 */ /* 0x040fe20000010100 */
[--C-:B------:R-:W-:Y:S02]  /*07c0*/  HADD2.F32 R146, -RZ, R79.reuse.H0_H0 ;  /* 0x2000004fff927230 */ /* 0x100fe40000004100 */
[----:B------:R-:W-:Y:S01]  /*07d0*/  FADD.FTZ R115, -R114, R72 ;  /* 0x0000004872737221 */ /* 0x000fe20000010100 */
[----:B------:R-:W-:-:S02]  /*07e0*/  HADD2.F32 R147, -RZ, R79.H1_H1 ;  /* 0x3000004fff937230 */ /* 0x000fc40000004100 */
[----:B------:R-:W-:Y:S02]  /*07f0*/  HADD2.F32 R142, -RZ, R76.H1_H1 ;  /* 0x3000004cff8e7230 */ /* 0x000fe40000004100 */
[--C-:B------:R-:W-:Y:S02]  /*0800*/  HADD2.F32 R79, -RZ, R80.reuse.H0_H0 ;  /* 0x20000050ff4f7230 */ /* 0x100fe40000004100 */
[----:B------:R-:W-:Y:S02]  /*0810*/  HADD2.F32 R125, -RZ, R80.H1_H1 ;  /* 0x30000050ff7d7230 */ /* 0x000fe40000004100 */
[----:B------:R-:W-:Y:S01]  /*0820*/  FMUL.FTZ R80, R56, R130 ;  /* 0x0000008238507220 */ /* 0x000fe20000410000 */
[----:B------:R-:W-:Y:S02]  /*0830*/  HADD2.F32 R121, -RZ, R73.H0_H0 ;  /* 0x20000049ff797230 */ /* 0x000fe40000004100 */
[----:B----4-:R-:W-:Y:S01]  /*0840*/  FMUL.FTZ R81, R112, R81 ;  /* 0x0000005170517220 */ /* 0x010fe20000410000 */
[----:B------:R-:W-:-:S02]  /*0850*/  HADD2.F32 R149, -RZ, R85.H0_H0 ;  /* 0x20000055ff957230 */ /* 0x000fc40000004100 */
[----:B------:R-:W-:Y:S02]  /*0860*/  HADD2.F32 R152, -RZ, R85.H1_H1 ;  /* 0x30000055ff987230 */ /* 0x000fe40000004100 */
[----:B------:R-:W-:Y:S01]  /*0870*/  FMUL.FTZ R85, R112, R115 ;  /* 0x0000007370557220 */ /* 0x000fe20000410000 */
[--C-:B------:R-:W-:Y:S02]  /*0880*/  HADD2.F32 R148, -RZ, R84.reuse.H0_H0 ;  /* 0x20000054ff947230 */ /* 0x100fe40000004100 */
[----:B------:R-:W-:Y:S01]  /*0890*/  FADD.FTZ R115, RZ, R80 ;  /* 0x00000050ff737221 */ /* 0x000fe20000010000 */
[----:B------:R-:W-:Y:S02]  /*08a0*/  HADD2.F32 R150, -RZ, R84.H1_H1 ;  /* 0x30000054ff967230 */ /* 0x000fe40000004100 */
[----:B------:R-:W-:Y:S01]  /*08b0*/  FMUL.FTZ R84, R57, R142 ;  /* 0x0000008e39547220 */ /* 0x000fe20000410000 */
[----:B------:R-:W-:Y:S02]  /*08c0*/  HADD2.F32 R73, -RZ, R73.H1_H1 ;  /* 0x30000049ff497230 */ /* 0x000fe40000004100 */
[----:B------:R-:W-:Y:S01]  /*08d0*/  FADD.FTZ R119, -R114, R121 ;  /* 0x0000007972777221 */ /* 0x000fe20000010100 */
[----:B------:R-:W-:-:S02]  /*08e0*/  HADD2.F32 R122, -RZ, R74.H0_H0 ;  /* 0x2000004aff7a7230 */ /* 0x000fc40000004100 */
[----:B------:R-:W-:Y:S01]  /*08f0*/  FFMA.FTZ R72, R81, R80, RZ ;  /* 0x0000005051487223 */ /* 0x000fe200000100ff */
[----:B------:R-:W-:Y:S02]  /*0900*/  HADD2.F32 R74, -RZ, R74.H1_H1 ;  /* 0x3000004aff4a7230 */ /* 0x000fe40000004100 */
[----:B------:R-:W-:Y:S01]  /*0910*/  FADD.FTZ R115, R84, R115 ;  /* 0x0000007354737221 */ /* 0x000fe20000010000 */
[--C-:B------:R-:W-:Y:S02]  /*0920*/  HADD2.F32 R151, -RZ, R86.reuse.H0_H0 ;  /* 0x20000056ff977230 */ /* 0x100fe40000004100 */
[----:B------:R-:W-:Y:S02]  /*0930*/  HADD2.F32 R154, -RZ, R86.H1_H1 ;  /* 0x30000056ff9a7230 */ /* 0x000fe40000004100 */
[----:B------:R-:W-:Y:S01]  /*0940*/  FMUL.FTZ R86, R58, R140 ;  /* 0x0000008c3a567220 */ /* 0x000fe20000410000 */
[--C-:B------:R-:W-:Y:S02]  /*0950*/  HADD2.F32 R153, -RZ, R87.reuse.H0_H0 ;  /* 0x20000057ff997230 */ /* 0x100fe40000004100 */
[----:B------:R-:W-:Y:S01]  /*0960*/  FADD.FTZ R133, -R114, R73 ;  /* 0x0000004972857221 */ /* 0x000fe20000010100 */
[----:B------:R-:W-:-:S02]  /*0970*/  HADD2.F32 R155, -RZ, R87.H1_H1 ;  /* 0x30000057ff9b7230 */ /* 0x000fc40000004100 */
[----:B------:R-:W-:Y:S01]  /*0980*/  FMUL.FTZ R87, R112, R119 ;  /* 0x0000007770577220 */ /* 0x000fe20000410000 */
[----:B------:R-:W-:Y:S01]  /*0990*/  FFMA.FTZ R72, R85, R84, R72 ;  /* 0x0000005455487223 */ /* 0x000fe20000010048 */
[--C-:B------:R-:W-:Y:S02]  /*09a0*/  HADD2.F32 R144, -RZ, R78.reuse.H0_H0 ;  /* 0x2000004eff907230 */ /* 0x100fe40000004100 */
[----:B------:R-:W-:Y:S01]  /*09b0*/  FADD.FTZ R137, -R114, R74 ;  /* 0x0000004a72897221 */ /* 0x000fe20000010100 */
[----:B------:R-:W-:Y:S01]  /*09c0*/  FMUL.FTZ R131, R59, R143 ;  /* 0x0000008f3b837220 */ /* 0x000fe20000410000 */
[----:B------:R-:W-:Y:S01]  /*09d0*/  FADD.FTZ R74, R86, R115 ;  /* 0x00000073564a7221 */ /* 0x000fe20000010000 */
[----:B------:R-:W-:Y:S01]  /*09e0*/  FADD.FTZ R135, -R114, R122 ;  /* 0x0000007a72877221 */ /* 0x000fe20000010100 */
[----:B------:R-:W-:Y:S01]  /*09f0*/  FMUL.FTZ R133, R112, R133 ;  /* 0x0000008570857220 */ /* 0x000fe20000410000 */
[----:B------:R-:W-:Y:S01]  /*0a00*/  FFMA.FTZ R72, R87, R86, R72 ;  /* 0x0000005657487223 */ /* 0x000fe20000010048 */
[----:B------:R-:W-:-:S02]  /*0a10*/  HADD2.F32 R145, -RZ, R78.H1_H1 ;  /* 0x3000004eff917230 */ /* 0x000fc40000004100 */
        /* <DEDUP_REMOVED lines=20> */
[----:B------:R-:W-:Y:S01]  /*0b60*/  FADD.FTZ R125, -R114, R125 ;  /* 0x0000007d727d7221 */ /* 0x000fe20000010100 */
[----:B------:R-:W-:Y:S01]  /*0b70*/  FMUL.FTZ R127, R48, R148 ;  /* 0x00000094307f7220 */ /* 0x000fe20000410000 */
[----:B------:R-:W-:Y:S01]  /*0b80*/  FMUL.FTZ R126, R112, R79 ;  /* 0x0000004f707e7220 */ /* 0x000fe20000410000 */
[----:B------:R-:W-:Y:S01]  /*0b90*/  FFMA.FTZ R115, R141, R138, R72 ;  /* 0x0000008a8d737223 */ /* 0x000fe20000010048 */
[----:B------:R-:W-:Y:S01]  /*0ba0*/  FADD.FTZ R77, -R114, R77 ;  /* 0x0000004d724d7221 */ /* 0x000fe20000010100 */
[----:B------:R-:W-:Y:S01]  /*0bb0*/  FMUL.FTZ R124, R49, R150 ;  /* 0x00000096317c7220 */ /* 0x000fe20000410000 */
[----:B------:R-:W-:Y:S01]  /*0bc0*/  FMUL.FTZ R125, R112, R125 ;  /* 0x0000007d707d7220 */ /* 0x000fe20000410000 */
[----:B------:R-:W-:Y:S01]  /*0bd0*/  FADD.FTZ R79, R127, R74 ;  /* 0x0000004a7f4f7221 */ /* 0x000fe20000010000 */
[----:B------:R-:W-:Y:S01]  /*0be0*/  FFMA.FTZ R72, R126, R127, R115 ;  /* 0x0000007f7e487223 */ /* 0x000fe20000010073 */
[----:B------:R-:W-:-:S02]  /*0bf0*/  HADD2.F32 R76, -RZ, R82.H0_H0 ;  /* 0x20000052ff4c7230 */ /* 0x000fc40000004100 */
[----:B------:R-:W-:Y:S01]  /*0c00*/  FMUL.FTZ R122, R112, R77 ;  /* 0x0000004d707a7220 */ /* 0x000fe20000410000 */
[----:B------:R-:W-:Y:S01]  /*0c10*/  FADD.FTZ R121, -R114, R75 ;  /* 0x0000004b72797221 */ /* 0x000fe20000010100 */
[----:B------:R-:W-:Y:S01]  /*0c20*/  FMUL.FTZ R123, R50, R149 ;  /* 0x00000095327b7220 */ /* 0x000fe20000410000 */
[----:B------:R-:W-:Y:S01]  /*0c30*/  FADD.FTZ R74, R79, R124 ;  /* 0x0000007c4f4a7221 */ /* 0x000fe20000010000 */
[----:B------:R-:W-:Y:S01]  /*0c40*/  FFMA.FTZ R77, R125, R124, R72 ;  /* 0x0000007c7d4d7223 */ /* 0x000fe20000010048 */
[----:B0-----:R-:W-:Y:S02]  /*0c50*/  HADD2.F32 R117, -RZ, R82.H1_H1 ;  /* 0x30000052ff757230 */ /* 0x001fe40000004100 */
        /* <DEDUP_REMOVED lines=11> */
[----:B------:R-:W-:Y:S02]  /*0d10*/  HADD2.F32 R83, -RZ, R83.H1_H1 ;  /* 0x30000053ff537230 */ /* 0x000fe40000004100 */
        /* <DEDUP_REMOVED lines=46> */
.L_x_4056:
[----:B------:R-:W-:Y:S05]  /*1000*/  BSYNC.RECONVERGENT B0 ;  /* 0x0000000000007941 */ /* 0x000fea0003800200 */
.L_x_4055:
        /* <DEDUP_REMOVED lines=8> */
[----:B-----5:R-:W-:Y:S01]  /*1090*/  @P0 HADD2.F32 R128, -RZ, R129.H0_H0 ;  /* 0x20000081ff800230 */ /* 0x020fe20000004100 */
        /* <DEDUP_REMOVED lines=72> */
[----:B------:R-:W-:Y:S01]  /*1520*/  FMUL.FTZ R137, R112, R137 ;  /* 0x0000008970897220 */ /* 0x000fe20000410000 */
[----:B-----5:R-:W-:-:S02]  /*1530*/  HADD2.F32 R79, -RZ, R73.H0_H0 ;  /* 0x20000049ff4f7230 */ /* 0x020fc40000004100 */
[C---:B------:R-:W-:Y:S01]  /*1540*/  FMUL.FTZ R81, R112.reuse, R81 ;  /* 0x0000005170517220 */ /* 0x040fe20000410000 */
[----:B------:R-:W-:Y:S02]  /*1550*/  HADD2.F32 R78, -RZ, R73.H1_H1 ;  /* 0x30000049ff4e7230 */ /* 0x000fe40000004100 */
[C---:B------:R-:W-:Y:S01]  /*1560*/  FMUL.FTZ R131, R112.reuse, R131 ;  /* 0x0000008370837220 */ /* 0x040fe20000410000 */
[C---:B------:R-:W-:Y:S01]  /*1570*/  FMUL.FTZ R135, R112.reuse, R135 ;  /* 0x0000008770877220 */ /* 0x040fe20000410000 */
[C---:B------:R-:W-:Y:S01]  /*1580*/  FMUL.FTZ R139, R112.reuse, R139 ;  /* 0x0000008b708b7220 */ /* 0x040fe20000410000 */
[----:B------:R-:W-:Y:S02]  /*1590*/  HADD2.F32 R73, -RZ, R74.H0_H0 ;  /* 0x2000004aff497230 */ /* 0x000fe40000004100 */
[C---:B------:R-:W-:Y:S01]  /*15a0*/  FMUL.FTZ R85, R112.reuse, R85 ;  /* 0x0000005570557220 */ /* 0x040fe20000410000 */
[----:B------:R-:W-:Y:S01]  /*15b0*/  FMUL.FTZ R141, R112, R141 ;  /* 0x0000008d708d7220 */ /* 0x000fe20000410000 */
[----:B------:R-:W-:-:S02]  /*15c0*/  HADD2.F32 R142, -RZ, R72.H0_H0 ;  /* 0x20000048ff8e7230 */ /* 0x000fc40000004100 */
[-C--:B------:R-:W-:Y:S01]  /*15d0*/  FMUL.FTZ R87, R87, R128.reuse ;  /* 0x0000008057577220 */ /* 0x080fe20000410000 */
[----:B------:R-:W-:Y:S02]  /*15e0*/  HADD2.F32 R140, -RZ, R72.H1_H1 ;  /* 0x30000048ff8c7230 */ /* 0x000fe40000004100 */
[-C--:B------:R-:W-:Y:S01]  /*15f0*/  FMUL.FTZ R137, R137, R128.reuse ;  /* 0x0000008089897220 */ /* 0x080fe20000410000 */
[----:B------:R-:W-:Y:S02]  /*1600*/  HADD2.F32 R74, -RZ, R74.H1_H1 ;  /* 0x3000004aff4a7230 */ /* 0x000fe40000004100 */
[-C--:B------:R-:W-:Y:S01]  /*1610*/  FMUL.FTZ R81, R81, R128.reuse ;  /* 0x0000008051517220 */ /* 0x080fe20000410000 */
[--C-:B------:R-:W-:Y:S02]  /*1620*/  HADD2.F32 R72, -RZ, R75.reuse.H0_H0 ;  /* 0x2000004bff487230 */ /* 0x100fe40000004100 */
[-C--:B------:R-:W-:Y:S01]  /*1630*/  FMUL.FTZ R84, R131, R128.reuse ;  /* 0x0000008083547220 */ /* 0x080fe20000410000 */
[-C--:B------:R-:W-:Y:S01]  /*1640*/  FMUL.FTZ R86, R135, R128.reuse ;  /* 0x0000008087567220 */ /* 0x080fe20000410000 */
[-C--:B------:R-:W-:Y:S01]  /*1650*/  FMUL.FTZ R139, R139, R128.reuse ;  /* 0x000000808b8b7220 */ /* 0x080fe20000410000 */
[-C--:B------:R-:W-:Y:S01]  /*1660*/  FMUL.FTZ R85, R85, R128.reuse ;  /* 0x0000008055557220 */ /* 0x080fe20000410000 */
        /* <DEDUP_REMOVED lines=21> */
[----:B------:R-:W-:Y:S01]  /*17c0*/  F2FP.F16.F32.PACK_AB R75, R78, R139 ;  /* 0x0000008b4e4b723e */ /* 0x000fe200000000ff */
[----:B------:R-:W-:Y:S06]  /*17d0*/  BRA `(.L_x_4059) ;  /* 0x0000000400007947 */ /* 0x000fec0003800000 */
.L_x_4058:
        /* <DEDUP_REMOVED lines=22> */
[----:B-----5:R-:W-:-:S02]  /*1940*/  HADD2.F32 R140, -RZ, R72.H0_H0 ;  /* 0x20000048ff8c7230 */ /* 0x020fc40000004100 */
[C---:B------:R-:W-:Y:S01]  /*1950*/  FMUL.FTZ R139, R112.reuse, R139 ;  /* 0x0000008b708b7220 */ /* 0x040fe20000410000 */
[----:B------:R-:W-:Y:S02]  /*1960*/  HADD2.F32 R79, -RZ, R72.H1_H1 ;  /* 0x30000048ff4f7230 */ /* 0x000fe40000004100 */
[----:B------:R-:W-:Y:S01]  /*1970*/  FMUL.FTZ R141, R112, R141 ;  /* 0x0000008d708d7220 */ /* 0x000fe20000410000 */
[--C-:B------:R-:W-:Y:S01]  /*1980*/  HADD2.F32 R72, -RZ, R74.reuse.H0_H0 ;  /* 0x2000004aff487230 */ /* 0x100fe20000004100 */
[----:B------:R-:W-:Y:S01]  /*1990*/  F2FP.F16.F32.PACK_AB R70, R137, R135 ;  /* 0x000000878946723e */ /* 0x000fe200000000ff */
[----:B------:R-:W-:Y:S02]  /*19a0*/  HADD2.F32 R74, -RZ, R74.H1_H1 ;  /* 0x3000004aff4a7230 */ /* 0x000fe40000004100 */
[----:B------:R-:W-:Y:S01]  /*19b0*/  FMUL.FTZ R85, R81, R128 ;  /* 0x0000008051557220 */ /* 0x000fe20000410000 */
[----:B------:R-:W-:Y:S01]  /*19c0*/  HADD2.F32 R78, -RZ, R73.H0_H0 ;  /* 0x20000049ff4e7230 */ /* 0x000fe20000004100 */
[----:B------:R-:W-:Y:S01]  /*19d0*/  F2FP.F16.F32.PACK_AB R68, R69, R81 ;  /* 0x000000514544723e */ /* 0x000fe200000000ff */
[----:B------:R-:W-:-:S02]  /*19e0*/  HADD2.F32 R71, -RZ, R75.H0_H0 ;  /* 0x2000004bff477230 */ /* 0x000fc40000004100 */
[-C--:B------:R-:W-:Y:S01]  /*19f0*/  FMUL.FTZ R80, R69, R128.reuse ;  /* 0x0000008045507220 */ /* 0x080fe20000410000 */
[-C--:B------:R-:W-:Y:S01]  /*1a00*/  FMUL.FTZ R137, R137, R128.reuse ;  /* 0x0000008089897220 */ /* 0x080fe20000410000 */
[----:B------:R-:W-:Y:S02]  /*1a10*/  HADD2.F32 R73, -RZ, R73.H1_H1 ;  /* 0x30000049ff497230 */ /* 0x000fe40000004100 */
[-C--:B------:R-:W-:Y:S01]  /*1a20*/  FMUL.FTZ R81, R87, R128.reuse ;  /* 0x0000008057517220 */ /* 0x080fe20000410000 */
[----:B------:R-:W-:Y:S01]  /*1a30*/  HADD2.F32 R75, -RZ, R75.H1_H1 ;  /* 0x3000004bff4b7230 */ /* 0x000fe20000004100 */
[C---:B------:R-:W-:Y:S01]  /*1a40*/  F2FP.F16.F32.PACK_AB R69, R131.reuse, R87 ;  /* 0x000000578345723e */ /* 0x040fe200000000ff */
[-C--:B------:R-:W-:Y:S01]  /*1a50*/  FMUL.FTZ R84, R131, R128.reuse ;  /* 0x0000008083547220 */ /* 0x080fe20000410000 */
[-C--:B------:R-:W-:Y:S01]  /*1a60*/  FMUL.FTZ R87, R135, R128.reuse ;  /* 0x0000008087577220 */ /* 0x080fe20000410000 */
        /* <DEDUP_REMOVED lines=22> */
[----:B------:R-:W-:-:S07]  /*1bd0*/  F2FP.F16.F32.PACK_AB R75, R75, R86 ;  /* 0x000000564b4b723e */ /* 0x000fce00000000ff */
.L_x_4059:
        /* <DEDUP_REMOVED lines=32> */
[----:B-----5:R-:W-:-:S02]  /*1de0*/  HADD2.F32 R74, -RZ, R76.H0_H0 ;  /* 0x2000004cff4a7230 */ /* 0x020fc40000004100 */
[----:B------:R-:W-:Y:S01]  /*1df0*/  FMUL.FTZ R116, R112, R83 ;  /* 0x0000005370747220 */ /* 0x000fe20000410000 */
        /* <DEDUP_REMOVED lines=8> */
[----:B------:R-:W-:Y:S01]  /*1e80*/  HADD2.F32 R113, -RZ, R78.H1_H1 ;  /* 0x3000004eff717230 */ /* 0x000fe20000004100 */
[C---:B------:R-:W-:Y:S01]  /*1e90*/  F2FP.F16.F32.PACK_AB R70, R117.reuse, R119 ;  /* 0x000000777546723e */ /* 0x040fe200000000ff */
[-C--:B------:R-:W-:Y:S01]  /*1ea0*/  FMUL.FTZ R112, R117, R128.reuse ;  /* 0x0000008075707220 */ /* 0x080fe20000410000 */
[--C-:B------:R-:W-:Y:S02]  /*1eb0*/  HADD2.F32 R72, -RZ, R79.reuse.H0_H0 ;  /* 0x2000004fff487230 */ /* 0x100fe40000004100 */
[-C--:B------:R-:W-:Y:S01]  /*1ec0*/  FMUL.FTZ R87, R119, R128.reuse ;  /* 0x0000008077577220 */ /* 0x080fe20000410000 */
[----:B------:R-:W-:Y:S02]  /*1ed0*/  HADD2.F32 R71, -RZ, R79.H1_H1 ;  /* 0x3000004fff477230 */ /* 0x000fe40000004100 */
        /* <DEDUP_REMOVED lines=26> */
.L_x_4060:
        /* <DEDUP_REMOVED lines=31> */
[----:B------:R-:W-:-:S02]  /*2270*/  HADD2.F32 R84, -RZ, R78.H1_H1 ;  /* 0x3000004eff547230 */ /* 0x000fc40000004100 */
[-C--:B------:R-:W-:Y:S01]  /*2280*/  FMUL.FTZ R112, R121, R128.reuse ;  /* 0x0000008079707220 */ /* 0x080fe20000410000 */
[-C--:B------:R-:W-:Y:S01]  /*2290*/  FMUL.FTZ R119, R119, R128.reuse ;  /* 0x0000008077777220 */ /* 0x080fe20000410000 */
[-C--:B------:R-:W-:Y:S01]  /*22a0*/  FMUL.FTZ R117, R117, R128.reuse ;  /* 0x0000008075757220 */ /* 0x080fe20000410000 */
[-C--:B------:R-:W-:Y:S01]  /*22b0*/  FMUL.FTZ R115, R115, R128.reuse ;  /* 0x0000008073737220 */ /* 0x080fe20000410000 */
[----:B------:R-:W-:Y:S01]  /*22c0*/  FMUL.FTZ R128, R83, R128 ;  /* 0x0000008053807220 */ /* 0x000fe20000410000 */
[----:B------:R-:W-:Y:S02]  /*22d0*/  HADD2.F32 R114, -RZ, R78.H0_H0 ;  /* 0x2000004eff727230 */ /* 0x000fe40000004100 */
[----:B------:R-:W-:Y:S01]  /*22e0*/  FMUL.FTZ R78, R74, R73 ;  /* 0x000000494a4e7220 */ /* 0x000fe20000410000 */
        /* <DEDUP_REMOVED lines=15> */
[----:B------:R-:W-:Y:S01]  /*23e0*/  FMUL.FTZ R85, R119, R114 ;  /* 0x0000007277557220 */ /* 0x000fe20000410000 */
[----:B------:R-:W-:Y:S01]  /*23f0*/  FMUL.FTZ R87, R115, R87 ;  /* 0x0000005773577220 */ /* 0x000fe20000410000 */
[----:B------:R-:W-:Y:S01]  /*2400*/  FMUL.FTZ R86, R128, R86 ;  /* 0x0000005680567220 */ /* 0x000fe20000410000 */
[----:B------:R-:W-:-:S02]  /*2410*/  F2FP.F16.F32.PACK_AB R73, R112, R123 ;  /* 0x0000007b7049723e */ /* 0x000fc400000000ff */
[----:B------:R-:W-:Y:S02]  /*2420*/  F2FP.F16.F32.PACK_AB R74, R117, R74 ;  /* 0x0000004a754a723e */ /* 0x000fe400000000ff */
[----:B------:R-:W-:-:S07]  /*2430*/  F2FP.F16.F32.PACK_AB R75, R76, R75 ;  /* 0x0000004b4c4b723e */ /* 0x000fce00000000ff */
.L_x_4061:
[----:B------:R-:W0:Y:S01]  /*2440*/  @P1 LDC.64 R76, c[0x0][0x478] ;  /* 0x00011e00ff4c1b82 */ /* 0x000e220000000a00 */
[----:B------:R-:W-:-:S04]  /*2450*/  IMAD.WIDE.U32 R80, R111, 0x10, R80 ;  /* 0x000000106f507825 */ /* 0x000fc800078e0050 */
[----:B0-----:R-:W-:-:S05]  /*2460*/  @P1 IMAD.WIDE.U32 R76, R111, 0x10, R76 ;  /* 0x000000106f4c1825 */ /* 0x001fca00078e004c */
[----:B------:R0:W-:Y:S04]  /*2470*/  @P1 STG.E.128 desc[UR8][R76.64], R68 ;  /* 0x000000444c001986 */ /* 0x0001e8000c101d08 */
[----:B------:R0:W-:Y:S01]  /*2480*/  STG.E.128 desc[UR8][R80.64], R72 ;  /* 0x0000004850007986 */ /* 0x0001e2000c101d08 */
[----:B------:R-:W-:Y:S05]  /*2490*/  BRA `(.L_x_4062) ;  /* 0x0000001000c07947 */ /* 0x000fea0003800000 */
.L_x_4057:
        /* <DEDUP_REMOVED lines=12> */
[-C--:B------:R-:W-:Y:S01]  /*2560*/  FFMA.FTZ R141, R141, R129.reuse, R130 ;  /* 0x000000818d8d7223 */ /* 0x080fe20000010082 */
[----:B------:R-:W-:Y:S01]  /*2570*/  FADD.FTZ R144, R131, -R144 ;  /* 0x8000009083907221 */ /* 0x000fe20000010000 */
[----:B------:R-:W-:Y:S01]  /*2580*/  FFMA.FTZ R139, R139, R129, R130 ;  /* 0x000000818b8b7223 */ /* 0x000fe20000010082 */
[----:B------:R-:W-:Y:S01]  /*2590*/  FADD.FTZ R86, R86, -R87 ;  /* 0x8000005756567221 */ /* 0x000fe20000010000 */
[----:B------:R-:W-:-:S02]  /*25a0*/  HADD2.F32 R131, -RZ, R61.H1_H1 ;  /* 0x3000003dff837230 */ /* 0x000fc40000004100 */
[----:B------:R-:W-:Y:S01]  /*25b0*/  FADD.FTZ R80, R80, -R81 ;  /* 0x8000005150507221 */ /* 0x000fe20000010000 */
[----:B------:R-:W-:Y:S01]  /*25c0*/  FADD.FTZ R132, R132, -R135 ;  /* 0x8000008784847221 */ /* 0x000fe20000010000 */
[----:B------:R-:W-:Y:S01]  /*25d0*/  FADD.FTZ R134, R134, -R137 ;  /* 0x8000008986867221 */ /* 0x000fe20000010000 */
[----:B------:R-:W-:Y:S02]  /*25e0*/  HADD2.F32 R87, -RZ, R61.H0_H0 ;  /* 0x2000003dff577230 */ /* 0x000fe40000004100 */
[----:B------:R-:W-:Y:S01]  /*25f0*/  FADD.FTZ R84, R84, -R85 ;  /* 0x8000005554547221 */ /* 0x000fe20000010000 */
[----:B------:R-:W-:Y:S02]  /*2600*/  HADD2.F32 R133, -RZ, R62.H0_H0 ;  /* 0x2000003eff857230 */ /* 0x000fe40000004100 */
[----:B------:R-:W-:Y:S01]  /*2610*/  FADD.FTZ R138, R138, -R141 ;  /* 0x8000008d8a8a7221 */ /* 0x000fe20000010000 */
[----:B------:R-:W-:Y:S02]  /*2620*/  HADD2.F32 R81, -RZ, R60.H0_H0 ;  /* 0x2000003cff517230 */ /* 0x000fe40000004100 */
[----:B------:R-:W-:Y:S01]  /*2630*/  FADD.FTZ R136, R136, -R139 ;  /* 0x8000008b88887221 */ /* 0x000fe20000010000 */
[----:B------:R-:W-:-:S02]  /*2640*/  HADD2.F32 R135, -RZ, R62.H1_H1 ;  /* 0x3000003eff877230 */ /* 0x000fc40000004100 */
[C---:B------:R-:W-:Y:S01]  /*2650*/  FFMA.FTZ R131, R112.reuse, R144, R131 ;  /* 0x0000009070837223 */ /* 0x040fe20000010083 */
[--C-:B------:R-:W-:Y:S02]  /*2660*/  HADD2.F32 R137, -RZ, R63.reuse.H0_H0 ;  /* 0x2000003fff897230 */ /* 0x100fe40000004100 */
[C---:B------:R-:W-:Y:S01]  /*2670*/  FFMA.FTZ R87, R112.reuse, R86, R87 ;  /* 0x0000005670577223 */ /* 0x040fe20000010057 */
[----:B------:R-:W-:Y:S02]  /*2680*/  HADD2.F32 R85, -RZ, R60.H1_H1 ;  /* 0x3000003cff557230 */ /* 0x000fe40000004100 */
[C---:B------:R-:W-:Y:S01]  /*2690*/  FFMA.FTZ R133, R112.reuse, R132, R133 ;  /* 0x0000008470857223 */ /* 0x040fe20000010085 */
[----:B------:R-:W-:Y:S02]  /*26a0*/  HADD2.F32 R141, -RZ, R63.H1_H1 ;  /* 0x3000003fff8d7230 */ /* 0x000fe40000004100 */
[C---:B------:R-:W-:Y:S01]  /*26b0*/  FFMA.FTZ R81, R112.reuse, R80, R81 ;  /* 0x0000005070517223 */ /* 0x040fe20000010051 */
[C---:B------:R-:W-:Y:S01]  /*26c0*/  FFMA.FTZ R135, R112.reuse, R134, R135 ;  /* 0x0000008670877223 */ /* 0x040fe20000010087 */
[----:B------:R-:W-:Y:S01]  /*26d0*/  FFMA.FTZ R139, R112, R136, R137 ;  /* 0x00000088708b7223 */ /* 0x000fe20000010089 */
[----:B-----5:R-:W-:-:S02]  /*26e0*/  HADD2.F32 R142, -RZ, R72.H0_H0 ;  /* 0x20000048ff8e7230 */ /* 0x020fc40000004100 */
[C---:B------:R-:W-:Y:S01]  /*26f0*/  FFMA.FTZ R85, R112.reuse, R84, R85 ;  /* 0x0000005470557223 */ /* 0x040fe20000010055 */
[----:B------:R-:W-:Y:S02]  /*2700*/  HADD2.F32 R140, -RZ, R72.H1_H1 ;  /* 0x30000048ff8c7230 */ /* 0x000fe40000004100 */
[----:B------:R-:W-:Y:S01]  /*2710*/  FFMA.FTZ R141, R112, R138, R141 ;  /* 0x0000008a708d7223 */ /* 0x000fe2000001008d */
[--C-:B------:R-:W-:Y:S02]  /*2720*/  HADD2.F32 R78, -RZ, R73.reuse.H1_H1 ;  /* 0x30000049ff4e7230 */ /* 0x100fe40000004100 */
[-C--:B------:R-:W-:Y:S01]  /*2730*/  FMUL.FTZ R84, R131, R128.reuse ;  /* 0x0000008083547220 */ /* 0x080fe20000410000 */
[----:B------:R-:W-:Y:S02]  /*2740*/  HADD2.F32 R79, -RZ, R73.H0_H0 ;  /* 0x20000049ff4f7230 */ /* 0x000fe40000004100 */
[----:B------:R-:W-:Y:S01]  /*2750*/  FMUL.FTZ R87, R87, R128 ;  /* 0x0000008057577220 */ /* 0x000fe20000410000 */
[----:B------:R-:W-:-:S02]  /*2760*/  HADD2.F32 R72, -RZ, R74.H0_H0 ;  /* 0x2000004aff487230 */ /* 0x000fc40000004100 */
[-C--:B------:R-:W-:Y:S01]  /*2770*/  FMUL.FTZ R137, R133, R128.reuse ;  /* 0x0000008085897220 */ /* 0x080fe20000410000 */
[----:B------:R-:W-:Y:S02]  /*2780*/  HADD2.F32 R74, -RZ, R74.H1_H1 ;  /* 0x3000004aff4a7230 */ /* 0x000fe40000004100 */
[-C--:B------:R-:W-:Y:S01]  /*2790*/  FMUL.FTZ R81, R81, R128.reuse ;  /* 0x0000008051517220 */ /* 0x080fe20000410000 */
[--C-:B------:R-:W-:Y:S02]  /*27a0*/  HADD2.F32 R73, -RZ, R75.reuse.H0_H0 ;  /* 0x2000004bff497230 */ /* 0x100fe40000004100 */
        /* <DEDUP_REMOVED lines=26> */
.L_x_4063:
[-CC-:B------:R-:W-:Y:S01]  /*2950*/  FFMA.FTZ R68, R133, R129.reuse, R130.reuse ;  /* 0x0000008185447223 */ /* 0x180fe20000010082 */
[-CC-:B------:R-:W-:Y:S01]  /*2960*/  FFMA.FTZ R85, R85, R129.reuse, R130.reuse ;  /* 0x0000008155557223 */ /* 0x180fe20000010082 */
[-CC-:B------:R-:W-:Y:S01]  /*2970*/  FFMA.FTZ R87, R87, R129.reuse, R130.reuse ;  /* 0x0000008157577223 */ /* 0x180fe20000010082 */
[----:B------:R-:W-:Y:S01]  /*2980*/  FFMA.FTZ R81, R81, R129, R130 ;  /* 0x0000008151517223 */ /* 0x000fe20000010082 */
[----:B------:R-:W-:Y:S01]  /*2990*/  FADD.FTZ R131, R131, -R68 ;  /* 0x8000004483837221 */ /* 0x000fe20000010000 */
[--C-:B------:R-:W-:Y:S02]  /*29a0*/  HADD2.F32 R68, -RZ, R60.reuse.H1_H1 ;  /* 0x3000003cff447230 */ /* 0x100fe40000004100 */
[----:B------:R-:W-:Y:S01]  /*29b0*/  FADD.FTZ R85, R84, -R85 ;  /* 0x8000005554557221 */ /* 0x000fe20000010000 */
[----:B------:R-:W-:Y:S02]  /*29c0*/  HADD2.F32 R70, -RZ, R61.H0_H0 ;  /* 0x2000003dff467230 */ /* 0x000fe40000004100 */
[----:B------:R-:W-:Y:S01]  /*29d0*/  FADD.FTZ R87, R86, -R87 ;  /* 0x8000005756577221 */ /* 0x000fe20000010000 */
[----:B------:R-:W-:-:S02]  /*29e0*/  HADD2.F32 R69, -RZ, R60.H0_H0 ;  /* 0x2000003cff457230 */ /* 0x000fc40000004100 */
[----:B------:R-:W-:Y:S01]  /*29f0*/  FADD.FTZ R81, R80, -R81 ;  /* 0x8000005150517221 */ /* 0x000fe20000010000 */
[-CC-:B------:R-:W-:Y:S01]  /*2a00*/  FFMA.FTZ R135, R135, R129.reuse, R130.reuse ;  /* 0x0000008187877223 */ /* 0x180fe20000010082 */
[----:B------:R-:W-:Y:S01]  /*2a10*/  FFMA.FTZ R137, R137, R129, R130 ;  /* 0x0000008189897223 */ /* 0x000fe20000010082 */
[C---:B------:R-:W-:Y:S01]  /*2a20*/  FFMA.FTZ R85, R112.reuse, R85, R68 ;  /* 0x0000005570557223 */ /* 0x040fe20000010044 */
[C---:B------:R-:W-:Y:S01]  /*2a30*/  FFMA.FTZ R87, R112.reuse, R87, R70 ;  /* 0x0000005770577223 */ /* 0x040fe20000010046 */
[-CC-:B------:R-:W-:Y:S01]  /*2a40*/  FFMA.FTZ R139, R139, R129.reuse, R130.reuse ;  /* 0x000000818b8b7223 */ /* 0x180fe20000010082 */
[----:B------:R-:W-:Y:S01]  /*2a50*/  FFMA.FTZ R141, R141, R129, R130 ;  /* 0x000000818d8d7223 */ /* 0x000fe20000010082 */
[----:B------:R-:W-:Y:S01]  /*2a60*/  FFMA.FTZ R69, R112, R81, R69 ;  /* 0x0000005170457223 */ /* 0x000fe20000010045 */
[--C-:B------:R-:W-:Y:S02]  /*2a70*/  HADD2.F32 R68, -RZ, R62.reuse.H0_H0 ;  /* 0x2000003eff447230 */ /* 0x100fe40000004100 */
[----:B------:R-:W-:Y:S01]  /*2a80*/  FADD.FTZ R135, R132, -R135 ;  /* 0x8000008784877221 */ /* 0x000fe20000010000 */
[----:B------:R-:W-:-:S02]  /*2a90*/  HADD2.F32 R70, -RZ, R62.H1_H1 ;  /* 0x3000003eff467230 */ /* 0x000fc40000004100 */
[----:B------:R-:W-:Y:S01]  /*2aa0*/  FADD.FTZ R137, R134, -R137 ;  /* 0x8000008986897221 */ /* 0x000fe20000010000 */
[----:B------:R-:W-:Y:S02]  /*2ab0*/  HADD2.F32 R81, -RZ, R61.H1_H1 ;  /* 0x3000003dff517230 */ /* 0x000fe40000004100 */
[----:B------:R-:W-:Y:S01]  /*2ac0*/  FADD.FTZ R139, R136, -R139 ;  /* 0x8000008b888b7221 */ /* 0x000fe20000010000 */
[--C-:B------:R-:W-:Y:S02]  /*2ad0*/  HADD2.F32 R80, -RZ, R63.reuse.H0_H0 ;  /* 0x2000003fff507230 */ /* 0x100fe40000004100 */
[----:B------:R-:W-:Y:S01]  /*2ae0*/  FADD.FTZ R141, R138, -R141 ;  /* 0x8000008d8a8d7221 */ /* 0x000fe20000010000 */
[----:B------:R-:W-:Y:S02]  /*2af0*/  HADD2.F32 R84, -RZ, R63.H1_H1 ;  /* 0x3000003fff547230 */ /* 0x000fe40000004100 */
[C---:B------:R-:W-:Y:S01]  /*2b00*/  FFMA.FTZ R135, R112.reuse, R135, R68 ;  /* 0x0000008770877223 */ /* 0x040fe20000010044 */
[C---:B------:R-:W-:Y:S01]  /*2b10*/  FFMA.FTZ R137, R112.reuse, R137, R70 ;  /* 0x0000008970897223 */ /* 0x040fe20000010046 */
[C---:B------:R-:W-:Y:S01]  /*2b20*/  FFMA.FTZ R131, R112.reuse, R131, R81 ;  /* 0x0000008370837223 */ /* 0x040fe20000010051 */
[C---:B------:R-:W-:Y:S01]  /*2b30*/  FFMA.FTZ R139, R112.reuse, R139, R80 ;  /* 0x0000008b708b7223 */ /* 0x040fe20000010050 */
[----:B------:R-:W-:Y:S01]  /*2b40*/  FFMA.FTZ R141, R112, R141, R84 ;  /* 0x0000008d708d7223 */ /* 0x000fe20000010054 */
[----:B-----5:R-:W-:-:S02]  /*2b50*/  HADD2.F32 R140, -RZ, R72.H0_H0 ;  /* 0x20000048ff8c7230 */ /* 0x020fc40000004100 */
[-C--:B------:R-:W-:Y:S01]  /*2b60*/  FMUL.FTZ R81, R69, R128.reuse ;  /* 0x0000008045517220 */ /* 0x080fe20000410000 */
[----:B------:R-:W-:Y:S01]  /*2b70*/  HADD2.F32 R79, -RZ, R72.H1_H1 ;  /* 0x30000048ff4f7230 */ /* 0x000fe20000004100 */
[C---:B------:R-:W-:Y:S01]  /*2b80*/  F2FP.F16.F32.PACK_AB R68, R85.reuse, R69 ;  /* 0x000000455544723e */ /* 0x040fe200000000ff */
[--C-:B------:R-:W-:Y:S02]  /*2b90*/  HADD2.F32 R71, -RZ, R74.reuse.H0_H0 ;  /* 0x2000004aff477230 */ /* 0x100fe40000004100 */
[-C--:B------:R-:W-:Y:S01]  /*2ba0*/  FMUL.FTZ R80, R85, R128.reuse ;  /* 0x0000008055507220 */ /* 0x080fe20000410000 */
[----:B------:R-:W-:Y:S01]  /*2bb0*/  HADD2.F32 R78, -RZ, R73.H0_H0 ;  /* 0x20000049ff4e7230 */ /* 0x000fe20000004100 */
[----:B------:R-:W-:Y:S01]  /*2bc0*/  F2FP.F16.F32.PACK_AB R70, R137, R135 ;  /* 0x000000878946723e */ /* 0x000fe200000000ff */
[----:B------:R-:W-:Y:S02]  /*2bd0*/  HADD2.F32 R74, -RZ, R74.H1_H1 ;  /* 0x3000004aff4a7230 */ /* 0x000fe40000004100 */
[----:B------:R-:W-:Y:S01]  /*2be0*/  FMUL.FTZ R85, R87, R128 ;  /* 0x0000008057557220 */ /* 0x000fe20000410000 */
[----:B------:R-:W-:Y:S01]  /*2bf0*/  HADD2.F32 R72, -RZ, R75.H0_H0 ;  /* 0x2000004bff487230 */ /* 0x000fe20000004100 */
[----:B------:R-:W-:Y:S01]  /*2c00*/  F2FP.F16.F32.PACK_AB R69, R131, R87 ;  /* 0x000000578345723e */ /* 0x000fe200000000ff */
[----:B------:R-:W-:-:S02]  /*2c10*/  HADD2.F32 R73, -RZ, R73.H1_H1 ;  /* 0x30000049ff497230 */ /* 0x000fc40000004100 */
[-C--:B------:R-:W-:Y:S01]  /*2c20*/  FMUL.FTZ R137, R137, R128.reuse ;  /* 0x0000008089897220 */ /* 0x080fe20000410000 */
[----:B------:R-:W-:Y:S02]  /*2c30*/  HADD2.F32 R75, -RZ, R75.H1_H1 ;  /* 0x3000004bff4b7230 */ /* 0x000fe40000004100 */
        /* <DEDUP_REMOVED lines=25> */
.L_x_4064:
        /* <DEDUP_REMOVED lines=19> */
[----:B0-----:R-:W-:Y:S02]  /*2f00*/  HADD2.F32 R75, -RZ, R67.H1_H1 ;  /* 0x30000043ff4b7230 */ /* 0x001fe40000004100 */
[----:B------:R-:W-:Y:S01]  /*2f10*/  FADD.FTZ R126, R127, -R126 ;  /* 0x8000007e7f7e7221 */ /* 0x000fe20000010000 */
[----:B------:R-:W-:-:S02]  /*2f20*/  HADD2.F32 R69, -RZ, R64.H0_H0 ;  /* 0x20000040ff457230 */ /* 0x000fc40000004100 */
[----:B------:R-:W-:Y:S01]  /*2f30*/  FADD.FTZ R129, R82, -R129 ;  /* 0x8000008152817221 */ /* 0x000fe20000010000 */
[----:B------:R-:W-:Y:S02]  /*2f40*/  HADD2.F32 R73, -RZ, R64.H1_H1 ;  /* 0x30000040ff497230 */ /* 0x000fe40000004100 */
[----:B------:R-:W-:Y:S01]  /*2f50*/  FADD.FTZ R114, R115, -R114 ;  /* 0x8000007273727221 */ /* 0x000fe20000010000 */
[----:B------:R-:W-:Y:S01]  /*2f60*/  FADD.FTZ R124, R124, -R125 ;  /* 0x8000007d7c7c7221 */ /* 0x000fe20000010000 */
[----:B------:R-:W-:Y:S01]  /*2f70*/  FADD.FTZ R68, R116, -R117 ;  /* 0x8000007574447221 */ /* 0x000fe20000010000 */
[--C-:B------:R-:W-:Y:S02]  /*2f80*/  HADD2.F32 R113, -RZ, R66.reuse.H0_H0 ;  /* 0x20000042ff717230 */ /* 0x100fe40000004100 */
[----:B------:R-:W-:Y:S01]  /*2f90*/  FADD.FTZ R118, R119, -R118 ;  /* 0x8000007677767221 */ /* 0x000fe20000010000 */
[----:B------:R-:W-:Y:S02]  /*2fa0*/  HADD2.F32 R115, -RZ, R66.H1_H1 ;  /* 0x30000042ff737230 */ /* 0x000fe40000004100 */
[----:B------:R-:W-:Y:S01]  /*2fb0*/  FFMA.FTZ R116, R112, R129, R75 ;  /* 0x0000008170747223 */ /* 0x000fe2000001004b */
[----:B-----5:R-:W-:-:S02]  /*2fc0*/  HADD2.F32 R87, -RZ, R79.H0_H0 ;  /* 0x2000004fff577230 */ /* 0x020fc40000004100 */
[----:B------:R-:W-:Y:S01]  /*2fd0*/  FADD.FTZ R122, R123, -R122 ;  /* 0x8000007a7b7a7221 */ /* 0x000fe20000010000 */
[----:B------:R-:W-:Y:S02]  /*2fe0*/  HADD2.F32 R86, -RZ, R79.H1_H1 ;  /* 0x3000004fff567230 */ /* 0x000fe40000004100 */
[----:B------:R-:W-:Y:S01]  /*2ff0*/  FADD.FTZ R120, R120, -R121 ;  /* 0x8000007978787221 */ /* 0x000fe20000010000 */
[--C-:B------:R-:W-:Y:S02]  /*3000*/  HADD2.F32 R75, -RZ, R65.reuse.H0_H0 ;  /* 0x20000041ff4b7230 */ /* 0x100fe40000004100 */
[C---:B------:R-:W-:Y:S01]  /*3010*/  FFMA.FTZ R69, R112.reuse, R126, R69 ;  /* 0x0000007e70457223 */ /* 0x040fe20000010045 */
[----:B------:R-:W-:Y:S02]  /*3020*/  HADD2.F32 R79, -RZ, R65.H1_H1 ;  /* 0x30000041ff4f7230 */ /* 0x000fe40000004100 */
[----:B------:R-:W-:Y:S01]  /*3030*/  FFMA.FTZ R73, R112, R124, R73 ;  /* 0x0000007c70497223 */ /* 0x000fe20000010049 */
[----:B------:R-:W-:-:S02]  /*3040*/  HADD2.F32 R117, -RZ, R67.H0_H0 ;  /* 0x20000043ff757230 */ /* 0x000fc40000004100 */
[C---:B------:R-:W-:Y:S01]  /*3050*/  FFMA.FTZ R113, R112.reuse, R118, R113 ;  /* 0x0000007670717223 */ /* 0x040fe20000010071 */
[C---:B------:R-:W-:Y:S01]  /*3060*/  FFMA.FTZ R115, R112.reuse, R68, R115 ;  /* 0x0000004470737223 */ /* 0x040fe20000010073 */
[C---:B------:R-:W-:Y:S01]  /*3070*/  FFMA.FTZ R75, R112.reuse, R122, R75 ;  /* 0x0000007a704b7223 */ /* 0x040fe2000001004b */
[C---:B------:R-:W-:Y:S01]  /*3080*/  FFMA.FTZ R79, R112.reuse, R120, R79 ;  /* 0x00000078704f7223 */ /* 0x040fe2000001004f */
[----:B------:R-:W-:Y:S01]  /*3090*/  FFMA.FTZ R117, R112, R114, R117 ;  /* 0x0000007270757223 */ /* 0x000fe20000010075 */
[--C-:B------:R-:W-:Y:S01]  /*30a0*/  HADD2.F32 R71, -RZ, R76.reuse.H0_H0 ;  /* 0x2000004cff477230 */ /* 0x100fe20000004100 */
[----:B------:R-:W-:Y:S01]  /*30b0*/  F2FP.F16.F32.PACK_AB R68, R73, R69 ;  /* 0x000000454944723e */ /* 0x000fe200000000ff */
[----:B------:R-:W-:Y:S02]  /*30c0*/  HADD2.F32 R76, -RZ, R76.H1_H1 ;  /* 0x3000004cff4c7230 */ /* 0x000fe40000004100 */
[----:B------:R-:W-:Y:S01]  /*30d0*/  FMUL.FTZ R72, R69, R128 ;  /* 0x0000008045487220 */ /* 0x000fe20000410000 */
[----:B------:R-:W-:-:S02]  /*30e0*/  HADD2.F32 R83, -RZ, R77.H0_H0 ;  /* 0x2000004dff537230 */ /* 0x000fc40000004100 */
[-C--:B------:R-:W-:Y:S01]  /*30f0*/  FMUL.FTZ R73, R73, R128.reuse ;  /* 0x0000008049497220 */ /* 0x080fe20000410000 */
[-C--:B------:R-:W-:Y:S01]  /*3100*/  FMUL.FTZ R114, R113, R128.reuse ;  /* 0x0000008071727220 */ /* 0x080fe20000410000 */
[----:B------:R-:W-:Y:S01]  /*3110*/  F2FP.F16.F32.PACK_AB R70, R115, R113 ;  /* 0x000000717346723e */ /* 0x000fe200000000ff */
[--C-:B------:R-:W-:Y:S02]  /*3120*/  HADD2.F32 R85, -RZ, R78.reuse.H0_H0 ;  /* 0x2000004eff557230 */ /* 0x100fe40000004100 */
[-C--:B------:R-:W-:Y:S01]  /*3130*/  FMUL.FTZ R74, R75, R128.reuse ;  /* 0x000000804b4a7220 */ /* 0x080fe20000410000 */
[----:B------:R-:W-:Y:S02]  /*3140*/  HADD2.F32 R84, -RZ, R78.H1_H1 ;  /* 0x3000004eff547230 */ /* 0x000fe40000004100 */
[-C--:B------:R-:W-:Y:S01]  /*3150*/  FMUL.FTZ R112, R79, R128.reuse ;  /* 0x000000804f707220 */ /* 0x080fe20000410000 */
[-C--:B------:R-:W-:Y:S01]  /*3160*/  FMUL.FTZ R115, R115, R128.reuse ;  /* 0x0000008073737220 */ /* 0x080fe20000410000 */
[-C--:B------:R-:W-:Y:S01]  /*3170*/  FMUL.FTZ R113, R117, R128.reuse ;  /* 0x0000008075717220 */ /* 0x080fe20000410000 */
[----:B------:R-:W-:Y:S01]  /*3180*/  FMUL.FTZ R128, R116, R128 ;  /* 0x0000008074807220 */ /* 0x000fe20000410000 */
        /* <DEDUP_REMOVED lines=17> */
[----:B------:R-:W-:Y:S01]  /*32a0*/  F2FP.F16.F32.PACK_AB R72, R73, R72 ;  /* 0x000000484948723e */ /* 0x000fe200000000ff */
[----:B------:R-:W-:Y:S01]  /*32b0*/  FMUL.FTZ R82, R112, R77 ;  /* 0x0000004d70527220 */ /* 0x000fe20000410000 */
[----:B------:R-:W-:Y:S02]  /*32c0*/  F2FP.F16.F32.PACK_AB R73, R75, R74 ;  /* 0x0000004a4b49723e */ /* 0x000fe400000000ff */
[----:B------:R-:W-:Y:S02]  /*32d0*/  F2FP.F16.F32.PACK_AB R71, R116, R117 ;  /* 0x000000757447723e */ /* 0x000fe400000000ff */
[----:B------:R-:W-:-:S02]  /*32e0*/  F2FP.F16.F32.PACK_AB R74, R115, R114 ;  /* 0x00000072734a723e */ /* 0x000fc400000000ff */
[----:B------:R-:W-:Y:S01]  /*32f0*/  F2FP.F16.F32.PACK_AB R75, R128, R113 ;  /* 0x00000071804b723e */ /* 0x000fe200000000ff */
[----:B------:R-:W-:Y:S06]  /*3300*/  BRA `(.L_x_4066) ;  /* 0x0000000400107947 */ /* 0x000fec0003800000 */
.L_x_4065:
        /* <DEDUP_REMOVED lines=8> */
[--C-:B0----5:R-:W-:Y:S02]  /*3390*/  HADD2.F32 R85, -RZ, R78.reuse.H0_H0 ;  /* 0x2000004eff557230 */ /* 0x121fe40000004100 */
        /* <DEDUP_REMOVED lines=8> */
[----:B------:R-:W-:Y:S01]  /*3420*/  FFMA.FTZ R129, R112, R129, R73 ;  /* 0x0000008170817223 */ /* 0x000fe20000010049 */
[----:B------:R-:W-:-:S02]  /*3430*/  HADD2.F32 R73, -RZ, R65.H0_H0 ;  /* 0x20000041ff497230 */ /* 0x000fc40000004100 */
[C---:B------:R-:W-:Y:S01]  /*3440*/  FFMA.FTZ R127, R112.reuse, R127, R74 ;  /* 0x0000007f707f7223 */ /* 0x040fe2000001004a */
[----:B------:R-:W-:Y:S02]  /*3450*/  HADD2.F32 R74, -RZ, R65.H1_H1 ;  /* 0x30000041ff4a7230 */ /* 0x000fe40000004100 */
[----:B------:R-:W-:Y:S01]  /*3460*/  FFMA.FTZ R125, R112, R125, R78 ;  /* 0x0000007d707d7223 */ /* 0x000fe2000001004e */
[----:B------:R-:W-:Y:S01]  /*3470*/  FADD.FTZ R121, R120, -R121 ;  /* 0x8000007978797221 */ /* 0x000fe20000010000 */
[----:B------:R-:W-:Y:S01]  /*3480*/  FADD.FTZ R115, R115, -R114 ;  /* 0x8000007273737221 */ /* 0x000fe20000010000 */
[--C-:B------:R-:W-:Y:S02]  /*3490*/  HADD2.F32 R78, -RZ, R66.reuse.H0_H0 ;  /* 0x20000042ff4e7230 */ /* 0x100fe40000004100 */
[----:B------:R-:W-:Y:S01]  /*34a0*/  FADD.FTZ R119, R119, -R118 ;  /* 0x8000007677777221 */ /* 0x000fe20000010000 */
[----:B------:R-:W-:Y:S02]  /*34b0*/  HADD2.F32 R82, -RZ, R66.H1_H1 ;  /* 0x30000042ff527230 */ /* 0x000fe40000004100 */
[----:B------:R-:W-:Y:S01]  /*34c0*/  FADD.FTZ R117, R116, -R117 ;  /* 0x8000007574757221 */ /* 0x000fe20000010000 */
[----:B------:R-:W-:-:S02]  /*34d0*/  HADD2.F32 R114, -RZ, R67.H0_H0 ;  /* 0x20000043ff727230 */ /* 0x000fc40000004100 */
[C---:B------:R-:W-:Y:S01]  /*34e0*/  FFMA.FTZ R73, R112.reuse, R123, R73 ;  /* 0x0000007b70497223 */ /* 0x040fe20000010049 */
[C---:B------:R-:W-:Y:S01]  /*34f0*/  FFMA.FTZ R121, R112.reuse, R121, R74 ;  /* 0x0000007970797223 */ /* 0x040fe2000001004a */
[C---:B------:R-:W-:Y:S01]  /*3500*/  FFMA.FTZ R119, R112.reuse, R119, R78 ;  /* 0x0000007770777223 */ /* 0x040fe2000001004e */
[--C-:B------:R-:W-:Y:S02]  /*3510*/  HADD2.F32 R83, -RZ, R77.reuse.H0_H0 ;  /* 0x2000004dff537230 */ /* 0x100fe40000004100 */
[C---:B------:R-:W-:Y:S01]  /*3520*/  FFMA.FTZ R117, R112.reuse, R117, R82 ;  /* 0x0000007570757223 */ /* 0x040fe20000010052 */
[----:B------:R-:W-:Y:S01]  /*3530*/  FFMA.FTZ R115, R112, R115, R114 ;  /* 0x0000007370737223 */ /* 0x000fe20000010072 */
[----:B------:R-:W-:Y:S02]  /*3540*/  HADD2.F32 R72, -RZ, R76.H0_H0 ;  /* 0x2000004cff487230 */ /* 0x000fe40000004100 */
[----:B------:R-:W-:Y:S01]  /*3550*/  FMUL.FTZ R73, R73, R128 ;  /* 0x0000008049497220 */ /* 0x000fe20000410000 */
[----:B------:R-:W-:-:S02]  /*3560*/  HADD2.F32 R77, -RZ, R77.H1_H1 ;  /* 0x3000004dff4d7230 */ /* 0x000fc40000004100 */
[-C--:B------:R-:W-:Y:S01]  /*3570*/  FMUL.FTZ R74, R121, R128.reuse ;  /* 0x00000080794a7220 */ /* 0x080fe20000410000 */
[----:B------:R-:W-:Y:S02]  /*3580*/  HADD2.F32 R76, -RZ, R76.H1_H1 ;  /* 0x3000004cff4c7230 */ /* 0x000fe40000004100 */
[-C--:B------:R-:W-:Y:S01]  /*3590*/  FMUL.FTZ R127, R127, R128.reuse ;  /* 0x000000807f7f7220 */ /* 0x080fe20000410000 */
[-C--:B------:R-:W-:Y:S01]  /*35a0*/  FMUL.FTZ R125, R125, R128.reuse ;  /* 0x000000807d7d7220 */ /* 0x080fe20000410000 */
[-C--:B------:R-:W-:Y:S01]  /*35b0*/  FMUL.FTZ R119, R119, R128.reuse ;  /* 0x0000008077777220 */ /* 0x080fe20000410000 */
[-C--:B------:R-:W-:Y:S01]  /*35c0*/  FMUL.FTZ R117, R117, R128.reuse ;  /* 0x0000008075757220 */ /* 0x080fe20000410000 */
[-C--:B------:R-:W-:Y:S01]  /*35d0*/  FMUL.FTZ R115, R115, R128.reuse ;  /* 0x0000008073737220 */ /* 0x080fe20000410000 */
        /* <DEDUP_REMOVED lines=23> */
.L_x_4066:
[----:B------:R-:W0:Y:S01]  /*3750*/  @P1 LDC.64 R76, c[0x0][0x478] ;  /* 0x00011e00ff4c1b82 */ /* 0x000e220000000a00 */
[----:B------:R-:W-:-:S04]  /*3760*/  IMAD.WIDE.U32 R80, R111, 0x10, R80 ;  /* 0x000000106f507825 */ /* 0x000fc800078e0050 */
[----:B0-----:R-:W-:-:S05]  /*3770*/  @P1 IMAD.WIDE.U32 R76, R111, 0x10, R76 ;  /* 0x000000106f4c1825 */ /* 0x001fca00078e004c */
[----:B------:R1:W-:Y:S04]  /*3780*/  @P1 STG.E.128 desc[UR8][R76.64], R68 ;  /* 0x000000444c001986 */ /* 0x0003e8000c101d08 */
[----:B------:R1:W-:Y:S02]  /*3790*/  STG.E.128 desc[UR8][R80.64], R72 ;  /* 0x0000004850007986 */ /* 0x0003e4000c101d08 */
.L_x_4062:
        /* <DEDUP_REMOVED lines=69> */
.L_x_4054:
        /* <DEDUP_REMOVED lines=22> */
.L_x_4068:
        /* <DEDUP_REMOVED lines=11> */
.L_x_8071:


//--------------------- .text._ZN10layer_norm13ln_bwd_kernelINS_13Kernel_traitsIf6__halfS2_S2_fjLj2048ELj1ELj1ELj4ELj16ENS_18Kernel_traits_baseILj2048EfS2_S2_S2_fjLj128EEEEELb0ELb1ELb1ELb0EEEvNS_9BwdParamsE --------------------------
	.section	.text._ZN10layer_norm13ln_bwd_kernelINS_13Kernel_traitsIf6__halfS2_S2_fjLj2048ELj1ELj1ELj4ELj16ENS_18Kernel_traits_baseILj2048EfS2_S2_S2_fjLj128EEEEELb0ELb1ELb1ELb0EEEvNS_9BwdParamsE,"ax",@progbits
	.align	128
        .global         _ZN10layer_norm13ln_bwd_kernelINS_13Kernel_traitsIf6__halfS2_S2_fjLj2048ELj1ELj1ELj4ELj16ENS_18Kernel_traits_baseILj2048EfS2_S2_S2_fjLj128EEEEELb0ELb1ELb1ELb0EEEvNS_9BwdParamsE
        .type           _ZN10layer_norm13ln_bwd_kernelINS_13Kernel_traitsIf6__halfS2_S2_fjLj2048ELj1ELj1ELj4ELj16ENS_18Kernel_traits_baseILj2048EfS2_S2_S2_fjLj128EEEEELb0ELb1ELb1ELb0EEEvNS_9BwdParamsE,@function
        .size           _ZN10layer_norm13ln_bwd_kernelINS_13Kernel_traitsIf6__halfS2_S2_fjLj2048ELj1ELj1ELj4ELj16ENS_18Kernel_traits_baseILj2048EfS2_S2_S2_fjLj128EEEEELb0ELb1ELb1ELb0EEEvNS_9BwdParamsE,(.L_x_8072 - _ZN10layer_norm13ln_bwd_kernelINS_13Kernel_traitsIf6__halfS2_S2_fjLj2048ELj1ELj1ELj4ELj16ENS_18Kernel_traits_baseILj2048EfS2_S2_S2_fjLj128EEEEELb0ELb1ELb1ELb0EEEvNS_9BwdParamsE)
        .other          _ZN10layer_norm13ln_bwd_kernelINS_13Kernel_traitsIf6__halfS2_S2_fjLj2048ELj1ELj1ELj4ELj16ENS_18Kernel_traits_baseILj2048EfS2_S2_S2_fjLj128EEEEELb0ELb1ELb1ELb0EEEvNS_9BwdParamsE,@"STO_CUDA_ENTRY STV_DEFAULT"
_ZN10layer_norm13ln_bwd_kernelINS_13Kernel_traitsIf6__halfS2_S2_fjLj2048ELj1ELj1ELj4ELj16ENS_18Kernel_traits_baseILj2048EfS2_S2_S2_fjLj128EEEEELb0ELb1ELb1ELb0EEEvNS_9BwdParamsE:
.text._ZN10layer_norm13ln_bwd_kernelINS_13Kernel_traitsIf6__halfS2_S2_fjLj2048ELj1ELj1ELj4ELj16ENS_18Kernel_traits_baseILj2048EfS2_S2_S2_fjLj128EEEEELb0ELb1ELb1ELb0EEEvNS_9BwdParamsE:
        /* <DEDUP_REMOVED lines=86> */
[----:B------:R-:W2:Y:S01]  /*0560*/  LDCU UR12, c[0x0][0x400] ;  /* 0x00008000ff0c77ac */ /* 0x000ea20008000800 */
[----:B------:R-:W3:Y:S01]  /*0570*/  LDCU.64 UR10, c[0x0][0x438] ;  /* 0x00008700ff0a77ac */ /* 0x000ee20008000a00 */
[----:B------:R-:W4:Y:S02]  /*0580*/  LDCU.64 UR4, c[0x0][0x478] ;  /* 0x00008f00ff0477ac */ /* 0x000f240008000a00 */
.L_x_4145:
        /* <DEDUP_REMOVED lines=23> */
[----:B------:R-:W-:-:S02]  /*0700*/  ISETP.NE.AND P0, PT, RZ, UR9, PT ;  /* 0x00000009ff007c0c */ /* 0x000fc4000bf05270 */
[----:B------:R-:W-:Y:S02]  /*0710*/  ISETP.GE.U32.AND P3, PT, R4, 0x100, PT ;  /* 0x000001000400780c */ /* 0x000fe40003f66070 */
[----:B------:R-:W-:Y:S02]  /*0720*/  MOV R151, RZ ;  /* 0x000000ff00977202 */ /* 0x000fe40000000f00 */
[----:B------:R-:W-:Y:S01]  /*0730*/  MOV R154, RZ ;  /* 0x000000ff009a7202 */ /* 0x000fe20000000f00 */
        /* <DEDUP_REMOVED lines=24> */
[--C-:B--2---:R-:W-:Y:S02]  /*08c0*/  HADD2.F32 R3, -RZ, R12.reuse.H0_H0 ;  /* 0x2000000cff037230 */ /* 0x104fe40000004100 */
[--C-:B------:R-:W-:Y:S02]  /*08d0*/  HADD2.F32 R127, -RZ, R13.reuse.H0_H0 ;  /* 0x2000000dff7f7230 */ /* 0x100fe40000004100 */
[----:B------:R-:W-:Y:S02]  /*08e0*/  HADD2.F32 R13, -RZ, R13.H1_H1 ;  /* 0x3000000dff0d7230 */ /* 0x000fe40000004100 */
[----:B------:R-:W-:Y:S01]  /*08f0*/  FADD.FTZ R3, -R142, R3 ;  /* 0x000000038e037221 */ /* 0x000fe20000010100 */
[----:B------:R-:W-:-:S02]  /*0900*/  HADD2.F32 R125, -RZ, R12.H1_H1 ;  /* 0x3000000cff7d7230 */ /* 0x000fc40000004100 */
[C---:B------:R-:W-:Y:S01]  /*0910*/  FADD.FTZ R127, -R142.reuse, R127 ;  /* 0x0000007f8e7f7221 */ /* 0x040fe20000010100 */
[----:B---3--:R-:W-:Y:S02]  /*0920*/  HADD2.F32 R11, -RZ, R116.H0_H0 ;  /* 0x20000074ff0b7230 */ /* 0x008fe40000004100 */
[----:B0-----:R-:W-:Y:S01]  /*0930*/  FADD.FTZ R121, -R142, R13 ;  /* 0x0000000d8e797221 */ /* 0x001fe20000010100 */
[----:B-----5:R-:W-:Y:S01]  /*0940*/  FMUL.FTZ R3, R6, R3 ;  /* 0x0000000306037220 */ /* 0x020fe20000410000 */
[--C-:B------:R-:W-:Y:S02]  /*0950*/  HADD2.F32 R129, -RZ, R14.reuse.H0_H0 ;  /* 0x2000000eff817230 */ /* 0x100fe40000004100 */
[----:B------:R-:W-:Y:S01]  /*0960*/  FADD.FTZ R125, -R142, R125 ;  /* 0x0000007d8e7d7221 */ /* 0x000fe20000010100 */
[----:B------:R-:W-:Y:S02]  /*0970*/  HADD2.F32 R151, -RZ, R14.H1_H1 ;  /* 0x3000000eff977230 */ /* 0x000fe40000004100 */
[----:B------:R-:W-:Y:S01]  /*0980*/  FMUL.FTZ R124, R6, R121 ;  /* 0x00000079067c7220 */ /* 0x000fe20000410000 */
[----:B------:R-:W-:-:S02]  /*0990*/  HADD2.F32 R120, -RZ, R117.H1_H1 ;  /* 0x30000075ff787230 */ /* 0x000fc40000004100 */
        /* <DEDUP_REMOVED lines=8> */
[----:B------:R-:W-:Y:S01]  /*0a20*/  FMUL.FTZ R11, R6, R127 ;  /* 0x0000007f060b7220 */ /* 0x000fe20000410000 */
[C---:B------:R-:W-:Y:S01]  /*0a30*/  FADD.FTZ R129, -R142.reuse, R129 ;  /* 0x000000818e817221 */ /* 0x040fe20000010100 */
[----:B------:R-:W-:Y:S01]  /*0a40*/  FADD.FTZ R151, -R142, R151 ;  /* 0x000000978e977221 */ /* 0x000fe20000010100 */
[----:B------:R-:W-:Y:S01]  /*0a50*/  FADD.FTZ R67, R67, R120 ;  /* 0x0000007843437221 */ /* 0x000fe20000010000 */
[-C--:B------:R-:W-:Y:S01]  /*0a60*/  FFMA.FTZ R51, R124, R120.reuse, R51 ;  /* 0x000000787c337223 */ /* 0x080fe20000010033 */
[----:B------:R-:W-:Y:S01]  /*0a70*/  FMUL.FTZ R125, R35, R120 ;  /* 0x00000078237d7220 */ /* 0x000fe20000410000 */
[----:B------:R-:W-:Y:S01]  /*0a80*/  FMUL.FTZ R13, R33, R122 ;  /* 0x0000007a210d7220 */ /* 0x000fe20000410000 */
[----:B------:R-:W-:Y:S01]  /*0a90*/  FADD.FTZ R120, RZ, R14 ;  /* 0x0000000eff787221 */ /* 0x000fe20000010000 */
[--C-:B------:R-:W-:Y:S02]  /*0aa0*/  HADD2.F32 R131, -RZ, R118.reuse.H0_H0 ;  /* 0x20000076ff837230 */ /* 0x100fe40000004100 */
[----:B------:R-:W-:Y:S01]  /*0ab0*/  FFMA.FTZ R121, R3, R14, RZ ;  /* 0x0000000e03797223 */ /* 0x000fe200000100ff */
[----:B------:R-:W-:-:S02]  /*0ac0*/  HADD2.F32 R118, -RZ, R118.H1_H1 ;  /* 0x30000076ff767230 */ /* 0x000fc40000004100 */
[----:B------:R-:W-:Y:S01]  /*0ad0*/  FADD.FTZ R66, R66, R15 ;  /* 0x0000000f42427221 */ /* 0x000fe20000010000 */
[-C--:B------:R-:W-:Y:S01]  /*0ae0*/  FFMA.FTZ R50, R11, R15.reuse, R50 ;  /* 0x0000000f0b327223 */ /* 0x080fe20000010032 */
[----:B------:R-:W-:Y:S01]  /*0af0*/  FMUL.FTZ R126, R34, R15 ;  /* 0x0000000f227e7220 */ /* 0x000fe20000410000 */
[C---:B------:R-:W-:Y:S01]  /*0b00*/  FMUL.FTZ R15, R6.reuse, R129 ;  /* 0x00000081060f7220 */ /* 0x040fe20000410000 */
[----:B------:R-:W-:Y:S01]  /*0b10*/  FMUL.FTZ R130, R6, R151 ;  /* 0x0000009706827220 */ /* 0x000fe20000410000 */
        /* <DEDUP_REMOVED lines=8> */
[----:B------:R-:W-:-:S02]  /*0ba0*/  HADD2.F32 R117, -RZ, R119.H0_H0 ;  /* 0x20000077ff757230 */ /* 0x000fc40000004100 */
[----:B------:R-:W-:Y:S01]  /*0bb0*/  FADD.FTZ R68, R68, R131 ;  /* 0x0000008344447221 */ /* 0x000fe20000010000 */
[-C--:B------:R-:W-:Y:S01]  /*0bc0*/  FFMA.FTZ R52, R15, R131.reuse, R52 ;  /* 0x000000830f347223 */ /* 0x080fe20000010034 */
[----:B------:R-:W-:Y:S01]  /*0bd0*/  FMUL.FTZ R128, R36, R131 ;  /* 0x0000008324807220 */ /* 0x000fe20000410000 */
[----:B------:R-:W-:Y:S01]  /*0be0*/  FMUL.FTZ R129, R6, R153 ;  /* 0x0000009906817220 */ /* 0x000fe20000410000 */
[----:B------:R-:W-:Y:S01]  /*0bf0*/  FADD.FTZ R131, R118, R125 ;  /* 0x0000007d76837221 */ /* 0x000fe20000010000 */
[----:B------:R-:W-:Y:S01]  /*0c00*/  FFMA.FTZ R118, R124, R125, R121 ;  /* 0x0000007d7c767223 */ /* 0x000fe20000010079 */
[----:B------:R-:W-:Y:S02]  /*0c10*/  HADD2.F32 R116, -RZ, R119.H1_H1 ;  /* 0x30000077ff747230 */ /* 0x000fe40000004100 */
        /* <DEDUP_REMOVED lines=18> */
.L_x_4073:
[----:B----4-:R-:W-:Y:S05]  /*0d40*/  BSYNC.RECONVERGENT B1 ;  /* 0x0000000000017941 */ /* 0x010fea0003800200 */
.L_x_4072:
        /* <DEDUP_REMOVED lines=14> */
[----:B------:R-:W-:Y:S02]  /*0e30*/  HADD2.F32 R117, -RZ, R117.H1_H1 ;  /* 0x30000075ff757230 */ /* 0x000fe40000004100 */
[C---:B------:R-:W-:Y:S01]  /*0e40*/  FADD.FTZ R139, -R142.reuse, R135 ;  /* 0x000000878e8b7221 */ /* 0x040fe20000010100 */
[----:B------:R-:W-:Y:S02]  /*0e50*/  HADD2.F32 R133, -RZ, R116.H0_H0 ;  /* 0x20000074ff857230 */ /* 0x000fe40000004100 */
[----:B------:R-:W-:Y:S01]  /*0e60*/  FADD.FTZ R141, -R142, R141 ;  /* 0x0000008d8e8d7221 */ /* 0x000fe20000010100 */
[----:B---3--:R-:W-:-:S02]  /*0e70*/  HADD2.F32 R135, -RZ, R120.H0_H0 ;  /* 0x20000078ff877230 */ /* 0x008fc40000004100 */
[C---:B------:R-:W-:Y:S01]  /*0e80*/  FADD.FTZ R145, -R142.reuse, R117 ;  /* 0x000000758e917221 */ /* 0x040fe20000010100 */
[--C-:B------:R-:W-:Y:S02]  /*0e90*/  HADD2.F32 R143, -RZ, R118.reuse.H0_H0 ;  /* 0x20000076ff8f7230 */ /* 0x100fe40000004100 */
[----:B------:R-:W-:Y:S01]  /*0ea0*/  FADD.FTZ R133, -R142, R133 ;  /* 0x000000858e857221 */ /* 0x000fe20000010100 */
[----:B------:R-:W-:Y:S02]  /*0eb0*/  HADD2.F32 R147, -RZ, R118.H1_H1 ;  /* 0x30000076ff937230 */ /* 0x000fe40000004100 */
[----:B-----5:R-:W-:Y:S01]  /*0ec0*/  FMUL.FTZ R140, R6, R145 ;  /* 0x00000091068c7220 */ /* 0x020fe20000410000 */
[----:B------:R-:W-:Y:S02]  /*0ed0*/  HADD2.F32 R118, -RZ, R121.H1_H1 ;  /* 0x30000079ff767230 */ /* 0x000fe40000004100 */
[----:B------:R-:W-:Y:S01]  /*0ee0*/  FMUL.FTZ R138, R16, R135 ;  /* 0x00000087108a7220 */ /* 0x000fe20000410000 */
[----:B------:R-:W-:-:S02]  /*0ef0*/  HADD2.F32 R120, -RZ, R120.H1_H1 ;  /* 0x30000078ff787230 */ /* 0x000fc40000004100 */
[C---:B------:R-:W-:Y:S01]  /*0f00*/  FMUL.FTZ R133, R6.reuse, R133 ;  /* 0x0000008506857220 */ /* 0x040fe20000410000 */
[--C-:B------:R-:W-:Y:S02]  /*0f10*/  HADD2.F32 R153, -RZ, R119.reuse.H0_H0 ;  /* 0x20000077ff997230 */ /* 0x100fe40000004100 */
[----:B0-----:R-:W-:Y:S01]  /*0f20*/  FMUL.FTZ R136, R6, R139 ;  /* 0x0000008b06887220 */ /* 0x001fe20000410000 */
[----:B------:R-:W-:Y:S02]  /*0f30*/  HADD2.F32 R119, -RZ, R119.H1_H1 ;  /* 0x30000077ff777230 */ /* 0x000fe40000004100 */
[----:B------:R-:W-:Y:S01]  /*0f40*/  FADD.FTZ R149, -R142, R143 ;  /* 0x0000008f8e957221 */ /* 0x000fe20000010100 */
[----:B------:R-:W-:Y:S01]  /*0f50*/  FADD.FTZ R75, R75, R118 ;  /* 0x000000764b4b7221 */ /* 0x000fe20000010000 */
[-C--:B------:R-:W-:Y:S01]  /*0f60*/  FFMA.FTZ R59, R140, R118.reuse, R59 ;  /* 0x000000768c3b7223 */ /* 0x080fe2000001003b */
[----:B------:R-:W-:Y:S01]  /*0f70*/  FMUL.FTZ R139, R19, R118 ;  /* 0x00000076138b7220 */ /* 0x000fe20000410000 */
[----:B------:R-:W-:-:S02]  /*0f80*/  HADD2.F32 R143, -RZ, R121.H0_H0 ;  /* 0x20000079ff8f7230 */ /* 0x000fc40000004100 */
[----:B------:R-:W-:Y:S01]  /*0f90*/  FMUL.FTZ R137, R17, R120 ;  /* 0x0000007811897220 */ /* 0x000fe20000410000 */
[----:B------:R-:W-:Y:S01]  /*0fa0*/  FADD.FTZ R118, R151, R138 ;  /* 0x0000008a97767221 */ /* 0x000fe20000010000 */
[C---:B------:R-:W-:Y:S01]  /*0fb0*/  FFMA.FTZ R121, R133.reuse, R138, R154 ;  /* 0x0000008a85797223 */ /* 0x040fe2000001009a */
[----:B------:R-:W-:Y:S01]  /*0fc0*/  FADD.FTZ R117, -R142, R119 ;  /* 0x000000778e757221 */ /* 0x000fe20000010100 */
[--C-:B------:R-:W-:Y:S02]  /*0fd0*/  HADD2.F32 R119, -RZ, R123.reuse.H0_H0 ;  /* 0x2000007bff777230 */ /* 0x100fe40000004100 */
[----:B------:R-:W-:Y:S01]  /*0fe0*/  FADD.FTZ R72, R72, R135 ;  /* 0x0000008748487221 */ /* 0x000fe20000010000 */
[----:B------:R-:W-:Y:S02]  /*0ff0*/  HADD2.F32 R116, -RZ, R123.H1_H1 ;  /* 0x3000007bff747230 */ /* 0x000fe40000004100 */
[----:B------:R-:W-:Y:S01]  /*1000*/  FFMA.FTZ R56, R133, R135, R56 ;  /* 0x0000008785387223 */ /* 0x000fe20000010038 */
[----:B------:R-:W-:Y:S01]  /*1010*/  FADD.FTZ R123, R118, R137 ;  /* 0x00000089767b7221 */ /* 0x000fe20000010000 */
[----:B------:R-:W-:Y:S01]  /*1020*/  FMUL.FTZ R135, R6, R141 ;  /* 0x0000008d06877220 */ /* 0x000fe20000410000 */
[----:B------:R-:W-:Y:S01]  /*1030*/  FMUL.FTZ R144, R18, R143 ;  /* 0x0000008f12907220 */ /* 0x000fe20000410000 */
        /* <DEDUP_REMOVED lines=38> */
.L_x_4071:
        /* <DEDUP_REMOVED lines=18> */
.L_x_4074:
[----:B----4-:R-:W-:Y:S05]  /*13c0*/  BSYNC.RECONVERGENT B0 ;  /* 0x0000000000007941 */ /* 0x010fea0003800200 */
.L_x_4070:
[----:B0-----:R-:W0:Y:S01]  /*13d0*/  SHFL.DOWN PT, R116, R151, 0x10, 0x1f ;  /* 0x0a001f0097747f89 */ /* 0x001e2200000e0000 */
[----:B------:R-:W-:Y:S01]  /*13e0*/  LOP3.LUT P3, RZ, R2, 0x1f, RZ, 0xc0, !PT ;  /* 0x0000001f02ff7812 */ /* 0x000fe2000786c0ff */
[----:B------:R-:W-:Y:S01]  /*13f0*/  BSSY.RECONVERGENT B0, `(.L_x_4075) ;  /* 0x00001c6000007945 */ /* 0x000fe20003800200 */
[----:B------:R-:W-:Y:S01]  /*1400*/  PLOP3.LUT P0, PT, PT, PT, PT, 0x80, 0x8 ;  /* 0x000000000008781c */ /* 0x000fe20003f0f070 */
[----:B------:R-:W1:Y:S01]  /*1410*/  SHFL.DOWN PT, R117, R154, 0x10, 0x1f ;  /* 0x0a001f009a757f89 */ /* 0x000e6200000e0000 */
[----:B-----5:R-:W-:-:S09]  /*1420*/  ISETP.GE.AND P4, PT, R8, 0x1, PT ;  /* 0x000000010800780c */ /* 0x020fd20003f86270 */
[----:B------:R-:W-:Y:S01]  /*1430*/  @!P3 PLOP3.LUT P0, PT, P1, PT, PT, 0x80, 0x8 ;  /* 0x000000000008b81c */ /* 0x000fe20000f0f070 */
[----:B0-----:R-:W-:Y:S02]  /*1440*/  FADD.FTZ R116, R116, R151 ;  /* 0x0000009774747221 */ /* 0x001fe40000010000 */
[----:B------:R-:W0:Y:S01]  /*1450*/  S2R R151, SR_CgaCtaId ;  /* 0x0000000000977919 */ /* 0x000e220000008800 */
[----:B-1----:R-:W-:Y:S01]  /*1460*/  FADD.FTZ R117, R117, R154 ;  /* 0x0000009a75757221 */ /* 0x002fe20000010000 */
[----:B------:R-:W-:Y:S01]  /*1470*/  @P4 IADD3 R154, PT, PT, R8, -0x1, RZ ;  /* 0xffffffff089a4810 */ /* 0x000fe20007ffe0ff */
[----:B------:R-:W1:Y:S04]  /*1480*/  SHFL.DOWN PT, R119, R116, 0x8, 0x1f ;  /* 0x09001f0074777f89 */ /* 0x000e6800000e0000 */
[----:B------:R-:W2:Y:S01]  /*1490*/  SHFL.DOWN PT, R118, R117, 0x8, 0x1f ;  /* 0x09001f0075767f89 */ /* 0x000ea200000e0000 */
[----:B------:R-:W-:-:S02]  /*14a0*/  @P4 IMAD R154, R154, R9, RZ ;  /* 0x000000099a9a4224 */ /* 0x000fc400078e02ff */
        /* <DEDUP_REMOVED lines=51> */
.L_x_4077:
[----:B------:R-:W-:Y:S05]  /*17e0*/  BRA.U UP0, `(.L_x_4078) ;  /* 0x0000000d00087547 */ /* 0x000fea000b800000 */
[----:B------:R-:W-:-:S04]  /*17f0*/  UISETP.NE.U32.AND UP0, UPT, UR4, URZ, UPT ;  /* 0x000000ff0400728c */ /* 0x000fc8000bf05070 */
[----:B------:R-:W-:-:S09]  /*1800*/  UISETP.NE.AND.EX UP0, UPT, UR5, URZ, UPT, UP0 ;  /* 0x000000ff0500728c */ /* 0x000fd2000bf05300 */
[----:B------:R-:W-:Y:S05]  /*1810*/  BRA.U UP0, `(.L_x_4079) ;  /* 0x0000000500847547 */ /* 0x000fea000b800000 */
[----:B------:R-:W-:Y:S05]  /*1820*/  @!P4 BRA `(.L_x_4080) ;  /* 0x00000000002cc947 */ /* 0x000fea0003800000 */
[----:B------:R-:W-:Y:S01]  /*1830*/  FFMA.FTZ R117, R3, R123, R8 ;  /* 0x0000007b03757223 */ /* 0x000fe20000010008 */
[----:B------:R-:W-:Y:S01]  /*1840*/  ISETP.GT.AND P0, PT, R7, RZ, PT ;  /* 0x000000ff0700720c */ /* 0x000fe20003f04270 */
[----:B-----5:R-:W-:Y:S02]  /*1850*/  HADD2.F32 R116, -RZ, R104.H0_H0 ;  /* 0x20000068ff747230 */ /* 0x020fe40000004100 */
[----:B------:R-:W-:-:S04]  /*1860*/  FADD.FTZ R117, R14, -R117 ;  /* 0x800000750e757221 */ /* 0x000fc80000010000 */
[----:B------:R-:W-:-:S05]  /*1870*/  FMUL.FTZ R117, R6, R117 ;  /* 0x0000007506757220 */ /* 0x000fca0000410000 */
[----:B------:R-:W-:-:S05]  /*1880*/  FSEL R117, R117, RZ, P0 ;  /* 0x000000ff75757208 */ /* 0x000fca0000000000 */
[----:B------:R-:W-:-:S04]  /*1890*/  FMUL.FTZ R117, R117, UR13 ;  /* 0x0000000d75757c20 */ /* 0x000fc80008410000 */
[----:B------:R-:W-:Y:S01]  /*18a0*/  FMUL.FTZ R118, R40, R117 ;  /* 0x0000007528767220 */ /* 0x000fe20000410000 */
[----:B------:R-:W-:-:S04]  /*18b0*/  FFMA.FTZ R80, R117, R116, R80 ;  /* 0x0000007475507223 */ /* 0x000fc80000010050 */
[----:B------:R-:W-:-:S04]  /*18c0*/  F2FP.F16.F32.PACK_AB R118, RZ, R118 ;  /* 0x00000076ff76723e */ /* 0x000fc800000000ff */
[----:B------:R-:W-:-:S07]  /*18d0*/  PRMT R108, R118, 0x7610, R108 ;  /* 0x00007610766c7816 */ /* 0x000fce000000006c */
.L_x_4080:
[----:B------:R-:W-:Y:S05]  /*18e0*/  @!P4 BRA `(.L_x_4081) ;  /* 0x00000000002cc947 */ /* 0x000fea0003800000 */
[----:B------:R-:W-:Y:S01]  /*18f0*/  FFMA.FTZ R116, R12, R123, R8 ;  /* 0x0000007b0c747223 */ /* 0x000fe20000010008 */
[----:B------:R-:W-:-:S03]  /*1900*/  ISETP.GT.AND P0, PT, R7, RZ, PT ;  /* 0x000000ff0700720c */ /* 0x000fc60003f04270 */
[----:B------:R-:W-:-:S04]  /*1910*/  FADD.FTZ R117, R13, -R116 ;  /* 0x800000740d757221 */ /* 0x000fc80000010000 */
[----:B------:R-:W-:-:S05]  /*1920*/  FMUL.FTZ R117, R6, R117 ;  /* 0x0000007506757220 */ /* 0x000fca0000410000 */
[----:B------:R-:W-:-:S05]  /*1930*/  FSEL R117, R117, RZ, P0 ;  /* 0x000000ff75757208 */ /* 0x000fca0000000000 */
[----:B------:R-:W-:Y:S01]  /*1940*/  FMUL.FTZ R116, R117, UR13 ;  /* 0x0000000d75747c20 */ /* 0x000fe20008410000 */
[----:B-----5:R-:W-:-:S03]  /*1950*/  HADD2.F32 R117, -RZ, R104.H1_H1 ;  /* 0x30000068ff757230 */ /* 0x020fc60000004100 */
[----:B------:R-:W-:Y:S02]  /*1960*/  FMUL.FTZ R118, R41, R116 ;  /* 0x0000007429767220 */ /* 0x000fe40000410000 */
[----:B------:R-:W-:-:S03]  /*1970*/  FFMA.FTZ R81, R116, R117, R81 ;  /* 0x0000007574517223 */ /* 0x000fc60000010051 */
[----:B------:R-:W-:-:S04]  /*1980*/  F2FP.F16.F32.PACK_AB R118, RZ, R118 ;  /* 0x00000076ff76723e */ /* 0x000fc800000000ff */
[----:B------:R-:W-:-:S07]  /*1990*/  PRMT R108, R108, 0x5410, R118 ;  /* 0x000054106c6c7816 */ /* 0x000fce0000000076 */
.L_x_4081:
        /* <DEDUP_REMOVED lines=12> */
.L_x_4082:
        /* <DEDUP_REMOVED lines=12> */
.L_x_4083:
        /* <DEDUP_REMOVED lines=12> */
.L_x_4084:
        /* <DEDUP_REMOVED lines=12> */
.L_x_4085:
        /* <DEDUP_REMOVED lines=12> */
.L_x_4086:
        /* <DEDUP_REMOVED lines=11> */
[----:B------:R-:W-:Y:S01]  /*1e10*/  PRMT R111, R111, 0x5410, R118 ;  /* 0x000054106f6f7816 */ /* 0x000fe20000000076 */
[----:B------:R-:W-:Y:S06]  /*1e20*/  BRA `(.L_x_4087) ;  /* 0x0000001000607947 */ /* 0x000fec0003800000 */
.L_x_4079:
        /* <DEDUP_REMOVED lines=12> */
[----:B------:R-:W-:Y:S01]  /*1ef0*/  FMUL.FTZ R113, R113, UR13 ;  /* 0x0000000d71717c20 */ /* 0x000fe20008410000 */
[----:B-----5:R-:W-:-:S03]  /*1f00*/  HADD2.F32 R115, -RZ, R104.H0_H0 ;  /* 0x20000068ff737230 */ /* 0x020fc60000004100 */
[-C--:B------:R-:W-:Y:S02]  /*1f10*/  FMUL.FTZ R114, R40, R113.reuse ;  /* 0x0000007128727220 */ /* 0x080fe40000410000 */
[----:B------:R-:W-:-:S03]  /*1f20*/  FFMA.FTZ R80, R115, R113, R80 ;  /* 0x0000007173507223 */ /* 0x000fc60000010050 */
[----:B------:R-:W-:-:S04]  /*1f30*/  F2FP.F16.F32.PACK_AB R114, RZ, R114 ;  /* 0x00000072ff72723e */ /* 0x000fc800000000ff */
[----:B------:R-:W-:-:S07]  /*1f40*/  PRMT R108, R114, 0x7610, R108 ;  /* 0x00007610726c7816 */ /* 0x000fce000000006c */
.L_x_4088:
[----:B------:R-:W-:Y:S05]  /*1f50*/  @!P4 BRA `(.L_x_4089) ;  /* 0x000000000018c947 */ /* 0x000fea0003800000 */
[----:B------:R-:W-:Y:S01]  /*1f60*/  FMUL.FTZ R114, R116, UR13 ;  /* 0x0000000d74727c20 */ /* 0x000fe20008410000 */
[----:B-----5:R-:W-:-:S03]  /*1f70*/  HADD2.F32 R116, -RZ, R104.H1_H1 ;  /* 0x30000068ff747230 */ /* 0x020fc60000004100 */
[-C--:B------:R-:W-:Y:S02]  /*1f80*/  FMUL.FTZ R113, R41, R114.reuse ;  /* 0x0000007229717220 */ /* 0x080fe40000410000 */
[----:B------:R-:W-:-:S03]  /*1f90*/  FFMA.FTZ R81, R116, R114, R81 ;  /* 0x0000007274517223 */ /* 0x000fc60000010051 */
[----:B------:R-:W-:-:S04]  /*1fa0*/  F2FP.F16.F32.PACK_AB R113, RZ, R113 ;  /* 0x00000071ff71723e */ /* 0x000fc800000000ff */
[----:B------:R-:W-:-:S07]  /*1fb0*/  PRMT R108, R108, 0x5410, R113 ;  /* 0x000054106c6c7816 */ /* 0x000fce0000000071 */
.L_x_4089:
        /* <DEDUP_REMOVED lines=20> */
[----:B------:R-:W-:Y:S01]  /*2100*/  FMUL.FTZ R113, R115, UR13 ;  /* 0x0000000d73717c20 */ /* 0x000fe20008410000 */
[----:B-----5:R-:W-:-:S03]  /*2110*/  HADD2.F32 R153, -RZ, R105.H0_H0 ;  /* 0x20000069ff997230 */ /* 0x020fc60000004100 */
[-C--:B------:R-:W-:Y:S02]  /*2120*/  FMUL.FTZ R114, R42, R113.reuse ;  /* 0x000000712a727220 */ /* 0x080fe40000410000 */
[----:B------:R-:W-:-:S03]  /*2130*/  FFMA.FTZ R82, R153, R113, R82 ;  /* 0x0000007199527223 */ /* 0x000fc60000010052 */
[----:B------:R-:W-:-:S04]  /*2140*/  F2FP.F16.F32.PACK_AB R114, RZ, R114 ;  /* 0x00000072ff72723e */ /* 0x000fc800000000ff */
[----:B------:R-:W-:-:S07]  /*2150*/  PRMT R109, R114, 0x7610, R109 ;  /* 0x00007610726d7816 */ /* 0x000fce000000006d */
.L_x_4090:
[----:B------:R-:W-:Y:S05]  /*2160*/  @!P4 BRA `(.L_x_4091) ;  /* 0x000000000018c947 */ /* 0x000fea0003800000 */
[----:B------:R-:W-:Y:S01]  /*2170*/  FMUL.FTZ R114, R116, UR13 ;  /* 0x0000000d74727c20 */ /* 0x000fe20008410000 */
[----:B-----5:R-:W-:-:S03]  /*2180*/  HADD2.F32 R118, -RZ, R105.H1_H1 ;  /* 0x30000069ff767230 */ /* 0x020fc60000004100 */
[-C--:B------:R-:W-:Y:S02]  /*2190*/  FMUL.FTZ R113, R43, R114.reuse ;  /* 0x000000722b717220 */ /* 0x080fe40000410000 */
[----:B------:R-:W-:-:S03]  /*21a0*/  FFMA.FTZ R83, R118, R114, R83 ;  /* 0x0000007276537223 */ /* 0x000fc60000010053 */
[----:B------:R-:W-:-:S04]  /*21b0*/  F2FP.F16.F32.PACK_AB R113, RZ, R113 ;  /* 0x00000071ff71723e */ /* 0x000fc800000000ff */
[----:B------:R-:W-:-:S07]  /*21c0*/  PRMT R109, R109, 0x5410, R113 ;  /* 0x000054106d6d7816 */ /* 0x000fce0000000071 */
.L_x_4091:
[----:B------:R-:W-:Y:S02]  /*21d0*/  F2FP.F16.F32.PACK_AB R113, R116, R115 ;  /* 0x000000737471723e */ /* 0x000fe400000000ff */
[----:B------:R-:W-:Y:S02]  /*21e0*/  FSEL R116, R119, RZ, P0 ;  /* 0x000000ff77747208 */ /* 0x000fe40000000000 */
[----:B------:R-:W-:Y:S02]  /*21f0*/  FSEL R143, R143, RZ, P0 ;  /* 0x000000ff8f8f7208 */ /* 0x000fe40000000000 */
[----:B------:R-:W-:Y:S02]  /*2200*/  FSEL R118, R151, RZ, P0 ;  /* 0x000000ff97767208 */ /* 0x000fe40000000000 */
        /* <DEDUP_REMOVED lines=8> */
.L_x_4092:
[----:B------:R-:W-:Y:S05]  /*2290*/  @!P4 BRA `(.L_x_4093) ;  /* 0x000000000018c947 */ /* 0x000fea0003800000 */
[----:B------:R-:W-:Y:S01]  /*22a0*/  FMUL.FTZ R114, R116, UR13 ;  /* 0x0000000d74727c20 */ /* 0x000fe20008410000 */
[----:B-----5:R-:W-:-:S03]  /*22b0*/  HADD2.F32 R120, -RZ, R106.H1_H1 ;  /* 0x3000006aff787230 */ /* 0x020fc60000004100 */
[-C--:B------:R-:W-:Y:S02]  /*22c0*/  FMUL.FTZ R115, R45, R114.reuse ;  /* 0x000000722d737220 */ /* 0x080fe40000410000 */
[----:B------:R-:W-:-:S03]  /*22d0*/  FFMA.FTZ R85, R120, R114, R85 ;  /* 0x0000007278557223 */ /* 0x000fc60000010055 */
[----:B------:R-:W-:-:S04]  /*22e0*/  F2FP.F16.F32.PACK_AB R115, RZ, R115 ;  /* 0x00000073ff73723e */ /* 0x000fc800000000ff */
[----:B------:R-:W-:-:S07]  /*22f0*/  PRMT R110, R110, 0x5410, R115 ;  /* 0x000054106e6e7816 */ /* 0x000fce0000000073 */
.L_x_4093:
[----:B------:R-:W-:Y:S05]  /*2300*/  @!P4 BRA `(.L_x_4094) ;  /* 0x000000000018c947 */ /* 0x000fea0003800000 */
[----:B------:R-:W-:Y:S01]  /*2310*/  FMUL.FTZ R115, R143, UR13 ;  /* 0x0000000d8f737c20 */ /* 0x000fe20008410000 */
[----:B-----5:R-:W-:-:S03]  /*2320*/  HADD2.F32 R119, -RZ, R107.H0_H0 ;  /* 0x2000006bff777230 */ /* 0x020fc60000004100 */
[-C--:B------:R-:W-:Y:S02]  /*2330*/  FMUL.FTZ R114, R46, R115.reuse ;  /* 0x000000732e727220 */ /* 0x080fe40000410000 */
[----:B------:R-:W-:-:S03]  /*2340*/  FFMA.FTZ R86, R119, R115, R86 ;  /* 0x0000007377567223 */ /* 0x000fc60000010056 */
[----:B------:R-:W-:-:S04]  /*2350*/  F2FP.F16.F32.PACK_AB R114, RZ, R114 ;  /* 0x00000072ff72723e */ /* 0x000fc800000000ff */
[----:B------:R-:W-:-:S07]  /*2360*/  PRMT R111, R114, 0x7610, R111 ;  /* 0x00007610726f7816 */ /* 0x000fce000000006f */
.L_x_4094:
[----:B------:R-:W-:Y:S02]  /*2370*/  F2FP.F16.F32.PACK_AB R114, R116, R117 ;  /* 0x000000757472723e */ /* 0x000fe400000000ff */
[----:B------:R-:W-:Y:S01]  /*2380*/  F2FP.F16.F32.PACK_AB R115, R118, R143 ;  /* 0x0000008f7673723e */ /* 0x000fe200000000ff */
[----:B------:R-:W-:Y:S06]  /*2390*/  @!P4 BRA `(.L_x_4087) ;  /* 0x0000000c0004c947 */ /* 0x000fec0003800000 */
[----:B------:R-:W-:Y:S01]  /*23a0*/  FMUL.FTZ R116, R118, UR13 ;  /* 0x0000000d76747c20 */ /* 0x000fe20008410000 */
[----:B-----5:R-:W-:-:S03]  /*23b0*/  HADD2.F32 R118, -RZ, R107.H1_H1 ;  /* 0x3000006bff767230 */ /* 0x020fc60000004100 */
[-C--:B------:R-:W-:Y:S02]  /*23c0*/  FMUL.FTZ R117, R47, R116.reuse ;  /* 0x000000742f757220 */ /* 0x080fe40000410000 */
[----:B------:R-:W-:-:S03]  /*23d0*/  FFMA.FTZ R87, R118, R116, R87 ;  /* 0x0000007476577223 */ /* 0x000fc60000010057 */
[----:B------:R-:W-:-:S04]  /*23e0*/  F2FP.F16.F32.PACK_AB R117, RZ, R117 ;  /* 0x00000075ff75723e */ /* 0x000fc800000000ff */
[----:B------:R-:W-:Y:S01]  /*23f0*/  PRMT R111, R111, 0x5410, R117 ;  /* 0x000054106f6f7816 */ /* 0x000fe20000000075 */
[----:B------:R-:W-:Y:S06]  /*2400*/  BRA `(.L_x_4087) ;  /* 0x0000000800e87947 */ /* 0x000fec0003800000 */
.L_x_4078:
[----:B------:R-:W-:-:S04]  /*2410*/  UISETP.NE.U32.AND UP0, UPT, UR4, URZ, UPT ;  /* 0x000000ff0400728c */ /* 0x000fc8000bf05070 */
[----:B------:R-:W-:-:S09]  /*2420*/  UISETP.NE.AND.EX UP0, UPT, UR5, URZ, UPT, UP0 ;  /* 0x000000ff0500728c */ /* 0x000fd2000bf05300 */
[----:B------:R-:W-:Y:S05]  /*2430*/  BRA.U UP0, `(.L_x_4095) ;  /* 0x0000000500687547 */ /* 0x000fea000b800000 */
[----:B------:R-:W-:Y:S01]  /*2440*/  ISETP.GT.AND P0, PT, R7, RZ, PT ;  /* 0x000000ff0700720c */ /* 0x000fe20003f04270 */
[----:B------:R-:W-:-:S12]  /*2450*/  @!P4 BRA `(.L_x_4096) ;  /* 0x000000000028c947 */ /* 0x000fd80003800000 */
[----:B------:R-:W-:Y:S01]  /*2460*/  @P0 FFMA.FTZ R119, R3, R123, R8 ;  /* 0x0000007b03770223 */ /* 0x000fe20000010008 */
[----:B------:R-:W-:-:S03]  /*2470*/  HADD2.F32 R117, -RZ, R96.H0_H0 ;  /* 0x20000060ff757230 */ /* 0x000fc60000004100 */
        /* <DEDUP_REMOVED lines=8> */
.L_x_4096:
[----:B------:R-:W-:Y:S05]  /*2500*/  @!P4 BRA `(.L_x_4097) ;  /* 0x000000000028c947 */ /* 0x000fea0003800000 */
[----:B------:R-:W-:Y:S01]  /*2510*/  @P0 FFMA.FTZ R116, R12, R123, R8 ;  /* 0x0000007b0c740223 */ /* 0x000fe20000010008 */
[----:B------:R-:W-:Y:S02]  /*2520*/  HADD2.F32 R117, -RZ, R96.H1_H1 ;  /* 0x30000060ff757230 */ /* 0x000fe40000004100 */
[----:B-----5:R-:W-:Y:S02]  /*2530*/  HADD2.F32 R118, -RZ, R104.H1_H1 ;  /* 0x30000068ff767230 */ /* 0x020fe40000004100 */
[----:B------:R-:W-:-:S04]  /*2540*/  @P0 FADD.FTZ R116, R13, -R116 ;  /* 0x800000740d740221 */ /* 0x000fc80000010000 */
[----:B------:R-:W-:-:S04]  /*2550*/  @P0 FFMA.FTZ R117, R6, R116, R117 ;  /* 0x0000007406750223 */ /* 0x000fc80000010075 */
[----:B------:R-:W-:-:S04]  /*2560*/  FMUL.FTZ R116, R117, UR13 ;  /* 0x0000000d75747c20 */ /* 0x000fc80008410000 */
[-C--:B------:R-:W-:Y:S01]  /*2570*/  FMUL.FTZ R117, R41, R116.reuse ;  /* 0x0000007429757220 */ /* 0x080fe20000410000 */
[----:B------:R-:W-:-:S04]  /*2580*/  FFMA.FTZ R81, R118, R116, R81 ;  /* 0x0000007476517223 */ /* 0x000fc80000010051 */
[----:B------:R-:W-:-:S04]  /*2590*/  F2FP.F16.F32.PACK_AB R117, RZ, R117 ;  /* 0x00000075ff75723e */ /* 0x000fc800000000ff */
[----:B------:R-:W-:-:S07]  /*25a0*/  PRMT R108, R108, 0x5410, R117 ;  /* 0x000054106c6c7816 */ /* 0x000fce0000000075 */
.L_x_4097:
[----:B------:R-:W-:Y:S05]  /*25b0*/  @!P4 BRA `(.L_x_4098) ;  /* 0x000000000028c947 */ /* 0x000fea0003800000 */
        /* <DEDUP_REMOVED lines=10> */
.L_x_4098:
        /* <DEDUP_REMOVED lines=11> */
.L_x_4099:
        /* <DEDUP_REMOVED lines=11> */
.L_x_4100:
        /* <DEDUP_REMOVED lines=11> */
.L_x_4101:
        /* <DEDUP_REMOVED lines=11> */
.L_x_4102:
        /* <DEDUP_REMOVED lines=10> */
[----:B------:R-:W-:Y:S01]  /*29c0*/  PRMT R111, R111, 0x5410, R117 ;  /* 0x000054106f6f7816 */ /* 0x000fe20000000075 */
[----:B------:R-:W-:Y:S06]  /*29d0*/  BRA `(.L_x_4087) ;  /* 0x0000000400747947 */ /* 0x000fec0003800000 */
.L_x_4095:
[----:B------:R-:W-:Y:S01]  /*29e0*/  ISETP.GT.AND P0, PT, R7, RZ, PT ;  /* 0x000000ff0700720c */ /* 0x000fe20003f04270 */
[----:B------:R-:W-:Y:S01]  /*29f0*/  @P2 FFMA.FTZ R113, R3, R123, R8 ;  /* 0x0000007b03712223 */ /* 0x000fe20000010008 */
[--C-:B------:R-:W-:Y:S02]  /*2a00*/  HADD2.F32 R155, -RZ, R96.reuse.H0_H0 ;  /* 0x20000060ff9b7230 */ /* 0x100fe40000004100 */
[----:B------:R-:W-:Y:S02]  /*2a10*/  HADD2.F32 R153, -RZ, R96.H1_H1 ;  /* 0x30000060ff997230 */ /* 0x000fe40000004100 */
[----:B------:R-:W-:Y:S01]  /*2a20*/  @P2 FADD.FTZ R113, R14, -R113 ;  /* 0x800000710e712221 */ /* 0x000fe20000010000 */
[--C-:B------:R-:W-:Y:S02]  /*2a30*/  HADD2.F32 R114, -RZ, R97.reuse.H0_H0 ;  /* 0x20000061ff727230 */ /* 0x100fe40000004100 */
[----:B------:R-:W-:Y:S02]  /*2a40*/  HADD2.F32 R119, -RZ, R98.H0_H0 ;  /* 0x20000062ff777230 */ /* 0x000fe40000004100 */
[----:B------:R-:W-:Y:S01]  /*2a50*/  @P2 FFMA.FTZ R155, R6, R113, R155 ;  /* 0x00000071069b2223 */ /* 0x000fe2000001009b */
[----:B------:R-:W-:-:S02]  /*2a60*/  HADD2.F32 R151, -RZ, R97.H1_H1 ;  /* 0x30000061ff977230 */ /* 0x000fc40000004100 */
[----:B------:R-:W-:Y:S02]  /*2a70*/  HADD2.F32 R143, -RZ, R98.H1_H1 ;  /* 0x30000062ff8f7230 */ /* 0x000fe40000004100 */
        /* <DEDUP_REMOVED lines=10> */
[----:B------:R-:W-:Y:S01]  /*2b20*/  @P0 FFMA.FTZ R119, R6, R118, R119 ;  /* 0x0000007606770223 */ /* 0x000fe20000010077 */
[-CC-:B------:R-:W-:Y:S01]  /*2b30*/  @P0 FFMA.FTZ R112, R130, R123.reuse, R8.reuse ;  /* 0x0000007b82700223 */ /* 0x180fe20000010008 */
[-CC-:B------:R-:W-:Y:S01]  /*2b40*/  @P0 FFMA.FTZ R113, R129, R123.reuse, R8.reuse ;  /* 0x0000007b81710223 */ /* 0x180fe20000010008 */
[----:B------:R-:W-:Y:S01]  /*2b50*/  @P0 FFMA.FTZ R118, R134, R123, R8 ;  /* 0x0000007b86760223 */ /* 0x000fe20000010008 */
[----:B------:R-:W-:Y:S01]  /*2b60*/  @P0 FFMA.FTZ R151, R6, R116, R151 ;  /* 0x0000007406970223 */ /* 0x000fe20000010097 */
[----:B------:R-:W-:-:S02]  /*2b70*/  HADD2.F32 R115, -RZ, R99.H0_H0 ;  /* 0x20000063ff737230 */ /* 0x000fc40000004100 */
[----:B------:R-:W-:Y:S01]  /*2b80*/  @P0 FADD.FTZ R112, R127, -R112 ;  /* 0x800000707f700221 */ /* 0x000fe20000010000 */
[----:B------:R-:W-:Y:S02]  /*2b90*/  HADD2.F32 R117, -RZ, R99.H1_H1 ;  /* 0x30000063ff757230 */ /* 0x000fe40000004100 */
[----:B------:R-:W-:Y:S01]  /*2ba0*/  @P0 FADD.FTZ R116, R132, -R113 ;  /* 0x8000007184740221 */ /* 0x000fe20000010000 */
[----:B------:R-:W-:Y:S01]  /*2bb0*/  @P0 FADD.FTZ R118, R131, -R118 ;  /* 0x8000007683760221 */ /* 0x000fe20000010000 */
[C---:B------:R-:W-:Y:S01]  /*2bc0*/  @P0 FFMA.FTZ R143, R6.reuse, R112, R143 ;  /* 0x00000070068f0223 */ /* 0x040fe2000001008f */
[----:B------:R-:W-:Y:S01]  /*2bd0*/  F2FP.F16.F32.PACK_AB R112, R153, R155 ;  /* 0x0000009b9970723e */ /* 0x000fe200000000ff */
[C---:B------:R-:W-:Y:S01]  /*2be0*/  @P0 FFMA.FTZ R115, R6.reuse, R116, R115 ;  /* 0x0000007406730223 */ /* 0x040fe20000010073 */
[----:B------:R-:W-:Y:S01]  /*2bf0*/  @P0 FFMA.FTZ R117, R6, R118, R117 ;  /* 0x0000007606750223 */ /* 0x000fe20000010075 */
        /* <DEDUP_REMOVED lines=8> */
.L_x_4103:
[----:B------:R-:W-:Y:S05]  /*2c80*/  @!P4 BRA `(.L_x_4104) ;  /* 0x000000000018c947 */ /* 0x000fea0003800000 */
[----:B------:R-:W-:Y:S01]  /*2c90*/  FMUL.FTZ R116, R153, UR13 ;  /* 0x0000000d99747c20 */ /* 0x000fe20008410000 */
[----:B-----5:R-:W-:-:S03]  /*2ca0*/  HADD2.F32 R120, -RZ, R104.H1_H1 ;  /* 0x30000068ff787230 */ /* 0x020fc60000004100 */
[-C--:B------:R-:W-:Y:S02]  /*2cb0*/  FMUL.FTZ R118, R41, R116.reuse ;  /* 0x0000007429767220 */ /* 0x080fe40000410000 */
[----:B------:R-:W-:-:S03]  /*2cc0*/  FFMA.FTZ R81, R120, R116, R81 ;  /* 0x0000007478517223 */ /* 0x000fc60000010051 */
[----:B------:R-:W-:-:S04]  /*2cd0*/  F2FP.F16.F32.PACK_AB R118, RZ, R118 ;  /* 0x00000076ff76723e */ /* 0x000fc800000000ff */
[----:B------:R-:W-:-:S07]  /*2ce0*/  PRMT R108, R108, 0x5410, R118 ;  /* 0x000054106c6c7816 */ /* 0x000fce0000000076 */
.L_x_4104:
[----:B------:R-:W-:Y:S05]  /*2cf0*/  @!P4 BRA `(.L_x_4105) ;  /* 0x000000000018c947 */ /* 0x000fea0003800000 */
[----:B------:R-:W-:Y:S01]  /*2d00*/  FMUL.FTZ R153, R114, UR13 ;  /* 0x0000000d72997c20 */ /* 0x000fe20008410000 */
[----:B-----5:R-:W-:-:S03]  /*2d10*/  HADD2.F32 R155, -RZ, R105.H0_H0 ;  /* 0x20000069ff9b7230 */ /* 0x020fc60000004100 */
[-C--:B------:R-:W-:Y:S02]  /*2d20*/  FMUL.FTZ R114, R42, R153.reuse ;  /* 0x000000992a727220 */ /* 0x080fe40000410000 */
[----:B------:R-:W-:-:S03]  /*2d30*/  FFMA.FTZ R82, R155, R153, R82 ;  /* 0x000000999b527223 */ /* 0x000fc60000010052 */
[----:B------:R-:W-:-:S04]  /*2d40*/  F2FP.F16.F32.PACK_AB R114, RZ, R114 ;  /* 0x00000072ff72723e */ /* 0x000fc800000000ff */
[----:B------:R-:W-:-:S07]  /*2d50*/  PRMT R109, R114, 0x7610, R109 ;  /* 0x00007610726d7816 */ /* 0x000fce000000006d */
.L_x_4105:
[----:B------:R-:W-:Y:S05]  /*2d60*/  @!P4 BRA `(.L_x_4106) ;  /* 0x000000000018c947 */ /* 0x000fea0003800000 */
[----:B------:R-:W-:Y:S01]  /*2d70*/  FMUL.FTZ R114, R151, UR13 ;  /* 0x0000000d97727c20 */ /* 0x000fe20008410000 */
[----:B-----5:R-:W-:-:S03]  /*2d80*/  HADD2.F32 R118, -RZ, R105.H1_H1 ;  /* 0x30000069ff767230 */ /* 0x020fc60000004100 */
[-C--:B------:R-:W-:Y:S02]  /*2d90*/  FMUL.FTZ R116, R43, R114.reuse ;  /* 0x000000722b747220 */ /* 0x080fe40000410000 */
[----:B------:R-:W-:-:S03]  /*2da0*/  FFMA.FTZ R83, R118, R114, R83 ;  /* 0x0000007276537223 */ /* 0x000fc60000010053 */
[----:B------:R-:W-:-:S04]  /*2db0*/  F2FP.F16.F32.PACK_AB R116, RZ, R116 ;  /* 0x00000074ff74723e */ /* 0x000fc800000000ff */
[----:B------:R-:W-:-:S07]  /*2dc0*/  PRMT R109, R109, 0x5410, R116 ;  /* 0x000054106d6d7816 */ /* 0x000fce0000000074 */
.L_x_4106:
[----:B------:R-:W-:Y:S05]  /*2dd0*/  @!P4 BRA `(.L_x_4107) ;  /* 0x000000000018c947 */ /* 0x000fea0003800000 */
[----:B------:R-:W-:Y:S01]  /*2de0*/  FMUL.FTZ R151, R119, UR13 ;  /* 0x0000000d77977c20 */ /* 0x000fe20008410000 */
[----:B-----5:R-:W-:-:S03]  /*2df0*/  HADD2.F32 R153, -RZ, R106.H0_H0 ;  /* 0x2000006aff997230 */ /* 0x020fc60000004100 */
[-C--:B------:R-:W-:Y:S02]  /*2e00*/  FMUL.FTZ R114, R44, R151.reuse ;  /* 0x000000972c727220 */ /* 0x080fe40000410000 */
[----:B------:R-:W-:-:S03]  /*2e10*/  FFMA.FTZ R84, R153, R151, R84 ;  /* 0x0000009799547223 */ /* 0x000fc60000010054 */
[----:B------:R-:W-:-:S04]  /*2e20*/  F2FP.F16.F32.PACK_AB R114, RZ, R114 ;  /* 0x00000072ff72723e */ /* 0x000fc800000000ff */
[----:B------:R-:W-:-:S07]  /*2e30*/  PRMT R110, R114, 0x7610, R110 ;  /* 0x00007610726e7816 */ /* 0x000fce000000006e */
.L_x_4107:
[----:B------:R-:W-:Y:S05]  /*2e40*/  @!P4 BRA `(.L_x_4108) ;  /* 0x000000000018c947 */ /* 0x000fea0003800000 */
[----:B------:R-:W-:Y:S01]  /*2e50*/  FMUL.FTZ R114, R143, UR13 ;  /* 0x0000000d8f727c20 */ /* 0x000fe20008410000 */
[----:B-----5:R-:W-:-:S03]  /*2e60*/  HADD2.F32 R118, -RZ, R106.H1_H1 ;  /* 0x3000006aff767230 */ /* 0x020fc60000004100 */
[-C--:B------:R-:W-:Y:S02]  /*2e70*/  FMUL.FTZ R116, R45, R114.reuse ;  /* 0x000000722d747220 */ /* 0x080fe40000410000 */
[----:B------:R-:W-:-:S03]  /*2e80*/  FFMA.FTZ R85, R118, R114, R85 ;  /* 0x0000007276557223 */ /* 0x000fc60000010055 */
[----:B------:R-:W-:-:S04]  /*2e90*/  F2FP.F16.F32.PACK_AB R116, RZ, R116 ;  /* 0x00000074ff74723e */ /* 0x000fc800000000ff */
[----:B------:R-:W-:-:S07]  /*2ea0*/  PRMT R110, R110, 0x5410, R116 ;  /* 0x000054106e6e7816 */ /* 0x000fce0000000074 */
.L_x_4108:
[----:B------:R-:W-:Y:S05]  /*2eb0*/  @!P4 BRA `(.L_x_4109) ;  /* 0x000000000018c947 */ /* 0x000fea0003800000 */
[----:B------:R-:W-:Y:S01]  /*2ec0*/  FMUL.FTZ R151, R115, UR13 ;  /* 0x0000000d73977c20 */ /* 0x000fe20008410000 */
[----:B-----5:R-:W-:-:S03]  /*2ed0*/  HADD2.F32 R153, -RZ, R107.H0_H0 ;  /* 0x2000006bff997230 */ /* 0x020fc60000004100 */
[-C--:B------:R-:W-:Y:S02]  /*2ee0*/  FMUL.FTZ R114, R46, R151.reuse ;  /* 0x000000972e727220 */ /* 0x080fe40000410000 */
[----:B------:R-:W-:-:S03]  /*2ef0*/  FFMA.FTZ R86, R153, R151, R86 ;  /* 0x0000009799567223 */ /* 0x000fc60000010056 */
[----:B------:R-:W-:-:S04]  /*2f00*/  F2FP.F16.F32.PACK_AB R114, RZ, R114 ;  /* 0x00000072ff72723e */ /* 0x000fc800000000ff */
[----:B------:R-:W-:-:S07]  /*2f10*/  PRMT R111, R114, 0x7610, R111 ;  /* 0x00007610726f7816 */ /* 0x000fce000000006f */
.L_x_4109:
        /* <DEDUP_REMOVED lines=8> */
[----:B------:R-:W-:-:S07]  /*2fa0*/  PRMT R111, R111, 0x5410, R117 ;  /* 0x000054106f6f7816 */ /* 0x000fce0000000075 */
.L_x_4087:
        /* <DEDUP_REMOVED lines=10> */
.L_x_4076:
[----:B------:R-:W-:Y:S05]  /*3050*/  BSYNC.RECONVERGENT B0 ;  /* 0x0000000000007941 */ /* 0x000fea0003800200 */
.L_x_4075:
[----:B------:R-:W-:Y:S01]  /*3060*/  ISETP.GE.U32.AND P2, PT, R4, 0x100, PT ;  /* 0x000001000400780c */ /* 0x000fe20003f46070 */
[----:B------:R-:W-:-:S12]  /*3070*/  BSSY.RECONVERGENT B0, `(.L_x_4110) ;  /* 0x000018d000007945 */ /* 0x000fd80003800200 */
[----:B------:R-:W-:Y:S05]  /*3080*/  @!P2 BRA `(.L_x_4111) ;  /* 0x00000018002ca947 */ /* 0x000fea0003800000 */
[----:B------:R-:W-:-:S04]  /*3090*/  UISETP.NE.U32.AND UP0, UPT, UR10, URZ, UPT ;  /* 0x000000ff0a00728c */ /* 0x000fc8000bf05070 */
[----:B------:R-:W-:Y:S01]  /*30a0*/  UISETP.NE.AND.EX UP0, UPT, UR11, URZ, UPT, UP0 ;  /* 0x000000ff0b00728c */ /* 0x000fe2000bf05300 */
[----:B------:R-:W-:Y:S10]  /*30b0*/  @!P4 BRA `(.L_x_4112) ;  /* 0x00000000000cc947 */ /* 0x000ff40003800000 */
[----:B-----5:R-:W1:Y:S02]  /*30c0*/  LDC.64 R104, c[0x0][0x390] ;  /* 0x0000e400ff687b82 */ /* 0x020e640000000a00 */
[----:B-1----:R-:W-:-:S06]  /*30d0*/  IMAD.WIDE.U32 R104, R121, 0x10, R104 ;  /* 0x0000001079687825 */ /* 0x002fcc00078e0068 */
[----:B------:R-:W5:Y:S02]  /*30e0*/  LDG.E.128 R104, desc[UR6][R104.64] ;  /* 0x0000000668687981 */ /* 0x000f64000c1e1d00 */
.L_x_4112:
[----:B------:R-:W-:Y:S05]  /*30f0*/  BRA.U !UP0, `(.L_x_4113) ;  /* 0x0000000908f07547 */ /* 0x000fea000b800000 */
[----:B------:R-:W-:-:S04]  /*3100*/  UISETP.NE.U32.AND UP0, UPT, UR4, URZ, UPT ;  /* 0x000000ff0400728c */ /* 0x000fc8000bf05070 */
[----:B------:R-:W-:-:S06]  /*3110*/  UISETP.NE.AND.EX UP0, UPT, UR5, URZ, UPT, UP0 ;  /* 0x000000ff0500728c */ /* 0x000fcc000bf05300 */
[----:B------:R-:W-:-:S13]  /*3120*/  PLOP3.LUT P0, PT, PT, PT, UP0, 0x80, 0x8 ;  /* 0x000000000008781c */ /* 0x000fda0003f0f008 */
[----:B------:R-:W-:Y:S05]  /*3130*/  @!P0 BRA `(.L_x_4114) ;  /* 0x0000000400788947 */ /* 0x000fea0003800000 */
[----:B------:R-:W-:Y:S01]  /*3140*/  ISETP.GT.AND P5, PT, R7, RZ, PT ;  /* 0x000000ff0700720c */ /* 0x000fe20003fa4270 */
[--C-:B0-----:R-:W-:Y:S02]  /*3150*/  HADD2.F32 R115, -RZ, R101.reuse.H1_H1 ;  /* 0x30000065ff737230 */ /* 0x101fe40000004100 */
[----:B------:R-:W-:Y:S02]  /*3160*/  HADD2.F32 R116, -RZ, R101.H0_H0 ;  /* 0x20000065ff747230 */ /* 0x000fe40000004100 */
        /* <DEDUP_REMOVED lines=39> */
.L_x_4115:
[----:B------:R-:W-:Y:S05]  /*33e0*/  @!P4 BRA `(.L_x_4116) ;  /* 0x000000000018c947 */ /* 0x000fea0003800000 */
[----:B------:R-:W-:Y:S01]  /*33f0*/  FMUL.FTZ R6, R119, UR13 ;  /* 0x0000000d77067c20 */ /* 0x000fe20008410000 */
[----:B-----5:R-:W-:-:S03]  /*3400*/  HADD2.F32 R120, -RZ, R104.H1_H1 ;  /* 0x30000068ff787230 */ /* 0x020fc60000004100 */
[-C--:B------:R-:W-:Y:S02]  /*3410*/  FMUL.FTZ R118, R25, R6.reuse ;  /* 0x0000000619767220 */ /* 0x080fe40000410000 */
[----:B------:R-:W-:-:S03]  /*3420*/  FFMA.FTZ R89, R120, R6, R89 ;  /* 0x0000000678597223 */ /* 0x000fc60000010059 */
[----:B------:R-:W-:-:S04]  /*3430*/  F2FP.F16.F32.PACK_AB R118, RZ, R118 ;  /* 0x00000076ff76723e */ /* 0x000fc800000000ff */
[----:B------:R-:W-:-:S07]  /*3440*/  PRMT R108, R108, 0x5410, R118 ;  /* 0x000054106c6c7816 */ /* 0x000fce0000000076 */
.L_x_4116:
[----:B------:R-:W-:Y:S05]  /*3450*/  @!P4 BRA `(.L_x_4117) ;  /* 0x000000000018c947 */ /* 0x000fea0003800000 */
[----:B------:R-:W-:Y:S01]  /*3460*/  FMUL.FTZ R119, R116, UR13 ;  /* 0x0000000d74777c20 */ /* 0x000fe20008410000 */
[----:B-----5:R-:W-:-:S03]  /*3470*/  HADD2.F32 R123, -RZ, R105.H0_H0 ;  /* 0x20000069ff7b7230 */ /* 0x020fc60000004100 */
[-C--:B------:R-:W-:Y:S02]  /*3480*/  FMUL.FTZ R6, R26, R119.reuse ;  /* 0x000000771a067220 */ /* 0x080fe40000410000 */
[----:B------:R-:W-:-:S03]  /*3490*/  FFMA.FTZ R90, R123, R119, R90 ;  /* 0x000000777b5a7223 */ /* 0x000fc6000001005a */
[----:B------:R-:W-:-:S04]  /*34a0*/  F2FP.F16.F32.PACK_AB R6, RZ, R6 ;  /* 0x00000006ff06723e */ /* 0x000fc800000000ff */
[----:B------:R-:W-:-:S07]  /*34b0*/  PRMT R109, R6, 0x7610, R109 ;  /* 0x00007610066d7816 */ /* 0x000fce000000006d */
.L_x_4117:
[----:B------:R-:W-:Y:S05]  /*34c0*/  @!P4 BRA `(.L_x_4118) ;  /* 0x000000000018c947 */ /* 0x000fea0003800000 */
[----:B------:R-:W-:Y:S01]  /*34d0*/  FMUL.FTZ R6, R115, UR13 ;  /* 0x0000000d73067c20 */ /* 0x000fe20008410000 */
[----:B-----5:R-:W-:-:S03]  /*34e0*/  HADD2.F32 R116, -RZ, R105.H1_H1 ;  /* 0x30000069ff747230 */ /* 0x020fc60000004100 */
[-C--:B------:R-:W-:Y:S02]  /*34f0*/  FMUL.FTZ R115, R27, R6.reuse ;  /* 0x000000061b737220 */ /* 0x080fe40000410000 */
[----:B------:R-:W-:-:S03]  /*3500*/  FFMA.FTZ R91, R116, R6, R91 ;  /* 0x00000006745b7223 */ /* 0x000fc6000001005b */
[----:B------:R-:W-:-:S04]  /*3510*/  F2FP.F16.F32.PACK_AB R115, RZ, R115 ;  /* 0x00000073ff73723e */ /* 0x000fc800000000ff */
[----:B------:R-:W-:-:S07]  /*3520*/  PRMT R109, R109, 0x5410, R115 ;  /* 0x000054106d6d7816 */ /* 0x000fce0000000073 */
.L_x_4118:
[----:B------:R-:W-:Y:S05]  /*3530*/  @!P4 BRA `(.L_x_4119) ;  /* 0x000000000018c947 */ /* 0x000fea0003800000 */
[----:B------:R-:W-:Y:S01]  /*3540*/  FMUL.FTZ R115, R117, UR13 ;  /* 0x0000000d75737c20 */ /* 0x000fe20008410000 */
[----:B-----5:R-:W-:-:S03]  /*3550*/  HADD2.F32 R119, -RZ, R106.H0_H0 ;  /* 0x2000006aff777230 */ /* 0x020fc60000004100 */
[-C--:B------:R-:W-:Y:S02]  /*3560*/  FMUL.FTZ R6, R28, R115.reuse ;  /* 0x000000731c067220 */ /* 0x080fe40000410000 */
[----:B------:R-:W-:-:S03]  /*3570*/  FFMA.FTZ R92, R119, R115, R92 ;  /* 0x00000073775c7223 */ /* 0x000fc6000001005c */
[----:B------:R-:W-:-:S04]  /*3580*/  F2FP.F16.F32.PACK_AB R6, RZ, R6 ;  /* 0x00000006ff06723e */ /* 0x000fc800000000ff */
[----:B------:R-:W-:-:S07]  /*3590*/  PRMT R110, R6, 0x7610, R110 ;  /* 0x00007610066e7816 */ /* 0x000fce000000006e */
.L_x_4119:
[----:B------:R-:W-:Y:S05]  /*35a0*/  @!P4 BRA `(.L_x_4120) ;  /* 0x000000000018c947 */ /* 0x000fea0003800000 */
[----:B------:R-:W-:Y:S01]  /*35b0*/  FMUL.FTZ R6, R114, UR13 ;  /* 0x0000000d72067c20 */ /* 0x000fe20008410000 */
[----:B-----5:R-:W-:-:S03]  /*35c0*/  HADD2.F32 R116, -RZ, R106.H1_H1 ;  /* 0x3000006aff747230 */ /* 0x020fc60000004100 */
[-C--:B------:R-:W-:Y:S02]  /*35d0*/  FMUL.FTZ R115, R29, R6.reuse ;  /* 0x000000061d737220 */ /* 0x080fe40000410000 */
[----:B------:R-:W-:-:S03]  /*35e0*/  FFMA.FTZ R93, R116, R6, R93 ;  /* 0x00000006745d7223 */ /* 0x000fc6000001005d */
[----:B------:R-:W-:-:S04]  /*35f0*/  F2FP.F16.F32.PACK_AB R115, RZ, R115 ;  /* 0x00000073ff73723e */ /* 0x000fc800000000ff */
[----:B------:R-:W-:-:S07]  /*3600*/  PRMT R110, R110, 0x5410, R115 ;  /* 0x000054106e6e7816 */ /* 0x000fce0000000073 */
.L_x_4120:
[----:B------:R-:W-:Y:S05]  /*3610*/  @!P4 BRA `(.L_x_4121) ;  /* 0x000000000018c947 */ /* 0x000fea0003800000 */
[----:B------:R-:W-:Y:S01]  /*3620*/  FMUL.FTZ R115, R8, UR13 ;  /* 0x0000000d08737c20 */ /* 0x000fe20008410000 */
[----:B-----5:R-:W-:-:S03]  /*3630*/  HADD2.F32 R119, -RZ, R107.H0_H0 ;  /* 0x2000006bff777230 */ /* 0x020fc60000004100 */
[-C--:B------:R-:W-:Y:S02]  /*3640*/  FMUL.FTZ R6, R30, R115.reuse ;  /* 0x000000731e067220 */ /* 0x080fe40000410000 */
[----:B------:R-:W-:-:S03]  /*3650*/  FFMA.FTZ R94, R119, R115, R94 ;  /* 0x00000073775e7223 */ /* 0x000fc6000001005e */
[----:B------:R-:W-:-:S04]  /*3660*/  F2FP.F16.F32.PACK_AB R6, RZ, R6 ;  /* 0x00000006ff06723e */ /* 0x000fc800000000ff */
[----:B------:R-:W-:-:S07]  /*3670*/  PRMT R111, R6, 0x7610, R111 ;  /* 0x00007610066f7816 */ /* 0x000fce000000006f */
.L_x_4121:
        /* <DEDUP_REMOVED lines=10> */
.L_x_4114:
[----:B------:R-:W-:Y:S01]  /*3720*/  ISETP.GT.AND P5, PT, R7, RZ, PT ;  /* 0x000000ff0700720c */ /* 0x000fe20003fa4270 */
[----:B------:R-:W-:-:S12]  /*3730*/  @!P4 BRA `(.L_x_4123) ;  /* 0x000000000028c947 */ /* 0x000fd80003800000 */
[----:B0-----:R-:W-:Y:S01]  /*3740*/  @P5 FFMA.FTZ R117, R133, R123, R8 ;  /* 0x0000007b85755223 */ /* 0x001fe20000010008 */
        /* <DEDUP_REMOVED lines=9> */
.L_x_4123:
[----:B------:R-:W-:Y:S05]  /*37e0*/  @!P4 BRA `(.L_x_4124) ;  /* 0x000000000028c947 */ /* 0x000fea0003800000 */
[----:B0-----:R-:W-:Y:S01]  /*37f0*/  @P5 FFMA.FTZ R116, R136, R123, R8 ;  /* 0x0000007b88745223 */ /* 0x001fe20000010008 */
        /* <DEDUP_REMOVED lines=9> */
.L_x_4124:
[----:B------:R-:W-:Y:S05]  /*3890*/  @!P4 BRA `(.L_x_4125) ;  /* 0x000000000028c947 */ /* 0x000fea0003800000 */
        /* <DEDUP_REMOVED lines=10> */
.L_x_4125:
        /* <DEDUP_REMOVED lines=11> */
.L_x_4126:
        /* <DEDUP_REMOVED lines=11> */
.L_x_4127:
        /* <DEDUP_REMOVED lines=11> */
.L_x_4128:
        /* <DEDUP_REMOVED lines=11> */
.L_x_4129:
[----:B------:R-:W-:Y:S05]  /*3c00*/  @!P4 BRA `(.L_x_4122) ;  /* 0x0000000c0034c947 */ /* 0x000fea0003800000 */
[----:B------:R-:W-:Y:S01]  /*3c10*/  @P5 FFMA.FTZ R8, R152, R123, R8 ;  /* 0x0000007b98085223 */ /* 0x000fe20000010008 */
[----:B------:R-:W-:-:S03]  /*3c20*/  HADD2.F32 R7, -RZ, R103.H1_H1 ;  /* 0x30000067ff077230 */ /* 0x000fc60000004100 */
[----:B------:R-:W-:-:S04]  /*3c30*/  @P5 FADD.FTZ R8, R149, -R8 ;  /* 0x8000000895085221 */ /* 0x000fc80000010000 */
[----:B------:R-:W-:Y:S01]  /*3c40*/  @P5 FFMA.FTZ R7, R6, R8, R7 ;  /* 0x0000000806075223 */ /* 0x000fe20000010007 */
[----:B-----5:R-:W-:-:S03]  /*3c50*/  HADD2.F32 R8, -RZ, R107.H1_H1 ;  /* 0x3000006bff087230 */ /* 0x020fc60000004100 */
[----:B------:R-:W-:-:S04]  /*3c60*/  FMUL.FTZ R6, R7, UR13 ;  /* 0x0000000d07067c20 */ /* 0x000fc80008410000 */
[-C--:B------:R-:W-:Y:S01]  /*3c70*/  FMUL.FTZ R7, R31, R6.reuse ;  /* 0x000000061f077220 */ /* 0x080fe20000410000 */
[----:B------:R-:W-:-:S04]  /*3c80*/  FFMA.FTZ R95, R8, R6, R95 ;  /* 0x00000006085f7223 */ /* 0x000fc8000001005f */
[----:B------:R-:W-:-:S04]  /*3c90*/  F2FP.F16.F32.PACK_AB R7, RZ, R7 ;  /* 0x00000007ff07723e */ /* 0x000fc800000000ff */
[----:B0-----:R-:W-:Y:S01]  /*3ca0*/  PRMT R111, R111, 0x5410, R7 ;  /* 0x000054106f6f7816 */ /* 0x001fe20000000007 */
[----:B------:R-:W-:Y:S06]  /*3cb0*/  BRA `(.L_x_4122) ;  /* 0x0000000c00087947 */ /* 0x000fec0003800000 */
.L_x_4113:
        /* <DEDUP_REMOVED lines=16> */
[----:B------:R-:W-:Y:S01]  /*3dc0*/  FADD.FTZ R117, R139, -R114 ;  /* 0x800000728b757221 */ /* 0x000fe20000010000 */
[----:B------:R-:W-:Y:S01]  /*3dd0*/  FADD.FTZ R119, R146, -R119 ;  /* 0x8000007792777221 */ /* 0x000fe20000010000 */
[----:B------:R-:W-:Y:S01]  /*3de0*/  FADD.FTZ R123, R145, -R116 ;  /* 0x80000074917b7221 */ /* 0x000fe20000010000 */
[----:B------:R-:W-:Y:S01]  /*3df0*/  FADD.FTZ R143, R150, -R143 ;  /* 0x8000008f968f7221 */ /* 0x000fe20000010000 */
[C---:B------:R-:W-:Y:S01]  /*3e00*/  FMUL.FTZ R112, R6.reuse, R7 ;  /* 0x0000000706707220 */ /* 0x040fe20000410000 */
[C---:B------:R-:W-:Y:S01]  /*3e10*/  FMUL.FTZ R113, R6.reuse, R113 ;  /* 0x0000007106717220 */ /* 0x040fe20000410000 */
        /* <DEDUP_REMOVED lines=16> */
.L_x_4131:
[----:B------:R-:W-:Y:S05]  /*3f20*/  @!P4 BRA `(.L_x_4132) ;  /* 0x000000000018c947 */ /* 0x000fea0003800000 */
[----:B------:R-:W-:Y:S01]  /*3f30*/  FMUL.FTZ R112, R118, UR13 ;  /* 0x0000000d76707c20 */ /* 0x000fe20008410000 */
[----:B-----5:R-:W-:-:S03]  /*3f40*/  HADD2.F32 R120, -RZ, R104.H1_H1 ;  /* 0x30000068ff787230 */ /* 0x020fc60000004100 */
[-C--:B------:R-:W-:Y:S02]  /*3f50*/  FMUL.FTZ R113, R25, R112.reuse ;  /* 0x0000007019717220 */ /* 0x080fe40000410000 */
[----:B------:R-:W-:-:S03]  /*3f60*/  FFMA.FTZ R89, R120, R112, R89 ;  /* 0x0000007078597223 */ /* 0x000fc60000010059 */
[----:B------:R-:W-:-:S04]  /*3f70*/  F2FP.F16.F32.PACK_AB R113, RZ, R113 ;  /* 0x00000071ff71723e */ /* 0x000fc800000000ff */
[----:B------:R-:W-:-:S07]  /*3f80*/  PRMT R108, R108, 0x5410, R113 ;  /* 0x000054106c6c7816 */ /* 0x000fce0000000071 */
.L_x_4132:
[----:B------:R-:W-:Y:S02]  /*3f90*/  F2FP.F16.F32.PACK_AB R112, R118, R117 ;  /* 0x000000757670723e */ /* 0x000fe400000000ff */
        /* <DEDUP_REMOVED lines=9> */
.L_x_4133:
[----:B------:R-:W-:Y:S05]  /*4030*/  @!P4 BRA `(.L_x_4134) ;  /* 0x000000000018c947 */ /* 0x000fea0003800000 */
[----:B------:R-:W-:Y:S01]  /*4040*/  FMUL.FTZ R116, R118, UR13 ;  /* 0x0000000d76747c20 */ /* 0x000fe20008410000 */
[----:B-----5:R-:W-:-:S03]  /*4050*/  HADD2.F32 R120, -RZ, R105.H1_H1 ;  /* 0x30000069ff787230 */ /* 0x020fc60000004100 */
[-C--:B------:R-:W-:Y:S02]  /*4060*/  FMUL.FTZ R113, R27, R116.reuse ;  /* 0x000000741b717220 */ /* 0x080fe40000410000 */
[----:B------:R-:W-:-:S03]  /*4070*/  FFMA.FTZ R91, R120, R116, R91 ;  /* 0x00000074785b7223 */ /* 0x000fc6000001005b */
[----:B------:R-:W-:-:S04]  /*4080*/  F2FP.F16.F32.PACK_AB R113, RZ, R113 ;  /* 0x00000071ff71723e */ /* 0x000fc800000000ff */
[----:B------:R-:W-:-:S07]  /*4090*/  PRMT R109, R109, 0x5410, R113 ;  /* 0x000054106d6d7816 */ /* 0x000fce0000000071 */
.L_x_4134:
        /* <DEDUP_REMOVED lines=12> */
.L_x_4135:
[----:B------:R-:W-:Y:S05]  /*4160*/  @!P4 BRA `(.L_x_4136) ;  /* 0x000000000018c947 */ /* 0x000fea0003800000 */
[----:B------:R-:W-:Y:S01]  /*4170*/  FMUL.FTZ R6, R115, UR13 ;  /* 0x0000000d73067c20 */ /* 0x000fe20008410000 */
[----:B-----5:R-:W-:-:S03]  /*4180*/  HADD2.F32 R116, -RZ, R106.H1_H1 ;  /* 0x3000006aff747230 */ /* 0x020fc60000004100 */
[-C--:B------:R-:W-:Y:S02]  /*4190*/  FMUL.FTZ R7, R29, R6.reuse ;  /* 0x000000061d077220 */ /* 0x080fe40000410000 */
[----:B------:R-:W-:-:S03]  /*41a0*/  FFMA.FTZ R93, R116, R6, R93 ;  /* 0x00000006745d7223 */ /* 0x000fc6000001005d */
[----:B------:R-:W-:-:S04]  /*41b0*/  F2FP.F16.F32.PACK_AB R7, RZ, R7 ;  /* 0x00000007ff07723e */ /* 0x000fc800000000ff */
[----:B------:R-:W-:-:S07]  /*41c0*/  PRMT R110, R110, 0x5410, R7 ;  /* 0x000054106e6e7816 */ /* 0x000fce0000000007 */
.L_x_4136:
[----:B------:R-:W-:Y:S05]  /*41d0*/  @!P4 BRA `(.L_x_4137) ;  /* 0x000000000018c947 */ /* 0x000fea0003800000 */
[----:B------:R-:W-:Y:S01]  /*41e0*/  FMUL.FTZ R7, R8, UR13 ;  /* 0x0000000d08077c20 */ /* 0x000fe20008410000 */
[----:B-----5:R-:W-:-:S03]  /*41f0*/  HADD2.F32 R119, -RZ, R107.H0_H0 ;  /* 0x2000006bff777230 */ /* 0x020fc60000004100 */
[-C--:B------:R-:W-:Y:S02]  /*4200*/  FMUL.FTZ R6, R30, R7.reuse ;  /* 0x000000071e067220 */ /* 0x080fe40000410000 */
[----:B------:R-:W-:-:S03]  /*4210*/  FFMA.FTZ R94, R119, R7, R94 ;  /* 0x00000007775e7223 */ /* 0x000fc6000001005e */
[----:B------:R-:W-:-:S04]  /*4220*/  F2FP.F16.F32.PACK_AB R6, RZ, R6 ;  /* 0x00000006ff06723e */ /* 0x000fc800000000ff */
[----:B------:R-:W-:-:S07]  /*4230*/  PRMT R111, R6, 0x7610, R111 ;  /* 0x00007610066f7816 */ /* 0x000fce000000006f */
.L_x_4137:
        /* <DEDUP_REMOVED lines=10> */
.L_x_4130:
        /* <DEDUP_REMOVED lines=8> */
[-C--:B------:R-:W-:Y:S01]  /*4360*/  FMUL.FTZ R116, R24, R117.reuse ;  /* 0x0000007518747220 */ /* 0x080fe20000410000 */
[----:B------:R-:W-:-:S04]  /*4370*/  FFMA.FTZ R88, R119, R117, R88 ;  /* 0x0000007577587223 */ /* 0x000fc80000010058 */
[----:B------:R-:W-:-:S04]  /*4380*/  F2FP.F16.F32.PACK_AB R116, RZ, R116 ;  /* 0x00000074ff74723e */ /* 0x000fc800000000ff */
[----:B------:R-:W-:-:S07]  /*4390*/  PRMT R108, R116, 0x7610, R108 ;  /* 0x00007610746c7816 */ /* 0x000fce000000006c */
.L_x_4138:
[----:B------:R-:W-:Y:S05]  /*43a0*/  @!P4 BRA `(.L_x_4139) ;  /* 0x00000000002cc947 */ /* 0x000fea0003800000 */
[----:B------:R-:W-:Y:S01]  /*43b0*/  FFMA.FTZ R116, R136, R123, R8 ;  /* 0x0000007b88747223 */ /* 0x000fe20000010008 */
[----:B------:R-:W-:Y:S01]  /*43c0*/  ISETP.GT.AND P5, PT, R7, RZ, PT ;  /* 0x000000ff0700720c */ /* 0x000fe20003fa4270 */
[----:B-----5:R-:W-:Y:S02]  /*43d0*/  HADD2.F32 R118, -RZ, R104.H1_H1 ;  /* 0x30000068ff767230 */ /* 0x020fe40000004100 */
        /* <DEDUP_REMOVED lines=8> */
.L_x_4139:
        /* <DEDUP_REMOVED lines=12> */
.L_x_4140:
        /* <DEDUP_REMOVED lines=12> */
.L_x_4141:
        /* <DEDUP_REMOVED lines=12> */
.L_x_4142:
        /* <DEDUP_REMOVED lines=12> */
.L_x_4143:
        /* <DEDUP_REMOVED lines=12> */
.L_x_4144:
[----:B------:R-:W-:Y:S05]  /*4820*/  @!P4 BRA `(.L_x_4122) ;  /* 0x00000000002cc947 */ /* 0x000fea0003800000 */
[----:B------:R-:W-:Y:S01]  /*4830*/  FFMA.FTZ R8, R152, R123, R8 ;  /* 0x0000007b98087223 */ /* 0x000fe20000010008 */
[----:B------:R-:W-:-:S03]  /*4840*/  ISETP.GT.AND P5, PT, R7, RZ, PT ;  /* 0x000000ff0700720c */ /* 0x000fc60003fa4270 */
        /* <DEDUP_REMOVED lines=9> */
.L_x_4122:
[----:B0-----:R-:W0:Y:S08]  /*48e0*/  @P0 LDC.64 R116, c[0x0][0x478] ;  /* 0x00011e00ff740b82 */ /* 0x001e300000000a00 */
[----:B------:R-:W1:Y:S01]  /*48f0*/  @P4 LDC.64 R6, c[0x0][0x468] ;  /* 0x00011a00ff064b82 */ /* 0x000e620000000a00 */
[----:B0-----:R-:W-:-:S05]  /*4900*/  @P0 IMAD.WIDE.U32 R116, R10, 0x10, R116 ;  /* 0x000000100a740825 */ /* 0x001fca00078e0074 */
[----:B------:R2:W-:Y:S01]  /*4910*/  @P0 STG.E.128 desc[UR6][R116.64], R112 ;  /* 0x0000007074000986 */ /* 0x0005e2000c101d06 */
[----:B-1----:R-:W-:-:S05]  /*4920*/  @P4 IMAD.WIDE.U32 R6, R121, 0x10, R6 ;  /* 0x0000001079064825 */ /* 0x002fca00078e0006 */
[----:B------:R2:W-:Y:S02]  /*4930*/  @P4 STG.E.128 desc[UR6][R6.64], R108 ;  /* 0x0000006c06004986 */ /* 0x0005e4000c101d06 */
.L_x_4111:
[----:B------:R-:W-:Y:S05]  /*4940*/  BSYNC.RECONVERGENT B0 ;  /* 0x0000000000007941 */ /* 0x000fea0003800200 */
.L_x_4110:
[----:B--2---:R-:W1:Y:S01]  /*4950*/  LDC.64 R6, c[0x0][0x380] ;  /* 0x0000e000ff067b82 */ /* 0x004e620000000a00 */
[----:B------:R-:W-:Y:S02]  /*4960*/  PLOP3.LUT P1, PT, P1, PT, PT, 0x8, 0x80 ;  /* 0x000000000080781c */ /* 0x000fe40000f2e170 */
[----:B-1----:R-:W-:-:S04]  /*4970*/  IADD3 R0, PT, PT, R0, R6, RZ ;  /* 0x0000000600007210 */ /* 0x002fc80007ffe0ff */
[----:B------:R-:W-:-:S13]  /*4980*/  ISETP.GE.AND P0, PT, R0, R7, PT ;  /* 0x000000070000720c */ /* 0x000fda0003f06270 */
[----:B------:R-:W-:Y:S05]  /*4990*/  @!P0 BRA `(.L_x_4145) ;  /* 0xffffffb800fc8947 */ /* 0x000fea000383ffff */
.L_x_4069:
        /* <DEDUP_REMOVED lines=17> */
.L_x_4147:
[----:B------:R-:W-:Y:S05]  /*4ab0*/  BSYNC.RECONVERGENT B0 ;  /* 0x0000000000007941 */ /* 0x000fea0003800200 */
.L_x_4146:
        /* <DEDUP_REMOVED lines=14> */
.L_x_4148:
        /* <DEDUP_REMOVED lines=14> */
.L_x_8072:


//--------------------- .text._ZN10layer_norm13ln_bwd_kernelINS_13Kernel_traitsIf6__halfS2_S2_fjLj2048ELj1ELj1ELj4ELj16ENS_18Kernel_traits_baseILj2048EfS2_S2_S2_fjLj128EEEEELb0ELb1ELb1ELb1EEEvNS_9BwdParamsE --------------------------
	.section	.text._ZN10layer_norm13ln_bwd_kernelINS_13Kernel_traitsIf6__halfS2_S2_fjLj2048ELj1ELj1ELj4ELj16ENS_18Kernel_traits_baseILj2048EfS2_S2_S2_fjLj128EEEEELb0ELb1ELb1ELb1EEEvNS_9BwdParamsE,"ax",@progbits
	.align	128
        .global         _ZN10layer_norm13ln_bwd_kernelINS_13Kernel_traitsIf6__halfS2_S2_fjLj2048ELj1ELj1ELj4ELj16ENS_18Kernel_traits_baseILj2048EfS2_S2_S2_fjLj128EEEEELb0ELb1ELb1ELb1EEEvNS_9BwdParamsE
        .type           _ZN10layer_norm13ln_bwd_kernelINS_13Kernel_traitsIf6__halfS2_S2_fjLj2048ELj1ELj1ELj4ELj16ENS_18Kernel_traits_baseILj2048EfS2_S2_S2_fjLj128EEEEELb0ELb1ELb1ELb1EEEvNS_9BwdParamsE,@function
        .size           _ZN10layer_norm13ln_bwd_kernelINS_13Kernel_traitsIf6__halfS2_S2_fjLj2048ELj1ELj1ELj4ELj16ENS_18Kernel_traits_baseILj2048EfS2_S2_S2_fjLj128EEEEELb0ELb1ELb1ELb1EEEvNS_9BwdParamsE,(.L_x_8073 - _ZN10layer_norm13ln_bwd_kernelINS_13Kernel_traitsIf6__halfS2_S2_fjLj2048ELj1ELj1ELj4ELj16ENS_18Kernel_traits_baseILj2048EfS2_S2_S2_fjLj128EEEEELb0ELb1ELb1ELb1EEEvNS_9BwdParamsE)
        .other          _ZN10layer_norm13ln_bwd_kernelINS_13Kernel_traitsIf6__halfS2_S2_fjLj2048ELj1ELj1ELj4ELj16ENS_18Kernel_traits_baseILj2048EfS2_S2_S2_fjLj128EEEEELb0ELb1ELb1ELb1EEEvNS_9BwdParamsE,@"STO_CUDA_ENTRY STV_DEFAULT"
_ZN10layer_norm13ln_bwd_kernelINS_13Kernel_traitsIf6__halfS2_S2_fjLj2048ELj1ELj1ELj4ELj16ENS_18Kernel_traits_baseILj2048EfS2_S2_S2_fjLj128EEEEELb0ELb1ELb1ELb1EEEvNS_9BwdParamsE:
.text._ZN10layer_norm13ln_bwd_kernelINS_13Kernel_traitsIf6__halfS2_S2_fjLj2048ELj1ELj1ELj4ELj16ENS_18Kernel_traits_baseILj2048EfS2_S2_S2_fjLj128EEEEELb0ELb1ELb1ELb1EEEvNS_9BwdParamsE:
        /* <DEDUP_REMOVED lines=40> */
[----:B0-----:R-:W5:Y:S01]  /*0280*/  LDG.E.128 R36, desc[UR10][R6.64+0x1010] ;  /* 0x0010100a06247981 */ /* 0x001f62000c1e1d00 */
[----:B----4-:R-:W-:-:S03]  /*0290*/  IMAD.WIDE.U32 R2, R0, 0x20, R2 ;  /* 0x0000002000027825 */ /* 0x010fc600078e0002 */
[----:B------:R-:W5:Y:S04]  /*02a0*/  LDG.E.128 R32, desc[UR10][R6.64+0x1000] ;  /* 0x0010000a06207981 */ /* 0x000f68000c1e1d00 */
[----:B------:R-:W5:Y:S04]  /*02b0*/  LDG.E.128 R28, desc[UR10][R6.64+0x10] ;  /* 0x0000100a061c7981 */ /* 0x000f68000c1e1d00 */
[----:B------:R-:W5:Y:S01]  /*02c0*/  LDG.E.128 R24, desc[UR10][R6.64] ;  /* 0x0000000a06187981 */ /* 0x000f62000c1e1d00 */
[----:B------:R-:W-:Y:S01]  /*02d0*/  HFMA2 R100, -RZ, RZ, 0, 0 ;  /* 0x00000000ff647431 */ /* 0x000fe200000001ff */
[----:B------:R-:W-:-:S02]  /*02e0*/  PLOP3.LUT P2, PT, PT, PT, PT, 0x8, 0x80 ;  /* 0x000000000080781c */ /* 0x000fc40003f4e170 */
[----:B------:R-:W5:Y:S01]  /*02f0*/  LDG.E.128 R52, desc[UR10][R2.64] ;  /* 0x0000000a02347981 */ /* 0x000f62000c1e1d00 */
[----:B------:R-:W-:-:S03]  /*0300*/  MOV R4, UR12 ;  /* 0x0000000c00047c02 */ /* 0x000fc60008000f00 */
[----:B------:R-:W5:Y:S04]  /*0310*/  LDG.E.128 R48, desc[UR10][R2.64+0x10] ;  /* 0x0000100a02307981 */ /* 0x000f68000c1e1d00 */
[----:B------:R-:W5:Y:S04]  /*0320*/  LDG.E.128 R44, desc[UR10][R2.64+0x1000] ;  /* 0x0010000a022c7981 */ /* 0x000f68000c1e1d00 */
[----:B------:R0:W5:Y:S02]  /*0330*/  LDG.E.128 R40, desc[UR10][R2.64+0x1010] ;  /* 0x0010100a02287981 */ /* 0x000164000c1e1d00 */
[----:B0-23--:R-:W-:-:S07]  /*0340*/  SHF.R.U32.HI R2, RZ, 0x5, R0 ;  /* 0x00000005ff027819 */ /* 0x00dfce0000011600 */
.L_x_4217:
[----:B-1----:R-:W0:Y:S08]  /*0350*/  LDC.64 R116, c[0x0][0x3f8] ;  /* 0x0000fe00ff747b82 */ /* 0x002e300000000a00 */
[----:B------:R-:W1:Y:S08]  /*0360*/  LDC.64 R120, c[0x0][0x3f0] ;  /* 0x0000fc00ff787b82 */ /* 0x000e700000000a00 */
[----:B------:R-:W2:Y:S01]  /*0370*/  LDC.64 R118, c[0x0][0x3c8] ;  /* 0x0000f200ff767b82 */ /* 0x000ea20000000a00 */
[----:B0-----:R-:W-:-:S05]  /*0380*/  IMAD.WIDE R116, R4, 0x4, R116 ;  /* 0x0000000404747825 */ /* 0x001fca00078e0274 */
[----:B------:R-:W3:Y:S01]  /*0390*/  LDG.E R145, desc[UR10][R116.64] ;  /* 0x0000000a74917981 */ /* 0x000ee2000c1e1900 */
[----:B-1----:R-:W-:Y:S01]  /*03a0*/  IMAD.WIDE R120, R4, 0x4, R120 ;  /* 0x0000000404787825 */ /* 0x002fe200078e0278 */
[----:B------:R-:W-:-:S05]  /*03b0*/  CS2R R122, SRZ ;  /* 0x00000000007a7805 */ /* 0x000fca000001ff00 */
[----:B-----5:R0:W5:Y:S01]  /*03c0*/  LDG.E R120, desc[UR10][R120.64] ;  /* 0x0000000a78787981 */ /* 0x020162000c1e1900 */
[----:B--2---:R-:W-:-:S05]  /*03d0*/  IMAD.WIDE R118, R4, 0x4, R118 ;  /* 0x0000000404767825 */ /* 0x004fca00078e0276 */
[----:B------:R0:W5:Y:S01]  /*03e0*/  LDG.E R147, desc[UR10][R118.64] ;  /* 0x0000000a76937981 */ /* 0x000162000c1e1900 */
        /* <DEDUP_REMOVED lines=12> */
[----:B------:R-:W-:-:S04]  /*04b0*/  LEA.HI R5, R6, R5, RZ, 0x3 ;  /* 0x0000000506057211 */ /* 0x000fc800078f18ff */
[----:B------:R-:W-:Y:S02]  /*04c0*/  LEA.HI.SX32 R5, R5, R0, 0x1d ;  /* 0x0000000005057211 */ /* 0x000fe400078feaff */
[----:B------:R-:W-:Y:S02]  /*04d0*/  SHF.R.S32.HI R3, RZ, 0x1f, R4 ;  /* 0x0000001fff037819 */ /* 0x000fe40000011404 */
[C---:B0-----:R-:W-:Y:S02]  /*04e0*/  LEA R6, P0, R4.reuse, R10, 0x2 ;  /* 0x0000000a04067211 */ /* 0x041fe400078010ff */
[C---:B------:R-:W-:Y:S02]  /*04f0*/  IADD3 R131, PT, PT, R121.reuse, 0x80, RZ ;  /* 0x0000008079837810 */ /* 0x040fe40007ffe0ff */
[----:B------:R-:W-:Y:S01]  /*0500*/  LEA.HI.X R7, R4, R11, R3, 0x2, P0 ;  /* 0x0000000b04077211 */ /* 0x000fe200000f1403 */
[----:B-1----:R-:W-:-:S04]  /*0510*/  IMAD.WIDE.U32 R124, R121, 0x10, R12 ;  /* 0x00000010797c7825 */ /* 0x002fc800078e000c */
[----:B------:R0:W3:Y:S01]  /*0520*/  LDG.E R3, desc[UR10][R6.64] ;  /* 0x0000000a06037981 */ /* 0x0000e2000c1e1900 */
[----:B--2---:R-:W-:-:S03]  /*0530*/  IMAD.WIDE.U32 R116, R5, 0x10, R8 ;  /* 0x0000001005747825 */ /* 0x004fc600078e0008 */
[----:B------:R-:W2:Y:S01]  /*0540*/  LDG.E.128 R124, desc[UR10][R124.64] ;  /* 0x0000000a7c7c7981 */ /* 0x000ea2000c1e1d00 */
[----:B------:R-:W-:Y:S01]  /*0550*/  IADD3 R5, PT, PT, R5, 0x80, RZ ;  /* 0x0000008005057810 */ /* 0x000fe20007ffe0ff */
[----:B------:R-:W-:Y:S02]  /*0560*/  IMAD.WIDE.U32 R12, R131, 0x10, R12 ;  /* 0x00000010830c7825 */ /* 0x000fe400078e000c */
[----:B------:R-:W4:Y:S02]  /*0570*/  LDG.E.128 R116, desc[UR10][R116.64] ;  /* 0x0000000a74747981 */ /* 0x000f24000c1e1d00 */
        /* <DEDUP_REMOVED lines=15> */
[--C-:B--2---:R-:W-:Y:S02]  /*0670*/  HADD2.F32 R5, -RZ, R124.reuse.H0_H0 ;  /* 0x2000007cff057230 */ /* 0x104fe40000004100 */
[----:B------:R-:W-:Y:S02]  /*0680*/  HADD2.F32 R121, -RZ, R124.H1_H1 ;  /* 0x3000007cff797230 */ /* 0x000fe40000004100 */
[----:B------:R-:W-:Y:S02]  /*0690*/  HADD2.F32 R132, -RZ, R125.H0_H0 ;  /* 0x2000007dff847230 */ /* 0x000fe40000004100 */
[--C-:B----4-:R-:W-:Y:S02]  /*06a0*/  HADD2.F32 R131, -RZ, R116.reuse.H0_H0 ;  /* 0x20000074ff837230 */ /* 0x110fe40000004100 */
[----:B------:R-:W-:Y:S01]  /*06b0*/  HADD2.F32 R124, -RZ, R116.H1_H1 ;  /* 0x30000074ff7c7230 */ /* 0x000fe20000004100 */
[----:B---3--:R-:W-:Y:S01]  /*06c0*/  FSEL R116, R3, RZ, !P0 ;  /* 0x000000ff03747208 */ /* 0x008fe20004000000 */
[----:B------:R-:W-:-:S02]  /*06d0*/  HADD2.F32 R135, -RZ, R126.H1_H1 ;  /* 0x3000007eff877230 */ /* 0x000fc40000004100 */
[----:B------:R-:W-:Y:S02]  /*06e0*/  HADD2.F32 R136, -RZ, R127.H0_H0 ;  /* 0x2000007fff887230 */ /* 0x000fe40000004100 */
[----:B------:R-:W-:Y:S02]  /*06f0*/  HADD2.F32 R133, -RZ, R125.H1_H1 ;  /* 0x3000007dff857230 */ /* 0x000fe40000004100 */
[----:B------:R-:W-:Y:S02]  /*0700*/  HADD2.F32 R137, -RZ, R127.H1_H1 ;  /* 0x3000007fff897230 */ /* 0x000fe40000004100 */
[----:B------:R-:W-:Y:S02]  /*0710*/  HADD2.F32 R3, -RZ, R12.H0_H0 ;  /* 0x2000000cff037230 */ /* 0x000fe40000004100 */
[--C-:B------:R-:W-:Y:S02]  /*0720*/  HADD2.F32 R140, -RZ, R14.reuse.H0_H0 ;  /* 0x2000000eff8c7230 */ /* 0x100fe40000004100 */
[----:B0-----:R-:W-:-:S02]  /*0730*/  HADD2.F32 R7, -RZ, R14.H1_H1 ;  /* 0x3000000eff077230 */ /* 0x001fc40000004100 */
[C---:B------:R-:W-:Y:S01]  /*0740*/  FADD.FTZ R14, -R116.reuse, R132 ;  /* 0x00000084740e7221 */ /* 0x040fe20000010100 */
[----:B------:R-:W-:Y:S02]  /*0750*/  HADD2.F32 R134, -RZ, R126.H0_H0 ;  /* 0x2000007eff867230 */ /* 0x000fe40000004100 */
[C---:B------:R-:W-:Y:S01]  /*0760*/  FADD.FTZ R6, -R116.reuse, R5 ;  /* 0x0000000574067221 */ /* 0x040fe20000010100 */
[--C-:B------:R-:W-:Y:S02]  /*0770*/  HADD2.F32 R144, -RZ, R13.reuse.H0_H0 ;  /* 0x2000000dff907230 */ /* 0x100fe40000004100 */
[C---:B------:R-:W-:Y:S01]  /*0780*/  FADD.FTZ R154, -R116.reuse, R135 ;  /* 0x00000087749a7221 */ /* 0x040fe20000010100 */
[----:B------:R-:W-:Y:S02]  /*0790*/  HADD2.F32 R148, -RZ, R13.H1_H1 ;  /* 0x3000000dff947230 */ /* 0x000fe40000004100 */
[----:B------:R-:W-:Y:S01]  /*07a0*/  FADD.FTZ R156, -R116, R136 ;  /* 0x00000088749c7221 */ /* 0x000fe20000010100 */
[----:B------:R-:W-:-:S02]  /*07b0*/  HADD2.F32 R142, -RZ, R12.H1_H1 ;  /* 0x3000000cff8e7230 */ /* 0x000fc40000004100 */
[C---:B------:R-:W-:Y:S01]  /*07c0*/  FADD.FTZ R12, -R116.reuse, R121 ;  /* 0x00000079740c7221 */ /* 0x040fe20000010100 */
[--C-:B------:R-:W-:Y:S02]  /*07d0*/  HADD2.F32 R13, -RZ, R15.reuse.H0_H0 ;  /* 0x2000000fff0d7230 */ /* 0x100fe40000004100 */
[----:B------:R-:W-:Y:S02]  /*07e0*/  HADD2.F32 R146, -RZ, R15.H1_H1 ;  /* 0x3000000fff927230 */ /* 0x000fe40000004100 */
[C---:B------:R-:W-:Y:S01]  /*07f0*/  FADD.FTZ R150, -R116.reuse, R133 ;  /* 0x0000008574967221 */ /* 0x040fe20000010100 */
[--C-:B------:R-:W-:Y:S02]  /*0800*/  HADD2.F32 R127, -RZ, R118.reuse.H0_H0 ;  /* 0x20000076ff7f7230 */ /* 0x100fe40000004100 */
[C---:B------:R-:W-:Y:S01]  /*0810*/  FADD.FTZ R158, -R116.reuse, R137 ;  /* 0x00000089749e7221 */ /* 0x040fe20000010100 */
[----:B------:R-:W-:Y:S02]  /*0820*/  HADD2.F32 R128, -RZ, R118.H1_H1 ;  /* 0x30000076ff807230 */ /* 0x000fe40000004100 */
[----:B------:R-:W-:Y:S01]  /*0830*/  FADD.FTZ R132, -R116, R3 ;  /* 0x0000000374847221 */ /* 0x000fe20000010100 */
[----:B------:R-:W-:-:S02]  /*0840*/  HADD2.F32 R125, -RZ, R119.H0_H0 ;  /* 0x20000077ff7d7230 */ /* 0x000fc40000004100 */
[C---:B-----5:R-:W-:Y:S01]  /*0850*/  FMUL.FTZ R5, R147.reuse, R14 ;  /* 0x0000000e93057220 */ /* 0x060fe20000410000 */
[----:B------:R-:W-:Y:S02]  /*0860*/  HADD2.F32 R130, -RZ, R119.H1_H1 ;  /* 0x30000077ff827230 */ /* 0x000fe40000004100 */
[----:B------:R-:W-:Y:S01]  /*0870*/  FMUL.FTZ R3, R147, R6 ;  /* 0x0000000693037220 */ /* 0x000fe20000410000 */
[--C-:B------:R-:W-:Y:S02]  /*0880*/  HADD2.F32 R119, -RZ, R10.reuse.H0_H0 ;  /* 0x2000000aff777230 */ /* 0x100fe40000004100 */
[----:B------:R-:W-:Y:S01]  /*0890*/  FMUL.FTZ R14, R52, R131 ;  /* 0x00000083340e7220 */ /* 0x000fe20000410000 */
[----:B------:R-:W-:Y:S02]  /*08a0*/  HADD2.F32 R118, -RZ, R10.H1_H1 ;  /* 0x3000000aff767230 */ /* 0x000fe40000004100 */
[----:B------:R-:W-:Y:S01]  /*08b0*/  FADD.FTZ R152, -R116, R134 ;  /* 0x0000008674987221 */ /* 0x000fe20000010100 */
[----:B------:R-:W-:-:S02]  /*08c0*/  HADD2.F32 R121, -RZ, R9.H0_H0 ;  /* 0x20000009ff797230 */ /* 0x000fc40000004100 */
[----:B------:R-:W-:Y:S01]  /*08d0*/  FMUL.FTZ R10, R147, R154 ;  /* 0x0000009a930a7220 */ /* 0x000fe20000410000 */
[----:B-1----:R-:W-:Y:S02]  /*08e0*/  HADD2.F32 R122, -RZ, R9.H1_H1 ;  /* 0x30000009ff7a7230 */ /* 0x002fe40000004100 */
        /* <DEDUP_REMOVED lines=14> */
[C---:B------:R-:W-:Y:S01]  /*09d0*/  FMUL.FTZ R8, R147.reuse, R150 ;  /* 0x0000009693087220 */ /* 0x040fe20000410000 */
[----:B------:R-:W-:Y:S02]  /*09e0*/  HADD2.F32 R116, -RZ, R11.H1_H1 ;  /* 0x3000000bff747230 */ /* 0x000fe40000004100 */
        /* <DEDUP_REMOVED lines=17> */
[----:B------:R-:W-:Y:S01]  /*0b00*/  FMUL.FTZ R124, R54, R129 ;  /* 0x00000081367c7220 */ /* 0x000fe20000410000 */
[C---:B------:R-:W-:Y:S01]  /*0b10*/  FMUL.FTZ R130, R147.reuse, R142 ;  /* 0x0000008e93827220 */ /* 0x040fe20000410000 */
        /* <DEDUP_REMOVED lines=25> */
[----:B------:R-:W-:Y:S01]  /*0cb0*/  FMUL.FTZ R129, R147, R144 ;  /* 0x0000009093817220 */ /* 0x000fe20000410000 */
[----:B------:R-:W-:Y:S01]  /*0cc0*/  FADD.FTZ R142, R137, R128 ;  /* 0x00000080898e7221 */ /* 0x000fe20000010000 */
        /* <DEDUP_REMOVED lines=44> */
.L_x_4150:
[----:B------:R-:W-:Y:S01]  /*0f90*/  UMOV UR4, UR6 ;  /* 0x0000000600047c82 */ /* 0x000fe20008000000 */
[----:B------:R-:W-:Y:S01]  /*0fa0*/  UMOV UR5, UR7 ;  /* 0x0000000700057c82 */ /* 0x000fe20008000000 */
        /* <DEDUP_REMOVED lines=13> */
.L_x_4151:
[----:B------:R-:W0:Y:S01]  /*1080*/  SHFL.DOWN PT, R117, R122, 0x10, 0x1f ;  /* 0x0a001f007a757f89 */ /* 0x000e2200000e0000 */
[----:B------:R-:W1:Y:S01]  /*1090*/  LDC R153, c[0x0][0x388] ;  /* 0x0000e200ff997b82 */ /* 0x000e620000000800 */
[----:B-----5:R-:W-:Y:S01]  /*10a0*/  ISETP.GE.AND P3, PT, R120, 0x1, PT ;  /* 0x000000017800780c */ /* 0x020fe20003f66270 */
[----:B------:R-:W-:Y:S01]  /*10b0*/  HFMA2 R151, -RZ, RZ, 0, 0 ;  /* 0x00000000ff977431 */ /* 0x000fe200000001ff */
[----:B------:R-:W2:Y:S01]  /*10c0*/  SHFL.DOWN PT, R116, R123, 0x10, 0x1f ;  /* 0x0a001f007b747f89 */ /* 0x000ea200000e0000 */
[----:B------:R-:W-:Y:S02]  /*10d0*/  LOP3.LUT P5, RZ, R0, 0x1f, RZ, 0xc0, !PT ;  /* 0x0000001f00ff7812 */ /* 0x000fe400078ac0ff */
[----:B------:R-:W-:Y:S01]  /*10e0*/  PLOP3.LUT P0, PT, PT, PT, PT, 0x80, 0x8 ;  /* 0x000000000008781c */ /* 0x000fe20003f0f070 */
[----:B------:R-:W3:Y:S07]  /*10f0*/  S2R R148, SR_CgaCtaId ;  /* 0x0000000000947919 */ /* 0x000eee0000008800 */
[----:B------:R-:W-:-:S03]  /*1100*/  @P3 IADD3 R120, PT, PT, R120, -0x1, RZ ;  /* 0xffffffff78783810 */ /* 0x000fc60007ffe0ff */
[----:B------:R-:W-:Y:S01]  /*1110*/  @!P5 PLOP3.LUT P0, PT, P2, PT, PT, 0x80, 0x8 ;  /* 0x000000000008d81c */ /* 0x000fe2000170f070 */
[----:B0-----:R-:W-:Y:S01]  /*1120*/  FADD.FTZ R117, R117, R122 ;  /* 0x0000007a75757221 */ /* 0x001fe20000010000 */
[----:B--2---:R-:W-:-:S04]  /*1130*/  FADD.FTZ R116, R116, R123 ;  /* 0x0000007b74747221 */ /* 0x004fc80000010000 */
[----:B------:R-:W0:Y:S04]  /*1140*/  SHFL.DOWN PT, R118, R117, 0x8, 0x1f ;  /* 0x09001f0075767f89 */ /* 0x000e2800000e0000 */
[----:B------:R-:W2:Y:S01]  /*1150*/  SHFL.DOWN PT, R119, R116, 0x8, 0x1f ;  /* 0x09001f0074777f89 */ /* 0x000ea200000e0000 */
[----:B0-----:R-:W-:Y:S01]  /*1160*/  FADD.FTZ R118, R117, R118 ;  /* 0x0000007675767221 */ /* 0x001fe20000010000 */
[----:B--2---:R-:W-:-:S04]  /*1170*/  FADD.FTZ R119, R116, R119 ;  /* 0x0000007774777221 */ /* 0x004fc80000010000 */
[----:B------:R-:W0:Y:S01]  /*1180*/  SHFL.DOWN PT, R121, R118, 0x4, 0x1f ;  /* 0x08801f0076797f89 */ /* 0x000e2200000e0000 */
[----:B------:R-:W2:Y:S03]  /*1190*/  @P3 LDC.64 R116, c[0x0][0x390] ;  /* 0x0000e400ff743b82 */ /* 0x000ea60000000a00 */
[----:B------:R-:W4:Y:S01]  /*11a0*/  SHFL.DOWN PT, R142, R119, 0x4, 0x1f ;  /* 0x08801f00778e7f89 */ /* 0x000f2200000e0000 */
[----:B0-----:R-:W-:Y:S01]  /*11b0*/  FADD.FTZ R121, R118, R121 ;  /* 0x0000007976797221 */ /* 0x001fe20000010000 */
[----:B----4-:R-:W-:-:S04]  /*11c0*/  FADD.FTZ R142, R119, R142 ;  /* 0x0000008e778e7221 */ /* 0x010fc80000010000 */
[----:B------:R-:W0:Y:S04]  /*11d0*/  SHFL.DOWN PT, R122, R121, 0x2, 0x1f ;  /* 0x08401f00797a7f89 */ /* 0x000e2800000e0000 */
[----:B------:R-:W4:Y:S01]  /*11e0*/  SHFL.DOWN PT, R123, R142, 0x2, 0x1f ;  /* 0x08401f008e7b7f89 */ /* 0x000f2200000e0000 */
[----:B0-----:R-:W-:Y:S01]  /*11f0*/  FADD.FTZ R122, R121, R122 ;  /* 0x0000007a797a7221 */ /* 0x001fe20000010000 */
[----:B------:R-:W-:Y:S01]  /*1200*/  MOV R121, 0x400 ;  /* 0x0000040000797802 */ /* 0x000fe20000000f00 */
[----:B----4-:R-:W-:-:S03]  /*1210*/  FADD.FTZ R123, R142, R123 ;  /* 0x0000007b8e7b7221 */ /* 0x010fc60000010000 */
[----:B------:R-:W0:Y:S01]  /*1220*/  SHFL.DOWN PT, R119, R122, 0x1, 0x1f ;  /* 0x08201f007a777f89 */ /* 0x000e2200000e0000 */
[----:B-1----:R-:W-:Y:S01]  /*1230*/  @P3 IMAD R142, R120, R153, RZ ;  /* 0x00000099788e3224 */ /* 0x002fe200078e02ff */
[----:B---3--:R-:W-:Y:S02]  /*1240*/  LEA R121, R148, R121, 0x18 ;  /* 0x0000007994797211 */ /* 0x008fe400078ec0ff */
[----:B------:R-:W1:Y:S02]  /*1250*/  SHFL.DOWN PT, R118, R123, 0x1, 0x1f ;  /* 0x08201f007b767f89 */ /* 0x000e6400000e0000 */
[----:B------:R-:W-:Y:S02]  /*1260*/  IADD3 R152, PT, PT, R121, 0x2020, RZ ;  /* 0x0000202079987810 */ /* 0x000fe40007ffe0ff */
[----:B------:R-:W-:Y:S02]  /*1270*/  @P3 SHF.R.S32.HI R143, RZ, 0x1f, R142 ;  /* 0x0000001fff8f3819 */ /* 0x000fe4000001148e */
[----:B------:R-:W-:-:S02]  /*1280*/  @!P5 MOV R120, R152 ;  /* 0x000000980078d202 */ /* 0x000fc40000000f00 */
[----:B------:R-:W-:Y:S02]  /*1290*/  @P3 LEA.HI R143, R143, R142, RZ, 0x3 ;  /* 0x0000008e8f8f3211 */ /* 0x000fe400078f18ff */
[----:B------:R-:W-:Y:S02]  /*12a0*/  @!P0 IADD3 R120, PT, PT, R121, 0x2000, RZ ;  /* 0x0000200079788810 */ /* 0x000fe40007ffe0ff */
[----:B------:R-:W-:Y:S02]  /*12b0*/  @P3 LEA.HI.SX32 R151, R143, R0, 0x1d ;  /* 0x000000008f973211 */ /* 0x000fe400078feaff */
[----:B------:R-:W-:-:S03]  /*12c0*/  @!P5 LEA R150, R2, R120, 0x3 ;  /* 0x000000780296d211 */ /* 0x000fc600078e18ff */
[----:B--2---:R-:W-:-:S04]  /*12d0*/  @P3 IMAD.WIDE.U32 R148, R151, 0x10, R116 ;  /* 0x0000001097943825 */ /* 0x004fc800078e0074 */
[----:B0-----:R-:W-:Y:S01]  /*12e0*/  FADD.FTZ R142, R122, R119 ;  /* 0x000000777a8e7221 */ /* 0x001fe20000010000 */
[----:B-1----:R-:W-:-:S05]  /*12f0*/  FADD.FTZ R143, R123, R118 ;  /* 0x000000767b8f7221 */ /* 0x002fca0000010000 */
[----:B------:R-:W-:Y:S01]  /*1300*/  @!P5 STS.64 [R150], R142 ;  /* 0x0000008e9600d388 */ /* 0x000fe20000000a00 */
[----:B------:R-:W-:Y:S06]  /*1310*/  BAR.SYNC.DEFER_BLOCKING 0x0 ;  /* 0x0000000000007b1d */ /* 0x000fec0000010000 */
[----:B------:R0:W5:Y:S01]  /*1320*/  @P3 LDG.E.128 R104, desc[UR10][R148.64] ;  /* 0x0000000a94683981 */ /* 0x000162000c1e1d00 */
[C---:B------:R-:W-:Y:S01]  /*1330*/  @!P2 IADD3 R152, PT, PT, R121.reuse, 0x2000, RZ ;  /* 0x000020007998a810 */ /* 0x040fe20007ffe0ff */
[----:B------:R-:W-:Y:S01]  /*1340*/  UISETP.NE.U32.AND UP0, UPT, UR4, URZ, UPT ;  /* 0x000000ff0400728c */ /* 0x000fe2000bf05070 */
[C---:B------:R-:W-:Y:S01]  /*1350*/  IADD3 R120, PT, PT, R121.reuse, 0x2030, RZ ;  /* 0x0000203079787810 */ /* 0x040fe20007ffe0ff */
        /* <DEDUP_REMOVED lines=12> */
[----:B------:R-:W-:-:S03]  /*1420*/  FADD.FTZ R116, R116, R121 ;  /* 0x0000007974747221 */ /* 0x000fc60000010000 */
[----:B------:R-:W-:Y:S01]  /*1430*/  FADD.FTZ R121, R122, R155 ;  /* 0x0000009b7a797221 */ /* 0x000fe20000010000 */
[----:B------:R-:W-:Y:S01]  /*1440*/  FADD.FTZ R116, R123, R116 ;  /* 0x000000747b747221 */ /* 0x000fe20000010000 */
[----:B------:R-:W-:Y:S02]  /*1450*/  LEA.HI R123, R118, R153, RZ, 0x3 ;  /* 0x00000099767b7211 */ /* 0x000fe400078f18ff */
[----:B------:R-:W-:Y:S01]  /*1460*/  FMUL.FTZ R121, R121, UR15 ;  /* 0x0000000f79797c20 */ /* 0x000fe20008410000 */
[----:B------:R-:W-:Y:S01]  /*1470*/  FMUL.FTZ R120, R116, UR15 ;  /* 0x0000000f74787c20 */ /* 0x000fe20008410000 */
[----:B------:R-:W-:-:S03]  /*1480*/  LEA.HI.SX32 R123, R123, R0, 0x1d ;  /* 0x000000007b7b7211 */ /* 0x000fc600078feaff */
        /* <DEDUP_REMOVED lines=13> */
[----:B------:R-:W-:Y:S01]  /*1560*/  FMUL.FTZ R117, R116, UR16 ;  /* 0x0000001074757c20 */ /* 0x000fe20008410000 */
[----:B-----5:R-:W-:-:S03]  /*1570*/  HADD2.F32 R116, -RZ, R104.H0_H0 ;  /* 0x20000068ff747230 */ /* 0x020fc60000004100 */
[----:B------:R-:W-:Y:S02]  /*1580*/  FMUL.FTZ R118, R24, R117 ;  /* 0x0000007518767220 */ /* 0x000fe40000410000 */
[----:B------:R-:W-:-:S03]  /*1590*/  FFMA.FTZ R100, R117, R116, R100 ;  /* 0x0000007475647223 */ /* 0x000fc60000010064 */
[----:B------:R-:W-:-:S04]  /*15a0*/  F2FP.F16.F32.PACK_AB R118, RZ, R118 ;  /* 0x00000076ff76723e */ /* 0x000fc800000000ff */
[----:B------:R-:W-:-:S07]  /*15b0*/  PRMT R108, R118, 0x7610, R108 ;  /* 0x00007610766c7816 */ /* 0x000fce000000006c */
.L_x_4154:
        /* <DEDUP_REMOVED lines=12> */
.L_x_4155:
        /* <DEDUP_REMOVED lines=12> */
.L_x_4156:
        /* <DEDUP_REMOVED lines=12> */
.L_x_4157:
        /* <DEDUP_REMOVED lines=12> */
.L_x_4158:
        /* <DEDUP_REMOVED lines=12> */
.L_x_4159:
        /* <DEDUP_REMOVED lines=12> */
.L_x_4160:
        /* <DEDUP_REMOVED lines=11> */
[----:B------:R-:W-:Y:S01]  /*1af0*/  PRMT R111, R111, 0x5410, R118 ;  /* 0x000054106f6f7816 */ /* 0x000fe20000000076 */
[----:B------:R-:W-:Y:S06]  /*1b00*/  BRA `(.L_x_4161) ;  /* 0x0000001000687947 */ /* 0x000fec0003800000 */
.L_x_4153:
        /* <DEDUP_REMOVED lines=18> */
.L_x_4162:
[----:B------:R-:W-:Y:S05]  /*1c30*/  @!P3 BRA `(.L_x_4163) ;  /* 0x000000000018b947 */ /* 0x000fea0003800000 */
[----:B------:R-:W-:Y:S01]  /*1c40*/  FMUL.FTZ R114, R116, UR16 ;  /* 0x0000001074727c20 */ /* 0x000fe20008410000 */
[----:B-----5:R-:W-:-:S03]  /*1c50*/  HADD2.F32 R116, -RZ, R104.H1_H1 ;  /* 0x30000068ff747230 */ /* 0x020fc60000004100 */
[-C--:B------:R-:W-:Y:S02]  /*1c60*/  FMUL.FTZ R113, R25, R114.reuse ;  /* 0x0000007219717220 */ /* 0x080fe40000410000 */
[----:B------:R-:W-:-:S03]  /*1c70*/  FFMA.FTZ R101, R116, R114, R101 ;  /* 0x0000007274657223 */ /* 0x000fc60000010065 */
[----:B------:R-:W-:-:S04]  /*1c80*/  F2FP.F16.F32.PACK_AB R113, RZ, R113 ;  /* 0x00000071ff71723e */ /* 0x000fc800000000ff */
[----:B------:R-:W-:-:S07]  /*1c90*/  PRMT R108, R108, 0x5410, R113 ;  /* 0x000054106c6c7816 */ /* 0x000fce0000000071 */
.L_x_4163:
[-C--:B------:R-:W-:Y:S01]  /*1ca0*/  FFMA.FTZ R116, R8, R120.reuse, R121 ;  /* 0x0000007808747223 */ /* 0x080fe20000010079 */
[----:B------:R-:W-:Y:S01]  /*1cb0*/  FADD.FTZ R114, R124, -R117 ;  /* 0x800000757c727221 */ /* 0x000fe20000010000 */
[-CC-:B------:R-:W-:Y:S01]  /*1cc0*/  FFMA.FTZ R113, R7, R120.reuse, R121.reuse ;  /* 0x0000007807717223 */ /* 0x180fe20000010079 */
[-CC-:B------:R-:W-:Y:S01]  /*1cd0*/  FFMA.FTZ R122, R10, R120.reuse, R121.reuse ;  /* 0x000000780a7a7223 */ /* 0x180fe20000010079 */
        /* <DEDUP_REMOVED lines=22> */
.L_x_4164:
[----:B------:R-:W-:Y:S05]  /*1e40*/  @!P3 BRA `(.L_x_4165) ;  /* 0x000000000018b947 */ /* 0x000fea0003800000 */
[----:B------:R-:W-:Y:S01]  /*1e50*/  FMUL.FTZ R114, R116, UR16 ;  /* 0x0000001074727c20 */ /* 0x000fe20008410000 */
[----:B-----5:R-:W-:-:S03]  /*1e60*/  HADD2.F32 R150, -RZ, R105.H1_H1 ;  /* 0x30000069ff967230 */ /* 0x020fc60000004100 */
[-C--:B------:R-:W-:Y:S02]  /*1e70*/  FMUL.FTZ R113, R27, R114.reuse ;  /* 0x000000721b717220 */ /* 0x080fe40000410000 */
[----:B------:R-:W-:-:S03]  /*1e80*/  FFMA.FTZ R103, R150, R114, R103 ;  /* 0x0000007296677223 */ /* 0x000fc60000010067 */
[----:B------:R-:W-:-:S04]  /*1e90*/  F2FP.F16.F32.PACK_AB R113, RZ, R113 ;  /* 0x00000071ff71723e */ /* 0x000fc800000000ff */
[----:B------:R-:W-:-:S07]  /*1ea0*/  PRMT R109, R109, 0x5410, R113 ;  /* 0x000054106d6d7816 */ /* 0x000fce0000000071 */
.L_x_4165:
        /* <DEDUP_REMOVED lines=12> */
.L_x_4166:
[----:B------:R-:W-:Y:S05]  /*1f70*/  @!P3 BRA `(.L_x_4167) ;  /* 0x000000000018b947 */ /* 0x000fea0003800000 */
[----:B------:R-:W-:Y:S01]  /*1f80*/  FMUL.FTZ R114, R117, UR16 ;  /* 0x0000001075727c20 */ /* 0x000fe20008410000 */
[----:B-----5:R-:W-:-:S03]  /*1f90*/  HADD2.F32 R116, -RZ, R106.H1_H1 ;  /* 0x3000006aff747230 */ /* 0x020fc60000004100 */
[-C--:B------:R-:W-:Y:S02]  /*1fa0*/  FMUL.FTZ R115, R29, R114.reuse ;  /* 0x000000721d737220 */ /* 0x080fe40000410000 */
[----:B------:R-:W-:-:S03]  /*1fb0*/  FFMA.FTZ R97, R116, R114, R97 ;  /* 0x0000007274617223 */ /* 0x000fc60000010061 */
[----:B------:R-:W-:-:S04]  /*1fc0*/  F2FP.F16.F32.PACK_AB R115, RZ, R115 ;  /* 0x00000073ff73723e */ /* 0x000fc800000000ff */
[----:B------:R-:W-:-:S07]  /*1fd0*/  PRMT R110, R110, 0x5410, R115 ;  /* 0x000054106e6e7816 */ /* 0x000fce0000000073 */
.L_x_4167:
[----:B------:R-:W-:Y:S05]  /*1fe0*/  @!P3 BRA `(.L_x_4168) ;  /* 0x000000000018b947 */ /* 0x000fea0003800000 */
[----:B------:R-:W-:Y:S01]  /*1ff0*/  FMUL.FTZ R115, R142, UR16 ;  /* 0x000000108e737c20 */ /* 0x000fe20008410000 */
[----:B-----5:R-:W-:-:S03]  /*2000*/  HADD2.F32 R143, -RZ, R107.H0_H0 ;  /* 0x2000006bff8f7230 */ /* 0x020fc60000004100 */
[-C--:B------:R-:W-:Y:S02]  /*2010*/  FMUL.FTZ R114, R30, R115.reuse ;  /* 0x000000731e727220 */ /* 0x080fe40000410000 */
[----:B------:R-:W-:-:S03]  /*2020*/  FFMA.FTZ R98, R143, R115, R98 ;  /* 0x000000738f627223 */ /* 0x000fc60000010062 */
[----:B------:R-:W-:-:S04]  /*2030*/  F2FP.F16.F32.PACK_AB R114, RZ, R114 ;  /* 0x00000072ff72723e */ /* 0x000fc800000000ff */
[----:B------:R-:W-:-:S07]  /*2040*/  PRMT R111, R114, 0x7610, R111 ;  /* 0x00007610726f7816 */ /* 0x000fce000000006f */
.L_x_4168:
        /* <DEDUP_REMOVED lines=10> */
.L_x_4152:
        /* <DEDUP_REMOVED lines=9> */
[----:B-----5:R-:W-:Y:S02]  /*2180*/  HADD2.F32 R119, -RZ, R104.H0_H0 ;  /* 0x20000068ff777230 */ /* 0x020fe40000004100 */
[----:B------:R-:W-:-:S04]  /*2190*/  @P0 FADD.FTZ R117, R14, -R117 ;  /* 0x800000750e750221 */ /* 0x000fc80000010000 */
[----:B------:R-:W-:-:S04]  /*21a0*/  @P0 FFMA.FTZ R116, R147, R117, R116 ;  /* 0x0000007593740223 */ /* 0x000fc80000010074 */
[----:B------:R-:W-:-:S04]  /*21b0*/  FMUL.FTZ R117, R116, UR16 ;  /* 0x0000001074757c20 */ /* 0x000fc80008410000 */
[-C--:B------:R-:W-:Y:S01]  /*21c0*/  FMUL.FTZ R116, R24, R117.reuse ;  /* 0x0000007518747220 */ /* 0x080fe20000410000 */
[----:B------:R-:W-:-:S04]  /*21d0*/  FFMA.FTZ R100, R119, R117, R100 ;  /* 0x0000007577647223 */ /* 0x000fc80000010064 */
[----:B------:R-:W-:-:S04]  /*21e0*/  F2FP.F16.F32.PACK_AB R116, RZ, R116 ;  /* 0x00000074ff74723e */ /* 0x000fc800000000ff */
[----:B------:R-:W-:-:S07]  /*21f0*/  PRMT R108, R116, 0x7610, R108 ;  /* 0x00007610746c7816 */ /* 0x000fce000000006c */
.L_x_4170:
        /* <DEDUP_REMOVED lines=10> */
[----:B------:R-:W-:-:S07]  /*22a0*/  PRMT R108, R108, 0x5410, R117 ;  /* 0x000054106c6c7816 */ /* 0x000fce0000000075 */
.L_x_4171:
[----:B------:R-:W-:Y:S05]  /*22b0*/  @!P3 BRA `(.L_x_4172) ;  /* 0x000000000028b947 */ /* 0x000fea0003800000 */
        /* <DEDUP_REMOVED lines=10> */
.L_x_4172:
        /* <DEDUP_REMOVED lines=11> */
.L_x_4173:
        /* <DEDUP_REMOVED lines=11> */
.L_x_4174:
        /* <DEDUP_REMOVED lines=11> */
.L_x_4175:
        /* <DEDUP_REMOVED lines=11> */
.L_x_4176:
        /* <DEDUP_REMOVED lines=10> */
[----:B------:R-:W-:Y:S01]  /*26c0*/  PRMT R111, R111, 0x5410, R117 ;  /* 0x000054106f6f7816 */ /* 0x000fe20000000075 */
[----:B------:R-:W-:Y:S06]  /*26d0*/  BRA `(.L_x_4161) ;  /* 0x0000000400747947 */ /* 0x000fec0003800000 */
.L_x_4169:
[----:B------:R-:W-:Y:S01]  /*26e0*/  ISETP.GT.AND P0, PT, R145, RZ, PT ;  /* 0x000000ff9100720c */ /* 0x000fe20003f04270 */
[----:B------:R-:W-:Y:S01]  /*26f0*/  @P4 FFMA.FTZ R113, R3, R120, R121 ;  /* 0x0000007803714223 */ /* 0x000fe20000010079 */
[--C-:B------:R-:W-:Y:S02]  /*2700*/  HADD2.F32 R142, -RZ, R20.reuse.H0_H0 ;  /* 0x20000014ff8e7230 */ /* 0x100fe40000004100 */
[--C-:B------:R-:W-:Y:S02]  /*2710*/  HADD2.F32 R119, -RZ, R21.reuse.H0_H0 ;  /* 0x20000015ff777230 */ /* 0x100fe40000004100 */
[----:B------:R-:W-:Y:S01]  /*2720*/  @P4 FADD.FTZ R113, R14, -R113 ;  /* 0x800000710e714221 */ /* 0x000fe20000010000 */
[----:B------:R-:W-:Y:S02]  /*2730*/  HADD2.F32 R118, -RZ, R21.H1_H1 ;  /* 0x30000015ff767230 */ /* 0x000fe40000004100 */
[----:B------:R-:W-:Y:S02]  /*2740*/  HADD2.F32 R122, -RZ, R20.H1_H1 ;  /* 0x30000014ff7a7230 */ /* 0x000fe40000004100 */
[----:B------:R-:W-:Y:S01]  /*2750*/  @P4 FFMA.FTZ R142, R147, R113, R142 ;  /* 0x00000071938e4223 */ /* 0x000fe2000001008e */
[----:B------:R-:W-:-:S02]  /*2760*/  HADD2.F32 R116, -RZ, R23.H1_H1 ;  /* 0x30000017ff747230 */ /* 0x000fc40000004100 */
        /* <DEDUP_REMOVED lines=8> */
[----:B------:R-:W-:Y:S01]  /*27f0*/  @P0 FFMA.FTZ R150, R12, R120, R121 ;  /* 0x000000780c960223 */ /* 0x000fe20000010079 */
[C---:B------:R-:W-:Y:S01]  /*2800*/  @P0 FFMA.FTZ R119, R147.reuse, R112, R119 ;  /* 0x0000007093770223 */ /* 0x040fe20000010077 */
[----:B------:R-:W-:Y:S01]  /*2810*/  @P0 FFMA.FTZ R112, R10, R120, R121 ;  /* 0x000000780a700223 */ /* 0x000fe20000010079 */
[C---:B------:R-:W-:Y:S01]  /*2820*/  @P0 FFMA.FTZ R118, R147.reuse, R117, R118 ;  /* 0x0000007593760223 */ /* 0x040fe20000010076 */
[----:B------:R-:W-:Y:S01]  /*2830*/  @P0 FFMA.FTZ R122, R147, R115, R122 ;  /* 0x00000073937a0223 */ /* 0x000fe2000001007a */
[----:B------:R-:W-:-:S02]  /*2840*/  HADD2.F32 R114, -RZ, R22.H0_H0 ;  /* 0x20000016ff727230 */ /* 0x000fc40000004100 */
        /* <DEDUP_REMOVED lines=19> */
.L_x_4177:
[----:B------:R-:W-:Y:S05]  /*2980*/  @!P3 BRA `(.L_x_4178) ;  /* 0x000000000018b947 */ /* 0x000fea0003800000 */
[----:B------:R-:W-:Y:S01]  /*2990*/  FMUL.FTZ R122, R122, UR16 ;  /* 0x000000107a7a7c20 */ /* 0x000fe20008410000 */
[----:B-----5:R-:W-:-:S03]  /*29a0*/  HADD2.F32 R148, -RZ, R104.H1_H1 ;  /* 0x30000068ff947230 */ /* 0x020fc60000004100 */
[-C--:B------:R-:W-:Y:S02]  /*29b0*/  FMUL.FTZ R142, R25, R122.reuse ;  /* 0x0000007a198e7220 */ /* 0x080fe40000410000 */
[----:B------:R-:W-:-:S03]  /*29c0*/  FFMA.FTZ R101, R148, R122, R101 ;  /* 0x0000007a94657223 */ /* 0x000fc60000010065 */
[----:B------:R-:W-:-:S04]  /*29d0*/  F2FP.F16.F32.PACK_AB R142, RZ, R142 ;  /* 0x0000008eff8e723e */ /* 0x000fc800000000ff */
[----:B------:R-:W-:-:S07]  /*29e0*/  PRMT R108, R108, 0x5410, R142 ;  /* 0x000054106c6c7816 */ /* 0x000fce000000008e */
.L_x_4178:
[----:B------:R-:W-:Y:S05]  /*29f0*/  @!P3 BRA `(.L_x_4179) ;  /* 0x000000000018b947 */ /* 0x000fea0003800000 */
[----:B------:R-:W-:Y:S01]  /*2a00*/  FMUL.FTZ R119, R119, UR16 ;  /* 0x0000001077777c20 */ /* 0x000fe20008410000 */
[----:B-----5:R-:W-:-:S03]  /*2a10*/  HADD2.F32 R143, -RZ, R105.H0_H0 ;  /* 0x20000069ff8f7230 */ /* 0x020fc60000004100 */
[-C--:B------:R-:W-:Y:S02]  /*2a20*/  FMUL.FTZ R122, R26, R119.reuse ;  /* 0x000000771a7a7220 */ /* 0x080fe40000410000 */
[----:B------:R-:W-:-:S03]  /*2a30*/  FFMA.FTZ R102, R143, R119, R102 ;  /* 0x000000778f667223 */ /* 0x000fc60000010066 */
[----:B------:R-:W-:-:S04]  /*2a40*/  F2FP.F16.F32.PACK_AB R122, RZ, R122 ;  /* 0x0000007aff7a723e */ /* 0x000fc800000000ff */
[----:B------:R-:W-:-:S07]  /*2a50*/  PRMT R109, R122, 0x7610, R109 ;  /* 0x000076107a6d7816 */ /* 0x000fce000000006d */
.L_x_4179:
[----:B------:R-:W-:Y:S05]  /*2a60*/  @!P3 BRA `(.L_x_4180) ;  /* 0x000000000018b947 */ /* 0x000fea0003800000 */
[----:B------:R-:W-:Y:S01]  /*2a70*/  FMUL.FTZ R118, R118, UR16 ;  /* 0x0000001076767c20 */ /* 0x000fe20008410000 */
[----:B-----5:R-:W-:-:S03]  /*2a80*/  HADD2.F32 R122, -RZ, R105.H1_H1 ;  /* 0x30000069ff7a7230 */ /* 0x020fc60000004100 */
[-C--:B------:R-:W-:Y:S02]  /*2a90*/  FMUL.FTZ R119, R27, R118.reuse ;  /* 0x000000761b777220 */ /* 0x080fe40000410000 */
[----:B------:R-:W-:-:S03]  /*2aa0*/  FFMA.FTZ R103, R122, R118, R103 ;  /* 0x000000767a677223 */ /* 0x000fc60000010067 */
[----:B------:R-:W-:-:S04]  /*2ab0*/  F2FP.F16.F32.PACK_AB R119, RZ, R119 ;  /* 0x00000077ff77723e */ /* 0x000fc800000000ff */
[----:B------:R-:W-:-:S07]  /*2ac0*/  PRMT R109, R109, 0x5410, R119 ;  /* 0x000054106d6d7816 */ /* 0x000fce0000000077 */
.L_x_4180:
[----:B------:R-:W-:Y:S05]  /*2ad0*/  @!P3 BRA `(.L_x_4181) ;  /* 0x000000000018b947 */ /* 0x000fea0003800000 */
[----:B------:R-:W-:Y:S01]  /*2ae0*/  FMUL.FTZ R119, R114, UR16 ;  /* 0x0000001072777c20 */ /* 0x000fe20008410000 */
[----:B-----5:R-:W-:-:S03]  /*2af0*/  HADD2.F32 R143, -RZ, R106.H0_H0 ;  /* 0x2000006aff8f7230 */ /* 0x020fc60000004100 */
[-C--:B------:R-:W-:Y:S02]  /*2b00*/  FMUL.FTZ R118, R28, R119.reuse ;  /* 0x000000771c767220 */ /* 0x080fe40000410000 */
[----:B------:R-:W-:-:S03]  /*2b10*/  FFMA.FTZ R96, R143, R119, R96 ;  /* 0x000000778f607223 */ /* 0x000fc60000010060 */
[----:B------:R-:W-:-:S04]  /*2b20*/  F2FP.F16.F32.PACK_AB R118, RZ, R118 ;  /* 0x00000076ff76723e */ /* 0x000fc800000000ff */
[----:B------:R-:W-:-:S07]  /*2b30*/  PRMT R110, R118, 0x7610, R110 ;  /* 0x00007610766e7816 */ /* 0x000fce000000006e */
.L_x_4181:
[----:B------:R-:W-:Y:S05]  /*2b40*/  @!P3 BRA `(.L_x_4182) ;  /* 0x000000000018b947 */ /* 0x000fea0003800000 */
[----:B------:R-:W-:Y:S01]  /*2b50*/  FMUL.FTZ R118, R117, UR16 ;  /* 0x0000001075767c20 */ /* 0x000fe20008410000 */
[----:B-----5:R-:W-:-:S03]  /*2b60*/  HADD2.F32 R122, -RZ, R106.H1_H1 ;  /* 0x3000006aff7a7230 */ /* 0x020fc60000004100 */
[-C--:B------:R-:W-:Y:S02]  /*2b70*/  FMUL.FTZ R119, R29, R118.reuse ;  /* 0x000000761d777220 */ /* 0x080fe40000410000 */
[----:B------:R-:W-:-:S03]  /*2b80*/  FFMA.FTZ R97, R122, R118, R97 ;  /* 0x000000767a617223 */ /* 0x000fc60000010061 */
[----:B------:R-:W-:-:S04]  /*2b90*/  F2FP.F16.F32.PACK_AB R119, RZ, R119 ;  /* 0x00000077ff77723e */ /* 0x000fc800000000ff */
[----:B------:R-:W-:-:S07]  /*2ba0*/  PRMT R110, R110, 0x5410, R119 ;  /* 0x000054106e6e7816 */ /* 0x000fce0000000077 */
.L_x_4182:
[----:B------:R-:W-:Y:S05]  /*2bb0*/  @!P3 BRA `(.L_x_4183) ;  /* 0x000000000018b947 */ /* 0x000fea0003800000 */
[----:B------:R-:W-:Y:S01]  /*2bc0*/  FMUL.FTZ R119, R115, UR16 ;  /* 0x0000001073777c20 */ /* 0x000fe20008410000 */
[----:B-----5:R-:W-:-:S03]  /*2bd0*/  HADD2.F32 R143, -RZ, R107.H0_H0 ;  /* 0x2000006bff8f7230 */ /* 0x020fc60000004100 */
[-C--:B------:R-:W-:Y:S02]  /*2be0*/  FMUL.FTZ R118, R30, R119.reuse ;  /* 0x000000771e767220 */ /* 0x080fe40000410000 */
[----:B------:R-:W-:-:S03]  /*2bf0*/  FFMA.FTZ R98, R143, R119, R98 ;  /* 0x000000778f627223 */ /* 0x000fc60000010062 */
[----:B------:R-:W-:-:S04]  /*2c00*/  F2FP.F16.F32.PACK_AB R118, RZ, R118 ;  /* 0x00000076ff76723e */ /* 0x000fc800000000ff */
[----:B------:R-:W-:-:S07]  /*2c10*/  PRMT R111, R118, 0x7610, R111 ;  /* 0x00007610766f7816 */ /* 0x000fce000000006f */
.L_x_4183:
        /* <DEDUP_REMOVED lines=9> */
.L_x_4161:
        /* <DEDUP_REMOVED lines=13> */
.L_x_4184:
[----:B------:R-:W-:Y:S05]  /*2d80*/  @!P1 BRA `(.L_x_4185) ;  /* 0x0000000800e49947 */ /* 0x000fea0003800000 */
[----:B------:R-:W-:Y:S05]  /*2d90*/  @!P0 BRA `(.L_x_4186) ;  /* 0x0000000400788947 */ /* 0x000fea0003800000 */
[----:B------:R-:W-:Y:S01]  /*2da0*/  ISETP.GT.AND P1, PT, R145, RZ, PT ;  /* 0x000000ff9100720c */ /* 0x000fe20003f24270 */
[----:B------:R-:W-:Y:S02]  /*2db0*/  HADD2.F32 R122, -RZ, R16.H1_H1 ;  /* 0x30000010ff7a7230 */ /* 0x000fe40000004100 */
[--C-:B0-----:R-:W-:Y:S02]  /*2dc0*/  HADD2.F32 R119, -RZ, R17.reuse.H0_H0 ;  /* 0x20000011ff777230 */ /* 0x101fe40000004100 */
[----:B------:R-:W-:Y:S02]  /*2dd0*/  HADD2.F32 R118, -RZ, R17.H1_H1 ;  /* 0x30000011ff767230 */ /* 0x000fe40000004100 */
[----:B------:R-:W-:-:S06]  /*2de0*/  HADD2.F32 R116, -RZ, R19.H1_H1 ;  /* 0x30000013ff747230 */ /* 0x000fcc0000004100 */
        /* <DEDUP_REMOVED lines=19> */
[--C-:B------:R-:W-:Y:S02]  /*2f20*/  HADD2.F32 R114, -RZ, R18.reuse.H0_H0 ;  /* 0x20000012ff727230 */ /* 0x100fe40000004100 */
        /* <DEDUP_REMOVED lines=17> */
.L_x_4187:
[----:B------:R-:W-:Y:S05]  /*3040*/  @!P3 BRA `(.L_x_4188) ;  /* 0x000000000018b947 */ /* 0x000fea0003800000 */
[----:B------:R-:W-:Y:S01]  /*3050*/  FMUL.FTZ R122, R122, UR16 ;  /* 0x000000107a7a7c20 */ /* 0x000fe20008410000 */
[----:B-----5:R-:W-:-:S03]  /*3060*/  HADD2.F32 R142, -RZ, R104.H1_H1 ;  /* 0x30000068ff8e7230 */ /* 0x020fc60000004100 */
[-C--:B------:R-:W-:Y:S02]  /*3070*/  FMUL.FTZ R120, R33, R122.reuse ;  /* 0x0000007a21787220 */ /* 0x080fe40000410000 */
[----:B------:R-:W-:-:S03]  /*3080*/  FFMA.FTZ R93, R142, R122, R93 ;  /* 0x0000007a8e5d7223 */ /* 0x000fc6000001005d */
[----:B------:R-:W-:-:S04]  /*3090*/  F2FP.F16.F32.PACK_AB R120, RZ, R120 ;  /* 0x00000078ff78723e */ /* 0x000fc800000000ff */
[----:B------:R-:W-:-:S07]  /*30a0*/  PRMT R108, R108, 0x5410, R120 ;  /* 0x000054106c6c7816 */ /* 0x000fce0000000078 */
.L_x_4188:
[----:B------:R-:W-:Y:S05]  /*30b0*/  @!P3 BRA `(.L_x_4189) ;  /* 0x000000000018b947 */ /* 0x000fea0003800000 */
[----:B------:R-:W-:Y:S01]  /*30c0*/  FMUL.FTZ R119, R119, UR16 ;  /* 0x0000001077777c20 */ /* 0x000fe20008410000 */
[----:B-----5:R-:W-:-:S03]  /*30d0*/  HADD2.F32 R121, -RZ, R105.H0_H0 ;  /* 0x20000069ff797230 */ /* 0x020fc60000004100 */
[-C--:B------:R-:W-:Y:S02]  /*30e0*/  FMUL.FTZ R120, R34, R119.reuse ;  /* 0x0000007722787220 */ /* 0x080fe40000410000 */
[----:B------:R-:W-:-:S03]  /*30f0*/  FFMA.FTZ R94, R121, R119, R94 ;  /* 0x00000077795e7223 */ /* 0x000fc6000001005e */
[----:B------:R-:W-:-:S04]  /*3100*/  F2FP.F16.F32.PACK_AB R120, RZ, R120 ;  /* 0x00000078ff78723e */ /* 0x000fc800000000ff */
[----:B------:R-:W-:-:S07]  /*3110*/  PRMT R109, R120, 0x7610, R109 ;  /* 0x00007610786d7816 */ /* 0x000fce000000006d */
.L_x_4189:
[----:B------:R-:W-:Y:S05]  /*3120*/  @!P3 BRA `(.L_x_4190) ;  /* 0x000000000018b947 */ /* 0x000fea0003800000 */
[----:B------:R-:W-:Y:S01]  /*3130*/  FMUL.FTZ R118, R118, UR16 ;  /* 0x0000001076767c20 */ /* 0x000fe20008410000 */
[----:B-----5:R-:W-:-:S03]  /*3140*/  HADD2.F32 R120, -RZ, R105.H1_H1 ;  /* 0x30000069ff787230 */ /* 0x020fc60000004100 */
[-C--:B------:R-:W-:Y:S02]  /*3150*/  FMUL.FTZ R119, R35, R118.reuse ;  /* 0x0000007623777220 */ /* 0x080fe40000410000 */
[----:B------:R-:W-:-:S03]  /*3160*/  FFMA.FTZ R95, R120, R118, R95 ;  /* 0x00000076785f7223 */ /* 0x000fc6000001005f */
[----:B------:R-:W-:-:S04]  /*3170*/  F2FP.F16.F32.PACK_AB R119, RZ, R119 ;  /* 0x00000077ff77723e */ /* 0x000fc800000000ff */
[----:B------:R-:W-:-:S07]  /*3180*/  PRMT R109, R109, 0x5410, R119 ;  /* 0x000054106d6d7816 */ /* 0x000fce0000000077 */
.L_x_4190:
[----:B------:R-:W-:Y:S05]  /*3190*/  @!P3 BRA `(.L_x_4191) ;  /* 0x000000000018b947 */ /* 0x000fea0003800000 */
[----:B------:R-:W-:Y:S01]  /*31a0*/  FMUL.FTZ R119, R114, UR16 ;  /* 0x0000001072777c20 */ /* 0x000fe20008410000 */
[----:B-----5:R-:W-:-:S03]  /*31b0*/  HADD2.F32 R121, -RZ, R106.H0_H0 ;  /* 0x2000006aff797230 */ /* 0x020fc60000004100 */
[-C--:B------:R-:W-:Y:S02]  /*31c0*/  FMUL.FTZ R118, R36, R119.reuse ;  /* 0x0000007724767220 */ /* 0x080fe40000410000 */
[----:B------:R-:W-:-:S03]  /*31d0*/  FFMA.FTZ R88, R121, R119, R88 ;  /* 0x0000007779587223 */ /* 0x000fc60000010058 */
[----:B------:R-:W-:-:S04]  /*31e0*/  F2FP.F16.F32.PACK_AB R118, RZ, R118 ;  /* 0x00000076ff76723e */ /* 0x000fc800000000ff */
[----:B------:R-:W-:-:S07]  /*31f0*/  PRMT R110, R118, 0x7610, R110 ;  /* 0x00007610766e7816 */ /* 0x000fce000000006e */
.L_x_4191:
[----:B------:R-:W-:Y:S05]  /*3200*/  @!P3 BRA `(.L_x_4192) ;  /* 0x000000000018b947 */ /* 0x000fea0003800000 */
[----:B------:R-:W-:Y:S01]  /*3210*/  FMUL.FTZ R118, R117, UR16 ;  /* 0x0000001075767c20 */ /* 0x000fe20008410000 */
[----:B-----5:R-:W-:-:S03]  /*3220*/  HADD2.F32 R120, -RZ, R106.H1_H1 ;  /* 0x3000006aff787230 */ /* 0x020fc60000004100 */
[-C--:B------:R-:W-:Y:S02]  /*3230*/  FMUL.FTZ R119, R37, R118.reuse ;  /* 0x0000007625777220 */ /* 0x080fe40000410000 */
[----:B------:R-:W-:-:S03]  /*3240*/  FFMA.FTZ R89, R120, R118, R89 ;  /* 0x0000007678597223 */ /* 0x000fc60000010059 */
[----:B------:R-:W-:-:S04]  /*3250*/  F2FP.F16.F32.PACK_AB R119, RZ, R119 ;  /* 0x00000077ff77723e */ /* 0x000fc800000000ff */
[----:B------:R-:W-:-:S07]  /*3260*/  PRMT R110, R110, 0x5410, R119 ;  /* 0x000054106e6e7816 */ /* 0x000fce0000000077 */
.L_x_4192:
[----:B------:R-:W-:Y:S05]  /*3270*/  @!P3 BRA `(.L_x_4193) ;  /* 0x000000000018b947 */ /* 0x000fea0003800000 */
[----:B------:R-:W-:Y:S01]  /*3280*/  FMUL.FTZ R119, R115, UR16 ;  /* 0x0000001073777c20 */ /* 0x000fe20008410000 */
[----:B-----5:R-:W-:-:S03]  /*3290*/  HADD2.F32 R121, -RZ, R107.H0_H0 ;  /* 0x2000006bff797230 */ /* 0x020fc60000004100 */
[-C--:B------:R-:W-:Y:S02]  /*32a0*/  FMUL.FTZ R118, R38, R119.reuse ;  /* 0x0000007726767220 */ /* 0x080fe40000410000 */
[----:B------:R-:W-:-:S03]  /*32b0*/  FFMA.FTZ R90, R121, R119, R90 ;  /* 0x00000077795a7223 */ /* 0x000fc6000001005a */
[----:B------:R-:W-:-:S04]  /*32c0*/  F2FP.F16.F32.PACK_AB R118, RZ, R118 ;  /* 0x00000076ff76723e */ /* 0x000fc800000000ff */
[----:B------:R-:W-:-:S07]  /*32d0*/  PRMT R111, R118, 0x7610, R111 ;  /* 0x00007610766f7816 */ /* 0x000fce000000006f */
.L_x_4193:
        /* <DEDUP_REMOVED lines=10> */
.L_x_4186:
[----:B------:R-:W-:Y:S01]  /*3380*/  ISETP.GT.AND P1, PT, R145, RZ, PT ;  /* 0x000000ff9100720c */ /* 0x000fe20003f24270 */
[----:B------:R-:W-:-:S12]  /*3390*/  @!P3 BRA `(.L_x_4195) ;  /* 0x000000000028b947 */ /* 0x000fd80003800000 */
[----:B0-----:R-:W-:Y:S01]  /*33a0*/  @P1 FFMA.FTZ R117, R127, R120, R121 ;  /* 0x000000787f751223 */ /* 0x001fe20000010079 */
        /* <DEDUP_REMOVED lines=9> */
.L_x_4195:
[----:B------:R-:W-:Y:S05]  /*3440*/  @!P3 BRA `(.L_x_4196) ;  /* 0x000000000028b947 */ /* 0x000fea0003800000 */
[----:B0-----:R-:W-:Y:S01]  /*3450*/  @P1 FFMA.FTZ R118, R130, R120, R121 ;  /* 0x0000007882761223 */ /* 0x001fe20000010079 */
        /* <DEDUP_REMOVED lines=9> */
.L_x_4196:
[----:B------:R-:W-:Y:S05]  /*34f0*/  @!P3 BRA `(.L_x_4197) ;  /* 0x000000000028b947 */ /* 0x000fea0003800000 */
        /* <DEDUP_REMOVED lines=10> */
.L_x_4197:
        /* <DEDUP_REMOVED lines=11> */
.L_x_4198:
        /* <DEDUP_REMOVED lines=11> */
.L_x_4199:
        /* <DEDUP_REMOVED lines=11> */
.L_x_4200:
        /* <DEDUP_REMOVED lines=11> */
.L_x_4201:
[----:B------:R-:W-:Y:S05]  /*3860*/  @!P3 BRA `(.L_x_4194) ;  /* 0x0000000c0028b947 */ /* 0x000fea0003800000 */
[----:B------:R-:W-:Y:S01]  /*3870*/  @P1 FFMA.FTZ R120, R146, R120, R121 ;  /* 0x0000007892781223 */ /* 0x000fe20000010079 */
[----:B0-----:R-:W-:Y:S02]  /*3880*/  HADD2.F32 R116, -RZ, R19.H1_H1 ;  /* 0x30000013ff747230 */ /* 0x001fe40000004100 */
        /* <DEDUP_REMOVED lines=9> */
.L_x_4185:
[----:B------:R-:W-:Y:S05]  /*3920*/  @!P0 BRA `(.L_x_4202) ;  /* 0x0000000400788947 */ /* 0x000fea0003800000 */
[-CC-:B0-----:R-:W-:Y:S01]  /*3930*/  FFMA.FTZ R113, R127, R120.reuse, R121.reuse ;  /* 0x000000787f717223 */ /* 0x181fe20000010079 */
        /* <DEDUP_REMOVED lines=15> */
[----:B------:R-:W-:Y:S01]  /*3a30*/  FMUL.FTZ R113, R147, R114 ;  /* 0x0000007293717220 */ /* 0x000fe20000410000 */
[----:B------:R-:W-:Y:S01]  /*3a40*/  ISETP.GT.AND P1, PT, R145, RZ, PT ;  /* 0x000000ff9100720c */ /* 0x000fe20003f24270 */
        /* <DEDUP_REMOVED lines=16> */
.L_x_4203:
[----:B------:R-:W-:Y:S05]  /*3b50*/  @!P3 BRA `(.L_x_4204) ;  /* 0x000000000018b947 */ /* 0x000fea0003800000 */
[----:B------:R-:W-:Y:S01]  /*3b60*/  FMUL.FTZ R112, R120, UR16 ;  /* 0x0000001078707c20 */ /* 0x000fe20008410000 */
[----:B-----5:R-:W-:-:S03]  /*3b70*/  HADD2.F32 R122, -RZ, R104.H1_H1 ;  /* 0x30000068ff7a7230 */ /* 0x020fc60000004100 */
[-C--:B------:R-:W-:Y:S02]  /*3b80*/  FMUL.FTZ R113, R33, R112.reuse ;  /* 0x0000007021717220 */ /* 0x080fe40000410000 */
[----:B------:R-:W-:-:S03]  /*3b90*/  FFMA.FTZ R93, R122, R112, R93 ;  /* 0x000000707a5d7223 */ /* 0x000fc6000001005d */
[----:B------:R-:W-:-:S04]  /*3ba0*/  F2FP.F16.F32.PACK_AB R113, RZ, R113 ;  /* 0x00000071ff71723e */ /* 0x000fc800000000ff */
[----:B------:R-:W-:-:S07]  /*3bb0*/  PRMT R108, R108, 0x5410, R113 ;  /* 0x000054106c6c7816 */ /* 0x000fce0000000071 */
.L_x_4204:
        /* <DEDUP_REMOVED lines=10> */
.L_x_4205:
[----:B------:R-:W-:Y:S05]  /*3c60*/  @!P3 BRA `(.L_x_4206) ;  /* 0x000000000018b947 */ /* 0x000fea0003800000 */
[----:B------:R-:W-:Y:S01]  /*3c70*/  FMUL.FTZ R118, R120, UR16 ;  /* 0x0000001078767c20 */ /* 0x000fe20008410000 */
[----:B-----5:R-:W-:-:S03]  /*3c80*/  HADD2.F32 R122, -RZ, R105.H1_H1 ;  /* 0x30000069ff7a7230 */ /* 0x020fc60000004100 */
[-C--:B------:R-:W-:Y:S02]  /*3c90*/  FMUL.FTZ R113, R35, R118.reuse ;  /* 0x0000007623717220 */ /* 0x080fe40000410000 */
[----:B------:R-:W-:-:S03]  /*3ca0*/  FFMA.FTZ R95, R122, R118, R95 ;  /* 0x000000767a5f7223 */ /* 0x000fc6000001005f */
[----:B------:R-:W-:-:S04]  /*3cb0*/  F2FP.F16.F32.PACK_AB R113, RZ, R113 ;  /* 0x00000071ff71723e */ /* 0x000fc800000000ff */
[----:B------:R-:W-:-:S07]  /*3cc0*/  PRMT R109, R109, 0x5410, R113 ;  /* 0x000054106d6d7816 */ /* 0x000fce0000000071 */
.L_x_4206:
[----:B------:R-:W-:Y:S02]  /*3cd0*/  FSEL R117, R116, RZ, P1 ;  /* 0x000000ff74757208 */ /* 0x000fe40000800000 */
[----:B------:R-:W-:Y:S02]  /*3ce0*/  F2FP.F16.F32.PACK_AB R113, R120, R119 ;  /* 0x000000777871723e */ /* 0x000fe400000000ff */
        /* <DEDUP_REMOVED lines=10> */
.L_x_4207:
[----:B------:R-:W-:Y:S05]  /*3d90*/  @!P3 BRA `(.L_x_4208) ;  /* 0x000000000018b947 */ /* 0x000fea0003800000 */
[----:B------:R-:W-:Y:S01]  /*3da0*/  FMUL.FTZ R114, R117, UR16 ;  /* 0x0000001075727c20 */ /* 0x000fe20008410000 */
[----:B-----5:R-:W-:-:S03]  /*3db0*/  HADD2.F32 R120, -RZ, R106.H1_H1 ;  /* 0x3000006aff787230 */ /* 0x020fc60000004100 */
[-C--:B------:R-:W-:Y:S02]  /*3dc0*/  FMUL.FTZ R115, R37, R114.reuse ;  /* 0x0000007225737220 */ /* 0x080fe40000410000 */
[----:B------:R-:W-:-:S03]  /*3dd0*/  FFMA.FTZ R89, R120, R114, R89 ;  /* 0x0000007278597223 */ /* 0x000fc60000010059 */
[----:B------:R-:W-:-:S04]  /*3de0*/  F2FP.F16.F32.PACK_AB R115, RZ, R115 ;  /* 0x00000073ff73723e */ /* 0x000fc800000000ff */
[----:B------:R-:W-:-:S07]  /*3df0*/  PRMT R110, R110, 0x5410, R115 ;  /* 0x000054106e6e7816 */ /* 0x000fce0000000073 */
.L_x_4208:
[----:B------:R-:W-:Y:S05]  /*3e00*/  @!P3 BRA `(.L_x_4209) ;  /* 0x000000000018b947 */ /* 0x000fea0003800000 */
[----:B------:R-:W-:Y:S01]  /*3e10*/  FMUL.FTZ R115, R118, UR16 ;  /* 0x0000001076737c20 */ /* 0x000fe20008410000 */
[----:B-----5:R-:W-:-:S03]  /*3e20*/  HADD2.F32 R119, -RZ, R107.H0_H0 ;  /* 0x2000006bff777230 */ /* 0x020fc60000004100 */
[-C--:B------:R-:W-:Y:S02]  /*3e30*/  FMUL.FTZ R114, R38, R115.reuse ;  /* 0x0000007326727220 */ /* 0x080fe40000410000 */
[----:B------:R-:W-:-:S03]  /*3e40*/  FFMA.FTZ R90, R119, R115, R90 ;  /* 0x00000073775a7223 */ /* 0x000fc6000001005a */
[----:B------:R-:W-:-:S04]  /*3e50*/  F2FP.F16.F32.PACK_AB R114, RZ, R114 ;  /* 0x00000072ff72723e */ /* 0x000fc800000000ff */
[----:B------:R-:W-:-:S07]  /*3e60*/  PRMT R111, R114, 0x7610, R111 ;  /* 0x00007610726f7816 */ /* 0x000fce000000006f */
.L_x_4209:
        /* <DEDUP_REMOVED lines=10> */
.L_x_4202:
[----:B------:R-:W-:Y:S05]  /*3f10*/  @!P3 BRA `(.L_x_4210) ;  /* 0x00000000002cb947 */ /* 0x000fea0003800000 */
[----:B0-----:R-:W-:Y:S01]  /*3f20*/  FFMA.FTZ R117, R127, R120, R121 ;  /* 0x000000787f757223 */ /* 0x001fe20000010079 */
        /* <DEDUP_REMOVED lines=10> */
.L_x_4210:
[----:B------:R-:W-:Y:S05]  /*3fd0*/  @!P3 BRA `(.L_x_4211) ;  /* 0x00000000002cb947 */ /* 0x000fea0003800000 */
[----:B0-----:R-:W-:Y:S01]  /*3fe0*/  FFMA.FTZ R116, R130, R120, R121 ;  /* 0x0000007882747223 */ /* 0x001fe20000010079 */
        /* <DEDUP_REMOVED lines=10> */
.L_x_4211:
        /* <DEDUP_REMOVED lines=12> */
.L_x_4212:
        /* <DEDUP_REMOVED lines=12> */
.L_x_4213:
        /* <DEDUP_REMOVED lines=12> */
.L_x_4214:
        /* <DEDUP_REMOVED lines=12> */
.L_x_4215:
        /* <DEDUP_REMOVED lines=12> */
.L_x_4216:
[----:B------:R-:W-:Y:S05]  /*4450*/  @!P3 BRA `(.L_x_4194) ;  /* 0x00000000002cb947 */ /* 0x000fea0003800000 */
[----:B------:R-:W-:Y:S01]  /*4460*/  FFMA.FTZ R120, R146, R120, R121 ;  /* 0x0000007892787223 */ /* 0x000fe20000010079 */
[----:B------:R-:W-:Y:S01]  /*4470*/  ISETP.GT.AND P1, PT, R145, RZ, PT ;  /* 0x000000ff9100720c */ /* 0x000fe20003f24270 */
[----:B0----5:R-:W-:Y:S02]  /*4480*/  HADD2.F32 R118, -RZ, R107.H1_H1 ;  /* 0x3000006bff767230 */ /* 0x021fe40000004100 */
        /* <DEDUP_REMOVED lines=8> */
.L_x_4194:
        /* <DEDUP_REMOVED lines=12> */
.L_x_4149:
        /* <DEDUP_REMOVED lines=22> */
.L_x_4218:
        /* <DEDUP_REMOVED lines=13> */
.L_x_8073:


//--------------------- .text._ZN10layer_norm13ln_bwd_kernelINS_13Kernel_traitsIf6__halfS2_S2_fjLj2048ELj1ELj1ELj4ELj16ENS_18Kernel_traits_baseILj2048EfS2_S2_S2_fjLj128EEEEELb1ELb0ELb0ELb0EEEvNS_9BwdParamsE --------------------------
	.section	.text._ZN10layer_norm13ln_bwd_kernelINS_13Kernel_traitsIf6__halfS2_S2_fjLj2048ELj1ELj1ELj4ELj16ENS_18Kernel_traits_baseILj2048EfS2_S2_S2_fjLj128EEEEELb1ELb0ELb0ELb0EEEvNS_9BwdParamsE,"ax",@progbits
	.align	128
        .global         _ZN10layer_norm13ln_bwd_kernelINS_13Kernel_traitsIf6__halfS2_S2_fjLj2048ELj1ELj1ELj4ELj16ENS_18Kernel_traits_baseILj2048EfS2_S2_S2_fjLj128EEEEELb1ELb0ELb0ELb0EEEvNS_9BwdParamsE
        .type           _ZN10layer_norm13ln_bwd_kernelINS_13Kernel_traitsIf6__halfS2_S2_fjLj2048ELj1ELj1ELj4ELj16ENS_18Kernel_traits_baseILj2048EfS2_S2_S2_fjLj128EEEEELb1ELb0ELb0ELb0EEEvNS_9BwdParamsE,@function
        .size           _ZN10layer_norm13ln_bwd_kernelINS_13Kernel_traitsIf6__halfS2_S2_fjLj2048ELj1ELj1ELj4ELj16ENS_18Kernel_traits_baseILj2048EfS2_S2_S2_fjLj128EEEEELb1ELb0ELb0ELb0EEEvNS_9BwdParamsE,(.L_x_8074 - _ZN10layer_norm13ln_bwd_kernelINS_13Kernel_traitsIf6__halfS2_S2_fjLj2048ELj1ELj1ELj4ELj16ENS_18Kernel_traits_baseILj2048EfS2_S2_S2_fjLj128EEEEELb1ELb0ELb0ELb0EEEvNS_9BwdParamsE)
        .other          _ZN10layer_norm13ln_bwd_kernelINS_13Kernel_traitsIf6__halfS2_S2_fjLj2048ELj1ELj1ELj4ELj16ENS_18Kernel_traits_baseILj2048EfS2_S2_S2_fjLj128EEEEELb1ELb0ELb0ELb0EEEvNS_9BwdParamsE,@"STO_CUDA_ENTRY STV_DEFAULT"
_ZN10layer_norm13ln_bwd_kernelINS_13Kernel_traitsIf6__halfS2_S2_fjLj2048ELj1ELj1ELj4ELj16ENS_18Kernel_traits_baseILj2048EfS2_S2_S2_fjLj128EEEEELb1ELb0ELb0ELb0EEEvNS_9BwdParamsE:
.text._ZN10layer_norm13ln_bwd_kernelINS_13Kernel_traitsIf6__halfS2_S2_fjLj2048ELj1ELj1ELj4ELj16ENS_18Kernel_traits_baseILj2048EfS2_S2_S2_fjLj128EEEEELb1ELb0ELb0ELb0EEEvNS_9BwdParamsE:
        /* <DEDUP_REMOVED lines=60> */
[----:B------:R-:W-:Y:S01]  /*03c0*/  CS2R R62, SRZ ;  /* 0x00000000003e7805 */ /* 0x000fe2000001ff00 */
[----:B------:R-:W0:Y:S01]  /*03d0*/  LDCU.U8 UR16, c[0x0][0x410] ;  /* 0x00008200ff1077ac */ /* 0x000e220008000000 */
[----:B------:R-:W1:Y:S01]  /*03e0*/  LDCU UR22, c[0x0][0x408] ;  /* 0x00008100ff1677ac */ /* 0x000e620008000800 */
        /* <DEDUP_REMOVED lines=8> */
.L_x_4238:
[----:B-1----:R-:W1:Y:S01]  /*0470*/  @UP0 LDCU.64 UR4, c[0x0][0x3e0] ;  /* 0x00007c00ff0407ac */ /* 0x002e620008000a00 */
[----:B------:R-:W-:Y:S01]  /*0480*/  PLOP3.LUT P0, PT, PT, PT, UP0, 0x80, 0x8 ;  /* 0x000000000008781c */ /* 0x000fe20003f0f008 */
[----:B-1----:R-:W-:-:S06]  /*0490*/  @UP0 UIMAD.WIDE UR4, UR6, 0x2, UR4 ;  /* 0x00000002060408a5 */ /* 0x002fcc000f8e0204 */
[----:B0-23--:R-:W-:Y:S02]  /*04a0*/  MOV R76, UR4 ;  /* 0x00000004004c7c02 */ /* 0x00dfe40008000f00 */
        /* <DEDUP_REMOVED lines=10> */
[----:B--2---:R-:W-:Y:S01]  /*0550*/  UIMAD UR4, UR6, UR8, URZ ;  /* 0x00000008060472a4 */ /* 0x004fe2000f8e02ff */
[C---:B------:R-:W-:Y:S01]  /*0560*/  ISETP.GE.U32.AND P3, PT, R2.reuse, 0x80, PT ;  /* 0x000000800200780c */ /* 0x040fe20003f66070 */
[----:B------:R-:W-:Y:S01]  /*0570*/  BSSY.RECONVERGENT B0, `(.L_x_4220) ;  /* 0x0000067000007945 */ /* 0x000fe20003800200 */
[----:B------:R-:W-:Y:S01]  /*0580*/  ISETP.NE.AND P1, PT, RZ, UR16, PT ;  /* 0x00000010ff007c0c */ /* 0x000fe2000bf25270 */
[----:B------:R-:W-:Y:S01]  /*0590*/  USHF.R.S32.HI UR5, URZ, 0x1f, UR4 ;  /* 0x0000001fff057899 */ /* 0x000fe20008011404 */
[----:B------:R-:W-:-:S03]  /*05a0*/  ISETP.GE.U32.AND P2, PT, R2, 0x100, PT ;  /* 0x000001000200780c */ /* 0x000fc60003f46070 */
[----:B------:R-:W-:-:S03]  /*05b0*/  ULEA.HI UR5, UR5, UR4, URZ, 0x3 ;  /* 0x0000000405057291 */ /* 0x000fc6000f8f18ff */
[----:B------:R-:W-:-:S03]  /*05c0*/  UMOV UR4, 0x3f800000 ;  /* 0x3f80000000047882 */ /* 0x000fc60000000000 */
[----:B------:R-:W-:-:S04]  /*05d0*/  MOV R106, UR5 ;  /* 0x00000005006a7c02 */ /* 0x000fc80008000f00 */
[----:B------:R-:W-:Y:S01]  /*05e0*/  LEA.HI.SX32 R106, R106, R3, 0x1d ;  /* 0x000000036a6a7211 */ /* 0x000fe200078feaff */
[----:B---3--:R-:W-:Y:S01]  /*05f0*/  @P0 HADD2.F32 R82, -RZ, R76.H0_H0 ;  /* 0x2000004cff520230 */ /* 0x008fe20000004100 */
[----:B------:R-:W-:-:S04]  /*0600*/  CS2R R76, SRZ ;  /* 0x00000000004c7805 */ /* 0x000fc8000001ff00 */
[----:B------:R-:W-:Y:S02]  /*0610*/  @P0 R2UR UR9, R82 ;  /* 0x00000000520902ca */ /* 0x000fe400000e0000 */
[----:B----4-:R-:W-:Y:S02]  /*0620*/  R2UR UR23, R78 ;  /* 0x000000004e1772ca */ /* 0x010fe400000e0000 */
[----:B------:R-:W-:-:S09]  /*0630*/  MOV R78, R106 ;  /* 0x0000006a004e7202 */ /* 0x000fd20000000f00 */
[----:B------:R-:W-:Y:S01]  /*0640*/  @UP0 UMOV UR4, UR9 ;  /* 0x0000000900040c82 */ /* 0x000fe20008000000 */
[----:B------:R-:W-:Y:S01]  /*0650*/  FSEL R100, R80, RZ, !P1 ;  /* 0x000000ff50647208 */ /* 0x000fe20004800000 */
        /* <DEDUP_REMOVED lines=15> */
[--C-:B---3--:R-:W-:Y:S02]  /*0750*/  HADD2.F32 R87, -RZ, R76.reuse.H0_H0 ;  /* 0x2000004cff577230 */ /* 0x108fe40000004100 */
[----:B------:R-:W-:Y:S02]  /*0760*/  HADD2.F32 R105, -RZ, R79.H0_H0 ;  /* 0x2000004fff697230 */ /* 0x000fe40000004100 */
[----:B------:R-:W-:Y:S02]  /*0770*/  HADD2.F32 R89, -RZ, R76.H1_H1 ;  /* 0x3000004cff597230 */ /* 0x000fe40000004100 */
[----:B------:R-:W-:Y:S01]  /*0780*/  FADD.FTZ R87, -R100, R87 ;  /* 0x0000005764577221 */ /* 0x000fe20000010100 */
[--C-:B------:R-:W-:Y:S02]  /*0790*/  HADD2.F32 R93, -RZ, R77.reuse.H0_H0 ;  /* 0x2000004dff5d7230 */ /* 0x100fe40000004100 */
[----:B------:R-:W-:-:S02]  /*07a0*/  HADD2.F32 R95, -RZ, R77.H1_H1 ;  /* 0x3000004dff5f7230 */ /* 0x000fc40000004100 */
[--C-:B----4-:R-:W-:Y:S02]  /*07b0*/  HADD2.F32 R77, -RZ, R83.reuse.H0_H0 ;  /* 0x20000053ff4d7230 */ /* 0x110fe40000004100 */
[----:B------:R-:W-:Y:S02]  /*07c0*/  HADD2.F32 R76, -RZ, R83.H1_H1 ;  /* 0x30000053ff4c7230 */ /* 0x000fe40000004100 */
[C---:B------:R-:W-:Y:S01]  /*07d0*/  FADD.FTZ R83, -R100.reuse, R105 ;  /* 0x0000006964537221 */ /* 0x040fe20000010100 */
[----:B------:R-:W-:Y:S02]  /*07e0*/  HADD2.F32 R99, -RZ, R78.H0_H0 ;  /* 0x2000004eff637230 */ /* 0x000fe40000004100 */
[----:B------:R-:W-:Y:S01]  /*07f0*/  FMUL.FTZ R105, R87, UR23 ;  /* 0x0000001757697c20 */ /* 0x000fe20008410000 */
[----:B------:R-:W-:Y:S02]  /*0800*/  HADD2.F32 R103, -RZ, R80.H0_H0 ;  /* 0x20000050ff677230 */ /* 0x000fe40000004100 */
[----:B------:R-:W-:Y:S01]  /*0810*/  FADD.FTZ R89, -R100, R89 ;  /* 0x0000005964597221 */ /* 0x000fe20000010100 */
[----:B------:R-:W-:-:S02]  /*0820*/  HADD2.F32 R107, -RZ, R79.H1_H1 ;  /* 0x3000004fff6b7230 */ /* 0x000fc40000004100 */
[C---:B------:R-:W-:Y:S01]  /*0830*/  FADD.FTZ R93, -R100.reuse, R93 ;  /* 0x0000005d645d7221 */ /* 0x040fe20000010100 */
[----:B------:R-:W-:Y:S02]  /*0840*/  HADD2.F32 R80, -RZ, R80.H1_H1 ;  /* 0x30000050ff507230 */ /* 0x000fe40000004100 */
[C---:B0-----:R-:W-:Y:S01]  /*0850*/  FADD.FTZ R90, -R100.reuse, R95 ;  /* 0x0000005f645a7221 */ /* 0x041fe20000010100 */
[----:B------:R-:W-:Y:S01]  /*0860*/  FADD.FTZ R79, -R100, R99 ;  /* 0x00000063644f7221 */ /* 0x000fe20000010100 */
[----:B------:R-:W-:Y:S01]  /*0870*/  FADD.FTZ R48, R48, R103 ;  /* 0x0000006730307221 */ /* 0x000fe20000010000 */
[-C--:B------:R-:W-:Y:S01]  /*0880*/  FFMA.FTZ R32, R105, R103.reuse, R32 ;  /* 0x0000006769207223 */ /* 0x080fe20000010020 */
[----:B-----5:R-:W-:Y:S01]  /*0890*/  FMUL.FTZ R103, R24, R103 ;  /* 0x0000006718677220 */ /* 0x020fe20000410000 */
[----:B------:R-:W-:Y:S02]  /*08a0*/  HADD2.F32 R101, -RZ, R78.H1_H1 ;  /* 0x3000004eff657230 */ /* 0x000fe40000004100 */
[----:B------:R-:W-:Y:S01]  /*08b0*/  FMUL.FTZ R104, R89, UR23 ;  /* 0x0000001759687c20 */ /* 0x000fe20008410000 */
[----:B------:R-:W-:-:S02]  /*08c0*/  HADD2.F32 R97, -RZ, R81.H0_H0 ;  /* 0x20000051ff617230 */ /* 0x000fc40000004100 */
[----:B------:R-:W-:Y:S01]  /*08d0*/  FMUL.FTZ R99, R93, UR23 ;  /* 0x000000175d637c20 */ /* 0x000fe20008410000 */
[----:B------:R-:W-:Y:S02]  /*08e0*/  HADD2.F32 R78, -RZ, R81.H1_H1 ;  /* 0x30000051ff4e7230 */ /* 0x000fe40000004100 */
[----:B------:R-:W-:Y:S01]  /*08f0*/  FMUL.FTZ R90, R90, UR23 ;  /* 0x000000175a5a7c20 */ /* 0x000fe20008410000 */
[----:B------:R-:W-:Y:S01]  /*0900*/  FMUL.FTZ R89, R79, UR23 ;  /* 0x000000174f597c20 */ /* 0x000fe20008410000 */
        /* <DEDUP_REMOVED lines=14> */
[----:B------:R-:W-:Y:S01]  /*09f0*/  FADD.FTZ R78, R78, R97 ;  /* 0x000000614e4e7221 */ /* 0x000fe20000010000 */
[----:B------:R-:W-:Y:S01]  /*0a00*/  FFMA.FTZ R79, R99, R97, R80 ;  /* 0x00000061634f7223 */ /* 0x000fe20000010050 */
[----:B------:R-:W-:Y:S02]  /*0a10*/  HADD2.F32 R82, -RZ, R82.H1_H1 ;  /* 0x30000052ff527230 */ /* 0x000fe40000004100 */
[----:B------:R-:W-:Y:S01]  /*0a20*/  FADD.FTZ R94, -R100, R101 ;  /* 0x00000065645e7221 */ /* 0x000fe20000010100 */
[----:B------:R-:W-:Y:S01]  /*0a30*/  FADD.FTZ R81, R78, R87 ;  /* 0x000000574e517221 */ /* 0x000fe20000010000 */
[----:B------:R-:W-:Y:S01]  /*0a40*/  FMUL.FTZ R92, R28, R91 ;  /* 0x0000005b1c5c7220 */ /* 0x000fe20000410000 */
        /* <DEDUP_REMOVED lines=8> */
[----:B------:R-:W-:Y:S01]  /*0ad0*/  FADD.FTZ R98, -R100, R107 ;  /* 0x0000006b64627221 */ /* 0x000fe20000010100 */
        /* <DEDUP_REMOVED lines=16> */
.L_x_4221:
[----:B------:R-:W-:Y:S05]  /*0be0*/  BSYNC.RECONVERGENT B0 ;  /* 0x0000000000007941 */ /* 0x000fea0003800200 */
.L_x_4220:
        /* <DEDUP_REMOVED lines=17> */
[----:B------:R-:W-:Y:S02]  /*0d00*/  HADD2.F32 R79, -RZ, R8.H1_H1 ;  /* 0x30000008ff4f7230 */ /* 0x000fe40000004100 */
[----:B------:R-:W-:Y:S02]  /*0d10*/  HADD2.F32 R81, -RZ, R9.H0_H0 ;  /* 0x20000009ff517230 */ /* 0x000fe40000004100 */
[----:B------:R-:W-:Y:S02]  /*0d20*/  HADD2.F32 R101, -RZ, R11.H0_H0 ;  /* 0x2000000bff657230 */ /* 0x000fe40000004100 */
[----:B------:R-:W-:Y:S02]  /*0d30*/  HADD2.F32 R9, -RZ, R9.H1_H1 ;  /* 0x30000009ff097230 */ /* 0x000fe40000004100 */
[----:B------:R-:W-:-:S02]  /*0d40*/  HADD2.F32 R11, -RZ, R11.H1_H1 ;  /* 0x3000000bff0b7230 */ /* 0x000fc40000004100 */
[C---:B------:R-:W-:Y:S01]  /*0d50*/  FADD.FTZ R15, -R100.reuse, R15 ;  /* 0x0000000f640f7221 */ /* 0x040fe20000010100 */
[--C-:B------:R-:W-:Y:S02]  /*0d60*/  HADD2.F32 R83, -RZ, R10.reuse.H0_H0 ;  /* 0x2000000aff537230 */ /* 0x100fe40000004100 */
[C---:B------:R-:W-:Y:S01]  /*0d70*/  FADD.FTZ R8, -R100.reuse, R79 ;  /* 0x0000004f64087221 */ /* 0x040fe20000010100 */
[C---:B------:R-:W-:Y:S01]  /*0d80*/  FADD.FTZ R81, -R100.reuse, R81 ;  /* 0x0000005164517221 */ /* 0x040fe20000010100 */
[C---:B0-----:R-:W-:Y:S01]  /*0d90*/  FADD.FTZ R12, -R100.reuse, R9 ;  /* 0x00000009640c7221 */ /* 0x041fe20000010100 */
[----:B------:R-:W-:Y:S01]  /*0da0*/  FADD.FTZ R88, -R100, R11 ;  /* 0x0000000b64587221 */ /* 0x000fe20000010100 */
[----:B------:R-:W-:Y:S02]  /*0db0*/  HADD2.F32 R85, -RZ, R10.H1_H1 ;  /* 0x3000000aff557230 */ /* 0x000fe40000004100 */
[----:B----4-:R-:W-:Y:S02]  /*0dc0*/  HADD2.F32 R9, -RZ, R4.H0_H0 ;  /* 0x20000004ff097230 */ /* 0x010fe40000004100 */
[----:B------:R-:W-:-:S02]  /*0dd0*/  HADD2.F32 R11, -RZ, R5.H0_H0 ;  /* 0x20000005ff0b7230 */ /* 0x000fc40000004100 */
[----:B------:R-:W-:Y:S02]  /*0de0*/  HADD2.F32 R14, -RZ, R5.H1_H1 ;  /* 0x30000005ff0e7230 */ /* 0x000fe40000004100 */
[----:B------:R-:W-:Y:S01]  /*0df0*/  FMUL.FTZ R5, R15, UR23 ;  /* 0x000000170f057c20 */ /* 0x000fe20008410000 */
[----:B------:R-:W-:Y:S02]  /*0e00*/  HADD2.F32 R10, -RZ, R4.H1_H1 ;  /* 0x30000004ff0a7230 */ /* 0x000fe40000004100 */
[----:B------:R-:W-:Y:S01]  /*0e10*/  FMUL.FTZ R4, R8, UR23 ;  /* 0x0000001708047c20 */ /* 0x000fe20008410000 */
[--C-:B------:R-:W-:Y:S02]  /*0e20*/  HADD2.F32 R79, -RZ, R7.reuse.H0_H0 ;  /* 0x20000007ff4f7230 */ /* 0x100fe40000004100 */
[----:B------:R-:W-:Y:S01]  /*0e30*/  FADD.FTZ R13, -R100, R83 ;  /* 0x00000053640d7221 */ /* 0x000fe20000010100 */
[----:B------:R-:W-:Y:S02]  /*0e40*/  HADD2.F32 R78, -RZ, R7.H1_H1 ;  /* 0x30000007ff4e7230 */ /* 0x000fe40000004100 */
[----:B------:R-:W-:Y:S01]  /*0e50*/  FMUL.FTZ R7, R81, UR23 ;  /* 0x0000001751077c20 */ /* 0x000fe20008410000 */
[----:B------:R-:W-:-:S02]  /*0e60*/  HADD2.F32 R83, -RZ, R6.H0_H0 ;  /* 0x20000006ff537230 */ /* 0x000fc40000004100 */
[----:B------:R-:W-:Y:S01]  /*0e70*/  FMUL.FTZ R8, R12, UR23 ;  /* 0x000000170c087c20 */ /* 0x000fe20008410000 */
[----:B------:R-:W-:Y:S02]  /*0e80*/  HADD2.F32 R82, -RZ, R6.H1_H1 ;  /* 0x30000006ff527230 */ /* 0x000fe40000004100 */
[----:B------:R-:W-:Y:S01]  /*0e90*/  FADD.FTZ R56, R56, R9 ;  /* 0x0000000938387221 */ /* 0x000fe20000010000 */
[-C--:B------:R-:W-:Y:S01]  /*0ea0*/  FFMA.FTZ R40, R5, R9.reuse, R40 ;  /* 0x0000000905287223 */ /* 0x080fe20000010028 */
[----:B-----5:R-:W-:Y:S01]  /*0eb0*/  FMUL.FTZ R6, R16, R9 ;  /* 0x0000000910067220 */ /* 0x020fe20000410000 */
        /* <DEDUP_REMOVED lines=11> */
[----:B------:R-:W-:-:S02]  /*0f70*/  FADD.FTZ R80, -R100, R85 ;  /* 0x0000005564507221 */ /* 0x000fc40000010100 */
[----:B------:R-:W-:Y:S01]  /*0f80*/  FADD.FTZ R77, R14, R9 ;  /* 0x000000090e4d7221 */ /* 0x000fe20000010000 */
[----:B------:R-:W-:Y:S01]  /*0f90*/  FFMA.FTZ R76, R4, R9, R15 ;  /* 0x00000009044c7223 */ /* 0x000fe2000001000f */
[----:B------:R-:W-:Y:S02]  /*0fa0*/  FMUL.FTZ R14, R80, UR23 ;  /* 0x00000017500e7c20 */ /* 0x000fe40008410000 */
        /* <DEDUP_REMOVED lines=28> */
.L_x_4223:
[----:B------:R-:W-:Y:S05]  /*1170*/  BSYNC.RECONVERGENT B0 ;  /* 0x0000000000007941 */ /* 0x000fea0003800200 */
.L_x_4222:
        /* <DEDUP_REMOVED lines=20> */
[----:B------:R-:W0:Y:S01]  /*12c0*/  SHFL.DOWN PT, R77, R82, 0x2, 0x1f ;  /* 0x08401f00524d7f89 */ /* 0x000e2200000e0000 */
[----:B--2---:R-:W-:-:S03]  /*12d0*/  LEA R80, R107, R78, 0x18 ;  /* 0x0000004e6b507211 */ /* 0x004fc600078ec0ff */
[----:B------:R-:W1:Y:S01]  /*12e0*/  SHFL.DOWN PT, R76, R83, 0x2, 0x1f ;  /* 0x08401f00534c7f89 */ /* 0x000e6200000e0000 */
[C---:B------:R-:W-:Y:S02]  /*12f0*/  IADD3 R79, PT, PT, R80.reuse, 0x2020, RZ ;  /* 0x00002020504f7810 */ /* 0x040fe40007ffe0ff */
[C---:B------:R-:W-:Y:S02]  /*1300*/  IADD3 R81, PT, PT, R80.reuse, 0x2030, RZ ;  /* 0x0000203050517810 */ /* 0x040fe40007ffe0ff */
[----:B------:R-:W-:Y:S02]  /*1310*/  @!P5 MOV R78, R79 ;  /* 0x0000004f004ed202 */ /* 0x000fe40000000f00 */
[C---:B------:R-:W-:Y:S02]  /*1320*/  @!P0 IADD3 R78, PT, PT, R80.reuse, 0x2000, RZ ;  /* 0x00002000504e8810 */ /* 0x040fe40007ffe0ff */
[----:B------:R-:W-:Y:S02]  /*1330*/  @!P4 IADD3 R79, PT, PT, R80, 0x2000, RZ ;  /* 0x00002000504fc810 */ /* 0x000fe40007ffe0ff */
[----:B------:R-:W-:-:S02]  /*1340*/  @!P5 LEA R107, R0, R78, 0x3 ;  /* 0x0000004e006bd211 */ /* 0x000fc400078e18ff */
[----:B------:R-:W-:Y:S01]  /*1350*/  @!P4 IADD3 R81, PT, PT, R80, 0x2010, RZ ;  /* 0x000020105051c810 */ /* 0x000fe20007ffe0ff */
[----:B0-----:R-:W-:Y:S01]  /*1360*/  FADD.FTZ R77, R82, R77 ;  /* 0x0000004d524d7221 */ /* 0x001fe20000010000 */
[----:B-1----:R-:W-:-:S04]  /*1370*/  FADD.FTZ R76, R83, R76 ;  /* 0x0000004c534c7221 */ /* 0x002fc80000010000 */
        /* <DEDUP_REMOVED lines=42> */
[----:B------:R-:W-:Y:S01]  /*1620*/  FMUL.FTZ R78, R78, UR22 ;  /* 0x000000164e4e7c20 */ /* 0x000fe20008410000 */
[----:B------:R-:W-:Y:S01]  /*1630*/  FMUL.FTZ R77, R77, UR22 ;  /* 0x000000164d4d7c20 */ /* 0x000fe20008410000 */
[----:B------:R-:W-:Y:S01]  /*1640*/  FFMA.FTZ R82, R99, UR5, R100 ;  /* 0x0000000563527c23 */ /* 0x000fe20008010064 */
[----:B------:R-:W-:Y:S01]  /*1650*/  FMUL.FTZ R76, R79, UR22 ;  /* 0x000000164f4c7c20 */ /* 0x000fe20008410000 */
[----:B------:R-:W-:Y:S01]  /*1660*/  FADD.FTZ R114, R91, -R114 ;  /* 0x800000725b727221 */ /* 0x000fe20000010000 */
[----:B------:R-:W-:Y:S01]  /*1670*/  FSEL R79, R78, RZ, P1 ;  /* 0x000000ff4e4f7208 */ /* 0x000fe20000800000 */
[----:B------:R-:W-:Y:S01]  /*1680*/  FADD.FTZ R82, R97, -R82 ;  /* 0x8000005261527221 */ /* 0x000fe20000010000 */
[----:B------:R-:W-:Y:S01]  /*1690*/  FSEL R78, R77, RZ, P6 ;  /* 0x000000ff4d4e7208 */ /* 0x000fe20003000000 */
        /* <DEDUP_REMOVED lines=33> */
[----:B------:R-:W-:Y:S02]  /*18b0*/  F2FP.F16.F32.PACK_AB R79, R79, R76 ;  /* 0x0000004c4f4f723e */ /* 0x000fe400000000ff */
[----:B------:R-:W-:Y:S02]  /*18c0*/  F2FP.F16.F32.PACK_AB R78, R101, R78 ;  /* 0x0000004e654e723e */ /* 0x000fe400000000ff */
[----:B------:R-:W-:Y:S02]  /*18d0*/  F2FP.F16.F32.PACK_AB R77, R83, R82 ;  /* 0x00000052534d723e */ /* 0x000fe400000000ff */
[----:B------:R-:W-:Y:S01]  /*18e0*/  F2FP.F16.F32.PACK_AB R76, R81, R80 ;  /* 0x00000050514c723e */ /* 0x000fe200000000ff */
[----:B------:R-:W-:Y:S06]  /*18f0*/  BRA `(.L_x_4229) ;  /* 0x0000000400047947 */ /* 0x000fec0003800000 */
.L_x_4228:
        /* <DEDUP_REMOVED lines=11> */
[----:B------:R-:W-:Y:S01]  /*19b0*/  FFMA.FTZ R112, R94, UR5, R100 ;  /* 0x000000055e707c23 */ /* 0x000fe20008010064 */
[C---:B------:R-:W-:Y:S01]  /*19c0*/  FMUL.FTZ R74, R72.reuse, UR4 ;  /* 0x00000004484a7c20 */ /* 0x040fe20008410000 */
[----:B------:R-:W-:Y:S01]  /*19d0*/  FMUL.FTZ R73, R75, UR4 ;  /* 0x000000044b497c20 */ /* 0x000fe20008410000 */
[----:B------:R-:W-:Y:S01]  /*19e0*/  F2FP.F16.F32.PACK_AB R75, R72, R75 ;  /* 0x0000004b484b723e */ /* 0x000fe200000000ff */
[----:B------:R-:W-:Y:S01]  /*19f0*/  FMUL.FTZ R72, R82, UR4 ;  /* 0x0000000452487c20 */ /* 0x000fe20008410000 */
[----:B------:R-:W-:Y:S01]  /*1a00*/  FMUL.FTZ R74, R74, UR22 ;  /* 0x000000164a4a7c20 */ /* 0x000fe20008410000 */
[----:B------:R-:W-:Y:S01]  /*1a10*/  FMUL.FTZ R73, R73, UR22 ;  /* 0x0000001649497c20 */ /* 0x000fe20008410000 */
[C---:B------:R-:W-:Y:S01]  /*1a20*/  LOP3.LUT P5, RZ, R111.reuse, 0xff0000, RZ, 0xc0, !PT ;  /* 0x00ff00006fff7812 */ /* 0x040fe200078ac0ff */
[----:B------:R-:W-:Y:S01]  /*1a30*/  FMUL.FTZ R72, R72, UR22 ;  /* 0x0000001648487c20 */ /* 0x000fe20008410000 */
[----:B------:R-:W-:Y:S01]  /*1a40*/  LOP3.LUT P6, RZ, R111, 0xff, RZ, 0xc0, !PT ;  /* 0x000000ff6fff7812 */ /* 0x000fe200078cc0ff */
[----:B------:R-:W-:Y:S01]  /*1a50*/  FADD.FTZ R112, R91, -R112 ;  /* 0x800000705b707221 */ /* 0x000fe20000010000 */
[----:B------:R-:W-:Y:S01]  /*1a60*/  FSEL R79, R74, RZ, P1 ;  /* 0x000000ff4a4f7208 */ /* 0x000fe20000800000 */
[--C-:B------:R-:W-:Y:S01]  /*1a70*/  FFMA.FTZ R74, R99, UR5, R100.reuse ;  /* 0x00000005634a7c23 */ /* 0x100fe20008010064 */
[--C-:B------:R-:W-:Y:S01]  /*1a80*/  FFMA.FTZ R80, R90, UR5, R100.reuse ;  /* 0x000000055a507c23 */ /* 0x100fe20008010064 */
[----:B------:R-:W-:Y:S01]  /*1a90*/  FSEL R76, R73, RZ, P5 ;  /* 0x000000ff494c7208 */ /* 0x000fe20002800000 */
[----:B------:R-:W-:Y:S01]  /*1aa0*/  FFMA.FTZ R73, R104, UR5, R100 ;  /* 0x0000000568497c23 */ /* 0x000fe20008010064 */
[----:B------:R-:W-:Y:S01]  /*1ab0*/  FSEL R78, R72, RZ, P6 ;  /* 0x000000ff484e7208 */ /* 0x000fe20003000000 */
[----:B------:R-:W-:Y:S01]  /*1ac0*/  FADD.FTZ R74, R97, -R74 ;  /* 0x8000004a614a7221 */ /* 0x000fe20000010000 */
[----:B------:R-:W-:Y:S01]  /*1ad0*/  FMUL.FTZ R83, R112, UR23 ;  /* 0x0000001770537c20 */ /* 0x000fe20008410000 */
[----:B------:R-:W-:Y:S01]  /*1ae0*/  FFMA.FTZ R72, R105, UR5, R100 ;  /* 0x0000000569487c23 */ /* 0x000fe20008010064 */
[----:B------:R-:W-:Y:S01]  /*1af0*/  FADD.FTZ R80, R87, -R80 ;  /* 0x8000005057507221 */ /* 0x000fe20000010000 */
[----:B------:R-:W-:Y:S01]  /*1b00*/  FADD.FTZ R73, R102, -R73 ;  /* 0x8000004966497221 */ /* 0x000fe20000010000 */
[----:B------:R-:W-:Y:S01]  /*1b10*/  FMUL.FTZ R77, R74, UR23 ;  /* 0x000000174a4d7c20 */ /* 0x000fe20008410000 */
[----:B------:R-:W-:Y:S01]  /*1b20*/  FADD.FTZ R72, R103, -R72 ;  /* 0x8000004867487221 */ /* 0x000fe20000010000 */
[C---:B------:R-:W-:Y:S01]  /*1b30*/  F2FP.F16.F32.PACK_AB R74, R83.reuse, R82 ;  /* 0x00000052534a723e */ /* 0x040fe200000000ff */
        /* <DEDUP_REMOVED lines=21> */
[----:B------:R-:W-:Y:S02]  /*1c90*/  F2FP.F16.F32.PACK_AB R72, R81, R72 ;  /* 0x000000485148723e */ /* 0x000fe400000000ff */
[----:B------:R-:W-:Y:S02]  /*1ca0*/  FSEL R81, R80, RZ, P5 ;  /* 0x000000ff50517208 */ /* 0x000fe40002800000 */
[----:B------:R-:W-:Y:S02]  /*1cb0*/  FSEL R83, R83, RZ, P6 ;  /* 0x000000ff53537208 */ /* 0x000fe40003000000 */
[----:B------:R-:W-:-:S02]  /*1cc0*/  FSEL R80, R77, RZ, P1 ;  /* 0x000000ff4d507208 */ /* 0x000fc40000800000 */
[----:B------:R-:W-:Y:S02]  /*1cd0*/  F2FP.F16.F32.PACK_AB R79, R79, R76 ;  /* 0x0000004c4f4f723e */ /* 0x000fe400000000ff */
[----:B------:R-:W-:Y:S02]  /*1ce0*/  F2FP.F16.F32.PACK_AB R78, R101, R78 ;  /* 0x0000004e654e723e */ /* 0x000fe400000000ff */
[----:B------:R-:W-:Y:S02]  /*1cf0*/  F2FP.F16.F32.PACK_AB R77, R83, R82 ;  /* 0x00000052534d723e */ /* 0x000fe400000000ff */
[----:B------:R-:W-:-:S07]  /*1d00*/  F2FP.F16.F32.PACK_AB R76, R81, R80 ;  /* 0x00000050514c723e */ /* 0x000fce00000000ff */
.L_x_4229:
[----:B------:R-:W0:Y:S08]  /*1d10*/  @P0 LDC.64 R82, c[0x0][0x478] ;  /* 0x00011e00ff520b82 */ /* 0x000e300000000a00 */
[----:B------:R-:W1:Y:S01]  /*1d20*/  LDC.64 R80, c[0x0][0x468] ;  /* 0x00011a00ff507b82 */ /* 0x000e620000000a00 */
[----:B0-----:R-:W-:-:S05]  /*1d30*/  @P0 IMAD.WIDE.U32 R82, R106, 0x10, R82 ;  /* 0x000000106a520825 */ /* 0x001fca00078e0052 */
[----:B------:R0:W-:Y:S01]  /*1d40*/  @P0 STG.E.128 desc[UR10][R82.64], R72 ;  /* 0x0000004852000986 */ /* 0x0001e2000c101d0a */
[C---:B-1----:R-:W-:Y:S01]  /*1d50*/  IMAD.WIDE.U32 R80, R106.reuse, 0x10, R80 ;  /* 0x000000106a507825 */ /* 0x042fe200078e0050 */
[----:B------:R-:W-:-:S04]  /*1d60*/  IADD3 R106, PT, PT, R106, 0x80, RZ ;  /* 0x000000806a6a7810 */ /* 0x000fc80007ffe0ff */
[----:B------:R0:W-:Y:S03]  /*1d70*/  STG.E.128 desc[UR10][R80.64], R76 ;  /* 0x0000004c50007986 */ /* 0x0001e6000c101d0a */
.L_x_4227:
[----:B------:R-:W-:Y:S05]  /*1d80*/  BSYNC.RECONVERGENT B1 ;  /* 0x0000000000017941 */ /* 0x000fea0003800200 */
.L_x_4226:
        /* <DEDUP_REMOVED lines=11> */
[--C-:B------:R-:W-:Y:S01]  /*1e40*/  FFMA.FTZ R79, R85, UR5, R100.reuse ;  /* 0x00000005554f7c23 */ /* 0x100fe20008010064 */
[----:B------:R-:W-:Y:S01]  /*1e50*/  FMUL.FTZ R74, R75, UR23 ;  /* 0x000000174b4a7c20 */ /* 0x000fe20008410000 */
[----:B------:R-:W-:Y:S01]  /*1e60*/  FMUL.FTZ R75, R72, UR23 ;  /* 0x00000017484b7c20 */ /* 0x000fe20008410000 */
[----:B------:R-:W-:Y:S01]  /*1e70*/  FMUL.FTZ R73, R73, UR23 ;  /* 0x0000001749497c20 */ /* 0x000fe20008410000 */
[----:B------:R-:W-:Y:S01]  /*1e80*/  FFMA.FTZ R81, R88, UR5, R100 ;  /* 0x0000000558517c23 */ /* 0x000fe20008010064 */
[----:B------:R-:W-:Y:S01]  /*1e90*/  FMUL.FTZ R72, R74, UR4 ;  /* 0x000000044a487c20 */ /* 0x000fe20008410000 */
[----:B------:R-:W-:Y:S01]  /*1ea0*/  LOP3.LUT P6, RZ, R109, 0xff, RZ, 0xc0, !PT ;  /* 0x000000ff6dff7812 */ /* 0x000fe200078cc0ff */
[----:B------:R-:W-:Y:S01]  /*1eb0*/  FADD.FTZ R82, R84, -R79 ;  /* 0x8000004f54527221 */ /* 0x000fe20000010000 */
[C---:B------:R-:W-:Y:S01]  /*1ec0*/  F2FP.F16.F32.PACK_AB R74, R75.reuse, R74 ;  /* 0x0000004a4b4a723e */ /* 0x040fe200000000ff */
        /* <DEDUP_REMOVED lines=8> */
[----:B------:R-:W-:Y:S01]  /*1f50*/  FADD.FTZ R83, R86, -R81 ;  /* 0x8000005156537221 */ /* 0x000fe20000010000 */
[----:B------:R-:W-:Y:S01]  /*1f60*/  FMUL.FTZ R80, R75, UR23 ;  /* 0x000000174b507c20 */ /* 0x000fe20008410000 */
[----:B------:R-:W-:Y:S01]  /*1f70*/  FFMA.FTZ R75, R5, UR5, R100 ;  /* 0x00000005054b7c23 */ /* 0x000fe20008010064 */
[----:B------:R-:W-:Y:S01]  /*1f80*/  FADD.FTZ R72, R9, -R72 ;  /* 0x8000004809487221 */ /* 0x000fe20000010000 */
[----:B------:R-:W-:Y:S01]  /*1f90*/  FSEL R78, R78, RZ, P6 ;  /* 0x000000ff4e4e7208 */ /* 0x000fe20003000000 */
[----:B------:R-:W-:Y:S01]  /*1fa0*/  FMUL.FTZ R82, R82, UR23 ;  /* 0x0000001752527c20 */ /* 0x000fe20008410000 */
[----:B------:R-:W-:Y:S01]  /*1fb0*/  F2FP.F16.F32.PACK_AB R73, R80, R73 ;  /* 0x000000495049723e */ /* 0x000fe200000000ff */
[----:B------:R-:W-:Y:S01]  /*1fc0*/  FMUL.FTZ R72, R72, UR23 ;  /* 0x0000001748487c20 */ /* 0x000fe20008410000 */
[----:B------:R-:W-:Y:S01]  /*1fd0*/  FADD.FTZ R75, R6, -R75 ;  /* 0x8000004b064b7221 */ /* 0x000fe20000010000 */
[----:B------:R-:W-:Y:S01]  /*1fe0*/  FMUL.FTZ R80, R80, UR4 ;  /* 0x0000000450507c20 */ /* 0x000fe20008410000 */
[----:B------:R-:W-:Y:S01]  /*1ff0*/  LOP3.LUT P6, RZ, R108, 0xff000000, RZ, 0xc0, !PT ;  /* 0xff0000006cff7812 */ /* 0x000fe200078cc0ff */
[----:B------:R-:W-:Y:S01]  /*2000*/  FMUL.FTZ R79, R72, UR4 ;  /* 0x00000004484f7c20 */ /* 0x000fe20008410000 */
[----:B------:R-:W-:Y:S01]  /*2010*/  FMUL.FTZ R75, R75, UR23 ;  /* 0x000000174b4b7c20 */ /* 0x000fe20008410000 */
[----:B------:R-:W-:Y:S01]  /*2020*/  FMUL.FTZ R80, R80, UR22 ;  /* 0x0000001650507c20 */ /* 0x000fe20008410000 */
[----:B------:R-:W-:Y:S01]  /*2030*/  FSEL R77, R77, RZ, P1 ;  /* 0x000000ff4d4d7208 */ /* 0x000fe20000800000 */
[----:B------:R-:W-:Y:S01]  /*2040*/  FMUL.FTZ R79, R79, UR22 ;  /* 0x000000164f4f7c20 */ /* 0x000fe20008410000 */
[----:B------:R-:W-:Y:S01]  /*2050*/  LOP3.LUT P1, RZ, R108, 0xff00, RZ, 0xc0, !PT ;  /* 0x0000ff006cff7812 */ /* 0x000fe2000782c0ff */
[----:B------:R-:W-:Y:S01]  /*2060*/  FMUL.FTZ R101, R83, UR23 ;  /* 0x0000001753657c20 */ /* 0x000fe20008410000 */
[----:B------:R-:W-:Y:S01]  /*2070*/  F2FP.F16.F32.PACK_AB R72, R72, R75 ;  /* 0x0000004b4848723e */ /* 0x000fe200000000ff */
        /* <DEDUP_REMOVED lines=17> */
[----:B------:R-:W-:-:S02]  /*2190*/  F2FP.F16.F32.PACK_AB R78, R77, R78 ;  /* 0x0000004e4d4e723e */ /* 0x000fc400000000ff */
[----:B------:R-:W-:Y:S02]  /*21a0*/  F2FP.F16.F32.PACK_AB R77, R81, R76 ;  /* 0x0000004c514d723e */ /* 0x000fe400000000ff */
[----:B------:R-:W-:Y:S02]  /*21b0*/  F2FP.F16.F32.PACK_AB R76, R80, R79 ;  /* 0x0000004f504c723e */ /* 0x000fe400000000ff */
[----:B------:R-:W-:Y:S02]  /*21c0*/  F2FP.F16.F32.PACK_AB R75, R101, R82 ;  /* 0x00000052654b723e */ /* 0x000fe400000000ff */
[----:B------:R-:W-:Y:S01]  /*21d0*/  F2FP.F16.F32.PACK_AB R79, R100, R83 ;  /* 0x00000053644f723e */ /* 0x000fe200000000ff */
[----:B------:R-:W-:Y:S06]  /*21e0*/  BRA `(.L_x_4232) ;  /* 0x0000000000f47947 */ /* 0x000fec0003800000 */
.L_x_4231:
        /* <DEDUP_REMOVED lines=41> */
[C---:B------:R-:W-:Y:S01]  /*2480*/  LOP3.LUT P6, RZ, R108.reuse, 0xff00, RZ, 0xc0, !PT ;  /* 0x0000ff006cff7812 */ /* 0x040fe200078cc0ff */
        /* <DEDUP_REMOVED lines=17> */
[----:B------:R-:W-:Y:S02]  /*25a0*/  F2FP.F16.F32.PACK_AB R79, R82, R83 ;  /* 0x00000053524f723e */ /* 0x000fe400000000ff */
[----:B------:R-:W-:-:S07]  /*25b0*/  F2FP.F16.F32.PACK_AB R76, R80, R81 ;  /* 0x00000051504c723e */ /* 0x000fce00000000ff */
.L_x_4232:
[----:B------:R-:W0:Y:S08]  /*25c0*/  @P0 LDC.64 R82, c[0x0][0x478] ;  /* 0x00011e00ff520b82 */ /* 0x000e300000000a00 */
[----:B------:R-:W1:Y:S01]  /*25d0*/  LDC.64 R80, c[0x0][0x468] ;  /* 0x00011a00ff507b82 */ /* 0x000e620000000a00 */
[----:B0-----:R-:W-:-:S05]  /*25e0*/  @P0 IMAD.WIDE.U32 R82, R106, 0x10, R82 ;  /* 0x000000106a520825 */ /* 0x001fca00078e0052 */
[----:B------:R2:W-:Y:S01]  /*25f0*/  @P0 STG.E.128 desc[UR10][R82.64], R72 ;  /* 0x0000004852000986 */ /* 0x0005e2000c101d0a */
[----:B-1----:R-:W-:-:S05]  /*2600*/  IMAD.WIDE.U32 R80, R106, 0x10, R80 ;  /* 0x000000106a507825 */ /* 0x002fca00078e0050 */
[----:B------:R2:W-:Y:S01]  /*2610*/  STG.E.128 desc[UR10][R80.64], R76 ;  /* 0x0000004c50007986 */ /* 0x0005e2000c101d0a */
[----:B------:R-:W-:Y:S05]  /*2620*/  BRA `(.L_x_4230) ;  /* 0x0000001000f47947 */ /* 0x000fea0003800000 */
.L_x_4225:
        /* <DEDUP_REMOVED lines=8> */
[----:B------:R-:W-:Y:S01]  /*26b0*/  FFMA.FTZ R82, R94, UR5, R100 ;  /* 0x000000055e527c23 */ /* 0x000fe20008010064 */
        /* <DEDUP_REMOVED lines=10> */
[----:B------:R-:W-:Y:S01]  /*2760*/  FFMA.FTZ R101, R104, UR5, R100 ;  /* 0x0000000568657c23 */ /* 0x000fe20008010064 */
[----:B------:R-:W-:-:S02]  /*2770*/  HADD2.F32 R79, -RZ, R64.H0_H0 ;  /* 0x20000040ff4f7230 */ /* 0x000fc40000004100 */
[----:B------:R-:W-:Y:S01]  /*2780*/  FFMA.FTZ R83, R93, UR5, R100 ;  /* 0x000000055d537c23 */ /* 0x000fe20008010064 */
[----:B------:R-:W-:Y:S01]  /*2790*/  FADD.FTZ R112, R103, -R112 ;  /* 0x8000007067707221 */ /* 0x000fe20000010000 */
[----:B------:R-:W-:Y:S02]  /*27a0*/  HADD2.F32 R80, -RZ, R64.H1_H1 ;  /* 0x30000040ff507230 */ /* 0x000fe40000004100 */
[----:B------:R-:W-:Y:S01]  /*27b0*/  FMUL.FTZ R78, R78, UR4 ;  /* 0x000000044e4e7c20 */ /* 0x000fe20008410000 */
[----:B------:R-:W-:Y:S01]  /*27c0*/  FMUL.FTZ R81, R81, UR4 ;  /* 0x0000000451517c20 */ /* 0x000fe20008410000 */
[----:B------:R-:W-:Y:S01]  /*27d0*/  FADD.FTZ R107, R102, -R101 ;  /* 0x80000065666b7221 */ /* 0x000fe20000010000 */
[----:B------:R-:W-:Y:S02]  /*27e0*/  HADD2.F32 R76, -RZ, R67.H0_H0 ;  /* 0x20000043ff4c7230 */ /* 0x000fe40000004100 */
[----:B------:R-:W-:Y:S01]  /*27f0*/  FADD.FTZ R83, R96, -R83 ;  /* 0x8000005360537221 */ /* 0x000fe20000010000 */
[----:B------:R-:W-:Y:S01]  /*2800*/  FFMA.FTZ R101, R112, UR23, R79 ;  /* 0x0000001770657c23 */ /* 0x000fe2000801004f */
[--C-:B------:R-:W-:Y:S01]  /*2810*/  FFMA.FTZ R114, R99, UR5, R100.reuse ;  /* 0x0000000563727c23 */ /* 0x100fe20008010064 */
[----:B------:R-:W-:Y:S01]  /*2820*/  FMUL.FTZ R79, R78, UR22 ;  /* 0x000000164e4f7c20 */ /* 0x000fe20008410000 */
[----:B------:R-:W-:Y:S01]  /*2830*/  FFMA.FTZ R116, R90, UR5, R100 ;  /* 0x000000055a747c23 */ /* 0x000fe20008010064 */
[----:B------:R-:W-:Y:S01]  /*2840*/  FFMA.FTZ R107, R107, UR23, R80 ;  /* 0x000000176b6b7c23 */ /* 0x000fe20008010050 */
[----:B------:R-:W-:Y:S01]  /*2850*/  FMUL.FTZ R78, R81, UR22 ;  /* 0x00000016514e7c20 */ /* 0x000fe20008410000 */
[----:B------:R-:W-:Y:S01]  /*2860*/  FFMA.FTZ R76, R83, UR23, R76 ;  /* 0x00000017534c7c23 */ /* 0x000fe2000801004c */
[----:B------:R-:W0:Y:S01]  /*2870*/  LDC.64 R80, c[0x0][0x468] ;  /* 0x00011a00ff507b82 */ /* 0x000e220000000a00 */
[----:B------:R-:W-:-:S02]  /*2880*/  HADD2.F32 R82, -RZ, R65.H0_H0 ;  /* 0x20000041ff527230 */ /* 0x000fc40000004100 */
[----:B------:R-:W-:Y:S01]  /*2890*/  FADD.FTZ R113, R97, -R114 ;  /* 0x8000007261717221 */ /* 0x000fe20000010000 */
[----:B------:R-:W-:Y:S02]  /*28a0*/  HADD2.F32 R83, -RZ, R65.H1_H1 ;  /* 0x30000041ff537230 */ /* 0x000fe40000004100 */
[----:B------:R-:W-:Y:S01]  /*28b0*/  FADD.FTZ R116, R87, -R116 ;  /* 0x8000007457747221 */ /* 0x000fe20000010000 */
[----:B------:R-:W-:Y:S01]  /*28c0*/  FMUL.FTZ R76, R76, UR4 ;  /* 0x000000044c4c7c20 */ /* 0x000fe20008410000 */
[----:B------:R-:W-:Y:S01]  /*28d0*/  FFMA.FTZ R82, R113, UR23, R82 ;  /* 0x0000001771527c23 */ /* 0x000fe20008010052 */
[----:B------:R-:W-:Y:S01]  /*28e0*/  FMUL.FTZ R77, R77, UR4 ;  /* 0x000000044d4d7c20 */ /* 0x000fe20008410000 */
[----:B------:R-:W-:Y:S01]  /*28f0*/  FFMA.FTZ R83, R116, UR23, R83 ;  /* 0x0000001774537c23 */ /* 0x000fe20008010053 */
[----:B------:R-:W-:Y:S01]  /*2900*/  ISETP.GE.U32.AND P0, PT, R110, RZ, PT ;  /* 0x000000ff6e00720c */ /* 0x000fe20003f06070 */
        /* <DEDUP_REMOVED lines=8> */
[----:B------:R-:W-:Y:S01]  /*2990*/  ISETP.GE.U32.AND.EX P0, PT, R111, 0x1000000, PT, P0 ;  /* 0x010000006f00780c */ /* 0x000fe20003f06100 */
[----:B------:R-:W-:Y:S01]  /*29a0*/  FMUL.FTZ R107, R107, UR4 ;  /* 0x000000046b6b7c20 */ /* 0x000fe20008410000 */
[----:B------:R-:W-:Y:S01]  /*29b0*/  FSEL R76, R76, RZ, P1 ;  /* 0x000000ff4c4c7208 */ /* 0x000fe20000800000 */
        /* <DEDUP_REMOVED lines=20> */
[----:B------:R-:W-:-:S03]  /*2b00*/  IADD3 R106, PT, PT, R106, 0x80, RZ ;  /* 0x000000806a6a7810 */ /* 0x000fc60007ffe0ff */
[----:B------:R0:W-:Y:S04]  /*2b10*/  STG.E.128 desc[UR10][R80.64], R76 ;  /* 0x0000004c50007986 */ /* 0x0001e8000c101d0a */
.L_x_4235:
[----:B------:R-:W-:Y:S05]  /*2b20*/  BSYNC.RECONVERGENT B1 ;  /* 0x0000000000017941 */ /* 0x000fea0003800200 */
.L_x_4234:
[----:B------:R-:W-:Y:S05]  /*2b30*/  @!P2 BRA `(.L_x_4230) ;  /* 0x0000000c00b0a947 */ /* 0x000fea0003800000 */
[----:B0-----:R-:W0:Y:S01]  /*2b40*/  LDC.64 R76, c[0x0][0x468] ;  /* 0x00011a00ff4c7b82 */ /* 0x001e220000000a00 */
[--C-:B------:R-:W-:Y:S01]  /*2b50*/  FFMA.FTZ R80, R14, UR5, R100.reuse ;  /* 0x000000050e507c23 */ /* 0x100fe20008010064 */
[--C-:B------:R-:W-:Y:S01]  /*2b60*/  FFMA.FTZ R81, R13, UR5, R100.reuse ;  /* 0x000000050d517c23 */ /* 0x100fe20008010064 */
[--C-:B------:R-:W-:Y:S02]  /*2b70*/  HADD2.F32 R83, -RZ, R70.reuse.H1_H1 ;  /* 0x30000046ff537230 */ /* 0x100fe40000004100 */
[----:B------:R-:W-:Y:S01]  /*2b80*/  FFMA.FTZ R79, R7, UR5, R100 ;  /* 0x00000005074f7c23 */ /* 0x000fe20008010064 */
[----:B------:R-:W-:Y:S01]  /*2b90*/  FADD.FTZ R114, R15, -R80 ;  /* 0x800000500f727221 */ /* 0x000fe20000010000 */
[----:B------:R-:W-:Y:S02]  /*2ba0*/  HADD2.F32 R82, -RZ, R70.H0_H0 ;  /* 0x20000046ff527230 */ /* 0x000fe40000004100 */
[----:B------:R-:W-:Y:S01]  /*2bb0*/  FFMA.FTZ R112, R8, UR5, R100 ;  /* 0x0000000508707c23 */ /* 0x000fe20008010064 */
[----:B------:R-:W-:Y:S01]  /*2bc0*/  FADD.FTZ R81, R12, -R81 ;  /* 0x800000510c517221 */ /* 0x000fe20000010000 */
[----:B------:R-:W-:-:S02]  /*2bd0*/  HADD2.F32 R101, -RZ, R69.H0_H0 ;  /* 0x20000045ff657230 */ /* 0x000fc40000004100 */
[----:B------:R-:W-:Y:S01]  /*2be0*/  FFMA.FTZ R83, R114, UR23, R83 ;  /* 0x0000001772537c23 */ /* 0x000fe20008010053 */
[--C-:B------:R-:W-:Y:S01]  /*2bf0*/  FFMA.FTZ R107, R5, UR5, R100.reuse ;  /* 0x00000005056b7c23 */ /* 0x100fe20008010064 */
[----:B------:R-:W-:Y:S02]  /*2c00*/  HADD2.F32 R78, -RZ, R69.H1_H1 ;  /* 0x30000045ff4e7230 */ /* 0x000fe40000004100 */
[----:B------:R-:W-:Y:S01]  /*2c10*/  FADD.FTZ R80, R10, -R79 ;  /* 0x8000004f0a507221 */ /* 0x000fe20000010000 */
[----:B------:R-:W-:Y:S01]  /*2c20*/  FFMA.FTZ R114, R4, UR5, R100 ;  /* 0x0000000504727c23 */ /* 0x000fe20008010064 */
[----:B------:R-:W-:Y:S01]  /*2c30*/  FADD.FTZ R79, R11, -R112 ;  /* 0x800000700b4f7221 */ /* 0x000fe20000010000 */
[----:B------:R-:W-:Y:S01]  /*2c40*/  FFMA.FTZ R82, R81, UR23, R82 ;  /* 0x0000001751527c23 */ /* 0x000fe20008010052 */
[--C-:B------:R-:W-:Y:S01]  /*2c50*/  FFMA.FTZ R113, R85, UR5, R100.reuse ;  /* 0x0000000555717c23 */ /* 0x100fe20008010064 */
[----:B------:R-:W-:Y:S01]  /*2c60*/  FFMA.FTZ R115, R88, UR5, R100 ;  /* 0x0000000558737c23 */ /* 0x000fe20008010064 */
[----:B------:R-:W-:Y:S01]  /*2c70*/  FADD.FTZ R112, R6, -R107 ;  /* 0x8000006b06707221 */ /* 0x000fe20000010000 */
[----:B------:R-:W-:-:S02]  /*2c80*/  HADD2.F32 R100, -RZ, R68.H1_H1 ;  /* 0x30000044ff647230 */ /* 0x000fc40000004100 */
[----:B------:R-:W-:Y:S01]  /*2c90*/  FFMA.FTZ R101, R80, UR23, R101 ;  /* 0x0000001750657c23 */ /* 0x000fe20008010065 */
[----:B------:R-:W-:Y:S01]  /*2ca0*/  FADD.FTZ R107, R9, -R114 ;  /* 0x80000072096b7221 */ /* 0x000fe20000010000 */
[----:B------:R-:W-:Y:S01]  /*2cb0*/  FFMA.FTZ R78, R79, UR23, R78 ;  /* 0x000000174f4e7c23 */ /* 0x000fe2000801004e */
[--C-:B------:R-:W-:Y:S02]  /*2cc0*/  HADD2.F32 R80, -RZ, R71.reuse.H1_H1 ;  /* 0x30000047ff507230 */ /* 0x100fe40000004100 */
[----:B------:R-:W-:Y:S01]  /*2cd0*/  FADD.FTZ R115, R86, -R115 ;  /* 0x8000007356737221 */ /* 0x000fe20000010000 */
[----:B------:R-:W-:Y:S02]  /*2ce0*/  HADD2.F32 R79, -RZ, R71.H0_H0 ;  /* 0x20000047ff4f7230 */ /* 0x000fe40000004100 */
[----:B------:R-:W-:Y:S01]  /*2cf0*/  FMUL.FTZ R82, R82, UR4 ;  /* 0x0000000452527c20 */ /* 0x000fe20008410000 */
[----:B------:R-:W-:Y:S02]  /*2d00*/  HADD2.F32 R81, -RZ, R68.H0_H0 ;  /* 0x20000044ff517230 */ /* 0x000fe40000004100 */
[----:B------:R-:W-:Y:S01]  /*2d10*/  FADD.FTZ R116, R84, -R113 ;  /* 0x8000007154747221 */ /* 0x000fe20000010000 */
[----:B------:R-:W-:Y:S01]  /*2d20*/  FFMA.FTZ R100, R107, UR23, R100 ;  /* 0x000000176b647c23 */ /* 0x000fe20008010064 */
[----:B0-----:R-:W-:-:S04]  /*2d30*/  IMAD.WIDE.U32 R106, R106, 0x10, R76 ;  /* 0x000000106a6a7825 */ /* 0x001fc800078e004c */
[----:B------:R-:W-:Y:S01]  /*2d40*/  FFMA.FTZ R80, R115, UR23, R80 ;  /* 0x0000001773507c23 */ /* 0x000fe20008010050 */
[----:B------:R-:W-:Y:S01]  /*2d50*/  FMUL.FTZ R83, R83, UR4 ;  /* 0x0000000453537c20 */ /* 0x000fe20008410000 */
[----:B------:R-:W-:Y:S01]  /*2d60*/  FMUL.FTZ R101, R101, UR4 ;  /* 0x0000000465657c20 */ /* 0x000fe20008410000 */
[----:B------:R-:W-:Y:S01]  /*2d70*/  FMUL.FTZ R76, R82, UR22 ;  /* 0x00000016524c7c20 */ /* 0x000fe20008410000 */
[----:B------:R-:W-:Y:S01]  /*2d80*/  FMUL.FTZ R78, R78, UR4 ;  /* 0x000000044e4e7c20 */ /* 0x000fe20008410000 */
[----:B------:R-:W-:Y:S01]  /*2d90*/  FFMA.FTZ R79, R116, UR23, R79 ;  /* 0x00000017744f7c23 */ /* 0x000fe2000801004f */
[----:B------:R-:W-:Y:S01]  /*2da0*/  FFMA.FTZ R81, R112, UR23, R81 ;  /* 0x0000001770517c23 */ /* 0x000fe20008010051 */
[----:B------:R-:W-:Y:S01]  /*2db0*/  LOP3.LUT P0, RZ, R109, 0xff, RZ, 0xc0, !PT ;  /* 0x000000ff6dff7812 */ /* 0x000fe2000780c0ff */
        /* <DEDUP_REMOVED lines=27> */
[----:B------:R-:W-:Y:S02]  /*2f70*/  F2FP.F16.F32.PACK_AB R78, R83, R76 ;  /* 0x0000004c534e723e */ /* 0x000fe400000000ff */
[----:B------:R-:W-:Y:S02]  /*2f80*/  F2FP.F16.F32.PACK_AB R77, R80, R77 ;  /* 0x0000004d504d723e */ /* 0x000fe400000000ff */
[----:B------:R-:W-:Y:S02]  /*2f90*/  F2FP.F16.F32.PACK_AB R79, R82, R79 ;  /* 0x0000004f524f723e */ /* 0x000fe400000000ff */
[----:B------:R-:W-:-:S05]  /*2fa0*/  F2FP.F16.F32.PACK_AB R76, R100, R81 ;  /* 0x00000051644c723e */ /* 0x000fca00000000ff */
[----:B------:R3:W-:Y:S01]  /*2fb0*/  STG.E.128 desc[UR10][R106.64], R76 ;  /* 0x0000004c6a007986 */ /* 0x0007e2000c101d0a */
[----:B------:R-:W-:Y:S05]  /*2fc0*/  BRA `(.L_x_4230) ;  /* 0x00000008008c7947 */ /* 0x000fea0003800000 */
.L_x_4233:
[----:B------:R-:W-:Y:S04]  /*2fd0*/  BSSY.RECONVERGENT B1, `(.L_x_4236) ;  /* 0x0000052000017945 */ /* 0x000fe80003800200 */
[----:B------:R-:W-:Y:S05]  /*2fe0*/  @!P3 BRA `(.L_x_4237) ;  /* 0x000000040040b947 */ /* 0x000fea0003800000 */
[--C-:B------:R-:W-:Y:S01]  /*2ff0*/  FFMA.FTZ R73, R89, UR5, R100.reuse ;  /* 0x0000000559497c23 */ /* 0x100fe20008010064 */
[--C-:B------:R-:W-:Y:S01]  /*3000*/  FFMA.FTZ R74, R94, UR5, R100.reuse ;  /* 0x000000055e4a7c23 */ /* 0x100fe20008010064 */
[--C-:B------:R-:W-:Y:S02]  /*3010*/  HADD2.F32 R72, -RZ, R66.reuse.H0_H0 ;  /* 0x20000042ff487230 */ /* 0x100fe40000004100 */
[----:B------:R-:W-:Y:S01]  /*3020*/  FFMA.FTZ R77, R93, UR5, R100 ;  /* 0x000000055d4d7c23 */ /* 0x000fe20008010064 */
[----:B------:R-:W-:Y:S02]  /*3030*/  HADD2.F32 R75, -RZ, R66.H1_H1 ;  /* 0x30000042ff4b7230 */ /* 0x000fe40000004100 */
[----:B------:R-:W-:Y:S01]  /*3040*/  FADD.FTZ R73, R92, -R73 ;  /* 0x800000495c497221 */ /* 0x000fe20000010000 */
[----:B------:R-:W-:Y:S01]  /*3050*/  FADD.FTZ R74, R91, -R74 ;  /* 0x8000004a5b4a7221 */ /* 0x000fe20000010000 */
[----:B------:R-:W-:Y:S01]  /*3060*/  FFMA.FTZ R78, R98, UR5, R100 ;  /* 0x00000005624e7c23 */ /* 0x000fe20008010064 */
[----:B------:R-:W-:-:S02]  /*3070*/  HADD2.F32 R76, -RZ, R67.H0_H0 ;  /* 0x20000043ff4c7230 */ /* 0x000fc40000004100 */
[----:B------:R-:W-:Y:S01]  /*3080*/  FFMA.FTZ R73, R73, UR23, R72 ;  /* 0x0000001749497c23 */ /* 0x000fe20008010048 */
[----:B------:R-:W-:Y:S02]  /*3090*/  HADD2.F32 R79, -RZ, R67.H1_H1 ;  /* 0x30000043ff4f7230 */ /* 0x000fe40000004100 */
[----:B------:R-:W-:Y:S01]  /*30a0*/  FFMA.FTZ R72, R74, UR23, R75 ;  /* 0x000000174a487c23 */ /* 0x000fe2000801004b */
[----:B------:R-:W-:Y:S01]  /*30b0*/  FADD.FTZ R77, R96, -R77 ;  /* 0x8000004d604d7221 */ /* 0x000fe20000010000 */
[----:B------:R-:W-:Y:S01]  /*30c0*/  FADD.FTZ R78, R95, -R78 ;  /* 0x8000004e5f4e7221 */ /* 0x000fe20000010000 */
[----:B------:R-:W-:Y:S01]  /*30d0*/  FFMA.FTZ R75, R104, UR5, R100 ;  /* 0x00000005684b7c23 */ /* 0x000fe20008010064 */
[----:B------:R-:W-:Y:S02]  /*30e0*/  HADD2.F32 R114, -RZ, R64.H1_H1 ;  /* 0x30000040ff727230 */ /* 0x000fe40000004100 */
[----:B------:R-:W-:Y:S01]  /*30f0*/  FFMA.FTZ R80, R77, UR23, R76 ;  /* 0x000000174d507c23 */ /* 0x000fe2000801004c */
[----:B------:R-:W-:Y:S01]  /*3100*/  FFMA.FTZ R81, R78, UR23, R79 ;  /* 0x000000174e517c23 */ /* 0x000fe2000801004f */
[----:B------:R-:W-:Y:S01]  /*3110*/  FADD.FTZ R75, R102, -R75 ;  /* 0x8000004b664b7221 */ /* 0x000fe20000010000 */
[--C-:B------:R-:W-:Y:S01]  /*3120*/  FFMA.FTZ R76, R99, UR5, R100.reuse ;  /* 0x00000005634c7c23 */ /* 0x100fe20008010064 */
[--C-:B------:R-:W-:Y:S01]  /*3130*/  FFMA.FTZ R78, R90, UR5, R100.reuse ;  /* 0x000000055a4e7c23 */ /* 0x100fe20008010064 */
[----:B------:R-:W-:Y:S01]  /*3140*/  FFMA.FTZ R74, R105, UR5, R100 ;  /* 0x00000005694a7c23 */ /* 0x000fe20008010064 */
[----:B------:R-:W-:Y:S01]  /*3150*/  FFMA.FTZ R114, R75, UR23, R114 ;  /* 0x000000174b727c23 */ /* 0x000fe20008010072 */
[--C-:B------:R-:W-:Y:S01]  /*3160*/  HADD2.F32 R77, -RZ, R65.reuse.H0_H0 ;  /* 0x20000041ff4d7230 */ /* 0x100fe20000004100 */
[----:B------:R-:W-:Y:S01]  /*3170*/  F2FP.F16.F32.PACK_AB R75, R81, R80 ;  /* 0x00000050514b723e */ /* 0x000fe200000000ff */
[----:B------:R-:W-:-:S02]  /*3180*/  HADD2.F32 R79, -RZ, R65.H1_H1 ;  /* 0x30000041ff4f7230 */ /* 0x000fc40000004100 */
[----:B------:R-:W-:Y:S01]  /*3190*/  FADD.FTZ R76, R97, -R76 ;  /* 0x8000004c614c7221 */ /* 0x000fe20000010000 */
[----:B------:R-:W-:Y:S02]  /*31a0*/  HADD2.F32 R101, -RZ, R64.H0_H0 ;  /* 0x20000040ff657230 */ /* 0x000fe40000004100 */
[----:B------:R-:W-:Y:S01]  /*31b0*/  FADD.FTZ R78, R87, -R78 ;  /* 0x8000004e574e7221 */ /* 0x000fe20000010000 */
[----:B------:R-:W-:Y:S01]  /*31c0*/  FADD.FTZ R74, R103, -R74 ;  /* 0x8000004a674a7221 */ /* 0x000fe20000010000 */
[----:B------:R-:W-:Y:S01]  /*31d0*/  FMUL.FTZ R81, R81, UR4 ;  /* 0x0000000451517c20 */ /* 0x000fe20008410000 */
[----:B------:R-:W-:Y:S01]  /*31e0*/  FFMA.FTZ R77, R76, UR23, R77 ;  /* 0x000000174c4d7c23 */ /* 0x000fe2000801004d */
[----:B------:R-:W-:Y:S01]  /*31f0*/  FFMA.FTZ R112, R78, UR23, R79 ;  /* 0x000000174e707c23 */ /* 0x000fe2000801004f */
[----:B------:R-:W-:Y:S01]  /*3200*/  FFMA.FTZ R101, R74, UR23, R101 ;  /* 0x000000174a657c23 */ /* 0x000fe20008010065 */
[----:B------:R-:W-:Y:S01]  /*3210*/  FMUL.FTZ R76, R80, UR4 ;  /* 0x00000004504c7c20 */ /* 0x000fe20008410000 */
[----:B------:R-:W-:Y:S01]  /*3220*/  FMUL.FTZ R74, R73, UR4 ;  /* 0x00000004494a7c20 */ /* 0x000fe20008410000 */
[----:B------:R-:W-:Y:S01]  /*3230*/  FMUL.FTZ R79, R81, UR22 ;  /* 0x00000016514f7c20 */ /* 0x000fe20008410000 */
[----:B------:R-:W0:Y:S01]  /*3240*/  LDC.64 R82, c[0x0][0x478] ;  /* 0x00011e00ff527b82 */ /* 0x000e220000000a00 */
[----:B------:R-:W-:Y:S01]  /*3250*/  LOP3.LUT P5, RZ, R111, 0xff, RZ, 0xc0, !PT ;  /* 0x000000ff6fff7812 */ /* 0x000fe200078ac0ff */
[----:B------:R-:W-:Y:S01]  /*3260*/  FMUL.FTZ R74, R74, UR22 ;  /* 0x000000164a4a7c20 */ /* 0x000fe20008410000 */
[----:B------:R-:W-:Y:S01]  /*3270*/  FMUL.FTZ R113, R72, UR4 ;  /* 0x0000000448717c20 */ /* 0x000fe20008410000 */
[----:B------:R-:W-:Y:S01]  /*3280*/  ISETP.GE.U32.AND P0, PT, R110, RZ, PT ;  /* 0x000000ff6e00720c */ /* 0x000fe20003f06070 */
[----:B------:R-:W-:Y:S01]  /*3290*/  FMUL.FTZ R76, R76, UR22 ;  /* 0x000000164c4c7c20 */ /* 0x000fe20008410000 */
[----:B------:R-:W-:Y:S01]  /*32a0*/  FMUL.FTZ R107, R77, UR4 ;  /* 0x000000044d6b7c20 */ /* 0x000fe20008410000 */
[----:B------:R-:W-:Y:S01]  /*32b0*/  FSEL R78, R74, RZ, P5 ;  /* 0x000000ff4a4e7208 */ /* 0x000fe20002800000 */
[----:B------:R-:W1:Y:S01]  /*32c0*/  LDC.64 R80, c[0x0][0x468] ;  /* 0x00011a00ff507b82 */ /* 0x000e620000000a00 */
[----:B------:R-:W-:Y:S01]  /*32d0*/  F2FP.F16.F32.PACK_AB R74, R72, R73 ;  /* 0x00000049484a723e */ /* 0x000fe200000000ff */
[----:B------:R-:W-:Y:S01]  /*32e0*/  FMUL.FTZ R113, R113, UR22 ;  /* 0x0000001671717c20 */ /* 0x000fe20008410000 */
[C---:B------:R-:W-:Y:S01]  /*32f0*/  F2FP.F16.F32.PACK_AB R73, R112.reuse, R77 ;  /* 0x0000004d7049723e */ /* 0x040fe200000000ff */
[----:B------:R-:W-:Y:S01]  /*3300*/  FMUL.FTZ R112, R112, UR4 ;  /* 0x0000000470707c20 */ /* 0x000fe20008410000 */
[C---:B------:R-:W-:Y:S01]  /*3310*/  F2FP.F16.F32.PACK_AB R72, R114.reuse, R101 ;  /* 0x000000657248723e */ /* 0x040fe200000000ff */
[----:B------:R-:W-:Y:S01]  /*3320*/  FMUL.FTZ R77, R101, UR4 ;  /* 0x00000004654d7c20 */ /* 0x000fe20008410000 */
[C---:B------:R-:W-:Y:S01]  /*3330*/  LOP3.LUT P1, RZ, R111.reuse, 0xff0000, RZ, 0xc0, !PT ;  /* 0x00ff00006fff7812 */ /* 0x040fe2000782c0ff */
        /* <DEDUP_REMOVED lines=13> */
[----:B------:R-:W-:Y:S01]  /*3410*/  LOP3.LUT P5, RZ, R110, 0xff, RZ, 0xc0, !PT ;  /* 0x000000ff6eff7812 */ /* 0x000fe200078ac0ff */
[----:B-1----:R-:W-:Y:S01]  /*3420*/  IMAD.WIDE.U32 R80, R106, 0x10, R80 ;  /* 0x000000106a507825 */ /* 0x002fe200078e0050 */
[----:B------:R-:W-:Y:S01]  /*3430*/  LOP3.LUT P6, RZ, R110, 0xff00, RZ, 0xc0, !PT ;  /* 0x0000ff006eff7812 */ /* 0x000fe200078cc0ff */
[----:B------:R0:W-:Y:S01]  /*3440*/  STG.E.128 desc[UR10][R82.64], R72 ;  /* 0x0000004852007986 */ /* 0x0001e2000c101d0a */
[----:B------:R-:W-:Y:S02]  /*3450*/  FSEL R107, R107, RZ, P1 ;  /* 0x000000ff6b6b7208 */ /* 0x000fe40000800000 */
[----:B------:R-:W-:Y:S02]  /*3460*/  FSEL R112, R112, RZ, P0 ;  /* 0x000000ff70707208 */ /* 0x000fe40000000000 */
[----:B------:R-:W-:-:S02]  /*3470*/  FSEL R101, R77, RZ, P5 ;  /* 0x000000ff4d657208 */ /* 0x000fc40002800000 */
[----:B------:R-:W-:Y:S02]  /*3480*/  FSEL R114, R114, RZ, P6 ;  /* 0x000000ff72727208 */ /* 0x000fe40003000000 */
[----:B------:R-:W-:Y:S02]  /*3490*/  F2FP.F16.F32.PACK_AB R79, R79, R76 ;  /* 0x0000004c4f4f723e */ /* 0x000fe400000000ff */
[----:B------:R-:W-:Y:S02]  /*34a0*/  F2FP.F16.F32.PACK_AB R78, R113, R78 ;  /* 0x0000004e714e723e */ /* 0x000fe400000000ff */
[----:B------:R-:W-:Y:S02]  /*34b0*/  F2FP.F16.F32.PACK_AB R77, R112, R107 ;  /* 0x0000006b704d723e */ /* 0x000fe400000000ff */
[----:B------:R-:W-:Y:S02]  /*34c0*/  F2FP.F16.F32.PACK_AB R76, R114, R101 ;  /* 0x00000065724c723e */ /* 0x000fe400000000ff */
[----:B------:R-:W-:-:S03]  /*34d0*/  IADD3 R106, PT, PT, R106, 0x80, RZ ;  /* 0x000000806a6a7810 */ /* 0x000fc60007ffe0ff */
[----:B------:R0:W-:Y:S04]  /*34e0*/  STG.E.128 desc[UR10][R80.64], R76 ;  /* 0x0000004c50007986 */ /* 0x0001e8000c101d0a */
.L_x_4237:
[----:B------:R-:W-:Y:S05]  /*34f0*/  BSYNC.RECONVERGENT B1 ;  /* 0x0000000000017941 */ /* 0x000fea0003800200 */
.L_x_4236:
[----:B------:R-:W-:Y:S05]  /*3500*/  @!P2 BRA `(.L_x_4230) ;  /* 0x00000004003ca947 */ /* 0x000fea0003800000 */
[----:B0-----:R-:W0:Y:S01]  /*3510*/  LDC.64 R80, c[0x0][0x478] ;  /* 0x00011e00ff507b82 */ /* 0x001e220000000a00 */
[--C-:B------:R-:W-:Y:S01]  /*3520*/  FFMA.FTZ R77, R13, UR5, R100.reuse ;  /* 0x000000050d4d7c23 */ /* 0x100fe20008010064 */
[--C-:B------:R-:W-:Y:S01]  /*3530*/  FFMA.FTZ R75, R7, UR5, R100.reuse ;  /* 0x00000005074b7c23 */ /* 0x100fe20008010064 */
[----:B------:R-:W-:Y:S02]  /*3540*/  HADD2.F32 R82, -RZ, R70.H0_H0 ;  /* 0x20000046ff527230 */ /* 0x000fe40000004100 */
[----:B------:R-:W-:Y:S01]  /*3550*/  FFMA.FTZ R74, R8, UR5, R100 ;  /* 0x00000005084a7c23 */ /* 0x000fe20008010064 */
[----:B------:R-:W-:Y:S01]  /*3560*/  FADD.FTZ R79, R12, -R77 ;  /* 0x8000004d0c4f7221 */ /* 0x000fe20000010000 */
[--C-:B------:R-:W-:Y:S02]  /*3570*/  HADD2.F32 R76, -RZ, R69.reuse.H0_H0 ;  /* 0x20000045ff4c7230 */ /* 0x100fe40000004100 */
[----:B------:R-:W-:Y:S01]  /*3580*/  FADD.FTZ R75, R10, -R75 ;  /* 0x8000004b0a4b7221 */ /* 0x000fe20000010000 */
[----:B------:R-:W1:Y:S01]  /*3590*/  LDC.64 R72, c[0x0][0x468] ;  /* 0x00011a00ff487b82 */ /* 0x000e620000000a00 */
[----:B------:R-:W-:-:S02]  /*35a0*/  HADD2.F32 R78, -RZ, R69.H1_H1 ;  /* 0x30000045ff4e7230 */ /* 0x000fc40000004100 */
[----:B------:R-:W-:Y:S01]  /*35b0*/  FFMA.FTZ R112, R14, UR5, R100 ;  /* 0x000000050e707c23 */ /* 0x000fe20008010064 */
[----:B------:R-:W-:Y:S01]  /*35c0*/  FADD.FTZ R77, R11, -R74 ;  /* 0x8000004a0b4d7221 */ /* 0x000fe20000010000 */
[----:B------:R-:W-:Y:S01]  /*35d0*/  FFMA.FTZ R74, R79, UR23, R82 ;  /* 0x000000174f4a7c23 */ /* 0x000fe20008010052 */
[----:B------:R-:W-:Y:S01]  /*35e0*/  FFMA.FTZ R79, R85, UR5, R100 ;  /* 0x00000005554f7c23 */ /* 0x000fe20008010064 */
[----:B------:R-:W-:Y:S01]  /*35f0*/  FFMA.FTZ R76, R75, UR23, R76 ;  /* 0x000000174b4c7c23 */ /* 0x000fe2000801004c */
[----:B------:R-:W-:Y:S01]  /*3600*/  FADD.FTZ R83, R15, -R112 ;  /* 0x800000700f537221 */ /* 0x000fe20000010000 */
[----:B------:R-:W-:Y:S01]  /*3610*/  FFMA.FTZ R75, R77, UR23, R78 ;  /* 0x000000174d4b7c23 */ /* 0x000fe2000801004e */
[----:B------:R-:W-:Y:S02]  /*3620*/  HADD2.F32 R114, -RZ, R70.H1_H1 ;  /* 0x30000046ff727230 */ /* 0x000fe40000004100 */
[----:B------:R-:W-:Y:S01]  /*3630*/  FFMA.FTZ R78, R4, UR5, R100 ;  /* 0x00000005044e7c23 */ /* 0x000fe20008010064 */
[----:B------:R-:W-:-:S02]  /*3640*/  HADD2.F32 R112, -RZ, R71.H0_H0 ;  /* 0x20000047ff707230 */ /* 0x000fc40000004100 */
[----:B------:R-:W-:Y:S01]  /*3650*/  FADD.FTZ R107, R84, -R79 ;  /* 0x8000004f546b7221 */ /* 0x000fe20000010000 */
[--C-:B------:R-:W-:Y:S01]  /*3660*/  FFMA.FTZ R77, R5, UR5, R100.reuse ;  /* 0x00000005054d7c23 */ /* 0x100fe20008010064 */
[----:B------:R-:W-:Y:S01]  /*3670*/  FFMA.FTZ R113, R88, UR5, R100 ;  /* 0x0000000558717c23 */ /* 0x000fe20008010064 */
[----:B------:R-:W-:Y:S01]  /*3680*/  FADD.FTZ R100, R9, -R78 ;  /* 0x8000004e09647221 */ /* 0x000fe20000010000 */
[----:B------:R-:W-:Y:S01]  /*3690*/  FFMA.FTZ R83, R83, UR23, R114 ;  /* 0x0000001753537c23 */ /* 0x000fe20008010072 */
[----:B------:R-:W-:Y:S01]  /*36a0*/  FFMA.FTZ R78, R107, UR23, R112 ;  /* 0x000000176b4e7c23 */ /* 0x000fe20008010070 */
[----:B0-----:R-:W-:-:S04]  /*36b0*/  IMAD.WIDE.U32 R80, R106, 0x10, R80 ;  /* 0x000000106a507825 */ /* 0x001fc800078e0050 */
[----:B------:R-:W-:Y:S01]  /*36c0*/  FADD.FTZ R79, R6, -R77 ;  /* 0x8000004d064f7221 */ /* 0x000fe20000010000 */
[----:B------:R-:W-:Y:S01]  /*36d0*/  FADD.FTZ R113, R86, -R113 ;  /* 0x8000007156717221 */ /* 0x000fe20000010000 */
[----:B------:R-:W-:Y:S01]  /*36e0*/  LOP3.LUT P0, RZ, R109, 0xff, RZ, 0xc0, !PT ;  /* 0x000000ff6dff7812 */ /* 0x000fe2000780c0ff */
[----:B------:R-:W-:Y:S01]  /*36f0*/  HADD2.F32 R82, -RZ, R68.H0_H0 ;  /* 0x20000044ff527230 */ /* 0x000fe20000004100 */
[----:B------:R-:W-:Y:S01]  /*3700*/  LOP3.LUT P5, RZ, R108, 0xff0000, RZ, 0xc0, !PT ;  /* 0x00ff00006cff7812 */ /* 0x000fe200078ac0ff */
[----:B-1----:R-:W-:-:S04]  /*3710*/  IMAD.WIDE.U32 R106, R106, 0x10, R72 ;  /* 0x000000106a6a7825 */ /* 0x002fc800078e0048 */
[----:B------:R-:W-:Y:S01]  /*3720*/  FMUL.FTZ R73, R74, UR4 ;  /* 0x000000044a497c20 */ /* 0x000fe20008410000 */
[----:B------:R-:W-:Y:S01]  /*3730*/  FMUL.FTZ R72, R76, UR4 ;  /* 0x000000044c487c20 */ /* 0x000fe20008410000 */
[C---:B------:R-:W-:Y:S01]  /*3740*/  F2FP.F16.F32.PACK_AB R74, R83.reuse, R74 ;  /* 0x0000004a534a723e */ /* 0x040fe200000000ff */
[----:B------:R-:W-:Y:S02]  /*3750*/  HADD2.F32 R114, -RZ, R71.H1_H1 ;  /* 0x30000047ff727230 */ /* 0x000fe40000004100 */
[----:B------:R-:W-:Y:S01]  /*3760*/  FMUL.FTZ R83, R83, UR4 ;  /* 0x0000000453537c20 */ /* 0x000fe20008410000 */
[----:B------:R-:W-:Y:S02]  /*3770*/  HADD2.F32 R101, -RZ, R68.H1_H1 ;  /* 0x30000044ff657230 */ /* 0x000fe40000004100 */
[----:B------:R-:W-:Y:S01]  /*3780*/  FMUL.FTZ R73, R73, UR22 ;  /* 0x0000001649497c20 */ /* 0x000fe20008410000 */
[----:B------:R-:W-:Y:S01]  /*3790*/  FFMA.FTZ R79, R79, UR23, R82 ;  /* 0x000000174f4f7c23 */ /* 0x000fe20008010052 */
[----:B------:R-:W-:Y:S01]  /*37a0*/  FMUL.FTZ R72, R72, UR22 ;  /* 0x0000001648487c20 */ /* 0x000fe20008410000 */
[----:B------:R-:W-:Y:S01]  /*37b0*/  FFMA.FTZ R77, R113, UR23, R114 ;  /* 0x00000017714d7c23 */ /* 0x000fe20008010072 */
[----:B------:R-:W-:Y:S01]  /*37c0*/  FFMA.FTZ R82, R100, UR23, R101 ;  /* 0x0000001764527c23 */ /* 0x000fe20008010065 */
[----:B------:R-:W-:Y:S01]  /*37d0*/  FMUL.FTZ R112, R75, UR4 ;  /* 0x000000044b707c20 */ /* 0x000fe20008410000 */
[----:B------:R-:W-:Y:S01]  /*37e0*/  FMUL.FTZ R100, R83, UR22 ;  /* 0x0000001653647c20 */ /* 0x000fe20008410000 */
[----:B------:R-:W-:Y:S01]  /*37f0*/  FSEL R83, R73, RZ, P0 ;  /* 0x000000ff49537208 */ /* 0x000fe20000000000 */
[----:B------:R-:W-:Y:S01]  /*3800*/  FMUL.FTZ R113, R78, UR4 ;  /* 0x000000044e717c20 */ /* 0x000fe20008410000 */
[----:B------:R-:W-:Y:S01]  /*3810*/  FSEL R101, R72, RZ, P5 ;  /* 0x000000ff48657208 */ /* 0x000fe20002800000 */
[----:B------:R-:W-:Y:S01]  /*3820*/  FMUL.FTZ R112, R112, UR22 ;  /* 0x0000001670707c20 */ /* 0x000fe20008410000 */
[----:B------:R-:W-:Y:S01]  /*3830*/  F2FP.F16.F32.PACK_AB R73, R75, R76 ;  /* 0x0000004c4b49723e */ /* 0x000fe200000000ff */
[----:B------:R-:W-:Y:S01]  /*3840*/  FMUL.FTZ R76, R79, UR4 ;  /* 0x000000044f4c7c20 */ /* 0x000fe20008410000 */
[----:B------:R-:W-:Y:S01]  /*3850*/  LOP3.LUT P1, RZ, R109, 0xff00, RZ, 0xc0, !PT ;  /* 0x0000ff006dff7812 */ /* 0x000fe2000782c0ff */
[----:B------:R-:W-:Y:S01]  /*3860*/  FMUL.FTZ R113, R113, UR22 ;  /* 0x0000001671717c20 */ /* 0x000fe20008410000 */
[C---:B------:R-:W-:Y:S01]  /*3870*/  F2FP.F16.F32.PACK_AB R75, R77.reuse, R78 ;  /* 0x0000004e4d4b723e */ /* 0x040fe200000000ff */
[----:B------:R-:W-:Y:S01]  /*3880*/  FMUL.FTZ R77, R77, UR4 ;  /* 0x000000044d4d7c20 */ /* 0x000fe20008410000 */
[C---:B------:R-:W-:Y:S01]  /*3890*/  F2FP.F16.F32.PACK_AB R72, R82.reuse, R79 ;  /* 0x0000004f5248723e */ /* 0x040fe200000000ff */
[----:B------:R-:W-:Y:S01]  /*38a0*/  FMUL.FTZ R82, R82, UR4 ;  /* 0x0000000452527c20 */ /* 0x000fe20008410000 */
[C---:B------:R-:W-:Y:S01]  /*38b0*/  LOP3.LUT P6, RZ, R108.reuse, 0xff000000, RZ, 0xc0, !PT ;  /* 0xff0000006cff7812 */ /* 0x040fe200078cc0ff */
[----:B------:R-:W-:Y:S01]  /*38c0*/  FMUL.FTZ R77, R77, UR22 ;  /* 0x000000164d4d7c20 */ /* 0x000fe20008410000 */
[----:B------:R-:W-:Y:S01]  /*38d0*/  ISETP.GE.U32.AND P0, PT, R108, RZ, PT ;  /* 0x000000ff6c00720c */ /* 0x000fe20003f06070 */
[----:B------:R-:W-:Y:S01]  /*38e0*/  FMUL.FTZ R76, R76, UR22 ;  /* 0x000000164c4c7c20 */ /* 0x000fe20008410000 */
[----:B------:R-:W-:Y:S01]  /*38f0*/  FSEL R100, R100, RZ, P1 ;  /* 0x000000ff64647208 */ /* 0x000fe20000800000 */
[----:B------:R-:W-:Y:S01]  /*3900*/  FMUL.FTZ R82, R82, UR22 ;  /* 0x0000001652527c20 */ /* 0x000fe20008410000 */
[----:B------:R-:W-:Y:S01]  /*3910*/  LOP3.LUT P1, RZ, R109, 0xff0000, RZ, 0xc0, !PT ;  /* 0x00ff00006dff7812 */ /* 0x000fe2000782c0ff */
[----:B------:R1:W-:Y:S01]  /*3920*/  STG.E.128 desc[UR10][R80.64], R72 ;  /* 0x0000004850007986 */ /* 0x0003e2000c101d0a */
        /* <DEDUP_REMOVED lines=11> */
[----:B------:R-:W-:-:S05]  /*39e0*/  F2FP.F16.F32.PACK_AB R76, R113, R76 ;  /* 0x0000004c714c723e */ /* 0x000fca00000000ff */
[----:B------:R1:W-:Y:S02]  /*39f0*/  STG.E.128 desc[UR10][R106.64], R76 ;  /* 0x0000004c6a007986 */ /* 0x0003e4000c101d0a */
.L_x_4230:
[----:B------:R-:W-:Y:S05]  /*3a00*/  BSYNC.RECONVERGENT B0 ;  /* 0x0000000000007941 */ /* 0x000fea0003800200 */
.L_x_4224:
[----:B------:R-:W-:Y:S01]  /*3a10*/  UIADD3 UR6, UPT, UPT, UR6, UR24, URZ ;  /* 0x0000001806067290 */ /* 0x000fe2000fffe0ff */
[----:B------:R-:W-:-:S03]  /*3a20*/  PLOP3.LUT P4, PT, P4, PT, PT, 0x8, 0x80 ;  /* 0x000000000080781c */ /* 0x000fc6000278e170 */
[----:B------:R-:W-:-:S09]  /*3a30*/  UISETP.GE.AND UP1, UPT, UR6, UR25, UPT ;  /* 0x000000190600728c */ /* 0x000fd2000bf26270 */
[----:B------:R-:W-:Y:S05]  /*3a40*/  BRA.U !UP1, `(.L_x_4238) ;  /* 0xffffffc909887547 */ /* 0x000fea000b83ffff */
.L_x_4219:
        /* <DEDUP_REMOVED lines=22> */
.L_x_4239:
        /* <DEDUP_REMOVED lines=13> */
.L_x_8074:


//--------------------- .text._ZN10layer_norm13ln_bwd_kernelINS_13Kernel_traitsIf6__halfS2_S2_fjLj2048ELj1ELj1ELj4ELj16ENS_18Kernel_traits_baseILj2048EfS2_S2_S2_fjLj128EEEEELb1ELb0ELb0ELb1EEEvNS_9BwdParamsE --------------------------
	.section	.text._ZN10layer_norm13ln_bwd_kernelINS_13Kernel_traitsIf6__halfS2_S2_fjLj2048ELj1ELj1ELj4ELj16ENS_18Kernel_traits_baseILj2048EfS2_S2_S2_fjLj128EEEEELb1ELb0ELb0ELb1EEEvNS_9BwdParamsE,"ax",@progbits
	.align	128
        .global         _ZN10layer_norm13ln_bwd_kernelINS_13Kernel_traitsIf6__halfS2_S2_fjLj2048ELj1ELj1ELj4ELj16ENS_18Kernel_traits_baseILj2048EfS2_S2_S2_fjLj128EEEEELb1ELb0ELb0ELb1EEEvNS_9BwdParamsE
        .type           _ZN10layer_norm13ln_bwd_kernelINS_13Kernel_traitsIf6__halfS2_S2_fjLj2048ELj1ELj1ELj4ELj16ENS_18Kernel_traits_baseILj2048EfS2_S2_S2_fjLj128EEEEELb1ELb0ELb0ELb1EEEvNS_9BwdParamsE,@function
        .size           _ZN10layer_norm13ln_bwd_kernelINS_13Kernel_traitsIf6__halfS2_S2_fjLj2048ELj1ELj1ELj4ELj16ENS_18Kernel_traits_baseILj2048EfS2_S2_S2_fjLj128EEEEELb1ELb0ELb0ELb1EEEvNS_9BwdParamsE,(.L_x_8075 - _ZN10layer_norm13ln_bwd_kernelINS_13Kernel_traitsIf6__halfS2_S2_fjLj2048ELj1ELj1ELj4ELj16ENS_18Kernel_traits_baseILj2048EfS2_S2_S2_fjLj128EEEEELb1ELb0ELb0ELb1EEEvNS_9BwdParamsE)
        .other          _ZN10layer_norm13ln_bwd_kernelINS_13Kernel_traitsIf6__halfS2_S2_fjLj2048ELj1ELj1ELj4ELj16ENS_18Kernel_traits_baseILj2048EfS2_S2_S2_fjLj128EEEEELb1ELb0ELb0ELb1EEEvNS_9BwdParamsE,@"STO_CUDA_ENTRY STV_DEFAULT"
_ZN10layer_norm13ln_bwd_kernelINS_13Kernel_traitsIf6__halfS2_S2_fjLj2048ELj1ELj1ELj4ELj16ENS_18Kernel_traits_baseILj2048EfS2_S2_S2_fjLj128EEEEELb1ELb0ELb0ELb1EEEvNS_9BwdParamsE:
.text._ZN10layer_norm13ln_bwd_kernelINS_13Kernel_traitsIf6__halfS2_S2_fjLj2048ELj1ELj1ELj4ELj16ENS_18Kernel_traits_baseILj2048EfS2_S2_S2_fjLj128EEEEELb1ELb0ELb0ELb1EEEvNS_9BwdParamsE:
        /* <DEDUP_REMOVED lines=58> */
.L_x_4248:
        /* <DEDUP_REMOVED lines=10> */
[----:B------:R-:W2:Y:S01]  /*0440*/  LDG.E.128 R56, desc[UR6][R56.64] ;  /* 0x0000000638387981 */ /* 0x000ea2000c1e1d00 */
[----:B-1----:R-:W-:-:S06]  /*0450*/  IMAD.WIDE R86, R78, 0x4, R86 ;  /* 0x000000044e567825 */ /* 0x002fcc00078e0256 */
[----:B------:R-:W2:Y:S01]  /*0460*/  LDG.E R87, desc[UR6][R86.64] ;  /* 0x0000000656577981 */ /* 0x000ea2000c1e1900 */
[----:B----4-:R-:W-:-:S04]  /*0470*/  IMAD.WIDE.U32 R60, R82, 0x10, R52 ;  /* 0x00000010523c7825 */ /* 0x010fc800078e0034 */
[----:B------:R-:W-:Y:S02]  /*0480*/  IMAD.WIDE.U32 R52, R81, 0x10, R52 ;  /* 0x0000001051347825 */ /* 0x000fe400078e0034 */
[----:B------:R-:W4:Y:S02]  /*0490*/  LDG.E.128 R60, desc[UR6][R60.64] ;  /* 0x000000063c3c7981 */ /* 0x000f24000c1e1d00 */
[----:B---3--:R-:W-:-:S04]  /*04a0*/  IMAD.WIDE R84, R78, 0x4, R84 ;  /* 0x000000044e547825 */ /* 0x008fc800078e0254 */
[----:B------:R-:W-:Y:S01]  /*04b0*/  IMAD.WIDE.U32 R64, R81, 0x10, R54 ;  /* 0x0000001051407825 */ /* 0x000fe200078e0036 */
[----:B------:R-:W3:Y:S04]  /*04c0*/  LDG.E R83, desc[UR6][R84.64] ;  /* 0x0000000654537981 */ /* 0x000ee8000c1e1900 */
[----:B------:R-:W3:Y:S04]  /*04d0*/  LDG.E.128 R52, desc[UR6][R52.64] ;  /* 0x0000000634347981 */ /* 0x000ee8000c1e1d00 */
[----:B------:R-:W3:Y:S01]  /*04e0*/  LDG.E.128 R64, desc[UR6][R64.64] ;  /* 0x0000000640407981 */ /* 0x000ee2000c1e1d00 */
[----:B0-----:R-:W-:Y:S01]  /*04f0*/  ISETP.NE.AND P5, PT, RZ, UR8, PT ;  /* 0x00000008ff007c0c */ /* 0x001fe2000bfa5270 */
[----:B------:R-:W0:Y:S01]  /*0500*/  S2R R122, SR_CgaCtaId ;  /* 0x00000000007a7919 */ /* 0x000e220000008800 */
[----:B------:R-:W-:-:S02]  /*0510*/  LOP3.LUT P4, RZ, R70, 0x1f, RZ, 0xc0, !PT ;  /* 0x0000001f46ff7812 */ /* 0x000fc4000788c0ff */
[----:B------:R-:W-:-:S11]  /*0520*/  PLOP3.LUT P0, PT, PT, PT, PT, 0x80, 0x8 ;  /* 0x000000000008781c */ /* 0x000fd60003f0f070 */
[----:B------:R-:W-:Y:S02]  /*0530*/  @!P4 PLOP3.LUT P0, PT, P2, PT, PT, 0x80, 0x8 ;  /* 0x000000000008c81c */ /* 0x000fe4000170f070 */
[----:B------:R-:W-:Y:S01]  /*0540*/  ISETP.NE.U32.AND P3, PT, RZ, UR10, PT ;  /* 0x0000000aff007c0c */ /* 0x000fe2000bf65070 */
[--C-:B--2---:R-:W-:Y:S02]  /*0550*/  HADD2.F32 R0, -RZ, R56.reuse.H0_H0 ;  /* 0x20000038ff007230 */ /* 0x104fe40000004100 */
[--C-:B------:R-:W-:Y:S02]  /*0560*/  HADD2.F32 R89, -RZ, R57.reuse.H0_H0 ;  /* 0x20000039ff597230 */ /* 0x100fe40000004100 */
[----:B------:R-:W-:Y:S01]  /*0570*/  HADD2.F32 R116, -RZ, R57.H1_H1 ;  /* 0x30000039ff747230 */ /* 0x000fe20000004100 */
[----:B------:R-:W-:Y:S01]  /*0580*/  FSEL R87, R87, RZ, !P5 ;  /* 0x000000ff57577208 */ /* 0x000fe20006800000 */
[----:B------:R-:W-:Y:S02]  /*0590*/  HADD2.F32 R88, -RZ, R56.H1_H1 ;  /* 0x30000038ff587230 */ /* 0x000fe40000004100 */
[----:B------:R-:W-:-:S02]  /*05a0*/  HADD2.F32 R104, -RZ, R58.H0_H0 ;  /* 0x2000003aff687230 */ /* 0x000fc40000004100 */
[C---:B------:R-:W-:Y:S01]  /*05b0*/  FADD.FTZ R0, -R87.reuse, R0 ;  /* 0x0000000057007221 */ /* 0x040fe20000010100 */
[----:B----4-:R-:W-:Y:S02]  /*05c0*/  HADD2.F32 R57, -RZ, R60.H0_H0 ;  /* 0x2000003cff397230 */ /* 0x010fe40000004100 */
[----:B------:R-:W-:Y:S02]  /*05d0*/  HADD2.F32 R102, -RZ, R58.H1_H1 ;  /* 0x3000003aff667230 */ /* 0x000fe40000004100 */
[----:B------:R-:W-:Y:S02]  /*05e0*/  HADD2.F32 R58, -RZ, R60.H1_H1 ;  /* 0x3000003cff3a7230 */ /* 0x000fe40000004100 */
[----:B-----5:R-:W-:Y:S01]  /*05f0*/  FMUL.FTZ R101, R24, R57 ;  /* 0x0000003918657220 */ /* 0x020fe20000410000 */
        /* <DEDUP_REMOVED lines=343> */
.L_x_4242:
        /* <DEDUP_REMOVED lines=14> */
[----:B------:R-:W-:Y:S01]  /*1c50*/  FMUL.FTZ R41, R55, R94 ;  /* 0x0000005e37297220 */ /* 0x000fe20000410000 */
[-CC-:B------:R-:W-:Y:S01]  /*1c60*/  FFMA.FTZ R0, R0, R95.reuse, R96.reuse ;  /* 0x0000005f00007223 */ /* 0x180fe20000010060 */
[----:B------:R-:W-:Y:S01]  /*1c70*/  FMUL.FTZ R40, R40, UR4 ;  /* 0x0000000428287c20 */ /* 0x000fe20008410000 */
[-CC-:B------:R-:W-:Y:S01]  /*1c80*/  FFMA.FTZ R115, R115, R95.reuse, R96.reuse ;  /* 0x0000005f73737223 */ /* 0x180fe20000010060 */
[----:B------:R-:W-:Y:S01]  /*1c90*/  FMUL.FTZ R41, R41, UR4 ;  /* 0x0000000429297c20 */ /* 0x000fe20008410000 */
[-CC-:B------:R-:W-:Y:S01]  /*1ca0*/  FFMA.FTZ R102, R102, R95.reuse, R96.reuse ;  /* 0x0000005f66667223 */ /* 0x180fe20000010060 */
[----:B------:R-:W-:Y:S01]  /*1cb0*/  LOP3.LUT P4, RZ, R123, 0xff0000, RZ, 0xc0, !PT ;  /* 0x00ff00007bff7812 */ /* 0x000fe2000788c0ff */
[----:B------:R-:W-:Y:S01]  /*1cc0*/  FFMA.FTZ R117, R117, R95, R96 ;  /* 0x0000005f75757223 */ /* 0x000fe20000010060 */
[----:B------:R-:W-:Y:S01]  /*1cd0*/  FSEL R58, R40, RZ, P6 ;  /* 0x000000ff283a7208 */ /* 0x000fe20003000000 */
[----:B------:R-:W-:Y:S01]  /*1ce0*/  FADD.FTZ R40, R101, -R0 ;  /* 0x8000000065287221 */ /* 0x000fe20000010000 */
[----:B------:R-:W-:-:S02]  /*1cf0*/  HADD2.F32 R0, -RZ, R46.H1_H1 ;  /* 0x3000002eff007230 */ /* 0x000fc40000004100 */
[----:B------:R-:W-:Y:S01]  /*1d00*/  FADD.FTZ R110, R110, -R115 ;  /* 0x800000736e6e7221 */ /* 0x000fe20000010000 */
[----:B------:R-:W-:Y:S02]  /*1d10*/  HADD2.F32 R57, -RZ, R45.H0_H0 ;  /* 0x2000002dff397230 */ /* 0x000fe40000004100 */
[----:B------:R-:W-:Y:S01]  /*1d20*/  FADD.FTZ R54, R111, -R102 ;  /* 0x800000666f367221 */ /* 0x000fe20000010000 */
[----:B------:R-:W-:Y:S01]  /*1d30*/  FSEL R56, R41, RZ, P4 ;  /* 0x000000ff29387208 */ /* 0x000fe20002000000 */
[--C-:B------:R-:W-:Y:S02]  /*1d40*/  HADD2.F32 R61, -RZ, R44.reuse.H0_H0 ;  /* 0x2000002cff3d7230 */ /* 0x100fe40000004100 */
[-C--:B------:R-:W-:Y:S01]  /*1d50*/  FFMA.FTZ R65, R65, R95.reuse, R96 ;  /* 0x0000005f41417223 */ /* 0x080fe20000010060 */
[----:B------:R-:W-:Y:S02]  /*1d60*/  HADD2.F32 R41, -RZ, R44.H1_H1 ;  /* 0x3000002cff297230 */ /* 0x000fe40000004100 */
[----:B------:R-:W-:Y:S01]  /*1d70*/  FADD.FTZ R60, R112, -R117 ;  /* 0x80000075703c7221 */ /* 0x000fe20000010000 */
[C---:B------:R-:W-:Y:S01]  /*1d80*/  FFMA.FTZ R54, R83.reuse, R54, R0 ;  /* 0x0000003653367223 */ /* 0x040fe20000010000 */
[----:B------:R-:W-:Y:S01]  /*1d90*/  FFMA.FTZ R57, R83, R110, R57 ;  /* 0x0000006e53397223 */ /* 0x000fe20000010039 */
[----:B------:R-:W-:Y:S01]  /*1da0*/  FFMA.FTZ R113, R113, R95, R96 ;  /* 0x0000005f71717223 */ /* 0x000fe20000010060 */
[----:B------:R-:W-:-:S02]  /*1db0*/  HADD2.F32 R99, -RZ, R48.H0_H0 ;  /* 0x20000030ff637230 */ /* 0x000fc40000004100 */
[-CC-:B------:R-:W-:Y:S01]  /*1dc0*/  FFMA.FTZ R89, R89, R95.reuse, R96.reuse ;  /* 0x0000005f59597223 */ /* 0x180fe20000010060 */
[----:B------:R-:W-:Y:S01]  /*1dd0*/  FADD.FTZ R62, R62, -R65 ;  /* 0x800000413e3e7221 */ /* 0x000fe20000010000 */
[C---:B------:R-:W-:Y:S01]  /*1de0*/  FFMA.FTZ R61, R83.reuse, R40, R61 ;  /* 0x00000028533d7223 */ /* 0x040fe2000001003d */
[----:B------:R-:W-:Y:S01]  /*1df0*/  FFMA.FTZ R60, R83, R60, R41 ;  /* 0x0000003c533c7223 */ /* 0x000fe20000010029 */
[-C--:B------:R-:W-:Y:S01]  /*1e00*/  FMUL.FTZ R42, R52, R94.reuse ;  /* 0x0000005e342a7220 */ /* 0x080fe20000410000 */
[-C--:B------:R-:W-:Y:S01]  /*1e10*/  FMUL.FTZ R40, R54, R94.reuse ;  /* 0x0000005e36287220 */ /* 0x080fe20000410000 */
[----:B------:R-:W-:Y:S01]  /*1e20*/  FMUL.FTZ R41, R57, R94 ;  /* 0x0000005e39297220 */ /* 0x000fe20000410000 */
[----:B------:R-:W-:Y:S01]  /*1e30*/  ISETP.GE.U32.AND P0, PT, R122, RZ, PT ;  /* 0x000000ff7a00720c */ /* 0x000fe20003f06070 */
[----:B------:R-:W-:Y:S02]  /*1e40*/  HADD2.F32 R43, -RZ, R45.H1_H1 ;  /* 0x3000002dff2b7230 */ /* 0x000fe40000004100 */
[----:B------:R-:W-:Y:S01]  /*1e50*/  FADD.FTZ R108, R108, -R113 ;  /* 0x800000716c6c7221 */ /* 0x000fe20000010000 */
[----:B------:R-:W-:Y:S01]  /*1e60*/  FFMA.FTZ R85, R85, R95, R96 ;  /* 0x0000005f55557223 */ /* 0x000fe20000010060 */
[----:B------:R-:W-:Y:S01]  /*1e70*/  FADD.FTZ R84, R84, -R89 ;  /* 0x8000005954547221 */ /* 0x000fe20000010000 */
[----:B------:R-:W-:Y:S01]  /*1e80*/  FFMA.FTZ R99, R83, R62, R99 ;  /* 0x0000003e53637223 */ /* 0x000fe20000010063 */
[----:B------:R-:W-:Y:S01]  /*1e90*/  FMUL.FTZ R42, R42, UR4 ;  /* 0x000000042a2a7c20 */ /* 0x000fe20008410000 */
[----:B------:R-:W-:Y:S01]  /*1ea0*/  FMUL.FTZ R89, R40, UR4 ;  /* 0x0000000428597c20 */ /* 0x000fe20008410000 */
[----:B------:R-:W-:Y:S01]  /*1eb0*/  FMUL.FTZ R62, R41, UR4 ;  /* 0x00000004293e7c20 */ /* 0x000fe20008410000 */
[----:B------:R-:W-:Y:S01]  /*1ec0*/  ISETP.GE.U32.AND.EX P0, PT, R123, 0x1000000, PT, P0 ;  /* 0x010000007b00780c */ /* 0x000fe20003f06100 */
[-C--:B------:R-:W-:Y:S01]  /*1ed0*/  FMUL.FTZ R40, R61, R94.reuse ;  /* 0x0000005e3d287220 */ /* 0x080fe20000410000 */
[----:B------:R-:W-:Y:S01]  /*1ee0*/  FMUL.FTZ R41, R60, R94 ;  /* 0x0000005e3c297220 */ /* 0x000fe20000410000 */
[----:B------:R-:W-:Y:S01]  /*1ef0*/  FFMA.FTZ R0, R83, R108, R43 ;  /* 0x0000006c53007223 */ /* 0x000fe2000001002b */
[----:B------:R-:W-:-:S02]  /*1f00*/  HADD2.F32 R97, -RZ, R49.H0_H0 ;  /* 0x20000031ff617230 */ /* 0x000fc40000004100 */
[----:B------:R-:W-:Y:S01]  /*1f10*/  FADD.FTZ R64, R64, -R85 ;  /* 0x8000005540407221 */ /* 0x000fe20000010000 */
[----:B------:R-:W-:Y:S01]  /*1f20*/  FSEL R59, R42, RZ, P0 ;  /* 0x000000ff2a3b7208 */ /* 0x000fe20000000000 */
[----:B------:R-:W-:Y:S01]  /*1f30*/  FMUL.FTZ R40, R40, UR4 ;  /* 0x0000000428287c20 */ /* 0x000fe20008410000 */
[----:B------:R-:W-:Y:S01]  /*1f40*/  FMUL.FTZ R41, R41, UR4 ;  /* 0x0000000429297c20 */ /* 0x000fe20008410000 */
[----:B------:R-:W-:Y:S01]  /*1f50*/  LOP3.LUT P5, RZ, R122, 0xff, RZ, 0xc0, !PT ;  /* 0x000000ff7aff7812 */ /* 0x000fe200078ac0ff */
[----:B------:R-:W-:Y:S01]  /*1f60*/  FMUL.FTZ R42, R0, R94 ;  /* 0x0000005e002a7220 */ /* 0x000fe20000410000 */
[----:B------:R-:W-:Y:S01]  /*1f70*/  LOP3.LUT P3, RZ, R122, 0xff00, RZ, 0xc0, !PT ;  /* 0x0000ff007aff7812 */ /* 0x000fe2000786c0ff */
[----:B------:R-:W-:Y:S01]  /*1f80*/  FFMA.FTZ R97, R83, R64, R97 ;  /* 0x0000004053617223 */ /* 0x000fe20000010061 */
[----:B------:R-:W-:Y:S01]  /*1f90*/  FSEL R100, R40, RZ, P5 ;  /* 0x000000ff28647208 */ /* 0x000fe20002800000 */
[----:B------:R-:W-:Y:S01]  /*1fa0*/  FMUL.FTZ R42, R42, UR4 ;  /* 0x000000042a2a7c20 */ /* 0x000fe20008410000 */
[----:B------:R-:W-:Y:S01]  /*1fb0*/  FSEL R103, R41, RZ, P3 ;  /* 0x000000ff29677208 */ /* 0x000fe20001800000 */
[-C--:B------:R-:W-:Y:S01]  /*1fc0*/  FMUL.FTZ R40, R99, R94.reuse ;  /* 0x0000005e63287220 */ /* 0x080fe20000410000 */
[----:B------:R-:W-:Y:S01]  /*1fd0*/  LOP3.LUT P0, RZ, R122, 0xff000000, RZ, 0xc0, !PT ;  /* 0xff0000007aff7812 */ /* 0x000fe2000780c0ff */
[----:B------:R-:W-:Y:S01]  /*1fe0*/  FMUL.FTZ R41, R97, R94 ;  /* 0x0000005e61297220 */ /* 0x000fe20000410000 */
[-CC-:B------:R-:W-:Y:S01]  /*1ff0*/  FFMA.FTZ R66, R66, R95.reuse, R96.reuse ;  /* 0x0000005f42427223 */ /* 0x180fe20000010060 */
[-CC-:B------:R-:W-:Y:S01]  /*2000*/  FFMA.FTZ R86, R86, R95.reuse, R96.reuse ;  /* 0x0000005f56567223 */ /* 0x180fe20000010060 */
[-CC-:B------:R-:W-:Y:S01]  /*2010*/  FFMA.FTZ R92, R92, R95.reuse, R96.reuse ;  /* 0x0000005f5c5c7223 */ /* 0x180fe20000010060 */
[-CC-:B------:R-:W-:Y:S01]  /*2020*/  FFMA.FTZ R93, R93, R95.reuse, R96.reuse ;  /* 0x0000005f5d5d7223 */ /* 0x180fe20000010060 */
[----:B------:R-:W-:Y:S01]  /*2030*/  FFMA.FTZ R88, R88, R95, R96 ;  /* 0x0000005f58587223 */ /* 0x000fe20000010060 */
[----:B------:R-:W-:Y:S01]  /*2040*/  HADD2.F32 R95, -RZ, R50.H0_H0 ;  /* 0x20000032ff5f7230 */ /* 0x000fe20000004100 */
[----:B------:R-:W-:Y:S01]  /*2050*/  FSEL R101, R42, RZ, P0 ;  /* 0x000000ff2a657208 */ /* 0x000fe20000000000 */
[----:B------:R-:W-:Y:S01]  /*2060*/  FMUL.FTZ R96, R40, UR4 ;  /* 0x0000000428607c20 */ /* 0x000fe20008410000 */
[----:B------:R-:W0:Y:S01]  /*2070*/  LDC.64 R42, c[0x0][0x478] ;  /* 0x00011e00ff2a7b82 */ /* 0x000e220000000a00 */
[----:B------:R-:W-:Y:S01]  /*2080*/  FMUL.FTZ R98, R41, UR4 ;  /* 0x0000000429627c20 */ /* 0x000fe20008410000 */
[----:B------:R-:W-:Y:S01]  /*2090*/  FFMA.FTZ R95, R83, R84, R95 ;  /* 0x00000054535f7223 */ /* 0x000fe2000001005f */
[----:B------:R-:W-:Y:S01]  /*20a0*/  LOP3.LUT P3, RZ, R121, 0xff, RZ, 0xc0, !PT ;  /* 0x000000ff79ff7812 */ /* 0x000fe2000786c0ff */
[----:B------:R-:W-:Y:S01]  /*20b0*/  FADD.FTZ R66, R63, -R66 ;  /* 0x800000423f427221 */ /* 0x000fe20000010000 */
[----:B------:R-:W-:Y:S01]  /*20c0*/  FADD.FTZ R86, R67, -R86 ;  /* 0x8000005643567221 */ /* 0x000fe20000010000 */
[----:B------:R-:W-:Y:S01]  /*20d0*/  FMUL.FTZ R64, R95, R94 ;  /* 0x0000005e5f407220 */ /* 0x000fe20000410000 */
[----:B------:R-:W-:Y:S01]  /*20e0*/  HADD2.F32 R63, -RZ, R48.H1_H1 ;  /* 0x30000030ff3f7230 */ /* 0x000fe20000004100 */
[----:B------:R-:W1:Y:S01]  /*20f0*/  LDC.64 R40, c[0x0][0x468] ;  /* 0x00011a00ff287b82 */ /* 0x000e620000000a00 */
[----:B------:R-:W-:-:S02]  /*2100*/  HADD2.F32 R65, -RZ, R49.H1_H1 ;  /* 0x30000031ff417230 */ /* 0x000fc40000004100 */
[----:B------:R-:W-:Y:S01]  /*2110*/  FMUL.FTZ R64, R64, UR4 ;  /* 0x0000000440407c20 */ /* 0x000fe20008410000 */
[----:B------:R-:W-:Y:S02]  /*2120*/  HADD2.F32 R67, -RZ, R50.H1_H1 ;  /* 0x30000032ff437230 */ /* 0x000fe40000004100 */
[----:B------:R-:W-:Y:S01]  /*2130*/  FADD.FTZ R92, R87, -R92 ;  /* 0x8000005c575c7221 */ /* 0x000fe20000010000 */
[--C-:B------:R-:W-:Y:S01]  /*2140*/  HADD2.F32 R85, -RZ, R51.reuse.H0_H0 ;  /* 0x20000033ff557230 */ /* 0x100fe20000004100 */
[----:B------:R-:W-:Y:S01]  /*2150*/  LOP3.LUT P6, RZ, R123, 0xff00, RZ, 0xc0, !PT ;  /* 0x0000ff007bff7812 */ /* 0x000fe200078cc0ff */
[----:B------:R-:W-:Y:S01]  /*2160*/  FADD.FTZ R90, R90, -R93 ;  /* 0x8000005d5a5a7221 */ /* 0x000fe20000010000 */
[----:B------:R-:W-:Y:S01]  /*2170*/  FSEL R102, R64, RZ, P3 ;  /* 0x000000ff40667208 */ /* 0x000fe20001800000 */
[----:B------:R-:W-:Y:S02]  /*2180*/  HADD2.F32 R64, -RZ, R51.H1_H1 ;  /* 0x30000033ff407230 */ /* 0x000fe40000004100 */
[----:B------:R-:W-:Y:S01]  /*2190*/  FADD.FTZ R88, R91, -R88 ;  /* 0x800000585b587221 */ /* 0x000fe20000010000 */
[C---:B------:R-:W-:Y:S01]  /*21a0*/  FFMA.FTZ R63, R83.reuse, R66, R63 ;  /* 0x00000042533f7223 */ /* 0x040fe2000001003f */
[C---:B------:R-:W-:Y:S01]  /*21b0*/  FFMA.FTZ R86, R83.reuse, R86, R65 ;  /* 0x0000005653567223 */ /* 0x040fe20000010041 */
[----:B------:R-:W-:Y:S01]  /*21c0*/  FFMA.FTZ R92, R83, R92, R67 ;  /* 0x0000005c535c7223 */ /* 0x000fe20000010043 */
[----:B------:R-:W-:Y:S01]  /*21d0*/  FSEL R89, R89, RZ, P6 ;  /* 0x000000ff59597208 */ /* 0x000fe20003000000 */
[C---:B------:R-:W-:Y:S01]  /*21e0*/  FFMA.FTZ R88, R83.reuse, R88, R64 ;  /* 0x0000005853587223 */ /* 0x040fe20000010040 */
[----:B------:R-:W-:Y:S01]  /*21f0*/  FFMA.FTZ R87, R83, R90, R85 ;  /* 0x0000005a53577223 */ /* 0x000fe20000010055 */
[----:B------:R-:W-:Y:S01]  /*2200*/  LOP3.LUT P6, RZ, R120, 0xff, RZ, 0xc0, !PT ;  /* 0x000000ff78ff7812 */ /* 0x000fe200078cc0ff */
[----:B0-----:R-:W-:Y:S01]  /*2210*/  IMAD.WIDE.U32 R64, R82, 0x10, R42 ;  /* 0x0000001052407825 */ /* 0x001fe200078e002a */
[----:B------:R-:W-:-:S02]  /*2220*/  F2FP.F16.F32.PACK_AB R54, R54, R53 ;  /* 0x000000353636723e */ /* 0x000fc400000000ff */
[----:B------:R-:W-:Y:S01]  /*2230*/  F2FP.F16.F32.PACK_AB R53, R0, R57 ;  /* 0x000000390035723e */ /* 0x000fe200000000ff */
[----:B------:R-:W-:Y:S01]  /*2240*/  IMAD.WIDE.U32 R66, R81, 0x10, R42 ;  /* 0x0000001051427825 */ /* 0x000fe200078e002a */
[----:B------:R-:W-:-:S03]  /*2250*/  F2FP.F16.F32.PACK_AB R42, R92, R95 ;  /* 0x0000005f5c2a723e */ /* 0x000fc600000000ff */
[-C--:B------:R-:W-:Y:S01]  /*2260*/  FMUL.FTZ R92, R92, R94.reuse ;  /* 0x0000005e5c5c7220 */ /* 0x080fe20000410000 */
[----:B------:R-:W-:Y:S01]  /*2270*/  FMUL.FTZ R0, R87, R94 ;  /* 0x0000005e57007220 */ /* 0x000fe20000410000 */
[----:B-1----:R-:W-:Y:S01]  /*2280*/  IMAD.WIDE.U32 R82, R82, 0x10, R40 ;  /* 0x0000001052527825 */ /* 0x002fe200078e0028 */
[----:B------:R-:W-:-:S03]  /*2290*/  LOP3.LUT P4, RZ, R122, 0xff0000, RZ, 0xc0, !PT ;  /* 0x00ff00007aff7812 */ /* 0x000fc6000788c0ff */
[----:B------:R-:W-:Y:S01]  /*22a0*/  FMUL.FTZ R92, R92, UR4 ;  /* 0x000000045c5c7c20 */ /* 0x000fe20008410000 */
[----:B------:R-:W-:Y:S01]  /*22b0*/  LOP3.LUT P0, RZ, R120, 0xff0000, RZ, 0xc0, !PT ;  /* 0x00ff000078ff7812 */ /* 0x000fe2000780c0ff */
[----:B------:R-:W-:Y:S01]  /*22c0*/  IMAD.WIDE.U32 R84, R81, 0x10, R40 ;  /* 0x0000001051547825 */ /* 0x000fe200078e0028 */
[----:B------:R-:W-:-:S03]  /*22d0*/  F2FP.F16.F32.PACK_AB R40, R63, R99 ;  /* 0x000000633f28723e */ /* 0x000fc600000000ff */
[-C--:B------:R-:W-:Y:S01]  /*22e0*/  FMUL.FTZ R63, R63, R94.reuse ;  /* 0x0000005e3f3f7220 */ /* 0x080fe20000410000 */
[C---:B------:R-:W-:Y:S01]  /*22f0*/  F2FP.F16.F32.PACK_AB R41, R86.reuse, R97 ;  /* 0x000000615629723e */ /* 0x040fe200000000ff */
[-C--:B------:R-:W-:Y:S01]  /*2300*/  FMUL.FTZ R86, R86, R94.reuse ;  /* 0x0000005e56567220 */ /* 0x080fe20000410000 */
[----:B------:R-:W-:Y:S01]  /*2310*/  FSEL R96, R96, RZ, P6 ;  /* 0x000000ff60607208 */ /* 0x000fe20003000000 */
        /* <DEDUP_REMOVED lines=9> */
[----:B------:R-:W-:Y:S02]  /*23b0*/  LOP3.LUT P5, RZ, R120, 0xff000000, RZ, 0xc0, !PT ;  /* 0xff00000078ff7812 */ /* 0x000fe400078ac0ff */
[C---:B------:R-:W-:Y:S02]  /*23c0*/  LOP3.LUT P0, RZ, R121.reuse, 0xff00, RZ, 0xc0, !PT ;  /* 0x0000ff0079ff7812 */ /* 0x040fe4000780c0ff */
[C---:B------:R-:W-:Y:S02]  /*23d0*/  LOP3.LUT P3, RZ, R121.reuse, 0xff0000, RZ, 0xc0, !PT ;  /* 0x00ff000079ff7812 */ /* 0x040fe4000786c0ff */
[----:B------:R-:W-:Y:S02]  /*23e0*/  ISETP.GE.U32.AND.EX P6, PT, R121, 0x1000000, PT, P6 ;  /* 0x010000007900780c */ /* 0x000fe40003fc6160 */
[----:B------:R-:W-:Y:S02]  /*23f0*/  F2FP.F16.F32.PACK_AB R55, R52, R55 ;  /* 0x000000373437723e */ /* 0x000fe400000000ff */
[----:B------:R-:W-:-:S02]  /*2400*/  F2FP.F16.F32.PACK_AB R52, R60, R61 ;  /* 0x0000003d3c34723e */ /* 0x000fc400000000ff */
[----:B------:R-:W-:Y:S02]  /*2410*/  F2FP.F16.F32.PACK_AB R43, R88, R87 ;  /* 0x00000057582b723e */ /* 0x000fe400000000ff */
[----:B------:R-:W-:Y:S01]  /*2420*/  F2FP.F16.F32.PACK_AB R58, R89, R58 ;  /* 0x0000003a593a723e */ /* 0x000fe200000000ff */
[----:B------:R1:W-:Y:S01]  /*2430*/  STG.E.128 desc[UR6][R64.64], R52 ;  /* 0x0000003440007986 */ /* 0x0003e2000c101d06 */
[----:B------:R-:W-:Y:S02]  /*2440*/  FSEL R0, R0, RZ, P3 ;  /* 0x000000ff00007208 */ /* 0x000fe40001800000 */
        /* <DEDUP_REMOVED lines=15> */
.L_x_4241:
        /* <DEDUP_REMOVED lines=65> */
.L_x_4244:
        /* <DEDUP_REMOVED lines=65> */
.L_x_4245:
        /* <DEDUP_REMOVED lines=73> */
.L_x_4246:
        /* <DEDUP_REMOVED lines=61> */
.L_x_4247:
[----:B------:R-:W0:Y:S01]  /*35c0*/  @P0 LDC.64 R58, c[0x0][0x478] ;  /* 0x00011e00ff3a0b82 */ /* 0x000e220000000a00 */
[----:B------:R-:W-:-:S04]  /*35d0*/  IMAD.WIDE.U32 R56, R81, 0x10, R56 ;  /* 0x0000001051387825 */ /* 0x000fc800078e0038 */
[----:B0-----:R-:W-:-:S05]  /*35e0*/  @P0 IMAD.WIDE.U32 R58, R81, 0x10, R58 ;  /* 0x00000010513a0825 */ /* 0x001fca00078e003a */
[----:B------:R2:W-:Y:S04]  /*35f0*/  @P0 STG.E.128 desc[UR6][R58.64], R40 ;  /* 0x000000283a000986 */ /* 0x0005e8000c101d06 */
[----:B------:R2:W-:Y:S02]  /*3600*/  STG.E.128 desc[UR6][R56.64], R52 ;  /* 0x0000003438007986 */ /* 0x0005e4000c101d06 */
.L_x_4243:
        /* <DEDUP_REMOVED lines=37> */
.L_x_4240:
        /* <DEDUP_REMOVED lines=16> */
.L_x_4249:
        /* <DEDUP_REMOVED lines=10> */
.L_x_8075:


//--------------------- .text._ZN10layer_norm22ln_bwd_finalize_kernelINS_22Kernel_traits_finalizeILj2048Ef6__halfS2_S2_fjLb0ELj1024ELj4ENS_18Kernel_traits_baseILj2048EfS2_S2_S2_fjLj1024EEEEELb0ELb0EEEvNS_9BwdParamsE --------------------------
	.section	.text._ZN10layer_norm22ln_bwd_finalize_kernelINS_22Kernel_traits_finalizeILj2048Ef6__halfS2_S2_fjLb0ELj1024ELj4ENS_18Kernel_traits_baseILj2048EfS2_S2_S2_fjLj1024EEEEELb0ELb0EEEvNS_9BwdParamsE,"ax",@progbits
	.align	128
        .global         _ZN10layer_norm22ln_bwd_finalize_kernelINS_22Kernel_traits_finalizeILj2048Ef6__halfS2_S2_fjLb0ELj1024ELj4ENS_18Kernel_traits_baseILj2048EfS2_S2_S2_fjLj1024EEEEELb0ELb0EEEvNS_9BwdParamsE
        .type           _ZN10layer_norm22ln_bwd_finalize_kernelINS_22Kernel_traits_finalizeILj2048Ef6__halfS2_S2_fjLb0ELj1024ELj4ENS_18Kernel_traits_baseILj2048EfS2_S2_S2_fjLj1024EEEEELb0ELb0EEEvNS_9BwdParamsE,@function
        .size           _ZN10layer_norm22ln_bwd_finalize_kernelINS_22Kernel_traits_finalizeILj2048Ef6__halfS2_S2_fjLb0ELj1024ELj4ENS_18Kernel_traits_baseILj2048EfS2_S2_S2_fjLj1024EEEEELb0ELb0EEEvNS_9BwdParamsE,(.L_x_8076 - _ZN10layer_norm22ln_bwd_finalize_kernelINS_22Kernel_traits_finalizeILj2048Ef6__halfS2_S2_fjLb0ELj1024ELj4ENS_18Kernel_traits_baseILj2048EfS2_S2_S2_fjLj1024EEEEELb0ELb0EEEvNS_9BwdParamsE)
        .other          _ZN10layer_norm22ln_bwd_finalize_kernelINS_22Kernel_traits_finalizeILj2048Ef6__halfS2_S2_fjLb0ELj1024ELj4ENS_18Kernel_traits_baseILj2048EfS2_S2_S2_fjLj1024EEEEELb0ELb0EEEvNS_9BwdParamsE,@"STO_CUDA_ENTRY STV_DEFAULT"
_ZN10layer_norm22ln_bwd_finalize_kernelINS_22Kernel_traits_finalizeILj2048Ef6__halfS2_S2_fjLb0ELj1024ELj4ENS_18Kernel_traits_baseILj2048EfS2_S2_S2_fjLj1024EEEEELb0ELb0EEEvNS_9BwdParamsE:
.text._ZN10layer_norm22ln_bwd_finalize_kernelINS_22Kernel_traits_finalizeILj2048Ef6__halfS2_S2_fjLb0ELj1024ELj4ENS_18Kernel_traits_baseILj2048EfS2_S2_S2_fjLj1024EEEEELb0ELb0EEEvNS_9BwdParamsE:
        /* <DEDUP_REMOVED lines=78> */
.L_x_4254:
        /* <DEDUP_REMOVED lines=118> */
.L_x_4253:
[----:B------:R-:W-:Y:S05]  /*0c40*/  BSYNC.RECONVERGENT B1 ;  /* 0x0000000000017941 */ /* 0x000fea0003800200 */
.L_x_4252:
        /* <DEDUP_REMOVED lines=68> */
.L_x_4256:
[----:B------:R-:W-:Y:S05]  /*1090*/  BSYNC.RECONVERGENT B1 ;  /* 0x0000000000017941 */ /* 0x000fea0003800200 */
.L_x_4255:
        /* <DEDUP_REMOVED lines=37> */
.L_x_4258:
[----:B------:R-:W-:Y:S05]  /*12f0*/  BSYNC.RECONVERGENT B1 ;  /* 0x0000000000017941 */ /* 0x000fea0003800200 */
.L_x_4257:
[----:B------:R-:W-:Y:S05]  /*1300*/  @!P1 BRA `(.L_x_4251) ;  /* 0x00000000003c9947 */ /* 0x000fea0003800000 */
[----:B------:R-:W0:Y:S01]  /*1310*/  LDC.64 R8, c[0x0][0x440] ;  /* 0x00011000ff087b82 */ /* 0x000e220000000a00 */
[----:B------:R-:W-:Y:S01]  /*1320*/  IMAD R0, R3, R54, R0 ;  /* 0x0000003603007224 */ /* 0x000fe200078e0200 */
[----:B------:R-:W-:-:S04]  /*1330*/  IADD3 R12, PT, PT, -R55, RZ, RZ ;  /* 0x000000ff370c7210 */ /* 0x000fc80007ffe1ff */
[----:B------:R-:W-:Y:S02]  /*1340*/  IADD3 R3, PT, PT, R57, R0, RZ ;  /* 0x0000000039037210 */ /* 0x000fe40007ffe0ff */
[----:B------:R-:W1:Y:S05]  /*1350*/  LDC.64 R10, c[0x0][0x448] ;  /* 0x00011200ff0a7b82 */ /* 0x000e6a0000000a00 */
.L_x_4259:
        /* <DEDUP_REMOVED lines=10> */
.L_x_4251:
[----:B------:R-:W-:Y:S05]  /*1400*/  BSYNC.RECONVERGENT B0 ;  /* 0x0000000000007941 */ /* 0x000fea0003800200 */
.L_x_4250:
        /* <DEDUP_REMOVED lines=60> */
.L_x_4260:
        /* <DEDUP_REMOVED lines=11> */
.L_x_8076:


//--------------------- .text._ZN10layer_norm13ln_bwd_kernelINS_13Kernel_traitsIf6__halfS2_S2_fjLj2048ELj1ELj1ELj4ELj16ENS_18Kernel_traits_baseILj2048EfS2_S2_S2_fjLj128EEEEELb1ELb0ELb1ELb0EEEvNS_9BwdParamsE --------------------------
	.section	.text._ZN10layer_norm13ln_bwd_kernelINS_13Kernel_traitsIf6__halfS2_S2_fjLj2048ELj1ELj1ELj4ELj16ENS_18Kernel_traits_baseILj2048EfS2_S2_S2_fjLj128EEEEELb1ELb0ELb1ELb0EEEvNS_9BwdParamsE,"ax",@progbits
	.align	128
        .global         _ZN10layer_norm13ln_bwd_kernelINS_13Kernel_traitsIf6__halfS2_S2_fjLj2048ELj1ELj1ELj4ELj16ENS_18Kernel_traits_baseILj2048EfS2_S2_S2_fjLj128EEEEELb1ELb0ELb1ELb0EEEvNS_9BwdParamsE
        .type           _ZN10layer_norm13ln_bwd_kernelINS_13Kernel_traitsIf6__halfS2_S2_fjLj2048ELj1ELj1ELj4ELj16ENS_18Kernel_traits_baseILj2048EfS2_S2_S2_fjLj128EEEEELb1ELb0ELb1ELb0EEEvNS_9BwdParamsE,@function
        .size           _ZN10layer_norm13ln_bwd_kernelINS_13Kernel_traitsIf6__halfS2_S2_fjLj2048ELj1ELj1ELj4ELj16ENS_18Kernel_traits_baseILj2048EfS2_S2_S2_fjLj128EEEEELb1ELb0ELb1ELb0EEEvNS_9BwdParamsE,(.L_x_8077 - _ZN10layer_norm13ln_bwd_kernelINS_13Kernel_traitsIf6__halfS2_S2_fjLj2048ELj1ELj1ELj4ELj16ENS_18Kernel_traits_baseILj2048EfS2_S2_S2_fjLj128EEEEELb1ELb0ELb1ELb0EEEvNS_9BwdParamsE)
        .other          _ZN10layer_norm13ln_bwd_kernelINS_13Kernel_traitsIf6__halfS2_S2_fjLj2048ELj1ELj1ELj4ELj16ENS_18Kernel_traits_baseILj2048EfS2_S2_S2_fjLj128EEEEELb1ELb0ELb1ELb0EEEvNS_9BwdParamsE,@"STO_CUDA_ENTRY STV_DEFAULT"
_ZN10layer_norm13ln_bwd_kernelINS_13Kernel_traitsIf6__halfS2_S2_fjLj2048ELj1ELj1ELj4ELj16ENS_18Kernel_traits_baseILj2048EfS2_S2_S2_fjLj128EEEEELb1ELb0ELb1ELb0EEEvNS_9BwdParamsE:
.text._ZN10layer_norm13ln_bwd_kernelINS_13Kernel_traitsIf6__halfS2_S2_fjLj2048ELj1ELj1ELj4ELj16ENS_18Kernel_traits_baseILj2048EfS2_S2_S2_fjLj128EEEEELb1ELb0ELb1ELb0EEEvNS_9BwdParamsE:
        /* <DEDUP_REMOVED lines=67> */
.L_x_4340:
        /* <DEDUP_REMOVED lines=39> */
[----:B------:R-:W-:Y:S01]  /*06a0*/  MOV R2, UR7 ;  /* 0x0000000700027c02 */ /* 0x000fe20008000f00 */
[----:B------:R-:W-:Y:S02]  /*06b0*/  ULEA.HI UR9, UR9, UR8, URZ, 0x3 ;  /* 0x0000000809097291 */ /* 0x000fe4000f8f18ff */
[----:B------:R-:W-:Y:S01]  /*06c0*/  @UP3 ULEA.HI UR11, UR11, UR10, URZ, 0x3 ;  /* 0x0000000a0b0b3291 */ /* 0x000fe2000f8f18ff */
[----:B------:R-:W-:-:S03]  /*06d0*/  LEA.HI.SX32 R2, R2, R111, 0x1d ;  /* 0x0000006f02027211 */ /* 0x000fc600078feaff */
[----:B------:R-:W-:Y:S02]  /*06e0*/  MOV R84, UR9 ;  /* 0x0000000900547c02 */ /* 0x000fe40008000f00 */
[----:B------:R-:W-:Y:S02]  /*06f0*/  MOV R82, UR11 ;  /* 0x0000000b00527c02 */ /* 0x000fe40008000f00 */
[-C--:B------:R-:W-:Y:S02]  /*0700*/  LEA.HI.SX32 R84, R84, R111.reuse, 0x1d ;  /* 0x0000006f54547211 */ /* 0x080fe400078feaff */
[----:B------:R-:W-:Y:S02]  /*0710*/  @P3 LEA.HI.SX32 R112, R82, R111, 0x1d ;  /* 0x0000006f52703211 */ /* 0x000fe400078feaff */
        /* <DEDUP_REMOVED lines=23> */
[C---:B------:R-:W-:Y:S01]  /*0890*/  FADD.FTZ R3, -R111.reuse, R14 ;  /* 0x0000000e6f037221 */ /* 0x040fe20000010100 */
[--C-:B------:R-:W-:Y:S02]  /*08a0*/  HADD2.F32 R90, -RZ, R6.reuse.H0_H0 ;  /* 0x20000006ff5a7230 */ /* 0x100fe40000004100 */
[----:B------:R-:W-:Y:S01]  /*08b0*/  FADD.FTZ R4, -R111, R4 ;  /* 0x000000046f047221 */ /* 0x000fe20000010100 */
[----:B------:R-:W-:Y:S02]  /*08c0*/  HADD2.F32 R88, -RZ, R5.H1_H1 ;  /* 0x30000005ff587230 */ /* 0x000fe40000004100 */
[----:B------:R-:W-:Y:S02]  /*08d0*/  HADD2.F32 R6, -RZ, R6.H1_H1 ;  /* 0x30000006ff067230 */ /* 0x000fe40000004100 */
[----:B------:R-:W-:Y:S01]  /*08e0*/  FMUL.FTZ R3, R3, UR33 ;  /* 0x0000002103037c20 */ /* 0x000fe20008410000 */
[--C-:B----4-:R-:W-:Y:S02]  /*08f0*/  HADD2.F32 R5, -RZ, R8.reuse.H0_H0 ;  /* 0x20000008ff057230 */ /* 0x110fe40000004100 */
[----:B------:R-:W-:Y:S01]  /*0900*/  FADD.FTZ R86, -R111, R86 ;  /* 0x000000566f567221 */ /* 0x000fe20000010100 */
[----:B------:R-:W-:-:S02]  /*0910*/  HADD2.F32 R8, -RZ, R8.H1_H1 ;  /* 0x30000008ff087230 */ /* 0x000fc40000004100 */
[----:B------:R-:W-:Y:S01]  /*0920*/  FMUL.FTZ R4, R4, UR33 ;  /* 0x0000002104047c20 */ /* 0x000fe20008410000 */
[--C-:B0-----:R-:W-:Y:S02]  /*0930*/  HADD2.F32 R13, -RZ, R9.reuse.H0_H0 ;  /* 0x20000009ff0d7230 */ /* 0x101fe40000004100 */
[C---:B------:R-:W-:Y:S01]  /*0940*/  FADD.FTZ R88, -R111.reuse, R88 ;  /* 0x000000586f587221 */ /* 0x040fe20000010100 */
[----:B------:R-:W-:Y:S02]  /*0950*/  HADD2.F32 R12, -RZ, R9.H1_H1 ;  /* 0x30000009ff0c7230 */ /* 0x000fe40000004100 */
[C---:B------:R-:W-:Y:S01]  /*0960*/  FADD.FTZ R14, -R111.reuse, R6 ;  /* 0x000000066f0e7221 */ /* 0x040fe20000010100 */
[----:B------:R-:W-:Y:S01]  /*0970*/  FADD.FTZ R9, -R111, R90 ;  /* 0x0000005a6f097221 */ /* 0x000fe20000010100 */
[----:B------:R-:W-:Y:S01]  /*0980*/  FADD.FTZ R48, R48, R5 ;  /* 0x0000000530307221 */ /* 0x000fe20000010000 */
[-C--:B------:R-:W-:Y:S01]  /*0990*/  FFMA.FTZ R32, R3, R5.reuse, R32 ;  /* 0x0000000503207223 */ /* 0x080fe20000010020 */
[----:B-----5:R-:W-:Y:S01]  /*09a0*/  FMUL.FTZ R6, R16, R5 ;  /* 0x0000000510067220 */ /* 0x020fe20000410000 */
[----:B------:R-:W-:-:S02]  /*09b0*/  HADD2.F32 R114, -RZ, R7.H0_H0 ;  /* 0x20000007ff727230 */ /* 0x000fc40000004100 */
[----:B------:R-:W-:Y:S01]  /*09c0*/  FMUL.FTZ R5, R86, UR33 ;  /* 0x0000002156057c20 */ /* 0x000fe20008410000 */
[----:B------:R-:W-:Y:S02]  /*09d0*/  HADD2.F32 R116, -RZ, R7.H1_H1 ;  /* 0x30000007ff747230 */ /* 0x000fe40000004100 */
[----:B------:R-:W-:Y:S01]  /*09e0*/  FADD.FTZ R49, R49, R8 ;  /* 0x0000000831317221 */ /* 0x000fe20000010000 */
[-C--:B------:R-:W-:Y:S01]  /*09f0*/  FFMA.FTZ R33, R4, R8.reuse, R33 ;  /* 0x0000000804217223 */ /* 0x080fe20000010021 */
[----:B------:R-:W-:Y:S01]  /*0a00*/  FMUL.FTZ R7, R17, R8 ;  /* 0x0000000811077220 */ /* 0x000fe20000410000 */
[--C-:B------:R-:W-:Y:S02]  /*0a10*/  HADD2.F32 R15, -RZ, R10.reuse.H0_H0 ;  /* 0x2000000aff0f7230 */ /* 0x100fe40000004100 */
[----:B------:R-:W-:Y:S01]  /*0a20*/  FMUL.FTZ R8, R88, UR33 ;  /* 0x0000002158087c20 */ /* 0x000fe20008410000 */
[----:B------:R-:W-:Y:S02]  /*0a30*/  HADD2.F32 R82, -RZ, R10.H1_H1 ;  /* 0x3000000aff527230 */ /* 0x000fe40000004100 */
[----:B------:R-:W-:Y:S01]  /*0a40*/  FMUL.FTZ R9, R9, UR33 ;  /* 0x0000002109097c20 */ /* 0x000fe20008410000 */
[----:B------:R-:W-:Y:S01]  /*0a50*/  FADD.FTZ R50, R50, R13 ;  /* 0x0000000d32327221 */ /* 0x000fe20000010000 */
[-C--:B------:R-:W-:Y:S01]  /*0a60*/  FFMA.FTZ R34, R5, R13.reuse, R34 ;  /* 0x0000000d05227223 */ /* 0x080fe20000010022 */
[----:B------:R-:W-:Y:S01]  /*0a70*/  FMUL.FTZ R10, R18, R13 ;  /* 0x0000000d120a7220 */ /* 0x000fe20000410000 */
[----:B------:R-:W-:Y:S01]  /*0a80*/  FADD.FTZ R86, RZ, R6 ;  /* 0x00000006ff567221 */ /* 0x000fe20000010000 */
[----:B------:R-:W-:-:S02]  /*0a90*/  HADD2.F32 R81, -RZ, R11.H0_H0 ;  /* 0x2000000bff517230 */ /* 0x000fc40000004100 */
[----:B------:R-:W-:Y:S01]  /*0aa0*/  FFMA.FTZ R13, R3, R6, RZ ;  /* 0x00000006030d7223 */ /* 0x000fe200000100ff */
[----:B------:R-:W-:Y:S02]  /*0ab0*/  HADD2.F32 R80, -RZ, R11.H1_H1 ;  /* 0x3000000bff507230 */ /* 0x000fe40000004100 */
[----:B------:R-:W-:Y:S01]  /*0ac0*/  FADD.FTZ R51, R51, R12 ;  /* 0x0000000c33337221 */ /* 0x000fe20000010000 */
[-C--:B------:R-:W-:Y:S01]  /*0ad0*/  FFMA.FTZ R35, R8, R12.reuse, R35 ;  /* 0x0000000c08237223 */ /* 0x080fe20000010023 */
[----:B------:R-:W-:Y:S01]  /*0ae0*/  FMUL.FTZ R11, R19, R12 ;  /* 0x0000000c130b7220 */ /* 0x000fe20000410000 */
        /* <DEDUP_REMOVED lines=11> */
[----:B------:R-:W-:-:S02]  /*0ba0*/  FFMA.FTZ R83, R5, R10, R86 ;  /* 0x0000000a05537223 */ /* 0x000fc40000010056 */
[----:B------:R-:W-:Y:S01]  /*0bb0*/  FMUL.FTZ R15, R114, UR33 ;  /* 0x00000021720f7c20 */ /* 0x000fe20008410000 */
[----:B------:R-:W-:Y:S01]  /*0bc0*/  FADD.FTZ R85, R82, R11 ;  /* 0x0000000b52557221 */ /* 0x000fe20000010000 */
[----:B------:R-:W-:Y:S01]  /*0bd0*/  FFMA.FTZ R82, R8, R11, R83 ;  /* 0x0000000b08527223 */ /* 0x000fe20000010053 */
[----:B------:R-:W-:Y:S01]  /*0be0*/  FADD.FTZ R90, -R111, R116 ;  /* 0x000000746f5a7221 */ /* 0x000fe20000010100 */
[----:B------:R-:W-:Y:S01]  /*0bf0*/  FADD.FTZ R54, R54, R81 ;  /* 0x0000005136367221 */ /* 0x000fe20000010000 */
[-C--:B------:R-:W-:Y:S01]  /*0c00*/  FFMA.FTZ R38, R15, R81.reuse, R38 ;  /* 0x000000510f267223 */ /* 0x080fe20000010026 */
        /* <DEDUP_REMOVED lines=13> */
.L_x_4265:
[----:B------:R-:W-:Y:S05]  /*0ce0*/  BSYNC.RECONVERGENT B1 ;  /* 0x0000000000017941 */ /* 0x000fea0003800200 */
.L_x_4264:
        /* <DEDUP_REMOVED lines=15> */
[--C-:B---3--:R-:W-:Y:S02]  /*0de0*/  HADD2.F32 R100, -RZ, R80.reuse.H0_H0 ;  /* 0x20000050ff647230 */ /* 0x108fe40000004100 */
[--C-:B------:R-:W-:Y:S02]  /*0df0*/  HADD2.F32 R102, -RZ, R81.reuse.H0_H0 ;  /* 0x20000051ff667230 */ /* 0x100fe40000004100 */
[----:B------:R-:W-:Y:S02]  /*0e00*/  HADD2.F32 R104, -RZ, R81.H1_H1 ;  /* 0x30000051ff687230 */ /* 0x000fe40000004100 */
[----:B------:R-:W-:Y:S02]  /*0e10*/  HADD2.F32 R80, -RZ, R80.H1_H1 ;  /* 0x30000050ff507230 */ /* 0x000fe40000004100 */
[----:B------:R-:W-:Y:S02]  /*0e20*/  HADD2.F32 R106, -RZ, R82.H0_H0 ;  /* 0x20000052ff6a7230 */ /* 0x000fe40000004100 */
[----:B------:R-:W-:-:S02]  /*0e30*/  HADD2.F32 R110, -RZ, R83.H0_H0 ;  /* 0x20000053ff6e7230 */ /* 0x000fc40000004100 */
[----:B------:R-:W-:Y:S02]  /*0e40*/  HADD2.F32 R112, -RZ, R83.H1_H1 ;  /* 0x30000053ff707230 */ /* 0x000fe40000004100 */
[C---:B------:R-:W-:Y:S01]  /*0e50*/  FADD.FTZ R91, -R111.reuse, R100 ;  /* 0x000000646f5b7221 */ /* 0x040fe20000010100 */
[----:B----4-:R-:W-:Y:S02]  /*0e60*/  HADD2.F32 R83, -RZ, R84.H0_H0 ;  /* 0x20000054ff537230 */ /* 0x010fe40000004100 */
[C---:B0-----:R-:W-:Y:S01]  /*0e70*/  FADD.FTZ R93, -R111.reuse, R102 ;  /* 0x000000666f5d7221 */ /* 0x041fe20000010100 */
[----:B------:R-:W-:Y:S02]  /*0e80*/  HADD2.F32 R108, -RZ, R82.H1_H1 ;  /* 0x30000052ff6c7230 */ /* 0x000fe40000004100 */
[C---:B------:R-:W-:Y:S01]  /*0e90*/  FADD.FTZ R100, -R111.reuse, R104 ;  /* 0x000000686f647221 */ /* 0x040fe20000010100 */
[C---:B------:R-:W-:Y:S01]  /*0ea0*/  FADD.FTZ R82, -R111.reuse, R80 ;  /* 0x000000506f527221 */ /* 0x040fe20000010100 */
[----:B------:R-:W-:Y:S01]  /*0eb0*/  FADD.FTZ R103, -R111, R106 ;  /* 0x0000006a6f677221 */ /* 0x000fe20000010100 */
[----:B------:R-:W-:-:S02]  /*0ec0*/  HADD2.F32 R84, -RZ, R84.H1_H1 ;  /* 0x30000054ff547230 */ /* 0x000fc40000004100 */
[----:B------:R-:W-:Y:S01]  /*0ed0*/  FMUL.FTZ R91, R91, UR33 ;  /* 0x000000215b5b7c20 */ /* 0x000fe20008410000 */
[--C-:B------:R-:W-:Y:S02]  /*0ee0*/  HADD2.F32 R101, -RZ, R85.reuse.H0_H0 ;  /* 0x20000055ff657230 */ /* 0x100fe40000004100 */
[-C--:B-1---5:R-:W-:Y:S01]  /*0ef0*/  FMUL.FTZ R98, R24, R83.reuse ;  /* 0x0000005318627220 */ /* 0x0a2fe20000410000 */
[----:B------:R-:W-:Y:S02]  /*0f00*/  HADD2.F32 R104, -RZ, R85.H1_H1 ;  /* 0x30000055ff687230 */ /* 0x000fe40000004100 */
[----:B------:R-:W-:Y:S01]  /*0f10*/  FMUL.FTZ R93, R93, UR33 ;  /* 0x000000215d5d7c20 */ /* 0x000fe20008410000 */
[--C-:B------:R-:W-:Y:S02]  /*0f20*/  HADD2.F32 R85, -RZ, R86.reuse.H0_H0 ;  /* 0x20000056ff557230 */ /* 0x100fe40000004100 */
[----:B------:R-:W-:Y:S01]  /*0f30*/  FMUL.FTZ R100, R100, UR33 ;  /* 0x0000002164647c20 */ /* 0x000fe20008410000 */
[----:B------:R-:W-:Y:S01]  /*0f40*/  FMUL.FTZ R92, R82, UR33 ;  /* 0x00000021525c7c20 */ /* 0x000fe20008410000 */
[----:B------:R-:W-:Y:S01]  /*0f50*/  FMUL.FTZ R103, R103, UR33 ;  /* 0x0000002167677c20 */ /* 0x000fe20008410000 */
[----:B------:R-:W-:Y:S01]  /*0f60*/  FADD.FTZ R56, R56, R83 ;  /* 0x0000005338387221 */ /* 0x000fe20000010000 */
[----:B------:R-:W-:Y:S01]  /*0f70*/  FFMA.FTZ R40, R91, R83, R40 ;  /* 0x000000535b287223 */ /* 0x000fe20000010028 */
[----:B------:R-:W-:Y:S01]  /*0f80*/  FMUL.FTZ R99, R25, R84 ;  /* 0x0000005419637220 */ /* 0x000fe20000410000 */
        /* <DEDUP_REMOVED lines=12> */
[C---:B------:R-:W-:Y:S01]  /*1050*/  FFMA.FTZ R82, R92.reuse, R99, R83 ;  /* 0x000000635c527223 */ /* 0x040fe20000010053 */
[----:B------:R-:W-:Y:S01]  /*1060*/  FADD.FTZ R57, R57, R84 ;  /* 0x0000005439397221 */ /* 0x000fe20000010000 */
[----:B------:R-:W-:Y:S01]  /*1070*/  FFMA.FTZ R41, R92, R84, R41 ;  /* 0x000000545c297223 */ /* 0x000fe20000010029 */
[----:B------:R-:W-:Y:S01]  /*1080*/  FADD.FTZ R84, R85, R102 ;  /* 0x0000006655547221 */ /* 0x000fe20000010000 */
[----:B------:R-:W-:Y:S01]  /*1090*/  FFMA.FTZ R83, R93, R102, R82 ;  /* 0x000000665d537223 */ /* 0x000fe20000010052 */
[----:B------:R-:W-:Y:S01]  /*10a0*/  FADD.FTZ R107, -R111, R110 ;  /* 0x0000006e6f6b7221 */ /* 0x000fe20000010100 */
[----:B------:R-:W-:-:S02]  /*10b0*/  HADD2.F32 R86, -RZ, R86.H1_H1 ;  /* 0x30000056ff567230 */ /* 0x000fc40000004100 */
[----:B------:R-:W-:Y:S01]  /*10c0*/  FADD.FTZ R106, -R111, R108 ;  /* 0x0000006c6f6a7221 */ /* 0x000fe20000010100 */
        /* <DEDUP_REMOVED lines=26> */
.L_x_4263:
        /* <DEDUP_REMOVED lines=26> */
.L_x_4269:
[----:B-1----:R-:W-:Y:S05]  /*1410*/  BSYNC.RECONVERGENT B1 ;  /* 0x0000000000017941 */ /* 0x002fea0003800200 */
.L_x_4268:
[----:B------:R-:W-:Y:S01]  /*1420*/  CS2R R114, SRZ ;  /* 0x0000000000727805 */ /* 0x000fe2000001ff00 */
[----:B------:R-:W-:Y:S06]  /*1430*/  @!P2 BRA `(.L_x_4266) ;  /* 0x000000000054a947 */ /* 0x000fec0003800000 */
[----:B0-----:R-:W0:Y:S02]  /*1440*/  LDC.64 R80, c[0x0][0x3b0] ;  /* 0x0000ec00ff507b82 */ /* 0x001e240000000a00 */
[----:B0-----:R-:W-:-:S05]  /*1450*/  IMAD.WIDE.U32 R80, R113, 0x8, R80 ;  /* 0x0000000871507825 */ /* 0x001fca00078e0050 */
[----:B------:R1:W5:Y:S01]  /*1460*/  LDG.E.64 R94, desc[UR22][R80.64] ;  /* 0x00000016505e7981 */ /* 0x000362000c1e1b00 */
[----:B------:R-:W-:Y:S05]  /*1470*/  BRA `(.L_x_4266) ;  /* 0x0000000000447947 */ /* 0x000fea0003800000 */
.L_x_4267:
        /* <DEDUP_REMOVED lines=12> */
[----:B---3--:R-:W-:-:S05]  /*1540*/  @P2 IMAD.WIDE.U32 R80, R113, 0x8, R80 ;  /* 0x0000000871502825 */ /* 0x008fca00078e0050 */
[----:B------:R0:W5:Y:S01]  /*1550*/  @P2 LDG.E.64 R94, desc[UR22][R80.64] ;  /* 0x00000016505e2981 */ /* 0x000162000c1e1b00 */
[----:B----4-:R-:W-:-:S05]  /*1560*/  @P2 IMAD.WIDE.U32 R82, R111, 0x10, R82 ;  /* 0x000000106f522825 */ /* 0x010fca00078e0052 */
[----:B------:R0:W5:Y:S01]  /*1570*/  @P2 LDG.E.128 R68, desc[UR22][R82.64] ;  /* 0x0000001652442981 */ /* 0x000162000c1e1d00 */
[----:B------:R-:W-:-:S07]  /*1580*/  CS2R R114, SRZ ;  /* 0x0000000000727805 */ /* 0x000fce000001ff00 */
.L_x_4266:
[----:B-1----:R-:W-:Y:S05]  /*1590*/  BSYNC.RECONVERGENT B0 ;  /* 0x0000000000007941 */ /* 0x002fea0003800200 */
.L_x_4262:
        /* <DEDUP_REMOVED lines=32> */
.L_x_4271:
[----:B------:R-:W-:Y:S05]  /*17a0*/  BSYNC.RECONVERGENT B0 ;  /* 0x0000000000007941 */ /* 0x000fea0003800200 */
.L_x_4270:
        /* <DEDUP_REMOVED lines=49> */
[----:B------:R-:W-:-:S04]  /*1ac0*/  F2FP.F16.F32.PACK_AB R80, RZ, R80 ;  /* 0x00000050ff50723e */ /* 0x000fc800000000ff */
[----:B------:R-:W-:-:S07]  /*1ad0*/  PRMT R76, R80, 0x7610, R76 ;  /* 0x00007610504c7816 */ /* 0x000fce000000004c */
.L_x_4276:
        /* <DEDUP_REMOVED lines=12> */
.L_x_4277:
        /* <DEDUP_REMOVED lines=12> */
.L_x_4278:
        /* <DEDUP_REMOVED lines=12> */
.L_x_4279:
        /* <DEDUP_REMOVED lines=12> */
.L_x_4280:
        /* <DEDUP_REMOVED lines=12> */
.L_x_4281:
        /* <DEDUP_REMOVED lines=12> */
.L_x_4282:
        /* <DEDUP_REMOVED lines=14> */
.L_x_4275:
        /* <DEDUP_REMOVED lines=15> */
[----:B------:R-:W-:-:S04]  /*2130*/  F2FP.F16.F32.PACK_AB R72, RZ, R72 ;  /* 0x00000048ff48723e */ /* 0x000fc800000000ff */
[----:B------:R-:W-:-:S07]  /*2140*/  PRMT R76, R72, 0x7610, R76 ;  /* 0x00007610484c7816 */ /* 0x000fce000000004c */
.L_x_4284:
[----:B------:R-:W-:Y:S01]  /*2150*/  F2FP.F16.F32.PACK_AB R72, RZ, R75 ;  /* 0x0000004bff48723e */ /* 0x000fe200000000ff */
        /* <DEDUP_REMOVED lines=10> */
.L_x_4285:
[----:B------:R-:W-:Y:S01]  /*2200*/  F2FP.F16.F32.PACK_AB R80, RZ, R80 ;  /* 0x00000050ff50723e */ /* 0x000fe200000000ff */
        /* <DEDUP_REMOVED lines=10> */
.L_x_4286:
[----:B------:R-:W-:Y:S01]  /*22b0*/  F2FP.F16.F32.PACK_AB R73, RZ, R74 ;  /* 0x0000004aff49723e */ /* 0x000fe200000000ff */
        /* <DEDUP_REMOVED lines=15> */
.L_x_4287:
[----:B------:R-:W-:Y:S01]  /*23b0*/  F2FP.F16.F32.PACK_AB R81, RZ, R75 ;  /* 0x0000004bff51723e */ /* 0x000fe200000000ff */
        /* <DEDUP_REMOVED lines=11> */
.L_x_4288:
[----:B------:R-:W-:Y:S01]  /*2470*/  F2FP.F16.F32.PACK_AB R82, RZ, R82 ;  /* 0x00000052ff52723e */ /* 0x000fe200000000ff */
        /* <DEDUP_REMOVED lines=10> */
.L_x_4289:
[----:B------:R-:W-:Y:S02]  /*2520*/  F2FP.F16.F32.PACK_AB R83, RZ, R83 ;  /* 0x00000053ff53723e */ /* 0x000fe400000000ff */
[----:B------:R-:W-:Y:S02]  /*2530*/  FSEL R86, R86, RZ, P0 ;  /* 0x000000ff56567208 */ /* 0x000fe40000000000 */
        /* <DEDUP_REMOVED lines=8> */
.L_x_4290:
[----:B------:R-:W-:Y:S02]  /*25c0*/  F2FP.F16.F32.PACK_AB R75, R86, R75 ;  /* 0x0000004b564b723e */ /* 0x000fe400000000ff */
        /* <DEDUP_REMOVED lines=12> */
.L_x_4274:
[----:B------:R-:W-:-:S04]  /*2690*/  UISETP.NE.U32.AND UP0, UPT, UR4, URZ, UPT ;  /* 0x000000ff0400728c */ /* 0x000fc8000bf05070 */
[----:B------:R-:W-:-:S09]  /*26a0*/  UISETP.NE.AND.EX UP0, UPT, UR5, URZ, UPT, UP0 ;  /* 0x000000ff0500728c */ /* 0x000fd2000bf05300 */
[----:B------:R-:W-:Y:S05]  /*26b0*/  BRA.U UP0, `(.L_x_4291) ;  /* 0x00000005006c7547 */ /* 0x000fea000b800000 */
[----:B------:R-:W-:Y:S01]  /*26c0*/  ISETP.LT.AND P0, PT, RZ, UR34, PT ;  /* 0x00000022ff007c0c */ /* 0x000fe2000bf01270 */
[----:B------:R-:W-:-:S12]  /*26d0*/  BRA.U !UP3, `(.L_x_4292) ;  /* 0x000000010b287547 */ /* 0x000fd8000b800000 */
[----:B------:R-:W-:Y:S01]  /*26e0*/  @P0 FFMA.FTZ R81, R3, UR8, R85 ;  /* 0x0000000803510c23 */ /* 0x000fe20008010055 */
[----:B-----5:R-:W-:Y:S01]  /*26f0*/  HADD2.F32 R80, -RZ, R64.H0_H0 ;  /* 0x20000040ff507230 */ /* 0x020fe20000004100 */
[----:B------:R-:W-:Y:S02]  /*2700*/  LOP3.LUT P3, RZ, R96, 0xff, RZ, 0xc0, !PT ;  /* 0x000000ff60ff7812 */ /* 0x000fe4000786c0ff */
[----:B------:R-:W-:-:S04]  /*2710*/  @P0 FADD.FTZ R81, R6, -R81 ;  /* 0x8000005106510221 */ /* 0x000fc80000010000 */
[----:B------:R-:W-:-:S04]  /*2720*/  @P0 FFMA.FTZ R80, R81, UR33, R80 ;  /* 0x0000002151500c23 */ /* 0x000fc80008010050 */
[----:B------:R-:W-:-:S04]  /*2730*/  FMUL.FTZ R80, R80, UR25 ;  /* 0x0000001950507c20 */ /* 0x000fc80008410000 */
[----:B------:R-:W-:-:S05]  /*2740*/  FMUL.FTZ R80, R80, UR24 ;  /* 0x0000001850507c20 */ /* 0x000fca0008410000 */
[----:B------:R-:W-:-:S04]  /*2750*/  FSEL R80, R80, RZ, P3 ;  /* 0x000000ff50507208 */ /* 0x000fc80001800000 */
[----:B------:R-:W-:-:S04]  /*2760*/  F2FP.F16.F32.PACK_AB R80, RZ, R80 ;  /* 0x00000050ff50723e */ /* 0x000fc800000000ff */
[----:B------:R-:W-:-:S07]  /*2770*/  PRMT R76, R80, 0x7610, R76 ;  /* 0x00007610504c7816 */ /* 0x000fce000000004c */
.L_x_4292:
[----:B------:R-:W-:Y:S05]  /*2780*/  BRA.U !UP3, `(.L_x_4293) ;  /* 0x000000010b287547 */ /* 0x000fea000b800000 */
[----:B------:R-:W-:Y:S01]  /*2790*/  @P0 FFMA.FTZ R82, R4, UR8, R85 ;  /* 0x0000000804520c23 */ /* 0x000fe20008010055 */
[----:B-----5:R-:W-:Y:S01]  /*27a0*/  HADD2.F32 R80, -RZ, R64.H1_H1 ;  /* 0x30000040ff507230 */ /* 0x020fe20000004100 */
        /* <DEDUP_REMOVED lines=8> */
.L_x_4293:
[----:B------:R-:W-:Y:S05]  /*2830*/  BRA.U !UP3, `(.L_x_4294) ;  /* 0x000000010b287547 */ /* 0x000fea000b800000 */
        /* <DEDUP_REMOVED lines=10> */
.L_x_4294:
        /* <DEDUP_REMOVED lines=11> */
.L_x_4295:
        /* <DEDUP_REMOVED lines=11> */
.L_x_4296:
        /* <DEDUP_REMOVED lines=11> */
.L_x_4297:
        /* <DEDUP_REMOVED lines=11> */
.L_x_4298:
[----:B------:R-:W-:Y:S05]  /*2ba0*/  BRA.U !UP3, `(.L_x_4283) ;  /* 0x000000050bc47547 */ /* 0x000fea000b800000 */
[----:B------:R-:W-:Y:S01]  /*2bb0*/  @P0 FFMA.FTZ R82, R90, UR8, R85 ;  /* 0x000000085a520c23 */ /* 0x000fe20008010055 */
[----:B-----5:R-:W-:-:S03]  /*2bc0*/  HADD2.F32 R80, -RZ, R67.H1_H1 ;  /* 0x30000043ff507230 */ /* 0x020fc60000004100 */
[----:B------:R-:W-:-:S04]  /*2bd0*/  @P0 FADD.FTZ R81, R89, -R82 ;  /* 0x8000005259510221 */ /* 0x000fc80000010000 */
[----:B------:R-:W-:Y:S01]  /*2be0*/  @P0 FFMA.FTZ R80, R81, UR33, R80 ;  /* 0x0000002151500c23 */ /* 0x000fe20008010050 */
        /* <DEDUP_REMOVED lines=8> */
.L_x_4291:
[----:B------:R-:W-:Y:S01]  /*2c70*/  PLOP3.LUT P3, PT, PT, PT, UP2, 0x80, 0x8 ;  /* 0x000000000008781c */ /* 0x000fe20003f6f028 */
[--C-:B-----5:R-:W-:Y:S01]  /*2c80*/  HADD2.F32 R115, -RZ, R64.reuse.H0_H0 ;  /* 0x20000040ff737230 */ /* 0x120fe20000004100 */
[----:B------:R-:W-:Y:S01]  /*2c90*/  ISETP.LT.AND P0, PT, RZ, UR34, PT ;  /* 0x00000022ff007c0c */ /* 0x000fe2000bf01270 */
[----:B------:R-:W-:Y:S02]  /*2ca0*/  HADD2.F32 R114, -RZ, R64.H1_H1 ;  /* 0x30000040ff727230 */ /* 0x000fe40000004100 */
[--C-:B------:R-:W-:Y:S02]  /*2cb0*/  HADD2.F32 R112, -RZ, R65.reuse.H0_H0 ;  /* 0x20000041ff707230 */ /* 0x100fe40000004100 */
[----:B------:R-:W-:Y:S02]  /*2cc0*/  HADD2.F32 R75, -RZ, R65.H1_H1 ;  /* 0x30000041ff4b7230 */ /* 0x000fe40000004100 */
[--C-:B------:R-:W-:Y:S02]  /*2cd0*/  HADD2.F32 R86, -RZ, R66.reuse.H0_H0 ;  /* 0x20000042ff567230 */ /* 0x100fe40000004100 */
[----:B------:R-:W-:-:S02]  /*2ce0*/  HADD2.F32 R87, -RZ, R66.H1_H1 ;  /* 0x30000042ff577230 */ /* 0x000fc40000004100 */
[--C-:B------:R-:W-:Y:S01]  /*2cf0*/  @P3 FFMA.FTZ R73, R3, UR8, R85.reuse ;  /* 0x0000000803493c23 */ /* 0x100fe20008010055 */
[--C-:B------:R-:W-:Y:S02]  /*2d00*/  HADD2.F32 R113, -RZ, R67.reuse.H0_H0 ;  /* 0x20000043ff717230 */ /* 0x100fe40000004100 */
[--C-:B------:R-:W-:Y:S01]  /*2d10*/  @P0 FFMA.FTZ R74, R4, UR8, R85.reuse ;  /* 0x00000008044a0c23 */ /* 0x100fe20008010055 */
[----:B------:R-:W-:Y:S01]  /*2d20*/  @P0 FFMA.FTZ R81, R5, UR8, R85 ;  /* 0x0000000805510c23 */ /* 0x000fe20008010055 */
[----:B------:R-:W-:Y:S01]  /*2d30*/  @P3 FADD.FTZ R72, R6, -R73 ;  /* 0x8000004906483221 */ /* 0x000fe20000010000 */
[----:B------:R-:W-:Y:S01]  /*2d40*/  @P0 FFMA.FTZ R80, R8, UR8, R85 ;  /* 0x0000000808500c23 */ /* 0x000fe20008010055 */
[----:B------:R-:W-:Y:S01]  /*2d50*/  @P0 FADD.FTZ R73, R7, -R74 ;  /* 0x8000004a07490221 */ /* 0x000fe20000010000 */
[----:B------:R-:W-:Y:S01]  /*2d60*/  @P0 FADD.FTZ R81, R10, -R81 ;  /* 0x800000510a510221 */ /* 0x000fe20000010000 */
[----:B------:R-:W-:Y:S01]  /*2d70*/  @P3 FFMA.FTZ R115, R72, UR33, R115 ;  /* 0x0000002148733c23 */ /* 0x000fe20008010073 */
[--C-:B------:R-:W-:Y:S01]  /*2d80*/  @P0 FFMA.FTZ R72, R14, UR8, R85.reuse ;  /* 0x000000080e480c23 */ /* 0x100fe20008010055 */
[----:B------:R-:W-:Y:S01]  /*2d90*/  @P0 FFMA.FTZ R114, R73, UR33, R114 ;  /* 0x0000002149720c23 */ /* 0x000fe20008010072 */
[--C-:B------:R-:W-:Y:S01]  /*2da0*/  @P0 FFMA.FTZ R73, R9, UR8, R85.reuse ;  /* 0x0000000809490c23 */ /* 0x100fe20008010055 */
[----:B------:R-:W-:Y:S01]  /*2db0*/  @P0 FADD.FTZ R80, R11, -R80 ;  /* 0x800000500b500221 */ /* 0x000fe20000010000 */
[----:B------:R-:W-:Y:S01]  /*2dc0*/  @P0 FFMA.FTZ R112, R81, UR33, R112 ;  /* 0x0000002151700c23 */ /* 0x000fe20008010070 */
[--C-:B------:R-:W-:Y:S01]  /*2dd0*/  @P0 FFMA.FTZ R81, R15, UR8, R85.reuse ;  /* 0x000000080f510c23 */ /* 0x100fe20008010055 */
[----:B------:R-:W-:Y:S01]  /*2de0*/  @P0 FFMA.FTZ R82, R90, UR8, R85 ;  /* 0x000000085a520c23 */ /* 0x000fe20008010055 */
[----:B------:R-:W-:Y:S01]  /*2df0*/  @P0 FADD.FTZ R73, R12, -R73 ;  /* 0x800000490c490221 */ /* 0x000fe20000010000 */
[----:B------:R-:W-:Y:S01]  /*2e00*/  @P0 FADD.FTZ R72, R13, -R72 ;  /* 0x800000480d480221 */ /* 0x000fe20000010000 */
[----:B------:R-:W-:Y:S01]  /*2e10*/  @P0 FFMA.FTZ R75, R80, UR33, R75 ;  /* 0x00000021504b0c23 */ /* 0x000fe2000801004b */
[----:B------:R-:W-:-:S02]  /*2e20*/  HADD2.F32 R80, -RZ, R67.H1_H1 ;  /* 0x30000043ff507230 */ /* 0x000fc40000004100 */
[----:B------:R-:W-:Y:S01]  /*2e30*/  @P0 FADD.FTZ R74, R88, -R81 ;  /* 0x80000051584a0221 */ /* 0x000fe20000010000 */
[----:B------:R-:W-:Y:S01]  /*2e40*/  @P0 FADD.FTZ R81, R89, -R82 ;  /* 0x8000005259510221 */ /* 0x000fe20000010000 */
[----:B------:R-:W-:Y:S01]  /*2e50*/  @P0 FFMA.FTZ R86, R73, UR33, R86 ;  /* 0x0000002149560c23 */ /* 0x000fe20008010056 */
[----:B------:R-:W-:Y:S01]  /*2e60*/  @P0 FFMA.FTZ R87, R72, UR33, R87 ;  /* 0x0000002148570c23 */ /* 0x000fe20008010057 */
[----:B------:R-:W-:Y:S01]  /*2e70*/  @P0 FFMA.FTZ R113, R74, UR33, R113 ;  /* 0x000000214a710c23 */ /* 0x000fe20008010071 */
[----:B------:R-:W-:Y:S01]  /*2e80*/  @P0 FFMA.FTZ R80, R81, UR33, R80 ;  /* 0x0000002151500c23 */ /* 0x000fe20008010050 */
[----:B------:R-:W-:Y:S02]  /*2e90*/  F2FP.F16.F32.PACK_AB R72, RZ, R115 ;  /* 0x00000073ff48723e */ /* 0x000fe400000000ff */
[----:B------:R-:W-:Y:S02]  /*2ea0*/  F2FP.F16.F32.PACK_AB R81, RZ, R114 ;  /* 0x00000072ff51723e */ /* 0x000fe400000000ff */
[----:B------:R-:W-:-:S02]  /*2eb0*/  F2FP.F16.F32.PACK_AB R73, RZ, R112 ;  /* 0x00000070ff49723e */ /* 0x000fc400000000ff */
[----:B------:R-:W-:Y:S02]  /*2ec0*/  F2FP.F16.F32.PACK_AB R82, RZ, R75 ;  /* 0x0000004bff52723e */ /* 0x000fe400000000ff */
[----:B------:R-:W-:Y:S02]  /*2ed0*/  F2FP.F16.F32.PACK_AB R83, RZ, R86 ;  /* 0x00000056ff53723e */ /* 0x000fe400000000ff */
[----:B------:R-:W-:Y:S01]  /*2ee0*/  F2FP.F16.F32.PACK_AB R74, RZ, R87 ;  /* 0x00000057ff4a723e */ /* 0x000fe200000000ff */
[----:B------:R-:W-:Y:S06]  /*2ef0*/  BRA.U !UP3, `(.L_x_4299) ;  /* 0x000000010b187547 */ /* 0x000fec000b800000 */
[----:B------:R-:W-:Y:S01]  /*2f00*/  FMUL.FTZ R115, R115, UR25 ;  /* 0x0000001973737c20 */ /* 0x000fe20008410000 */
[----:B------:R-:W-:-:S03]  /*2f10*/  LOP3.LUT P0, RZ, R96, 0xff, RZ, 0xc0, !PT ;  /* 0x000000ff60ff7812 */ /* 0x000fc6000780c0ff */
[----:B------:R-:W-:-:S05]  /*2f20*/  FMUL.FTZ R115, R115, UR24 ;  /* 0x0000001873737c20 */ /* 0x000fca0008410000 */
[----:B------:R-:W-:-:S04]  /*2f30*/  FSEL R115, R115, RZ, P0 ;  /* 0x000000ff73737208 */ /* 0x000fc80000000000 */
[----:B------:R-:W-:-:S04]  /*2f40*/  F2FP.F16.F32.PACK_AB R115, RZ, R115 ;  /* 0x00000073ff73723e */ /* 0x000fc800000000ff */
[----:B------:R-:W-:-:S07]  /*2f50*/  PRMT R76, R115, 0x7610, R76 ;  /* 0x00007610734c7816 */ /* 0x000fce000000004c */
.L_x_4299:
[----:B------:R-:W-:Y:S05]  /*2f60*/  BRA.U !UP3, `(.L_x_4300) ;  /* 0x000000010b187547 */ /* 0x000fea000b800000 */
[----:B------:R-:W-:Y:S01]  /*2f70*/  FMUL.FTZ R114, R114, UR25 ;  /* 0x0000001972727c20 */ /* 0x000fe20008410000 */
[----:B------:R-:W-:-:S03]  /*2f80*/  LOP3.LUT P0, RZ, R96, 0xff00, RZ, 0xc0, !PT ;  /* 0x0000ff0060ff7812 */ /* 0x000fc6000780c0ff */
[----:B------:R-:W-:-:S05]  /*2f90*/  FMUL.FTZ R114, R114, UR24 ;  /* 0x0000001872727c20 */ /* 0x000fca0008410000 */
[----:B------:R-:W-:-:S04]  /*2fa0*/  FSEL R114, R114, RZ, P0 ;  /* 0x000000ff72727208 */ /* 0x000fc80000000000 */
[----:B------:R-:W-:-:S04]  /*2fb0*/  F2FP.F16.F32.PACK_AB R114, RZ, R114 ;  /* 0x00000072ff72723e */ /* 0x000fc800000000ff */
[----:B------:R-:W-:-:S07]  /*2fc0*/  PRMT R76, R76, 0x5410, R114 ;  /* 0x000054104c4c7816 */ /* 0x000fce0000000072 */
.L_x_4300:
[----:B------:R-:W-:Y:S05]  /*2fd0*/  BRA.U !UP3, `(.L_x_4301) ;  /* 0x000000010b187547 */ /* 0x000fea000b800000 */
[----:B------:R-:W-:Y:S01]  /*2fe0*/  FMUL.FTZ R112, R112, UR25 ;  /* 0x0000001970707c20 */ /* 0x000fe20008410000 */
[----:B------:R-:W-:-:S03]  /*2ff0*/  LOP3.LUT P0, RZ, R96, 0xff0000, RZ, 0xc0, !PT ;  /* 0x00ff000060ff7812 */ /* 0x000fc6000780c0ff */
[----:B------:R-:W-:-:S05]  /*3000*/  FMUL.FTZ R112, R112, UR24 ;  /* 0x0000001870707c20 */ /* 0x000fca0008410000 */
[----:B------:R-:W-:-:S04]  /*3010*/  FSEL R112, R112, RZ, P0 ;  /* 0x000000ff70707208 */ /* 0x000fc80000000000 */
[----:B------:R-:W-:-:S04]  /*3020*/  F2FP.F16.F32.PACK_AB R112, RZ, R112 ;  /* 0x00000070ff70723e */ /* 0x000fc800000000ff */
[----:B------:R-:W-:-:S07]  /*3030*/  PRMT R77, R112, 0x7610, R77 ;  /* 0x00007610704d7816 */ /* 0x000fce000000004d */
.L_x_4301:
[----:B------:R-:W-:Y:S05]  /*3040*/  BRA.U !UP3, `(.L_x_4302) ;  /* 0x000000010b187547 */ /* 0x000fea000b800000 */
[----:B------:R-:W-:Y:S01]  /*3050*/  FMUL.FTZ R75, R75, UR25 ;  /* 0x000000194b4b7c20 */ /* 0x000fe20008410000 */
[----:B------:R-:W-:-:S03]  /*3060*/  LOP3.LUT P0, RZ, R96, 0xff000000, RZ, 0xc0, !PT ;  /* 0xff00000060ff7812 */ /* 0x000fc6000780c0ff */
[----:B------:R-:W-:-:S05]  /*3070*/  FMUL.FTZ R75, R75, UR24 ;  /* 0x000000184b4b7c20 */ /* 0x000fca0008410000 */
[----:B------:R-:W-:-:S04]  /*3080*/  FSEL R75, R75, RZ, P0 ;  /* 0x000000ff4b4b7208 */ /* 0x000fc80000000000 */
[----:B------:R-:W-:-:S04]  /*3090*/  F2FP.F16.F32.PACK_AB R75, RZ, R75 ;  /* 0x0000004bff4b723e */ /* 0x000fc800000000ff */
[----:B------:R-:W-:-:S07]  /*30a0*/  PRMT R77, R77, 0x5410, R75 ;  /* 0x000054104d4d7816 */ /* 0x000fce000000004b */
.L_x_4302:
[----:B------:R-:W-:Y:S05]  /*30b0*/  BRA.U !UP3, `(.L_x_4303) ;  /* 0x000000010b187547 */ /* 0x000fea000b800000 */
[----:B------:R-:W-:Y:S01]  /*30c0*/  FMUL.FTZ R86, R86, UR25 ;  /* 0x0000001956567c20 */ /* 0x000fe20008410000 */
[----:B------:R-:W-:-:S03]  /*30d0*/  LOP3.LUT P0, RZ, R97, 0xff, RZ, 0xc0, !PT ;  /* 0x000000ff61ff7812 */ /* 0x000fc6000780c0ff */
[----:B------:R-:W-:-:S05]  /*30e0*/  FMUL.FTZ R86, R86, UR24 ;  /* 0x0000001856567c20 */ /* 0x000fca0008410000 */
[----:B------:R-:W-:-:S04]  /*30f0*/  FSEL R86, R86, RZ, P0 ;  /* 0x000000ff56567208 */ /* 0x000fc80000000000 */
[----:B------:R-:W-:-:S04]  /*3100*/  F2FP.F16.F32.PACK_AB R86, RZ, R86 ;  /* 0x00000056ff56723e */ /* 0x000fc800000000ff */
[----:B------:R-:W-:-:S07]  /*3110*/  PRMT R78, R86, 0x7610, R78 ;  /* 0x00007610564e7816 */ /* 0x000fce000000004e */
.L_x_4303:
[----:B------:R-:W-:Y:S05]  /*3120*/  BRA.U !UP3, `(.L_x_4304) ;  /* 0x000000010b187547 */ /* 0x000fea000b800000 */
[----:B------:R-:W-:Y:S01]  /*3130*/  FMUL.FTZ R87, R87, UR25 ;  /* 0x0000001957577c20 */ /* 0x000fe20008410000 */
[----:B------:R-:W-:-:S03]  /*3140*/  LOP3.LUT P0, RZ, R97, 0xff00, RZ, 0xc0, !PT ;  /* 0x0000ff0061ff7812 */ /* 0x000fc6000780c0ff */
[----:B------:R-:W-:-:S05]  /*3150*/  FMUL.FTZ R87, R87, UR24 ;  /* 0x0000001857577c20 */ /* 0x000fca0008410000 */
[----:B------:R-:W-:-:S04]  /*3160*/  FSEL R87, R87, RZ, P0 ;  /* 0x000000ff57577208 */ /* 0x000fc80000000000 */
[----:B------:R-:W-:-:S04]  /*3170*/  F2FP.F16.F32.PACK_AB R87, RZ, R87 ;  /* 0x00000057ff57723e */ /* 0x000fc800000000ff */
[----:B------:R-:W-:-:S07]  /*3180*/  PRMT R78, R78, 0x5410, R87 ;  /* 0x000054104e4e7816 */ /* 0x000fce0000000057 */
.L_x_4304:
[----:B------:R-:W-:Y:S05]  /*3190*/  BRA.U !UP3, `(.L_x_4305) ;  /* 0x000000010b187547 */ /* 0x000fea000b800000 */
[----:B------:R-:W-:Y:S01]  /*31a0*/  FMUL.FTZ R75, R113, UR25 ;  /* 0x00000019714b7c20 */ /* 0x000fe20008410000 */
[----:B------:R-:W-:-:S03]  /*31b0*/  LOP3.LUT P0, RZ, R97, 0xff0000, RZ, 0xc0, !PT ;  /* 0x00ff000061ff7812 */ /* 0x000fc6000780c0ff */
[----:B------:R-:W-:-:S05]  /*31c0*/  FMUL.FTZ R75, R75, UR24 ;  /* 0x000000184b4b7c20 */ /* 0x000fca0008410000 */
[----:B------:R-:W-:-:S04]  /*31d0*/  FSEL R75, R75, RZ, P0 ;  /* 0x000000ff4b4b7208 */ /* 0x000fc80000000000 */
[----:B------:R-:W-:-:S04]  /*31e0*/  F2FP.F16.F32.PACK_AB R75, RZ, R75 ;  /* 0x0000004bff4b723e */ /* 0x000fc800000000ff */
[----:B------:R-:W-:-:S07]  /*31f0*/  PRMT R79, R75, 0x7610, R79 ;  /* 0x000076104b4f7816 */ /* 0x000fce000000004f */
.L_x_4305:
[----:B------:R-:W-:Y:S02]  /*3200*/  F2FP.F16.F32.PACK_AB R75, R80, R113 ;  /* 0x00000071504b723e */ /* 0x000fe400000000ff */
        /* <DEDUP_REMOVED lines=9> */
[----:B------:R-:W-:-:S04]  /*32a0*/  F2FP.F16.F32.PACK_AB R80, RZ, R80 ;  /* 0x00000050ff50723e */ /* 0x000fc800000000ff */
[----:B------:R-:W-:-:S07]  /*32b0*/  PRMT R79, R79, 0x5410, R80 ;  /* 0x000054104f4f7816 */ /* 0x000fce0000000050 */
.L_x_4283:
[----:B------:R-:W-:Y:S01]  /*32c0*/  ISETP.NE.U32.AND P0, PT, RZ, UR4, PT ;  /* 0x00000004ff007c0c */ /* 0x000fe2000bf05070 */
[----:B------:R-:W0:Y:S01]  /*32d0*/  @UP3 LDCU.64 UR6, c[0x0][0x468] ;  /* 0x00008d00ff0637ac */ /* 0x000e220008000a00 */
[----:B------:R-:W-:Y:S02]  /*32e0*/  PLOP3.LUT P3, PT, PT, PT, UP3, 0x80, 0x8 ;  /* 0x000000000008781c */ /* 0x000fe40003f6f038 */
[----:B------:R-:W-:Y:S02]  /*32f0*/  ISETP.NE.AND.EX P0, PT, RZ, UR5, PT, P0 ;  /* 0x00000005ff007c0c */ /* 0x000fe4000bf05300 */
[----:B------:R-:W-:-:S11]  /*3300*/  MOV R81, 0x10 ;  /* 0x0000001000517802 */ /* 0x000fd60000000f00 */
[----:B------:R-:W1:Y:S01]  /*3310*/  @P0 LDC.64 R82, c[0x0][0x478] ;  /* 0x00011e00ff520b82 */ /* 0x000e620000000a00 */
[C---:B0-----:R-:W-:Y:S01]  /*3320*/  @P3 IMAD.WIDE.U32 R80, R84.reuse, R81, UR6 ;  /* 0x0000000654503e25 */ /* 0x041fe2000f8e0051 */
[----:B------:R-:W-:-:S03]  /*3330*/  IADD3 R84, PT, PT, R84, 0x80, RZ ;  /* 0x0000008054547810 */ /* 0x000fc60007ffe0ff */
[C---:B-1----:R-:W-:Y:S01]  /*3340*/  @P0 IMAD.WIDE.U32 R82, R2.reuse, 0x10, R82 ;  /* 0x0000001002520825 */ /* 0x042fe200078e0052 */
[----:B------:R-:W-:-:S04]  /*3350*/  IADD3 R2, PT, PT, R2, 0x80, RZ ;  /* 0x0000008002027810 */ /* 0x000fc80007ffe0ff */
[----:B------:R0:W-:Y:S04]  /*3360*/  @P0 STG.E.128 desc[UR22][R82.64], R72 ;  /* 0x0000004852000986 */ /* 0x0001e8000c101d16 */
[----:B------:R0:W-:Y:S02]  /*3370*/  @P3 STG.E.128 desc[UR22][R80.64], R76 ;  /* 0x0000004c50003986 */ /* 0x0001e4000c101d16 */
.L_x_4273:
[----:B------:R-:W-:Y:S05]  /*3380*/  BSYNC.RECONVERGENT B0 ;  /* 0x0000000000007941 */ /* 0x000fea0003800200 */
.L_x_4272:
        /* <DEDUP_REMOVED lines=10> */
[--C-:B-----5:R-:W-:Y:S02]  /*3430*/  HADD2.F32 R87, -RZ, R68.reuse.H0_H0 ;  /* 0x20000044ff577230 */ /* 0x120fe40000004100 */
[----:B------:R-:W-:Y:S02]  /*3440*/  HADD2.F32 R86, -RZ, R68.H1_H1 ;  /* 0x30000044ff567230 */ /* 0x000fe40000004100 */
[--C-:B0-----:R-:W-:Y:S02]  /*3450*/  HADD2.F32 R75, -RZ, R69.reuse.H0_H0 ;  /* 0x20000045ff4b7230 */ /* 0x101fe40000004100 */
        /* <DEDUP_REMOVED lines=32> */
[----:B------:R-:W-:Y:S01]  /*3660*/  FMUL.FTZ R87, R87, UR25 ;  /* 0x0000001957577c20 */ /* 0x000fe20008410000 */
[----:B------:R-:W-:-:S03]  /*3670*/  LOP3.LUT P3, RZ, R94, 0xff, RZ, 0xc0, !PT ;  /* 0x000000ff5eff7812 */ /* 0x000fc6000786c0ff */
[----:B------:R-:W-:-:S05]  /*3680*/  FMUL.FTZ R87, R87, UR24 ;  /* 0x0000001857577c20 */ /* 0x000fca0008410000 */
[----:B------:R-:W-:-:S04]  /*3690*/  FSEL R87, R87, RZ, P3 ;  /* 0x000000ff57577208 */ /* 0x000fc80001800000 */
[----:B------:R-:W-:-:S04]  /*36a0*/  F2FP.F16.F32.PACK_AB R87, RZ, R87 ;  /* 0x00000057ff57723e */ /* 0x000fc800000000ff */
[----:B------:R-:W-:-:S07]  /*36b0*/  PRMT R76, R87, 0x7610, R76 ;  /* 0x00007610574c7816 */ /* 0x000fce000000004c */
.L_x_4310:
[----:B------:R-:W-:Y:S05]  /*36c0*/  BRA.U !UP3, `(.L_x_4311) ;  /* 0x000000010b187547 */ /* 0x000fea000b800000 */
[----:B------:R-:W-:Y:S01]  /*36d0*/  FMUL.FTZ R86, R86, UR25 ;  /* 0x0000001956567c20 */ /* 0x000fe20008410000 */
[----:B------:R-:W-:-:S03]  /*36e0*/  LOP3.LUT P3, RZ, R94, 0xff00, RZ, 0xc0, !PT ;  /* 0x0000ff005eff7812 */ /* 0x000fc6000786c0ff */
[----:B------:R-:W-:-:S05]  /*36f0*/  FMUL.FTZ R86, R86, UR24 ;  /* 0x0000001856567c20 */ /* 0x000fca0008410000 */
[----:B------:R-:W-:-:S04]  /*3700*/  FSEL R86, R86, RZ, P3 ;  /* 0x000000ff56567208 */ /* 0x000fc80001800000 */
[----:B------:R-:W-:-:S04]  /*3710*/  F2FP.F16.F32.PACK_AB R86, RZ, R86 ;  /* 0x00000056ff56723e */ /* 0x000fc800000000ff */
[----:B------:R-:W-:-:S07]  /*3720*/  PRMT R76, R76, 0x5410, R86 ;  /* 0x000054104c4c7816 */ /* 0x000fce0000000056 */
.L_x_4311:
[----:B------:R-:W-:Y:S05]  /*3730*/  BRA.U !UP3, `(.L_x_4312) ;  /* 0x000000010b187547 */ /* 0x000fea000b800000 */
[----:B------:R-:W-:Y:S01]  /*3740*/  FMUL.FTZ R75, R75, UR25 ;  /* 0x000000194b4b7c20 */ /* 0x000fe20008410000 */
[----:B------:R-:W-:-:S03]  /*3750*/  LOP3.LUT P3, RZ, R94, 0xff0000, RZ, 0xc0, !PT ;  /* 0x00ff00005eff7812 */ /* 0x000fc6000786c0ff */
[----:B------:R-:W-:-:S05]  /*3760*/  FMUL.FTZ R75, R75, UR24 ;  /* 0x000000184b4b7c20 */ /* 0x000fca0008410000 */
[----:B------:R-:W-:-:S04]  /*3770*/  FSEL R75, R75, RZ, P3 ;  /* 0x000000ff4b4b7208 */ /* 0x000fc80001800000 */
[----:B------:R-:W-:-:S04]  /*3780*/  F2FP.F16.F32.PACK_AB R75, RZ, R75 ;  /* 0x0000004bff4b723e */ /* 0x000fc800000000ff */
[----:B------:R-:W-:-:S07]  /*3790*/  PRMT R77, R75, 0x7610, R77 ;  /* 0x000076104b4d7816 */ /* 0x000fce000000004d */
.L_x_4312:
[----:B------:R-:W-:Y:S05]  /*37a0*/  BRA.U !UP3, `(.L_x_4313) ;  /* 0x000000010b187547 */ /* 0x000fea000b800000 */
[----:B------:R-:W-:Y:S01]  /*37b0*/  FMUL.FTZ R74, R74, UR25 ;  /* 0x000000194a4a7c20 */ /* 0x000fe20008410000 */
[----:B------:R-:W-:-:S03]  /*37c0*/  LOP3.LUT P3, RZ, R94, 0xff000000, RZ, 0xc0, !PT ;  /* 0xff0000005eff7812 */ /* 0x000fc6000786c0ff */
[----:B------:R-:W-:-:S05]  /*37d0*/  FMUL.FTZ R74, R74, UR24 ;  /* 0x000000184a4a7c20 */ /* 0x000fca0008410000 */
[----:B------:R-:W-:-:S04]  /*37e0*/  FSEL R74, R74, RZ, P3 ;  /* 0x000000ff4a4a7208 */ /* 0x000fc80001800000 */
[----:B------:R-:W-:-:S04]  /*37f0*/  F2FP.F16.F32.PACK_AB R74, RZ, R74 ;  /* 0x0000004aff4a723e */ /* 0x000fc800000000ff */
[----:B------:R-:W-:-:S07]  /*3800*/  PRMT R77, R77, 0x5410, R74 ;  /* 0x000054104d4d7816 */ /* 0x000fce000000004a */
.L_x_4313:
[----:B------:R-:W-:Y:S05]  /*3810*/  BRA.U !UP3, `(.L_x_4314) ;  /* 0x000000010b187547 */ /* 0x000fea000b800000 */
[----:B------:R-:W-:Y:S01]  /*3820*/  FMUL.FTZ R74, R82, UR25 ;  /* 0x00000019524a7c20 */ /* 0x000fe20008410000 */
[----:B------:R-:W-:-:S03]  /*3830*/  LOP3.LUT P3, RZ, R95, 0xff, RZ, 0xc0, !PT ;  /* 0x000000ff5fff7812 */ /* 0x000fc6000786c0ff */
[----:B------:R-:W-:-:S05]  /*3840*/  FMUL.FTZ R74, R74, UR24 ;  /* 0x000000184a4a7c20 */ /* 0x000fca0008410000 */
[----:B------:R-:W-:-:S04]  /*3850*/  FSEL R74, R74, RZ, P3 ;  /* 0x000000ff4a4a7208 */ /* 0x000fc80001800000 */
[----:B------:R-:W-:-:S04]  /*3860*/  F2FP.F16.F32.PACK_AB R74, RZ, R74 ;  /* 0x0000004aff4a723e */ /* 0x000fc800000000ff */
[----:B------:R-:W-:-:S07]  /*3870*/  PRMT R78, R74, 0x7610, R78 ;  /* 0x000076104a4e7816 */ /* 0x000fce000000004e */
.L_x_4314:
[----:B------:R-:W-:Y:S05]  /*3880*/  BRA.U !UP3, `(.L_x_4315) ;  /* 0x000000010b187547 */ /* 0x000fea000b800000 */
[----:B------:R-:W-:Y:S01]  /*3890*/  FMUL.FTZ R74, R83, UR25 ;  /* 0x00000019534a7c20 */ /* 0x000fe20008410000 */
[----:B------:R-:W-:-:S03]  /*38a0*/  LOP3.LUT P3, RZ, R95, 0xff00, RZ, 0xc0, !PT ;  /* 0x0000ff005fff7812 */ /* 0x000fc6000786c0ff */
[----:B------:R-:W-:-:S05]  /*38b0*/  FMUL.FTZ R74, R74, UR24 ;  /* 0x000000184a4a7c20 */ /* 0x000fca0008410000 */
[----:B------:R-:W-:-:S04]  /*38c0*/  FSEL R74, R74, RZ, P3 ;  /* 0x000000ff4a4a7208 */ /* 0x000fc80001800000 */
[----:B------:R-:W-:-:S04]  /*38d0*/  F2FP.F16.F32.PACK_AB R74, RZ, R74 ;  /* 0x0000004aff4a723e */ /* 0x000fc800000000ff */
[----:B------:R-:W-:-:S07]  /*38e0*/  PRMT R78, R78, 0x5410, R74 ;  /* 0x000054104e4e7816 */ /* 0x000fce000000004a */
.L_x_4315:
[----:B------:R-:W-:Y:S05]  /*38f0*/  BRA.U !UP3, `(.L_x_4316) ;  /* 0x000000010b187547 */ /* 0x000fea000b800000 */
[----:B------:R-:W-:Y:S01]  /*3900*/  FMUL.FTZ R74, R81, UR25 ;  /* 0x00000019514a7c20 */ /* 0x000fe20008410000 */
[----:B------:R-:W-:-:S03]  /*3910*/  LOP3.LUT P3, RZ, R95, 0xff0000, RZ, 0xc0, !PT ;  /* 0x00ff00005fff7812 */ /* 0x000fc6000786c0ff */
[----:B------:R-:W-:-:S05]  /*3920*/  FMUL.FTZ R74, R74, UR24 ;  /* 0x000000184a4a7c20 */ /* 0x000fca0008410000 */
[----:B------:R-:W-:-:S04]  /*3930*/  FSEL R74, R74, RZ, P3 ;  /* 0x000000ff4a4a7208 */ /* 0x000fc80001800000 */
[----:B------:R-:W-:-:S04]  /*3940*/  F2FP.F16.F32.PACK_AB R74, RZ, R74 ;  /* 0x0000004aff4a723e */ /* 0x000fc800000000ff */
[----:B------:R-:W-:-:S07]  /*3950*/  PRMT R79, R74, 0x7610, R79 ;  /* 0x000076104a4f7816 */ /* 0x000fce000000004f */
.L_x_4316:
[----:B------:R-:W-:Y:S02]  /*3960*/  F2FP.F16.F32.PACK_AB R74, R83, R82 ;  /* 0x00000052534a723e */ /* 0x000fe400000000ff */
[----:B------:R-:W-:Y:S01]  /*3970*/  F2FP.F16.F32.PACK_AB R75, R80, R81 ;  /* 0x00000051504b723e */ /* 0x000fe200000000ff */
[----:B------:R-:W-:Y:S06]  /*3980*/  BRA.U !UP3, `(.L_x_4317) ;  /* 0x000000110b9c7547 */ /* 0x000fec000b800000 */
        /* <DEDUP_REMOVED lines=8> */
.L_x_4309:
[----:B------:R-:W-:Y:S01]  /*3a10*/  ISETP.LT.AND P3, PT, RZ, UR34, PT ;  /* 0x00000022ff007c0c */ /* 0x000fe2000bf61270 */
[----:B------:R-:W-:-:S12]  /*3a20*/  BRA.U !UP3, `(.L_x_4318) ;  /* 0x000000010b287547 */ /* 0x000fd8000b800000 */
[----:B0-----:R-:W-:Y:S01]  /*3a30*/  @P3 FFMA.FTZ R81, R91, UR8, R85 ;  /* 0x000000085b513c23 */ /* 0x001fe20008010055 */
        /* <DEDUP_REMOVED lines=9> */
.L_x_4318:
[----:B------:R-:W-:Y:S05]  /*3ad0*/  BRA.U !UP3, `(.L_x_4319) ;  /* 0x000000010b287547 */ /* 0x000fea000b800000 */
[----:B0-----:R-:W-:Y:S01]  /*3ae0*/  @P3 FFMA.FTZ R82, R92, UR8, R85 ;  /* 0x000000085c523c23 */ /* 0x001fe20008010055 */
        /* <DEDUP_REMOVED lines=9> */
.L_x_4319:
[----:B------:R-:W-:Y:S05]  /*3b80*/  BRA.U !UP3, `(.L_x_4320) ;  /* 0x000000010b287547 */ /* 0x000fea000b800000 */
        /* <DEDUP_REMOVED lines=10> */
.L_x_4320:
        /* <DEDUP_REMOVED lines=11> */
.L_x_4321:
        /* <DEDUP_REMOVED lines=11> */
.L_x_4322:
        /* <DEDUP_REMOVED lines=11> */
.L_x_4323:
        /* <DEDUP_REMOVED lines=11> */
.L_x_4324:
[----:B------:R-:W-:Y:S05]  /*3ef0*/  BRA.U !UP3, `(.L_x_4317) ;  /* 0x0000000d0b407547 */ /* 0x000fea000b800000 */
[----:B0-----:R-:W-:Y:S01]  /*3f00*/  @P3 FFMA.FTZ R82, R110, UR8, R85 ;  /* 0x000000086e523c23 */ /* 0x001fe20008010055 */
        /* <DEDUP_REMOVED lines=11> */
.L_x_4308:
        /* <DEDUP_REMOVED lines=16> */
[----:B------:R-:W-:Y:S01]  /*40c0*/  FMUL.FTZ R73, R74, UR25 ;  /* 0x000000194a497c20 */ /* 0x000fe20008410000 */
[----:B-----5:R-:W-:-:S03]  /*40d0*/  LOP3.LUT P4, RZ, R94, 0xff, RZ, 0xc0, !PT ;  /* 0x000000ff5eff7812 */ /* 0x020fc6000788c0ff */
[----:B------:R-:W-:-:S05]  /*40e0*/  FMUL.FTZ R73, R73, UR24 ;  /* 0x0000001849497c20 */ /* 0x000fca0008410000 */
[----:B------:R-:W-:-:S04]  /*40f0*/  FSEL R73, R73, RZ, P4 ;  /* 0x000000ff49497208 */ /* 0x000fc80002000000 */
[----:B------:R-:W-:-:S04]  /*4100*/  F2FP.F16.F32.PACK_AB R73, RZ, R73 ;  /* 0x00000049ff49723e */ /* 0x000fc800000000ff */
[----:B------:R-:W-:-:S07]  /*4110*/  PRMT R76, R73, 0x7610, R76 ;  /* 0x00007610494c7816 */ /* 0x000fce000000004c */
.L_x_4326:
[----:B------:R-:W-:Y:S05]  /*4120*/  BRA.U !UP3, `(.L_x_4327) ;  /* 0x000000010b187547 */ /* 0x000fea000b800000 */
[----:B------:R-:W-:Y:S01]  /*4130*/  FMUL.FTZ R73, R75, UR25 ;  /* 0x000000194b497c20 */ /* 0x000fe20008410000 */
[----:B-----5:R-:W-:-:S03]  /*4140*/  LOP3.LUT P4, RZ, R94, 0xff00, RZ, 0xc0, !PT ;  /* 0x0000ff005eff7812 */ /* 0x020fc6000788c0ff */
[----:B------:R-:W-:-:S05]  /*4150*/  FMUL.FTZ R73, R73, UR24 ;  /* 0x0000001849497c20 */ /* 0x000fca0008410000 */
[----:B------:R-:W-:-:S04]  /*4160*/  FSEL R73, R73, RZ, P4 ;  /* 0x000000ff49497208 */ /* 0x000fc80002000000 */
[----:B------:R-:W-:-:S04]  /*4170*/  F2FP.F16.F32.PACK_AB R73, RZ, R73 ;  /* 0x00000049ff49723e */ /* 0x000fc800000000ff */
[----:B------:R-:W-:-:S07]  /*4180*/  PRMT R76, R76, 0x5410, R73 ;  /* 0x000054104c4c7816 */ /* 0x000fce0000000049 */
.L_x_4327:
        /* <DEDUP_REMOVED lines=26> */
.L_x_4328:
[----:B------:R-:W-:Y:S05]  /*4330*/  BRA.U !UP3, `(.L_x_4329) ;  /* 0x000000010b187547 */ /* 0x000fea000b800000 */
[----:B------:R-:W-:Y:S01]  /*4340*/  FMUL.FTZ R73, R83, UR25 ;  /* 0x0000001953497c20 */ /* 0x000fe20008410000 */
[----:B-----5:R-:W-:-:S03]  /*4350*/  LOP3.LUT P4, RZ, R94, 0xff000000, RZ, 0xc0, !PT ;  /* 0xff0000005eff7812 */ /* 0x020fc6000788c0ff */
[----:B------:R-:W-:-:S05]  /*4360*/  FMUL.FTZ R73, R73, UR24 ;  /* 0x0000001849497c20 */ /* 0x000fca0008410000 */
[----:B------:R-:W-:-:S04]  /*4370*/  FSEL R73, R73, RZ, P4 ;  /* 0x000000ff49497208 */ /* 0x000fc80002000000 */
[----:B------:R-:W-:-:S04]  /*4380*/  F2FP.F16.F32.PACK_AB R73, RZ, R73 ;  /* 0x00000049ff49723e */ /* 0x000fc800000000ff */
[----:B------:R-:W-:-:S07]  /*4390*/  PRMT R77, R77, 0x5410, R73 ;  /* 0x000054104d4d7816 */ /* 0x000fce0000000049 */
.L_x_4329:
[----:B------:R-:W-:Y:S02]  /*43a0*/  F2FP.F16.F32.PACK_AB R73, R83, R74 ;  /* 0x0000004a5349723e */ /* 0x000fe400000000ff */
        /* <DEDUP_REMOVED lines=11> */
.L_x_4330:
[----:B------:R-:W-:Y:S05]  /*4460*/  BRA.U !UP3, `(.L_x_4331) ;  /* 0x000000010b187547 */ /* 0x000fea000b800000 */
[----:B------:R-:W-:Y:S01]  /*4470*/  FMUL.FTZ R74, R80, UR25 ;  /* 0x00000019504a7c20 */ /* 0x000fe20008410000 */
[----:B-----5:R-:W-:-:S03]  /*4480*/  LOP3.LUT P3, RZ, R95, 0xff00, RZ, 0xc0, !PT ;  /* 0x0000ff005fff7812 */ /* 0x020fc6000786c0ff */
[----:B------:R-:W-:-:S05]  /*4490*/  FMUL.FTZ R74, R74, UR24 ;  /* 0x000000184a4a7c20 */ /* 0x000fca0008410000 */
[----:B------:R-:W-:-:S04]  /*44a0*/  FSEL R74, R74, RZ, P3 ;  /* 0x000000ff4a4a7208 */ /* 0x000fc80001800000 */
[----:B------:R-:W-:-:S04]  /*44b0*/  F2FP.F16.F32.PACK_AB R74, RZ, R74 ;  /* 0x0000004aff4a723e */ /* 0x000fc800000000ff */
[----:B------:R-:W-:-:S07]  /*44c0*/  PRMT R78, R78, 0x5410, R74 ;  /* 0x000054104e4e7816 */ /* 0x000fce000000004a */
.L_x_4331:
[----:B------:R-:W-:Y:S05]  /*44d0*/  BRA.U !UP3, `(.L_x_4332) ;  /* 0x000000010b187547 */ /* 0x000fea000b800000 */
[----:B------:R-:W-:Y:S01]  /*44e0*/  FMUL.FTZ R74, R81, UR25 ;  /* 0x00000019514a7c20 */ /* 0x000fe20008410000 */
[----:B-----5:R-:W-:-:S03]  /*44f0*/  LOP3.LUT P3, RZ, R95, 0xff0000, RZ, 0xc0, !PT ;  /* 0x00ff00005fff7812 */ /* 0x020fc6000786c0ff */
[----:B------:R-:W-:-:S05]  /*4500*/  FMUL.FTZ R74, R74, UR24 ;  /* 0x000000184a4a7c20 */ /* 0x000fca0008410000 */
[----:B------:R-:W-:-:S04]  /*4510*/  FSEL R74, R74, RZ, P3 ;  /* 0x000000ff4a4a7208 */ /* 0x000fc80001800000 */
[----:B------:R-:W-:-:S04]  /*4520*/  F2FP.F16.F32.PACK_AB R74, RZ, R74 ;  /* 0x0000004aff4a723e */ /* 0x000fc800000000ff */
[----:B------:R-:W-:-:S07]  /*4530*/  PRMT R79, R74, 0x7610, R79 ;  /* 0x000076104a4f7816 */ /* 0x000fce000000004f */
.L_x_4332:
[----:B------:R-:W-:Y:S02]  /*4540*/  F2FP.F16.F32.PACK_AB R74, R80, R75 ;  /* 0x0000004b504a723e */ /* 0x000fe400000000ff */
[----:B------:R-:W-:Y:S01]  /*4550*/  F2FP.F16.F32.PACK_AB R75, R82, R81 ;  /* 0x00000051524b723e */ /* 0x000fe200000000ff */
        /* <DEDUP_REMOVED lines=9> */
.L_x_4325:
        /* <DEDUP_REMOVED lines=12> */
.L_x_4333:
        /* <DEDUP_REMOVED lines=12> */
.L_x_4334:
        /* <DEDUP_REMOVED lines=12> */
.L_x_4335:
        /* <DEDUP_REMOVED lines=12> */
.L_x_4336:
        /* <DEDUP_REMOVED lines=12> */
.L_x_4337:
        /* <DEDUP_REMOVED lines=12> */
.L_x_4338:
        /* <DEDUP_REMOVED lines=12> */
.L_x_4339:
        /* <DEDUP_REMOVED lines=13> */
.L_x_4317:
[----:B0-----:R-:W0:Y:S01]  /*4c00*/  @P0 LDC.64 R82, c[0x0][0x478] ;  /* 0x00011e00ff520b82 */ /* 0x001e220000000a00 */
[----:B------:R-:W1:Y:S01]  /*4c10*/  @UP3 LDCU.64 UR6, c[0x0][0x468] ;  /* 0x00008d00ff0637ac */ /* 0x000e620008000a00 */
[----:B------:R-:W-:Y:S01]  /*4c20*/  PLOP3.LUT P3, PT, PT, PT, UP3, 0x80, 0x8 ;  /* 0x000000000008781c */ /* 0x000fe20003f6f038 */
[----:B------:R-:W-:-:S12]  /*4c30*/  HFMA2 R81, -RZ, RZ, 0, 9.5367431640625e-07 ;  /* 0x00000010ff517431 */ /* 0x000fd800000001ff */
[----:B-1----:R-:W-:-:S04]  /*4c40*/  @P3 IMAD.WIDE.U32 R80, R84, R81, UR6 ;  /* 0x0000000654503e25 */ /* 0x002fc8000f8e0051 */
[----:B0-----:R-:W-:-:S05]  /*4c50*/  @P0 IMAD.WIDE.U32 R82, R2, 0x10, R82 ;  /* 0x0000001002520825 */ /* 0x001fca00078e0052 */
[----:B------:R1:W-:Y:S04]  /*4c60*/  @P0 STG.E.128 desc[UR22][R82.64], R72 ;  /* 0x0000004852000986 */ /* 0x0003e8000c101d16 */
[----:B------:R1:W-:Y:S02]  /*4c70*/  @P3 STG.E.128 desc[UR22][R80.64], R76 ;  /* 0x0000004c50003986 */ /* 0x0003e4000c101d16 */
.L_x_4307:
[----:B------:R-:W-:Y:S05]  /*4c80*/  BSYNC.RECONVERGENT B0 ;  /* 0x0000000000007941 */ /* 0x000fea0003800200 */
.L_x_4306:
[----:B------:R-:W-:Y:S02]  /*4c90*/  UIADD3 UR30, UPT, UPT, UR30, UR28, URZ ;  /* 0x0000001c1e1e7290 */ /* 0x000fe4000fffe0ff */
[----:B------:R-:W-:Y:S02]  /*4ca0*/  UPLOP3.LUT UP1, UPT, UPT, UPT, UP1, 0x40, 0x4 ;  /* 0x000000000004789c */ /* 0x000fe40003f2e810 */
[----:B------:R-:W-:-:S09]  /*4cb0*/  UISETP.GE.AND UP0, UPT, UR30, UR29, UPT ;  /* 0x0000001d1e00728c */ /* 0x000fd2000bf06270 */
[----:B------:R-:W-:Y:S05]  /*4cc0*/  BRA.U !UP0, `(.L_x_4340) ;  /* 0xffffffb508d87547 */ /* 0x000fea000b83ffff */
.L_x_4261:
        /* <DEDUP_REMOVED lines=23> */
.L_x_4341:
        /* <DEDUP_REMOVED lines=12> */
.L_x_8077:


//--------------------- .text._ZN10layer_norm22ln_bwd_finalize_kernelINS_22Kernel_traits_finalizeILj2048Ef6__halfS2_S2_fjLb0ELj1024ELj4ENS_18Kernel_traits_baseILj2048EfS2_S2_S2_fjLj1024EEEEELb0ELb1EEEvNS_9BwdParamsE --------------------------
	.section	.text._ZN10layer_norm22ln_bwd_finalize_kernelINS_22Kernel_traits_finalizeILj2048Ef6__halfS2_S2_fjLb0ELj1024ELj4ENS_18Kernel_traits_baseILj2048EfS2_S2_S2_fjLj1024EEEEELb0ELb1EEEvNS_9BwdParamsE,"ax",@progbits
	.align	128
        .global         _ZN10layer_norm22ln_bwd_finalize_kernelINS_22Kernel_traits_finalizeILj2048Ef6__halfS2_S2_fjLb0ELj1024ELj4ENS_18Kernel_traits_baseILj2048EfS2_S2_S2_fjLj1024EEEEELb0ELb1EEEvNS_9BwdParamsE
        .type           _ZN10layer_norm22ln_bwd_finalize_kernelINS_22Kernel_traits_finalizeILj2048Ef6__halfS2_S2_fjLb0ELj1024ELj4ENS_18Kernel_traits_baseILj2048EfS2_S2_S2_fjLj1024EEEEELb0ELb1EEEvNS_9BwdParamsE,@function
        .size           _ZN10layer_norm22ln_bwd_finalize_kernelINS_22Kernel_traits_finalizeILj2048Ef6__halfS2_S2_fjLb0ELj1024ELj4ENS_18Kernel_traits_baseILj2048EfS2_S2_S2_fjLj1024EEEEELb0ELb1EEEvNS_9BwdParamsE,(.L_x_8078 - _ZN10layer_norm22ln_bwd_finalize_kernelINS_22Kernel_traits_finalizeILj2048Ef6__halfS2_S2_fjLb0ELj1024ELj4ENS_18Kernel_traits_baseILj2048EfS2_S2_S2_fjLj1024EEEEELb0ELb1EEEvNS_9BwdParamsE)
        .other          _ZN10layer_norm22ln_bwd_finalize_kernelINS_22Kernel_traits_finalizeILj2048Ef6__halfS2_S2_fjLb0ELj1024ELj4ENS_18Kernel_traits_baseILj2048EfS2_S2_S2_fjLj1024EEEEELb0ELb1EEEvNS_9BwdParamsE,@"STO_CUDA_ENTRY STV_DEFAULT"
_ZN10layer_norm22ln_bwd_finalize_kernelINS_22Kernel_traits_finalizeILj2048Ef6__halfS2_S2_fjLb0ELj1024ELj4ENS_18Kernel_traits_baseILj2048EfS2_S2_S2_fjLj1024EEEEELb0ELb1EEEvNS_9BwdParamsE:
.text._ZN10layer_norm22ln_bwd_finalize_kernelINS_22Kernel_traits_finalizeILj2048Ef6__halfS2_S2_fjLb0ELj1024ELj4ENS_18Kernel_traits_baseILj2048EfS2_S2_S2_fjLj1024EEEEELb0ELb1EEEvNS_9BwdParamsE:
        /* <DEDUP_REMOVED lines=77> */
.L_x_4346:
        /* <DEDUP_REMOVED lines=118> */
.L_x_4345:
[----:B------:R-:W-:Y:S05]  /*0c30*/  BSYNC.RECONVERGENT B1 ;  /* 0x0000000000017941 */ /* 0x000fea0003800200 */
.L_x_4344:
        /* <DEDUP_REMOVED lines=69> */
.L_x_4348:
[----:B------:R-:W-:Y:S05]  /*1090*/  BSYNC.RECONVERGENT B1 ;  /* 0x0000000000017941 */ /* 0x000fea0003800200 */
.L_x_4347:
        /* <DEDUP_REMOVED lines=38> */
.L_x_4350:
[----:B------:R-:W-:Y:S05]  /*1300*/  BSYNC.RECONVERGENT B1 ;  /* 0x0000000000017941 */ /* 0x000fea0003800200 */
.L_x_4349:
[----:B------:R-:W-:Y:S05]  /*1310*/  @!P1 BRA `(.L_x_4343) ;  /* 0x0000000000409947 */ /* 0x000fea0003800000 */
[----:B------:R-:W0:Y:S01]  /*1320*/  LDC R14, c[0x0][0x388] ;  /* 0x0000e200ff0e7b82 */ /* 0x000e220000000800 */
[----:B------:R-:W-:-:S07]  /*1330*/  IADD3 R12, PT, PT, -R54, RZ, RZ ;  /* 0x000000ff360c7210 */ /* 0x000fce0007ffe1ff */
[----:B------:R-:W1:Y:S08]  /*1340*/  LDC.64 R8, c[0x0][0x440] ;  /* 0x00011000ff087b82 */ /* 0x000e700000000a00 */
[----:B------:R-:W2:Y:S01]  /*1350*/  LDC.64 R10, c[0x0][0x448] ;  /* 0x00011200ff0a7b82 */ /* 0x000ea20000000a00 */
[----:B0-----:R-:W-:-:S05]  /*1360*/  IMAD R0, R3, R14, R0 ;  /* 0x0000000e03007224 */ /* 0x001fca00078e0200 */
[----:B------:R-:W-:-:S07]  /*1370*/  IADD3 R3, PT, PT, R57, R0, RZ ;  /* 0x0000000039037210 */ /* 0x000fce0007ffe0ff */
.L_x_4351:
        /* <DEDUP_REMOVED lines=10> */
.L_x_4343:
[----:B------:R-:W-:Y:S05]  /*1420*/  BSYNC.RECONVERGENT B0 ;  /* 0x0000000000007941 */ /* 0x000fea0003800200 */
.L_x_4342:
        /* <DEDUP_REMOVED lines=57> */
.L_x_4352:
        /* <DEDUP_REMOVED lines=12> */
.L_x_8078:


//--------------------- .text._ZN10layer_norm13ln_bwd_kernelINS_13Kernel_traitsIf6__halfS2_S2_fjLj2048ELj1ELj1ELj4ELj16ENS_18Kernel_traits_baseILj2048EfS2_S2_S2_fjLj128EEEEELb1ELb0ELb1ELb1EEEvNS_9BwdParamsE --------------------------
	.section	.text._ZN10layer_norm13ln_bwd_kernelINS_13Kernel_traitsIf6__halfS2_S2_fjLj2048ELj1ELj1ELj4ELj16ENS_18Kernel_traits_baseILj2048EfS2_S2_S2_fjLj128EEEEELb1ELb0ELb1ELb1EEEvNS_9BwdParamsE,"ax",@progbits
	.align	128
        .global         _ZN10layer_norm13ln_bwd_kernelINS_13Kernel_traitsIf6__halfS2_S2_fjLj2048ELj1ELj1ELj4ELj16ENS_18Kernel_traits_baseILj2048EfS2_S2_S2_fjLj128EEEEELb1ELb0ELb1ELb1EEEvNS_9BwdParamsE
        .type           _ZN10layer_norm13ln_bwd_kernelINS_13Kernel_traitsIf6__halfS2_S2_fjLj2048ELj1ELj1ELj4ELj16ENS_18Kernel_traits_baseILj2048EfS2_S2_S2_fjLj128EEEEELb1ELb0ELb1ELb1EEEvNS_9BwdParamsE,@function
        .size           _ZN10layer_norm13ln_bwd_kernelINS_13Kernel_traitsIf6__halfS2_S2_fjLj2048ELj1ELj1ELj4ELj16ENS_18Kernel_traits_baseILj2048EfS2_S2_S2_fjLj128EEEEELb1ELb0ELb1ELb1EEEvNS_9BwdParamsE,(.L_x_8079 - _ZN10layer_norm13ln_bwd_kernelINS_13Kernel_traitsIf6__halfS2_S2_fjLj2048ELj1ELj1ELj4ELj16ENS_18Kernel_traits_baseILj2048EfS2_S2_S2_fjLj128EEEEELb1ELb0ELb1ELb1EEEvNS_9BwdParamsE)
        .other          _ZN10layer_norm13ln_bwd_kernelINS_13Kernel_traitsIf6__halfS2_S2_fjLj2048ELj1ELj1ELj4ELj16ENS_18Kernel_traits_baseILj2048EfS2_S2_S2_fjLj128EEEEELb1ELb0ELb1ELb1EEEvNS_9BwdParamsE,@"STO_CUDA_ENTRY STV_DEFAULT"
_ZN10layer_norm13ln_bwd_kernelINS_13Kernel_traitsIf6__halfS2_S2_fjLj2048ELj1ELj1ELj4ELj16ENS_18Kernel_traits_baseILj2048EfS2_S2_S2_fjLj128EEEEELb1ELb0ELb1ELb1EEEvNS_9BwdParamsE:
.text._ZN10layer_norm13ln_bwd_kernelINS_13Kernel_traitsIf6__halfS2_S2_fjLj2048ELj1ELj1ELj4ELj16ENS_18Kernel_traits_baseILj2048EfS2_S2_S2_fjLj128EEEEELb1ELb0ELb1ELb1EEEvNS_9BwdParamsE:
        /* <DEDUP_REMOVED lines=39> */
.L_x_4422:
[----:B0-----:R-:W-:-:S06]  /*0270*/  UIMAD.WIDE UR6, UR4, 0x4, UR22 ;  /* 0x00000004040678a5 */ /* 0x001fcc000f8e0216 */
[----:B---3--:R-:W-:Y:S02]  /*0280*/  MOV R82, UR6 ;  /* 0x0000000600527c02 */ /* 0x008fe40008000f00 */
[----:B------:R-:W-:Y:S01]  /*0290*/  MOV R83, UR7 ;  /* 0x0000000700537c02 */ /* 0x000fe20008000f00 */
[----:B------:R-:W-:-:S04]  /*02a0*/  UIMAD.WIDE UR6, UR4, 0x4, UR18 ;  /* 0x00000004040678a5 */ /* 0x000fc8000f8e0212 */
[----:B------:R-:W3:Y:S02]  /*02b0*/  LDG.E R82, desc[UR14][R82.64] ;  /* 0x0000000e52527981 */ /* 0x000ee4000c1e1900 */
[----:B------:R-:W-:Y:S02]  /*02c0*/  MOV R84, UR6 ;  /* 0x0000000600547c02 */ /* 0x000fe40008000f00 */
        /* <DEDUP_REMOVED lines=22> */
[-C--:B------:R-:W-:Y:S02]  /*0430*/  LEA.HI.SX32 R91, R2, R109.reuse, 0x1d ;  /* 0x0000006d025b7211 */ /* 0x080fe400078feaff */
[----:B------:R-:W-:Y:S02]  /*0440*/  LEA.HI R6, R3, R6, RZ, 0x3 ;  /* 0x0000000603067211 */ /* 0x000fe400078f18ff */
[C---:B------:R-:W-:Y:S01]  /*0450*/  IADD3 R93, PT, PT, R91.reuse, 0x80, RZ ;  /* 0x000000805b5d7810 */ /* 0x040fe20007ffe0ff */
[----:B0-----:R-:W-:Y:S01]  /*0460*/  IMAD.WIDE.U32 R80, R91, 0x10, R8 ;  /* 0x000000105b507825 */ /* 0x001fe200078e0008 */
[----:B------:R-:W-:-:S02]  /*0470*/  LEA.HI.SX32 R7, R6, R109, 0x1d ;  /* 0x0000006d06077211 */ /* 0x000fc400078feaff */
[----:B------:R-:W-:Y:S02]  /*0480*/  MOV R2, UR6 ;  /* 0x0000000600027c02 */ /* 0x000fe40008000f00 */
[----:B------:R-:W-:Y:S01]  /*0490*/  MOV R3, UR7 ;  /* 0x0000000700037c02 */ /* 0x000fe20008000f00 */
[C---:B-1----:R-:W-:Y:S01]  /*04a0*/  IMAD.WIDE.U32 R12, R7.reuse, 0x10, R4 ;  /* 0x00000010070c7825 */ /* 0x042fe200078e0004 */
[----:B------:R-:W-:Y:S01]  /*04b0*/  IADD3 R7, PT, PT, R7, 0x80, RZ ;  /* 0x0000008007077810 */ /* 0x000fe20007ffe0ff */
[----:B------:R-:W3:Y:S02]  /*04c0*/  LDG.E.128 R80, desc[UR14][R80.64] ;  /* 0x0000000e50507981 */ /* 0x000ee4000c1e1d00 */
[----:B------:R-:W-:Y:S02]  /*04d0*/  IMAD.WIDE.U32 R8, R93, 0x10, R8 ;  /* 0x000000105d087825 */ /* 0x000fe400078e0008 */
[----:B------:R0:W4:Y:S02]  /*04e0*/  LDG.E R2, desc[UR14][R2.64] ;  /* 0x0000000e02027981 */ /* 0x000124000c1e1900 */
[----:B------:R-:W-:-:S02]  /*04f0*/  IMAD.WIDE.U32 R4, R7, 0x10, R4 ;  /* 0x0000001007047825 */ /* 0x000fc400078e0004 */
[----:B------:R-:W4:Y:S04]  /*0500*/  LDG.E.128 R8, desc[UR14][R8.64] ;  /* 0x0000000e08087981 */ /* 0x000f28000c1e1d00 */
[----:B------:R-:W4:Y:S04]  /*0510*/  LDG.E.128 R12, desc[UR14][R12.64] ;  /* 0x0000000e0c0c7981 */ /* 0x000f28000c1e1d00 */
[----:B------:R-:W4:Y:S01]  /*0520*/  LDG.E.128 R4, desc[UR14][R4.64] ;  /* 0x0000000e04047981 */ /* 0x000f22000c1e1d00 */
[----:B------:R-:W-:-:S05]  /*0530*/  @P1 IADD3 R88, PT, PT, R0, -0x1, RZ ;  /* 0xffffffff00581810 */ /* 0x000fca0007ffe0ff */
        /* <DEDUP_REMOVED lines=17> */
[----:B------:R-:W5:Y:S01]  /*0650*/  @P0 LDG.E.128 R20, desc[UR14][R84.64] ;  /* 0x0000000e54140981 */ /* 0x000f62000c1e1d00 */
[----:B-1----:R-:W-:-:S05]  /*0660*/  @P0 IMAD.WIDE.U32 R86, R93, 0x10, R86 ;  /* 0x000000105d560825 */ /* 0x002fca00078e0056 */
[----:B------:R0:W5:Y:S01]  /*0670*/  @P0 LDG.E.128 R16, desc[UR14][R86.64] ;  /* 0x0000000e56100981 */ /* 0x000162000c1e1d00 */
[----:B------:R-:W-:Y:S01]  /*0680*/  ISETP.NE.AND P0, PT, RZ, UR24, PT ;  /* 0x00000018ff007c0c */ /* 0x000fe2000bf05270 */
[--C-:B---3--:R-:W-:Y:S02]  /*0690*/  HADD2.F32 R90, -RZ, R81.reuse.H0_H0 ;  /* 0x20000051ff5a7230 */ /* 0x108fe40000004100 */
[----:B------:R-:W-:Y:S01]  /*06a0*/  HADD2.F32 R81, -RZ, R81.H1_H1 ;  /* 0x30000051ff517230 */ /* 0x000fe20000004100 */
[----:B----4-:R-:W-:Y:S01]  /*06b0*/  FSEL R94, R2, RZ, !P0 ;  /* 0x000000ff025e7208 */ /* 0x010fe20004000000 */
[--C-:B------:R-:W-:Y:S02]  /*06c0*/  HADD2.F32 R92, -RZ, R82.reuse.H0_H0 ;  /* 0x20000052ff5c7230 */ /* 0x100fe40000004100 */
[----:B------:R-:W-:Y:S02]  /*06d0*/  HADD2.F32 R93, -RZ, R83.H0_H0 ;  /* 0x20000053ff5d7230 */ /* 0x000fe40000004100 */
[----:B------:R-:W-:-:S02]  /*06e0*/  HADD2.F32 R82, -RZ, R82.H1_H1 ;  /* 0x30000052ff527230 */ /* 0x000fc40000004100 */
[----:B------:R-:W-:Y:S02]  /*06f0*/  HADD2.F32 R83, -RZ, R83.H1_H1 ;  /* 0x30000053ff537230 */ /* 0x000fe40000004100 */
[--C-:B------:R-:W-:Y:S02]  /*0700*/  HADD2.F32 R95, -RZ, R9.reuse.H0_H0 ;  /* 0x20000009ff5f7230 */ /* 0x100fe40000004100 */
[----:B------:R-:W-:Y:S02]  /*0710*/  HADD2.F32 R96, -RZ, R9.H1_H1 ;  /* 0x30000009ff607230 */ /* 0x000fe40000004100 */
[C---:B------:R-:W-:Y:S01]  /*0720*/  FADD.FTZ R9, -R94.reuse, R81 ;  /* 0x000000515e097221 */ /* 0x040fe20000010100 */
[--C-:B0-----:R-:W-:Y:S02]  /*0730*/  HADD2.F32 R87, -RZ, R15.reuse.H0_H0 ;  /* 0x2000000fff577230 */ /* 0x101fe40000004100 */
[----:B------:R-:W-:Y:S02]  /*0740*/  HADD2.F32 R86, -RZ, R15.H1_H1 ;  /* 0x3000000fff567230 */ /* 0x000fe40000004100 */
[----:B------:R-:W-:Y:S01]  /*0750*/  FADD.FTZ R15, -R94, R93 ;  /* 0x0000005d5e0f7221 */ /* 0x000fe20000010100 */
[----:B------:R-:W-:-:S02]  /*0760*/  HADD2.F32 R103, -RZ, R10.H0_H0 ;  /* 0x2000000aff677230 */ /* 0x000fc40000004100 */
[----:B------:R-:W-:Y:S02]  /*0770*/  HADD2.F32 R104, -RZ, R10.H1_H1 ;  /* 0x3000000aff687230 */ /* 0x000fe40000004100 */
[C---:B------:R-:W-:Y:S01]  /*0780*/  FADD.FTZ R10, -R94.reuse, R92 ;  /* 0x0000005c5e0a7221 */ /* 0x040fe20000010100 */
[----:B------:R-:W-:Y:S02]  /*0790*/  HADD2.F32 R3, -RZ, R80.H0_H0 ;  /* 0x20000050ff037230 */ /* 0x000fe40000004100 */
[C---:B------:R-:W-:Y:S01]  /*07a0*/  FADD.FTZ R97, -R94.reuse, R82 ;  /* 0x000000525e617221 */ /* 0x040fe20000010100 */
[--C-:B------:R-:W-:Y:S02]  /*07b0*/  HADD2.F32 R91, -RZ, R12.reuse.H0_H0 ;  /* 0x2000000cff5b7230 */ /* 0x100fe40000004100 */
[----:B------:R-:W-:Y:S01]  /*07c0*/  FADD.FTZ R93, -R94, R83 ;  /* 0x000000535e5d7221 */ /* 0x000fe20000010100 */
[----:B------:R-:W-:Y:S02]  /*07d0*/  HADD2.F32 R88, -RZ, R12.H1_H1 ;  /* 0x3000000cff587230 */ /* 0x000fe40000004100 */
[----:B------:R-:W-:-:S02]  /*07e0*/  HADD2.F32 R80, -RZ, R80.H1_H1 ;  /* 0x30000050ff507230 */ /* 0x000fc40000004100 */
[--C-:B------:R-:W-:Y:S02]  /*07f0*/  HADD2.F32 R89, -RZ, R13.reuse.H0_H0 ;  /* 0x2000000dff597230 */ /* 0x100fe40000004100 */
[----:B------:R-:W-:Y:S02]  /*0800*/  HADD2.F32 R12, -RZ, R13.H1_H1 ;  /* 0x3000000dff0c7230 */ /* 0x000fe40000004100 */
[--C-:B------:R-:W-:Y:S02]  /*0810*/  HADD2.F32 R83, -RZ, R6.reuse.H0_H0 ;  /* 0x20000006ff537230 */ /* 0x100fe40000004100 */
[----:B------:R-:W-:Y:S02]  /*0820*/  HADD2.F32 R82, -RZ, R6.H1_H1 ;  /* 0x30000006ff527230 */ /* 0x000fe40000004100 */
[----:B------:R-:W-:Y:S01]  /*0830*/  FMUL.FTZ R6, R9, UR30 ;  /* 0x0000001e09067c20 */ /* 0x000fe20008410000 */
[----:B------:R-:W-:Y:S02]  /*0840*/  HADD2.F32 R13, -RZ, R14.H0_H0 ;  /* 0x2000000eff0d7230 */ /* 0x000fe40000004100 */
[----:B------:R-:W-:Y:S01]  /*0850*/  FMUL.FTZ R9, R10, UR30 ;  /* 0x0000001e0a097c20 */ /* 0x000fe20008410000 */
[----:B------:R-:W-:-:S02]  /*0860*/  HADD2.F32 R84, -RZ, R8.H0_H0 ;  /* 0x20000008ff547230 */ /* 0x000fc40000004100 */
[----:B------:R-:W-:Y:S02]  /*0870*/  HADD2.F32 R85, -RZ, R8.H1_H1 ;  /* 0x30000008ff557230 */ /* 0x000fe40000004100 */
[C---:B------:R-:W-:Y:S01]  /*0880*/  FADD.FTZ R8, -R94.reuse, R90 ;  /* 0x0000005a5e087221 */ /* 0x040fe20000010100 */
[----:B------:R-:W-:Y:S02]  /*0890*/  HADD2.F32 R14, -RZ, R14.H1_H1 ;  /* 0x3000000eff0e7230 */ /* 0x000fe40000004100 */
[----:B------:R-:W-:Y:S01]  /*08a0*/  FMUL.FTZ R10, R97, UR30 ;  /* 0x0000001e610a7c20 */ /* 0x000fe20008410000 */
[--C-:B------:R-:W-:Y:S02]  /*08b0*/  HADD2.F32 R107, -RZ, R11.reuse.H0_H0 ;  /* 0x2000000bff6b7230 */ /* 0x100fe40000004100 */
[----:B------:R-:W-:Y:S02]  /*08c0*/  HADD2.F32 R110, -RZ, R11.H1_H1 ;  /* 0x3000000bff6e7230 */ /* 0x000fe40000004100 */
[----:B------:R-:W-:Y:S01]  /*08d0*/  FADD.FTZ R2, -R94, R80 ;  /* 0x000000505e027221 */ /* 0x000fe20000010100 */
[----:B------:R-:W-:Y:S01]  /*08e0*/  FADD.FTZ R71, R71, R12 ;  /* 0x0000000c47477221 */ /* 0x000fe20000010000 */
[-C--:B------:R-:W-:Y:S01]  /*08f0*/  FFMA.FTZ R43, R6, R12.reuse, R43 ;  /* 0x0000000c062b7223 */ /* 0x080fe2000001002b */
[----:B------:R-:W-:Y:S01]  /*0900*/  FMUL.FTZ R11, R39, R12 ;  /* 0x0000000c270b7220 */ /* 0x000fe20000410000 */
[C---:B------:R-:W-:Y:S01]  /*0910*/  FADD.FTZ R90, -R94.reuse, R84 ;  /* 0x000000545e5a7221 */ /* 0x040fe20000010100 */
[----:B------:R-:W-:Y:S01]  /*0920*/  FADD.FTZ R92, -R94, R85 ;  /* 0x000000555e5c7221 */ /* 0x000fe20000010100 */
[----:B------:R-:W-:Y:S01]  /*0930*/  FADD.FTZ R64, R64, R13 ;  /* 0x0000000d40407221 */ /* 0x000fe20000010000 */
[-C--:B------:R-:W-:Y:S01]  /*0940*/  FFMA.FTZ R44, R9, R13.reuse, R44 ;  /* 0x0000000d092c7223 */ /* 0x080fe2000001002c */
[----:B------:R-:W-:Y:S01]  /*0950*/  FMUL.FTZ R12, R32, R13 ;  /* 0x0000000d200c7220 */ /* 0x000fe20000410000 */
[----:B------:R-:W-:Y:S01]  /*0960*/  FADD.FTZ R3, -R94, R3 ;  /* 0x000000035e037221 */ /* 0x000fe20000010100 */
[----:B------:R-:W-:-:S02]  /*0970*/  HADD2.F32 R85, -RZ, R5.H0_H0 ;  /* 0x20000005ff557230 */ /* 0x000fc40000004100 */
[----:B------:R-:W-:Y:S01]  /*0980*/  FMUL.FTZ R13, R15, UR30 ;  /* 0x0000001e0f0d7c20 */ /* 0x000fe20008410000 */
[----:B------:R-:W-:Y:S02]  /*0990*/  HADD2.F32 R84, -RZ, R5.H1_H1 ;  /* 0x30000005ff547230 */ /* 0x000fe40000004100 */
[C---:B------:R-:W-:Y:S01]  /*09a0*/  FADD.FTZ R95, -R94.reuse, R95 ;  /* 0x0000005f5e5f7221 */ /* 0x040fe20000010100 */
[C---:B------:R-:W-:Y:S01]  /*09b0*/  FADD.FTZ R96, -R94.reuse, R96 ;  /* 0x000000605e607221 */ /* 0x040fe20000010100 */
[C---:B------:R-:W-:Y:S01]  /*09c0*/  FADD.FTZ R103, -R94.reuse, R103 ;  /* 0x000000675e677221 */ /* 0x040fe20000010100 */
[C---:B------:R-:W-:Y:S01]  /*09d0*/  FADD.FTZ R104, -R94.reuse, R104 ;  /* 0x000000685e687221 */ /* 0x040fe20000010100 */
[C---:B------:R-:W-:Y:S01]  /*09e0*/  FADD.FTZ R107, -R94.reuse, R107 ;  /* 0x0000006b5e6b7221 */ /* 0x040fe20000010100 */
[----:B------:R-:W-:Y:S01]  /*09f0*/  FADD.FTZ R110, -R94, R110 ;  /* 0x0000006e5e6e7221 */ /* 0x000fe20000010100 */
[----:B------:R-:W-:Y:S01]  /*0a00*/  FMUL.FTZ R5, R8, UR30 ;  /* 0x0000001e08057c20 */ /* 0x000fe20008410000 */
[----:B------:R-:W-:Y:S01]  /*0a10*/  FADD.FTZ R65, R65, R14 ;  /* 0x0000000e41417221 */ /* 0x000fe20000010000 */
[-C--:B------:R-:W-:Y:S01]  /*0a20*/  FFMA.FTZ R45, R10, R14.reuse, R45 ;  /* 0x0000000e0a2d7223 */ /* 0x080fe2000001002d */
[----:B------:R-:W-:Y:S01]  /*0a30*/  FMUL.FTZ R15, R33, R14 ;  /* 0x0000000e210f7220 */ /* 0x000fe20000410000 */
[----:B------:R-:W-:-:S02]  /*0a40*/  HADD2.F32 R105, -RZ, R4.H0_H0 ;  /* 0x20000004ff697230 */ /* 0x000fc40000004100 */
[----:B------:R-:W-:Y:S01]  /*0a50*/  FMUL.FTZ R2, R2, UR30 ;  /* 0x0000001e02027c20 */ /* 0x000fe20008410000 */
[----:B------:R-:W-:Y:S02]  /*0a60*/  HADD2.F32 R94, -RZ, R4.H1_H1 ;  /* 0x30000004ff5e7230 */ /* 0x000fe40000004100 */
[----:B------:R-:W-:Y:S01]  /*0a70*/  FMUL.FTZ R14, R93, UR30 ;  /* 0x0000001e5d0e7c20 */ /* 0x000fe20008410000 */
[----:B------:R-:W-:Y:S01]  /*0a80*/  FMUL.FTZ R4, R36, R91 ;  /* 0x0000005b24047220 */ /* 0x000fe20000410000 */
[----:B------:R-:W-:Y:S01]  /*0a90*/  FMUL.FTZ R3, R3, UR30 ;  /* 0x0000001e03037c20 */ /* 0x000fe20008410000 */
[--C-:B------:R-:W-:Y:S02]  /*0aa0*/  HADD2.F32 R81, -RZ, R7.reuse.H0_H0 ;  /* 0x20000007ff517230 */ /* 0x100fe40000004100 */
[----:B------:R-:W-:Y:S01]  /*0ab0*/  FADD.FTZ R70, R70, R89 ;  /* 0x0000005946467221 */ /* 0x000fe20000010000 */
[----:B------:R-:W-:Y:S02]  /*0ac0*/  HADD2.F32 R80, -RZ, R7.H1_H1 ;  /* 0x30000007ff507230 */ /* 0x000fe40000004100 */
        /* <DEDUP_REMOVED lines=11> */
[----:B------:R-:W-:Y:S01]  /*0b80*/  FADD.FTZ R86, RZ, R4 ;  /* 0x00000004ff567221 */ /* 0x000fe20000010000 */
[----:B------:R-:W-:-:S03]  /*0b90*/  FFMA.FTZ R87, R3, R4, RZ ;  /* 0x0000000403577223 */ /* 0x000fc600000100ff */
[----:B------:R-:W-:Y:S01]  /*0ba0*/  FADD.FTZ R93, R86, R7 ;  /* 0x00000007565d7221 */ /* 0x000fe20000010000 */
[----:B------:R-:W-:-:S03]  /*0bb0*/  FFMA.FTZ R86, R2, R7, R87 ;  /* 0x0000000702567223 */ /* 0x000fc60000010057 */
[----:B------:R-:W-:Y:S01]  /*0bc0*/  FADD.FTZ R102, R93, R8 ;  /* 0x000000085d667221 */ /* 0x000fe20000010000 */
[----:B------:R-:W-:Y:S01]  /*0bd0*/  FFMA.FTZ R87, R5, R8, R86 ;  /* 0x0000000805577223 */ /* 0x000fe20000010056 */
[----:B------:R-:W-:Y:S02]  /*0be0*/  FMUL.FTZ R92, R92, UR30 ;  /* 0x0000001e5c5c7c20 */ /* 0x000fe40008410000 */
        /* <DEDUP_REMOVED lines=18> */
[----:B------:R-:W-:Y:S01]  /*0d10*/  FMUL.FTZ R96, R96, UR30 ;  /* 0x0000001e60607c20 */ /* 0x000fe20008410000 */
[----:B------:R-:W-:Y:S01]  /*0d20*/  FMUL.FTZ R90, R28, R105 ;  /* 0x000000691c5a7220 */ /* 0x000fe20000410000 */
        /* <DEDUP_REMOVED lines=36> */
[C---:B------:R-:W-:Y:S01]  /*0f70*/  FFMA.FTZ R55, R110.reuse, R80, R55 ;  /* 0x000000506e377223 */ /* 0x040fe20000010037 */
[----:B------:R-:W-:Y:S01]  /*0f80*/  FADD.FTZ R86, R81, R108 ;  /* 0x0000006c51567221 */ /* 0x000fe20000010000 */
[----:B------:R-:W-:Y:S01]  /*0f90*/  FFMA.FTZ R84, R110, R108, R83 ;  /* 0x0000006c6e547223 */ /* 0x000fe20000010053 */
[----:B------:R-:W-:Y:S06]  /*0fa0*/  BRA `(.L_x_4355) ;  /* 0x00000000007c7947 */ /* 0x000fec0003800000 */
.L_x_4354:
[----:B-----5:R-:W-:Y:S01]  /*0fb0*/  ISETP.GE.AND P1, PT, R0, 0x1, PT ;  /* 0x000000010000780c */ /* 0x020fe20003f26270 */
[----:B------:R-:W-:Y:S01]  /*0fc0*/  UMOV UR7, UR10 ;  /* 0x0000000a00077c82 */ /* 0x000fe20008000000 */
[----:B------:R-:W-:Y:S01]  /*0fd0*/  UMOV UR8, UR11 ;  /* 0x0000000b00087c82 */ /* 0x000fe20008000000 */
[----:B------:R-:W-:Y:S01]  /*0fe0*/  ISETP.NE.U32.AND P0, PT, RZ, UR7, PT ;  /* 0x00000007ff007c0c */ /* 0x000fe2000bf05070 */
[----:B------:R-:W0:Y:S01]  /*0ff0*/  LDC.64 R84, c[0x0][0x3b0] ;  /* 0x0000ec00ff547b82 */ /* 0x000e220000000a00 */
[----:B------:R-:W-:Y:S02]  /*1000*/  HFMA2 R87, -RZ, RZ, 0, 0 ;  /* 0x00000000ff577431 */ /* 0x000fe400000001ff */
        /* <DEDUP_REMOVED lines=23> */
[----:B0-----:R-:W-:Y:S01]  /*1180*/  MOV R86, RZ ;  /* 0x000000ff00567202 */ /* 0x001fe20000000f00 */
[----:B-1----:R-:W-:-:S07]  /*1190*/  HFMA2 R84, -RZ, RZ, 0, 0 ;  /* 0x00000000ff547431 */ /* 0x002fce00000001ff */
.L_x_4355:
        /* <DEDUP_REMOVED lines=32> */
.L_x_4357:
[----:B------:R-:W-:Y:S05]  /*13a0*/  BSYNC.RECONVERGENT B0 ;  /* 0x0000000000007941 */ /* 0x000fea0003800200 */
.L_x_4356:
        /* <DEDUP_REMOVED lines=54> */
.L_x_4360:
        /* <DEDUP_REMOVED lines=12> */
.L_x_4361:
        /* <DEDUP_REMOVED lines=12> */
.L_x_4362:
        /* <DEDUP_REMOVED lines=12> */
.L_x_4363:
        /* <DEDUP_REMOVED lines=12> */
.L_x_4364:
        /* <DEDUP_REMOVED lines=12> */
.L_x_4365:
        /* <DEDUP_REMOVED lines=12> */
.L_x_4366:
        /* <DEDUP_REMOVED lines=14> */
.L_x_4359:
        /* <DEDUP_REMOVED lines=13> */
[----:B------:R-:W-:Y:S01]  /*1d40*/  F2FP.F16.F32.PACK_AB R81, RZ, R79 ;  /* 0x0000004fff51723e */ /* 0x000fe200000000ff */
[----:B------:R-:W-:Y:S01]  /*1d50*/  FMUL.FTZ R76, R76, UR30 ;  /* 0x0000001e4c4c7c20 */ /* 0x000fe20008410000 */
[----:B------:R-:W-:Y:S01]  /*1d60*/  F2FP.F16.F32.PACK_AB R83, RZ, R82 ;  /* 0x00000052ff53723e */ /* 0x000fe200000000ff */
        /* <DEDUP_REMOVED lines=10> */
.L_x_4368:
        /* <DEDUP_REMOVED lines=9> */
.L_x_4369:
[----:B------:R-:W-:Y:S05]  /*1ea0*/  @!P1 BRA `(.L_x_4370) ;  /* 0x0000000000189947 */ /* 0x000fea0003800000 */
[----:B------:R-:W-:Y:S01]  /*1eb0*/  FMUL.FTZ R78, R79, UR27 ;  /* 0x0000001b4f4e7c20 */ /* 0x000fe20008410000 */
[----:B-----5:R-:W-:-:S03]  /*1ec0*/  LOP3.LUT P2, RZ, R100, 0xff0000, RZ, 0xc0, !PT ;  /* 0x00ff000064ff7812 */ /* 0x020fc6000784c0ff */
[----:B------:R-:W-:-:S05]  /*1ed0*/  FMUL.FTZ R78, R78, UR26 ;  /* 0x0000001a4e4e7c20 */ /* 0x000fca0008410000 */
[----:B------:R-:W-:-:S04]  /*1ee0*/  FSEL R78, R78, RZ, P2 ;  /* 0x000000ff4e4e7208 */ /* 0x000fc80001000000 */
[----:B------:R-:W-:-:S04]  /*1ef0*/  F2FP.F16.F32.PACK_AB R78, RZ, R78 ;  /* 0x0000004eff4e723e */ /* 0x000fc800000000ff */
[----:B------:R-:W-:-:S07]  /*1f00*/  PRMT R73, R78, 0x7610, R73 ;  /* 0x000076104e497816 */ /* 0x000fce0000000049 */
.L_x_4370:
[----:B------:R-:W-:Y:S05]  /*1f10*/  @!P1 BRA `(.L_x_4371) ;  /* 0x0000000000189947 */ /* 0x000fea0003800000 */
[----:B------:R-:W-:Y:S01]  /*1f20*/  FMUL.FTZ R78, R82, UR27 ;  /* 0x0000001b524e7c20 */ /* 0x000fe20008410000 */
[----:B-----5:R-:W-:-:S03]  /*1f30*/  LOP3.LUT P2, RZ, R100, 0xff000000, RZ, 0xc0, !PT ;  /* 0xff00000064ff7812 */ /* 0x020fc6000784c0ff */
[----:B------:R-:W-:-:S05]  /*1f40*/  FMUL.FTZ R78, R78, UR26 ;  /* 0x0000001a4e4e7c20 */ /* 0x000fca0008410000 */
[----:B------:R-:W-:-:S04]  /*1f50*/  FSEL R78, R78, RZ, P2 ;  /* 0x000000ff4e4e7208 */ /* 0x000fc80001000000 */
[----:B------:R-:W-:-:S04]  /*1f60*/  F2FP.F16.F32.PACK_AB R78, RZ, R78 ;  /* 0x0000004eff4e723e */ /* 0x000fc800000000ff */
[----:B------:R-:W-:-:S07]  /*1f70*/  PRMT R73, R73, 0x5410, R78 ;  /* 0x0000541049497816 */ /* 0x000fce000000004e */
.L_x_4371:
        /* <DEDUP_REMOVED lines=10> */
[----:B------:R-:W-:Y:S01]  /*2020*/  F2FP.F16.F32.PACK_AB R80, RZ, R80 ;  /* 0x00000050ff50723e */ /* 0x000fe200000000ff */
        /* <DEDUP_REMOVED lines=11> */
.L_x_4372:
[----:B------:R-:W-:Y:S05]  /*20e0*/  @!P1 BRA `(.L_x_4373) ;  /* 0x0000000000189947 */ /* 0x000fea0003800000 */
[----:B------:R-:W-:Y:S01]  /*20f0*/  FMUL.FTZ R78, R84, UR27 ;  /* 0x0000001b544e7c20 */ /* 0x000fe20008410000 */
[----:B-----5:R-:W-:-:S03]  /*2100*/  LOP3.LUT P2, RZ, R101, 0xff00, RZ, 0xc0, !PT ;  /* 0x0000ff0065ff7812 */ /* 0x020fc6000784c0ff */
[----:B------:R-:W-:-:S05]  /*2110*/  FMUL.FTZ R78, R78, UR26 ;  /* 0x0000001a4e4e7c20 */ /* 0x000fca0008410000 */
[----:B------:R-:W-:-:S04]  /*2120*/  FSEL R78, R78, RZ, P2 ;  /* 0x000000ff4e4e7208 */ /* 0x000fc80001000000 */
[----:B------:R-:W-:-:S04]  /*2130*/  F2FP.F16.F32.PACK_AB R78, RZ, R78 ;  /* 0x0000004eff4e723e */ /* 0x000fc800000000ff */
[----:B------:R-:W-:-:S07]  /*2140*/  PRMT R74, R74, 0x5410, R78 ;  /* 0x000054104a4a7816 */ /* 0x000fce000000004e */
.L_x_4373:
        /* <DEDUP_REMOVED lines=10> */
.L_x_4374:
        /* <DEDUP_REMOVED lines=11> */
.L_x_4358:
        /* <DEDUP_REMOVED lines=17> */
.L_x_4376:
[----:B------:R-:W-:Y:S05]  /*23b0*/  @!P1 BRA `(.L_x_4377) ;  /* 0x0000000000289947 */ /* 0x000fea0003800000 */
        /* <DEDUP_REMOVED lines=10> */
.L_x_4377:
[----:B------:R-:W-:Y:S05]  /*2460*/  @!P1 BRA `(.L_x_4378) ;  /* 0x0000000000289947 */ /* 0x000fea0003800000 */
        /* <DEDUP_REMOVED lines=10> */
.L_x_4378:
        /* <DEDUP_REMOVED lines=11> */
.L_x_4379:
        /* <DEDUP_REMOVED lines=11> */
.L_x_4380:
        /* <DEDUP_REMOVED lines=11> */
.L_x_4381:
        /* <DEDUP_REMOVED lines=11> */
.L_x_4382:
[----:B------:R-:W-:Y:S05]  /*27d0*/  @!P1 BRA `(.L_x_4367) ;  /* 0x0000000400c49947 */ /* 0x000fea0003800000 */
        /* <DEDUP_REMOVED lines=12> */
.L_x_4375:
        /* <DEDUP_REMOVED lines=23> */
[--C-:B------:R-:W-:Y:S01]  /*2a10*/  @P0 FFMA.FTZ R83, R13, UR9, R0.reuse ;  /* 0x000000090d530c23 */ /* 0x100fe20008010000 */
[----:B------:R-:W-:Y:S01]  /*2a20*/  @P0 FFMA.FTZ R78, R14, UR9, R0 ;  /* 0x000000090e4e0c23 */ /* 0x000fe20008010000 */
[----:B------:R-:W-:Y:S01]  /*2a30*/  @P0 FADD.FTZ R77, R12, -R77 ;  /* 0x8000004d0c4d0221 */ /* 0x000fe20000010000 */
[----:B------:R-:W-:Y:S01]  /*2a40*/  @P0 FADD.FTZ R81, R15, -R76 ;  /* 0x8000004c0f510221 */ /* 0x000fe20000010000 */
        /* <DEDUP_REMOVED lines=20> */
.L_x_4383:
[----:B------:R-:W-:Y:S05]  /*2b90*/  @!P1 BRA `(.L_x_4384) ;  /* 0x0000000000189947 */ /* 0x000fea0003800000 */
[----:B------:R-:W-:Y:S01]  /*2ba0*/  FMUL.FTZ R113, R113, UR27 ;  /* 0x0000001b71717c20 */ /* 0x000fe20008410000 */
[----:B------:R-:W-:-:S03]  /*2bb0*/  LOP3.LUT P0, RZ, R100, 0xff00, RZ, 0xc0, !PT ;  /* 0x0000ff0064ff7812 */ /* 0x000fc6000780c0ff */
[----:B------:R-:W-:-:S05]  /*2bc0*/  FMUL.FTZ R113, R113, UR26 ;  /* 0x0000001a71717c20 */ /* 0x000fca0008410000 */
[----:B------:R-:W-:-:S04]  /*2bd0*/  FSEL R113, R113, RZ, P0 ;  /* 0x000000ff71717208 */ /* 0x000fc80000000000 */
[----:B------:R-:W-:-:S04]  /*2be0*/  F2FP.F16.F32.PACK_AB R113, RZ, R113 ;  /* 0x00000071ff71723e */ /* 0x000fc800000000ff */
[----:B------:R-:W-:-:S07]  /*2bf0*/  PRMT R72, R72, 0x5410, R113 ;  /* 0x0000541048487816 */ /* 0x000fce0000000071 */
.L_x_4384:
[----:B------:R-:W-:Y:S05]  /*2c00*/  @!P1 BRA `(.L_x_4385) ;  /* 0x0000000000189947 */ /* 0x000fea0003800000 */
[----:B------:R-:W-:Y:S01]  /*2c10*/  FMUL.FTZ R112, R112, UR27 ;  /* 0x0000001b70707c20 */ /* 0x000fe20008410000 */
[----:B------:R-:W-:-:S03]  /*2c20*/  LOP3.LUT P0, RZ, R100, 0xff0000, RZ, 0xc0, !PT ;  /* 0x00ff000064ff7812 */ /* 0x000fc6000780c0ff */
[----:B------:R-:W-:-:S05]  /*2c30*/  FMUL.FTZ R112, R112, UR26 ;  /* 0x0000001a70707c20 */ /* 0x000fca0008410000 */
[----:B------:R-:W-:-:S04]  /*2c40*/  FSEL R112, R112, RZ, P0 ;  /* 0x000000ff70707208 */ /* 0x000fc80000000000 */
[----:B------:R-:W-:-:S04]  /*2c50*/  F2FP.F16.F32.PACK_AB R112, RZ, R112 ;  /* 0x00000070ff70723e */ /* 0x000fc800000000ff */
[----:B------:R-:W-:-:S07]  /*2c60*/  PRMT R73, R112, 0x7610, R73 ;  /* 0x0000761070497816 */ /* 0x000fce0000000049 */
.L_x_4385:
[----:B------:R-:W-:Y:S05]  /*2c70*/  @!P1 BRA `(.L_x_4386) ;  /* 0x0000000000189947 */ /* 0x000fea0003800000 */
[----:B------:R-:W-:Y:S01]  /*2c80*/  FMUL.FTZ R79, R79, UR27 ;  /* 0x0000001b4f4f7c20 */ /* 0x000fe20008410000 */
[----:B------:R-:W-:-:S03]  /*2c90*/  LOP3.LUT P0, RZ, R100, 0xff000000, RZ, 0xc0, !PT ;  /* 0xff00000064ff7812 */ /* 0x000fc6000780c0ff */
[----:B------:R-:W-:-:S05]  /*2ca0*/  FMUL.FTZ R79, R79, UR26 ;  /* 0x0000001a4f4f7c20 */ /* 0x000fca0008410000 */
[----:B------:R-:W-:-:S04]  /*2cb0*/  FSEL R79, R79, RZ, P0 ;  /* 0x000000ff4f4f7208 */ /* 0x000fc80000000000 */
[----:B------:R-:W-:-:S04]  /*2cc0*/  F2FP.F16.F32.PACK_AB R79, RZ, R79 ;  /* 0x0000004fff4f723e */ /* 0x000fc800000000ff */
[----:B------:R-:W-:-:S07]  /*2cd0*/  PRMT R73, R73, 0x5410, R79 ;  /* 0x0000541049497816 */ /* 0x000fce000000004f */
.L_x_4386:
[----:B------:R-:W-:Y:S05]  /*2ce0*/  @!P1 BRA `(.L_x_4387) ;  /* 0x0000000000189947 */ /* 0x000fea0003800000 */
[----:B------:R-:W-:Y:S01]  /*2cf0*/  FMUL.FTZ R84, R84, UR27 ;  /* 0x0000001b54547c20 */ /* 0x000fe20008410000 */
[----:B------:R-:W-:-:S03]  /*2d00*/  LOP3.LUT P0, RZ, R101, 0xff, RZ, 0xc0, !PT ;  /* 0x000000ff65ff7812 */ /* 0x000fc6000780c0ff */
[----:B------:R-:W-:-:S05]  /*2d10*/  FMUL.FTZ R84, R84, UR26 ;  /* 0x0000001a54547c20 */ /* 0x000fca0008410000 */
[----:B------:R-:W-:-:S04]  /*2d20*/  FSEL R84, R84, RZ, P0 ;  /* 0x000000ff54547208 */ /* 0x000fc80000000000 */
[----:B------:R-:W-:-:S04]  /*2d30*/  F2FP.F16.F32.PACK_AB R84, RZ, R84 ;  /* 0x00000054ff54723e */ /* 0x000fc800000000ff */
[----:B------:R-:W-:-:S07]  /*2d40*/  PRMT R74, R84, 0x7610, R74 ;  /* 0x00007610544a7816 */ /* 0x000fce000000004a */
.L_x_4387:
[----:B------:R-:W-:Y:S05]  /*2d50*/  @!P1 BRA `(.L_x_4388) ;  /* 0x0000000000189947 */ /* 0x000fea0003800000 */
[----:B------:R-:W-:Y:S01]  /*2d60*/  FMUL.FTZ R86, R86, UR27 ;  /* 0x0000001b56567c20 */ /* 0x000fe20008410000 */
[----:B------:R-:W-:-:S03]  /*2d70*/  LOP3.LUT P0, RZ, R101, 0xff00, RZ, 0xc0, !PT ;  /* 0x0000ff0065ff7812 */ /* 0x000fc6000780c0ff */
[----:B------:R-:W-:-:S05]  /*2d80*/  FMUL.FTZ R86, R86, UR26 ;  /* 0x0000001a56567c20 */ /* 0x000fca0008410000 */
[----:B------:R-:W-:-:S04]  /*2d90*/  FSEL R86, R86, RZ, P0 ;  /* 0x000000ff56567208 */ /* 0x000fc80000000000 */
[----:B------:R-:W-:-:S04]  /*2da0*/  F2FP.F16.F32.PACK_AB R86, RZ, R86 ;  /* 0x00000056ff56723e */ /* 0x000fc800000000ff */
[----:B------:R-:W-:-:S07]  /*2db0*/  PRMT R74, R74, 0x5410, R86 ;  /* 0x000054104a4a7816 */ /* 0x000fce0000000056 */
.L_x_4388:
[----:B------:R-:W-:Y:S05]  /*2dc0*/  @!P1 BRA `(.L_x_4389) ;  /* 0x0000000000189947 */ /* 0x000fea0003800000 */
[----:B------:R-:W-:Y:S01]  /*2dd0*/  FMUL.FTZ R79, R111, UR27 ;  /* 0x0000001b6f4f7c20 */ /* 0x000fe20008410000 */
[----:B------:R-:W-:-:S03]  /*2de0*/  LOP3.LUT P0, RZ, R101, 0xff0000, RZ, 0xc0, !PT ;  /* 0x00ff000065ff7812 */ /* 0x000fc6000780c0ff */
[----:B------:R-:W-:-:S05]  /*2df0*/  FMUL.FTZ R79, R79, UR26 ;  /* 0x0000001a4f4f7c20 */ /* 0x000fca0008410000 */
[----:B------:R-:W-:-:S04]  /*2e00*/  FSEL R79, R79, RZ, P0 ;  /* 0x000000ff4f4f7208 */ /* 0x000fc80000000000 */
[----:B------:R-:W-:-:S04]  /*2e10*/  F2FP.F16.F32.PACK_AB R79, RZ, R79 ;  /* 0x0000004fff4f723e */ /* 0x000fc800000000ff */
[----:B------:R-:W-:-:S07]  /*2e20*/  PRMT R75, R79, 0x7610, R75 ;  /* 0x000076104f4b7816 */ /* 0x000fce000000004b */
.L_x_4389:
        /* <DEDUP_REMOVED lines=12> */
.L_x_4367:
        /* <DEDUP_REMOVED lines=54> */
.L_x_4392:
[----:B------:R-:W-:Y:S05]  /*3250*/  @!P1 BRA `(.L_x_4393) ;  /* 0x0000000000189947 */ /* 0x000fea0003800000 */
[----:B------:R-:W-:Y:S01]  /*3260*/  FMUL.FTZ R84, R84, UR27 ;  /* 0x0000001b54547c20 */ /* 0x000fe20008410000 */
[----:B------:R-:W-:-:S03]  /*3270*/  LOP3.LUT P2, RZ, R98, 0xff00, RZ, 0xc0, !PT ;  /* 0x0000ff0062ff7812 */ /* 0x000fc6000784c0ff */
[----:B------:R-:W-:-:S05]  /*3280*/  FMUL.FTZ R84, R84, UR26 ;  /* 0x0000001a54547c20 */ /* 0x000fca0008410000 */
[----:B------:R-:W-:-:S04]  /*3290*/  FSEL R84, R84, RZ, P2 ;  /* 0x000000ff54547208 */ /* 0x000fc80001000000 */
[----:B------:R-:W-:-:S04]  /*32a0*/  F2FP.F16.F32.PACK_AB R84, RZ, R84 ;  /* 0x00000054ff54723e */ /* 0x000fc800000000ff */
[----:B------:R-:W-:-:S07]  /*32b0*/  PRMT R72, R72, 0x5410, R84 ;  /* 0x0000541048487816 */ /* 0x000fce0000000054 */
.L_x_4393:
[----:B------:R-:W-:Y:S05]  /*32c0*/  @!P1 BRA `(.L_x_4394) ;  /* 0x0000000000189947 */ /* 0x000fea0003800000 */
[----:B------:R-:W-:Y:S01]  /*32d0*/  FMUL.FTZ R81, R81, UR27 ;  /* 0x0000001b51517c20 */ /* 0x000fe20008410000 */
[----:B------:R-:W-:-:S03]  /*32e0*/  LOP3.LUT P2, RZ, R98, 0xff0000, RZ, 0xc0, !PT ;  /* 0x00ff000062ff7812 */ /* 0x000fc6000784c0ff */
[----:B------:R-:W-:-:S05]  /*32f0*/  FMUL.FTZ R81, R81, UR26 ;  /* 0x0000001a51517c20 */ /* 0x000fca0008410000 */
[----:B------:R-:W-:-:S04]  /*3300*/  FSEL R81, R81, RZ, P2 ;  /* 0x000000ff51517208 */ /* 0x000fc80001000000 */
[----:B------:R-:W-:-:S04]  /*3310*/  F2FP.F16.F32.PACK_AB R81, RZ, R81 ;  /* 0x00000051ff51723e */ /* 0x000fc800000000ff */
[----:B------:R-:W-:-:S07]  /*3320*/  PRMT R73, R81, 0x7610, R73 ;  /* 0x0000761051497816 */ /* 0x000fce0000000049 */
.L_x_4394:
[----:B------:R-:W-:Y:S05]  /*3330*/  @!P1 BRA `(.L_x_4395) ;  /* 0x0000000000189947 */ /* 0x000fea0003800000 */
[----:B------:R-:W-:Y:S01]  /*3340*/  FMUL.FTZ R78, R78, UR27 ;  /* 0x0000001b4e4e7c20 */ /* 0x000fe20008410000 */
[----:B------:R-:W-:-:S03]  /*3350*/  LOP3.LUT P2, RZ, R98, 0xff000000, RZ, 0xc0, !PT ;  /* 0xff00000062ff7812 */ /* 0x000fc6000784c0ff */
[----:B------:R-:W-:-:S05]  /*3360*/  FMUL.FTZ R78, R78, UR26 ;  /* 0x0000001a4e4e7c20 */ /* 0x000fca0008410000 */
[----:B------:R-:W-:-:S04]  /*3370*/  FSEL R78, R78, RZ, P2 ;  /* 0x000000ff4e4e7208 */ /* 0x000fc80001000000 */
[----:B------:R-:W-:-:S04]  /*3380*/  F2FP.F16.F32.PACK_AB R78, RZ, R78 ;  /* 0x0000004eff4e723e */ /* 0x000fc800000000ff */
[----:B------:R-:W-:-:S07]  /*3390*/  PRMT R73, R73, 0x5410, R78 ;  /* 0x0000541049497816 */ /* 0x000fce000000004e */
.L_x_4395:
[----:B------:R-:W-:Y:S05]  /*33a0*/  @!P1 BRA `(.L_x_4396) ;  /* 0x0000000000189947 */ /* 0x000fea0003800000 */
[----:B------:R-:W-:Y:S01]  /*33b0*/  FMUL.FTZ R0, R82, UR27 ;  /* 0x0000001b52007c20 */ /* 0x000fe20008410000 */
[----:B------:R-:W-:-:S03]  /*33c0*/  LOP3.LUT P2, RZ, R99, 0xff, RZ, 0xc0, !PT ;  /* 0x000000ff63ff7812 */ /* 0x000fc6000784c0ff */
[----:B------:R-:W-:-:S05]  /*33d0*/  FMUL.FTZ R0, R0, UR26 ;  /* 0x0000001a00007c20 */ /* 0x000fca0008410000 */
[----:B------:R-:W-:-:S04]  /*33e0*/  FSEL R0, R0, RZ, P2 ;  /* 0x000000ff00007208 */ /* 0x000fc80001000000 */
[----:B------:R-:W-:-:S04]  /*33f0*/  F2FP.F16.F32.PACK_AB R0, RZ, R0 ;  /* 0x00000000ff00723e */ /* 0x000fc800000000ff */
[----:B------:R-:W-:-:S07]  /*3400*/  PRMT R74, R0, 0x7610, R74 ;  /* 0x00007610004a7816 */ /* 0x000fce000000004a */
.L_x_4396:
[----:B------:R-:W-:Y:S05]  /*3410*/  @!P1 BRA `(.L_x_4397) ;  /* 0x0000000000189947 */ /* 0x000fea0003800000 */
[----:B------:R-:W-:Y:S01]  /*3420*/  FMUL.FTZ R0, R83, UR27 ;  /* 0x0000001b53007c20 */ /* 0x000fe20008410000 */
[----:B------:R-:W-:-:S03]  /*3430*/  LOP3.LUT P2, RZ, R99, 0xff00, RZ, 0xc0, !PT ;  /* 0x0000ff0063ff7812 */ /* 0x000fc6000784c0ff */
[----:B------:R-:W-:-:S05]  /*3440*/  FMUL.FTZ R0, R0, UR26 ;  /* 0x0000001a00007c20 */ /* 0x000fca0008410000 */
[----:B------:R-:W-:-:S04]  /*3450*/  FSEL R0, R0, RZ, P2 ;  /* 0x000000ff00007208 */ /* 0x000fc80001000000 */
[----:B------:R-:W-:-:S04]  /*3460*/  F2FP.F16.F32.PACK_AB R0, RZ, R0 ;  /* 0x00000000ff00723e */ /* 0x000fc800000000ff */
[----:B------:R-:W-:-:S07]  /*3470*/  PRMT R74, R74, 0x5410, R0 ;  /* 0x000054104a4a7816 */ /* 0x000fce0000000000 */
.L_x_4397:
[----:B------:R-:W-:Y:S05]  /*3480*/  @!P1 BRA `(.L_x_4398) ;  /* 0x0000000000189947 */ /* 0x000fea0003800000 */
[----:B------:R-:W-:Y:S01]  /*3490*/  FMUL.FTZ R0, R79, UR27 ;  /* 0x0000001b4f007c20 */ /* 0x000fe20008410000 */
[----:B------:R-:W-:-:S03]  /*34a0*/  LOP3.LUT P2, RZ, R99, 0xff0000, RZ, 0xc0, !PT ;  /* 0x00ff000063ff7812 */ /* 0x000fc6000784c0ff */
[----:B------:R-:W-:-:S05]  /*34b0*/  FMUL.FTZ R0, R0, UR26 ;  /* 0x0000001a00007c20 */ /* 0x000fca0008410000 */
[----:B------:R-:W-:-:S04]  /*34c0*/  FSEL R0, R0, RZ, P2 ;  /* 0x000000ff00007208 */ /* 0x000fc80001000000 */
[----:B------:R-:W-:-:S04]  /*34d0*/  F2FP.F16.F32.PACK_AB R0, RZ, R0 ;  /* 0x00000000ff00723e */ /* 0x000fc800000000ff */
[----:B------:R-:W-:-:S07]  /*34e0*/  PRMT R75, R0, 0x7610, R75 ;  /* 0x00007610004b7816 */ /* 0x000fce000000004b */
.L_x_4398:
        /* <DEDUP_REMOVED lines=11> */
.L_x_4391:
[----:B------:R-:W-:Y:S01]  /*35a0*/  ISETP.LT.AND P2, PT, RZ, UR31, PT ;  /* 0x0000001fff007c0c */ /* 0x000fe2000bf41270 */
[----:B------:R-:W-:-:S12]  /*35b0*/  @!P1 BRA `(.L_x_4400) ;  /* 0x0000000000289947 */ /* 0x000fd80003800000 */
        /* <DEDUP_REMOVED lines=10> */
.L_x_4400:
[----:B------:R-:W-:Y:S05]  /*3660*/  @!P1 BRA `(.L_x_4401) ;  /* 0x0000000000289947 */ /* 0x000fea0003800000 */
        /* <DEDUP_REMOVED lines=10> */
.L_x_4401:
[----:B------:R-:W-:Y:S05]  /*3710*/  @!P1 BRA `(.L_x_4402) ;  /* 0x0000000000289947 */ /* 0x000fea0003800000 */
        /* <DEDUP_REMOVED lines=10> */
.L_x_4402:
        /* <DEDUP_REMOVED lines=11> */
.L_x_4403:
        /* <DEDUP_REMOVED lines=11> */
.L_x_4404:
        /* <DEDUP_REMOVED lines=11> */
.L_x_4405:
        /* <DEDUP_REMOVED lines=11> */
.L_x_4406:
[----:B------:R-:W-:Y:S05]  /*3a80*/  @!P1 BRA `(.L_x_4399) ;  /* 0x0000000c00349947 */ /* 0x000fea0003800000 */
        /* <DEDUP_REMOVED lines=12> */
.L_x_4390:
        /* <DEDUP_REMOVED lines=12> */
[----:B------:R-:W-:Y:S06]  /*3c10*/  @!P1 BRA `(.L_x_4408) ;  /* 0x0000000000189947 */ /* 0x000fec0003800000 */
[----:B------:R-:W-:Y:S01]  /*3c20*/  FMUL.FTZ R77, R78, UR27 ;  /* 0x0000001b4e4d7c20 */ /* 0x000fe20008410000 */
[----:B-----5:R-:W-:-:S03]  /*3c30*/  LOP3.LUT P3, RZ, R98, 0xff, RZ, 0xc0, !PT ;  /* 0x000000ff62ff7812 */ /* 0x020fc6000786c0ff */
[----:B------:R-:W-:-:S05]  /*3c40*/  FMUL.FTZ R77, R77, UR26 ;  /* 0x0000001a4d4d7c20 */ /* 0x000fca0008410000 */
[----:B------:R-:W-:-:S04]  /*3c50*/  FSEL R77, R77, RZ, P3 ;  /* 0x000000ff4d4d7208 */ /* 0x000fc80001800000 */
[----:B------:R-:W-:-:S04]  /*3c60*/  F2FP.F16.F32.PACK_AB R77, RZ, R77 ;  /* 0x0000004dff4d723e */ /* 0x000fc800000000ff */
[----:B------:R-:W-:-:S07]  /*3c70*/  PRMT R72, R77, 0x7610, R72 ;  /* 0x000076104d487816 */ /* 0x000fce0000000048 */
.L_x_4408:
[----:B------:R-:W-:Y:S05]  /*3c80*/  @!P1 BRA `(.L_x_4409) ;  /* 0x0000000000189947 */ /* 0x000fea0003800000 */
[----:B------:R-:W-:Y:S01]  /*3c90*/  FMUL.FTZ R77, R79, UR27 ;  /* 0x0000001b4f4d7c20 */ /* 0x000fe20008410000 */
[----:B-----5:R-:W-:-:S03]  /*3ca0*/  LOP3.LUT P3, RZ, R98, 0xff00, RZ, 0xc0, !PT ;  /* 0x0000ff0062ff7812 */ /* 0x020fc6000786c0ff */
[----:B------:R-:W-:-:S05]  /*3cb0*/  FMUL.FTZ R77, R77, UR26 ;  /* 0x0000001a4d4d7c20 */ /* 0x000fca0008410000 */
[----:B------:R-:W-:-:S04]  /*3cc0*/  FSEL R77, R77, RZ, P3 ;  /* 0x000000ff4d4d7208 */ /* 0x000fc80001800000 */
[----:B------:R-:W-:-:S04]  /*3cd0*/  F2FP.F16.F32.PACK_AB R77, RZ, R77 ;  /* 0x0000004dff4d723e */ /* 0x000fc800000000ff */
[----:B------:R-:W-:-:S07]  /*3ce0*/  PRMT R72, R72, 0x5410, R77 ;  /* 0x0000541048487816 */ /* 0x000fce000000004d */
.L_x_4409:
        /* <DEDUP_REMOVED lines=26> */
.L_x_4410:
[----:B------:R-:W-:Y:S05]  /*3e90*/  @!P1 BRA `(.L_x_4411) ;  /* 0x0000000000189947 */ /* 0x000fea0003800000 */
[----:B------:R-:W-:Y:S01]  /*3ea0*/  FMUL.FTZ R0, R82, UR27 ;  /* 0x0000001b52007c20 */ /* 0x000fe20008410000 */
[----:B------:R-:W-:-:S03]  /*3eb0*/  LOP3.LUT P3, RZ, R98, 0xff000000, RZ, 0xc0, !PT ;  /* 0xff00000062ff7812 */ /* 0x000fc6000786c0ff */
[----:B------:R-:W-:-:S05]  /*3ec0*/  FMUL.FTZ R0, R0, UR26 ;  /* 0x0000001a00007c20 */ /* 0x000fca0008410000 */
[----:B------:R-:W-:-:S04]  /*3ed0*/  FSEL R0, R0, RZ, P3 ;  /* 0x000000ff00007208 */ /* 0x000fc80001800000 */
[----:B------:R-:W-:-:S04]  /*3ee0*/  F2FP.F16.F32.PACK_AB R0, RZ, R0 ;  /* 0x00000000ff00723e */ /* 0x000fc800000000ff */
[----:B------:R-:W-:-:S07]  /*3ef0*/  PRMT R73, R73, 0x5410, R0 ;  /* 0x0000541049497816 */ /* 0x000fce0000000000 */
.L_x_4411:
        /* <DEDUP_REMOVED lines=12> */
.L_x_4412:
[----:B------:R-:W-:Y:S05]  /*3fc0*/  @!P1 BRA `(.L_x_4413) ;  /* 0x0000000000189947 */ /* 0x000fea0003800000 */
[----:B------:R-:W-:Y:S01]  /*3fd0*/  FMUL.FTZ R0, R79, UR27 ;  /* 0x0000001b4f007c20 */ /* 0x000fe20008410000 */
[----:B------:R-:W-:-:S03]  /*3fe0*/  LOP3.LUT P2, RZ, R99, 0xff00, RZ, 0xc0, !PT ;  /* 0x0000ff0063ff7812 */ /* 0x000fc6000784c0ff */
[----:B------:R-:W-:-:S05]  /*3ff0*/  FMUL.FTZ R0, R0, UR26 ;  /* 0x0000001a00007c20 */ /* 0x000fca0008410000 */
[----:B------:R-:W-:-:S04]  /*4000*/  FSEL R0, R0, RZ, P2 ;  /* 0x000000ff00007208 */ /* 0x000fc80001000000 */
[----:B------:R-:W-:-:S04]  /*4010*/  F2FP.F16.F32.PACK_AB R0, RZ, R0 ;  /* 0x00000000ff00723e */ /* 0x000fc800000000ff */
[----:B------:R-:W-:-:S07]  /*4020*/  PRMT R74, R74, 0x5410, R0 ;  /* 0x000054104a4a7816 */ /* 0x000fce0000000000 */
.L_x_4413:
[----:B------:R-:W-:Y:S05]  /*4030*/  @!P1 BRA `(.L_x_4414) ;  /* 0x0000000000189947 */ /* 0x000fea0003800000 */
[----:B------:R-:W-:Y:S01]  /*4040*/  FMUL.FTZ R0, R80, UR27 ;  /* 0x0000001b50007c20 */ /* 0x000fe20008410000 */
[----:B------:R-:W-:-:S03]  /*4050*/  LOP3.LUT P2, RZ, R99, 0xff0000, RZ, 0xc0, !PT ;  /* 0x00ff000063ff7812 */ /* 0x000fc6000784c0ff */
[----:B------:R-:W-:-:S05]  /*4060*/  FMUL.FTZ R0, R0, UR26 ;  /* 0x0000001a00007c20 */ /* 0x000fca0008410000 */
[----:B------:R-:W-:-:S04]  /*4070*/  FSEL R0, R0, RZ, P2 ;  /* 0x000000ff00007208 */ /* 0x000fc80001000000 */
[----:B------:R-:W-:-:S04]  /*4080*/  F2FP.F16.F32.PACK_AB R0, RZ, R0 ;  /* 0x00000000ff00723e */ /* 0x000fc800000000ff */
[----:B------:R-:W-:-:S07]  /*4090*/  PRMT R75, R0, 0x7610, R75 ;  /* 0x00007610004b7816 */ /* 0x000fce000000004b */
.L_x_4414:
        /* <DEDUP_REMOVED lines=11> */
.L_x_4407:
        /* <DEDUP_REMOVED lines=12> */
.L_x_4415:
        /* <DEDUP_REMOVED lines=12> */
.L_x_4416:
        /* <DEDUP_REMOVED lines=12> */
.L_x_4417:
        /* <DEDUP_REMOVED lines=12> */
.L_x_4418:
        /* <DEDUP_REMOVED lines=12> */
.L_x_4419:
        /* <DEDUP_REMOVED lines=12> */
.L_x_4420:
        /* <DEDUP_REMOVED lines=12> */
.L_x_4421:
        /* <DEDUP_REMOVED lines=13> */
.L_x_4399:
        /* <DEDUP_REMOVED lines=12> */
.L_x_4353:
        /* <DEDUP_REMOVED lines=17> */
.L_x_4423:
        /* <DEDUP_REMOVED lines=13> */
.L_x_8079:


//--------------------- .text._ZN10layer_norm13ln_bwd_kernelINS_13Kernel_traitsIf6__halfS2_S2_fjLj2048ELj1ELj1ELj4ELj16ENS_18Kernel_traits_baseILj2048EfS2_S2_S2_fjLj128EEEEELb1ELb1ELb0ELb0EEEvNS_9BwdParamsE --------------------------
	.section	.text._ZN10layer_norm13ln_bwd_kernelINS_13Kernel_traitsIf6__halfS2_S2_fjLj2048ELj1ELj1ELj4ELj16ENS_18Kernel_traits_baseILj2048EfS2_S2_S2_fjLj128EEEEELb1ELb1ELb0ELb0EEEvNS_9BwdParamsE,"ax",@progbits
	.align	128
        .global         _ZN10layer_norm13ln_bwd_kernelINS_13Kernel_traitsIf6__halfS2_S2_fjLj2048ELj1ELj1ELj4ELj16ENS_18Kernel_traits_baseILj2048EfS2_S2_S2_fjLj128EEEEELb1ELb1ELb0ELb0EEEvNS_9BwdParamsE
        .type           _ZN10layer_norm13ln_bwd_kernelINS_13Kernel_traitsIf6__halfS2_S2_fjLj2048ELj1ELj1ELj4ELj16ENS_18Kernel_traits_baseILj2048EfS2_S2_S2_fjLj128EEEEELb1ELb1ELb0ELb0EEEvNS_9BwdParamsE,@function
        .size           _ZN10layer_norm13ln_bwd_kernelINS_13Kernel_traitsIf6__halfS2_S2_fjLj2048ELj1ELj1ELj4ELj16ENS_18Kernel_traits_baseILj2048EfS2_S2_S2_fjLj128EEEEELb1ELb1ELb0ELb0EEEvNS_9BwdParamsE,(.L_x_8080 - _ZN10layer_norm13ln_bwd_kernelINS_13Kernel_traitsIf6__halfS2_S2_fjLj2048ELj1ELj1ELj4ELj16ENS_18Kernel_traits_baseILj2048EfS2_S2_S2_fjLj128EEEEELb1ELb1ELb0ELb0EEEvNS_9BwdParamsE)
        .other          _ZN10layer_norm13ln_bwd_kernelINS_13Kernel_traitsIf6__halfS2_S2_fjLj2048ELj1ELj1ELj4ELj16ENS_18Kernel_traits_baseILj2048EfS2_S2_S2_fjLj128EEEEELb1ELb1ELb0ELb0EEEvNS_9BwdParamsE,@"STO_CUDA_ENTRY STV_DEFAULT"
_ZN10layer_norm13ln_bwd_kernelINS_13Kernel_traitsIf6__halfS2_S2_fjLj2048ELj1ELj1ELj4ELj16ENS_18Kernel_traits_baseILj2048EfS2_S2_S2_fjLj128EEEEELb1ELb1ELb0ELb0EEEvNS_9BwdParamsE:
.text._ZN10layer_norm13ln_bwd_kernelINS_13Kernel_traitsIf6__halfS2_S2_fjLj2048ELj1ELj1ELj4ELj16ENS_18Kernel_traits_baseILj2048EfS2_S2_S2_fjLj128EEEEELb1ELb1ELb0ELb0EEEvNS_9BwdParamsE:
        /* <DEDUP_REMOVED lines=94> */
.L_x_4446:
[----:B------:R-:W1:Y:S01]  /*05e0*/  @UP0 LDCU.64 UR4, c[0x0][0x3e0] ;  /* 0x00007c00ff0407ac */ /* 0x000e620008000a00 */
        /* <DEDUP_REMOVED lines=20> */
[----:B------:R-:W-:Y:S01]  /*0730*/  ULEA.HI UR5, UR5, UR4, URZ, 0x3 ;  /* 0x0000000405057291 */ /* 0x000fe2000f8f18ff */
[----:B---3--:R-:W-:-:S05]  /*0740*/  @P0 HADD2.F32 R0, -RZ, R108.H0_H0 ;  /* 0x2000006cff000230 */ /* 0x008fca0000004100 */
[----:B------:R-:W-:Y:S02]  /*0750*/  MOV R108, UR5 ;  /* 0x00000005006c7c02 */ /* 0x000fe40008000f00 */
[----:B------:R-:W-:Y:S02]  /*0760*/  @P0 R2UR UR4, R0 ;  /* 0x00000000000402ca */ /* 0x000fe400000e0000 */
[----:B------:R-:W-:Y:S02]  /*0770*/  LEA.HI.SX32 R0, R108, R135, 0x1d ;  /* 0x000000876c007211 */ /* 0x000fe400078feaff */
[----:B------:R-:W-:Y:S02]  /*0780*/  CS2R R108, SRZ ;  /* 0x00000000006c7805 */ /* 0x000fe4000001ff00 */
[----:B----4-:R-:W-:Y:S02]  /*0790*/  R2UR UR26, R110 ;  /* 0x000000006e1a72ca */ /* 0x010fe400000e0000 */
[----:B------:R-:W-:-:S05]  /*07a0*/  MOV R111, R0 ;  /* 0x00000000006f7202 */ /* 0x000fca0000000f00 */
        /* <DEDUP_REMOVED lines=17> */
[----:B---3--:R-:W-:Y:S02]  /*08c0*/  HADD2.F32 R122, -RZ, R108.H0_H0 ;  /* 0x2000006cff7a7230 */ /* 0x008fe40000004100 */
[----:B------:R-:W-:-:S03]  /*08d0*/  HADD2.F32 R126, -RZ, R109.H0_H0 ;  /* 0x2000006dff7e7230 */ /* 0x000fc60000004100 */
[C---:B------:R-:W-:Y:S01]  /*08e0*/  FADD.FTZ R122, -R135.reuse, R122 ;  /* 0x0000007a877a7221 */ /* 0x040fe20000010100 */
[----:B------:R-:W-:Y:S02]  /*08f0*/  HADD2.F32 R124, -RZ, R108.H1_H1 ;  /* 0x3000006cff7c7230 */ /* 0x000fe40000004100 */
[C---:B------:R-:W-:Y:S01]  /*0900*/  FADD.FTZ R119, -R135.reuse, R126 ;  /* 0x0000007e87777221 */ /* 0x040fe20000010100 */
[----:B----4-:R-:W-:Y:S02]  /*0910*/  HADD2.F32 R131, -RZ, R112.H0_H0 ;  /* 0x20000070ff837230 */ /* 0x010fe40000004100 */
[----:B------:R-:W-:Y:S01]  /*0920*/  FMUL.FTZ R133, R122, UR26 ;  /* 0x0000001a7a857c20 */ /* 0x000fe20008410000 */
[----:B------:R-:W-:Y:S02]  /*0930*/  HADD2.F32 R128, -RZ, R109.H1_H1 ;  /* 0x3000006dff807230 */ /* 0x000fe40000004100 */
[----:B------:R-:W-:Y:S02]  /*0940*/  HADD2.F32 R134, -RZ, R111.H0_H0 ;  /* 0x2000006fff867230 */ /* 0x000fe40000004100 */
[----:B------:R-:W-:Y:S01]  /*0950*/  FADD.FTZ R124, -R135, R124 ;  /* 0x0000007c877c7221 */ /* 0x000fe20000010100 */
[----:B------:R-:W-:-:S02]  /*0960*/  HADD2.F32 R109, -RZ, R113.H0_H0 ;  /* 0x20000071ff6d7230 */ /* 0x000fc40000004100 */
[----:B------:R-:W-:Y:S01]  /*0970*/  FADD.FTZ R64, R64, R131 ;  /* 0x0000008340407221 */ /* 0x000fe20000010000 */
[----:B------:R-:W-:Y:S02]  /*0980*/  HADD2.F32 R112, -RZ, R112.H1_H1 ;  /* 0x30000070ff707230 */ /* 0x000fe40000004100 */
[-C--:B------:R-:W-:Y:S01]  /*0990*/  FFMA.FTZ R48, R133, R131.reuse, R48 ;  /* 0x0000008385307223 */ /* 0x080fe20000010030 */
[----:B------:R-:W-:Y:S01]  /*09a0*/  FMUL.FTZ R119, R119, UR26 ;  /* 0x0000001a77777c20 */ /* 0x000fe20008410000 */
[C---:B------:R-:W-:Y:S01]  /*09b0*/  FADD.FTZ R128, -R135.reuse, R128 ;  /* 0x0000008087807221 */ /* 0x040fe20000010100 */
[----:B-----5:R-:W-:Y:S01]  /*09c0*/  FMUL.FTZ R131, R32, R131 ;  /* 0x0000008320837220 */ /* 0x020fe20000410000 */
[----:B------:R-:W-:Y:S01]  /*09d0*/  FADD.FTZ R127, -R135, R134 ;  /* 0x00000086877f7221 */ /* 0x000fe20000010100 */
[--C-:B------:R-:W-:Y:S02]  /*09e0*/  HADD2.F32 R130, -RZ, R110.reuse.H0_H0 ;  /* 0x2000006eff827230 */ /* 0x100fe40000004100 */
[----:B------:R-:W-:Y:S01]  /*09f0*/  FMUL.FTZ R134, R124, UR26 ;  /* 0x0000001a7c867c20 */ /* 0x000fe20008410000 */
[----:B------:R-:W-:-:S02]  /*0a00*/  HADD2.F32 R132, -RZ, R110.H1_H1 ;  /* 0x3000006eff847230 */ /* 0x000fc40000004100 */
[----:B------:R-:W-:Y:S01]  /*0a10*/  FADD.FTZ R66, R66, R109 ;  /* 0x0000006d42427221 */ /* 0x000fe20000010000 */
[----:B------:R-:W-:Y:S02]  /*0a20*/  HADD2.F32 R110, -RZ, R113.H1_H1 ;  /* 0x30000071ff6e7230 */ /* 0x000fe40000004100 */
[-C--:B------:R-:W-:Y:S01]  /*0a30*/  FFMA.FTZ R50, R119, R109.reuse, R50 ;  /* 0x0000006d77327223 */ /* 0x080fe20000010032 */
[----:B------:R-:W-:Y:S01]  /*0a40*/  FMUL.FTZ R124, R34, R109 ;  /* 0x0000006d227c7220 */ /* 0x000fe20000410000 */
[----:B------:R-:W-:Y:S02]  /*0a50*/  HADD2.F32 R140, -RZ, R111.H1_H1 ;  /* 0x3000006fff8c7230 */ /* 0x000fe40000004100 */
[----:B0-----:R-:W-:Y:S01]  /*0a60*/  FMUL.FTZ R120, R33, R112 ;  /* 0x0000007021787220 */ /* 0x001fe20000410000 */
[----:B------:R-:W-:Y:S01]  /*0a70*/  FMUL.FTZ R122, R128, UR26 ;  /* 0x0000001a807a7c20 */ /* 0x000fe20008410000 */
[----:B------:R-:W-:Y:S01]  /*0a80*/  FADD.FTZ R109, RZ, R131 ;  /* 0x00000083ff6d7221 */ /* 0x000fe20000010000 */
[----:B------:R-:W-:Y:S01]  /*0a90*/  FFMA.FTZ R111, R133, R131, RZ ;  /* 0x00000083856f7223 */ /* 0x000fe200000100ff */
[----:B------:R-:W-:Y:S01]  /*0aa0*/  FADD.FTZ R67, R67, R110 ;  /* 0x0000006e43437221 */ /* 0x000fe20000010000 */
[-C--:B------:R-:W-:Y:S01]  /*0ab0*/  FFMA.FTZ R51, R122, R110.reuse, R51 ;  /* 0x0000006e7a337223 */ /* 0x080fe20000010033 */
[----:B------:R-:W-:Y:S01]  /*0ac0*/  FMUL.FTZ R121, R35, R110 ;  /* 0x0000006e23797220 */ /* 0x000fe20000410000 */
[----:B------:R-:W-:Y:S01]  /*0ad0*/  FADD.FTZ R109, R109, R120 ;  /* 0x000000786d6d7221 */ /* 0x000fe20000010000 */
[C---:B------:R-:W-:Y:S01]  /*0ae0*/  FFMA.FTZ R110, R134.reuse, R120, R111 ;  /* 0x00000078866e7223 */ /* 0x040fe2000001006f */
[----:B------:R-:W-:Y:S01]  /*0af0*/  FADD.FTZ R65, R65, R112 ;  /* 0x0000007041417221 */ /* 0x000fe20000010000 */
[----:B------:R-:W-:Y:S01]  /*0b00*/  FFMA.FTZ R49, R134, R112, R49 ;  /* 0x0000007086317223 */ /* 0x000fe20000010031 */
[----:B------:R-:W-:-:S02]  /*0b10*/  HADD2.F32 R113, -RZ, R114.H0_H0 ;  /* 0x20000072ff717230 */ /* 0x000fc40000004100 */
[----:B------:R-:W-:Y:S01]  /*0b20*/  FADD.FTZ R112, R109, R124 ;  /* 0x0000007c6d707221 */ /* 0x000fe20000010000 */
[----:B------:R-:W-:Y:S01]  /*0b30*/  FADD.FTZ R123, -R135, R130 ;  /* 0x00000082877b7221 */ /* 0x000fe20000010100 */
[----:B------:R-:W-:Y:S01]  /*0b40*/  FFMA.FTZ R109, R119, R124, R110 ;  /* 0x0000007c776d7223 */ /* 0x000fe2000001006e */
[----:B------:R-:W-:Y:S02]  /*0b50*/  HADD2.F32 R114, -RZ, R114.H1_H1 ;  /* 0x30000072ff727230 */ /* 0x000fe40000004100 */
[----:B------:R-:W-:Y:S01]  /*0b60*/  FADD.FTZ R132, -R135, R132 ;  /* 0x0000008487847221 */ /* 0x000fe20000010100 */
[----:B------:R-:W-:Y:S01]  /*0b70*/  FMUL.FTZ R123, R123, UR26 ;  /* 0x0000001a7b7b7c20 */ /* 0x000fe20008410000 */
[----:B------:R-:W-:Y:S01]  /*0b80*/  FMUL.FTZ R126, R36, R113 ;  /* 0x00000071247e7220 */ /* 0x000fe20000410000 */
[----:B------:R-:W-:Y:S01]  /*0b90*/  FADD.FTZ R111, R112, R121 ;  /* 0x00000079706f7221 */ /* 0x000fe20000010000 */
[----:B------:R-:W-:Y:S01]  /*0ba0*/  FFMA.FTZ R110, R122, R121, R109 ;  /* 0x000000797a6e7223 */ /* 0x000fe2000001006d */
[----:B------:R-:W-:-:S02]  /*0bb0*/  HADD2.F32 R129, -RZ, R115.H0_H0 ;  /* 0x20000073ff817230 */ /* 0x000fc40000004100 */
[----:B------:R-:W-:Y:S01]  /*0bc0*/  FMUL.FTZ R128, R132, UR26 ;  /* 0x0000001a84807c20 */ /* 0x000fe20008410000 */
[----:B------:R-:W-:Y:S01]  /*0bd0*/  FMUL.FTZ R125, R37, R114 ;  /* 0x00000072257d7220 */ /* 0x000fe20000410000 */
[----:B------:R-:W-:Y:S01]  /*0be0*/  FADD.FTZ R112, R111, R126 ;  /* 0x0000007e6f707221 */ /* 0x000fe20000010000 */
[----:B------:R-:W-:Y:S01]  /*0bf0*/  FFMA.FTZ R109, R123, R126, R110 ;  /* 0x0000007e7b6d7223 */ /* 0x000fe2000001006e */
[----:B------:R-:W-:Y:S02]  /*0c00*/  HADD2.F32 R108, -RZ, R115.H1_H1 ;  /* 0x30000073ff6c7230 */ /* 0x000fe40000004100 */
        /* <DEDUP_REMOVED lines=20> */
.L_x_4426:
[----:B------:R-:W-:Y:S05]  /*0d50*/  BSYNC.RECONVERGENT B0 ;  /* 0x0000000000007941 */ /* 0x000fea0003800200 */
.L_x_4425:
        /* <DEDUP_REMOVED lines=18> */
[--C-:B------:R-:W-:Y:S02]  /*0e80*/  HADD2.F32 R110, -RZ, R9.reuse.H0_H0 ;  /* 0x20000009ff6e7230 */ /* 0x100fe40000004100 */
[--C-:B------:R-:W-:Y:S02]  /*0e90*/  HADD2.F32 R114, -RZ, R10.reuse.H0_H0 ;  /* 0x2000000aff727230 */ /* 0x100fe40000004100 */
[----:B------:R-:W-:Y:S02]  /*0ea0*/  HADD2.F32 R10, -RZ, R10.H1_H1 ;  /* 0x3000000aff0a7230 */ /* 0x000fe40000004100 */
[----:B------:R-:W-:Y:S01]  /*0eb0*/  FADD.FTZ R8, -R135, R8 ;  /* 0x0000000887087221 */ /* 0x000fe20000010100 */
[----:B------:R-:W-:-:S02]  /*0ec0*/  HADD2.F32 R112, -RZ, R9.H1_H1 ;  /* 0x30000009ff707230 */ /* 0x000fc40000004100 */
[C---:B------:R-:W-:Y:S01]  /*0ed0*/  FADD.FTZ R110, -R135.reuse, R110 ;  /* 0x0000006e876e7221 */ /* 0x040fe20000010100 */
[--C-:B------:R-:W-:Y:S02]  /*0ee0*/  HADD2.F32 R116, -RZ, R11.reuse.H0_H0 ;  /* 0x2000000bff747230 */ /* 0x100fe40000004100 */
[C---:B------:R-:W-:Y:S01]  /*0ef0*/  FADD.FTZ R111, -R135.reuse, R10 ;  /* 0x0000000a876f7221 */ /* 0x040fe20000010100 */
[--C-:B----4-:R-:W-:Y:S02]  /*0f00*/  HADD2.F32 R9, -RZ, R4.reuse.H0_H0 ;  /* 0x20000004ff097230 */ /* 0x110fe40000004100 */
[----:B------:R-:W-:Y:S01]  /*0f10*/  FADD.FTZ R3, -R135, R14 ;  /* 0x0000000e87037221 */ /* 0x000fe20000010100 */
[----:B------:R-:W-:Y:S02]  /*0f20*/  HADD2.F32 R118, -RZ, R11.H1_H1 ;  /* 0x3000000bff767230 */ /* 0x000fe40000004100 */
[----:B------:R-:W-:Y:S02]  /*0f30*/  HADD2.F32 R10, -RZ, R4.H1_H1 ;  /* 0x30000004ff0a7230 */ /* 0x000fe40000004100 */
[----:B------:R-:W-:Y:S01]  /*0f40*/  FMUL.FTZ R4, R8, UR26 ;  /* 0x0000001a08047c20 */ /* 0x000fe20008410000 */
[----:B------:R-:W-:-:S02]  /*0f50*/  HADD2.F32 R11, -RZ, R5.H0_H0 ;  /* 0x20000005ff0b7230 */ /* 0x000fc40000004100 */
[C---:B------:R-:W-:Y:S01]  /*0f60*/  FADD.FTZ R112, -R135.reuse, R112 ;  /* 0x0000007087707221 */ /* 0x040fe20000010100 */
[----:B0-----:R-:W-:Y:S02]  /*0f70*/  HADD2.F32 R12, -RZ, R5.H1_H1 ;  /* 0x30000005ff0c7230 */ /* 0x001fe40000004100 */
[C---:B------:R-:W-:Y:S01]  /*0f80*/  FADD.FTZ R113, -R135.reuse, R116 ;  /* 0x0000007487717221 */ /* 0x040fe20000010100 */
[----:B------:R-:W-:Y:S01]  /*0f90*/  FMUL.FTZ R5, R110, UR26 ;  /* 0x0000001a6e057c20 */ /* 0x000fe20008410000 */
[----:B------:R-:W-:Y:S01]  /*0fa0*/  FADD.FTZ R114, -R135, R114 ;  /* 0x0000007287727221 */ /* 0x000fe20000010100 */
[--C-:B------:R-:W-:Y:S02]  /*0fb0*/  HADD2.F32 R15, -RZ, R6.reuse.H0_H0 ;  /* 0x20000006ff0f7230 */ /* 0x100fe40000004100 */
[----:B------:R-:W-:Y:S02]  /*0fc0*/  HADD2.F32 R116, -RZ, R6.H1_H1 ;  /* 0x30000006ff747230 */ /* 0x000fe40000004100 */
[----:B-----5:R-:W-:Y:S01]  /*0fd0*/  FMUL.FTZ R6, R16, R9 ;  /* 0x0000000910067220 */ /* 0x020fe20000410000 */
[----:B------:R-:W-:-:S02]  /*0fe0*/  HADD2.F32 R115, -RZ, R7.H0_H0 ;  /* 0x20000007ff737230 */ /* 0x000fc40000004100 */
[----:B------:R-:W-:Y:S01]  /*0ff0*/  FMUL.FTZ R3, R3, UR26 ;  /* 0x0000001a03037c20 */ /* 0x000fe20008410000 */
[----:B------:R-:W-:Y:S02]  /*1000*/  HADD2.F32 R140, -RZ, R7.H1_H1 ;  /* 0x30000007ff8c7230 */ /* 0x000fe40000004100 */
[----:B------:R-:W-:Y:S01]  /*1010*/  FADD.FTZ R73, R73, R10 ;  /* 0x0000000a49497221 */ /* 0x000fe20000010000 */
[-C--:B------:R-:W-:Y:S01]  /*1020*/  FFMA.FTZ R57, R4, R10.reuse, R57 ;  /* 0x0000000a04397223 */ /* 0x080fe20000010039 */
[----:B------:R-:W-:Y:S01]  /*1030*/  FMUL.FTZ R7, R17, R10 ;  /* 0x0000000a11077220 */ /* 0x000fe20000410000 */
[----:B------:R-:W-:Y:S01]  /*1040*/  FADD.FTZ R74, R74, R11 ;  /* 0x0000000b4a4a7221 */ /* 0x000fe20000010000 */
[----:B------:R-:W-:Y:S01]  /*1050*/  FMUL.FTZ R8, R112, UR26 ;  /* 0x0000001a70087c20 */ /* 0x000fe20008410000 */
[-C--:B------:R-:W-:Y:S01]  /*1060*/  FFMA.FTZ R58, R5, R11.reuse, R58 ;  /* 0x0000000b053a7223 */ /* 0x080fe2000001003a */
[----:B------:R-:W-:Y:S01]  /*1070*/  FMUL.FTZ R10, R18, R11 ;  /* 0x0000000b120a7220 */ /* 0x000fe20000410000 */
[----:B------:R-:W-:Y:S01]  /*1080*/  FMUL.FTZ R11, R114, UR26 ;  /* 0x0000001a720b7c20 */ /* 0x000fe20008410000 */
        /* <DEDUP_REMOVED lines=13> */
[----:B------:R-:W-:-:S03]  /*1160*/  FFMA.FTZ R15, R5, R10, R108 ;  /* 0x0000000a050f7223 */ /* 0x000fc6000001006c */
        /* <DEDUP_REMOVED lines=8> */
[----:B------:R-:W-:Y:S01]  /*11f0*/  FADD.FTZ R118, -R135, R118 ;  /* 0x0000007687767221 */ /* 0x000fe20000010100 */
[----:B------:R-:W-:Y:S01]  /*1200*/  FMUL.FTZ R15, R113, UR26 ;  /* 0x0000001a710f7c20 */ /* 0x000fe20008410000 */
[----:B------:R-:W-:Y:S01]  /*1210*/  FMUL.FTZ R116, R22, R115 ;  /* 0x0000007316747220 */ /* 0x000fe20000410000 */
        /* <DEDUP_REMOVED lines=12> */
.L_x_4428:
[----:B------:R-:W-:Y:S05]  /*12e0*/  BSYNC.RECONVERGENT B0 ;  /* 0x0000000000007941 */ /* 0x000fea0003800200 */
.L_x_4427:
        /* <DEDUP_REMOVED lines=32> */
.L_x_4430:
[----:B------:R-:W-:Y:S05]  /*14f0*/  BSYNC.RECONVERGENT B0 ;  /* 0x0000000000007941 */ /* 0x000fea0003800200 */
.L_x_4429:
        /* <DEDUP_REMOVED lines=45> */
[----:B------:R-:W-:Y:S01]  /*17d0*/  FFMA.FTZ R144, R128, UR4, R112 ;  /* 0x0000000480907c23 */ /* 0x000fe20008010070 */
[----:B------:R-:W-:Y:S01]  /*17e0*/  FMUL.FTZ R114, R113, UR9 ;  /* 0x0000000971727c20 */ /* 0x000fe20008410000 */
[----:B------:R-:W-:-:S02]  /*17f0*/  HFMA2 R113, -RZ, RZ, 0, 0 ;  /* 0x00000000ff717431 */ /* 0x000fc400000001ff */
[----:B------:R-:W-:Y:S01]  /*1800*/  FMUL.FTZ R140, R140, UR9 ;  /* 0x000000098c8c7c20 */ /* 0x000fe20008410000 */
[----:B------:R-:W-:Y:S01]  /*1810*/  FMUL.FTZ R146, R146, UR26 ;  /* 0x0000001a92927c20 */ /* 0x000fe20008410000 */
[----:B------:R-:W-:Y:S01]  /*1820*/  FMUL.FTZ R141, R114, UR21 ;  /* 0x00000015728d7c20 */ /* 0x000fe20008410000 */
[--C-:B-----5:R-:W-:Y:S02]  /*1830*/  @P6 HADD2.F32 R114, -RZ, R109.reuse.H0_H0 ;  /* 0x2000006dff726230 */ /* 0x120fe40000004100 */
[----:B------:R-:W-:Y:S01]  /*1840*/  FMUL.FTZ R148, R140, UR21 ;  /* 0x000000158c947c20 */ /* 0x000fe20008410000 */
[----:B------:R-:W-:Y:S02]  /*1850*/  @P1 HADD2.F32 R109, -RZ, R109.H1_H1 ;  /* 0x3000006dff6d1230 */ /* 0x000fe40000004100 */
[----:B------:R-:W-:Y:S01]  /*1860*/  FMUL.FTZ R115, R42, R141 ;  /* 0x0000008d2a737220 */ /* 0x000fe20000410000 */
[----:B------:R-:W-:Y:S01]  /*1870*/  LOP3.LUT P5, RZ, R139, 0xff00, RZ, 0xc0, !PT ;  /* 0x0000ff008bff7812 */ /* 0x000fe200078ac0ff */
[----:B------:R-:W-:Y:S01]  /*1880*/  @P6 FMUL.FTZ R113, R141, R114 ;  /* 0x000000728d716220 */ /* 0x000fe20000410000 */
[----:B------:R-:W-:Y:S01]  /*1890*/  FMUL.FTZ R146, R146, UR9 ;  /* 0x0000000992927c20 */ /* 0x000fe20008410000 */
[----:B------:R-:W-:-:S02]  /*18a0*/  CS2R R142, SRZ ;  /* 0x00000000008e7805 */ /* 0x000fc4000001ff00 */
[----:B------:R-:W-:Y:S01]  /*18b0*/  FSEL R114, R115, RZ, P6 ;  /* 0x000000ff73727208 */ /* 0x000fe20003000000 */
[----:B------:R-:W-:Y:S01]  /*18c0*/  FFMA.FTZ R115, R123, UR4, R112 ;  /* 0x000000047b737c23 */ /* 0x000fe20008010070 */
[----:B------:R-:W-:Y:S01]  /*18d0*/  LOP3.LUT P6, RZ, R139, 0xff0000, RZ, 0xc0, !PT ;  /* 0x00ff00008bff7812 */ /* 0x000fe200078cc0ff */
[----:B------:R-:W-:Y:S01]  /*18e0*/  FADD.FTZ R145, R125, -R144 ;  /* 0x800000907d917221 */ /* 0x000fe20000010000 */
[----:B------:R-:W-:Y:S01]  /*18f0*/  @P1 FMUL.FTZ R142, R148, R109 ;  /* 0x0000006d948e1220 */ /* 0x000fe20000410000 */
[----:B------:R-:W-:Y:S01]  /*1900*/  FADD.FTZ R115, R126, -R115 ;  /* 0x800000737e737221 */ /* 0x000fe20000010000 */
[----:B------:R-:W-:Y:S01]  /*1910*/  FMUL.FTZ R149, R146, UR21 ;  /* 0x0000001592957c20 */ /* 0x000fe20008410000 */
[----:B------:R-:W-:Y:S02]  /*1920*/  @P4 HADD2.F32 R144, -RZ, R110.H0_H0 ;  /* 0x2000006eff904230 */ /* 0x000fe40000004100 */
[----:B------:R-:W-:Y:S01]  /*1930*/  FMUL.FTZ R145, R145, UR26 ;  /* 0x0000001a91917c20 */ /* 0x000fe20008410000 */
[----:B------:R-:W-:Y:S01]  /*1940*/  FMUL.FTZ R115, R115, UR26 ;  /* 0x0000001a73737c20 */ /* 0x000fe20008410000 */
[----:B------:R-:W-:Y:S01]  /*1950*/  MOV R141, RZ ;  /* 0x000000ff008d7202 */ /* 0x000fe20000000f00 */
[----:B------:R-:W-:Y:S01]  /*1960*/  FMUL.FTZ R146, R46, R149 ;  /* 0x000000952e927220 */ /* 0x000fe20000410000 */
[----:B------:R-:W-:Y:S01]  /*1970*/  FADD.FTZ R142, R83, R142 ;  /* 0x0000008e538e7221 */ /* 0x000fe20000010000 */
[----:B------:R-:W-:Y:S01]  /*1980*/  FMUL.FTZ R115, R115, UR9 ;  /* 0x0000000973737c20 */ /* 0x000fe20008410000 */
[----:B------:R-:W-:Y:S01]  /*1990*/  FADD.FTZ R113, R82, R113 ;  /* 0x0000007152717221 */ /* 0x000fe20000010000 */
[----:B------:R-:W-:-:S02]  /*19a0*/  @P6 HADD2.F32 R140, -RZ, R111.H0_H0 ;  /* 0x2000006fff8c6230 */ /* 0x000fc40000004100 */
[----:B------:R-:W-:Y:S01]  /*19b0*/  FMUL.FTZ R147, R115, UR21 ;  /* 0x0000001573937c20 */ /* 0x000fe20008410000 */
[----:B------:R-:W-:Y:S01]  /*19c0*/  FMUL.FTZ R115, R43, R148 ;  /* 0x000000942b737220 */ /* 0x000fe20000410000 */
[----:B------:R-:W-:Y:S01]  /*19d0*/  FFMA.FTZ R148, R132, UR4, R112 ;  /* 0x0000000484947c23 */ /* 0x000fe20008010070 */
[----:B------:R-:W-:Y:S01]  /*19e0*/  @P6 FMUL.FTZ R141, R149, R140 ;  /* 0x0000008c958d6220 */ /* 0x000fe20000410000 */
[----:B------:R-:W-:Y:S01]  /*19f0*/  FMUL.FTZ R140, R145, UR9 ;  /* 0x00000009918c7c20 */ /* 0x000fe20008410000 */
[----:B------:R-:W-:Y:S01]  /*1a00*/  @P4 FMUL.FTZ R143, R147, R144 ;  /* 0x00000090938f4220 */ /* 0x000fe20000410000 */
[----:B------:R-:W-:Y:S01]  /*1a10*/  FSEL R109, R115, RZ, P1 ;  /* 0x000000ff736d7208 */ /* 0x000fe20000800000 */
[----:B------:R-:W-:Y:S01]  /*1a20*/  FMUL.FTZ R115, R44, R147 ;  /* 0x000000932c737220 */ /* 0x000fe20000410000 */
[----:B------:R-:W-:Y:S01]  /*1a30*/  ISETP.GE.U32.AND P1, PT, R138, RZ, PT ;  /* 0x000000ff8a00720c */ /* 0x000fe20003f26070 */
[----:B------:R-:W-:Y:S02]  /*1a40*/  HFMA2 R144, -RZ, RZ, 0, 0 ;  /* 0x00000000ff907431 */ /* 0x000fe400000001ff */
[----:B------:R-:W-:Y:S01]  /*1a50*/  FADD.FTZ R147, R129, -R148 ;  /* 0x8000009481937221 */ /* 0x000fe20000010000 */
[----:B------:R-:W-:Y:S01]  /*1a60*/  @P5 HADD2.F32 R145, -RZ, R110.H1_H1 ;  /* 0x3000006eff915230 */ /* 0x000fe20000004100 */
[----:B------:R-:W-:Y:S01]  /*1a70*/  ISETP.GE.U32.AND.EX P1, PT, R139, 0x1000000, PT, P1 ;  /* 0x010000008b00780c */ /* 0x000fe20003f26110 */
[----:B------:R-:W-:Y:S01]  /*1a80*/  FMUL.FTZ R140, R140, UR21 ;  /* 0x000000158c8c7c20 */ /* 0x000fe20008410000 */
[--C-:B------:R-:W-:Y:S01]  /*1a90*/  FFMA.FTZ R148, R133, UR4, R112.reuse ;  /* 0x0000000485947c23 */ /* 0x100fe20008010070 */
[----:B------:R-:W-:Y:S01]  /*1aa0*/  FSEL R110, R115, RZ, P4 ;  /* 0x000000ff736e7208 */ /* 0x000fe20002000000 */
[----:B------:R-:W-:Y:S01]  /*1ab0*/  FMUL.FTZ R149, R147, UR26 ;  /* 0x0000001a93957c20 */ /* 0x000fe20008410000 */
[----:B------:R-:W-:Y:S01]  /*1ac0*/  LOP3.LUT P4, RZ, R138, 0xff, RZ, 0xc0, !PT ;  /* 0x000000ff8aff7812 */ /* 0x000fe2000788c0ff */
[----:B------:R-:W-:Y:S01]  /*1ad0*/  @P5 FMUL.FTZ R144, R140, R145 ;  /* 0x000000918c905220 */ /* 0x000fe20000410000 */
[----:B------:R-:W-:Y:S01]  /*1ae0*/  FFMA.FTZ R145, R134, UR4, R112 ;  /* 0x0000000486917c23 */ /* 0x000fe20008010070 */
[----:B------:R-:W-:Y:S01]  /*1af0*/  FADD.FTZ R148, R131, -R148 ;  /* 0x8000009483947221 */ /* 0x000fe20000010000 */
[----:B------:R-:W-:Y:S01]  /*1b00*/  FSEL R115, R146, RZ, P6 ;  /* 0x000000ff92737208 */ /* 0x000fe20003000000 */
[----:B------:R-:W-:Y:S01]  /*1b10*/  FMUL.FTZ R149, R149, UR9 ;  /* 0x0000000995957c20 */ /* 0x000fe20008410000 */
[----:B------:R-:W-:Y:S01]  /*1b20*/  LOP3.LUT P6, RZ, R138, 0xff00, RZ, 0xc0, !PT ;  /* 0x0000ff008aff7812 */ /* 0x000fe200078cc0ff */
[----:B------:R-:W-:Y:S01]  /*1b30*/  FADD.FTZ R147, R120, -R145 ;  /* 0x8000009178937221 */ /* 0x000fe20000010000 */
[----:B------:R-:W-:-:S02]  /*1b40*/  @P1 HADD2.F32 R111, -RZ, R111.H1_H1 ;  /* 0x3000006fff6f1230 */ /* 0x000fc40000004100 */
[----:B------:R-:W-:Y:S01]  /*1b50*/  FMUL.FTZ R148, R148, UR26 ;  /* 0x0000001a94947c20 */ /* 0x000fe20008410000 */
[----:B------:R-:W-:Y:S01]  /*1b60*/  FMUL.FTZ R152, R149, UR21 ;  /* 0x0000001595987c20 */ /* 0x000fe20008410000 */
[----:B------:R-:W-:Y:S01]  /*1b70*/  MOV R146, RZ ;  /* 0x000000ff00927202 */ /* 0x000fe20000000f00 */
[----:B------:R-:W-:Y:S01]  /*1b80*/  FMUL.FTZ R147, R147, UR26 ;  /* 0x0000001a93937c20 */ /* 0x000fe20008410000 */
[----:B------:R-:W-:Y:S01]  /*1b90*/  FMUL.FTZ R148, R148, UR9 ;  /* 0x0000000994947c20 */ /* 0x000fe20008410000 */
[----:B------:R-:W-:Y:S01]  /*1ba0*/  @P1 FMUL.FTZ R146, R152, R111 ;  /* 0x0000006f98921220 */ /* 0x000fe20000410000 */
[----:B------:R-:W-:Y:S02]  /*1bb0*/  HFMA2 R111, -RZ, RZ, 0, 0 ;  /* 0x00000000ff6f7431 */ /* 0x000fe400000001ff */
[--C-:B------:R-:W-:Y:S02]  /*1bc0*/  @P4 HADD2.F32 R145, -RZ, R108.reuse.H0_H0 ;  /* 0x2000006cff914230 */ /* 0x100fe40000004100 */
[----:B------:R-:W-:Y:S01]  /*1bd0*/  FMUL.FTZ R147, R147, UR9 ;  /* 0x0000000993937c20 */ /* 0x000fe20008410000 */
[----:B------:R-:W-:Y:S01]  /*1be0*/  FMUL.FTZ R148, R148, UR21 ;  /* 0x0000001594947c20 */ /* 0x000fe20008410000 */
[----:B------:R-:W-:Y:S01]  /*1bf0*/  @P6 HADD2.F32 R149, -RZ, R108.H1_H1 ;  /* 0x3000006cff956230 */ /* 0x000fe20000004100 */
[----:B------:R-:W-:Y:S01]  /*1c00*/  MOV R108, RZ ;  /* 0x000000ff006c7202 */ /* 0x000fe20000000f00 */
[----:B------:R-:W-:Y:S01]  /*1c10*/  FMUL.FTZ R150, R147, UR21 ;  /* 0x0000001593967c20 */ /* 0x000fe20008410000 */
[----:B------:R-:W-:Y:S01]  /*1c20*/  @P4 FMUL.FTZ R111, R148, R145 ;  /* 0x00000091946f4220 */ /* 0x000fe20000410000 */
[----:B------:R-:W-:Y:S01]  /*1c30*/  FADD.FTZ R84, R84, R143 ;  /* 0x0000008f54547221 */ /* 0x000fe20000010000 */
[----:B------:R-:W-:Y:S01]  /*1c40*/  FMUL.FTZ R83, R47, R152 ;  /* 0x000000982f537220 */ /* 0x000fe20000410000 */
[----:B------:R-:W-:Y:S01]  /*1c50*/  @P6 FMUL.FTZ R108, R150, R149 ;  /* 0x00000095966c6220 */ /* 0x000fe20000410000 */
[----:B------:R-:W-:Y:S01]  /*1c60*/  FADD.FTZ R143, R80, R111 ;  /* 0x0000006f508f7221 */ /* 0x000fe20000010000 */
[----:B------:R-:W-:Y:S01]  /*1c70*/  FMUL.FTZ R140, R45, R140 ;  /* 0x0000008c2d8c7220 */ /* 0x000fe20000410000 */
        /* <DEDUP_REMOVED lines=10> */
[----:B------:R-:W-:Y:S02]  /*1d20*/  F2FP.F16.F32.PACK_AB R111, R108, R115 ;  /* 0x000000736c6f723e */ /* 0x000fe400000000ff */
[----:B------:R-:W-:Y:S02]  /*1d30*/  F2FP.F16.F32.PACK_AB R110, R83, R110 ;  /* 0x0000006e536e723e */ /* 0x000fe400000000ff */
[----:B------:R-:W-:Y:S02]  /*1d40*/  F2FP.F16.F32.PACK_AB R109, R109, R114 ;  /* 0x000000726d6d723e */ /* 0x000fe400000000ff */
[----:B------:R-:W-:Y:S01]  /*1d50*/  F2FP.F16.F32.PACK_AB R108, R81, R80 ;  /* 0x00000050516c723e */ /* 0x000fe200000000ff */
[----:B------:R-:W-:Y:S06]  /*1d60*/  BRA `(.L_x_4436) ;  /* 0x0000000400a47947 */ /* 0x000fec0003800000 */
.L_x_4435:
[--C-:B------:R-:W-:Y:S01]  /*1d70*/  FFMA.FTZ R105, R119, UR4, R112.reuse ;  /* 0x0000000477697c23 */ /* 0x100fe20008010070 */
[----:B------:R-:W-:Y:S01]  /*1d80*/  LOP3.LUT P5, RZ, R138, 0xff0000, RZ, 0xc0, !PT ;  /* 0x00ff00008aff7812 */ /* 0x000fe200078ac0ff */
        /* <DEDUP_REMOVED lines=11> */
[----:B------:R-:W-:Y:S01]  /*1e40*/  LOP3.LUT P6, RZ, R139, 0xff00, RZ, 0xc0, !PT ;  /* 0x0000ff008bff7812 */ /* 0x000fe200078cc0ff */
[--C-:B-----5:R-:W-:Y:S01]  /*1e50*/  @P5 HADD2.F32 R144, -RZ, R109.reuse.H0_H0 ;  /* 0x2000006dff905230 */ /* 0x120fe20000004100 */
[----:B------:R-:W-:Y:S01]  /*1e60*/  MOV R142, RZ ;  /* 0x000000ff008e7202 */ /* 0x000fe20000000f00 */
[----:B------:R-:W-:-:S02]  /*1e70*/  @P1 HADD2.F32 R143, -RZ, R109.H1_H1 ;  /* 0x3000006dff8f1230 */ /* 0x000fc40000004100 */
[----:B------:R-:W-:Y:S01]  /*1e80*/  FMUL.FTZ R141, R114, UR21 ;  /* 0x00000015728d7c20 */ /* 0x000fe20008410000 */
[----:B------:R-:W-:Y:S01]  /*1e90*/  FMUL.FTZ R109, R105, UR9 ;  /* 0x00000009696d7c20 */ /* 0x000fe20008410000 */
[----:B------:R-:W-:Y:S01]  /*1ea0*/  FMUL.FTZ R106, R106, UR26 ;  /* 0x0000001a6a6a7c20 */ /* 0x000fe20008410000 */
[----:B------:R-:W-:Y:S02]  /*1eb0*/  HFMA2 R107, -RZ, RZ, 0, 0 ;  /* 0x00000000ff6b7431 */ /* 0x000fe400000001ff */
[----:B------:R-:W-:Y:S01]  /*1ec0*/  FMUL.FTZ R114, R42, R141 ;  /* 0x0000008d2a727220 */ /* 0x000fe20000410000 */
[----:B------:R-:W-:Y:S01]  /*1ed0*/  FMUL.FTZ R140, R109, UR21 ;  /* 0x000000156d8c7c20 */ /* 0x000fe20008410000 */
[----:B------:R-:W-:Y:S01]  /*1ee0*/  @P5 FMUL.FTZ R113, R141, R144 ;  /* 0x000000908d715220 */ /* 0x000fe20000410000 */
[--C-:B------:R-:W-:Y:S01]  /*1ef0*/  FFMA.FTZ R141, R127, UR4, R112.reuse ;  /* 0x000000047f8d7c23 */ /* 0x100fe20008010070 */
[----:B------:R-:W-:Y:S01]  /*1f00*/  FMUL.FTZ R115, R106, UR9 ;  /* 0x000000096a737c20 */ /* 0x000fe20008410000 */
[----:B------:R-:W-:Y:S01]  /*1f10*/  FMUL.FTZ R109, R43, R140 ;  /* 0x0000008c2b6d7220 */ /* 0x000fe20000410000 */
[----:B------:R-:W-:Y:S01]  /*1f20*/  FSEL R114, R114, RZ, P5 ;  /* 0x000000ff72727208 */ /* 0x000fe20002800000 */
[----:B------:R-:W-:Y:S01]  /*1f30*/  @P1 FMUL.FTZ R142, R140, R143 ;  /* 0x0000008f8c8e1220 */ /* 0x000fe20000410000 */
[----:B------:R-:W-:Y:S01]  /*1f40*/  LOP3.LUT P5, RZ, R139, 0xff0000, RZ, 0xc0, !PT ;  /* 0x00ff00008bff7812 */ /* 0x000fe200078ac0ff */
[----:B------:R-:W-:Y:S01]  /*1f50*/  FFMA.FTZ R140, R128, UR4, R112 ;  /* 0x00000004808c7c23 */ /* 0x000fe20008010070 */
[----:B------:R-:W-:Y:S01]  /*1f60*/  FADD.FTZ R145, R130, -R141 ;  /* 0x8000008d82917221 */ /* 0x000fe20000010000 */
[----:B------:R-:W-:Y:S01]  /*1f70*/  FSEL R109, R109, RZ, P1 ;  /* 0x000000ff6d6d7208 */ /* 0x000fe20000800000 */
[--C-:B------:R-:W-:Y:S01]  /*1f80*/  @P4 HADD2.F32 R146, -RZ, R110.reuse.H0_H0 ;  /* 0x2000006eff924230 */ /* 0x100fe20000004100 */
[----:B------:R-:W-:Y:S01]  /*1f90*/  ISETP.GE.U32.AND P1, PT, R138, RZ, PT ;  /* 0x000000ff8a00720c */ /* 0x000fe20003f26070 */
[----:B------:R-:W-:Y:S01]  /*1fa0*/  FADD.FTZ R140, R125, -R140 ;  /* 0x8000008c7d8c7221 */ /* 0x000fe20000010000 */
[----:B------:R-:W-:Y:S01]  /*1fb0*/  FMUL.FTZ R145, R145, UR26 ;  /* 0x0000001a91917c20 */ /* 0x000fe20008410000 */
[----:B------:R-:W-:Y:S01]  /*1fc0*/  FFMA.FTZ R148, R132, UR4, R112 ;  /* 0x0000000484947c23 */ /* 0x000fe20008010070 */
[----:B------:R-:W-:Y:S01]  /*1fd0*/  FMUL.FTZ R115, R115, UR21 ;  /* 0x0000001573737c20 */ /* 0x000fe20008410000 */
[----:B------:R-:W-:Y:S01]  /*1fe0*/  FMUL.FTZ R141, R140, UR26 ;  /* 0x0000001a8c8d7c20 */ /* 0x000fe20008410000 */
[----:B------:R-:W-:Y:S01]  /*1ff0*/  @P6 HADD2.F32 R149, -RZ, R110.H1_H1 ;  /* 0x3000006eff956230 */ /* 0x000fe20000004100 */
[----:B------:R-:W-:Y:S01]  /*2000*/  ISETP.GE.U32.AND.EX P1, PT, R139, 0x1000000, PT, P1 ;  /* 0x010000008b00780c */ /* 0x000fe20003f26110 */
[----:B------:R-:W-:Y:S01]  /*2010*/  FMUL.FTZ R110, R145, UR9 ;  /* 0x00000009916e7c20 */ /* 0x000fe20008410000 */
[----:B------:R-:W-:Y:S01]  /*2020*/  FADD.FTZ R148, R129, -R148 ;  /* 0x8000009481947221 */ /* 0x000fe20000010000 */
[----:B------:R-:W-:Y:S01]  /*2030*/  @P4 FMUL.FTZ R107, R115, R146 ;  /* 0x00000092736b4220 */ /* 0x000fe20000410000 */
[----:B------:R-:W-:-:S02]  /*2040*/  HFMA2 R143, -RZ, RZ, 0, 0 ;  /* 0x00000000ff8f7431 */ /* 0x000fc400000001ff */
[----:B------:R-:W-:Y:S01]  /*2050*/  FMUL.FTZ R140, R141, UR9 ;  /* 0x000000098d8c7c20 */ /* 0x000fe20008410000 */
[--C-:B------:R-:W-:Y:S02]  /*2060*/  @P5 HADD2.F32 R146, -RZ, R111.reuse.H0_H0 ;  /* 0x2000006fff925230 */ /* 0x100fe40000004100 */
[----:B------:R-:W-:Y:S01]  /*2070*/  FMUL.FTZ R147, R110, UR21 ;  /* 0x000000156e937c20 */ /* 0x000fe20008410000 */
[----:B------:R-:W-:Y:S01]  /*2080*/  FMUL.FTZ R150, R148, UR26 ;  /* 0x0000001a94967c20 */ /* 0x000fe20008410000 */
[----:B------:R-:W-:Y:S01]  /*2090*/  FMUL.FTZ R140, R140, UR21 ;  /* 0x000000158c8c7c20 */ /* 0x000fe20008410000 */
[----:B------:R-:W-:Y:S01]  /*20a0*/  MOV R144, RZ ;  /* 0x000000ff00907202 */ /* 0x000fe20000000f00 */
[----:B------:R-:W-:Y:S01]  /*20b0*/  @P5 FMUL.FTZ R143, R147, R146 ;  /* 0x00000092938f5220 */ /* 0x000fe20000410000 */
[----:B------:R-:W-:Y:S01]  /*20c0*/  FMUL.FTZ R146, R150, UR9 ;  /* 0x0000000996927c20 */ /* 0x000fe20008410000 */
[----:B------:R-:W-:Y:S01]  /*20d0*/  @P6 FMUL.FTZ R144, R140, R149 ;  /* 0x000000958c906220 */ /* 0x000fe20000410000 */
[----:B------:R-:W-:Y:S01]  /*20e0*/  FMUL.FTZ R110, R44, R115 ;  /* 0x000000732c6e7220 */ /* 0x000fe20000410000 */
[----:B------:R-:W-:-:S02]  /*20f0*/  @P1 HADD2.F32 R149, -RZ, R111.H1_H1 ;  /* 0x3000006fff951230 */ /* 0x000fc40000004100 */
[----:B------:R-:W-:Y:S01]  /*2100*/  FMUL.FTZ R146, R146, UR21 ;  /* 0x0000001592927c20 */ /* 0x000fe20008410000 */
[----:B------:R-:W-:Y:S01]  /*2110*/  FMUL.FTZ R111, R46, R147 ;  /* 0x000000932e6f7220 */ /* 0x000fe20000410000 */
[--C-:B------:R-:W-:Y:S01]  /*2120*/  FFMA.FTZ R148, R133, UR4, R112.reuse ;  /* 0x0000000485947c23 */ /* 0x100fe20008010070 */
[----:B------:R-:W-:Y:S01]  /*2130*/  MOV R152, RZ ;  /* 0x000000ff00987202 */ /* 0x000fe20000000f00 */
[----:B------:R-:W-:Y:S01]  /*2140*/  @P1 FMUL.FTZ R152, R146, R149 ;  /* 0x0000009592981220 */ /* 0x000fe20000410000 */
[----:B------:R-:W-:Y:S01]  /*2150*/  FSEL R110, R110, RZ, P4 ;  /* 0x000000ff6e6e7208 */ /* 0x000fe20002000000 */
[----:B------:R-:W-:Y:S01]  /*2160*/  FFMA.FTZ R149, R134, UR4, R112 ;  /* 0x0000000486957c23 */ /* 0x000fe20008010070 */
[----:B------:R-:W-:Y:S01]  /*2170*/  LOP3.LUT P4, RZ, R138, 0xff, RZ, 0xc0, !PT ;  /* 0x000000ff8aff7812 */ /* 0x000fe2000788c0ff */
[----:B------:R-:W-:Y:S01]  /*2180*/  FADD.FTZ R115, R131, -R148 ;  /* 0x8000009483737221 */ /* 0x000fe20000010000 */
[----:B------:R-:W-:Y:S01]  /*2190*/  FSEL R111, R111, RZ, P5 ;  /* 0x000000ff6f6f7208 */ /* 0x000fe20002800000 */
[----:B------:R-:W-:Y:S01]  /*21a0*/  FADD.FTZ R148, R120, -R149 ;  /* 0x8000009578947221 */ /* 0x000fe20000010000 */
[----:B------:R-:W-:Y:S01]  /*21b0*/  LOP3.LUT P5, RZ, R138, 0xff00, RZ, 0xc0, !PT ;  /* 0x0000ff008aff7812 */ /* 0x000fe200078ac0ff */
[----:B------:R-:W-:Y:S01]  /*21c0*/  FMUL.FTZ R115, R115, UR26 ;  /* 0x0000001a73737c20 */ /* 0x000fe20008410000 */
[----:B------:R-:W-:-:S02]  /*21d0*/  HFMA2 R149, -RZ, RZ, 0, 0 ;  /* 0x00000000ff957431 */ /* 0x000fc400000001ff */
[----:B------:R-:W-:Y:S01]  /*21e0*/  FMUL.FTZ R148, R148, UR26 ;  /* 0x0000001a94947c20 */ /* 0x000fe20008410000 */
[----:B------:R-:W-:Y:S01]  /*21f0*/  FMUL.FTZ R146, R47, R146 ;  /* 0x000000922f927220 */ /* 0x000fe20000410000 */
[----:B------:R-:W-:Y:S01]  /*2200*/  FMUL.FTZ R147, R115, UR9 ;  /* 0x0000000973937c20 */ /* 0x000fe20008410000 */
[----:B------:R-:W-:Y:S01]  /*2210*/  FMUL.FTZ R140, R45, R140 ;  /* 0x0000008c2d8c7220 */ /* 0x000fe20000410000 */
[----:B------:R-:W-:Y:S01]  /*2220*/  FMUL.FTZ R151, R148, UR9 ;  /* 0x0000000994977c20 */ /* 0x000fe20008410000 */
[----:B------:R-:W-:Y:S01]  /*2230*/  FADD.FTZ R85, R85, R144 ;  /* 0x0000009055557221 */ /* 0x000fe20000010000 */
[--C-:B------:R-:W-:Y:S02]  /*2240*/  @P4 HADD2.F32 R154, -RZ, R108.reuse.H0_H0 ;  /* 0x2000006cff9a4230 */ /* 0x100fe40000004100 */
[----:B------:R-:W-:Y:S01]  /*2250*/  FMUL.FTZ R147, R147, UR21 ;  /* 0x0000001593937c20 */ /* 0x000fe20008410000 */
[----:B------:R-:W-:Y:S01]  /*2260*/  FSEL R146, R146, RZ, P1 ;  /* 0x000000ff92927208 */ /* 0x000fe20000800000 */
[----:B------:R-:W-:Y:S01]  /*2270*/  FADD.FTZ R84, R84, R107 ;  /* 0x0000006b54547221 */ /* 0x000fe20000010000 */
[----:B------:R-:W-:-:S02]  /*2280*/  @P5 HADD2.F32 R153, -RZ, R108.H1_H1 ;  /* 0x3000006cff995230 */ /* 0x000fc40000004100 */
[----:B------:R-:W-:Y:S01]  /*2290*/  FMUL.FTZ R108, R151, UR21 ;  /* 0x00000015976c7c20 */ /* 0x000fe20008410000 */
[----:B------:R-:W-:Y:S01]  /*22a0*/  @P4 FMUL.FTZ R149, R147, R154 ;  /* 0x0000009a93954220 */ /* 0x000fe20000410000 */
[----:B------:R-:W-:Y:S01]  /*22b0*/  MOV R154, RZ ;  /* 0x000000ff009a7202 */ /* 0x000fe20000000f00 */
[----:B------:R-:W-:Y:S01]  /*22c0*/  FMUL.FTZ R147, R40, R147 ;  /* 0x0000009328937220 */ /* 0x000fe20000410000 */
[----:B------:R-:W-:Y:S01]  /*22d0*/  @P5 FMUL.FTZ R154, R108, R153 ;  /* 0x000000996c9a5220 */ /* 0x000fe20000410000 */
[----:B------:R-:W-:Y:S01]  /*22e0*/  FMUL.FTZ R108, R41, R108 ;  /* 0x0000006c296c7220 */ /* 0x000fe20000410000 */
[----:B------:R-:W-:Y:S01]  /*22f0*/  FADD.FTZ R86, R86, R143 ;  /* 0x0000008f56567221 */ /* 0x000fe20000010000 */
[----:B------:R-:W-:Y:S01]  /*2300*/  F2FP.F16.F32.PACK_AB R105, R105, R104 ;  /* 0x000000686969723e */ /* 0x000fe200000000ff */
        /* <DEDUP_REMOVED lines=8> */
[----:B------:R-:W-:-:S02]  /*2390*/  F2FP.F16.F32.PACK_AB R107, R150, R145 ;  /* 0x00000091966b723e */ /* 0x000fc400000000ff */
[----:B------:R-:W-:Y:S02]  /*23a0*/  F2FP.F16.F32.PACK_AB R106, R141, R106 ;  /* 0x0000006a8d6a723e */ /* 0x000fe400000000ff */
[----:B------:R-:W-:Y:S02]  /*23b0*/  F2FP.F16.F32.PACK_AB R104, R148, R115 ;  /* 0x000000739468723e */ /* 0x000fe400000000ff */
[----:B------:R-:W-:Y:S02]  /*23c0*/  F2FP.F16.F32.PACK_AB R111, R146, R111 ;  /* 0x0000006f926f723e */ /* 0x000fe400000000ff */
[----:B------:R-:W-:Y:S02]  /*23d0*/  F2FP.F16.F32.PACK_AB R110, R81, R110 ;  /* 0x0000006e516e723e */ /* 0x000fe400000000ff */
[----:B------:R-:W-:Y:S02]  /*23e0*/  F2FP.F16.F32.PACK_AB R109, R109, R114 ;  /* 0x000000726d6d723e */ /* 0x000fe400000000ff */
[----:B------:R-:W-:-:S07]  /*23f0*/  F2FP.F16.F32.PACK_AB R108, R108, R147 ;  /* 0x000000936c6c723e */ /* 0x000fce00000000ff */
.L_x_4436:
        /* <DEDUP_REMOVED lines=11> */
.L_x_4434:
[----:B------:R-:W-:Y:S05]  /*24b0*/  BSYNC.RECONVERGENT B1 ;  /* 0x0000000000017941 */ /* 0x000fea0003800200 */
.L_x_4433:
        /* <DEDUP_REMOVED lines=8> */
[C---:B------:R-:W-:Y:S01]  /*2540*/  LOP3.LUT P1, RZ, R136.reuse, 0xff, RZ, 0xc0, !PT ;  /* 0x000000ff88ff7812 */ /* 0x040fe2000782c0ff */
[----:B------:R-:W-:Y:S01]  /*2550*/  FFMA.FTZ R105, R3, UR4, R112 ;  /* 0x0000000403697c23 */ /* 0x000fe20008010070 */
[----:B------:R-:W-:Y:S01]  /*2560*/  LOP3.LUT P6, RZ, R136, 0xff00, RZ, 0xc0, !PT ;  /* 0x0000ff0088ff7812 */ /* 0x000fe200078cc0ff */
[----:B------:R-:W-:Y:S01]  /*2570*/  FADD.FTZ R104, R7, -R104 ;  /* 0x8000006807687221 */ /* 0x000fe20000010000 */
[----:B------:R-:W-:Y:S01]  /*2580*/  MOV R106, RZ ;  /* 0x000000ff006a7202 */ /* 0x000fe20000000f00 */
[----:B------:R-:W-:Y:S01]  /*2590*/  FADD.FTZ R105, R6, -R105 ;  /* 0x8000006906697221 */ /* 0x000fe20000010000 */
[----:B------:R-:W-:Y:S01]  /*25a0*/  LOP3.LUT P4, RZ, R136, 0xff0000, RZ, 0xc0, !PT ;  /* 0x00ff000088ff7812 */ /* 0x000fe2000788c0ff */
[----:B------:R-:W-:Y:S01]  /*25b0*/  FMUL.FTZ R104, R104, UR26 ;  /* 0x0000001a68687c20 */ /* 0x000fe20008410000 */
[----:B------:R-:W-:Y:S01]  /*25c0*/  LOP3.LUT P5, RZ, R136, 0xff000000, RZ, 0xc0, !PT ;  /* 0xff00000088ff7812 */ /* 0x000fe200078ac0ff */
[----:B------:R-:W-:Y:S01]  /*25d0*/  FMUL.FTZ R107, R105, UR26 ;  /* 0x0000001a696b7c20 */ /* 0x000fe20008410000 */
[----:B------:R-:W-:-:S02]  /*25e0*/  HFMA2 R105, -RZ, RZ, 0, 0 ;  /* 0x00000000ff697431 */ /* 0x000fc400000001ff */
[----:B------:R-:W-:Y:S01]  /*25f0*/  FMUL.FTZ R115, R104, UR9 ;  /* 0x0000000968737c20 */ /* 0x000fe20008410000 */
[--C-:B------:R-:W-:Y:S01]  /*2600*/  FFMA.FTZ R140, R8, UR4, R112.reuse ;  /* 0x00000004088c7c23 */ /* 0x100fe20008010070 */
[--C-:B-----5:R-:W-:Y:S02]  /*2610*/  @P1 HADD2.F32 R114, -RZ, R108.reuse.H0_H0 ;  /* 0x2000006cff721230 */ /* 0x120fe40000004100 */
[----:B------:R-:W-:Y:S01]  /*2620*/  FMUL.FTZ R113, R107, UR9 ;  /* 0x000000096b717c20 */ /* 0x000fe20008410000 */
[----:B------:R-:W-:Y:S02]  /*2630*/  @P6 HADD2.F32 R108, -RZ, R108.H1_H1 ;  /* 0x3000006cff6c6230 */ /* 0x000fe40000004100 */
[----:B------:R-:W-:Y:S01]  /*2640*/  FMUL.FTZ R115, R115, UR21 ;  /* 0x0000001573737c20 */ /* 0x000fe20008410000 */
[--C-:B------:R-:W-:Y:S01]  /*2650*/  FFMA.FTZ R141, R11, UR4, R112.reuse ;  /* 0x000000040b8d7c23 */ /* 0x100fe20008010070 */
[----:B------:R-:W-:Y:S01]  /*2660*/  FMUL.FTZ R113, R113, UR21 ;  /* 0x0000001571717c20 */ /* 0x000fe20008410000 */
[--C-:B------:R-:W-:Y:S01]  /*2670*/  FFMA.FTZ R142, R14, UR4, R112.reuse ;  /* 0x000000040e8e7c23 */ /* 0x100fe20008010070 */
[----:B------:R-:W-:Y:S01]  /*2680*/  @P6 FMUL.FTZ R106, R115, R108 ;  /* 0x0000006c736a6220 */ /* 0x000fe20000410000 */
[----:B------:R-:W-:Y:S01]  /*2690*/  FMUL.FTZ R108, R25, R115 ;  /* 0x00000073196c7220 */ /* 0x000fe20000410000 */
[----:B------:R-:W-:Y:S01]  /*26a0*/  FFMA.FTZ R115, R5, UR4, R112 ;  /* 0x0000000405737c23 */ /* 0x000fe20008010070 */
[----:B------:R-:W-:Y:S01]  /*26b0*/  @P1 FMUL.FTZ R105, R113, R114 ;  /* 0x0000007271691220 */ /* 0x000fe20000410000 */
[----:B------:R-:W-:Y:S01]  /*26c0*/  FMUL.FTZ R113, R24, R113 ;  /* 0x0000007118717220 */ /* 0x000fe20000410000 */
[----:B------:R-:W-:-:S02]  /*26d0*/  @P5 HADD2.F32 R147, -RZ, R109.H1_H1 ;  /* 0x3000006dff935230 */ /* 0x000fc40000004100 */
[----:B------:R-:W-:Y:S01]  /*26e0*/  FADD.FTZ R114, R10, -R115 ;  /* 0x800000730a727221 */ /* 0x000fe20000010000 */
[----:B------:R-:W-:Y:S01]  /*26f0*/  FADD.FTZ R115, R9, -R140 ;  /* 0x8000008c09737221 */ /* 0x000fe20000010000 */
[----:B------:R-:W-:Y:S01]  /*2700*/  FADD.FTZ R140, R12, -R141 ;  /* 0x8000008d0c8c7221 */ /* 0x000fe20000010000 */
[----:B------:R-:W-:Y:S02]  /*2710*/  @P4 HADD2.F32 R141, -RZ, R109.H0_H0 ;  /* 0x2000006dff8d4230 */ /* 0x000fe40000004100 */
[----:B------:R-:W-:Y:S01]  /*2720*/  FMUL.FTZ R114, R114, UR26 ;  /* 0x0000001a72727c20 */ /* 0x000fe20008410000 */
[----:B------:R-:W-:Y:S01]  /*2730*/  FMUL.FTZ R115, R115, UR26 ;  /* 0x0000001a73737c20 */ /* 0x000fe20008410000 */
[----:B------:R-:W-:Y:S01]  /*2740*/  FSEL R113, R113, RZ, P1 ;  /* 0x000000ff71717208 */ /* 0x000fe20000800000 */
[----:B------:R-:W-:Y:S01]  /*2750*/  FMUL.FTZ R109, R140, UR26 ;  /* 0x0000001a8c6d7c20 */ /* 0x000fe20008410000 */
[----:B------:R-:W-:Y:S01]  /*2760*/  LOP3.LUT P1, RZ, R137, 0xff, RZ, 0xc0, !PT ;  /* 0x000000ff89ff7812 */ /* 0x000fe2000782c0ff */
[----:B------:R-:W-:Y:S01]  /*2770*/  FMUL.FTZ R144, R115, UR9 ;  /* 0x0000000973907c20 */ /* 0x000fe20008410000 */
[----:B------:R-:W-:Y:S01]  /*2780*/  FMUL.FTZ R140, R114, UR9 ;  /* 0x00000009728c7c20 */ /* 0x000fe20008410000 */
[----:B------:R-:W-:Y:S01]  /*2790*/  FADD.FTZ R148, R13, -R142 ;  /* 0x8000008e0d947221 */ /* 0x000fe20000010000 */
[----:B------:R-:W-:-:S02]  /*27a0*/  HFMA2 R143, -RZ, RZ, 0, 0 ;  /* 0x00000000ff8f7431 */ /* 0x000fc400000001ff */
[----:B------:R-:W-:Y:S01]  /*27b0*/  FMUL.FTZ R144, R144, UR21 ;  /* 0x0000001590907c20 */ /* 0x000fe20008410000 */
[----:B------:R-:W-:Y:S01]  /*27c0*/  FMUL.FTZ R150, R140, UR21 ;  /* 0x000000158c967c20 */ /* 0x000fe20008410000 */
[----:B------:R-:W-:Y:S01]  /*27d0*/  FMUL.FTZ R142, R109, UR9 ;  /* 0x000000096d8e7c20 */ /* 0x000fe20008410000 */
[----:B------:R-:W-:Y:S01]  /*27e0*/  MOV R146, RZ ;  /* 0x000000ff00927202 */ /* 0x000fe20000000f00 */
[----:B------:R-:W-:Y:S01]  /*27f0*/  @P5 FMUL.FTZ R146, R144, R147 ;  /* 0x0000009390925220 */ /* 0x000fe20000410000 */
[----:B------:R-:W-:Y:S01]  /*2800*/  FFMA.FTZ R149, R15, UR4, R112 ;  /* 0x000000040f957c23 */ /* 0x000fe20008010070 */
[----:B------:R-:W-:Y:S01]  /*2810*/  FMUL.FTZ R147, R26, R150 ;  /* 0x000000961a937220 */ /* 0x000fe20000410000 */
[----:B------:R-:W-:Y:S01]  /*2820*/  FMUL.FTZ R151, R142, UR21 ;  /* 0x000000158e977c20 */ /* 0x000fe20008410000 */
[----:B------:R-:W-:Y:S01]  /*2830*/  @P4 FMUL.FTZ R143, R150, R141 ;  /* 0x0000008d968f4220 */ /* 0x000fe20000410000 */
[----:B------:R-:W-:Y:S02]  /*2840*/  HFMA2 R145, -RZ, RZ, 0, 0 ;  /* 0x00000000ff917431 */ /* 0x000fe400000001ff */
[----:B------:R-:W-:Y:S01]  /*2850*/  FADD.FTZ R150, R116, -R149 ;  /* 0x8000009574967221 */ /* 0x000fe20000010000 */
[----:B------:R-:W-:-:S02]  /*2860*/  @P1 HADD2.F32 R140, -RZ, R110.H0_H0 ;  /* 0x2000006eff8c1230 */ /* 0x000fc40000004100 */
[----:B------:R-:W-:Y:S01]  /*2870*/  FMUL.FTZ R149, R28, R151 ;  /* 0x000000971c957220 */ /* 0x000fe20000410000 */
[----:B------:R-:W-:Y:S01]  /*2880*/  FSEL R147, R147, RZ, P4 ;  /* 0x000000ff93937208 */ /* 0x000fe20002000000 */
[----:B------:R-:W-:Y:S01]  /*2890*/  FMUL.FTZ R150, R150, UR26 ;  /* 0x0000001a96967c20 */ /* 0x000fe20008410000 */
[----:B------:R-:W-:Y:S01]  /*28a0*/  LOP3.LUT P4, RZ, R137, 0xff0000, RZ, 0xc0, !PT ;  /* 0x00ff000089ff7812 */ /* 0x000fe2000788c0ff */
[----:B------:R-:W-:Y:S01]  /*28b0*/  @P1 FMUL.FTZ R145, R151, R140 ;  /* 0x0000008c97911220 */ /* 0x000fe20000410000 */
[----:B------:R-:W-:Y:S01]  /*28c0*/  FSEL R149, R149, RZ, P1 ;  /* 0x000000ff95957208 */ /* 0x000fe20000800000 */
[----:B------:R-:W-:Y:S01]  /*28d0*/  FFMA.FTZ R112, R118, UR4, R112 ;  /* 0x0000000476707c23 */ /* 0x000fe20008010070 */
[----:B------:R-:W-:Y:S01]  /*28e0*/  ISETP.GE.U32.AND P1, PT, R136, RZ, PT ;  /* 0x000000ff8800720c */ /* 0x000fe20003f26070 */
[----:B------:R-:W-:Y:S01]  /*28f0*/  FMUL.FTZ R153, R150, UR9 ;  /* 0x0000000996997c20 */ /* 0x000fe20008410000 */
[----:B------:R-:W-:Y:S01]  /*2900*/  FSEL R108, R108, RZ, P6 ;  /* 0x000000ff6c6c7208 */ /* 0x000fe20003000000 */
[----:B------:R-:W-:Y:S01]  /*2910*/  FADD.FTZ R151, R117, -R112 ;  /* 0x8000007075977221 */ /* 0x000fe20000010000 */
[----:B------:R-:W-:Y:S01]  /*2920*/  LOP3.LUT P6, RZ, R137, 0xff00, RZ, 0xc0, !PT ;  /* 0x0000ff0089ff7812 */ /* 0x000fe200078cc0ff */
[----:B------:R-:W-:Y:S01]  /*2930*/  FMUL.FTZ R153, R153, UR21 ;  /* 0x0000001599997c20 */ /* 0x000fe20008410000 */
[----:B------:R-:W-:Y:S01]  /*2940*/  ISETP.GE.U32.AND.EX P1, PT, R137, 0x1000000, PT, P1 ;  /* 0x010000008900780c */ /* 0x000fe20003f26110 */
[----:B------:R-:W-:Y:S01]  /*2950*/  FMUL.FTZ R148, R148, UR26 ;  /* 0x0000001a94947c20 */ /* 0x000fe20008410000 */
[----:B------:R-:W-:Y:S01]  /*2960*/  FMUL.FTZ R151, R151, UR26 ;  /* 0x0000001a97977c20 */ /* 0x000fe20008410000 */
[----:B------:R-:W-:Y:S01]  /*2970*/  @P4 HADD2.F32 R112, -RZ, R111.H0_H0 ;  /* 0x2000006fff704230 */ /* 0x000fe20000004100 */
[----:B------:R-:W-:Y:S01]  /*2980*/  CS2R R154, SRZ ;  /* 0x00000000009a7805 */ /* 0x000fe2000001ff00 */
[----:B------:R-:W-:Y:S01]  /*2990*/  FMUL.FTZ R140, R148, UR9 ;  /* 0x00000009948c7c20 */ /* 0x000fe20008410000 */
[----:B------:R-:W-:Y:S01]  /*29a0*/  MOV R152, RZ ;  /* 0x000000ff00987202 */ /* 0x000fe20000000f00 */
[----:B------:R-:W-:Y:S01]  /*29b0*/  FMUL.FTZ R144, R27, R144 ;  /* 0x000000901b907220 */ /* 0x000fe20000410000 */
[----:B------:R-:W-:Y:S01]  /*29c0*/  @P4 FMUL.FTZ R155, R153, R112 ;  /* 0x00000070999b4220 */ /* 0x000fe20000410000 */
[----:B------:R-:W-:Y:S01]  /*29d0*/  FMUL.FTZ R112, R151, UR9 ;  /* 0x0000000997707c20 */ /* 0x000fe20008410000 */
[----:B------:R-:W-:Y:S01]  /*29e0*/  FMUL.FTZ R153, R30, R153 ;  /* 0x000000991e997220 */ /* 0x000fe20000410000 */
[----:B------:R-:W-:-:S02]  /*29f0*/  @P6 HADD2.F32 R141, -RZ, R110.H1_H1 ;  /* 0x3000006eff8d6230 */ /* 0x000fc40000004100 */
[----:B------:R-:W-:Y:S01]  /*2a00*/  FMUL.FTZ R110, R140, UR21 ;  /* 0x000000158c6e7c20 */ /* 0x000fe20008410000 */
[----:B------:R-:W-:Y:S02]  /*2a10*/  @P1 HADD2.F32 R111, -RZ, R111.H1_H1 ;  /* 0x3000006fff6f1230 */ /* 0x000fe40000004100 */
[----:B------:R-:W-:Y:S01]  /*2a20*/  FMUL.FTZ R112, R112, UR21 ;  /* 0x0000001570707c20 */ /* 0x000fe20008410000 */
[----:B------:R-:W-:Y:S01]  /*2a30*/  FADD.FTZ R140, R88, R105 ;  /* 0x00000069588c7221 */ /* 0x000fe20000010000 */
[----:B------:R-:W-:Y:S01]  /*2a40*/  @P6 FMUL.FTZ R152, R110, R141 ;  /* 0x0000008d6e986220 */ /* 0x000fe20000410000 */
[----:B------:R-:W-:Y:S01]  /*2a50*/  FMUL.FTZ R110, R29, R110 ;  /* 0x0000006e1d6e7220 */ /* 0x000fe20000410000 */
        /* <DEDUP_REMOVED lines=20> */
[----:B------:R-:W-:Y:S01]  /*2ba0*/  F2FP.F16.F32.PACK_AB R111, R111, R88 ;  /* 0x000000586f6f723e */ /* 0x000fe200000000ff */
[----:B------:R-:W-:Y:S06]  /*2bb0*/  BRA `(.L_x_4439) ;  /* 0x0000000400907947 */ /* 0x000fec0003800000 */
.L_x_4438:
[--C-:B------:R-:W-:Y:S01]  /*2bc0*/  FFMA.FTZ R113, R5, UR4, R112.reuse ;  /* 0x0000000405717c23 */ /* 0x100fe20008010070 */
[C---:B------:R-:W-:Y:S02]  /*2bd0*/  LOP3.LUT P1, RZ, R136.reuse, 0xff0000, RZ, 0xc0, !PT ;  /* 0x00ff000088ff7812 */ /* 0x040fe4000782c0ff */
[----:B------:R-:W-:Y:S02]  /*2be0*/  CS2R R140, SRZ ;  /* 0x00000000008c7805 */ /* 0x000fe4000001ff00 */
[----:B------:R-:W-:Y:S01]  /*2bf0*/  LOP3.LUT P5, RZ, R136, 0xff000000, RZ, 0xc0, !PT ;  /* 0xff00000088ff7812 */ /* 0x000fe200078ac0ff */
[----:B------:R-:W-:Y:S01]  /*2c00*/  FADD.FTZ R113, R10, -R113 ;  /* 0x800000710a717221 */ /* 0x000fe20000010000 */
[----:B------:R-:W-:Y:S01]  /*2c10*/  FFMA.FTZ R142, R14, UR4, R112 ;  /* 0x000000040e8e7c23 */ /* 0x000fe20008010070 */
[----:B------:R-:W-:Y:S01]  /*2c20*/  LOP3.LUT P4, RZ, R137, 0xff, RZ, 0xc0, !PT ;  /* 0x000000ff89ff7812 */ /* 0x000fe2000788c0ff */
[----:B------:R-:W-:Y:S02]  /*2c30*/  HFMA2 R144, -RZ, RZ, 0, 0 ;  /* 0x00000000ff907431 */ /* 0x000fe400000001ff */
[----:B------:R-:W-:Y:S01]  /*2c40*/  FMUL.FTZ R113, R113, UR26 ;  /* 0x0000001a71717c20 */ /* 0x000fe20008410000 */
[----:B------:R-:W-:Y:S01]  /*2c50*/  FADD.FTZ R142, R13, -R142 ;  /* 0x8000008e0d8e7221 */ /* 0x000fe20000010000 */
[----:B------:R-:W-:-:S02]  /*2c60*/  LOP3.LUT P6, RZ, R137, 0xff00, RZ, 0xc0, !PT ;  /* 0x0000ff0089ff7812 */ /* 0x000fc400078cc0ff */
[----:B------:R-:W-:Y:S01]  /*2c70*/  FMUL.FTZ R113, R113, UR9 ;  /* 0x0000000971717c20 */ /* 0x000fe20008410000 */
[----:B------:R-:W-:Y:S01]  /*2c80*/  FMUL.FTZ R142, R142, UR26 ;  /* 0x0000001a8e8e7c20 */ /* 0x000fe20008410000 */
[--C-:B-----5:R-:W-:Y:S01]  /*2c90*/  @P1 HADD2.F32 R114, -RZ, R109.reuse.H0_H0 ;  /* 0x2000006dff721230 */ /* 0x120fe20000004100 */
[----:B------:R-:W-:Y:S01]  /*2ca0*/  MOV R115, RZ ;  /* 0x000000ff00737202 */ /* 0x000fe20000000f00 */
[----:B------:R-:W-:Y:S01]  /*2cb0*/  FMUL.FTZ R143, R113, UR21 ;  /* 0x00000015718f7c20 */ /* 0x000fe20008410000 */
[--C-:B------:R-:W-:Y:S01]  /*2cc0*/  FFMA.FTZ R113, R11, UR4, R112.reuse ;  /* 0x000000040b717c23 */ /* 0x100fe20008010070 */
[----:B------:R-:W-:Y:S01]  /*2cd0*/  @P5 HADD2.F32 R145, -RZ, R109.H1_H1 ;  /* 0x3000006dff915230 */ /* 0x000fe20000004100 */
[----:B------:R-:W-:Y:S01]  /*2ce0*/  MOV R150, RZ ;  /* 0x000000ff00967202 */ /* 0x000fe20000000f00 */
[----:B------:R-:W-:Y:S01]  /*2cf0*/  @P1 FMUL.FTZ R141, R114, R143 ;  /* 0x0000008f728d1220 */ /* 0x000fe20000410000 */
[----:B------:R-:W-:Y:S01]  /*2d00*/  FFMA.FTZ R114, R8, UR4, R112 ;  /* 0x0000000408727c23 */ /* 0x000fe20008010070 */
[----:B------:R-:W-:Y:S01]  /*2d10*/  FADD.FTZ R113, R12, -R113 ;  /* 0x800000710c717221 */ /* 0x000fe20000010000 */
[----:B------:R-:W-:-:S02]  /*2d20*/  @P4 HADD2.F32 R148, -RZ, R110.H0_H0 ;  /* 0x2000006eff944230 */ /* 0x000fc40000004100 */
[----:B------:R-:W-:Y:S01]  /*2d30*/  FADD.FTZ R114, R9, -R114 ;  /* 0x8000007209727221 */ /* 0x000fe20000010000 */
[----:B------:R-:W-:Y:S01]  /*2d40*/  FMUL.FTZ R113, R113, UR26 ;  /* 0x0000001a71717c20 */ /* 0x000fe20008410000 */
[----:B------:R-:W-:Y:S02]  /*2d50*/  @P6 HADD2.F32 R147, -RZ, R110.H1_H1 ;  /* 0x3000006eff936230 */ /* 0x000fe40000004100 */
[----:B------:R-:W-:Y:S01]  /*2d60*/  FMUL.FTZ R114, R114, UR26 ;  /* 0x0000001a72727c20 */ /* 0x000fe20008410000 */
[----:B------:R-:W-:-:S03]  /*2d70*/  FMUL.FTZ R113, R113, UR9 ;  /* 0x0000000971717c20 */ /* 0x000fc60008410000 */
[----:B------:R-:W-:Y:S01]  /*2d80*/  FMUL.FTZ R109, R114, UR9 ;  /* 0x00000009726d7c20 */ /* 0x000fe20008410000 */
[----:B------:R-:W-:Y:S01]  /*2d90*/  FMUL.FTZ R114, R142, UR9 ;  /* 0x000000098e727c20 */ /* 0x000fe20008410000 */
[----:B------:R-:W-:Y:S02]  /*2da0*/  FMUL.FTZ R113, R113, UR21 ;  /* 0x0000001571717c20 */ /* 0x000fe40008410000 */
[----:B------:R-:W-:Y:S01]  /*2db0*/  FMUL.FTZ R142, R109, UR21 ;  /* 0x000000156d8e7c20 */ /* 0x000fe20008410000 */
[----:B------:R-:W-:Y:S01]  /*2dc0*/  FMUL.FTZ R146, R114, UR21 ;  /* 0x0000001572927c20 */ /* 0x000fe20008410000 */
[----:B------:R-:W-:Y:S01]  /*2dd0*/  FMUL.FTZ R109, R26, R143 ;  /* 0x0000008f1a6d7220 */ /* 0x000fe20000410000 */
[-C--:B------:R-:W-:Y:S01]  /*2de0*/  @P4 FMUL.FTZ R115, R148, R113.reuse ;  /* 0x0000007194734220 */ /* 0x080fe20000410000 */
[----:B------:R-:W-:Y:S01]  /*2df0*/  FMUL.FTZ R110, R28, R113 ;  /* 0x000000711c6e7220 */ /* 0x000fe20000410000 */
[-C--:B------:R-:W-:Y:S01]  /*2e00*/  FMUL.FTZ R113, R29, R146.reuse ;  /* 0x000000921d717220 */ /* 0x080fe20000410000 */
[----:B------:R-:W-:Y:S01]  /*2e10*/  @P6 FMUL.FTZ R140, R147, R146 ;  /* 0x00000092938c6220 */ /* 0x000fe20000410000 */
[----:B------:R-:W-:Y:S01]  /*2e20*/  FSEL R109, R109, RZ, P1 ;  /* 0x000000ff6d6d7208 */ /* 0x000fe20000800000 */
[--C-:B------:R-:W-:Y:S01]  /*2e30*/  FFMA.FTZ R143, R15, UR4, R112.reuse ;  /* 0x000000040f8f7c23 */ /* 0x100fe20008010070 */
[----:B------:R-:W-:Y:S01]  /*2e40*/  ISETP.GE.U32.AND P1, PT, R136, RZ, PT ;  /* 0x000000ff8800720c */ /* 0x000fe20003f26070 */
[-C--:B------:R-:W-:Y:S01]  /*2e50*/  @P5 FMUL.FTZ R144, R145, R142.reuse ;  /* 0x0000008e91905220 */ /* 0x080fe20000410000 */
[----:B------:R-:W-:Y:S01]  /*2e60*/  FSEL R113, R113, RZ, P6 ;  /* 0x000000ff71717208 */ /* 0x000fe20003000000 */
[----:B------:R-:W-:Y:S01]  /*2e70*/  FADD.FTZ R143, R116, -R143 ;  /* 0x8000008f748f7221 */ /* 0x000fe20000010000 */
[----:B------:R-:W-:Y:S01]  /*2e80*/  LOP3.LUT P6, RZ, R137, 0xff0000, RZ, 0xc0, !PT ;  /* 0x00ff000089ff7812 */ /* 0x000fe200078cc0ff */
[----:B------:R-:W-:Y:S01]  /*2e90*/  FMUL.FTZ R114, R27, R142 ;  /* 0x0000008e1b727220 */ /* 0x000fe20000410000 */
[----:B------:R-:W-:Y:S01]  /*2ea0*/  ISETP.GE.U32.AND.EX P1, PT, R137, 0x1000000, PT, P1 ;  /* 0x010000008900780c */ /* 0x000fe20003f26110 */
[----:B------:R-:W-:Y:S01]  /*2eb0*/  FMUL.FTZ R145, R143, UR26 ;  /* 0x0000001a8f917c20 */ /* 0x000fe20008410000 */
[--C-:B------:R-:W-:Y:S01]  /*2ec0*/  FFMA.FTZ R147, R3, UR4, R112.reuse ;  /* 0x0000000403937c23 */ /* 0x100fe20008010070 */
        /* <DEDUP_REMOVED lines=8> */
[----:B------:R-:W-:-:S02]  /*2f50*/  @P6 HADD2.F32 R146, -RZ, R111.H0_H0 ;  /* 0x2000006fff926230 */ /* 0x000fc40000004100 */
[----:B------:R-:W-:Y:S01]  /*2f60*/  FADD.FTZ R93, R93, R140 ;  /* 0x0000008c5d5d7221 */ /* 0x000fe20000010000 */
[----:B------:R-:W-:Y:S02]  /*2f70*/  @P1 HADD2.F32 R143, -RZ, R111.H1_H1 ;  /* 0x3000006fff8f1230 */ /* 0x000fe40000004100 */
[----:B------:R-:W-:Y:S01]  /*2f80*/  FMUL.FTZ R111, R145, UR9 ;  /* 0x00000009916f7c20 */ /* 0x000fe20008410000 */
[----:B------:R-:W-:Y:S02]  /*2f90*/  HFMA2 R145, -RZ, RZ, 0, 0 ;  /* 0x00000000ff917431 */ /* 0x000fe400000001ff */
[----:B------:R-:W-:Y:S01]  /*2fa0*/  FMUL.FTZ R148, R148, UR26 ;  /* 0x0000001a94947c20 */ /* 0x000fe20008410000 */
[----:B------:R-:W-:Y:S01]  /*2fb0*/  FADD.FTZ R92, R92, R115 ;  /* 0x000000735c5c7221 */ /* 0x000fe20000010000 */
[----:B------:R-:W-:Y:S01]  /*2fc0*/  FMUL.FTZ R111, R111, UR21 ;  /* 0x000000156f6f7c20 */ /* 0x000fe20008410000 */
[----:B------:R-:W-:Y:S02]  /*2fd0*/  @P5 HADD2.F32 R142, -RZ, R108.H0_H0 ;  /* 0x2000006cff8e5230 */ /* 0x000fe40000004100 */
[----:B------:R-:W-:Y:S01]  /*2fe0*/  FMUL.FTZ R148, R148, UR9 ;  /* 0x0000000994947c20 */ /* 0x000fe20008410000 */
[----:B------:R-:W-:Y:S01]  /*2ff0*/  F2FP.F16.F32.PACK_AB R110, R113, R110 ;  /* 0x0000006e716e723e */ /* 0x000fe200000000ff */
[----:B------:R-:W-:Y:S01]  /*3000*/  @P6 FMUL.FTZ R145, R146, R111 ;  /* 0x0000006f92916220 */ /* 0x000fe20000410000 */
[----:B------:R-:W-:Y:S01]  /*3010*/  FADD.FTZ R146, R7, -R112 ;  /* 0x8000007007927221 */ /* 0x000fe20000010000 */
[----:B------:R-:W-:Y:S01]  /*3020*/  FMUL.FTZ R112, R147, UR26 ;  /* 0x0000001a93707c20 */ /* 0x000fe20008410000 */
[----:B------:R-:W-:-:S02]  /*3030*/  HFMA2 R147, -RZ, RZ, 0, 0 ;  /* 0x00000000ff937431 */ /* 0x000fc400000001ff */
[----:B------:R-:W-:Y:S01]  /*3040*/  FMUL.FTZ R148, R148, UR21 ;  /* 0x0000001594947c20 */ /* 0x000fe20008410000 */
[----:B------:R-:W-:Y:S01]  /*3050*/  FMUL.FTZ R146, R146, UR26 ;  /* 0x0000001a92927c20 */ /* 0x000fe20008410000 */
[----:B------:R-:W-:Y:S01]  /*3060*/  FMUL.FTZ R112, R112, UR9 ;  /* 0x0000000970707c20 */ /* 0x000fe20008410000 */
[----:B------:R-:W-:Y:S02]  /*3070*/  @P4 HADD2.F32 R108, -RZ, R108.H1_H1 ;  /* 0x3000006cff6c4230 */ /* 0x000fe40000004100 */
[-C--:B------:R-:W-:Y:S01]  /*3080*/  @P1 FMUL.FTZ R150, R143, R148.reuse ;  /* 0x000000948f961220 */ /* 0x080fe20000410000 */
[----:B------:R-:W-:Y:S01]  /*3090*/  FMUL.FTZ R146, R146, UR9 ;  /* 0x0000000992927c20 */ /* 0x000fe20008410000 */
[----:B------:R-:W-:Y:S01]  /*30a0*/  FMUL.FTZ R149, R112, UR21 ;  /* 0x0000001570957c20 */ /* 0x000fe20008410000 */
[----:B------:R-:W-:Y:S01]  /*30b0*/  FADD.FTZ R143, R91, R144 ;  /* 0x000000905b8f7221 */ /* 0x000fe20000010000 */
[----:B------:R-:W-:Y:S01]  /*30c0*/  MOV R112, RZ ;  /* 0x000000ff00707202 */ /* 0x000fe20000000f00 */
[----:B------:R-:W-:Y:S01]  /*30d0*/  FMUL.FTZ R146, R146, UR21 ;  /* 0x0000001592927c20 */ /* 0x000fe20008410000 */
[----:B------:R-:W-:Y:S01]  /*30e0*/  @P5 FMUL.FTZ R147, R142, R149 ;  /* 0x000000958e935220 */ /* 0x000fe20000410000 */
[----:B------:R-:W-:Y:S01]  /*30f0*/  FADD.FTZ R142, R90, R141 ;  /* 0x0000008d5a8e7221 */ /* 0x000fe20000010000 */
[----:B------:R-:W-:Y:S01]  /*3100*/  FMUL.FTZ R111, R30, R111 ;  /* 0x0000006f1e6f7220 */ /* 0x000fe20000410000 */
[----:B------:R-:W-:Y:S01]  /*3110*/  FMUL.FTZ R91, R31, R148 ;  /* 0x000000941f5b7220 */ /* 0x000fe20000410000 */
[----:B------:R-:W-:Y:S01]  /*3120*/  FADD.FTZ R140, R88, R147 ;  /* 0x00000093588c7221 */ /* 0x000fe20000010000 */
[-C--:B------:R-:W-:Y:S01]  /*3130*/  @P4 FMUL.FTZ R112, R108, R146.reuse ;  /* 0x000000926c704220 */ /* 0x080fe20000410000 */
[----:B------:R-:W-:Y:S01]  /*3140*/  FMUL.FTZ R88, R24, R149 ;  /* 0x0000009518587220 */ /* 0x000fe20000410000 */
[----:B------:R-:W-:Y:S01]  /*3150*/  FMUL.FTZ R90, R25, R146 ;  /* 0x00000092195a7220 */ /* 0x000fe20000410000 */
[----:B------:R-:W-:Y:S01]  /*3160*/  FSEL R108, R111, RZ, P6 ;  /* 0x000000ff6f6c7208 */ /* 0x000fe20003000000 */
[----:B------:R-:W-:Y:S01]  /*3170*/  FADD.FTZ R141, R89, R112 ;  /* 0x00000070598d7221 */ /* 0x000fe20000010000 */
[----:B------:R-:W-:Y:S01]  /*3180*/  FSEL R91, R91, RZ, P1 ;  /* 0x000000ff5b5b7208 */ /* 0x000fe20000800000 */
[----:B------:R-:W-:Y:S01]  /*3190*/  FADD.FTZ R94, R94, R145 ;  /* 0x000000915e5e7221 */ /* 0x000fe20000010000 */
[----:B------:R-:W-:Y:S01]  /*31a0*/  FSEL R88, R88, RZ, P5 ;  /* 0x000000ff58587208 */ /* 0x000fe20002800000 */
[----:B------:R-:W-:Y:S01]  /*31b0*/  FADD.FTZ R95, R95, R150 ;  /* 0x000000965f5f7221 */ /* 0x000fe20000010000 */
[----:B------:R-:W-:-:S02]  /*31c0*/  FSEL R89, R90, RZ, P4 ;  /* 0x000000ff5a597208 */ /* 0x000fc40002000000 */
[----:B------:R-:W-:Y:S02]  /*31d0*/  F2FP.F16.F32.PACK_AB R111, R91, R108 ;  /* 0x0000006c5b6f723e */ /* 0x000fe400000000ff */
[----:B------:R-:W-:Y:S02]  /*31e0*/  F2FP.F16.F32.PACK_AB R109, R114, R109 ;  /* 0x0000006d726d723e */ /* 0x000fe400000000ff */
[----:B------:R-:W-:-:S07]  /*31f0*/  F2FP.F16.F32.PACK_AB R108, R89, R88 ;  /* 0x00000058596c723e */ /* 0x000fce00000000ff */
.L_x_4439:
        /* <DEDUP_REMOVED lines=11> */
.L_x_4432:
        /* <DEDUP_REMOVED lines=10> */
[--C-:B------:R-:W-:Y:S02]  /*3350*/  HADD2.F32 R114, -RZ, R97.reuse.H1_H1 ;  /* 0x30000061ff727230 */ /* 0x100fe40000004100 */
[----:B------:R-:W-:Y:S01]  /*3360*/  FFMA.FTZ R145, R123, UR4, R112 ;  /* 0x000000047b917c23 */ /* 0x000fe20008010070 */
[----:B------:R-:W-:Y:S01]  /*3370*/  FADD.FTZ R143, R121, -R142 ;  /* 0x8000008e798f7221 */ /* 0x000fe20000010000 */
[----:B------:R-:W-:Y:S01]  /*3380*/  LOP3.LUT P0, RZ, R138, 0xff0000, RZ, 0xc0, !PT ;  /* 0x00ff00008aff7812 */ /* 0x000fe2000780c0ff */
[----:B------:R-:W-:Y:S02]  /*3390*/  HADD2.F32 R113, -RZ, R97.H0_H0 ;  /* 0x20000061ff717230 */ /* 0x000fe40000004100 */
[----:B------:R-:W-:Y:S01]  /*33a0*/  FADD.FTZ R140, R124, -R141 ;  /* 0x8000008d7c8c7221 */ /* 0x000fe20000010000 */
[----:B------:R-:W-:-:S02]  /*33b0*/  HADD2.F32 R115, -RZ, R98.H0_H0 ;  /* 0x20000062ff737230 */ /* 0x000fc40000004100 */
[----:B------:R-:W-:Y:S01]  /*33c0*/  FADD.FTZ R144, R126, -R145 ;  /* 0x800000917e907221 */ /* 0x000fe20000010000 */
[----:B------:R-:W-:Y:S01]  /*33d0*/  FFMA.FTZ R143, R143, UR26, R114 ;  /* 0x0000001a8f8f7c23 */ /* 0x000fe20008010072 */
[--C-:B------:R-:W-:Y:S01]  /*33e0*/  FFMA.FTZ R114, R128, UR4, R112.reuse ;  /* 0x0000000480727c23 */ /* 0x100fe20008010070 */
[----:B------:R-:W-:Y:S01]  /*33f0*/  FFMA.FTZ R113, R140, UR26, R113 ;  /* 0x0000001a8c717c23 */ /* 0x000fe20008010071 */
[----:B------:R-:W-:Y:S01]  /*3400*/  FFMA.FTZ R144, R144, UR26, R115 ;  /* 0x0000001a90907c23 */ /* 0x000fe20008010073 */
[----:B------:R-:W-:Y:S02]  /*3410*/  HADD2.F32 R147, -RZ, R98.H1_H1 ;  /* 0x30000062ff937230 */ /* 0x000fe40000004100 */
[----:B------:R-:W-:Y:S01]  /*3420*/  FFMA.FTZ R115, R127, UR4, R112 ;  /* 0x000000047f737c23 */ /* 0x000fe20008010070 */
[----:B------:R-:W-:Y:S01]  /*3430*/  FADD.FTZ R114, R125, -R114 ;  /* 0x800000727d727221 */ /* 0x000fe20000010000 */
[----:B------:R-:W-:Y:S02]  /*3440*/  HADD2.F32 R145, -RZ, R99.H0_H0 ;  /* 0x20000063ff917230 */ /* 0x000fe40000004100 */
[----:B------:R-:W-:Y:S01]  /*3450*/  FMUL.FTZ R113, R113, UR9 ;  /* 0x0000000971717c20 */ /* 0x000fe20008410000 */
[----:B------:R-:W-:Y:S01]  /*3460*/  LOP3.LUT P4, RZ, R138, 0xff000000, RZ, 0xc0, !PT ;  /* 0xff0000008aff7812 */ /* 0x000fe2000788c0ff */
[----:B------:R-:W-:Y:S01]  /*3470*/  FADD.FTZ R140, R130, -R115 ;  /* 0x80000073828c7221 */ /* 0x000fe20000010000 */
[----:B------:R-:W-:Y:S01]  /*3480*/  FFMA.FTZ R147, R114, UR26, R147 ;  /* 0x0000001a72937c23 */ /* 0x000fe20008010093 */
[----:B-----5:R-:W-:-:S02]  /*3490*/  @P0 HADD2.F32 R114, -RZ, R109.H0_H0 ;  /* 0x2000006dff720230 */ /* 0x020fc40000004100 */
[----:B------:R-:W-:Y:S01]  /*34a0*/  FMUL.FTZ R113, R113, UR21 ;  /* 0x0000001571717c20 */ /* 0x000fe20008410000 */
[----:B------:R-:W-:Y:S01]  /*34b0*/  FFMA.FTZ R145, R140, UR26, R145 ;  /* 0x0000001a8c917c23 */ /* 0x000fe20008010091 */
[----:B------:R-:W-:Y:S02]  /*34c0*/  CS2R R140, SRZ ;  /* 0x00000000008c7805 */ /* 0x000fe4000001ff00 */
[----:B------:R-:W-:Y:S01]  /*34d0*/  LOP3.LUT P1, RZ, R139, 0xff, RZ, 0xc0, !PT ;  /* 0x000000ff8bff7812 */ /* 0x000fe2000782c0ff */
[----:B------:R-:W-:Y:S01]  /*34e0*/  @P0 FMUL.FTZ R141, R113, R114 ;  /* 0x00000072718d0220 */ /* 0x000fe20000410000 */
[----:B------:R-:W-:Y:S01]  /*34f0*/  FMUL.FTZ R114, R42, R113 ;  /* 0x000000712a727220 */ /* 0x000fe20000410000 */
[----:B------:R-:W-:Y:S01]  /*3500*/  FFMA.FTZ R146, R132, UR4, R112 ;  /* 0x0000000484927c23 */ /* 0x000fe20008010070 */
[----:B------:R-:W-:Y:S01]  /*3510*/  FMUL.FTZ R143, R143, UR9 ;  /* 0x000000098f8f7c20 */ /* 0x000fe20008410000 */
[----:B------:R-:W-:Y:S01]  /*3520*/  FMUL.FTZ R144, R144, UR9 ;  /* 0x0000000990907c20 */ /* 0x000fe20008410000 */
[----:B------:R-:W-:Y:S01]  /*3530*/  HADD2.F32 R142, -RZ, R99.H1_H1 ;  /* 0x30000063ff8e7230 */ /* 0x000fe20000004100 */
[----:B------:R-:W-:Y:S01]  /*3540*/  FSEL R114, R114, RZ, P0 ;  /* 0x000000ff72727208 */ /* 0x000fe20000000000 */
[----:B------:R-:W-:-:S02]  /*3550*/  @P4 HADD2.F32 R109, -RZ, R109.H1_H1 ;  /* 0x3000006dff6d4230 */ /* 0x000fc40000004100 */
[----:B------:R-:W-:Y:S01]  /*3560*/  FADD.FTZ R115, R129, -R146 ;  /* 0x8000009281737221 */ /* 0x000fe20000010000 */
[----:B------:R-:W-:Y:S01]  /*3570*/  FMUL.FTZ R150, R143, UR21 ;  /* 0x000000158f967c20 */ /* 0x000fe20008410000 */
[----:B------:R-:W-:Y:S01]  /*3580*/  ISETP.GE.U32.AND P0, PT, R138, RZ, PT ;  /* 0x000000ff8a00720c */ /* 0x000fe20003f06070 */
[----:B------:R-:W-:Y:S01]  /*3590*/  FFMA.FTZ R148, R133, UR4, R112 ;  /* 0x0000000485947c23 */ /* 0x000fe20008010070 */
[----:B------:R-:W-:Y:S01]  /*35a0*/  FMUL.FTZ R143, R144, UR21 ;  /* 0x00000015908f7c20 */ /* 0x000fe20008410000 */
[----:B------:R-:W-:Y:S01]  /*35b0*/  LOP3.LUT P6, RZ, R139, 0xff0000, RZ, 0xc0, !PT ;  /* 0x00ff00008bff7812 */ /* 0x000fe200078cc0ff */
[----:B------:R-:W-:Y:S01]  /*35c0*/  FFMA.FTZ R142, R115, UR26, R142 ;  /* 0x0000001a738e7c23 */ /* 0x000fe2000801008e */
[----:B------:R-:W-:Y:S01]  /*35d0*/  @P4 FMUL.FTZ R140, R150, R109 ;  /* 0x0000006d968c4220 */ /* 0x000fe20000410000 */
[----:B------:R-:W-:Y:S01]  /*35e0*/  ISETP.GE.U32.AND.EX P0, PT, R139, 0x1000000, PT, P0 ;  /* 0x010000008b00780c */ /* 0x000fe20003f06100 */
[----:B------:R-:W-:Y:S02]  /*35f0*/  HFMA2 R115, -RZ, RZ, 0, 0 ;  /* 0x00000000ff737431 */ /* 0x000fe400000001ff */
[----:B------:R-:W-:Y:S01]  /*3600*/  FADD.FTZ R149, R131, -R148 ;  /* 0x8000009483957221 */ /* 0x000fe20000010000 */
[----:B------:R-:W-:Y:S01]  /*3610*/  FMUL.FTZ R109, R43, R150 ;  /* 0x000000962b6d7220 */ /* 0x000fe20000410000 */
[----:B------:R-:W-:Y:S01]  /*3620*/  @P1 HADD2.F32 R148, -RZ, R110.H0_H0 ;  /* 0x2000006eff941230 */ /* 0x000fe20000004100 */
[----:B------:R-:W-:Y:S01]  /*3630*/  LOP3.LUT P5, RZ, R139, 0xff00, RZ, 0xc0, !PT ;  /* 0x0000ff008bff7812 */ /* 0x000fe200078ac0ff */
[----:B------:R-:W-:Y:S01]  /*3640*/  FMUL.FTZ R113, R44, R143 ;  /* 0x0000008f2c717220 */ /* 0x000fe20000410000 */
[----:B------:R-:W-:Y:S01]  /*3650*/  FFMA.FTZ R151, R134, UR4, R112 ;  /* 0x0000000486977c23 */ /* 0x000fe20008010070 */
[----:B------:R-:W-:Y:S01]  /*3660*/  FSEL R109, R109, RZ, P4 ;  /* 0x000000ff6d6d7208 */ /* 0x000fe20002000000 */
[----:B------:R-:W-:Y:S01]  /*3670*/  @P1 FMUL.FTZ R115, R143, R148 ;  /* 0x000000948f731220 */ /* 0x000fe20000410000 */
[C---:B------:R-:W-:Y:S01]  /*3680*/  LOP3.LUT P4, RZ, R138.reuse, 0xff, RZ, 0xc0, !PT ;  /* 0x000000ff8aff7812 */ /* 0x040fe2000788c0ff */
[--C-:B------:R-:W-:Y:S01]  /*3690*/  HADD2.F32 R146, -RZ, R96.reuse.H0_H0 ;  /* 0x20000060ff927230 */ /* 0x100fe20000004100 */
[----:B------:R-:W-:Y:S01]  /*36a0*/  FSEL R113, R113, RZ, P1 ;  /* 0x000000ff71717208 */ /* 0x000fe20000800000 */
[----:B------:R-:W-:Y:S01]  /*36b0*/  FMUL.FTZ R145, R145, UR9 ;  /* 0x0000000991917c20 */ /* 0x000fe20008410000 */
[----:B------:R-:W-:Y:S01]  /*36c0*/  LOP3.LUT P1, RZ, R138, 0xff00, RZ, 0xc0, !PT ;  /* 0x0000ff008aff7812 */ /* 0x000fe2000782c0ff */
[----:B------:R-:W-:-:S02]  /*36d0*/  HADD2.F32 R148, -RZ, R96.H1_H1 ;  /* 0x30000060ff947230 */ /* 0x000fc40000004100 */
[----:B------:R-:W-:Y:S02]  /*36e0*/  HFMA2 R143, -RZ, RZ, 0, 0 ;  /* 0x00000000ff8f7431 */ /* 0x000fe400000001ff */
[----:B------:R-:W-:Y:S01]  /*36f0*/  FADD.FTZ R151, R120, -R151 ;  /* 0x8000009778977221 */ /* 0x000fe20000010000 */
[----:B------:R-:W-:Y:S01]  /*3700*/  FMUL.FTZ R142, R142, UR9 ;  /* 0x000000098e8e7c20 */ /* 0x000fe20008410000 */
[--C-:B------:R-:W-:Y:S02]  /*3710*/  @P6 HADD2.F32 R150, -RZ, R111.reuse.H0_H0 ;  /* 0x2000006fff966230 */ /* 0x100fe40000004100 */
[----:B------:R-:W-:Y:S01]  /*3720*/  FMUL.FTZ R147, R147, UR9 ;  /* 0x0000000993937c20 */ /* 0x000fe20008410000 */
[----:B------:R-:W-:Y:S01]  /*3730*/  FMUL.FTZ R145, R145, UR21 ;  /* 0x0000001591917c20 */ /* 0x000fe20008410000 */
[----:B------:R-:W-:Y:S01]  /*3740*/  FFMA.FTZ R146, R149, UR26, R146 ;  /* 0x0000001a95927c23 */ /* 0x000fe20008010092 */
[----:B------:R-:W-:Y:S02]  /*3750*/  @P0 HADD2.F32 R111, -RZ, R111.H1_H1 ;  /* 0x3000006fff6f0230 */ /* 0x000fe40000004100 */
[----:B------:R-:W-:Y:S01]  /*3760*/  FFMA.FTZ R148, R151, UR26, R148 ;  /* 0x0000001a97947c23 */ /* 0x000fe20008010094 */
[----:B------:R-:W-:Y:S01]  /*3770*/  FMUL.FTZ R152, R142, UR21 ;  /* 0x000000158e987c20 */ /* 0x000fe20008410000 */
[----:B------:R-:W-:-:S02]  /*3780*/  @P5 HADD2.F32 R149, -RZ, R110.H1_H1 ;  /* 0x3000006eff955230 */ /* 0x000fc40000004100 */
[----:B------:R-:W-:Y:S01]  /*3790*/  FMUL.FTZ R110, R147, UR21 ;  /* 0x00000015936e7c20 */ /* 0x000fe20008410000 */
[----:B------:R-:W-:Y:S01]  /*37a0*/  @P6 FMUL.FTZ R143, R145, R150 ;  /* 0x00000096918f6220 */ /* 0x000fe20000410000 */
[----:B------:R-:W-:Y:S01]  /*37b0*/  MOV R150, RZ ;  /* 0x000000ff00967202 */ /* 0x000fe20000000f00 */
[----:B------:R-:W-:Y:S01]  /*37c0*/  FMUL.FTZ R146, R146, UR9 ;  /* 0x0000000992927c20 */ /* 0x000fe20008410000 */
[----:B------:R-:W-:Y:S01]  /*37d0*/  @P0 FMUL.FTZ R150, R152, R111 ;  /* 0x0000006f98960220 */ /* 0x000fe20000410000 */
[----:B------:R-:W-:Y:S01]  /*37e0*/  FMUL.FTZ R148, R148, UR9 ;  /* 0x0000000994947c20 */ /* 0x000fe20008410000 */
[----:B------:R-:W-:Y:S01]  /*37f0*/  MOV R144, RZ ;  /* 0x000000ff00907202 */ /* 0x000fe20000000f00 */
[----:B------:R-:W-:Y:S02]  /*3800*/  HFMA2 R111, -RZ, RZ, 0, 0 ;  /* 0x00000000ff6f7431 */ /* 0x000fe400000001ff */
[----:B------:R-:W-:Y:S01]  /*3810*/  @P5 FMUL.FTZ R144, R110, R149 ;  /* 0x000000956e905220 */ /* 0x000fe20000410000 */
[----:B------:R-:W-:-:S02]  /*3820*/  @P4 HADD2.F32 R142, -RZ, R108.H0_H0 ;  /* 0x2000006cff8e4230 */ /* 0x000fc40000004100 */
[----:B------:R-:W-:Y:S01]  /*3830*/  FMUL.FTZ R149, R146, UR21 ;  /* 0x0000001592957c20 */ /* 0x000fe20008410000 */
[----:B------:R-:W-:Y:S02]  /*3840*/  @P1 HADD2.F32 R147, -RZ, R108.H1_H1 ;  /* 0x3000006cff931230 */ /* 0x000fe40000004100 */
[----:B------:R-:W-:Y:S01]  /*3850*/  FMUL.FTZ R148, R148, UR21 ;  /* 0x0000001594947c20 */ /* 0x000fe20008410000 */
[----:B------:R-:W-:Y:S01]  /*3860*/  MOV R108, RZ ;  /* 0x000000ff006c7202 */ /* 0x000fe20000000f00 */
[----:B------:R-:W-:Y:S01]  /*3870*/  @P4 FMUL.FTZ R111, R149, R142 ;  /* 0x0000008e956f4220 */ /* 0x000fe20000410000 */
[----:B------:R-:W-:Y:S01]  /*3880*/  FADD.FTZ R84, R84, R115 ;  /* 0x0000007354547221 */ /* 0x000fe20000010000 */
[----:B------:R-:W-:Y:S01]  /*3890*/  @P1 FMUL.FTZ R108, R148, R147 ;  /* 0x00000093946c1220 */ /* 0x000fe20000410000 */
[----:B------:R-:W-:Y:S01]  /*38a0*/  FMUL.FTZ R145, R46, R145 ;  /* 0x000000912e917220 */ /* 0x000fe20000410000 */
[----:B------:R-:W-:Y:S01]  /*38b0*/  FADD.FTZ R80, R80, R111 ;  /* 0x0000006f50507221 */ /* 0x000fe20000010000 */
[----:B------:R-:W-:Y:S01]  /*38c0*/  FMUL.FTZ R111, R45, R110 ;  /* 0x0000006e2d6f7220 */ /* 0x000fe20000410000 */
        /* <DEDUP_REMOVED lines=19> */
.L_x_4442:
[--C-:B------:R-:W-:Y:S01]  /*3a00*/  FFMA.FTZ R105, R119, UR4, R112.reuse ;  /* 0x0000000477697c23 */ /* 0x100fe20008010070 */
[----:B------:R-:W-:Y:S01]  /*3a10*/  FFMA.FTZ R106, R122, UR4, R112 ;  /* 0x000000047a6a7c23 */ /* 0x000fe20008010070 */
[--C-:B------:R-:W-:Y:S01]  /*3a20*/  HADD2.F32 R107, -RZ, R97.reuse.H0_H0 ;  /* 0x20000061ff6b7230 */ /* 0x100fe20000004100 */
[----:B------:R-:W-:Y:S01]  /*3a30*/  LOP3.LUT P0, RZ, R138, 0xff0000, RZ, 0xc0, !PT ;  /* 0x00ff00008aff7812 */ /* 0x000fe2000780c0ff */
[----:B------:R-:W-:Y:S01]  /*3a40*/  FADD.FTZ R104, R124, -R105 ;  /* 0x800000697c687221 */ /* 0x000fe20000010000 */
[----:B------:R-:W-:Y:S02]  /*3a50*/  HADD2.F32 R114, -RZ, R97.H1_H1 ;  /* 0x30000061ff727230 */ /* 0x000fe40000004100 */
[----:B------:R-:W-:Y:S01]  /*3a60*/  FADD.FTZ R105, R121, -R106 ;  /* 0x8000006a79697221 */ /* 0x000fe20000010000 */
[--C-:B------:R-:W-:Y:S02]  /*3a70*/  HADD2.F32 R106, -RZ, R98.reuse.H0_H0 ;  /* 0x20000062ff6a7230 */ /* 0x100fe40000004100 */
[----:B------:R-:W-:Y:S01]  /*3a80*/  FFMA.FTZ R104, R104, UR26, R107 ;  /* 0x0000001a68687c23 */ /* 0x000fe2000801006b */
[----:B------:R-:W-:Y:S01]  /*3a90*/  FFMA.FTZ R107, R123, UR4, R112 ;  /* 0x000000047b6b7c23 */ /* 0x000fe20008010070 */
[----:B------:R-:W-:Y:S01]  /*3aa0*/  FFMA.FTZ R105, R105, UR26, R114 ;  /* 0x0000001a69697c23 */ /* 0x000fe20008010072 */
[----:B------:R-:W-:Y:S01]  /*3ab0*/  FFMA.FTZ R114, R128, UR4, R112 ;  /* 0x0000000480727c23 */ /* 0x000fe20008010070 */
[----:B------:R-:W-:-:S02]  /*3ac0*/  HADD2.F32 R113, -RZ, R98.H1_H1 ;  /* 0x30000062ff717230 */ /* 0x000fc40000004100 */
[----:B------:R-:W-:Y:S01]  /*3ad0*/  FADD.FTZ R107, R126, -R107 ;  /* 0x8000006b7e6b7221 */ /* 0x000fe20000010000 */
[----:B------:R-:W-:Y:S01]  /*3ae0*/  LOP3.LUT P6, RZ, R138, 0xff000000, RZ, 0xc0, !PT ;  /* 0xff0000008aff7812 */ /* 0x000fe200078cc0ff */
[----:B------:R-:W-:Y:S01]  /*3af0*/  FADD.FTZ R114, R125, -R114 ;  /* 0x800000727d727221 */ /* 0x000fe20000010000 */
[----:B------:R-:W-:Y:S01]  /*3b00*/  FFMA.FTZ R115, R127, UR4, R112 ;  /* 0x000000047f737c23 */ /* 0x000fe20008010070 */
[----:B------:R-:W-:Y:S01]  /*3b10*/  FFMA.FTZ R141, R107, UR26, R106 ;  /* 0x0000001a6b8d7c23 */ /* 0x000fe2000801006a */
[----:B------:R-:W-:Y:S02]  /*3b20*/  HADD2.F32 R140, -RZ, R99.H0_H0 ;  /* 0x20000063ff8c7230 */ /* 0x000fe40000004100 */
[----:B------:R-:W-:Y:S01]  /*3b30*/  FFMA.FTZ R106, R114, UR26, R113 ;  /* 0x0000001a726a7c23 */ /* 0x000fe20008010071 */
[----:B------:R-:W-:Y:S01]  /*3b40*/  FMUL.FTZ R113, R104, UR9 ;  /* 0x0000000968717c20 */ /* 0x000fe20008410000 */
[----:B------:R-:W-:Y:S01]  /*3b50*/  FADD.FTZ R107, R130, -R115 ;  /* 0x80000073826b7221 */ /* 0x000fe20000010000 */
[----:B------:R-:W-:-:S02]  /*3b60*/  LOP3.LUT P4, RZ, R139, 0xff, RZ, 0xc0, !PT ;  /* 0x000000ff8bff7812 */ /* 0x000fc4000788c0ff */
[----:B------:R-:W-:Y:S01]  /*3b70*/  CS2R R146, SRZ ;  /* 0x0000000000927805 */ /* 0x000fe2000001ff00 */
[----:B------:R-:W-:Y:S01]  /*3b80*/  FMUL.FTZ R113, R113, UR21 ;  /* 0x0000001571717c20 */ /* 0x000fe20008410000 */
[----:B------:R-:W-:Y:S01]  /*3b90*/  LOP3.LUT P5, RZ, R139, 0xff00, RZ, 0xc0, !PT ;  /* 0x0000ff008bff7812 */ /* 0x000fe200078ac0ff */
[----:B------:R-:W-:Y:S01]  /*3ba0*/  FFMA.FTZ R107, R107, UR26, R140 ;  /* 0x0000001a6b6b7c23 */ /* 0x000fe2000801008c */
[--C-:B-----5:R-:W-:Y:S02]  /*3bb0*/  @P0 HADD2.F32 R140, -RZ, R109.reuse.H0_H0 ;  /* 0x2000006dff8c0230 */ /* 0x120fe40000004100 */
[----:B------:R-:W-:Y:S01]  /*3bc0*/  FFMA.FTZ R114, R132, UR4, R112 ;  /* 0x0000000484727c23 */ /* 0x000fe20008010070 */
[----:B------:R-:W-:Y:S02]  /*3bd0*/  @P6 HADD2.F32 R115, -RZ, R109.H1_H1 ;  /* 0x3000006dff736230 */ /* 0x000fe40000004100 */
[-C--:B------:R-:W-:Y:S01]  /*3be0*/  FMUL.FTZ R109, R42, R113.reuse ;  /* 0x000000712a6d7220 */ /* 0x080fe20000410000 */
[----:B------:R-:W-:Y:S01]  /*3bf0*/  LOP3.LUT P1, RZ, R139, 0xff0000, RZ, 0xc0, !PT ;  /* 0x00ff00008bff7812 */ /* 0x000fe2000782c0ff */
[----:B------:R-:W-:Y:S01]  /*3c00*/  @P0 FMUL.FTZ R147, R140, R113 ;  /* 0x000000718c930220 */ /* 0x000fe20000410000 */
[----:B------:R-:W-:Y:S01]  /*3c10*/  FADD.FTZ R142, R129, -R114 ;  /* 0x80000072818e7221 */ /* 0x000fe20000010000 */
[----:B------:R-:W-:Y:S01]  /*3c20*/  FMUL.FTZ R114, R105, UR9 ;  /* 0x0000000969727c20 */ /* 0x000fe20008410000 */
[----:B------:R-:W-:Y:S01]  /*3c30*/  FSEL R109, R109, RZ, P0 ;  /* 0x000000ff6d6d7208 */ /* 0x000fe20000000000 */
[----:B------:R-:W-:Y:S01]  /*3c40*/  HADD2.F32 R143, -RZ, R99.H1_H1 ;  /* 0x30000063ff8f7230 */ /* 0x000fe20000004100 */
[----:B------:R-:W-:Y:S01]  /*3c50*/  ISETP.GE.U32.AND P0, PT, R138, RZ, PT ;  /* 0x000000ff8a00720c */ /* 0x000fe20003f06070 */
[----:B------:R-:W-:-:S02]  /*3c60*/  @P4 HADD2.F32 R140, -RZ, R110.H0_H0 ;  /* 0x2000006eff8c4230 */ /* 0x000fc40000004100 */
[----:B------:R-:W-:Y:S01]  /*3c70*/  FMUL.FTZ R114, R114, UR21 ;  /* 0x0000001572727c20 */ /* 0x000fe20008410000 */
[----:B------:R-:W-:Y:S01]  /*3c80*/  @P5 HADD2.F32 R151, -RZ, R110.H1_H1 ;  /* 0x3000006eff975230 */ /* 0x000fe20000004100 */
[----:B------:R-:W-:Y:S01]  /*3c90*/  ISETP.GE.U32.AND.EX P0, PT, R139, 0x1000000, PT, P0 ;  /* 0x010000008b00780c */ /* 0x000fe20003f06100 */
[----:B------:R-:W-:Y:S01]  /*3ca0*/  FMUL.FTZ R110, R141, UR9 ;  /* 0x000000098d6e7c20 */ /* 0x000fe20008410000 */
[----:B------:R-:W-:Y:S01]  /*3cb0*/  FFMA.FTZ R142, R142, UR26, R143 ;  /* 0x0000001a8e8e7c23 */ /* 0x000fe2000801008f */
[----:B------:R-:W-:Y:S01]  /*3cc0*/  @P6 FMUL.FTZ R146, R115, R114 ;  /* 0x0000007273926220 */ /* 0x000fe20000410000 */
[----:B------:R-:W-:Y:S01]  /*3cd0*/  FMUL.FTZ R113, R106, UR9 ;  /* 0x000000096a717c20 */ /* 0x000fe20008410000 */
[----:B------:R-:W-:Y:S01]  /*3ce0*/  FMUL.FTZ R143, R110, UR21 ;  /* 0x000000156e8f7c20 */ /* 0x000fe20008410000 */
[----:B------:R-:W-:Y:S01]  /*3cf0*/  CS2R R148, SRZ ;  /* 0x0000000000947805 */ /* 0x000fe2000001ff00 */
[----:B------:R-:W-:Y:S01]  /*3d00*/  FMUL.FTZ R115, R107, UR9 ;  /* 0x000000096b737c20 */ /* 0x000fe20008410000 */
[----:B------:R-:W-:-:S02]  /*3d10*/  HFMA2 R145, -RZ, RZ, 0, 0 ;  /* 0x00000000ff917431 */ /* 0x000fc400000001ff */
[----:B------:R-:W-:Y:S01]  /*3d20*/  @P4 FMUL.FTZ R149, R140, R143 ;  /* 0x0000008f8c954220 */ /* 0x000fe20000410000 */
[----:B------:R-:W-:Y:S01]  /*3d30*/  FFMA.FTZ R144, R133, UR4, R112 ;  /* 0x0000000485907c23 */ /* 0x000fe20008010070 */
[----:B------:R-:W-:Y:S01]  /*3d40*/  FMUL.FTZ R114, R43, R114 ;  /* 0x000000722b727220 */ /* 0x000fe20000410000 */
[----:B------:R-:W-:Y:S01]  /*3d50*/  FMUL.FTZ R110, R113, UR21 ;  /* 0x00000015716e7c20 */ /* 0x000fe20008410000 */
[--C-:B------:R-:W-:Y:S02]  /*3d60*/  @P1 HADD2.F32 R150, -RZ, R111.reuse.H0_H0 ;  /* 0x2000006fff961230 */ /* 0x100fe40000004100 */
[----:B------:R-:W-:Y:S01]  /*3d70*/  FMUL.FTZ R140, R142, UR9 ;  /* 0x000000098e8c7c20 */ /* 0x000fe20008410000 */
[----:B------:R-:W-:Y:S01]  /*3d80*/  FMUL.FTZ R113, R115, UR21 ;  /* 0x0000001573717c20 */ /* 0x000fe20008410000 */
[----:B------:R-:W-:Y:S02]  /*3d90*/  HADD2.F32 R115, -RZ, R96.H0_H0 ;  /* 0x20000060ff737230 */ /* 0x000fe40000004100 */
[----:B------:R-:W-:Y:S01]  /*3da0*/  FADD.FTZ R144, R131, -R144 ;  /* 0x8000009083907221 */ /* 0x000fe20000010000 */
[----:B------:R-:W-:-:S02]  /*3db0*/  @P0 HADD2.F32 R111, -RZ, R111.H1_H1 ;  /* 0x3000006fff6f0230 */ /* 0x000fc40000004100 */
[----:B------:R-:W-:Y:S01]  /*3dc0*/  FMUL.FTZ R140, R140, UR21 ;  /* 0x000000158c8c7c20 */ /* 0x000fe20008410000 */
[----:B------:R-:W-:Y:S01]  /*3dd0*/  FSEL R114, R114, RZ, P6 ;  /* 0x000000ff72727208 */ /* 0x000fe20003000000 */
[----:B------:R-:W-:Y:S01]  /*3de0*/  @P5 FMUL.FTZ R148, R151, R110 ;  /* 0x0000006e97945220 */ /* 0x000fe20000410000 */
[----:B------:R-:W-:Y:S01]  /*3df0*/  @P1 FMUL.FTZ R145, R150, R113 ;  /* 0x0000007196911220 */ /* 0x000fe20000410000 */
[----:B------:R-:W-:Y:S02]  /*3e00*/  LOP3.LUT P6, RZ, R138, 0xff, RZ, 0xc0, !PT ;  /* 0x000000ff8aff7812 */ /* 0x000fe400078cc0ff */
[----:B------:R-:W-:Y:S01]  /*3e10*/  CS2R R150, SRZ ;  /* 0x0000000000967805 */ /* 0x000fe2000001ff00 */
[----:B------:R-:W-:Y:S01]  /*3e20*/  FFMA.FTZ R144, R144, UR26, R115 ;  /* 0x0000001a90907c23 */ /* 0x000fe20008010073 */
[----:B------:R-:W-:Y:S01]  /*3e30*/  @P0 FMUL.FTZ R150, R111, R140 ;  /* 0x0000008c6f960220 */ /* 0x000fe20000410000 */
[----:B------:R-:W-:Y:S01]  /*3e40*/  FMUL.FTZ R115, R44, R143 ;  /* 0x0000008f2c737220 */ /* 0x000fe20000410000 */
[----:B------:R-:W-:Y:S01]  /*3e50*/  FFMA.FTZ R111, R134, UR4, R112 ;  /* 0x00000004866f7c23 */ /* 0x000fe20008010070 */
[----:B------:R-:W-:-:S02]  /*3e60*/  HADD2.F32 R152, -RZ, R96.H1_H1 ;  /* 0x30000060ff987230 */ /* 0x000fc40000004100 */
[----:B------:R-:W-:Y:S01]  /*3e70*/  FMUL.FTZ R143, R144, UR9 ;  /* 0x00000009908f7c20 */ /* 0x000fe20008410000 */
[----:B------:R-:W-:Y:S01]  /*3e80*/  FMUL.FTZ R113, R46, R113 ;  /* 0x000000712e717220 */ /* 0x000fe20000410000 */
[----:B------:R-:W-:Y:S01]  /*3e90*/  FADD.FTZ R111, R120, -R111 ;  /* 0x8000006f786f7221 */ /* 0x000fe20000010000 */
[----:B------:R-:W-:Y:S01]  /*3ea0*/  FSEL R115, R115, RZ, P4 ;  /* 0x000000ff73737208 */ /* 0x000fe20002000000 */
[----:B------:R-:W-:Y:S01]  /*3eb0*/  FMUL.FTZ R143, R143, UR21 ;  /* 0x000000158f8f7c20 */ /* 0x000fe20008410000 */
[----:B------:R-:W-:Y:S01]  /*3ec0*/  LOP3.LUT P4, RZ, R138, 0xff00, RZ, 0xc0, !PT ;  /* 0x0000ff008aff7812 */ /* 0x000fe2000788c0ff */
[----:B------:R-:W-:Y:S01]  /*3ed0*/  FFMA.FTZ R111, R111, UR26, R152 ;  /* 0x0000001a6f6f7c23 */ /* 0x000fe20008010098 */
[--C-:B------:R-:W-:Y:S02]  /*3ee0*/  @P6 HADD2.F32 R152, -RZ, R108.reuse.H0_H0 ;  /* 0x2000006cff986230 */ /* 0x100fe40000004100 */
[----:B------:R-:W-:Y:S01]  /*3ef0*/  FMUL.FTZ R140, R47, R140 ;  /* 0x0000008c2f8c7220 */ /* 0x000fe20000410000 */
[----:B------:R-:W-:Y:S01]  /*3f00*/  FMUL.FTZ R110, R45, R110 ;  /* 0x0000006e2d6e7220 */ /* 0x000fe20000410000 */
[----:B------:R-:W-:Y:S01]  /*3f10*/  F2FP.F16.F32.PACK_AB R105, R105, R104 ;  /* 0x000000686969723e */ /* 0x000fe200000000ff */
[----:B------:R-:W-:Y:S01]  /*3f20*/  FADD.FTZ R82, R82, R147 ;  /* 0x0000009352527221 */ /* 0x000fe20000010000 */
[-C--:B------:R-:W-:Y:S01]  /*3f30*/  @P6 FMUL.FTZ R151, R152, R143.reuse ;  /* 0x0000008f98976220 */ /* 0x080fe20000410000 */
[----:B------:R-:W-:Y:S01]  /*3f40*/  FMUL.FTZ R152, R111, UR9 ;  /* 0x000000096f987c20 */ /* 0x000fe20008410000 */
[----:B------:R-:W-:Y:S01]  /*3f50*/  FMUL.FTZ R143, R40, R143 ;  /* 0x0000008f288f7220 */ /* 0x000fe20000410000 */
[----:B------:R-:W-:Y:S01]  /*3f60*/  F2FP.F16.F32.PACK_AB R107, R142, R107 ;  /* 0x0000006b8e6b723e */ /* 0x000fe200000000ff */
[----:B------:R-:W-:Y:S01]  /*3f70*/  FADD.FTZ R83, R83, R146 ;  /* 0x0000009253537221 */ /* 0x000fe20000010000 */
[----:B------:R-:W-:Y:S01]  /*3f80*/  F2FP.F16.F32.PACK_AB R104, R111, R144 ;  /* 0x000000906f68723e */ /* 0x000fe200000000ff */
[----:B------:R-:W-:-:S02]  /*3f90*/  @P4 HADD2.F32 R153, -RZ, R108.H1_H1 ;  /* 0x3000006cff994230 */ /* 0x000fc40000004100 */
[----:B------:R-:W-:Y:S01]  /*3fa0*/  FMUL.FTZ R108, R152, UR21 ;  /* 0x00000015986c7c20 */ /* 0x000fe20008410000 */
[----:B------:R-:W-:Y:S01]  /*3fb0*/  MOV R152, RZ ;  /* 0x000000ff00987202 */ /* 0x000fe20000000f00 */
[----:B------:R-:W-:Y:S01]  /*3fc0*/  FADD.FTZ R84, R84, R149 ;  /* 0x0000009554547221 */ /* 0x000fe20000010000 */
[----:B------:R-:W-:Y:S01]  /*3fd0*/  FSEL R142, R113, RZ, P1 ;  /* 0x000000ff718e7208 */ /* 0x000fe20000800000 */
[-C--:B------:R-:W-:Y:S01]  /*3fe0*/  @P4 FMUL.FTZ R152, R153, R108.reuse ;  /* 0x0000006c99984220 */ /* 0x080fe20000410000 */
        /* <DEDUP_REMOVED lines=14> */
[----:B------:R-:W-:-:S07]  /*40d0*/  F2FP.F16.F32.PACK_AB R108, R108, R143 ;  /* 0x0000008f6c6c723e */ /* 0x000fce00000000ff */
.L_x_4443:
        /* <DEDUP_REMOVED lines=9> */
.L_x_4441:
[----:B------:R-:W-:Y:S05]  /*4170*/  BSYNC.RECONVERGENT B1 ;  /* 0x0000000000017941 */ /* 0x000fea0003800200 */
.L_x_4440:
        /* <DEDUP_REMOVED lines=8> */
[--C-:B------:R-:W-:Y:S02]  /*4200*/  HADD2.F32 R107, -RZ, R100.reuse.H0_H0 ;  /* 0x20000064ff6b7230 */ /* 0x100fe40000004100 */
[----:B------:R-:W-:Y:S01]  /*4210*/  FFMA.FTZ R114, R4, UR4, R112 ;  /* 0x0000000404727c23 */ /* 0x000fe20008010070 */
[----:B------:R-:W-:Y:S01]  /*4220*/  LOP3.LUT P1, RZ, R136, 0xff, RZ, 0xc0, !PT ;  /* 0x000000ff88ff7812 */ /* 0x000fe2000782c0ff */
[----:B------:R-:W-:Y:S01]  /*4230*/  FADD.FTZ R106, R6, -R113 ;  /* 0x80000071066a7221 */ /* 0x000fe20000010000 */
[----:B------:R-:W-:Y:S02]  /*4240*/  HADD2.F32 R104, -RZ, R100.H1_H1 ;  /* 0x30000064ff687230 */ /* 0x000fe40000004100 */
[----:B------:R-:W-:Y:S01]  /*4250*/  FADD.FTZ R113, R7, -R114 ;  /* 0x8000007207717221 */ /* 0x000fe20000010000 */
[--C-:B------:R-:W-:Y:S01]  /*4260*/  FFMA.FTZ R144, R14, UR4, R112.reuse ;  /* 0x000000040e907c23 */ /* 0x100fe20008010070 */
[----:B------:R-:W-:Y:S01]  /*4270*/  FFMA.FTZ R107, R106, UR26, R107 ;  /* 0x0000001a6a6b7c23 */ /* 0x000fe2000801006b */
[----:B------:R-:W-:Y:S01]  /*4280*/  FFMA.FTZ R106, R8, UR4, R112 ;  /* 0x00000004086a7c23 */ /* 0x000fe20008010070 */
[----:B------:R-:W-:Y:S01]  /*4290*/  FFMA.FTZ R104, R113, UR26, R104 ;  /* 0x0000001a71687c23 */ /* 0x000fe20008010068 */
[----:B------:R-:W-:Y:S01]  /*42a0*/  FFMA.FTZ R113, R11, UR4, R112 ;  /* 0x000000040b717c23 */ /* 0x000fe20008010070 */
[----:B------:R-:W-:-:S02]  /*42b0*/  HFMA2 R141, -RZ, RZ, 0, 0 ;  /* 0x00000000ff8d7431 */ /* 0x000fc400000001ff */
[----:B------:R-:W-:Y:S01]  /*42c0*/  FADD.FTZ R143, R9, -R106 ;  /* 0x8000006a098f7221 */ /* 0x000fe20000010000 */
[----:B------:R-:W-:Y:S01]  /*42d0*/  FMUL.FTZ R106, R107, UR9 ;  /* 0x000000096b6a7c20 */ /* 0x000fe20008410000 */
[----:B------:R-:W-:Y:S01]  /*42e0*/  FADD.FTZ R142, R12, -R113 ;  /* 0x800000710c8e7221 */ /* 0x000fe20000010000 */
[----:B------:R-:W-:Y:S01]  /*42f0*/  FADD.FTZ R145, R13, -R144 ;  /* 0x800000900d917221 */ /* 0x000fe20000010000 */
[----:B-----5:R-:W-:Y:S02]  /*4300*/  @P1 HADD2.F32 R113, -RZ, R108.H0_H0 ;  /* 0x2000006cff711230 */ /* 0x020fe40000004100 */
[----:B------:R-:W-:Y:S01]  /*4310*/  FMUL.FTZ R144, R106, UR21 ;  /* 0x000000156a907c20 */ /* 0x000fe20008410000 */
[----:B------:R-:W-:Y:S01]  /*4320*/  FFMA.FTZ R115, R5, UR4, R112 ;  /* 0x0000000405737c23 */ /* 0x000fe20008010070 */
[----:B------:R-:W-:Y:S01]  /*4330*/  HADD2.F32 R140, -RZ, R102.H1_H1 ;  /* 0x30000066ff8c7230 */ /* 0x000fe20000004100 */
[----:B------:R-:W-:Y:S01]  /*4340*/  LOP3.LUT P6, RZ, R136, 0xff00, RZ, 0xc0, !PT ;  /* 0x0000ff0088ff7812 */ /* 0x000fe200078cc0ff */
[----:B------:R-:W-:Y:S01]  /*4350*/  @P1 FMUL.FTZ R141, R144, R113 ;  /* 0x00000071908d1220 */ /* 0x000fe20000410000 */
[----:B------:R-:W-:-:S02]  /*4360*/  HADD2.F32 R105, -RZ, R101.H0_H0 ;  /* 0x20000065ff697230 */ /* 0x000fc40000004100 */
[----:B------:R-:W-:Y:S01]  /*4370*/  FMUL.FTZ R113, R104, UR9 ;  /* 0x0000000968717c20 */ /* 0x000fe20008410000 */
[----:B------:R-:W-:Y:S01]  /*4380*/  FADD.FTZ R114, R10, -R115 ;  /* 0x800000730a727221 */ /* 0x000fe20000010000 */
[----:B------:R-:W-:Y:S01]  /*4390*/  FFMA.FTZ R106, R145, UR26, R140 ;  /* 0x0000001a916a7c23 */ /* 0x000fe2000801008c */
[----:B------:R-:W-:Y:S01]  /*43a0*/  LOP3.LUT P4, RZ, R136, 0xff0000, RZ, 0xc0, !PT ;  /* 0x00ff000088ff7812 */ /* 0x000fe2000788c0ff */
[----:B------:R-:W-:Y:S01]  /*43b0*/  FMUL.FTZ R145, R113, UR21 ;  /* 0x0000001571917c20 */ /* 0x000fe20008410000 */
[----:B------:R-:W-:Y:S01]  /*43c0*/  FFMA.FTZ R105, R114, UR26, R105 ;  /* 0x0000001a72697c23 */ /* 0x000fe20008010069 */
[----:B------:R-:W-:Y:S01]  /*43d0*/  FMUL.FTZ R113, R24, R144 ;  /* 0x0000009018717220 */ /* 0x000fe20000410000 */
[----:B------:R-:W-:Y:S01]  /*43e0*/  LOP3.LUT P5, RZ, R136, 0xff000000, RZ, 0xc0, !PT ;  /* 0xff00000088ff7812 */ /* 0x000fe200078ac0ff */
[----:B------:R-:W-:Y:S02]  /*43f0*/  HADD2.F32 R114, -RZ, R101.H1_H1 ;  /* 0x30000065ff727230 */ /* 0x000fe40000004100 */
[----:B------:R-:W-:Y:S01]  /*4400*/  FMUL.FTZ R140, R105, UR9 ;  /* 0x00000009698c7c20 */ /* 0x000fe20008410000 */
[----:B------:R-:W-:Y:S01]  /*4410*/  HADD2.F32 R115, -RZ, R102.H0_H0 ;  /* 0x20000066ff737230 */ /* 0x000fe20000004100 */
[----:B------:R-:W-:Y:S01]  /*4420*/  FSEL R113, R113, RZ, P1 ;  /* 0x000000ff71717208 */ /* 0x000fe20000800000 */
[----:B------:R-:W-:Y:S01]  /*4430*/  @P6 HADD2.F32 R108, -RZ, R108.H1_H1 ;  /* 0x3000006cff6c6230 */ /* 0x000fe20000004100 */
[----:B------:R-:W-:Y:S01]  /*4440*/  LOP3.LUT P1, RZ, R137, 0xff, RZ, 0xc0, !PT ;  /* 0x000000ff89ff7812 */ /* 0x000fe2000782c0ff */
[----:B------:R-:W-:Y:S01]  /*4450*/  FMUL.FTZ R149, R140, UR21 ;  /* 0x000000158c957c20 */ /* 0x000fe20008410000 */
[----:B------:R-:W-:Y:S01]  /*4460*/  FMUL.FTZ R140, R25, R145 ;  /* 0x00000091198c7220 */ /* 0x000fe20000410000 */
[----:B------:R-:W-:Y:S01]  /*4470*/  FFMA.FTZ R114, R143, UR26, R114 ;  /* 0x0000001a8f727c23 */ /* 0x000fe20008010072 */
[----:B------:R-:W-:Y:S01]  /*4480*/  FFMA.FTZ R115, R142, UR26, R115 ;  /* 0x0000001a8e737c23 */ /* 0x000fe20008010073 */
[----:B------:R-:W-:Y:S01]  /*4490*/  CS2R R142, SRZ ;  /* 0x00000000008e7805 */ /* 0x000fe2000001ff00 */
[----:B------:R-:W-:-:S02]  /*44a0*/  @P4 HADD2.F32 R144, -RZ, R109.H0_H0 ;  /* 0x2000006dff904230 */ /* 0x000fc40000004100 */
[----:B------:R-:W-:Y:S01]  /*44b0*/  @P6 FMUL.FTZ R142, R145, R108 ;  /* 0x0000006c918e6220 */ /* 0x000fe20000410000 */
[----:B------:R-:W-:Y:S01]  /*44c0*/  FSEL R108, R140, RZ, P6 ;  /* 0x000000ff8c6c7208 */ /* 0x000fe20003000000 */
[----:B------:R-:W-:Y:S01]  /*44d0*/  FFMA.FTZ R151, R15, UR4, R112 ;  /* 0x000000040f977c23 */ /* 0x000fe20008010070 */
[----:B------:R-:W-:Y:S01]  /*44e0*/  LOP3.LUT P6, RZ, R137, 0xff00, RZ, 0xc0, !PT ;  /* 0x0000ff0089ff7812 */ /* 0x000fe200078cc0ff */
[----:B------:R-:W-:Y:S02]  /*44f0*/  @P5 HADD2.F32 R145, -RZ, R109.H1_H1 ;  /* 0x3000006dff915230 */ /* 0x000fe40000004100 */
[----:B------:R-:W-:Y:S01]  /*4500*/  FMUL.FTZ R109, R115, UR9 ;  /* 0x00000009736d7c20 */ /* 0x000fe20008410000 */
[----:B------:R-:W-:Y:S01]  /*4510*/  @P4 FMUL.FTZ R143, R149, R144 ;  /* 0x00000090958f4220 */ /* 0x000fe20000410000 */
[----:B------:R-:W-:Y:S01]  /*4520*/  FMUL.FTZ R144, R114, UR9 ;  /* 0x0000000972907c20 */ /* 0x000fe20008410000 */
[----:B------:R-:W-:Y:S01]  /*4530*/  FADD.FTZ R153, R116, -R151 ;  /* 0x8000009774997221 */ /* 0x000fe20000010000 */
[----:B------:R-:W-:-:S02]  /*4540*/  @P1 HADD2.F32 R140, -RZ, R110.H0_H0 ;  /* 0x2000006eff8c1230 */ /* 0x000fc40000004100 */
[----:B------:R-:W-:Y:S01]  /*4550*/  FMUL.FTZ R151, R109, UR21 ;  /* 0x000000156d977c20 */ /* 0x000fe20008410000 */
[----:B------:R-:W-:Y:S01]  /*4560*/  CS2R R146, SRZ ;  /* 0x0000000000927805 */ /* 0x000fe2000001ff00 */
[----:B------:R-:W-:Y:S01]  /*4570*/  FMUL.FTZ R144, R144, UR21 ;  /* 0x0000001590907c20 */ /* 0x000fe20008410000 */
[----:B------:R-:W-:Y:S01]  /*4580*/  FFMA.FTZ R152, R118, UR4, R112 ;  /* 0x0000000476987c23 */ /* 0x000fe20008010070 */
[----:B------:R-:W-:Y:S01]  /*4590*/  @P1 FMUL.FTZ R147, R151, R140 ;  /* 0x0000008c97931220 */ /* 0x000fe20000410000 */
[----:B------:R-:W-:Y:S01]  /*45a0*/  FMUL.FTZ R140, R106, UR9 ;  /* 0x000000096a8c7c20 */ /* 0x000fe20008410000 */
[----:B------:R-:W-:Y:S01]  /*45b0*/  @P5 FMUL.FTZ R146, R144, R145 ;  /* 0x0000009190925220 */ /* 0x000fe20000410000 */
[----:B------:R-:W-:Y:S01]  /*45c0*/  FMUL.FTZ R145, R26, R149 ;  /* 0x000000951a917220 */ /* 0x000fe20000410000 */
[----:B------:R-:W-:Y:S02]  /*45d0*/  @P6 HADD2.F32 R149, -RZ, R110.H1_H1 ;  /* 0x3000006eff956230 */ /* 0x000fe40000004100 */
[----:B------:R-:W-:Y:S01]  /*45e0*/  FMUL.FTZ R110, R140, UR21 ;  /* 0x000000158c6e7c20 */ /* 0x000fe20008410000 */
[----:B------:R-:W-:Y:S01]  /*45f0*/  FMUL.FTZ R140, R28, R151 ;  /* 0x000000971c8c7220 */ /* 0x000fe20000410000 */
[--C-:B------:R-:W-:Y:S01]  /*4600*/  HADD2.F32 R148, -RZ, R103.reuse.H0_H0 ;  /* 0x20000067ff947230 */ /* 0x100fe20000004100 */
[----:B------:R-:W-:Y:S01]  /*4610*/  FSEL R145, R145, RZ, P4 ;  /* 0x000000ff91917208 */ /* 0x000fe20002000000 */
[----:B------:R-:W-:Y:S01]  /*4620*/  FADD.FTZ R151, R117, -R152 ;  /* 0x8000009875977221 */ /* 0x000fe20000010000 */
[----:B------:R-:W-:Y:S01]  /*4630*/  LOP3.LUT P4, RZ, R137, 0xff0000, RZ, 0xc0, !PT ;  /* 0x00ff000089ff7812 */ /* 0x000fe2000788c0ff */
[----:B------:R-:W-:Y:S01]  /*4640*/  FMUL.FTZ R144, R27, R144 ;  /* 0x000000901b907220 */ /* 0x000fe20000410000 */
[----:B------:R-:W-:Y:S01]  /*4650*/  FSEL R112, R140, RZ, P1 ;  /* 0x000000ff8c707208 */ /* 0x000fe20000800000 */
[----:B------:R-:W-:Y:S01]  /*4660*/  FFMA.FTZ R109, R153, UR26, R148 ;  /* 0x0000001a996d7c23 */ /* 0x000fe20008010094 */
[----:B------:R-:W-:Y:S01]  /*4670*/  ISETP.GE.U32.AND P1, PT, R136, RZ, PT ;  /* 0x000000ff8800720c */ /* 0x000fe20003f26070 */
[----:B------:R-:W-:Y:S01]  /*4680*/  HADD2.F32 R148, -RZ, R103.H1_H1 ;  /* 0x30000067ff947230 */ /* 0x000fe20000004100 */
[----:B------:R-:W-:Y:S01]  /*4690*/  MOV R150, RZ ;  /* 0x000000ff00967202 */ /* 0x000fe20000000f00 */
[----:B------:R-:W-:Y:S01]  /*46a0*/  @P6 FMUL.FTZ R150, R110, R149 ;  /* 0x000000956e966220 */ /* 0x000fe20000410000 */
[----:B------:R-:W-:Y:S01]  /*46b0*/  ISETP.GE.U32.AND.EX P1, PT, R137, 0x1000000, PT, P1 ;  /* 0x010000008900780c */ /* 0x000fe20003f26110 */
[----:B------:R-:W-:Y:S01]  /*46c0*/  FMUL.FTZ R149, R109, UR9 ;  /* 0x000000096d957c20 */ /* 0x000fe20008410000 */
[----:B------:R-:W-:Y:S01]  /*46d0*/  FFMA.FTZ R148, R151, UR26, R148 ;  /* 0x0000001a97947c23 */ /* 0x000fe20008010094 */
[----:B------:R-:W-:Y:S01]  /*46e0*/  HFMA2 R151, -RZ, RZ, 0, 0 ;  /* 0x00000000ff977431 */ /* 0x000fe200000001ff */
[----:B------:R-:W-:Y:S01]  /*46f0*/  MOV R154, RZ ;  /* 0x000000ff009a7202 */ /* 0x000fe20000000f00 */
[----:B------:R-:W-:-:S02]  /*4700*/  @P4 HADD2.F32 R140, -RZ, R111.H0_H0 ;  /* 0x2000006fff8c4230 */ /* 0x000fc40000004100 */
[----:B------:R-:W-:Y:S01]  /*4710*/  FMUL.FTZ R152, R148, UR9 ;  /* 0x0000000994987c20 */ /* 0x000fe20008410000 */
[----:B------:R-:W-:Y:S01]  /*4720*/  FMUL.FTZ R149, R149, UR21 ;  /* 0x0000001595957c20 */ /* 0x000fe20008410000 */
[----:B------:R-:W-:Y:S01]  /*4730*/  FMUL.FTZ R110, R29, R110 ;  /* 0x0000006e1d6e7220 */ /* 0x000fe20000410000 */
[----:B------:R-:W-:Y:S01]  /*4740*/  FSEL R144, R144, RZ, P5 ;  /* 0x000000ff90907208 */ /* 0x000fe20002800000 */
[----:B------:R-:W-:Y:S01]  /*4750*/  FMUL.FTZ R152, R152, UR21 ;  /* 0x0000001598987c20 */ /* 0x000fe20008410000 */
[----:B------:R-:W-:Y:S01]  /*4760*/  @P4 FMUL.FTZ R151, R149, R140 ;  /* 0x0000008c95974220 */ /* 0x000fe20000410000 */
[----:B------:R-:W-:Y:S01]  /*4770*/  FMUL.FTZ R149, R30, R149 ;  /* 0x000000951e957220 */ /* 0x000fe20000410000 */
[----:B------:R-:W-:Y:S02]  /*4780*/  @P1 HADD2.F32 R111, -RZ, R111.H1_H1 ;  /* 0x3000006fff6f1230 */ /* 0x000fe40000004100 */
[----:B------:R-:W-:Y:S01]  /*4790*/  FADD.FTZ R140, R88, R141 ;  /* 0x0000008d588c7221 */ /* 0x000fe20000010000 */
[----:B------:R-:W-:Y:S01]  /*47a0*/  FADD.FTZ R141, R89, R142 ;  /* 0x0000008e598d7221 */ /* 0x000fe20000010000 */
[----:B------:R-:W-:Y:S01]  /*47b0*/  FSEL R89, R110, RZ, P6 ;  /* 0x000000ff6e597208 */ /* 0x000fe20003000000 */
[----:B------:R-:W-:Y:S01]  /*47c0*/  FADD.FTZ R142, R90, R143 ;  /* 0x0000008f5a8e7221 */ /* 0x000fe20000010000 */
[----:B------:R-:W-:Y:S01]  /*47d0*/  @P1 FMUL.FTZ R154, R152, R111 ;  /* 0x0000006f989a1220 */ /* 0x000fe20000410000 */
[----:B------:R-:W-:Y:S01]  /*47e0*/  FMUL.FTZ R152, R31, R152 ;  /* 0x000000981f987220 */ /* 0x000fe20000410000 */
[----:B------:R-:W-:Y:S01]  /*47f0*/  FSEL R88, R149, RZ, P4 ;  /* 0x000000ff95587208 */ /* 0x000fe20002000000 */
[----:B------:R-:W-:Y:S01]  /*4800*/  FADD.FTZ R143, R91, R146 ;  /* 0x000000925b8f7221 */ /* 0x000fe20000010000 */
[----:B------:R-:W-:Y:S01]  /*4810*/  F2FP.F16.F32.PACK_AB R104, R104, R107 ;  /* 0x0000006b6868723e */ /* 0x000fe200000000ff */
[----:B------:R-:W-:Y:S01]  /*4820*/  FADD.FTZ R92, R92, R147 ;  /* 0x000000935c5c7221 */ /* 0x000fe20000010000 */
[----:B------:R-:W-:Y:S01]  /*4830*/  FSEL R111, R152, RZ, P1 ;  /* 0x000000ff986f7208 */ /* 0x000fe20000800000 */
        /* <DEDUP_REMOVED lines=11> */
.L_x_4444:
[--C-:B------:R-:W-:Y:S01]  /*48f0*/  FFMA.FTZ R113, R5, UR4, R112.reuse ;  /* 0x0000000405717c23 */ /* 0x100fe20008010070 */
[--C-:B------:R-:W-:Y:S01]  /*4900*/  HADD2.F32 R114, -RZ, R101.reuse.H0_H0 ;  /* 0x20000065ff727230 */ /* 0x100fe20000004100 */
[----:B------:R-:W-:Y:S01]  /*4910*/  LOP3.LUT P6, RZ, R136, 0xff0000, RZ, 0xc0, !PT ;  /* 0x00ff000088ff7812 */ /* 0x000fe200078cc0ff */
[--C-:B------:R-:W-:Y:S01]  /*4920*/  FFMA.FTZ R140, R8, UR4, R112.reuse ;  /* 0x00000004088c7c23 */ /* 0x100fe20008010070 */
[----:B------:R-:W-:Y:S01]  /*4930*/  LOP3.LUT P1, RZ, R136, 0xff000000, RZ, 0xc0, !PT ;  /* 0xff00000088ff7812 */ /* 0x000fe2000782c0ff */
[----:B------:R-:W-:Y:S01]  /*4940*/  FADD.FTZ R113, R10, -R113 ;  /* 0x800000710a717221 */ /* 0x000fe20000010000 */
[--C-:B------:R-:W-:Y:S01]  /*4950*/  FFMA.FTZ R115, R11, UR4, R112.reuse ;  /* 0x000000040b737c23 */ /* 0x100fe20008010070 */
[--C-:B------:R-:W-:Y:S01]  /*4960*/  FFMA.FTZ R144, R14, UR4, R112.reuse ;  /* 0x000000040e907c23 */ /* 0x100fe20008010070 */
[----:B------:R-:W-:Y:S01]  /*4970*/  FFMA.FTZ R145, R15, UR4, R112 ;  /* 0x000000040f917c23 */ /* 0x000fe20008010070 */
[----:B------:R-:W-:Y:S01]  /*4980*/  FFMA.FTZ R114, R113, UR26, R114 ;  /* 0x0000001a71727c23 */ /* 0x000fe20008010072 */
[----:B------:R-:W-:-:S02]  /*4990*/  HADD2.F32 R113, -RZ, R101.H1_H1 ;  /* 0x30000065ff717230 */ /* 0x000fc40000004100 */
[----:B------:R-:W-:Y:S01]  /*49a0*/  FADD.FTZ R140, R9, -R140 ;  /* 0x8000008c098c7221 */ /* 0x000fe20000010000 */
[--C-:B------:R-:W-:Y:S02]  /*49b0*/  HADD2.F32 R142, -RZ, R102.reuse.H0_H0 ;  /* 0x20000066ff8e7230 */ /* 0x100fe40000004100 */
[----:B------:R-:W-:Y:S01]  /*49c0*/  FADD.FTZ R141, R12, -R115 ;  /* 0x800000730c8d7221 */ /* 0x000fe20000010000 */
[----:B------:R-:W-:Y:S01]  /*49d0*/  HADD2.F32 R146, -RZ, R102.H1_H1 ;  /* 0x30000066ff927230 */ /* 0x000fe20000004100 */
[----:B------:R-:W-:Y:S01]  /*49e0*/  LOP3.LUT P5, RZ, R137, 0xff, RZ, 0xc0, !PT ;  /* 0x000000ff89ff7812 */ /* 0x000fe200078ac0ff */
[----:B------:R-:W-:Y:S02]  /*49f0*/  HADD2.F32 R148, -RZ, R103.H0_H0 ;  /* 0x20000067ff947230 */ /* 0x000fe40000004100 */
[----:B------:R-:W-:Y:S01]  /*4a00*/  FADD.FTZ R143, R13, -R144 ;  /* 0x800000900d8f7221 */ /* 0x000fe20000010000 */
[----:B------:R-:W-:Y:S01]  /*4a10*/  FADD.FTZ R145, R116, -R145 ;  /* 0x8000009174917221 */ /* 0x000fe20000010000 */
[----:B------:R-:W-:Y:S01]  /*4a20*/  FFMA.FTZ R115, R140, UR26, R113 ;  /* 0x0000001a8c737c23 */ /* 0x000fe20008010071 */
[----:B------:R-:W-:Y:S01]  /*4a30*/  FFMA.FTZ R144, R141, UR26, R142 ;  /* 0x0000001a8d907c23 */ /* 0x000fe2000801008e */
[----:B------:R-:W-:Y:S01]  /*4a40*/  FFMA.FTZ R142, R143, UR26, R146 ;  /* 0x0000001a8f8e7c23 */ /* 0x000fe20008010092 */
[----:B------:R-:W-:Y:S01]  /*4a50*/  FFMA.FTZ R145, R145, UR26, R148 ;  /* 0x0000001a91917c23 */ /* 0x000fe20008010094 */
[--C-:B-----5:R-:W-:Y:S01]  /*4a60*/  @P6 HADD2.F32 R146, -RZ, R109.reuse.H0_H0 ;  /* 0x2000006dff926230 */ /* 0x120fe20000004100 */
[----:B------:R-:W-:Y:S01]  /*4a70*/  LOP3.LUT P4, RZ, R137, 0xff0000, RZ, 0xc0, !PT ;  /* 0x00ff000089ff7812 */ /* 0x000fe2000788c0ff */
[----:B------:R-:W-:-:S02]  /*4a80*/  @P1 HADD2.F32 R149, -RZ, R109.H1_H1 ;  /* 0x3000006dff951230 */ /* 0x000fc40000004100 */
[----:B------:R-:W-:Y:S01]  /*4a90*/  FMUL.FTZ R109, R114, UR9 ;  /* 0x00000009726d7c20 */ /* 0x000fe20008410000 */
[----:B------:R-:W-:Y:S01]  /*4aa0*/  FMUL.FTZ R114, R115, UR9 ;  /* 0x0000000973727c20 */ /* 0x000fe20008410000 */
[----:B------:R-:W-:Y:S01]  /*4ab0*/  FMUL.FTZ R115, R144, UR9 ;  /* 0x0000000990737c20 */ /* 0x000fe20008410000 */
[----:B------:R-:W-:Y:S01]  /*4ac0*/  FMUL.FTZ R144, R145, UR9 ;  /* 0x0000000991907c20 */ /* 0x000fe20008410000 */
[----:B------:R-:W-:Y:S01]  /*4ad0*/  FMUL.FTZ R145, R109, UR21 ;  /* 0x000000156d917c20 */ /* 0x000fe20008410000 */
[----:B------:R-:W-:Y:S02]  /*4ae0*/  HFMA2 R143, -RZ, RZ, 0, 0 ;  /* 0x00000000ff8f7431 */ /* 0x000fe400000001ff */
[----:B------:R-:W-:Y:S02]  /*4af0*/  @P5 HADD2.F32 R148, -RZ, R110.H0_H0 ;  /* 0x2000006eff945230 */ /* 0x000fe40000004100 */
        /* <DEDUP_REMOVED lines=8> */
[----:B------:R-:W-:-:S02]  /*4b80*/  @P4 HADD2.F32 R150, -RZ, R111.H0_H0 ;  /* 0x2000006fff964230 */ /* 0x000fc40000004100 */
[----:B------:R-:W-:Y:S01]  /*4b90*/  @P6 FMUL.FTZ R143, R146, R145 ;  /* 0x00000091928f6220 */ /* 0x000fe20000410000 */
[----:B------:R-:W-:Y:S01]  /*4ba0*/  FSEL R109, R109, RZ, P6 ;  /* 0x000000ff6d6d7208 */ /* 0x000fe20003000000 */
[----:B------:R-:W-:Y:S01]  /*4bb0*/  FMUL.FTZ R115, R28, R115 ;  /* 0x000000731c737220 */ /* 0x000fe20000410000 */
[----:B------:R-:W-:Y:S01]  /*4bc0*/  LOP3.LUT P6, RZ, R137, 0xff00, RZ, 0xc0, !PT ;  /* 0x0000ff0089ff7812 */ /* 0x000fe200078cc0ff */
[-C--:B------:R-:W-:Y:S01]  /*4bd0*/  FMUL.FTZ R144, R30, R147.reuse ;  /* 0x000000931e907220 */ /* 0x080fe20000410000 */
[--C-:B------:R-:W-:Y:S01]  /*4be0*/  FFMA.FTZ R145, R3, UR4, R112.reuse ;  /* 0x0000000403917c23 */ /* 0x100fe20008010070 */
[--C-:B------:R-:W-:Y:S01]  /*4bf0*/  FFMA.FTZ R146, R4, UR4, R112.reuse ;  /* 0x0000000404927c23 */ /* 0x100fe20008010070 */
[----:B------:R-:W-:Y:S01]  /*4c00*/  FFMA.FTZ R148, R118, UR4, R112 ;  /* 0x0000000476947c23 */ /* 0x000fe20008010070 */
[----:B------:R-:W-:Y:S01]  /*4c10*/  MOV R113, RZ ;  /* 0x000000ff00717202 */ /* 0x000fe20000000f00 */
[----:B------:R-:W-:Y:S01]  /*4c20*/  @P4 FMUL.FTZ R113, R150, R147 ;  /* 0x0000009396714220 */ /* 0x000fe20000410000 */
[----:B------:R-:W-:Y:S01]  /*4c30*/  FSEL R112, R114, RZ, P1 ;  /* 0x000000ff72707208 */ /* 0x000fe20000800000 */
[----:B------:R-:W-:Y:S01]  /*4c40*/  HADD2.F32 R147, -RZ, R103.H1_H1 ;  /* 0x30000067ff937230 */ /* 0x000fe20000004100 */
[----:B------:R-:W-:Y:S01]  /*4c50*/  ISETP.GE.U32.AND P1, PT, R136, RZ, PT ;  /* 0x000000ff8800720c */ /* 0x000fe20003f26070 */
[----:B------:R-:W-:Y:S01]  /*4c60*/  FADD.FTZ R148, R117, -R148 ;  /* 0x8000009475947221 */ /* 0x000fe20000010000 */
[----:B------:R-:W-:Y:S01]  /*4c70*/  FSEL R114, R115, RZ, P5 ;  /* 0x000000ff73727208 */ /* 0x000fe20002800000 */
[----:B------:R-:W-:Y:S01]  /*4c80*/  FADD.FTZ R145, R6, -R145 ;  /* 0x8000009106917221 */ /* 0x000fe20000010000 */
[----:B------:R-:W-:Y:S01]  /*4c90*/  FSEL R115, R144, RZ, P4 ;  /* 0x000000ff90737208 */ /* 0x000fe20002000000 */
[----:B------:R-:W-:Y:S01]  /*4ca0*/  HADD2.F32 R144, -RZ, R100.H0_H0 ;  /* 0x20000064ff907230 */ /* 0x000fe20000004100 */
[----:B------:R-:W-:Y:S01]  /*4cb0*/  LOP3.LUT P5, RZ, R136, 0xff, RZ, 0xc0, !PT ;  /* 0x000000ff88ff7812 */ /* 0x000fe200078ac0ff */
[----:B------:R-:W-:Y:S01]  /*4cc0*/  FFMA.FTZ R148, R148, UR26, R147 ;  /* 0x0000001a94947c23 */ /* 0x000fe20008010093 */
[----:B------:R-:W-:Y:S01]  /*4cd0*/  LOP3.LUT P4, RZ, R136, 0xff00, RZ, 0xc0, !PT ;  /* 0x0000ff0088ff7812 */ /* 0x000fe2000788c0ff */
[----:B------:R-:W-:Y:S01]  /*4ce0*/  FMUL.FTZ R142, R142, UR9 ;  /* 0x000000098e8e7c20 */ /* 0x000fe20008410000 */
[----:B------:R-:W-:Y:S01]  /*4cf0*/  ISETP.GE.U32.AND.EX P1, PT, R137, 0x1000000, PT, P1 ;  /* 0x010000008900780c */ /* 0x000fe20003f26110 */
[----:B------:R-:W-:Y:S01]  /*4d00*/  FFMA.FTZ R147, R145, UR26, R144 ;  /* 0x0000001a91937c23 */ /* 0x000fe20008010090 */
[----:B------:R-:W-:-:S02]  /*4d10*/  HFMA2 R144, -RZ, RZ, 0, 0 ;  /* 0x00000000ff907431 */ /* 0x000fc400000001ff */
[----:B------:R-:W-:Y:S02]  /*4d20*/  @P6 HADD2.F32 R145, -RZ, R110.H1_H1 ;  /* 0x3000006eff916230 */ /* 0x000fe40000004100 */
[----:B------:R-:W-:Y:S01]  /*4d30*/  FMUL.FTZ R110, R142, UR21 ;  /* 0x000000158e6e7c20 */ /* 0x000fe20008410000 */
[----:B------:R-:W-:Y:S02]  /*4d40*/  HADD2.F32 R149, -RZ, R100.H1_H1 ;  /* 0x30000064ff957230 */ /* 0x000fe40000004100 */
[----:B------:R-:W-:Y:S01]  /*4d50*/  FADD.FTZ R146, R7, -R146 ;  /* 0x8000009207927221 */ /* 0x000fe20000010000 */
[----:B------:R-:W-:Y:S01]  /*4d60*/  FADD.FTZ R92, R92, R141 ;  /* 0x0000008d5c5c7221 */ /* 0x000fe20000010000 */
[----:B------:R-:W-:Y:S01]  /*4d70*/  @P6 FMUL.FTZ R144, R145, R110 ;  /* 0x0000006e91906220 */ /* 0x000fe20000410000 */
[--C-:B------:R-:W-:Y:S02]  /*4d80*/  @P5 HADD2.F32 R152, -RZ, R108.reuse.H0_H0 ;  /* 0x2000006cff985230 */ /* 0x100fe40000004100 */
[----:B------:R-:W-:Y:S01]  /*4d90*/  FMUL.FTZ R145, R148, UR9 ;  /* 0x0000000994917c20 */ /* 0x000fe20008410000 */
[----:B------:R-:W-:-:S02]  /*4da0*/  @P4 HADD2.F32 R151, -RZ, R108.H1_H1 ;  /* 0x3000006cff974230 */ /* 0x000fc40000004100 */
[----:B------:R-:W-:Y:S01]  /*4db0*/  FFMA.FTZ R149, R146, UR26, R149 ;  /* 0x0000001a92957c23 */ /* 0x000fe20008010095 */
[----:B------:R-:W-:Y:S01]  /*4dc0*/  FMUL.FTZ R108, R147, UR9 ;  /* 0x00000009936c7c20 */ /* 0x000fe20008410000 */
[----:B------:R-:W-:Y:S02]  /*4dd0*/  @P1 HADD2.F32 R153, -RZ, R111.H1_H1 ;  /* 0x3000006fff991230 */ /* 0x000fe40000004100 */
[----:B------:R-:W-:Y:S02]  /*4de0*/  HFMA2 R111, -RZ, RZ, 0, 0 ;  /* 0x00000000ff6f7431 */ /* 0x000fe400000001ff */
        /* <DEDUP_REMOVED lines=26> */
[----:B------:R-:W-:Y:S02]  /*4f90*/  F2FP.F16.F32.PACK_AB R109, R112, R109 ;  /* 0x0000006d706d723e */ /* 0x000fe400000000ff */
[----:B------:R-:W-:-:S07]  /*4fa0*/  F2FP.F16.F32.PACK_AB R108, R89, R88 ;  /* 0x00000058596c723e */ /* 0x000fce00000000ff */
.L_x_4445:
        /* <DEDUP_REMOVED lines=10> */
.L_x_4437:
[----:B------:R-:W-:Y:S05]  /*5050*/  BSYNC.RECONVERGENT B0 ;  /* 0x0000000000007941 */ /* 0x000fea0003800200 */
.L_x_4431:
[----:B------:R-:W-:Y:S02]  /*5060*/  UIADD3 UR6, UPT, UPT, UR6, UR24, URZ ;  /* 0x0000001806067290 */ /* 0x000fe4000fffe0ff */
[----:B------:R-:W-:Y:S02]  /*5070*/  UPLOP3.LUT UP2, UPT, UPT, UPT, UP2, 0x40, 0x4 ;  /* 0x000000000004789c */ /* 0x000fe40003f4e820 */
[----:B------:R-:W-:-:S09]  /*5080*/  UISETP.GE.AND UP1, UPT, UR6, UR25, UPT ;  /* 0x000000190600728c */ /* 0x000fd2000bf26270 */
[----:B------:R-:W-:Y:S05]  /*5090*/  BRA.U !UP1, `(.L_x_4446) ;  /* 0xffffffb509507547 */ /* 0x000fea000b83ffff */
.L_x_4424:
        /* <DEDUP_REMOVED lines=18> */
.L_x_4448:
[----:B------:R-:W-:Y:S05]  /*51c0*/  BSYNC.RECONVERGENT B0 ;  /* 0x0000000000007941 */ /* 0x000fea0003800200 */
.L_x_4447:
        /* <DEDUP_REMOVED lines=14> */
.L_x_4449:
        /* <DEDUP_REMOVED lines=13> */
.L_x_8080:


//--------------------- .text._ZN10layer_norm13ln_bwd_kernelINS_13Kernel_traitsIf6__halfS2_S2_fjLj2048ELj1ELj1ELj4ELj16ENS_18Kernel_traits_baseILj2048EfS2_S2_S2_fjLj128EEEEELb1ELb1ELb0ELb1EEEvNS_9BwdParamsE --------------------------
	.section	.text._ZN10layer_norm13ln_bwd_kernelINS_13Kernel_traitsIf6__halfS2_S2_fjLj2048ELj1ELj1ELj4ELj16ENS_18Kernel_traits_baseILj2048EfS2_S2_S2_fjLj128EEEEELb1ELb1ELb0ELb1EEEvNS_9BwdParamsE,"ax",@progbits
	.align	128
        .global         _ZN10layer_norm13ln_bwd_kernelINS_13Kernel_traitsIf6__halfS2_S2_fjLj2048ELj1ELj1ELj4ELj16ENS_18Kernel_traits_baseILj2048EfS2_S2_S2_fjLj128EEEEELb1ELb1ELb0ELb1EEEvNS_9BwdParamsE
        .type           _ZN10layer_norm13ln_bwd_kernelINS_13Kernel_traitsIf6__halfS2_S2_fjLj2048ELj1ELj1ELj4ELj16ENS_18Kernel_traits_baseILj2048EfS2_S2_S2_fjLj128EEEEELb1ELb1ELb0ELb1EEEvNS_9BwdParamsE,@function
        .size           _ZN10layer_norm13ln_bwd_kernelINS_13Kernel_traitsIf6__halfS2_S2_fjLj2048ELj1ELj1ELj4ELj16ENS_18Kernel_traits_baseILj2048EfS2_S2_S2_fjLj128EEEEELb1ELb1ELb0ELb1EEEvNS_9BwdParamsE,(.L_x_8081 - _ZN10layer_norm13ln_bwd_kernelINS_13Kernel_traitsIf6__halfS2_S2_fjLj2048ELj1ELj1ELj4ELj16ENS_18Kernel_traits_baseILj2048EfS2_S2_S2_fjLj128EEEEELb1ELb1ELb0ELb1EEEvNS_9BwdParamsE)
        .other          _ZN10layer_norm13ln_bwd_kernelINS_13Kernel_traitsIf6__halfS2_S2_fjLj2048ELj1ELj1ELj4ELj16ENS_18Kernel_traits_baseILj2048EfS2_S2_S2_fjLj128EEEEELb1ELb1ELb0ELb1EEEvNS_9BwdParamsE,@"STO_CUDA_ENTRY STV_DEFAULT"
_ZN10layer_norm13ln_bwd_kernelINS_13Kernel_traitsIf6__halfS2_S2_fjLj2048ELj1ELj1ELj4ELj16ENS_18Kernel_traits_baseILj2048EfS2_S2_S2_fjLj128EEEEELb1ELb1ELb0ELb1EEEvNS_9BwdParamsE:
.text._ZN10layer_norm13ln_bwd_kernelINS_13Kernel_traitsIf6__halfS2_S2_fjLj2048ELj1ELj1ELj4ELj16ENS_18Kernel_traits_baseILj2048EfS2_S2_S2_fjLj128EEEEELb1ELb1ELb0ELb1EEEvNS_9BwdParamsE:
        /* <DEDUP_REMOVED lines=80> */
.L_x_4461:
        /* <DEDUP_REMOVED lines=10> */
[----:B--2---:R-:W-:-:S06]  /*05a0*/  IMAD.WIDE.U32 R72, R113, 0x10, R80 ;  /* 0x0000001071487825 */ /* 0x004fcc00078e0050 */
[----:B------:R-:W2:Y:S01]  /*05b0*/  LDG.E.128 R72, desc[UR6][R72.64] ;  /* 0x0000000648487981 */ /* 0x000ea2000c1e1d00 */
[----:B------:R-:W-:Y:S01]  /*05c0*/  IADD3 R109, PT, PT, R113, 0x80, RZ ;  /* 0x00000080716d7810 */ /* 0x000fe20007ffe0ff */
[----:B-1----:R-:W-:-:S04]  /*05d0*/  IMAD.WIDE R116, R110, 0x4, R82 ;  /* 0x000000046e747825 */ /* 0x002fc800078e0252 */
[C---:B------:R-:W-:Y:S02]  /*05e0*/  IMAD.WIDE.U32 R80, R109.reuse, 0x10, R80 ;  /* 0x000000106d507825 */ /* 0x040fe400078e0050 */
[----:B------:R1:W2:Y:S02]  /*05f0*/  LDG.E R117, desc[UR6][R116.64] ;  /* 0x0000000674757981 */ /* 0x0002a4000c1e1900 */
[----:B---3--:R-:W-:Y:S02]  /*0600*/  IMAD.WIDE R114, R110, 0x4, R114 ;  /* 0x000000046e727825 */ /* 0x008fe400078e0272 */
[----:B------:R-:W3:Y:S04]  /*0610*/  LDG.E.128 R80, desc[UR6][R80.64] ;  /* 0x0000000650507981 */ /* 0x000ee8000c1e1d00 */
        /* <DEDUP_REMOVED lines=8> */
[--C-:B----4-:R-:W-:Y:S02]  /*06a0*/  HADD2.F32 R136, -RZ, R78.reuse.H0_H0 ;  /* 0x2000004eff887230 */ /* 0x110fe40000004100 */
[----:B------:R-:W-:Y:S02]  /*06b0*/  HADD2.F32 R145, -RZ, R78.H1_H1 ;  /* 0x3000004eff917230 */ /* 0x000fe40000004100 */
[--C-:B------:R-:W-:Y:S02]  /*06c0*/  HADD2.F32 R147, -RZ, R79.reuse.H0_H0 ;  /* 0x2000004fff937230 */ /* 0x100fe40000004100 */
[----:B------:R-:W-:Y:S02]  /*06d0*/  HADD2.F32 R151, -RZ, R79.H1_H1 ;  /* 0x3000004fff977230 */ /* 0x000fe40000004100 */
[----:B------:R-:W4:Y:S01]  /*06e0*/  @P1 LDC.64 R78, c[0x0][0x3e0] ;  /* 0x0000f800ff4e1b82 */ /* 0x000f220000000a00 */
[----:B--2---:R-:W-:-:S02]  /*06f0*/  HADD2.F32 R131, -RZ, R73.H0_H0 ;  /* 0x20000049ff837230 */ /* 0x004fc40000004100 */
[----:B------:R-:W-:Y:S02]  /*0700*/  HADD2.F32 R129, -RZ, R73.H1_H1 ;  /* 0x30000049ff817230 */ /* 0x000fe40000004100 */
[--C-:B-1----:R-:W-:Y:S02]  /*0710*/  HADD2.F32 R116, -RZ, R72.reuse.H0_H0 ;  /* 0x20000048ff747230 */ /* 0x102fe40000004100 */
[----:B------:R-:W-:Y:S02]  /*0720*/  HADD2.F32 R143, -RZ, R72.H1_H1 ;  /* 0x30000048ff8f7230 */ /* 0x000fe40000004100 */
[----:B------:R-:W1:Y:S01]  /*0730*/  LDC.64 R72, c[0x0][0x3b0] ;  /* 0x0000ec00ff487b82 */ /* 0x000e620000000a00 */
[--C-:B------:R-:W-:Y:S02]  /*0740*/  HADD2.F32 R163, -RZ, R74.reuse.H0_H0 ;  /* 0x2000004affa37230 */ /* 0x100fe40000004100 */
[----:B------:R-:W-:Y:S02]  /*0750*/  HADD2.F32 R133, -RZ, R74.H1_H1 ;  /* 0x3000004aff857230 */ /* 0x000fe40000004100 */
[----:B------:R-:W-:-:S02]  /*0760*/  HADD2.F32 R141, -RZ, R75.H0_H0 ;  /* 0x2000004bff8d7230 */ /* 0x000fc40000004100 */
[----:B------:R-:W-:Y:S02]  /*0770*/  HADD2.F32 R125, -RZ, R75.H1_H1 ;  /* 0x3000004bff7d7230 */ /* 0x000fe40000004100 */
[----:B------:R-:W2:Y:S01]  /*0780*/  @P0 LDC.64 R74, c[0x0][0x438] ;  /* 0x00010e00ff4a0b82 */ /* 0x000ea20000000a00 */
[----:B------:R-:W-:Y:S01]  /*0790*/  FSEL R114, R117, RZ, !P4 ;  /* 0x000000ff75727208 */ /* 0x000fe20006000000 */
[----:B------:R-:W-:Y:S02]  /*07a0*/  HADD2.F32 R149, -RZ, R76.H0_H0 ;  /* 0x2000004cff957230 */ /* 0x000fe40000004100 */
[--C-:B---3--:R-:W-:Y:S02]  /*07b0*/  HADD2.F32 R121, -RZ, R80.reuse.H0_H0 ;  /* 0x20000050ff797230 */ /* 0x108fe40000004100 */
[----:B------:R-:W-:Y:S02]  /*07c0*/  HADD2.F32 R123, -RZ, R80.H1_H1 ;  /* 0x30000050ff7b7230 */ /* 0x000fe40000004100 */
[----:B------:R-:W-:-:S02]  /*07d0*/  HADD2.F32 R117, -RZ, R81.H0_H0 ;  /* 0x20000051ff757230 */ /* 0x000fc40000004100 */
[----:B------:R-:W-:Y:S02]  /*07e0*/  HADD2.F32 R119, -RZ, R81.H1_H1 ;  /* 0x30000051ff777230 */ /* 0x000fe40000004100 */
[--C-:B------:R-:W-:Y:S02]  /*07f0*/  HADD2.F32 R159, -RZ, R82.reuse.H0_H0 ;  /* 0x20000052ff9f7230 */ /* 0x100fe40000004100 */
[----:B------:R-:W-:Y:S02]  /*0800*/  HADD2.F32 R157, -RZ, R82.H1_H1 ;  /* 0x30000052ff9d7230 */ /* 0x000fe40000004100 */
[--C-:B------:R-:W-:Y:S02]  /*0810*/  HADD2.F32 R155, -RZ, R83.reuse.H0_H0 ;  /* 0x20000053ff9b7230 */ /* 0x100fe40000004100 */
[----:B------:R-:W-:Y:S02]  /*0820*/  HADD2.F32 R127, -RZ, R83.H1_H1 ;  /* 0x30000053ff7f7230 */ /* 0x000fe40000004100 */
[----:B------:R-:W-:Y:S01]  /*0830*/  FADD.FTZ R115, -R114, R116 ;  /* 0x0000007472737221 */ /* 0x000fe20000010100 */
[----:B----4-:R-:W-:-:S04]  /*0840*/  @P1 IMAD.WIDE R78, R110, 0x2, R78 ;  /* 0x000000026e4e1825 */ /* 0x010fc800078e024e */
[C---:B------:R-:W-:Y:S01]  /*0850*/  FADD.FTZ R131, -R114.reuse, R131 ;  /* 0x0000008372837221 */ /* 0x040fe20000010100 */
[C---:B------:R-:W-:Y:S01]  /*0860*/  FADD.FTZ R129, -R114.reuse, R129 ;  /* 0x0000008172817221 */ /* 0x040fe20000010100 */
        /* <DEDUP_REMOVED lines=14> */
[----:B-----5:R-:W-:Y:S01]  /*0950*/  FMUL.FTZ R139, R56, R149 ;  /* 0x00000095388b7220 */ /* 0x020fe20000410000 */
[----:B------:R-:W3:Y:S01]  /*0960*/  @P1 LDG.E.U16 R150, desc[UR6][R78.64] ;  /* 0x000000064e961981 */ /* 0x000ee2000c1e1500 */
[----:B------:R-:W-:Y:S01]  /*0970*/  FMUL.FTZ R114, R112, R115 ;  /* 0x0000007370727220 */ /* 0x000fe20000410000 */
[----:B------:R-:W-:-:S02]  /*0980*/  HADD2.F32 R135, -RZ, R77.H0_H0 ;  /* 0x2000004dff877230 */ /* 0x000fc40000004100 */
[----:B------:R-:W-:Y:S01]  /*0990*/  FMUL.FTZ R115, R57, R153 ;  /* 0x0000009939737220 */ /* 0x000fe20000410000 */
[----:B-1----:R-:W-:-:S04]  /*09a0*/  IMAD.WIDE.U32 R82, R113, 0x8, R72 ;  /* 0x0000000871527825 */ /* 0x002fc800078e0048 */
[----:B------:R-:W-:Y:S01]  /*09b0*/  FMUL.FTZ R134, R112, R143 ;  /* 0x0000008f70867220 */ /* 0x000fe20000410000 */
[----:B------:R-:W-:-:S04]  /*09c0*/  IMAD.WIDE.U32 R80, R109, 0x8, R72 ;  /* 0x000000086d507825 */ /* 0x000fc800078e0048 */
[----:B------:R-:W-:Y:S01]  /*09d0*/  FADD.FTZ R72, RZ, R139 ;  /* 0x0000008bff487221 */ /* 0x000fe20000010000 */
[----:B------:R-:W-:Y:S01]  /*09e0*/  FFMA.FTZ R73, R114, R139, RZ ;  /* 0x0000008b72497223 */ /* 0x000fe200000100ff */
[----:B------:R-:W-:Y:S01]  /*09f0*/  FMUL.FTZ R143, R58, R135 ;  /* 0x000000873a8f7220 */ /* 0x000fe20000410000 */
[----:B------:R-:W-:Y:S02]  /*0a00*/  HADD2.F32 R137, -RZ, R77.H1_H1 ;  /* 0x3000004dff897230 */ /* 0x000fe40000004100 */
[----:B------:R-:W-:Y:S01]  /*0a10*/  FADD.FTZ R72, R72, R115 ;  /* 0x0000007348487221 */ /* 0x000fe20000010000 */
[----:B------:R-:W-:Y:S01]  /*0a20*/  FMUL.FTZ R148, R112, R131 ;  /* 0x0000008370947220 */ /* 0x000fe20000410000 */
[----:B------:R-:W-:Y:S01]  /*0a30*/  FFMA.FTZ R73, R134, R115, R73 ;  /* 0x0000007386497223 */ /* 0x000fe20000010049 */
[----:B------:R-:W-:Y:S01]  /*0a40*/  FMUL.FTZ R146, R112, R129 ;  /* 0x0000008170927220 */ /* 0x000fe20000410000 */
[----:B------:R-:W-:Y:S01]  /*0a50*/  FMUL.FTZ R131, R59, R137 ;  /* 0x000000893b837220 */ /* 0x000fe20000410000 */
[----:B------:R-:W-:Y:S01]  /*0a60*/  FADD.FTZ R72, R72, R143 ;  /* 0x0000008f48487221 */ /* 0x000fe20000010000 */
[----:B------:R-:W-:Y:S01]  /*0a70*/  FFMA.FTZ R73, R148, R143, R73 ;  /* 0x0000008f94497223 */ /* 0x000fe20000010049 */
[----:B--2---:R-:W-:-:S04]  /*0a80*/  @P0 IMAD.WIDE.U32 R74, R113, 0x10, R74 ;  /* 0x00000010714a0825 */ /* 0x004fc800078e004a */
[----:B------:R-:W-:Y:S01]  /*0a90*/  FMUL.FTZ R129, R52, R136 ;  /* 0x0000008834817220 */ /* 0x000fe20000410000 */
[----:B------:R-:W-:Y:S01]  /*0aa0*/  FADD.FTZ R72, R72, R131 ;  /* 0x0000008348487221 */ /* 0x000fe20000010000 */
[----:B------:R-:W-:Y:S01]  /*0ab0*/  FMUL.FTZ R132, R112, R163 ;  /* 0x000000a370847220 */ /* 0x000fe20000410000 */
[----:B------:R-:W-:Y:S01]  /*0ac0*/  FFMA.FTZ R73, R146, R131, R73 ;  /* 0x0000008392497223 */ /* 0x000fe20000010049 */
[----:B------:R1:W5:Y:S01]  /*0ad0*/  @P0 LDG.E.128 R60, desc[UR6][R74.64] ;  /* 0x000000064a3c0981 */ /* 0x000362000c1e1d00 */
[----:B------:R-:W-:Y:S01]  /*0ae0*/  FMUL.FTZ R138, R53, R145 ;  /* 0x00000091358a7220 */ /* 0x000fe20000410000 */
[----:B------:R-:W-:Y:S01]  /*0af0*/  FMUL.FTZ R140, R112, R133 ;  /* 0x00000085708c7220 */ /* 0x000fe20000410000 */
[----:B------:R-:W-:Y:S01]  /*0b00*/  FFMA.FTZ R73, R132, R129, R73 ;  /* 0x0000008184497223 */ /* 0x000fe20000010049 */
[----:B------:R-:W-:Y:S01]  /*0b10*/  FMUL.FTZ R133, R54, R147 ;  /* 0x0000009336857220 */ /* 0x000fe20000410000 */
[----:B------:R-:W-:Y:S01]  /*0b20*/  FMUL.FTZ R144, R112, R141 ;  /* 0x0000008d70907220 */ /* 0x000fe20000410000 */
[----:B------:R-:W-:-:S02]  /*0b30*/  HADD2.F32 R152, -RZ, R84.H0_H0 ;  /* 0x20000054ff987230 */ /* 0x000fc40000004100 */
[C---:B------:R-:W-:Y:S01]  /*0b40*/  FMUL.FTZ R142, R112.reuse, R125 ;  /* 0x0000007d708e7220 */ /* 0x040fe20000410000 */
[----:B------:R-:W-:Y:S02]  /*0b50*/  HADD2.F32 R154, -RZ, R84.H1_H1 ;  /* 0x30000054ff9a7230 */ /* 0x000fe40000004100 */
[----:B------:R-:W-:Y:S01]  /*0b60*/  FMUL.FTZ R124, R112, R121 ;  /* 0x00000079707c7220 */ /* 0x000fe20000410000 */
[----:B-1----:R-:W-:Y:S01]  /*0b70*/  FADD.FTZ R75, R72, R129 ;  /* 0x00000081484b7221 */ /* 0x002fe20000010000 */
[----:B------:R-:W-:Y:S01]  /*0b80*/  FFMA.FTZ R73, R140, R138, R73 ;  /* 0x0000008a8c497223 */ /* 0x000fe20000010049 */
[--C-:B------:R-:W-:Y:S02]  /*0b90*/  HADD2.F32 R156, -RZ, R85.reuse.H0_H0 ;  /* 0x20000055ff9c7230 */ /* 0x100fe40000004100 */
[----:B------:R-:W-:Y:S01]  /*0ba0*/  FMUL.FTZ R123, R112, R123 ;  /* 0x0000007b707b7220 */ /* 0x000fe20000410000 */
[----:B------:R-:W-:Y:S01]  /*0bb0*/  FADD.FTZ R72, R75, R138 ;  /* 0x0000008a4b487221 */ /* 0x000fe20000010000 */
[----:B------:R-:W-:Y:S01]  /*0bc0*/  FMUL.FTZ R141, R55, R151 ;  /* 0x00000097378d7220 */ /* 0x000fe20000410000 */
[----:B------:R-:W-:Y:S01]  /*0bd0*/  FFMA.FTZ R73, R144, R133, R73 ;  /* 0x0000008590497223 */ /* 0x000fe20000010049 */
[----:B------:R-:W-:-:S02]  /*0be0*/  HADD2.F32 R160, -RZ, R85.H1_H1 ;  /* 0x30000055ffa07230 */ /* 0x000fc40000004100 */
[----:B------:R-:W-:Y:S01]  /*0bf0*/  FADD.FTZ R72, R72, R133 ;  /* 0x0000008548487221 */ /* 0x000fe20000010000 */
[----:B------:R-:W-:Y:S01]  /*0c00*/  FMUL.FTZ R125, R48, R152 ;  /* 0x00000098307d7220 */ /* 0x000fe20000410000 */
[----:B------:R-:W-:Y:S01]  /*0c10*/  FFMA.FTZ R75, R142, R141, R73 ;  /* 0x0000008d8e4b7223 */ /* 0x000fe20000010049 */
[----:B------:R-:W-:Y:S01]  /*0c20*/  FMUL.FTZ R120, R112, R117 ;  /* 0x0000007570787220 */ /* 0x000fe20000410000 */
[----:B------:R-:W-:Y:S01]  /*0c30*/  FADD.FTZ R72, R72, R141 ;  /* 0x0000008d48487221 */ /* 0x000fe20000010000 */
[----:B------:R-:W-:Y:S01]  /*0c40*/  FMUL.FTZ R122, R49, R154 ;  /* 0x0000009a317a7220 */ /* 0x000fe20000410000 */
[--C-:B------:R-:W-:Y:S02]  /*0c50*/  HADD2.F32 R158, -RZ, R86.reuse.H0_H0 ;  /* 0x20000056ff9e7230 */ /* 0x100fe40000004100 */
[----:B------:R-:W-:Y:S01]  /*0c60*/  FMUL.FTZ R119, R112, R119 ;  /* 0x0000007770777220 */ /* 0x000fe20000410000 */
[----:B------:R-:W-:Y:S01]  /*0c70*/  FADD.FTZ R73, R72, R125 ;  /* 0x0000007d48497221 */ /* 0x000fe20000010000 */
[----:B------:R-:W-:Y:S01]  /*0c80*/  FFMA.FTZ R72, R124, R125, R75 ;  /* 0x0000007d7c487223 */ /* 0x000fe2000001004b */
[----:B------:R-:W-:Y:S01]  /*0c90*/  FMUL.FTZ R121, R50, R156 ;  /* 0x0000009c32797220 */ /* 0x000fe20000410000 */
[----:B------:R-:W-:-:S02]  /*0ca0*/  HADD2.F32 R161, -RZ, R86.H1_H1 ;  /* 0x30000056ffa17230 */ /* 0x000fc40000004100 */
        /* <DEDUP_REMOVED lines=10> */
[----:B------:R-:W-:-:S02]  /*0d50*/  HADD2.F32 R159, -RZ, R87.H0_H0 ;  /* 0x20000057ff9f7230 */ /* 0x000fc40000004100 */
[----:B------:R-:W-:Y:S01]  /*0d60*/  FMUL.FTZ R84, R45, R161 ;  /* 0x000000a12d547220 */ /* 0x000fe20000410000 */
[----:B------:R-:W-:Y:S01]  /*0d70*/  FMUL.FTZ R85, R112, R157 ;  /* 0x0000009d70557220 */ /* 0x000fe20000410000 */
[----:B------:R-:W-:Y:S01]  /*0d80*/  FADD.FTZ R75, R74, R117 ;  /* 0x000000754a4b7221 */ /* 0x000fe20000010000 */
[----:B------:R-:W-:Y:S01]  /*0d90*/  FFMA.FTZ R72, R116, R117, R73 ;  /* 0x0000007574487223 */ /* 0x000fe20000010049 */
        /* <DEDUP_REMOVED lines=8> */
[----:B------:R-:W1:Y:S01]  /*0e20*/  @P0 LDC.64 R76, c[0x0][0x438] ;  /* 0x00010e00ff4c0b82 */ /* 0x000e620000000a00 */
[----:B------:R-:W5:Y:S01]  /*0e30*/  LDG.E.64 R82, desc[UR6][R82.64] ;  /* 0x0000000652527981 */ /* 0x000f62000c1e1b00 */
[----:B------:R-:W-:Y:S01]  /*0e40*/  FADD.FTZ R75, R75, R126 ;  /* 0x0000007e4b4b7221 */ /* 0x000fe20000010000 */
[----:B------:R-:W-:-:S02]  /*0e50*/  FFMA.FTZ R72, R127, R126, R72 ;  /* 0x0000007e7f487223 */ /* 0x000fc40000010048 */
        /* <DEDUP_REMOVED lines=85> */
[----:B---3--:R-:W-:-:S02]  /*13b0*/  @P1 HADD2.F32 R137, -RZ, R150.H0_H0 ;  /* 0x20000096ff891230 */ /* 0x008fc40000004100 */
        /* <DEDUP_REMOVED lines=10> */
[-CC-:B------:R-:W-:Y:S01]  /*1460*/  FFMA.FTZ R146, R146, R136.reuse, R135.reuse ;  /* 0x0000008892927223 */ /* 0x180fe20000010087 */
[-CC-:B------:R-:W-:Y:S01]  /*1470*/  FFMA.FTZ R144, R144, R136.reuse, R135.reuse ;  /* 0x0000008890907223 */ /* 0x180fe20000010087 */
[----:B-----5:R-:W-:Y:S01]  /*1480*/  LOP3.LUT P6, RZ, R82, 0xff0000, RZ, 0xc0, !PT ;  /* 0x00ff000052ff7812 */ /* 0x020fe200078cc0ff */
[----:B------:R-:W-:Y:S01]  /*1490*/  FADD.FTZ R143, R143, -R148 ;  /* 0x800000948f8f7221 */ /* 0x000fe20000010000 */
[----:B------:R-:W-:Y:S01]  /*14a0*/  FADD.FTZ R87, R131, -R146 ;  /* 0x8000009283577221 */ /* 0x000fe20000010000 */
[----:B------:R-:W-:Y:S01]  /*14b0*/  LOP3.LUT P4, RZ, R83, 0xff0000, RZ, 0xc0, !PT ;  /* 0x00ff000053ff7812 */ /* 0x000fe2000788c0ff */
[----:B------:R-:W-:Y:S01]  /*14c0*/  FADD.FTZ R145, R133, -R144 ;  /* 0x8000009085917221 */ /* 0x000fe20000010000 */
[----:B------:R-:W-:Y:S01]  /*14d0*/  FMUL.FTZ R78, R112, R143 ;  /* 0x0000008f704e7220 */ /* 0x000fe20000410000 */
[----:B------:R-:W-:Y:S01]  /*14e0*/  LOP3.LUT P2, RZ, R82, 0xff000000, RZ, 0xc0, !PT ;  /* 0xff00000052ff7812 */ /* 0x000fe2000784c0ff */
[----:B------:R-:W-:Y:S01]  /*14f0*/  FFMA.FTZ R86, R132, R136, R135 ;  /* 0x0000008884567223 */ /* 0x000fe20000010087 */
[----:B------:R-:W-:Y:S01]  /*1500*/  LOP3.LUT P5, RZ, R83, 0xff, RZ, 0xc0, !PT ;  /* 0x000000ff53ff7812 */ /* 0x000fe200078ac0ff */
[----:B------:R-:W-:Y:S01]  /*1510*/  FMUL.FTZ R78, R78, R137 ;  /* 0x000000894e4e7220 */ /* 0x000fe20000410000 */
[----:B------:R-:W-:Y:S01]  /*1520*/  FMUL.FTZ R144, R112, R145 ;  /* 0x0000009170907220 */ /* 0x000fe20000410000 */
[----:B------:R-:W-:Y:S01]  /*1530*/  FADD.FTZ R143, R129, -R86 ;  /* 0x80000056818f7221 */ /* 0x000fe20000010000 */
[----:B------:R-:W-:-:S02]  /*1540*/  HFMA2 R132, -RZ, RZ, 0, 0 ;  /* 0x00000000ff847431 */ /* 0x000fc400000001ff */
[----:B------:R-:W-:Y:S01]  /*1550*/  FMUL.FTZ R146, R78, UR4 ;  /* 0x000000044e927c20 */ /* 0x000fe20008410000 */
[----:B------:R-:W-:Y:S01]  /*1560*/  FMUL.FTZ R78, R112, R87 ;  /* 0x00000057704e7220 */ /* 0x000fe20000410000 */
[----:B------:R-:W-:Y:S01]  /*1570*/  FMUL.FTZ R144, R144, R137 ;  /* 0x0000008990907220 */ /* 0x000fe20000410000 */
[----:B------:R-:W-:Y:S01]  /*1580*/  FMUL.FTZ R86, R112, R143 ;  /* 0x0000008f70567220 */ /* 0x000fe20000410000 */
[----:B------:R-:W-:Y:S02]  /*1590*/  @P6 HADD2.F32 R79, -RZ, R73.H0_H0 ;  /* 0x20000049ff4f6230 */ /* 0x000fe40000004100 */
[-C--:B------:R-:W-:Y:S01]  /*15a0*/  FMUL.FTZ R78, R78, R137.reuse ;  /* 0x000000894e4e7220 */ /* 0x080fe20000410000 */
[----:B------:R-:W-:Y:S01]  /*15b0*/  FMUL.FTZ R87, R144, UR4 ;  /* 0x0000000490577c20 */ /* 0x000fe20008410000 */
[----:B------:R-:W-:Y:S01]  /*15c0*/  FMUL.FTZ R86, R86, R137 ;  /* 0x0000008956567220 */ /* 0x000fe20000410000 */
[----:B------:R-:W-:Y:S01]  /*15d0*/  MOV R133, RZ ;  /* 0x000000ff00857202 */ /* 0x000fe20000000f00 */
[----:B------:R-:W-:Y:S01]  /*15e0*/  FMUL.FTZ R148, R78, UR4 ;  /* 0x000000044e947c20 */ /* 0x000fe20008410000 */
[----:B------:R-:W-:-:S02]  /*15f0*/  @P4 HADD2.F32 R78, -RZ, R75.H0_H0 ;  /* 0x2000004bff4e4230 */ /* 0x000fc40000004100 */
[----:B------:R-:W-:Y:S01]  /*1600*/  @P6 FMUL.FTZ R132, R146, R79 ;  /* 0x0000004f92846220 */ /* 0x000fe20000410000 */
[----:B------:R-:W-:Y:S02]  /*1610*/  @P2 HADD2.F32 R73, -RZ, R73.H1_H1 ;  /* 0x30000049ff492230 */ /* 0x000fe40000004100 */
[----:B------:R-:W-:Y:S02]  /*1620*/  HFMA2 R131, -RZ, RZ, 0, 0 ;  /* 0x00000000ff837431 */ /* 0x000fe400000001ff */
[--C-:B------:R-:W-:Y:S02]  /*1630*/  @P5 HADD2.F32 R79, -RZ, R74.reuse.H0_H0 ;  /* 0x2000004aff4f5230 */ /* 0x100fe40000004100 */
[----:B------:R-:W-:Y:S01]  /*1640*/  @P4 FMUL.FTZ R133, R87, R78 ;  /* 0x0000004e57854220 */ /* 0x000fe20000410000 */
[----:B------:R-:W-:Y:S01]  /*1650*/  FMUL.FTZ R78, R31, R148 ;  /* 0x000000941f4e7220 */ /* 0x000fe20000410000 */
[----:B------:R-:W-:Y:S01]  /*1660*/  FMUL.FTZ R86, R86, UR4 ;  /* 0x0000000456567c20 */ /* 0x000fe20008410000 */
[----:B------:R-:W-:Y:S01]  /*1670*/  MOV R129, RZ ;  /* 0x000000ff00817202 */ /* 0x000fe20000000f00 */
[----:B------:R-:W-:Y:S01]  /*1680*/  @P2 FMUL.FTZ R129, R148, R73 ;  /* 0x0000004994812220 */ /* 0x000fe20000410000 */
[----:B------:R-:W-:Y:S01]  /*1690*/  FMUL.FTZ R73, R30, R146 ;  /* 0x000000921e497220 */ /* 0x000fe20000410000 */
[----:B------:R-:W-:Y:S01]  /*16a0*/  @P5 FMUL.FTZ R131, R86, R79 ;  /* 0x0000004f56835220 */ /* 0x000fe20000410000 */
[----:B------:R-:W-:Y:S01]  /*16b0*/  FSEL R78, R78, RZ, P2 ;  /* 0x000000ff4e4e7208 */ /* 0x000fe20001000000 */
[----:B------:R-:W-:Y:S01]  /*16c0*/  FMUL.FTZ R79, R32, R86 ;  /* 0x00000056204f7220 */ /* 0x000fe20000410000 */
[----:B------:R-:W-:Y:S01]  /*16d0*/  ISETP.GE.U32.AND P2, PT, R82, RZ, PT ;  /* 0x000000ff5200720c */ /* 0x000fe20003f46070 */
[----:B------:R-:W-:Y:S01]  /*16e0*/  FMUL.FTZ R86, R34, R87 ;  /* 0x0000005722567220 */ /* 0x000fe20000410000 */
[----:B------:R-:W-:Y:S01]  /*16f0*/  FSEL R73, R73, RZ, P6 ;  /* 0x000000ff49497208 */ /* 0x000fe20003000000 */
[-CC-:B------:R-:W-:Y:S01]  /*1700*/  FFMA.FTZ R142, R142, R136.reuse, R135.reuse ;  /* 0x000000888e8e7223 */ /* 0x180fe20000010087 */
[C---:B------:R-:W-:Y:S01]  /*1710*/  LOP3.LUT P6, RZ, R83.reuse, 0xff00, RZ, 0xc0, !PT ;  /* 0x0000ff0053ff7812 */ /* 0x040fe200078cc0ff */
[-CC-:B------:R-:W-:Y:S01]  /*1720*/  FFMA.FTZ R114, R114, R136.reuse, R135.reuse ;  /* 0x0000008872727223 */ /* 0x180fe20000010087 */
[----:B------:R-:W-:Y:S01]  /*1730*/  ISETP.GE.U32.AND.EX P2, PT, R83, 0x1000000, PT, P2 ;  /* 0x010000005300780c */ /* 0x000fe20003f46120 */
[-CC-:B------:R-:W-:Y:S01]  /*1740*/  FFMA.FTZ R83, R140, R136.reuse, R135.reuse ;  /* 0x000000888c537223 */ /* 0x180fe20000010087 */
[----:B------:R-:W-:Y:S01]  /*1750*/  FSEL R79, R79, RZ, P5 ;  /* 0x000000ff4f4f7208 */ /* 0x000fe20002800000 */
[----:B------:R-:W-:Y:S01]  /*1760*/  FFMA.FTZ R134, R134, R136, R135 ;  /* 0x0000008886867223 */ /* 0x000fe20000010087 */
[----:B------:R-:W-:Y:S01]  /*1770*/  FSEL R86, R86, RZ, P4 ;  /* 0x000000ff56567208 */ /* 0x000fe20002000000 */
[----:B------:R-:W-:Y:S01]  /*1780*/  FADD.FTZ R87, R138, -R83 ;  /* 0x800000538a577221 */ /* 0x000fe20000010000 */
[C---:B------:R-:W-:Y:S01]  /*1790*/  LOP3.LUT P5, RZ, R82.reuse, 0xff, RZ, 0xc0, !PT ;  /* 0x000000ff52ff7812 */ /* 0x040fe200078ac0ff */
[----:B------:R-:W-:Y:S01]  /*17a0*/  FADD.FTZ R141, R141, -R142 ;  /* 0x8000008e8d8d7221 */ /* 0x000fe20000010000 */
[----:B------:R-:W-:Y:S01]  /*17b0*/  LOP3.LUT P4, RZ, R82, 0xff00, RZ, 0xc0, !PT ;  /* 0x0000ff0052ff7812 */ /* 0x000fe2000788c0ff */
[----:B------:R-:W-:Y:S01]  /*17c0*/  FMUL.FTZ R82, R112, R87 ;  /* 0x0000005770527220 */ /* 0x000fe20000410000 */
[----:B------:R-:W-:Y:S01]  /*17d0*/  FADD.FTZ R139, R139, -R114 ;  /* 0x800000728b8b7221 */ /* 0x000fe20000010000 */
[----:B------:R-:W-:Y:S01]  /*17e0*/  FADD.FTZ R115, R115, -R134 ;  /* 0x8000008673737221 */ /* 0x000fe20000010000 */
[----:B------:R-:W-:-:S02]  /*17f0*/  @P6 HADD2.F32 R114, -RZ, R74.H1_H1 ;  /* 0x3000004aff726230 */ /* 0x000fc40000004100 */
[----:B------:R-:W-:Y:S01]  /*1800*/  FMUL.FTZ R82, R82, R137 ;  /* 0x0000008952527220 */ /* 0x000fe20000410000 */
[----:B------:R-:W-:Y:S01]  /*1810*/  FMUL.FTZ R142, R112, R141 ;  /* 0x0000008d708e7220 */ /* 0x000fe20000410000 */
[----:B------:R-:W-:Y:S02]  /*1820*/  HFMA2 R134, -RZ, RZ, 0, 0 ;  /* 0x00000000ff867431 */ /* 0x000fe400000001ff */
[----:B------:R-:W-:Y:S02]  /*1830*/  @P2 HADD2.F32 R75, -RZ, R75.H1_H1 ;  /* 0x3000004bff4b2230 */ /* 0x000fe40000004100 */
[----:B------:R-:W-:Y:S01]  /*1840*/  FMUL.FTZ R141, R82, UR4 ;  /* 0x00000004528d7c20 */ /* 0x000fe20008410000 */
[----:B------:R-:W-:Y:S01]  /*1850*/  FMUL.FTZ R82, R112, R115 ;  /* 0x0000007370527220 */ /* 0x000fe20000410000 */
[--C-:B------:R-:W-:Y:S02]  /*1860*/  @P5 HADD2.F32 R74, -RZ, R72.reuse.H0_H0 ;  /* 0x20000048ff4a5230 */ /* 0x100fe40000004100 */
[----:B------:R-:W-:Y:S01]  /*1870*/  FMUL.FTZ R142, R142, R137 ;  /* 0x000000898e8e7220 */ /* 0x000fe20000410000 */
[----:B------:R-:W-:-:S02]  /*1880*/  @P4 HADD2.F32 R83, -RZ, R72.H1_H1 ;  /* 0x30000048ff534230 */ /* 0x000fc40000004100 */
[----:B------:R-:W-:Y:S01]  /*1890*/  FMUL.FTZ R72, R112, R139 ;  /* 0x0000008b70487220 */ /* 0x000fe20000410000 */
[-C--:B------:R-:W-:Y:S01]  /*18a0*/  FMUL.FTZ R82, R82, R137.reuse ;  /* 0x0000008952527220 */ /* 0x080fe20000410000 */
[----:B------:R-:W-:Y:S02]  /*18b0*/  HFMA2 R140, -RZ, RZ, 0, 0 ;  /* 0x00000000ff8c7431 */ /* 0x000fe400000001ff */
[----:B------:R-:W-:Y:S01]  /*18c0*/  FMUL.FTZ R142, R142, UR4 ;  /* 0x000000048e8e7c20 */ /* 0x000fe20008410000 */
[----:B------:R-:W-:Y:S01]  /*18d0*/  FMUL.FTZ R72, R72, R137 ;  /* 0x0000008948487220 */ /* 0x000fe20000410000 */
[----:B------:R-:W-:Y:S01]  /*18e0*/  @P6 FMUL.FTZ R134, R141, R114 ;  /* 0x000000728d866220 */ /* 0x000fe20000410000 */
[----:B------:R-:W-:Y:S01]  /*18f0*/  FMUL.FTZ R114, R82, UR4 ;  /* 0x0000000452727c20 */ /* 0x000fe20008410000 */
[----:B------:R-:W-:Y:S01]  /*1900*/  MOV R138, RZ ;  /* 0x000000ff008a7202 */ /* 0x000fe20000000f00 */
[----:B------:R-:W-:Y:S01]  /*1910*/  FMUL.FTZ R87, R72, UR4 ;  /* 0x0000000448577c20 */ /* 0x000fe20008410000 */
[----:B------:R-:W-:Y:S01]  /*1920*/  @P2 FMUL.FTZ R138, R142, R75 ;  /* 0x0000004b8e8a2220 */ /* 0x000fe20000410000 */
[----:B------:R-:W-:Y:S01]  /*1930*/  FMUL.FTZ R82, R35, R142 ;  /* 0x0000008e23527220 */ /* 0x000fe20000410000 */
[----:B------:R-:W-:Y:S01]  /*1940*/  FMUL.FTZ R75, R33, R141 ;  /* 0x0000008d214b7220 */ /* 0x000fe20000410000 */
[----:B------:R-:W-:Y:S01]  /*1950*/  @P5 FMUL.FTZ R140, R87, R74 ;  /* 0x0000004a578c5220 */ /* 0x000fe20000410000 */
        /* <DEDUP_REMOVED lines=8> */
[----:B------:R-:W-:Y:S02]  /*19e0*/  F2FP.F16.F32.PACK_AB R75, R83, R86 ;  /* 0x00000056534b723e */ /* 0x000fe400000000ff */
[----:B------:R-:W-:Y:S02]  /*19f0*/  F2FP.F16.F32.PACK_AB R74, R82, R79 ;  /* 0x0000004f524a723e */ /* 0x000fe400000000ff */
[----:B------:R-:W-:-:S02]  /*1a00*/  F2FP.F16.F32.PACK_AB R73, R78, R73 ;  /* 0x000000494e49723e */ /* 0x000fc400000000ff */
[----:B------:R-:W-:Y:S01]  /*1a10*/  F2FP.F16.F32.PACK_AB R72, R87, R72 ;  /* 0x000000485748723e */ /* 0x000fe200000000ff */
[----:B------:R-:W-:Y:S06]  /*1a20*/  BRA `(.L_x_4453) ;  /* 0x0000000400807947 */ /* 0x000fec0003800000 */
.L_x_4452:
[-CC-:B------:R-:W-:Y:S01]  /*1a30*/  FFMA.FTZ R148, R148, R136.reuse, R135.reuse ;  /* 0x0000008894947223 */ /* 0x180fe20000010087 */
[----:B-----5:R-:W-:Y:S01]  /*1a40*/  LOP3.LUT P6, RZ, R82, 0xff0000, RZ, 0xc0, !PT ;  /* 0x00ff000052ff7812 */ /* 0x020fe200078cc0ff */
[-CC-:B------:R-:W-:Y:S01]  /*1a50*/  FFMA.FTZ R146, R146, R136.reuse, R135.reuse ;  /* 0x0000008892927223 */ /* 0x180fe20000010087 */
[----:B------:R-:W-:Y:S01]  /*1a60*/  LOP3.LUT P2, RZ, R82, 0xff000000, RZ, 0xc0, !PT ;  /* 0xff00000052ff7812 */ /* 0x000fe2000784c0ff */
[----:B------:R-:W-:Y:S01]  /*1a70*/  FADD.FTZ R143, R143, -R148 ;  /* 0x800000948f8f7221 */ /* 0x000fe20000010000 */
[-CC-:B------:R-:W-:Y:S01]  /*1a80*/  FFMA.FTZ R144, R144, R136.reuse, R135.reuse ;  /* 0x0000008890907223 */ /* 0x180fe20000010087 */
[----:B------:R-:W-:Y:S01]  /*1a90*/  FADD.FTZ R71, R131, -R146 ;  /* 0x8000009283477221 */ /* 0x000fe20000010000 */
[----:B------:R-:W-:Y:S01]  /*1aa0*/  FFMA.FTZ R78, R132, R136, R135 ;  /* 0x00000088844e7223 */ /* 0x000fe20000010087 */
[----:B------:R-:W-:Y:S01]  /*1ab0*/  FMUL.FTZ R68, R112, R143 ;  /* 0x0000008f70447220 */ /* 0x000fe20000410000 */
[----:B------:R-:W-:Y:S02]  /*1ac0*/  HFMA2 R132, -RZ, RZ, 0, 0 ;  /* 0x00000000ff847431 */ /* 0x000fe400000001ff */
[----:B------:R-:W-:Y:S01]  /*1ad0*/  FADD.FTZ R145, R133, -R144 ;  /* 0x8000009085917221 */ /* 0x000fe20000010000 */
[----:B------:R-:W-:Y:S01]  /*1ae0*/  FADD.FTZ R87, R129, -R78 ;  /* 0x8000004e81577221 */ /* 0x000fe20000010000 */
[----:B------:R-:W-:Y:S01]  /*1af0*/  FMUL.FTZ R69, R68, R137 ;  /* 0x0000008944457220 */ /* 0x000fe20000410000 */
[----:B------:R-:W-:Y:S01]  /*1b00*/  LOP3.LUT P5, RZ, R83, 0xff, RZ, 0xc0, !PT ;  /* 0x000000ff53ff7812 */ /* 0x000fe200078ac0ff */
[----:B------:R-:W-:-:S02]  /*1b10*/  @P6 HADD2.F32 R70, -RZ, R73.H0_H0 ;  /* 0x20000049ff466230 */ /* 0x000fc40000004100 */
[C---:B------:R-:W-:Y:S01]  /*1b20*/  FMUL.FTZ R144, R112.reuse, R145 ;  /* 0x0000009170907220 */ /* 0x040fe20000410000 */
[----:B------:R-:W-:Y:S01]  /*1b30*/  FMUL.FTZ R79, R69, UR4 ;  /* 0x00000004454f7c20 */ /* 0x000fe20008410000 */
[----:B------:R-:W-:Y:S01]  /*1b40*/  FMUL.FTZ R69, R112, R71 ;  /* 0x0000004770457220 */ /* 0x000fe20000410000 */
[----:B------:R-:W-:Y:S01]  /*1b50*/  LOP3.LUT P4, RZ, R83, 0xff0000, RZ, 0xc0, !PT ;  /* 0x00ff000053ff7812 */ /* 0x000fe2000788c0ff */
[-C--:B------:R-:W-:Y:S01]  /*1b60*/  FMUL.FTZ R78, R144, R137.reuse ;  /* 0x00000089904e7220 */ /* 0x080fe20000410000 */
[----:B------:R-:W-:Y:S01]  /*1b70*/  @P6 FMUL.FTZ R132, R79, R70 ;  /* 0x000000464f846220 */ /* 0x000fe20000410000 */
[----:B------:R-:W-:Y:S01]  /*1b80*/  FMUL.FTZ R71, R69, R137 ;  /* 0x0000008945477220 */ /* 0x000fe20000410000 */
[----:B------:R-:W-:Y:S01]  /*1b90*/  FMUL.FTZ R70, R112, R87 ;  /* 0x0000005770467220 */ /* 0x000fe20000410000 */
[----:B------:R-:W-:Y:S02]  /*1ba0*/  @P2 HADD2.F32 R143, -RZ, R73.H1_H1 ;  /* 0x30000049ff8f2230 */ /* 0x000fe40000004100 */
[----:B------:R-:W-:Y:S01]  /*1bb0*/  FMUL.FTZ R87, R78, UR4 ;  /* 0x000000044e577c20 */ /* 0x000fe20008410000 */
[----:B------:R-:W-:Y:S01]  /*1bc0*/  FMUL.FTZ R86, R71, UR4 ;  /* 0x0000000447567c20 */ /* 0x000fe20008410000 */
[----:B------:R-:W-:Y:S01]  /*1bd0*/  FMUL.FTZ R73, R70, R137 ;  /* 0x0000008946497220 */ /* 0x000fe20000410000 */
[----:B------:R-:W-:Y:S01]  /*1be0*/  MOV R129, RZ ;  /* 0x000000ff00817202 */ /* 0x000fe20000000f00 */
[----:B------:R-:W-:-:S02]  /*1bf0*/  HFMA2 R131, -RZ, RZ, 0, 0 ;  /* 0x00000000ff837431 */ /* 0x000fc400000001ff */
[----:B------:R-:W-:Y:S01]  /*1c00*/  FMUL.FTZ R78, R31, R86 ;  /* 0x000000561f4e7220 */ /* 0x000fe20000410000 */
[----:B------:R-:W-:Y:S01]  /*1c10*/  FMUL.FTZ R71, R73, UR4 ;  /* 0x0000000449477c20 */ /* 0x000fe20008410000 */
[----:B------:R-:W-:Y:S01]  /*1c20*/  @P2 FMUL.FTZ R129, R86, R143 ;  /* 0x0000008f56812220 */ /* 0x000fe20000410000 */
[----:B------:R-:W-:Y:S01]  /*1c30*/  FMUL.FTZ R73, R30, R79 ;  /* 0x0000004f1e497220 */ /* 0x000fe20000410000 */
[--C-:B------:R-:W-:Y:S02]  /*1c40*/  @P5 HADD2.F32 R146, -RZ, R74.reuse.H0_H0 ;  /* 0x2000004aff925230 */ /* 0x100fe40000004100 */
[----:B------:R-:W-:Y:S01]  /*1c50*/  FMUL.FTZ R79, R32, R71 ;  /* 0x00000047204f7220 */ /* 0x000fe20000410000 */
[----:B------:R-:W-:Y:S02]  /*1c60*/  @P4 HADD2.F32 R148, -RZ, R75.H0_H0 ;  /* 0x2000004bff944230 */ /* 0x000fe40000004100 */
[----:B------:R-:W-:Y:S01]  /*1c70*/  FMUL.FTZ R86, R34, R87 ;  /* 0x0000005722567220 */ /* 0x000fe20000410000 */
[----:B------:R-:W-:Y:S01]  /*1c80*/  FSEL R78, R78, RZ, P2 ;  /* 0x000000ff4e4e7208 */ /* 0x000fe20001000000 */
[----:B------:R-:W-:Y:S01]  /*1c90*/  @P5 FMUL.FTZ R131, R71, R146 ;  /* 0x0000009247835220 */ /* 0x000fe20000410000 */
[----:B------:R-:W-:Y:S01]  /*1ca0*/  ISETP.GE.U32.AND P2, PT, R82, RZ, PT ;  /* 0x000000ff5200720c */ /* 0x000fe20003f46070 */
[--C-:B------:R-:W-:Y:S01]  /*1cb0*/  FFMA.FTZ R71, R140, R136, R135.reuse ;  /* 0x000000888c477223 */ /* 0x100fe20000010087 */
[----:B------:R-:W-:Y:S01]  /*1cc0*/  MOV R133, RZ ;  /* 0x000000ff00857202 */ /* 0x000fe20000000f00 */
[----:B------:R-:W-:Y:S01]  /*1cd0*/  @P4 FMUL.FTZ R133, R87, R148 ;  /* 0x0000009457854220 */ /* 0x000fe20000410000 */
[----:B------:R-:W-:Y:S01]  /*1ce0*/  FSEL R73, R73, RZ, P6 ;  /* 0x000000ff49497208 */ /* 0x000fe20003000000 */
[-CC-:B------:R-:W-:Y:S01]  /*1cf0*/  FFMA.FTZ R142, R142, R136.reuse, R135.reuse ;  /* 0x000000888e8e7223 */ /* 0x180fe20000010087 */
[----:B------:R-:W-:Y:S01]  /*1d00*/  LOP3.LUT P6, RZ, R83, 0xff00, RZ, 0xc0, !PT ;  /* 0x0000ff0053ff7812 */ /* 0x000fe200078cc0ff */
[-CC-:B------:R-:W-:Y:S01]  /*1d10*/  FFMA.FTZ R134, R134, R136.reuse, R135.reuse ;  /* 0x0000008886867223 */ /* 0x180fe20000010087 */
[----:B------:R-:W-:Y:S01]  /*1d20*/  FSEL R79, R79, RZ, P5 ;  /* 0x000000ff4f4f7208 */ /* 0x000fe20002800000 */
[----:B------:R-:W-:Y:S01]  /*1d30*/  FFMA.FTZ R114, R114, R136, R135 ;  /* 0x0000008872727223 */ /* 0x000fe20000010087 */
[----:B------:R-:W-:Y:S01]  /*1d40*/  FSEL R86, R86, RZ, P4 ;  /* 0x000000ff56567208 */ /* 0x000fe20002000000 */
[----:B------:R-:W-:Y:S01]  /*1d50*/  FADD.FTZ R145, R141, -R142 ;  /* 0x8000008e8d917221 */ /* 0x000fe20000010000 */
[----:B------:R-:W-:Y:S01]  /*1d60*/  ISETP.GE.U32.AND.EX P2, PT, R83, 0x1000000, PT, P2 ;  /* 0x010000005300780c */ /* 0x000fe20003f46120 */
[----:B------:R-:W-:Y:S01]  /*1d70*/  FADD.FTZ R83, R138, -R71 ;  /* 0x800000478a537221 */ /* 0x000fe20000010000 */
[C---:B------:R-:W-:Y:S01]  /*1d80*/  LOP3.LUT P5, RZ, R82.reuse, 0xff, RZ, 0xc0, !PT ;  /* 0x000000ff52ff7812 */ /* 0x040fe200078ac0ff */
[----:B------:R-:W-:Y:S01]  /*1d90*/  FADD.FTZ R115, R115, -R134 ;  /* 0x8000008673737221 */ /* 0x000fe20000010000 */
[----:B------:R-:W-:Y:S01]  /*1da0*/  LOP3.LUT P4, RZ, R82, 0xff00, RZ, 0xc0, !PT ;  /* 0x0000ff0052ff7812 */ /* 0x000fe2000788c0ff */
[----:B------:R-:W-:Y:S01]  /*1db0*/  FADD.FTZ R71, R139, -R114 ;  /* 0x800000728b477221 */ /* 0x000fe20000010000 */
[C---:B------:R-:W-:Y:S01]  /*1dc0*/  FMUL.FTZ R141, R112.reuse, R83 ;  /* 0x00000053708d7220 */ /* 0x040fe20000410000 */
[C---:B------:R-:W-:Y:S01]  /*1dd0*/  FMUL.FTZ R145, R112.reuse, R145 ;  /* 0x0000009170917220 */ /* 0x040fe20000410000 */
[C---:B------:R-:W-:Y:S01]  /*1de0*/  FMUL.FTZ R115, R112.reuse, R115 ;  /* 0x0000007370737220 */ /* 0x040fe20000410000 */
[----:B------:R-:W-:Y:S01]  /*1df0*/  FMUL.FTZ R142, R112, R71 ;  /* 0x00000047708e7220 */ /* 0x000fe20000410000 */
[----:B------:R-:W-:-:S02]  /*1e00*/  @P6 HADD2.F32 R143, -RZ, R74.H1_H1 ;  /* 0x3000004aff8f6230 */ /* 0x000fc40000004100 */
[-C--:B------:R-:W-:Y:S01]  /*1e10*/  FMUL.FTZ R74, R141, R137.reuse ;  /* 0x000000898d4a7220 */ /* 0x080fe20000410000 */
[----:B------:R-:W-:Y:S01]  /*1e20*/  CS2R R138, SRZ ;  /* 0x00000000008a7805 */ /* 0x000fe2000001ff00 */
[----:B------:R-:W-:Y:S02]  /*1e30*/  @P2 HADD2.F32 R147, -RZ, R75.H1_H1 ;  /* 0x3000004bff932230 */ /* 0x000fe40000004100 */
[-C--:B------:R-:W-:Y:S01]  /*1e40*/  FMUL.FTZ R75, R145, R137.reuse ;  /* 0x00000089914b7220 */ /* 0x080fe20000410000 */
[--C-:B------:R-:W-:Y:S02]  /*1e50*/  @P5 HADD2.F32 R146, -RZ, R72.reuse.H0_H0 ;  /* 0x20000048ff925230 */ /* 0x100fe40000004100 */
[-C--:B------:R-:W-:Y:S01]  /*1e60*/  FMUL.FTZ R71, R142, R137.reuse ;  /* 0x000000898e477220 */ /* 0x080fe20000410000 */
[----:B------:R-:W-:Y:S02]  /*1e70*/  @P4 HADD2.F32 R87, -RZ, R72.H1_H1 ;  /* 0x30000048ff574230 */ /* 0x000fe40000004100 */
[----:B------:R-:W-:Y:S01]  /*1e80*/  FMUL.FTZ R72, R115, R137 ;  /* 0x0000008973487220 */ /* 0x000fe20000410000 */
[----:B------:R-:W-:Y:S01]  /*1e90*/  FMUL.FTZ R114, R74, UR4 ;  /* 0x000000044a727c20 */ /* 0x000fe20008410000 */
[----:B------:R-:W-:Y:S01]  /*1ea0*/  FMUL.FTZ R82, R75, UR4 ;  /* 0x000000044b527c20 */ /* 0x000fe20008410000 */
[----:B------:R-:W-:Y:S01]  /*1eb0*/  FMUL.FTZ R83, R71, UR4 ;  /* 0x0000000447537c20 */ /* 0x000fe20008410000 */
[----:B------:R-:W-:Y:S01]  /*1ec0*/  FMUL.FTZ R74, R72, UR4 ;  /* 0x00000004484a7c20 */ /* 0x000fe20008410000 */
[----:B------:R-:W-:Y:S01]  /*1ed0*/  FMUL.FTZ R75, R33, R114 ;  /* 0x00000072214b7220 */ /* 0x000fe20000410000 */
[----:B------:R-:W-:Y:S01]  /*1ee0*/  @P2 FMUL.FTZ R138, R82, R147 ;  /* 0x00000093528a2220 */ /* 0x000fe20000410000 */
[----:B------:R-:W-:Y:S01]  /*1ef0*/  FMUL.FTZ R82, R35, R82 ;  /* 0x0000005223527220 */ /* 0x000fe20000410000 */
[----:B------:R-:W-:Y:S01]  /*1f00*/  @P4 FMUL.FTZ R139, R74, R87 ;  /* 0x000000574a8b4220 */ /* 0x000fe20000410000 */
[----:B------:R-:W-:Y:S01]  /*1f10*/  FMUL.FTZ R72, R28, R83 ;  /* 0x000000531c487220 */ /* 0x000fe20000410000 */
[----:B------:R-:W-:Y:S01]  /*1f20*/  FMUL.FTZ R74, R29, R74 ;  /* 0x0000004a1d4a7220 */ /* 0x000fe20000410000 */
[----:B------:R-:W-:Y:S01]  /*1f30*/  MOV R140, RZ ;  /* 0x000000ff008c7202 */ /* 0x000fe20000000f00 */
[----:B------:R-:W-:-:S02]  /*1f40*/  HFMA2 R134, -RZ, RZ, 0, 0 ;  /* 0x00000000ff867431 */ /* 0x000fc400000001ff */
[----:B------:R-:W-:Y:S01]  /*1f50*/  @P5 FMUL.FTZ R140, R83, R146 ;  /* 0x00000092538c5220 */ /* 0x000fe20000410000 */
[----:B------:R-:W-:Y:S02]  /*1f60*/  FSEL R83, R82, RZ, P2 ;  /* 0x000000ff52537208 */ /* 0x000fe40001000000 */
[----:B------:R-:W-:Y:S02]  /*1f70*/  FSEL R82, R75, RZ, P6 ;  /* 0x000000ff4b527208 */ /* 0x000fe40003000000 */
[----:B------:R-:W-:Y:S01]  /*1f80*/  FSEL R72, R72, RZ, P5 ;  /* 0x000000ff48487208 */ /* 0x000fe20002800000 */
[----:B------:R-:W-:Y:S01]  /*1f90*/  @P6 FMUL.FTZ R134, R114, R143 ;  /* 0x0000008f72866220 */ /* 0x000fe20000410000 */
[----:B------:R-:W-:Y:S02]  /*1fa0*/  FSEL R87, R74, RZ, P4 ;  /* 0x000000ff4a577208 */ /* 0x000fe40002000000 */
[----:B------:R-:W-:Y:S02]  /*1fb0*/  F2FP.F16.F32.PACK_AB R69, R69, R68 ;  /* 0x000000444545723e */ /* 0x000fe400000000ff */
[----:B------:R-:W-:-:S02]  /*1fc0*/  F2FP.F16.F32.PACK_AB R71, R145, R144 ;  /* 0x000000909147723e */ /* 0x000fc400000000ff */
[----:B------:R-:W-:Y:S02]  /*1fd0*/  F2FP.F16.F32.PACK_AB R70, R141, R70 ;  /* 0x000000468d46723e */ /* 0x000fe400000000ff */
[----:B------:R-:W-:Y:S02]  /*1fe0*/  F2FP.F16.F32.PACK_AB R68, R115, R142 ;  /* 0x0000008e7344723e */ /* 0x000fe400000000ff */
[----:B------:R-:W-:Y:S02]  /*1ff0*/  F2FP.F16.F32.PACK_AB R75, R83, R86 ;  /* 0x00000056534b723e */ /* 0x000fe400000000ff */
[----:B------:R-:W-:Y:S02]  /*2000*/  F2FP.F16.F32.PACK_AB R74, R82, R79 ;  /* 0x0000004f524a723e */ /* 0x000fe400000000ff */
[----:B------:R-:W-:Y:S02]  /*2010*/  F2FP.F16.F32.PACK_AB R73, R78, R73 ;  /* 0x000000494e49723e */ /* 0x000fe400000000ff */
[----:B------:R-:W-:-:S07]  /*2020*/  F2FP.F16.F32.PACK_AB R72, R87, R72 ;  /* 0x000000485748723e */ /* 0x000fce00000000ff */
.L_x_4453:
        /* <DEDUP_REMOVED lines=11> */
[-CC-:B------:R-:W-:Y:S01]  /*20e0*/  FFMA.FTZ R119, R119, R136.reuse, R135.reuse ;  /* 0x0000008877777223 */ /* 0x180fe20000010087 */
[-CC-:B------:R-:W-:Y:S01]  /*20f0*/  FFMA.FTZ R116, R116, R136.reuse, R135.reuse ;  /* 0x0000008874747223 */ /* 0x180fe20000010087 */
[----:B------:R-:W-:Y:S01]  /*2100*/  FADD.FTZ R121, R121, -R120 ;  /* 0x8000007879797221 */ /* 0x000fe20000010000 */
[----:B0-----:R-:W-:Y:S01]  /*2110*/  FFMA.FTZ R71, R130, R136, R135 ;  /* 0x0000008882477223 */ /* 0x001fe20000010087 */
[----:B------:R-:W-:Y:S01]  /*2120*/  FADD.FTZ R119, R118, -R119 ;  /* 0x8000007776777221 */ /* 0x000fe20000010000 */
[----:B------:R-:W-:Y:S01]  /*2130*/  LOP3.LUT P5, RZ, R81, 0xff, RZ, 0xc0, !PT ;  /* 0x000000ff51ff7812 */ /* 0x000fe200078ac0ff */
[----:B------:R-:W-:Y:S01]  /*2140*/  FMUL.FTZ R68, R112, R121 ;  /* 0x0000007970447220 */ /* 0x000fe20000410000 */
[----:B------:R-:W-:Y:S01]  /*2150*/  FADD.FTZ R117, R117, -R116 ;  /* 0x8000007475757221 */ /* 0x000fe20000010000 */
[----:B------:R-:W-:-:S02]  /*2160*/  LOP3.LUT P2, RZ, R80, 0xff000000, RZ, 0xc0, !PT ;  /* 0xff00000050ff7812 */ /* 0x000fc4000784c0ff */
[----:B------:R-:W-:Y:S01]  /*2170*/  CS2R R86, SRZ ;  /* 0x0000000000567805 */ /* 0x000fe2000001ff00 */
[----:B------:R-:W-:Y:S01]  /*2180*/  FMUL.FTZ R69, R68, R137 ;  /* 0x0000008944457220 */ /* 0x000fe20000410000 */
[----:B------:R-:W-:Y:S01]  /*2190*/  FADD.FTZ R71, R128, -R71 ;  /* 0x8000004780477221 */ /* 0x000fe20000010000 */
[----:B-----5:R-:W-:Y:S01]  /*21a0*/  @P6 HADD2.F32 R70, -RZ, R77.H0_H0 ;  /* 0x2000004dff466230 */ /* 0x020fe20000004100 */
[----:B------:R-:W-:Y:S01]  /*21b0*/  LOP3.LUT P4, RZ, R81, 0xff0000, RZ, 0xc0, !PT ;  /* 0x00ff000051ff7812 */ /* 0x000fe2000788c0ff */
[----:B------:R-:W-:Y:S01]  /*21c0*/  FMUL.FTZ R75, R69, UR4 ;  /* 0x00000004454b7c20 */ /* 0x000fe20008410000 */
[C---:B------:R-:W-:Y:S01]  /*21d0*/  FMUL.FTZ R69, R112.reuse, R119 ;  /* 0x0000007770457220 */ /* 0x040fe20000410000 */
[C---:B------:R-:W-:Y:S01]  /*21e0*/  FMUL.FTZ R114, R112.reuse, R71 ;  /* 0x0000004770727220 */ /* 0x040fe20000410000 */
[----:B------:R-:W-:Y:S02]  /*21f0*/  HFMA2 R115, -RZ, RZ, 0, 0 ;  /* 0x00000000ff737431 */ /* 0x000fe400000001ff */
[----:B------:R-:W-:Y:S01]  /*2200*/  @P6 FMUL.FTZ R87, R75, R70 ;  /* 0x000000464b576220 */ /* 0x000fe20000410000 */
[----:B------:R-:W-:Y:S01]  /*2210*/  FMUL.FTZ R70, R112, R117 ;  /* 0x0000007570467220 */ /* 0x000fe20000410000 */
[-C--:B------:R-:W-:Y:S01]  /*2220*/  FMUL.FTZ R71, R69, R137.reuse ;  /* 0x0000008945477220 */ /* 0x080fe20000410000 */
[----:B------:R-:W-:Y:S01]  /*2230*/  FMUL.FTZ R73, R114, R137 ;  /* 0x0000008972497220 */ /* 0x000fe20000410000 */
[----:B------:R-:W-:-:S02]  /*2240*/  @P5 HADD2.F32 R74, -RZ, R78.H0_H0 ;  /* 0x2000004eff4a5230 */ /* 0x000fc40000004100 */
[----:B------:R-:W-:Y:S01]  /*2250*/  FMUL.FTZ R72, R70, R137 ;  /* 0x0000008946487220 */ /* 0x000fe20000410000 */
[----:B------:R-:W-:Y:S01]  /*2260*/  FMUL.FTZ R116, R71, UR4 ;  /* 0x0000000447747c20 */ /* 0x000fe20008410000 */
[----:B------:R-:W-:Y:S02]  /*2270*/  @P2 HADD2.F32 R77, -RZ, R77.H1_H1 ;  /* 0x3000004dff4d2230 */ /* 0x000fe40000004100 */
[----:B------:R-:W-:Y:S01]  /*2280*/  FMUL.FTZ R118, R73, UR4 ;  /* 0x0000000449767c20 */ /* 0x000fe20008410000 */
[----:B------:R-:W-:Y:S01]  /*2290*/  FMUL.FTZ R117, R72, UR4 ;  /* 0x0000000448757c20 */ /* 0x000fe20008410000 */
[----:B------:R-:W-:Y:S01]  /*22a0*/  FMUL.FTZ R72, R39, R116 ;  /* 0x0000007427487220 */ /* 0x000fe20000410000 */
[----:B------:R-:W-:Y:S01]  /*22b0*/  FMUL.FTZ R73, R38, R75 ;  /* 0x0000004b26497220 */ /* 0x000fe20000410000 */
[----:B------:R-:W-:Y:S02]  /*22c0*/  @P4 HADD2.F32 R71, -RZ, R79.H0_H0 ;  /* 0x2000004fff474230 */ /* 0x000fe40000004100 */
[----:B------:R-:W-:Y:S01]  /*22d0*/  @P5 FMUL.FTZ R115, R117, R74 ;  /* 0x0000004a75735220 */ /* 0x000fe20000410000 */
[----:B------:R-:W-:Y:S01]  /*22e0*/  FMUL.FTZ R74, R40, R117 ;  /* 0x00000075284a7220 */ /* 0x000fe20000410000 */
[----:B------:R-:W-:Y:S01]  /*22f0*/  FMUL.FTZ R75, R42, R118 ;  /* 0x000000762a4b7220 */ /* 0x000fe20000410000 */
[----:B------:R-:W-:Y:S01]  /*2300*/  @P2 FMUL.FTZ R86, R116, R77 ;  /* 0x0000004d74562220 */ /* 0x000fe20000410000 */
[----:B------:R-:W-:Y:S01]  /*2310*/  FSEL R72, R72, RZ, P2 ;  /* 0x000000ff48487208 */ /* 0x000fe20001000000 */
[-CC-:B------:R-:W-:Y:S01]  /*2320*/  FFMA.FTZ R85, R85, R136.reuse, R135.reuse ;  /* 0x0000008855557223 */ /* 0x180fe20000010087 */
[----:B------:R-:W-:Y:S01]  /*2330*/  ISETP.GE.U32.AND P2, PT, R80, RZ, PT ;  /* 0x000000ff5000720c */ /* 0x000fe20003f46070 */
[-CC-:B------:R-:W-:Y:S01]  /*2340*/  FFMA.FTZ R124, R124, R136.reuse, R135.reuse ;  /* 0x000000887c7c7223 */ /* 0x180fe20000010087 */
[-CC-:B------:R-:W-:Y:S01]  /*2350*/  FFMA.FTZ R127, R127, R136.reuse, R135.reuse ;  /* 0x000000887f7f7223 */ /* 0x180fe20000010087 */
[----:B------:R-:W-:Y:S01]  /*2360*/  MOV R113, RZ ;  /* 0x000000ff00717202 */ /* 0x000fe20000000f00 */
[----:B------:R-:W-:Y:S01]  /*2370*/  FFMA.FTZ R123, R123, R136, R135 ;  /* 0x000000887b7b7223 */ /* 0x000fe20000010087 */
[----:B------:R-:W-:Y:S01]  /*2380*/  FSEL R73, R73, RZ, P6 ;  /* 0x000000ff49497208 */ /* 0x000fe20003000000 */
[----:B------:R-:W-:Y:S01]  /*2390*/  @P4 FMUL.FTZ R113, R118, R71 ;  /* 0x0000004776714220 */ /* 0x000fe20000410000 */
[----:B------:R-:W-:Y:S01]  /*23a0*/  FSEL R74, R74, RZ, P5 ;  /* 0x000000ff4a4a7208 */ /* 0x000fe20002800000 */
[----:B------:R-:W-:Y:S01]  /*23b0*/  FADD.FTZ R85, R84, -R85 ;  /* 0x8000005554557221 */ /* 0x000fe20000010000 */
[----:B------:R-:W-:Y:S01]  /*23c0*/  LOP3.LUT P6, RZ, R81, 0xff00, RZ, 0xc0, !PT ;  /* 0x0000ff0051ff7812 */ /* 0x000fe200078cc0ff */
[----:B------:R-:W-:Y:S01]  /*23d0*/  FADD.FTZ R125, R125, -R124 ;  /* 0x8000007c7d7d7221 */ /* 0x000fe20000010000 */
[----:B------:R-:W-:Y:S01]  /*23e0*/  LOP3.LUT P5, RZ, R80, 0xff, RZ, 0xc0, !PT ;  /* 0x000000ff50ff7812 */ /* 0x000fe200078ac0ff */
[----:B------:R-:W-:Y:S01]  /*23f0*/  FADD.FTZ R127, R126, -R127 ;  /* 0x8000007f7e7f7221 */ /* 0x000fe20000010000 */
[----:B------:R-:W-:Y:S01]  /*2400*/  FSEL R75, R75, RZ, P4 ;  /* 0x000000ff4b4b7208 */ /* 0x000fe20002000000 */
[----:B------:R-:W-:Y:S01]  /*2410*/  FADD.FTZ R123, R122, -R123 ;  /* 0x8000007b7a7b7221 */ /* 0x000fe20000010000 */
[----:B------:R-:W-:Y:S01]  /*2420*/  LOP3.LUT P4, RZ, R80, 0xff00, RZ, 0xc0, !PT ;  /* 0x0000ff0050ff7812 */ /* 0x000fe2000788c0ff */
[C---:B------:R-:W-:Y:S01]  /*2430*/  FMUL.FTZ R117, R112.reuse, R85 ;  /* 0x0000005570757220 */ /* 0x040fe20000410000 */
[----:B------:R-:W-:Y:S01]  /*2440*/  ISETP.GE.U32.AND.EX P2, PT, R81, 0x1000000, PT, P2 ;  /* 0x010000005100780c */ /* 0x000fe20003f46120 */
[C---:B------:R-:W-:Y:S01]  /*2450*/  FMUL.FTZ R118, R112.reuse, R125 ;  /* 0x0000007d70767220 */ /* 0x040fe20000410000 */
[C---:B------:R-:W-:Y:S01]  /*2460*/  FMUL.FTZ R127, R112.reuse, R127 ;  /* 0x0000007f707f7220 */ /* 0x040fe20000410000 */
[----:B------:R-:W-:Y:S01]  /*2470*/  FMUL.FTZ R123, R112, R123 ;  /* 0x0000007b707b7220 */ /* 0x000fe20000410000 */
[-C--:B------:R-:W-:Y:S01]  /*2480*/  FMUL.FTZ R81, R117, R137.reuse ;  /* 0x0000008975517220 */ /* 0x080fe20000410000 */
[-C--:B------:R-:W-:Y:S01]  /*2490*/  FMUL.FTZ R71, R118, R137.reuse ;  /* 0x0000008976477220 */ /* 0x080fe20000410000 */
[-C--:B------:R-:W-:Y:S01]  /*24a0*/  FMUL.FTZ R112, R127, R137.reuse ;  /* 0x000000897f707220 */ /* 0x080fe20000410000 */
[----:B------:R-:W-:Y:S01]  /*24b0*/  FMUL.FTZ R137, R123, R137 ;  /* 0x000000897b897220 */ /* 0x000fe20000410000 */
[----:B------:R-:W-:-:S02]  /*24c0*/  HFMA2 R80, -RZ, RZ, 0, 0 ;  /* 0x00000000ff507431 */ /* 0x000fc400000001ff */
[----:B------:R-:W-:Y:S02]  /*24d0*/  @P6 HADD2.F32 R85, -RZ, R78.H1_H1 ;  /* 0x3000004eff556230 */ /* 0x000fe40000004100 */
[----:B------:R-:W-:Y:S01]  /*24e0*/  FMUL.FTZ R120, R81, UR4 ;  /* 0x0000000451787c20 */ /* 0x000fe20008410000 */
[--C-:B------:R-:W-:Y:S02]  /*24f0*/  @P5 HADD2.F32 R77, -RZ, R76.reuse.H0_H0 ;  /* 0x2000004cff4d5230 */ /* 0x100fe40000004100 */
[----:B------:R-:W-:Y:S01]  /*2500*/  FMUL.FTZ R81, R112, UR4 ;  /* 0x0000000470517c20 */ /* 0x000fe20008410000 */
[----:B------:R-:W-:Y:S02]  /*2510*/  @P4 HADD2.F32 R76, -RZ, R76.H1_H1 ;  /* 0x3000004cff4c4230 */ /* 0x000fe40000004100 */
[----:B------:R-:W-:Y:S01]  /*2520*/  FMUL.FTZ R112, R71, UR4 ;  /* 0x0000000447707c20 */ /* 0x000fe20008410000 */
[----:B------:R-:W-:Y:S02]  /*2530*/  @P2 HADD2.F32 R116, -RZ, R79.H1_H1 ;  /* 0x3000004fff742230 */ /* 0x000fe40000004100 */
[----:B------:R-:W-:Y:S01]  /*2540*/  FMUL.FTZ R137, R137, UR4 ;  /* 0x0000000489897c20 */ /* 0x000fe20008410000 */
[----:B------:R-:W-:-:S02]  /*2550*/  CS2R R78, SRZ ;  /* 0x00000000004e7805 */ /* 0x000fc4000001ff00 */
[----:B------:R-:W-:Y:S01]  /*2560*/  MOV R84, RZ ;  /* 0x000000ff00547202 */ /* 0x000fe20000000f00 */
[----:B------:R-:W-:Y:S01]  /*2570*/  @P6 FMUL.FTZ R80, R120, R85 ;  /* 0x0000005578506220 */ /* 0x000fe20000410000 */
[----:B------:R-:W-:Y:S01]  /*2580*/  @P2 FMUL.FTZ R78, R81, R116 ;  /* 0x00000074514e2220 */ /* 0x000fe20000410000 */
[----:B------:R-:W-:Y:S01]  /*2590*/  @P5 FMUL.FTZ R79, R112, R77 ;  /* 0x0000004d704f5220 */ /* 0x000fe20000410000 */
[----:B------:R-:W-:Y:S01]  /*25a0*/  @P4 FMUL.FTZ R84, R137, R76 ;  /* 0x0000004c89544220 */ /* 0x000fe20000410000 */
[----:B------:R-:W-:Y:S01]  /*25b0*/  FMUL.FTZ R85, R43, R81 ;  /* 0x000000512b557220 */ /* 0x000fe20000410000 */
[----:B------:R-:W-:Y:S01]  /*25c0*/  FMUL.FTZ R81, R41, R120 ;  /* 0x0000007829517220 */ /* 0x000fe20000410000 */
[----:B------:R-:W-:Y:S01]  /*25d0*/  FMUL.FTZ R76, R36, R112 ;  /* 0x00000070244c7220 */ /* 0x000fe20000410000 */
[----:B------:R-:W-:Y:S01]  /*25e0*/  FMUL.FTZ R77, R37, R137 ;  /* 0x00000089254d7220 */ /* 0x000fe20000410000 */
[----:B------:R-:W-:Y:S02]  /*25f0*/  F2FP.F16.F32.PACK_AB R69, R69, R68 ;  /* 0x000000444545723e */ /* 0x000fe400000000ff */
[----:B------:R-:W-:-:S02]  /*2600*/  FSEL R112, R85, RZ, P2 ;  /* 0x000000ff55707208 */ /* 0x000fc40001000000 */
[----:B------:R-:W-:Y:S02]  /*2610*/  FSEL R81, R81, RZ, P6 ;  /* 0x000000ff51517208 */ /* 0x000fe40003000000 */
[----:B------:R-:W-:Y:S02]  /*2620*/  FSEL R76, R76, RZ, P5 ;  /* 0x000000ff4c4c7208 */ /* 0x000fe40002800000 */
[----:B------:R-:W-:Y:S02]  /*2630*/  FSEL R77, R77, RZ, P4 ;  /* 0x000000ff4d4d7208 */ /* 0x000fe40002000000 */
        /* <DEDUP_REMOVED lines=8> */
.L_x_4454:
[-CC-:B------:R-:W-:Y:S01]  /*26c0*/  FFMA.FTZ R120, R120, R136.reuse, R135.reuse ;  /* 0x0000008878787223 */ /* 0x180fe20000010087 */
[----:B------:R-:W-:Y:S01]  /*26d0*/  LOP3.LUT P6, RZ, R80, 0xff0000, RZ, 0xc0, !PT ;  /* 0x00ff000050ff7812 */ /* 0x000fe200078cc0ff */
[-CC-:B------:R-:W-:Y:S01]  /*26e0*/  FFMA.FTZ R116, R116, R136.reuse, R135.reuse ;  /* 0x0000008874747223 */ /* 0x180fe20000010087 */
[-CC-:B0-----:R-:W-:Y:S01]  /*26f0*/  FFMA.FTZ R73, R130, R136.reuse, R135.reuse ;  /* 0x0000008882497223 */ /* 0x181fe20000010087 */
[----:B------:R-:W-:Y:S01]  /*2700*/  FADD.FTZ R121, R121, -R120 ;  /* 0x8000007879797221 */ /* 0x000fe20000010000 */
[----:B------:R-:W-:Y:S01]  /*2710*/  FFMA.FTZ R119, R119, R136, R135 ;  /* 0x0000008877777223 */ /* 0x000fe20000010087 */
[----:B------:R-:W-:Y:S01]  /*2720*/  LOP3.LUT P2, RZ, R80, 0xff000000, RZ, 0xc0, !PT ;  /* 0xff00000050ff7812 */ /* 0x000fe2000784c0ff */
[----:B------:R-:W-:Y:S01]  /*2730*/  FADD.FTZ R117, R117, -R116 ;  /* 0x8000007475757221 */ /* 0x000fe20000010000 */
[----:B------:R-:W-:Y:S01]  /*2740*/  FMUL.FTZ R72, R112, R121 ;  /* 0x0000007970487220 */ /* 0x000fe20000410000 */
[----:B------:R-:W-:Y:S01]  /*2750*/  CS2R R86, SRZ ;  /* 0x0000000000567805 */ /* 0x000fe2000001ff00 */
[----:B------:R-:W-:Y:S01]  /*2760*/  FADD.FTZ R73, R128, -R73 ;  /* 0x8000004980497221 */ /* 0x000fe20000010000 */
[----:B------:R-:W-:Y:S01]  /*2770*/  FADD.FTZ R119, R118, -R119 ;  /* 0x8000007776777221 */ /* 0x000fe20000010000 */
[----:B------:R-:W-:Y:S01]  /*2780*/  FMUL.FTZ R72, R137, R72 ;  /* 0x0000004889487220 */ /* 0x000fe20000410000 */
[C---:B------:R-:W-:Y:S01]  /*2790*/  LOP3.LUT P5, RZ, R81.reuse, 0xff, RZ, 0xc0, !PT ;  /* 0x000000ff51ff7812 */ /* 0x040fe200078ac0ff */
[--C-:B-----5:R-:W-:Y:S01]  /*27a0*/  @P6 HADD2.F32 R74, -RZ, R77.reuse.H0_H0 ;  /* 0x2000004dff4a6230 */ /* 0x120fe20000004100 */
[----:B------:R-:W-:Y:S01]  /*27b0*/  LOP3.LUT P4, RZ, R81, 0xff0000, RZ, 0xc0, !PT ;  /* 0x00ff000051ff7812 */ /* 0x000fe2000788c0ff */
[----:B------:R-:W-:Y:S01]  /*27c0*/  FMUL.FTZ R75, R72, UR4 ;  /* 0x00000004484b7c20 */ /* 0x000fe20008410000 */
[C---:B------:R-:W-:Y:S01]  /*27d0*/  FMUL.FTZ R116, R112.reuse, R73 ;  /* 0x0000004970747220 */ /* 0x040fe20000410000 */
[----:B------:R-:W-:Y:S01]  /*27e0*/  FMUL.FTZ R72, R112, R119 ;  /* 0x0000007770487220 */ /* 0x000fe20000410000 */
[----:B------:R-:W-:-:S02]  /*27f0*/  @P2 HADD2.F32 R119, -RZ, R77.H1_H1 ;  /* 0x3000004dff772230 */ /* 0x000fc40000004100 */
[----:B------:R-:W-:Y:S01]  /*2800*/  @P6 FMUL.FTZ R87, R74, R75 ;  /* 0x0000004b4a576220 */ /* 0x000fe20000410000 */
[----:B------:R-:W-:Y:S01]  /*2810*/  FMUL.FTZ R74, R112, R117 ;  /* 0x00000075704a7220 */ /* 0x000fe20000410000 */
[C---:B------:R-:W-:Y:S01]  /*2820*/  FMUL.FTZ R72, R137.reuse, R72 ;  /* 0x0000004889487220 */ /* 0x040fe20000410000 */
[----:B------:R-:W-:Y:S01]  /*2830*/  HFMA2 R115, -RZ, RZ, 0, 0 ;  /* 0x00000000ff737431 */ /* 0x000fe200000001ff */
[----:B------:R-:W-:Y:S01]  /*2840*/  MOV R113, RZ ;  /* 0x000000ff00717202 */ /* 0x000fe20000000f00 */
[C---:B------:R-:W-:Y:S01]  /*2850*/  FMUL.FTZ R73, R137.reuse, R74 ;  /* 0x0000004a89497220 */ /* 0x040fe20000410000 */
[----:B------:R-:W-:Y:S01]  /*2860*/  FMUL.FTZ R74, R137, R116 ;  /* 0x00000074894a7220 */ /* 0x000fe20000410000 */
[----:B------:R-:W-:Y:S01]  /*2870*/  FMUL.FTZ R72, R72, UR4 ;  /* 0x0000000448487c20 */ /* 0x000fe20008410000 */
[----:B------:R-:W-:Y:S02]  /*2880*/  @P5 HADD2.F32 R114, -RZ, R78.H0_H0 ;  /* 0x2000004eff725230 */ /* 0x000fe40000004100 */
[----:B------:R-:W-:Y:S01]  /*2890*/  FMUL.FTZ R77, R73, UR4 ;  /* 0x00000004494d7c20 */ /* 0x000fe20008410000 */
[----:B------:R-:W-:Y:S01]  /*28a0*/  FMUL.FTZ R117, R74, UR4 ;  /* 0x000000044a757c20 */ /* 0x000fe20008410000 */
[----:B------:R-:W-:Y:S01]  /*28b0*/  FMUL.FTZ R73, R38, R75 ;  /* 0x0000004b26497220 */ /* 0x000fe20000410000 */
[----:B------:R-:W-:-:S02]  /*28c0*/  @P4 HADD2.F32 R116, -RZ, R79.H0_H0 ;  /* 0x2000004fff744230 */ /* 0x000fc40000004100 */
[----:B------:R-:W-:Y:S01]  /*28d0*/  FMUL.FTZ R74, R40, R77 ;  /* 0x0000004d284a7220 */ /* 0x000fe20000410000 */
[----:B------:R-:W-:Y:S01]  /*28e0*/  FMUL.FTZ R75, R42, R117 ;  /* 0x000000752a4b7220 */ /* 0x000fe20000410000 */
[-C--:B------:R-:W-:Y:S01]  /*28f0*/  @P2 FMUL.FTZ R86, R119, R72.reuse ;  /* 0x0000004877562220 */ /* 0x080fe20000410000 */
[----:B------:R-:W-:Y:S01]  /*2900*/  FMUL.FTZ R72, R39, R72 ;  /* 0x0000004827487220 */ /* 0x000fe20000410000 */
[----:B------:R-:W-:Y:S01]  /*2910*/  @P5 FMUL.FTZ R115, R114, R77 ;  /* 0x0000004d72735220 */ /* 0x000fe20000410000 */
[----:B------:R-:W-:Y:S01]  /*2920*/  @P4 FMUL.FTZ R113, R116, R117 ;  /* 0x0000007574714220 */ /* 0x000fe20000410000 */
[----:B------:R-:W-:Y:S01]  /*2930*/  FSEL R74, R74, RZ, P5 ;  /* 0x000000ff4a4a7208 */ /* 0x000fe20002800000 */
[-CC-:B------:R-:W-:Y:S01]  /*2940*/  FFMA.FTZ R85, R85, R136.reuse, R135.reuse ;  /* 0x0000008855557223 */ /* 0x180fe20000010087 */
[----:B------:R-:W-:Y:S01]  /*2950*/  FSEL R75, R75, RZ, P4 ;  /* 0x000000ff4b4b7208 */ /* 0x000fe20002000000 */
[-CC-:B------:R-:W-:Y:S01]  /*2960*/  FFMA.FTZ R124, R124, R136.reuse, R135.reuse ;  /* 0x000000887c7c7223 */ /* 0x180fe20000010087 */
[C---:B------:R-:W-:Y:S01]  /*2970*/  LOP3.LUT P5, RZ, R80.reuse, 0xff, RZ, 0xc0, !PT ;  /* 0x000000ff50ff7812 */ /* 0x040fe200078ac0ff */
[-CC-:B------:R-:W-:Y:S01]  /*2980*/  FFMA.FTZ R123, R123, R136.reuse, R135.reuse ;  /* 0x000000887b7b7223 */ /* 0x180fe20000010087 */
[----:B------:R-:W-:Y:S01]  /*2990*/  LOP3.LUT P4, RZ, R80, 0xff00, RZ, 0xc0, !PT ;  /* 0x0000ff0050ff7812 */ /* 0x000fe2000788c0ff */
[----:B------:R-:W-:Y:S01]  /*29a0*/  FFMA.FTZ R127, R127, R136, R135 ;  /* 0x000000887f7f7223 */ /* 0x000fe20000010087 */
[----:B------:R-:W-:Y:S01]  /*29b0*/  FSEL R72, R72, RZ, P2 ;  /* 0x000000ff48487208 */ /* 0x000fe20001000000 */
[----:B------:R-:W-:Y:S01]  /*29c0*/  FADD.FTZ R85, R84, -R85 ;  /* 0x8000005554557221 */ /* 0x000fe20000010000 */
[----:B------:R-:W-:Y:S01]  /*29d0*/  ISETP.GE.U32.AND P2, PT, R80, RZ, PT ;  /* 0x000000ff5000720c */ /* 0x000fe20003f46070 */
[----:B------:R-:W-:Y:S01]  /*29e0*/  FADD.FTZ R125, R125, -R124 ;  /* 0x8000007c7d7d7221 */ /* 0x000fe20000010000 */
[----:B------:R-:W-:Y:S01]  /*29f0*/  FSEL R73, R73, RZ, P6 ;  /* 0x000000ff49497208 */ /* 0x000fe20003000000 */
[----:B------:R-:W-:Y:S01]  /*2a00*/  FADD.FTZ R123, R122, -R123 ;  /* 0x8000007b7a7b7221 */ /* 0x000fe20000010000 */
[C---:B------:R-:W-:Y:S01]  /*2a10*/  LOP3.LUT P6, RZ, R81.reuse, 0xff00, RZ, 0xc0, !PT ;  /* 0x0000ff0051ff7812 */ /* 0x040fe200078cc0ff */
[----:B------:R-:W-:Y:S01]  /*2a20*/  FADD.FTZ R127, R126, -R127 ;  /* 0x8000007f7e7f7221 */ /* 0x000fe20000010000 */
[----:B------:R-:W-:Y:S01]  /*2a30*/  ISETP.GE.U32.AND.EX P2, PT, R81, 0x1000000, PT, P2 ;  /* 0x010000005100780c */ /* 0x000fe20003f46120 */
[C---:B------:R-:W-:Y:S01]  /*2a40*/  FMUL.FTZ R114, R112.reuse, R85 ;  /* 0x0000005570727220 */ /* 0x040fe20000410000 */
[C---:B------:R-:W-:Y:S01]  /*2a50*/  FMUL.FTZ R84, R112.reuse, R125 ;  /* 0x0000007d70547220 */ /* 0x040fe20000410000 */
[C---:B------:R-:W-:Y:S01]  /*2a60*/  FMUL.FTZ R118, R112.reuse, R123 ;  /* 0x0000007b70767220 */ /* 0x040fe20000410000 */
[----:B------:R-:W-:Y:S01]  /*2a70*/  FMUL.FTZ R116, R112, R127 ;  /* 0x0000007f70747220 */ /* 0x000fe20000410000 */
[----:B------:R-:W-:-:S02]  /*2a80*/  @P5 HADD2.F32 R112, -RZ, R76.H0_H0 ;  /* 0x2000004cff705230 */ /* 0x000fc40000004100 */
[C---:B------:R-:W-:Y:S01]  /*2a90*/  FMUL.FTZ R77, R137.reuse, R114 ;  /* 0x00000072894d7220 */ /* 0x040fe20000410000 */
[----:B------:R-:W-:Y:S02]  /*2aa0*/  @P4 HADD2.F32 R117, -RZ, R76.H1_H1 ;  /* 0x3000004cff754230 */ /* 0x000fe40000004100 */
[C---:B------:R-:W-:Y:S01]  /*2ab0*/  FMUL.FTZ R76, R137.reuse, R84 ;  /* 0x00000054894c7220 */ /* 0x040fe20000410000 */
[----:B------:R-:W-:Y:S01]  /*2ac0*/  FMUL.FTZ R81, R137, R116 ;  /* 0x0000007489517220 */ /* 0x000fe20000410000 */
[----:B------:R-:W-:Y:S01]  /*2ad0*/  FMUL.FTZ R114, R77, UR4 ;  /* 0x000000044d727c20 */ /* 0x000fe20008410000 */
[----:B------:R-:W-:Y:S02]  /*2ae0*/  @P6 HADD2.F32 R85, -RZ, R78.H1_H1 ;  /* 0x3000004eff556230 */ /* 0x000fe40000004100 */
[----:B------:R-:W-:Y:S01]  /*2af0*/  FMUL.FTZ R77, R76, UR4 ;  /* 0x000000044c4d7c20 */ /* 0x000fe20008410000 */
[----:B------:R-:W-:Y:S02]  /*2b00*/  @P2 HADD2.F32 R119, -RZ, R79.H1_H1 ;  /* 0x3000004fff772230 */ /* 0x000fe40000004100 */
[----:B------:R-:W-:Y:S01]  /*2b10*/  FMUL.FTZ R137, R137, R118 ;  /* 0x0000007689897220 */ /* 0x000fe20000410000 */
[----:B------:R-:W-:Y:S01]  /*2b20*/  HFMA2 R80, -RZ, RZ, 0, 0 ;  /* 0x00000000ff507431 */ /* 0x000fe200000001ff */
[----:B------:R-:W-:Y:S01]  /*2b30*/  CS2R R78, SRZ ;  /* 0x00000000004e7805 */ /* 0x000fe2000001ff00 */
[----:B------:R-:W-:Y:S01]  /*2b40*/  FMUL.FTZ R116, R81, UR4 ;  /* 0x0000000451747c20 */ /* 0x000fe20008410000 */
[-C--:B------:R-:W-:Y:S01]  /*2b50*/  @P5 FMUL.FTZ R79, R112, R77.reuse ;  /* 0x0000004d704f5220 */ /* 0x080fe20000410000 */
[----:B------:R-:W-:Y:S01]  /*2b60*/  FMUL.FTZ R112, R137, UR4 ;  /* 0x0000000489707c20 */ /* 0x000fe20008410000 */
[----:B------:R-:W-:Y:S01]  /*2b70*/  FMUL.FTZ R76, R36, R77 ;  /* 0x0000004d244c7220 */ /* 0x000fe20000410000 */
[----:B------:R-:W-:Y:S01]  /*2b80*/  @P6 FMUL.FTZ R80, R85, R114 ;  /* 0x0000007255506220 */ /* 0x000fe20000410000 */
[----:B------:R-:W-:Y:S01]  /*2b90*/  FMUL.FTZ R85, R43, R116 ;  /* 0x000000742b557220 */ /* 0x000fe20000410000 */
[----:B------:R-:W-:Y:S01]  /*2ba0*/  FMUL.FTZ R81, R41, R114 ;  /* 0x0000007229517220 */ /* 0x000fe20000410000 */
[-C--:B------:R-:W-:Y:S01]  /*2bb0*/  FMUL.FTZ R77, R37, R112.reuse ;  /* 0x00000070254d7220 */ /* 0x080fe20000410000 */
[----:B------:R-:W-:Y:S01]  /*2bc0*/  MOV R84, RZ ;  /* 0x000000ff00547202 */ /* 0x000fe20000000f00 */
[----:B------:R-:W-:Y:S01]  /*2bd0*/  @P4 FMUL.FTZ R84, R117, R112 ;  /* 0x0000007075544220 */ /* 0x000fe20000410000 */
[----:B------:R-:W-:Y:S01]  /*2be0*/  FSEL R112, R85, RZ, P2 ;  /* 0x000000ff55707208 */ /* 0x000fe20001000000 */
[----:B------:R-:W-:Y:S01]  /*2bf0*/  @P2 FMUL.FTZ R78, R119, R116 ;  /* 0x00000074774e2220 */ /* 0x000fe20000410000 */
[----:B------:R-:W-:-:S02]  /*2c00*/  FSEL R81, R81, RZ, P6 ;  /* 0x000000ff51517208 */ /* 0x000fc40003000000 */
[----:B------:R-:W-:Y:S02]  /*2c10*/  FSEL R76, R76, RZ, P5 ;  /* 0x000000ff4c4c7208 */ /* 0x000fe40002800000 */
[----:B------:R-:W-:Y:S02]  /*2c20*/  FSEL R77, R77, RZ, P4 ;  /* 0x000000ff4d4d7208 */ /* 0x000fe40002000000 */
[----:B------:R-:W-:Y:S02]  /*2c30*/  F2FP.F16.F32.PACK_AB R73, R72, R73 ;  /* 0x000000494849723e */ /* 0x000fe400000000ff */
[----:B------:R-:W-:Y:S02]  /*2c40*/  F2FP.F16.F32.PACK_AB R75, R112, R75 ;  /* 0x0000004b704b723e */ /* 0x000fe400000000ff */
[----:B------:R-:W-:Y:S02]  /*2c50*/  F2FP.F16.F32.PACK_AB R74, R81, R74 ;  /* 0x0000004a514a723e */ /* 0x000fe400000000ff */
[----:B------:R-:W-:-:S07]  /*2c60*/  F2FP.F16.F32.PACK_AB R72, R77, R76 ;  /* 0x0000004c4d48723e */ /* 0x000fce00000000ff */
.L_x_4455:
[----:B------:R-:W0:Y:S01]  /*2c70*/  @P0 LDC.64 R76, c[0x0][0x478] ;  /* 0x00011e00ff4c0b82 */ /* 0x000e220000000a00 */
[----:B------:R-:W-:-:S04]  /*2c80*/  IMAD.WIDE.U32 R82, R109, 0x10, R82 ;  /* 0x000000106d527825 */ /* 0x000fc800078e0052 */
[----:B0-----:R-:W-:-:S05]  /*2c90*/  @P0 IMAD.WIDE.U32 R76, R109, 0x10, R76 ;  /* 0x000000106d4c0825 */ /* 0x001fca00078e004c */
[----:B------:R1:W-:Y:S04]  /*2ca0*/  @P0 STG.E.128 desc[UR6][R76.64], R68 ;  /* 0x000000444c000986 */ /* 0x0003e8000c101d06 */
[----:B------:R1:W-:Y:S01]  /*2cb0*/  STG.E.128 desc[UR6][R82.64], R72 ;  /* 0x0000004852007986 */ /* 0x0003e2000c101d06 */
[----:B------:R-:W-:Y:S05]  /*2cc0*/  BRA `(.L_x_4456) ;  /* 0x0000001800bc7947 */ /* 0x000fea0003800000 */
.L_x_4451:
        /* <DEDUP_REMOVED lines=8> */
[C---:B-----5:R-:W-:Y:S01]  /*2d50*/  LOP3.LUT P0, RZ, R82.reuse, 0xff0000, RZ, 0xc0, !PT ;  /* 0x00ff000052ff7812 */ /* 0x060fe2000780c0ff */
[--C-:B------:R-:W-:Y:S01]  /*2d60*/  HADD2.F32 R87, -RZ, R61.reuse.H1_H1 ;  /* 0x3000003dff577230 */ /* 0x100fe20000004100 */
[----:B------:R-:W-:Y:S01]  /*2d70*/  LOP3.LUT P2, RZ, R82, 0xff000000, RZ, 0xc0, !PT ;  /* 0xff00000052ff7812 */ /* 0x000fe2000784c0ff */
[----:B------:R-:W-:Y:S01]  /*2d80*/  FADD.FTZ R86, R131, -R146 ;  /* 0x8000009283567221 */ /* 0x000fe20000010000 */
[----:B------:R-:W-:Y:S02]  /*2d90*/  HADD2.F32 R79, -RZ, R61.H0_H0 ;  /* 0x2000003dff4f7230 */ /* 0x000fe40000004100 */
[----:B------:R-:W-:Y:S01]  /*2da0*/  FADD.FTZ R78, R143, -R148 ;  /* 0x800000948f4e7221 */ /* 0x000fe20000010000 */
[----:B------:R-:W-:Y:S01]  /*2db0*/  FFMA.FTZ R132, R132, R136, R135 ;  /* 0x0000008884847223 */ /* 0x000fe20000010087 */
[----:B------:R-:W-:-:S02]  /*2dc0*/  HADD2.F32 R131, -RZ, R62.H0_H0 ;  /* 0x2000003eff837230 */ /* 0x000fc40000004100 */
[C---:B------:R-:W-:Y:S01]  /*2dd0*/  FFMA.FTZ R86, R112.reuse, R86, R87 ;  /* 0x0000005670567223 */ /* 0x040fe20000010057 */
[----:B------:R-:W-:Y:S01]  /*2de0*/  FFMA.FTZ R78, R112, R78, R79 ;  /* 0x0000004e704e7223 */ /* 0x000fe2000001004f */
[----:B------:R-:W-:Y:S01]  /*2df0*/  FADD.FTZ R132, R129, -R132 ;  /* 0x8000008481847221 */ /* 0x000fe20000010000 */
[----:B------:R-:W-:Y:S01]  /*2e00*/  LOP3.LUT P6, RZ, R83, 0xff, RZ, 0xc0, !PT ;  /* 0x000000ff53ff7812 */ /* 0x000fe200078cc0ff */
[-C--:B------:R-:W-:Y:S01]  /*2e10*/  FMUL.FTZ R86, R86, R137.reuse ;  /* 0x0000008956567220 */ /* 0x080fe20000410000 */
[----:B------:R-:W-:Y:S01]  /*2e20*/  FMUL.FTZ R78, R78, R137 ;  /* 0x000000894e4e7220 */ /* 0x000fe20000410000 */
[----:B------:R-:W-:Y:S01]  /*2e30*/  FFMA.FTZ R146, R112, R132, R131 ;  /* 0x0000008470927223 */ /* 0x000fe20000010083 */
[--C-:B------:R-:W-:Y:S02]  /*2e40*/  @P0 HADD2.F32 R79, -RZ, R73.reuse.H0_H0 ;  /* 0x20000049ff4f0230 */ /* 0x100fe40000004100 */
[----:B------:R-:W-:Y:S01]  /*2e50*/  FMUL.FTZ R86, R86, UR4 ;  /* 0x0000000456567c20 */ /* 0x000fe20008410000 */
[----:B------:R-:W-:-:S02]  /*2e60*/  @P2 HADD2.F32 R73, -RZ, R73.H1_H1 ;  /* 0x30000049ff492230 */ /* 0x000fc40000004100 */
[----:B------:R-:W-:Y:S02]  /*2e70*/  HFMA2 R132, -RZ, RZ, 0, 0 ;  /* 0x00000000ff847431 */ /* 0x000fe400000001ff */
[----:B------:R-:W-:Y:S01]  /*2e80*/  FMUL.FTZ R146, R146, R137 ;  /* 0x0000008992927220 */ /* 0x000fe20000410000 */
[----:B------:R-:W-:Y:S01]  /*2e90*/  FMUL.FTZ R78, R78, UR4 ;  /* 0x000000044e4e7c20 */ /* 0x000fe20008410000 */
[----:B------:R-:W-:Y:S01]  /*2ea0*/  MOV R129, RZ ;  /* 0x000000ff00817202 */ /* 0x000fe20000000f00 */
[----:B------:R-:W-:Y:S01]  /*2eb0*/  @P2 FMUL.FTZ R129, R86, R73 ;  /* 0x0000004956812220 */ /* 0x000fe20000410000 */
[----:B------:R-:W-:Y:S01]  /*2ec0*/  FMUL.FTZ R146, R146, UR4 ;  /* 0x0000000492927c20 */ /* 0x000fe20008410000 */
[----:B------:R-:W-:Y:S01]  /*2ed0*/  FMUL.FTZ R73, R30, R78 ;  /* 0x0000004e1e497220 */ /* 0x000fe20000410000 */
[----:B------:R-:W-:Y:S01]  /*2ee0*/  @P0 FMUL.FTZ R132, R78, R79 ;  /* 0x0000004f4e840220 */ /* 0x000fe20000410000 */
[----:B------:R-:W-:Y:S02]  /*2ef0*/  HFMA2 R131, -RZ, RZ, 0, 0 ;  /* 0x00000000ff837431 */ /* 0x000fe400000001ff */
[----:B------:R-:W-:Y:S01]  /*2f00*/  FMUL.FTZ R78, R31, R86 ;  /* 0x000000561f4e7220 */ /* 0x000fe20000410000 */
[----:B------:R-:W-:-:S02]  /*2f10*/  @P6 HADD2.F32 R87, -RZ, R74.H0_H0 ;  /* 0x2000004aff576230 */ /* 0x000fc40000004100 */
[----:B------:R-:W-:Y:S01]  /*2f20*/  FMUL.FTZ R79, R32, R146 ;  /* 0x00000092204f7220 */ /* 0x000fe20000410000 */
[----:B------:R-:W-:Y:S01]  /*2f30*/  FSEL R73, R73, RZ, P0 ;  /* 0x000000ff49497208 */ /* 0x000fe20000000000 */
[-CC-:B------:R-:W-:Y:S01]  /*2f40*/  FFMA.FTZ R144, R144, R136.reuse, R135.reuse ;  /* 0x0000008890907223 */ /* 0x180fe20000010087 */
[----:B------:R-:W-:Y:S01]  /*2f50*/  ISETP.GE.U32.AND P0, PT, R82, RZ, PT ;  /* 0x000000ff5200720c */ /* 0x000fe20003f06070 */
[----:B------:R-:W-:Y:S01]  /*2f60*/  @P6 FMUL.FTZ R131, R146, R87 ;  /* 0x0000005792836220 */ /* 0x000fe20000410000 */
[----:B------:R-:W-:Y:S01]  /*2f70*/  FSEL R78, R78, RZ, P2 ;  /* 0x000000ff4e4e7208 */ /* 0x000fe20001000000 */
[-CC-:B------:R-:W-:Y:S01]  /*2f80*/  FFMA.FTZ R134, R134, R136.reuse, R135.reuse ;  /* 0x0000008886867223 */ /* 0x180fe20000010087 */
[----:B------:R-:W-:Y:S01]  /*2f90*/  LOP3.LUT P4, RZ, R82, 0xff, RZ, 0xc0, !PT ;  /* 0x000000ff52ff7812 */ /* 0x000fe2000788c0ff */
[-CC-:B------:R-:W-:Y:S01]  /*2fa0*/  FFMA.FTZ R114, R114, R136.reuse, R135.reuse ;  /* 0x0000008872727223 */ /* 0x180fe20000010087 */
[----:B------:R-:W-:Y:S01]  /*2fb0*/  LOP3.LUT P2, RZ, R82, 0xff00, RZ, 0xc0, !PT ;  /* 0x0000ff0052ff7812 */ /* 0x000fe2000784c0ff */
[-CC-:B------:R-:W-:Y:S01]  /*2fc0*/  FFMA.FTZ R82, R142, R136.reuse, R135.reuse ;  /* 0x000000888e527223 */ /* 0x180fe20000010087 */
[----:B------:R-:W-:Y:S01]  /*2fd0*/  FSEL R79, R79, RZ, P6 ;  /* 0x000000ff4f4f7208 */ /* 0x000fe20003000000 */
[----:B------:R-:W-:Y:S01]  /*2fe0*/  FADD.FTZ R142, R133, -R144 ;  /* 0x80000090858e7221 */ /* 0x000fe20000010000 */
[----:B------:R-:W-:Y:S01]  /*2ff0*/  LOP3.LUT P5, RZ, R83, 0xff00, RZ, 0xc0, !PT ;  /* 0x0000ff0053ff7812 */ /* 0x000fe200078ac0ff */
[----:B------:R-:W-:Y:S01]  /*3000*/  FADD.FTZ R144, R141, -R82 ;  /* 0x800000528d907221 */ /* 0x000fe20000010000 */
[----:B------:R-:W-:Y:S01]  /*3010*/  LOP3.LUT P6, RZ, R83, 0xff0000, RZ, 0xc0, !PT ;  /* 0x00ff000053ff7812 */ /* 0x000fe200078cc0ff */
[----:B------:R-:W-:Y:S01]  /*3020*/  FADD.FTZ R86, R115, -R134 ;  /* 0x8000008673567221 */ /* 0x000fe20000010000 */
[----:B------:R-:W-:Y:S01]  /*3030*/  ISETP.GE.U32.AND.EX P0, PT, R83, 0x1000000, PT, P0 ;  /* 0x010000005300780c */ /* 0x000fe20003f06100 */
[----:B------:R-:W-:Y:S01]  /*3040*/  FFMA.FTZ R83, R140, R136, R135 ;  /* 0x000000888c537223 */ /* 0x000fe20000010087 */
[----:B------:R-:W-:Y:S01]  /*3050*/  FADD.FTZ R82, R139, -R114 ;  /* 0x800000728b527221 */ /* 0x000fe20000010000 */
[----:B------:R-:W-:Y:S01]  /*3060*/  HADD2.F32 R115, -RZ, R62.H1_H1 ;  /* 0x3000003eff737230 */ /* 0x000fe20000004100 */
[----:B------:R-:W-:Y:S01]  /*3070*/  MOV R134, RZ ;  /* 0x000000ff00867202 */ /* 0x000fe20000000f00 */
[----:B------:R-:W-:Y:S01]  /*3080*/  FADD.FTZ R138, R138, -R83 ;  /* 0x800000538a8a7221 */ /* 0x000fe20000010000 */
[--C-:B------:R-:W-:Y:S01]  /*3090*/  HADD2.F32 R133, -RZ, R63.reuse.H0_H0 ;  /* 0x2000003fff857230 */ /* 0x100fe20000004100 */
[----:B------:R-:W-:Y:S01]  /*30a0*/  MOV R140, RZ ;  /* 0x000000ff008c7202 */ /* 0x000fe20000000f00 */
[----:B------:R-:W-:-:S02]  /*30b0*/  HADD2.F32 R139, -RZ, R63.H1_H1 ;  /* 0x3000003fff8b7230 */ /* 0x000fc40000004100 */
[C---:B------:R-:W-:Y:S01]  /*30c0*/  FFMA.FTZ R114, R112.reuse, R138, R115 ;  /* 0x0000008a70727223 */ /* 0x040fe20000010073 */
[--C-:B------:R-:W-:Y:S02]  /*30d0*/  HADD2.F32 R83, -RZ, R60.reuse.H0_H0 ;  /* 0x2000003cff537230 */ /* 0x100fe40000004100 */
[C---:B------:R-:W-:Y:S01]  /*30e0*/  FFMA.FTZ R142, R112.reuse, R142, R133 ;  /* 0x0000008e708e7223 */ /* 0x040fe20000010085 */
[----:B------:R-:W-:Y:S02]  /*30f0*/  HADD2.F32 R87, -RZ, R60.H1_H1 ;  /* 0x3000003cff577230 */ /* 0x000fe40000004100 */
[----:B------:R-:W-:Y:S01]  /*3100*/  FFMA.FTZ R144, R112, R144, R139 ;  /* 0x0000009070907223 */ /* 0x000fe2000001008b */
[-C--:B------:R-:W-:Y:S01]  /*3110*/  FMUL.FTZ R114, R114, R137.reuse ;  /* 0x0000008972727220 */ /* 0x080fe20000410000 */
[----:B------:R-:W-:Y:S01]  /*3120*/  FFMA.FTZ R82, R112, R82, R83 ;  /* 0x0000005270527223 */ /* 0x000fe20000010053 */
[-C--:B------:R-:W-:Y:S01]  /*3130*/  FMUL.FTZ R142, R142, R137.reuse ;  /* 0x000000898e8e7220 */ /* 0x080fe20000410000 */
[----:B------:R-:W-:Y:S01]  /*3140*/  FFMA.FTZ R86, R112, R86, R87 ;  /* 0x0000005670567223 */ /* 0x000fe20000010057 */
[-C--:B------:R-:W-:Y:S01]  /*3150*/  FMUL.FTZ R144, R144, R137.reuse ;  /* 0x0000008990907220 */ /* 0x080fe20000410000 */
[----:B------:R-:W-:Y:S01]  /*3160*/  FMUL.FTZ R82, R82, R137 ;  /* 0x0000008952527220 */ /* 0x000fe20000410000 */
[----:B------:R-:W-:-:S02]  /*3170*/  @P5 HADD2.F32 R83, -RZ, R74.H1_H1 ;  /* 0x3000004aff535230 */ /* 0x000fc40000004100 */
[----:B------:R-:W-:Y:S01]  /*3180*/  FMUL.FTZ R86, R86, R137 ;  /* 0x0000008956567220 */ /* 0x000fe20000410000 */
[--C-:B------:R-:W-:Y:S02]  /*3190*/  @P4 HADD2.F32 R74, -RZ, R72.reuse.H0_H0 ;  /* 0x20000048ff4a4230 */ /* 0x100fe40000004100 */
[----:B------:R-:W-:Y:S01]  /*31a0*/  FMUL.FTZ R114, R114, UR4 ;  /* 0x0000000472727c20 */ /* 0x000fe20008410000 */
[--C-:B------:R-:W-:Y:S02]  /*31b0*/  @P6 HADD2.F32 R87, -RZ, R75.reuse.H0_H0 ;  /* 0x2000004bff576230 */ /* 0x100fe40000004100 */
[----:B------:R-:W-:Y:S01]  /*31c0*/  FMUL.FTZ R142, R142, UR4 ;  /* 0x000000048e8e7c20 */ /* 0x000fe20008410000 */
[----:B------:R-:W-:Y:S02]  /*31d0*/  @P2 HADD2.F32 R72, -RZ, R72.H1_H1 ;  /* 0x30000048ff482230 */ /* 0x000fe40000004100 */
[----:B------:R-:W-:Y:S01]  /*31e0*/  FMUL.FTZ R144, R144, UR4 ;  /* 0x0000000490907c20 */ /* 0x000fe20008410000 */
[----:B------:R-:W-:-:S02]  /*31f0*/  @P0 HADD2.F32 R75, -RZ, R75.H1_H1 ;  /* 0x3000004bff4b0230 */ /* 0x000fc40000004100 */
[----:B------:R-:W-:Y:S01]  /*3200*/  FMUL.FTZ R115, R82, UR4 ;  /* 0x0000000452737c20 */ /* 0x000fe20008410000 */
[----:B------:R-:W-:Y:S01]  /*3210*/  FMUL.FTZ R86, R86, UR4 ;  /* 0x0000000456567c20 */ /* 0x000fe20008410000 */
[----:B------:R-:W-:Y:S01]  /*3220*/  CS2R R138, SRZ ;  /* 0x00000000008a7805 */ /* 0x000fe2000001ff00 */
[----:B------:R-:W-:Y:S02]  /*3230*/  HFMA2 R133, -RZ, RZ, 0, 0 ;  /* 0x00000000ff857431 */ /* 0x000fe400000001ff */
        /* <DEDUP_REMOVED lines=19> */
[----:B------:R-:W-:Y:S06]  /*3370*/  BRA `(.L_x_4458) ;  /* 0x0000000400a07947 */ /* 0x000fec0003800000 */
.L_x_4457:
[-CC-:B------:R-:W-:Y:S01]  /*3380*/  FFMA.FTZ R148, R148, R136.reuse, R135.reuse ;  /* 0x0000008894947223 */ /* 0x180fe20000010087 */
[----:B-----5:R-:W-:Y:S01]  /*3390*/  LOP3.LUT P0, RZ, R82, 0xff0000, RZ, 0xc0, !PT ;  /* 0x00ff000052ff7812 */ /* 0x020fe2000780c0ff */
[-CC-:B------:R-:W-:Y:S01]  /*33a0*/  FFMA.FTZ R146, R146, R136.reuse, R135.reuse ;  /* 0x0000008892927223 */ /* 0x180fe20000010087 */
[----:B------:R-:W-:Y:S01]  /*33b0*/  LOP3.LUT P2, RZ, R82, 0xff000000, RZ, 0xc0, !PT ;  /* 0xff00000052ff7812 */ /* 0x000fe2000784c0ff */
[----:B------:R-:W-:Y:S01]  /*33c0*/  FFMA.FTZ R132, R132, R136, R135 ;  /* 0x0000008884847223 */ /* 0x000fe20000010087 */
[--C-:B------:R-:W-:Y:S02]  /*33d0*/  HADD2.F32 R71, -RZ, R61.reuse.H0_H0 ;  /* 0x2000003dff477230 */ /* 0x100fe40000004100 */
[----:B------:R-:W-:Y:S01]  /*33e0*/  FADD.FTZ R69, R143, -R148 ;  /* 0x800000948f457221 */ /* 0x000fe20000010000 */
[----:B------:R-:W-:Y:S01]  /*33f0*/  LOP3.LUT P6, RZ, R83, 0xff, RZ, 0xc0, !PT ;  /* 0x000000ff53ff7812 */ /* 0x000fe200078cc0ff */
[----:B------:R-:W-:Y:S02]  /*3400*/  HADD2.F32 R68, -RZ, R61.H1_H1 ;  /* 0x3000003dff447230 */ /* 0x000fe40000004100 */
[----:B------:R-:W-:Y:S01]  /*3410*/  FADD.FTZ R131, R131, -R146 ;  /* 0x8000009283837221 */ /* 0x000fe20000010000 */
[----:B------:R-:W-:-:S02]  /*3420*/  HADD2.F32 R70, -RZ, R62.H0_H0 ;  /* 0x2000003eff467230 */ /* 0x000fc40000004100 */
[----:B------:R-:W-:Y:S01]  /*3430*/  FADD.FTZ R129, R129, -R132 ;  /* 0x8000008481817221 */ /* 0x000fe20000010000 */
[C---:B------:R-:W-:Y:S01]  /*3440*/  FFMA.FTZ R69, R112.reuse, R69, R71 ;  /* 0x0000004570457223 */ /* 0x040fe20000010047 */
[C---:B------:R-:W-:Y:S01]  /*3450*/  FFMA.FTZ R68, R112.reuse, R131, R68 ;  /* 0x0000008370447223 */ /* 0x040fe20000010044 */
[--C-:B------:R-:W-:Y:S02]  /*3460*/  @P0 HADD2.F32 R146, -RZ, R73.reuse.H0_H0 ;  /* 0x20000049ff920230 */ /* 0x100fe40000004100 */
[----:B------:R-:W-:Y:S01]  /*3470*/  FFMA.FTZ R70, R112, R129, R70 ;  /* 0x0000008170467223 */ /* 0x000fe20000010046 */
[-C--:B------:R-:W-:Y:S01]  /*3480*/  FMUL.FTZ R71, R69, R137.reuse ;  /* 0x0000008945477220 */ /* 0x080fe20000410000 */
[----:B------:R-:W-:Y:S02]  /*3490*/  @P2 HADD2.F32 R87, -RZ, R73.H1_H1 ;  /* 0x30000049ff572230 */ /* 0x000fe40000004100 */
[-C--:B------:R-:W-:Y:S01]  /*34a0*/  FMUL.FTZ R73, R68, R137.reuse ;  /* 0x0000008944497220 */ /* 0x080fe20000410000 */
[----:B------:R-:W-:Y:S01]  /*34b0*/  FMUL.FTZ R78, R70, R137 ;  /* 0x00000089464e7220 */ /* 0x000fe20000410000 */
[----:B------:R-:W-:Y:S01]  /*34c0*/  FMUL.FTZ R71, R71, UR4 ;  /* 0x0000000447477c20 */ /* 0x000fe20008410000 */
[----:B------:R-:W-:-:S02]  /*34d0*/  HFMA2 R131, -RZ, RZ, 0, 0 ;  /* 0x00000000ff837431 */ /* 0x000fc400000001ff */
[----:B------:R-:W-:Y:S02]  /*34e0*/  @P6 HADD2.F32 R148, -RZ, R74.H0_H0 ;  /* 0x2000004aff946230 */ /* 0x000fe40000004100 */
[----:B------:R-:W-:Y:S02]  /*34f0*/  HFMA2 R132, -RZ, RZ, 0, 0 ;  /* 0x00000000ff847431 */ /* 0x000fe400000001ff */
[----:B------:R-:W-:Y:S01]  /*3500*/  FMUL.FTZ R86, R73, UR4 ;  /* 0x0000000449567c20 */ /* 0x000fe20008410000 */
[----:B------:R-:W-:Y:S01]  /*3510*/  FMUL.FTZ R79, R78, UR4 ;  /* 0x000000044e4f7c20 */ /* 0x000fe20008410000 */
[----:B------:R-:W-:Y:S01]  /*3520*/  FMUL.FTZ R73, R30, R71 ;  /* 0x000000471e497220 */ /* 0x000fe20000410000 */
[----:B------:R-:W-:Y:S01]  /*3530*/  MOV R129, RZ ;  /* 0x000000ff00817202 */ /* 0x000fe20000000f00 */
[----:B------:R-:W-:Y:S01]  /*3540*/  FMUL.FTZ R78, R31, R86 ;  /* 0x000000561f4e7220 */ /* 0x000fe20000410000 */
[-C--:B------:R-:W-:Y:S01]  /*3550*/  @P6 FMUL.FTZ R131, R148, R79.reuse ;  /* 0x0000004f94836220 */ /* 0x080fe20000410000 */
[----:B------:R-:W-:Y:S01]  /*3560*/  FMUL.FTZ R79, R32, R79 ;  /* 0x0000004f204f7220 */ /* 0x000fe20000410000 */
[----:B------:R-:W-:Y:S01]  /*3570*/  @P0 FMUL.FTZ R132, R146, R71 ;  /* 0x0000004792840220 */ /* 0x000fe20000410000 */
[----:B------:R-:W-:Y:S01]  /*3580*/  FSEL R73, R73, RZ, P0 ;  /* 0x000000ff49497208 */ /* 0x000fe20000000000 */
[--C-:B------:R-:W-:Y:S01]  /*3590*/  FFMA.FTZ R71, R140, R136, R135.reuse ;  /* 0x000000888c477223 */ /* 0x100fe20000010087 */
[----:B------:R-:W-:Y:S01]  /*35a0*/  ISETP.GE.U32.AND P0, PT, R82, RZ, PT ;  /* 0x000000ff5200720c */ /* 0x000fe20003f06070 */
[----:B------:R-:W-:Y:S01]  /*35b0*/  @P2 FMUL.FTZ R129, R87, R86 ;  /* 0x0000005657812220 */ /* 0x000fe20000410000 */
[----:B------:R-:W-:Y:S01]  /*35c0*/  FSEL R79, R79, RZ, P6 ;  /* 0x000000ff4f4f7208 */ /* 0x000fe20003000000 */
[-C--:B------:R-:W-:Y:S01]  /*35d0*/  FFMA.FTZ R114, R114, R136.reuse, R135 ;  /* 0x0000008872727223 */ /* 0x080fe20000010087 */
[C---:B------:R-:W-:Y:S01]  /*35e0*/  LOP3.LUT P5, RZ, R83.reuse, 0xff00, RZ, 0xc0, !PT ;  /* 0x0000ff0053ff7812 */ /* 0x040fe200078ac0ff */
[----:B------:R-:W-:Y:S01]  /*35f0*/  FADD.FTZ R71, R138, -R71 ;  /* 0x800000478a477221 */ /* 0x000fe20000010000 */
[C---:B------:R-:W-:Y:S01]  /*3600*/  LOP3.LUT P6, RZ, R83.reuse, 0xff0000, RZ, 0xc0, !PT ;  /* 0x00ff000053ff7812 */ /* 0x040fe200078cc0ff */
[-CC-:B------:R-:W-:Y:S01]  /*3610*/  FFMA.FTZ R134, R134, R136.reuse, R135.reuse ;  /* 0x0000008886867223 */ /* 0x180fe20000010087 */
[----:B------:R-:W-:Y:S01]  /*3620*/  ISETP.GE.U32.AND.EX P0, PT, R83, 0x1000000, PT, P0 ;  /* 0x010000005300780c */ /* 0x000fe20003f06100 */
[----:B------:R-:W-:Y:S01]  /*3630*/  HADD2.F32 R83, -RZ, R62.H1_H1 ;  /* 0x3000003eff537230 */ /* 0x000fe20000004100 */
[----:B------:R-:W-:Y:S01]  /*3640*/  FSEL R78, R78, RZ, P2 ;  /* 0x000000ff4e4e7208 */ /* 0x000fe20001000000 */
[-CC-:B------:R-:W-:Y:S01]  /*3650*/  FFMA.FTZ R144, R144, R136.reuse, R135.reuse ;  /* 0x0000008890907223 */ /* 0x180fe20000010087 */
[----:B------:R-:W-:Y:S01]  /*3660*/  LOP3.LUT P4, RZ, R82, 0xff, RZ, 0xc0, !PT ;  /* 0x000000ff52ff7812 */ /* 0x000fe2000788c0ff */
[----:B------:R-:W-:Y:S01]  /*3670*/  FFMA.FTZ R142, R142, R136, R135 ;  /* 0x000000888e8e7223 */ /* 0x000fe20000010087 */
[----:B------:R-:W-:Y:S01]  /*3680*/  LOP3.LUT P2, RZ, R82, 0xff00, RZ, 0xc0, !PT ;  /* 0x0000ff0052ff7812 */ /* 0x000fe2000784c0ff */
[----:B------:R-:W-:Y:S01]  /*3690*/  FADD.FTZ R139, R139, -R114 ;  /* 0x800000728b8b7221 */ /* 0x000fe20000010000 */
[----:B------:R-:W-:-:S02]  /*36a0*/  HADD2.F32 R114, -RZ, R63.H0_H0 ;  /* 0x2000003fff727230 */ /* 0x000fc40000004100 */
[C---:B------:R-:W-:Y:S01]  /*36b0*/  FFMA.FTZ R143, R112.reuse, R71, R83 ;  /* 0x00000047708f7223 */ /* 0x040fe20000010053 */
[----:B------:R-:W-:Y:S01]  /*36c0*/  FADD.FTZ R115, R115, -R134 ;  /* 0x8000008673737221 */ /* 0x000fe20000010000 */
[----:B------:R-:W-:Y:S01]  /*36d0*/  FADD.FTZ R133, R133, -R144 ;  /* 0x8000009085857221 */ /* 0x000fe20000010000 */
[--C-:B------:R-:W-:Y:S02]  /*36e0*/  HADD2.F32 R86, -RZ, R60.reuse.H1_H1 ;  /* 0x3000003cff567230 */ /* 0x100fe40000004100 */
[----:B------:R-:W-:Y:S01]  /*36f0*/  FADD.FTZ R141, R141, -R142 ;  /* 0x8000008e8d8d7221 */ /* 0x000fe20000010000 */
[----:B------:R-:W-:Y:S02]  /*3700*/  HADD2.F32 R134, -RZ, R63.H1_H1 ;  /* 0x3000003fff867230 */ /* 0x000fe40000004100 */
[----:B------:R-:W-:Y:S01]  /*3710*/  FMUL.FTZ R71, R143, R137 ;  /* 0x000000898f477220 */ /* 0x000fe20000410000 */
[----:B------:R-:W-:Y:S02]  /*3720*/  HADD2.F32 R82, -RZ, R60.H0_H0 ;  /* 0x2000003cff527230 */ /* 0x000fe40000004100 */
[C---:B------:R-:W-:Y:S01]  /*3730*/  FFMA.FTZ R144, R112.reuse, R133, R114 ;  /* 0x0000008570907223 */ /* 0x040fe20000010072 */
[C---:B------:R-:W-:Y:S01]  /*3740*/  FFMA.FTZ R115, R112.reuse, R115, R86 ;  /* 0x0000007370737223 */ /* 0x040fe20000010056 */
[----:B------:R-:W-:Y:S01]  /*3750*/  FFMA.FTZ R145, R112, R141, R134 ;  /* 0x0000008d70917223 */ /* 0x000fe20000010086 */
[----:B------:R-:W-:-:S02]  /*3760*/  @P5 HADD2.F32 R83, -RZ, R74.H1_H1 ;  /* 0x3000004aff535230 */ /* 0x000fc40000004100 */
[----:B------:R-:W-:Y:S01]  /*3770*/  FFMA.FTZ R82, R112, R139, R82 ;  /* 0x0000008b70527223 */ /* 0x000fe20000010052 */
[----:B------:R-:W-:Y:S01]  /*3780*/  FMUL.FTZ R86, R71, UR4 ;  /* 0x0000000447567c20 */ /* 0x000fe20008410000 */
[--C-:B------:R-:W-:Y:S02]  /*3790*/  @P4 HADD2.F32 R142, -RZ, R72.reuse.H0_H0 ;  /* 0x20000048ff8e4230 */ /* 0x100fe40000004100 */
[-C--:B------:R-:W-:Y:S01]  /*37a0*/  FMUL.FTZ R74, R144, R137.reuse ;  /* 0x00000089904a7220 */ /* 0x080fe20000410000 */
[----:B------:R-:W-:Y:S02]  /*37b0*/  @P2 HADD2.F32 R141, -RZ, R72.H1_H1 ;  /* 0x30000048ff8d2230 */ /* 0x000fe40000004100 */
[----:B------:R-:W-:Y:S01]  /*37c0*/  FMUL.FTZ R72, R115, R137 ;  /* 0x0000008973487220 */ /* 0x000fe20000410000 */
[--C-:B------:R-:W-:Y:S01]  /*37d0*/  @P6 HADD2.F32 R146, -RZ, R75.reuse.H0_H0 ;  /* 0x2000004bff926230 */ /* 0x100fe20000004100 */
[----:B------:R-:W-:Y:S01]  /*37e0*/  MOV R134, RZ ;  /* 0x000000ff00867202 */ /* 0x000fe20000000f00 */
[----:B------:R-:W-:-:S02]  /*37f0*/  @P0 HADD2.F32 R147, -RZ, R75.H1_H1 ;  /* 0x3000004bff930230 */ /* 0x000fc40000004100 */
[-C--:B------:R-:W-:Y:S01]  /*3800*/  FMUL.FTZ R75, R145, R137.reuse ;  /* 0x00000089914b7220 */ /* 0x080fe20000410000 */
[----:B------:R-:W-:Y:S01]  /*3810*/  FMUL.FTZ R71, R82, R137 ;  /* 0x0000008952477220 */ /* 0x000fe20000410000 */
[----:B------:R-:W-:Y:S01]  /*3820*/  @P5 FMUL.FTZ R134, R83, R86 ;  /* 0x0000005653865220 */ /* 0x000fe20000410000 */
[----:B------:R-:W-:Y:S02]  /*3830*/  HFMA2 R133, -RZ, RZ, 0, 0 ;  /* 0x00000000ff857431 */ /* 0x000fe400000001ff */
[----:B------:R-:W-:Y:S01]  /*3840*/  FMUL.FTZ R83, R74, UR4 ;  /* 0x000000044a537c20 */ /* 0x000fe20008410000 */
[----:B------:R-:W-:Y:S01]  /*3850*/  FMUL.FTZ R74, R72, UR4 ;  /* 0x00000004484a7c20 */ /* 0x000fe20008410000 */
[----:B------:R-:W-:Y:S01]  /*3860*/  FMUL.FTZ R114, R75, UR4 ;  /* 0x000000044b727c20 */ /* 0x000fe20008410000 */
[----:B------:R-:W-:Y:S01]  /*3870*/  FMUL.FTZ R87, R71, UR4 ;  /* 0x0000000447577c20 */ /* 0x000fe20008410000 */
[----:B------:R-:W-:Y:S02]  /*3880*/  CS2R R138, SRZ ;  /* 0x00000000008a7805 */ /* 0x000fe4000001ff00 */
[----:B------:R-:W-:Y:S01]  /*3890*/  F2FP.F16.F32.PACK_AB R69, R68, R69 ;  /* 0x000000454445723e */ /* 0x000fe200000000ff */
[-C--:B------:R-:W-:Y:S01]  /*38a0*/  @P6 FMUL.FTZ R133, R146, R83.reuse ;  /* 0x0000005392856220 */ /* 0x080fe20000410000 */
[----:B------:R-:W-:Y:S01]  /*38b0*/  F2FP.F16.F32.PACK_AB R68, R115, R82 ;  /* 0x000000527344723e */ /* 0x000fe200000000ff */
[----:B------:R-:W-:Y:S01]  /*38c0*/  @P2 FMUL.FTZ R139, R141, R74 ;  /* 0x0000004a8d8b2220 */ /* 0x000fe20000410000 */
[----:B------:R-:W-:Y:S01]  /*38d0*/  FMUL.FTZ R82, R34, R83 ;  /* 0x0000005322527220 */ /* 0x000fe20000410000 */
[----:B------:R-:W-:Y:S01]  /*38e0*/  FMUL.FTZ R83, R35, R114 ;  /* 0x0000007223537220 */ /* 0x000fe20000410000 */
[----:B------:R-:W-:Y:S01]  /*38f0*/  FMUL.FTZ R75, R33, R86 ;  /* 0x00000056214b7220 */ /* 0x000fe20000410000 */
[-C--:B------:R-:W-:Y:S01]  /*3900*/  FMUL.FTZ R72, R28, R87.reuse ;  /* 0x000000571c487220 */ /* 0x080fe20000410000 */
        /* <DEDUP_REMOVED lines=14> */
[----:B------:R-:W-:-:S07]  /*39f0*/  F2FP.F16.F32.PACK_AB R72, R87, R72 ;  /* 0x000000485748723e */ /* 0x000fce00000000ff */
.L_x_4458:
        /* <DEDUP_REMOVED lines=12> */
[----:B------:R-:W-:Y:S01]  /*3ac0*/  LOP3.LUT P6, RZ, R80, 0xff0000, RZ, 0xc0, !PT ;  /* 0x00ff000050ff7812 */ /* 0x000fe200078cc0ff */
[--C-:B0-----:R-:W-:Y:S02]  /*3ad0*/  HADD2.F32 R69, -RZ, R65.reuse.H0_H0 ;  /* 0x20000041ff457230 */ /* 0x101fe40000004100 */
[-CC-:B------:R-:W-:Y:S01]  /*3ae0*/  FFMA.FTZ R119, R119, R136.reuse, R135.reuse ;  /* 0x0000008877777223 */ /* 0x180fe20000010087 */
[----:B------:R-:W-:Y:S01]  /*3af0*/  FADD.FTZ R68, R121, -R120 ;  /* 0x8000007879447221 */ /* 0x000fe20000010000 */
[----:B------:R-:W-:Y:S02]  /*3b00*/  HADD2.F32 R71, -RZ, R65.H1_H1 ;  /* 0x30000041ff477230 */ /* 0x000fe40000004100 */
[----:B------:R-:W-:Y:S01]  /*3b10*/  FFMA.FTZ R73, R130, R136, R135 ;  /* 0x0000008882497223 */ /* 0x000fe20000010087 */
[----:B------:R-:W-:Y:S01]  /*3b20*/  FADD.FTZ R118, R118, -R119 ;  /* 0x8000007776767221 */ /* 0x000fe20000010000 */
[----:B------:R-:W-:Y:S01]  /*3b30*/  FFMA.FTZ R68, R112, R68, R69 ;  /* 0x0000004470447223 */ /* 0x000fe20000010045 */
[----:B------:R-:W-:Y:S01]  /*3b40*/  FFMA.FTZ R116, R116, R136, R135 ;  /* 0x0000008874747223 */ /* 0x000fe20000010087 */
[----:B------:R-:W-:Y:S01]  /*3b50*/  LOP3.LUT P2, RZ, R80, 0xff000000, RZ, 0xc0, !PT ;  /* 0xff00000050ff7812 */ /* 0x000fe2000784c0ff */
[----:B------:R-:W-:Y:S01]  /*3b60*/  FADD.FTZ R74, R128, -R73 ;  /* 0x80000049804a7221 */ /* 0x000fe20000010000 */
[----:B------:R-:W-:Y:S01]  /*3b70*/  FMUL.FTZ R70, R68, R137 ;  /* 0x0000008944467220 */ /* 0x000fe20000410000 */
[----:B------:R-:W-:Y:S01]  /*3b80*/  FFMA.FTZ R69, R112, R118, R71 ;  /* 0x0000007670457223 */ /* 0x000fe20000010047 */
[----:B------:R-:W-:Y:S01]  /*3b90*/  LOP3.LUT P5, RZ, R81, 0xff, RZ, 0xc0, !PT ;  /* 0x000000ff51ff7812 */ /* 0x000fe200078ac0ff */
[----:B------:R-:W-:-:S02]  /*3ba0*/  HADD2.F32 R73, -RZ, R66.H0_H0 ;  /* 0x20000042ff497230 */ /* 0x000fc40000004100 */
[----:B------:R-:W-:Y:S01]  /*3bb0*/  FADD.FTZ R116, R117, -R116 ;  /* 0x8000007475747221 */ /* 0x000fe20000010000 */
[----:B-----5:R-:W-:Y:S02]  /*3bc0*/  @P6 HADD2.F32 R71, -RZ, R77.H0_H0 ;  /* 0x2000004dff476230 */ /* 0x020fe40000004100 */
[----:B------:R-:W-:Y:S01]  /*3bd0*/  FMUL.FTZ R114, R70, UR4 ;  /* 0x0000000446727c20 */ /* 0x000fe20008410000 */
[----:B------:R-:W-:Y:S01]  /*3be0*/  HADD2.F32 R75, -RZ, R67.H0_H0 ;  /* 0x20000043ff4b7230 */ /* 0x000fe20000004100 */
[----:B------:R-:W-:Y:S02]  /*3bf0*/  CS2R R86, SRZ ;  /* 0x0000000000567805 */ /* 0x000fe4000001ff00 */
[----:B------:R-:W-:Y:S01]  /*3c00*/  LOP3.LUT P4, RZ, R81, 0xff0000, RZ, 0xc0, !PT ;  /* 0x00ff000051ff7812 */ /* 0x000fe2000788c0ff */
[----:B------:R-:W-:Y:S01]  /*3c10*/  FFMA.FTZ R70, R112, R116, R73 ;  /* 0x0000007470467223 */ /* 0x000fe20000010049 */
[----:B------:R-:W-:Y:S01]  /*3c20*/  @P6 FMUL.FTZ R87, R114, R71 ;  /* 0x0000004772576220 */ /* 0x000fe20000410000 */
[----:B------:R-:W-:Y:S01]  /*3c30*/  FFMA.FTZ R74, R112, R74, R75 ;  /* 0x0000004a704a7223 */ /* 0x000fe2000001004b */
[-C--:B------:R-:W-:Y:S01]  /*3c40*/  FMUL.FTZ R71, R69, R137.reuse ;  /* 0x0000008945477220 */ /* 0x080fe20000410000 */
[----:B------:R-:W-:Y:S01]  /*3c50*/  FMUL.FTZ R72, R70, R137 ;  /* 0x0000008946487220 */ /* 0x000fe20000410000 */
[----:B------:R-:W-:-:S02]  /*3c60*/  HFMA2 R115, -RZ, RZ, 0, 0 ;  /* 0x00000000ff737431 */ /* 0x000fc400000001ff */
[----:B------:R-:W-:Y:S01]  /*3c70*/  FMUL.FTZ R73, R74, R137 ;  /* 0x000000894a497220 */ /* 0x000fe20000410000 */
[----:B------:R-:W-:Y:S01]  /*3c80*/  FMUL.FTZ R116, R71, UR4 ;  /* 0x0000000447747c20 */ /* 0x000fe20008410000 */
[----:B------:R-:W-:Y:S02]  /*3c90*/  @P2 HADD2.F32 R77, -RZ, R77.H1_H1 ;  /* 0x3000004dff4d2230 */ /* 0x000fe40000004100 */
[----:B------:R-:W-:Y:S01]  /*3ca0*/  FMUL.FTZ R117, R72, UR4 ;  /* 0x0000000448757c20 */ /* 0x000fe20008410000 */
[----:B------:R-:W-:Y:S02]  /*3cb0*/  @P5 HADD2.F32 R75, -RZ, R78.H0_H0 ;  /* 0x2000004eff4b5230 */ /* 0x000fe40000004100 */
[----:B------:R-:W-:Y:S01]  /*3cc0*/  FMUL.FTZ R118, R73, UR4 ;  /* 0x0000000449767c20 */ /* 0x000fe20008410000 */
[----:B------:R-:W-:Y:S01]  /*3cd0*/  FMUL.FTZ R72, R39, R116 ;  /* 0x0000007427487220 */ /* 0x000fe20000410000 */
[----:B------:R-:W-:Y:S01]  /*3ce0*/  @P2 FMUL.FTZ R86, R116, R77 ;  /* 0x0000004d74562220 */ /* 0x000fe20000410000 */
[----:B------:R-:W-:Y:S01]  /*3cf0*/  FFMA.FTZ R85, R85, R136, R135 ;  /* 0x0000008855557223 */ /* 0x000fe20000010087 */
[----:B------:R-:W-:Y:S01]  /*3d00*/  @P5 FMUL.FTZ R115, R117, R75 ;  /* 0x0000004b75735220 */ /* 0x000fe20000410000 */
[----:B------:R-:W-:Y:S01]  /*3d10*/  FMUL.FTZ R77, R40, R117 ;  /* 0x00000075284d7220 */ /* 0x000fe20000410000 */
[----:B------:R-:W-:-:S02]  /*3d20*/  @P4 HADD2.F32 R71, -RZ, R79.H0_H0 ;  /* 0x2000004fff474230 */ /* 0x000fc40000004100 */
[----:B------:R-:W-:Y:S01]  /*3d30*/  FMUL.FTZ R73, R38, R114 ;  /* 0x0000007226497220 */ /* 0x000fe20000410000 */
[----:B------:R-:W-:Y:S01]  /*3d40*/  FMUL.FTZ R75, R42, R118 ;  /* 0x000000762a4b7220 */ /* 0x000fe20000410000 */
[----:B------:R-:W-:Y:S01]  /*3d50*/  FSEL R72, R72, RZ, P2 ;  /* 0x000000ff48487208 */ /* 0x000fe20001000000 */
[-CC-:B------:R-:W-:Y:S01]  /*3d60*/  FFMA.FTZ R127, R127, R136.reuse, R135.reuse ;  /* 0x000000887f7f7223 */ /* 0x180fe20000010087 */
[----:B------:R-:W-:Y:S01]  /*3d70*/  ISETP.GE.U32.AND P2, PT, R80, RZ, PT ;  /* 0x000000ff5000720c */ /* 0x000fe20003f46070 */
[-C--:B------:R-:W-:Y:S01]  /*3d80*/  FFMA.FTZ R124, R124, R136.reuse, R135 ;  /* 0x000000887c7c7223 */ /* 0x080fe20000010087 */
[----:B------:R-:W-:Y:S01]  /*3d90*/  FADD.FTZ R119, R84, -R85 ;  /* 0x8000005554777221 */ /* 0x000fe20000010000 */
[----:B------:R-:W-:Y:S01]  /*3da0*/  FFMA.FTZ R123, R123, R136, R135 ;  /* 0x000000887b7b7223 */ /* 0x000fe20000010087 */
[----:B------:R-:W-:Y:S01]  /*3db0*/  MOV R113, RZ ;  /* 0x000000ff00717202 */ /* 0x000fe20000000f00 */
[----:B------:R-:W-:Y:S01]  /*3dc0*/  HADD2.F32 R85, -RZ, R66.H1_H1 ;  /* 0x30000042ff557230 */ /* 0x000fe20000004100 */
[----:B------:R-:W-:Y:S01]  /*3dd0*/  FSEL R77, R77, RZ, P5 ;  /* 0x000000ff4d4d7208 */ /* 0x000fe20002800000 */
[----:B------:R-:W-:Y:S01]  /*3de0*/  @P4 FMUL.FTZ R113, R118, R71 ;  /* 0x0000004776714220 */ /* 0x000fe20000410000 */
[----:B------:R-:W-:Y:S01]  /*3df0*/  FSEL R73, R73, RZ, P6 ;  /* 0x000000ff49497208 */ /* 0x000fe20003000000 */
[----:B------:R-:W-:Y:S01]  /*3e00*/  HADD2.F32 R117, -RZ, R67.H1_H1 ;  /* 0x30000043ff757230 */ /* 0x000fe20000004100 */
[----:B------:R-:W-:Y:S01]  /*3e10*/  LOP3.LUT P5, RZ, R80, 0xff, RZ, 0xc0, !PT ;  /* 0x000000ff50ff7812 */ /* 0x000fe200078ac0ff */
[----:B------:R-:W-:Y:S01]  /*3e20*/  FADD.FTZ R126, R126, -R127 ;  /* 0x8000007f7e7e7221 */ /* 0x000fe20000010000 */
[----:B------:R-:W-:Y:S01]  /*3e30*/  FSEL R75, R75, RZ, P4 ;  /* 0x000000ff4b4b7208 */ /* 0x000fe20002000000 */
[--C-:B------:R-:W-:Y:S01]  /*3e40*/  HADD2.F32 R71, -RZ, R64.reuse.H0_H0 ;  /* 0x20000040ff477230 */ /* 0x100fe20000004100 */
[----:B------:R-:W-:Y:S01]  /*3e50*/  LOP3.LUT P6, RZ, R81, 0xff00, RZ, 0xc0, !PT ;  /* 0x0000ff0051ff7812 */ /* 0x000fe200078cc0ff */
[----:B------:R-:W-:Y:S01]  /*3e60*/  FADD.FTZ R118, R125, -R124 ;  /* 0x8000007c7d767221 */ /* 0x000fe20000010000 */
[----:B------:R-:W-:Y:S01]  /*3e70*/  LOP3.LUT P4, RZ, R80, 0xff00, RZ, 0xc0, !PT ;  /* 0x0000ff0050ff7812 */ /* 0x000fe2000788c0ff */
[----:B------:R-:W-:Y:S01]  /*3e80*/  FADD.FTZ R122, R122, -R123 ;  /* 0x8000007b7a7a7221 */ /* 0x000fe20000010000 */
[----:B------:R-:W-:Y:S01]  /*3e90*/  ISETP.GE.U32.AND.EX P2, PT, R81, 0x1000000, PT, P2 ;  /* 0x010000005100780c */ /* 0x000fe20003f46120 */
[----:B------:R-:W-:-:S02]  /*3ea0*/  HADD2.F32 R81, -RZ, R64.H1_H1 ;  /* 0x30000040ff517230 */ /* 0x000fc40000004100 */
[C---:B------:R-:W-:Y:S01]  /*3eb0*/  FFMA.FTZ R119, R112.reuse, R119, R85 ;  /* 0x0000007770777223 */ /* 0x040fe20000010055 */
[C---:B------:R-:W-:Y:S01]  /*3ec0*/  FFMA.FTZ R121, R112.reuse, R126, R117 ;  /* 0x0000007e70797223 */ /* 0x040fe20000010075 */
[C---:B------:R-:W-:Y:S01]  /*3ed0*/  FFMA.FTZ R118, R112.reuse, R118, R71 ;  /* 0x0000007670767223 */ /* 0x040fe20000010047 */
[----:B------:R-:W-:Y:S02]  /*3ee0*/  HFMA2 R80, -RZ, RZ, 0, 0 ;  /* 0x00000000ff507431 */ /* 0x000fe400000001ff */
[----:B------:R-:W-:Y:S01]  /*3ef0*/  FFMA.FTZ R117, R112, R122, R81 ;  /* 0x0000007a70757223 */ /* 0x000fe20000010051 */
[-C--:B------:R-:W-:Y:S01]  /*3f00*/  FMUL.FTZ R85, R119, R137.reuse ;  /* 0x0000008977557220 */ /* 0x080fe20000410000 */
[-C--:B------:R-:W-:Y:S01]  /*3f10*/  FMUL.FTZ R114, R121, R137.reuse ;  /* 0x0000008979727220 */ /* 0x080fe20000410000 */
[-C--:B------:R-:W-:Y:S01]  /*3f20*/  FMUL.FTZ R71, R118, R137.reuse ;  /* 0x0000008976477220 */ /* 0x080fe20000410000 */
[----:B------:R-:W-:Y:S01]  /*3f30*/  FMUL.FTZ R137, R117, R137 ;  /* 0x0000008975897220 */ /* 0x000fe20000410000 */
[----:B------:R-:W-:Y:S01]  /*3f40*/  FMUL.FTZ R120, R85, UR4 ;  /* 0x0000000455787c20 */ /* 0x000fe20008410000 */
[----:B------:R-:W-:-:S02]  /*3f50*/  @P5 HADD2.F32 R81, -RZ, R76.H0_H0 ;  /* 0x2000004cff515230 */ /* 0x000fc40000004100 */
[----:B------:R-:W-:Y:S01]  /*3f60*/  FMUL.FTZ R85, R114, UR4 ;  /* 0x0000000472557c20 */ /* 0x000fe20008410000 */
[----:B------:R-:W-:Y:S02]  /*3f70*/  @P4 HADD2.F32 R76, -RZ, R76.H1_H1 ;  /* 0x3000004cff4c4230 */ /* 0x000fe40000004100 */
[----:B------:R-:W-:Y:S01]  /*3f80*/  FMUL.FTZ R114, R71, UR4 ;  /* 0x0000000447727c20 */ /* 0x000fe20008410000 */
[----:B------:R-:W-:Y:S02]  /*3f90*/  @P2 HADD2.F32 R116, -RZ, R79.H1_H1 ;  /* 0x3000004fff742230 */ /* 0x000fe40000004100 */
[----:B------:R-:W-:Y:S01]  /*3fa0*/  FMUL.FTZ R137, R137, UR4 ;  /* 0x0000000489897c20 */ /* 0x000fe20008410000 */
[----:B------:R-:W-:Y:S01]  /*3fb0*/  @P6 HADD2.F32 R112, -RZ, R78.H1_H1 ;  /* 0x3000004eff706230 */ /* 0x000fe20000004100 */
[----:B------:R-:W-:Y:S02]  /*3fc0*/  CS2R R78, SRZ ;  /* 0x00000000004e7805 */ /* 0x000fe4000001ff00 */
[----:B------:R-:W-:Y:S01]  /*3fd0*/  MOV R84, RZ ;  /* 0x000000ff00547202 */ /* 0x000fe20000000f00 */
[----:B------:R-:W-:Y:S01]  /*3fe0*/  @P5 FMUL.FTZ R79, R114, R81 ;  /* 0x00000051724f5220 */ /* 0x000fe20000410000 */
[----:B------:R-:W-:Y:S01]  /*3ff0*/  @P2 FMUL.FTZ R78, R85, R116 ;  /* 0x00000074554e2220 */ /* 0x000fe20000410000 */
[----:B------:R-:W-:Y:S01]  /*4000*/  @P4 FMUL.FTZ R84, R137, R76 ;  /* 0x0000004c89544220 */ /* 0x000fe20000410000 */
[----:B------:R-:W-:Y:S01]  /*4010*/  F2FP.F16.F32.PACK_AB R71, R121, R74 ;  /* 0x0000004a7947723e */ /* 0x000fe200000000ff */
        /* <DEDUP_REMOVED lines=17> */
.L_x_4459:
[-CC-:B------:R-:W-:Y:S01]  /*4130*/  FFMA.FTZ R120, R120, R136.reuse, R135.reuse ;  /* 0x0000008878787223 */ /* 0x180fe20000010087 */
[C---:B------:R-:W-:Y:S01]  /*4140*/  LOP3.LUT P6, RZ, R80.reuse, 0xff0000, RZ, 0xc0, !PT ;  /* 0x00ff000050ff7812 */ /* 0x040fe200078cc0ff */
[--C-:B0-----:R-:W-:Y:S02]  /*4150*/  HADD2.F32 R73, -RZ, R65.reuse.H0_H0 ;  /* 0x20000041ff497230 */ /* 0x101fe40000004100 */
[-CC-:B------:R-:W-:Y:S01]  /*4160*/  FFMA.FTZ R119, R119, R136.reuse, R135.reuse ;  /* 0x0000008877777223 */ /* 0x180fe20000010087 */
[----:B------:R-:W-:Y:S01]  /*4170*/  FADD.FTZ R121, R121, -R120 ;  /* 0x8000007879797221 */ /* 0x000fe20000010000 */
[----:B------:R-:W-:Y:S01]  /*4180*/  LOP3.LUT P2, RZ, R80, 0xff000000, RZ, 0xc0, !PT ;  /* 0xff00000050ff7812 */ /* 0x000fe2000784c0ff */
[-CC-:B------:R-:W-:Y:S01]  /*4190*/  FFMA.FTZ R116, R116, R136.reuse, R135.reuse ;  /* 0x0000008874747223 */ /* 0x180fe20000010087 */
[----:B------:R-:W-:Y:S01]  /*41a0*/  FFMA.FTZ R75, R130, R136, R135 ;  /* 0x00000088824b7223 */ /* 0x000fe20000010087 */
[----:B------:R-:W-:Y:S01]  /*41b0*/  FFMA.FTZ R72, R112, R121, R73 ;  /* 0x0000007970487223 */ /* 0x000fe20000010049 */
[----:B------:R-:W-:-:S02]  /*41c0*/  HADD2.F32 R74, -RZ, R65.H1_H1 ;  /* 0x30000041ff4a7230 */ /* 0x000fc40000004100 */
[----:B------:R-:W-:Y:S01]  /*41d0*/  FADD.FTZ R119, R118, -R119 ;  /* 0x8000007776777221 */ /* 0x000fe20000010000 */
[----:B------:R-:W-:Y:S02]  /*41e0*/  HADD2.F32 R73, -RZ, R66.H0_H0 ;  /* 0x20000042ff497230 */ /* 0x000fe40000004100 */
[----:B------:R-:W-:Y:S01]  /*41f0*/  FMUL.FTZ R72, R137, R72 ;  /* 0x0000004889487220 */ /* 0x000fe20000410000 */
[----:B------:R-:W-:Y:S02]  /*4200*/  HADD2.F32 R86, -RZ, R67.H0_H0 ;  /* 0x20000043ff567230 */ /* 0x000fe40000004100 */
[----:B------:R-:W-:Y:S01]  /*4210*/  FADD.FTZ R117, R117, -R116 ;  /* 0x8000007475757221 */ /* 0x000fe20000010000 */
[----:B------:R-:W-:Y:S01]  /*4220*/  FADD.FTZ R113, R128, -R75 ;  /* 0x8000004b80717221 */ /* 0x000fe20000010000 */
[----:B------:R-:W-:Y:S01]  /*4230*/  FFMA.FTZ R114, R112, R119, R74 ;  /* 0x0000007770727223 */ /* 0x000fe2000001004a */
[----:B------:R-:W-:Y:S01]  /*4240*/  HFMA2 R87, -RZ, RZ, 0, 0 ;  /* 0x00000000ff577431 */ /* 0x000fe200000001ff */
[----:B------:R-:W-:Y:S01]  /*4250*/  LOP3.LUT P5, RZ, R81, 0xff, RZ, 0xc0, !PT ;  /* 0x000000ff51ff7812 */ /* 0x000fe200078ac0ff */
[----:B-----5:R-:W-:-:S02]  /*4260*/  @P6 HADD2.F32 R74, -RZ, R77.H0_H0 ;  /* 0x2000004dff4a6230 */ /* 0x020fc40000004100 */
[----:B------:R-:W-:Y:S01]  /*4270*/  FMUL.FTZ R75, R72, UR4 ;  /* 0x00000004484b7c20 */ /* 0x000fe20008410000 */
[----:B------:R-:W-:Y:S01]  /*4280*/  LOP3.LUT P4, RZ, R81, 0xff0000, RZ, 0xc0, !PT ;  /* 0x00ff000051ff7812 */ /* 0x000fe2000788c0ff */
[C---:B------:R-:W-:Y:S01]  /*4290*/  FFMA.FTZ R116, R112.reuse, R117, R73 ;  /* 0x0000007570747223 */ /* 0x040fe20000010049 */
[----:B------:R-:W-:Y:S01]  /*42a0*/  FFMA.FTZ R118, R112, R113, R86 ;  /* 0x0000007170767223 */ /* 0x000fe20000010056 */
[C---:B------:R-:W-:Y:S01]  /*42b0*/  FMUL.FTZ R72, R137.reuse, R114 ;  /* 0x0000007289487220 */ /* 0x040fe20000410000 */
[----:B------:R-:W-:Y:S01]  /*42c0*/  @P6 FMUL.FTZ R87, R74, R75 ;  /* 0x0000004b4a576220 */ /* 0x000fe20000410000 */
[----:B------:R-:W-:Y:S02]  /*42d0*/  @P2 HADD2.F32 R119, -RZ, R77.H1_H1 ;  /* 0x3000004dff772230 */ /* 0x000fe40000004100 */
[C---:B------:R-:W-:Y:S01]  /*42e0*/  FMUL.FTZ R73, R137.reuse, R116 ;  /* 0x0000007489497220 */ /* 0x040fe20000410000 */
[----:B------:R-:W-:Y:S01]  /*42f0*/  FMUL.FTZ R74, R137, R118 ;  /* 0x00000076894a7220 */ /* 0x000fe20000410000 */
[----:B------:R-:W-:Y:S01]  /*4300*/  FMUL.FTZ R72, R72, UR4 ;  /* 0x0000000448487c20 */ /* 0x000fe20008410000 */
[----:B------:R-:W-:Y:S01]  /*4310*/  MOV R86, RZ ;  /* 0x000000ff00567202 */ /* 0x000fe20000000f00 */
[----:B------:R-:W-:Y:S01]  /*4320*/  FMUL.FTZ R77, R73, UR4 ;  /* 0x00000004494d7c20 */ /* 0x000fe20008410000 */
[----:B------:R-:W-:Y:S01]  /*4330*/  FMUL.FTZ R117, R74, UR4 ;  /* 0x000000044a757c20 */ /* 0x000fe20008410000 */
[----:B------:R-:W-:Y:S01]  /*4340*/  @P2 FMUL.FTZ R86, R119, R72 ;  /* 0x0000004877562220 */ /* 0x000fe20000410000 */
[----:B------:R-:W-:-:S02]  /*4350*/  HFMA2 R115, -RZ, RZ, 0, 0 ;  /* 0x00000000ff737431 */ /* 0x000fc400000001ff */
[----:B------:R-:W-:Y:S01]  /*4360*/  FMUL.FTZ R72, R39, R72 ;  /* 0x0000004827487220 */ /* 0x000fe20000410000 */
[----:B------:R-:W-:Y:S02]  /*4370*/  @P5 HADD2.F32 R114, -RZ, R78.H0_H0 ;  /* 0x2000004eff725230 */ /* 0x000fe40000004100 */
[----:B------:R-:W-:Y:S01]  /*4380*/  FMUL.FTZ R73, R38, R75 ;  /* 0x0000004b26497220 */ /* 0x000fe20000410000 */
[----:B------:R-:W-:Y:S02]  /*4390*/  @P4 HADD2.F32 R116, -RZ, R79.H0_H0 ;  /* 0x2000004fff744230 */ /* 0x000fe40000004100 */
[----:B------:R-:W-:Y:S01]  /*43a0*/  FMUL.FTZ R74, R40, R77 ;  /* 0x0000004d284a7220 */ /* 0x000fe20000410000 */
[----:B------:R-:W-:Y:S01]  /*43b0*/  FMUL.FTZ R75, R42, R117 ;  /* 0x000000752a4b7220 */ /* 0x000fe20000410000 */
[-CC-:B------:R-:W-:Y:S01]  /*43c0*/  FFMA.FTZ R85, R85, R136.reuse, R135.reuse ;  /* 0x0000008855557223 */ /* 0x180fe20000010087 */
[-CC-:B------:R-:W-:Y:S01]  /*43d0*/  FFMA.FTZ R127, R127, R136.reuse, R135.reuse ;  /* 0x000000887f7f7223 */ /* 0x180fe20000010087 */
[----:B------:R-:W-:Y:S01]  /*43e0*/  FSEL R72, R72, RZ, P2 ;  /* 0x000000ff48487208 */ /* 0x000fe20001000000 */
[-C--:B------:R-:W-:Y:S01]  /*43f0*/  FFMA.FTZ R124, R124, R136.reuse, R135 ;  /* 0x000000887c7c7223 */ /* 0x080fe20000010087 */
[----:B------:R-:W-:Y:S01]  /*4400*/  MOV R113, RZ ;  /* 0x000000ff00717202 */ /* 0x000fe20000000f00 */
[----:B------:R-:W-:Y:S01]  /*4410*/  @P5 FMUL.FTZ R115, R114, R77 ;  /* 0x0000004d72735220 */ /* 0x000fe20000410000 */
[----:B------:R-:W-:Y:S01]  /*4420*/  ISETP.GE.U32.AND P2, PT, R80, RZ, PT ;  /* 0x000000ff5000720c */ /* 0x000fe20003f46070 */
[----:B------:R-:W-:Y:S01]  /*4430*/  @P4 FMUL.FTZ R113, R116, R117 ;  /* 0x0000007574714220 */ /* 0x000fe20000410000 */
[----:B------:R-:W-:Y:S01]  /*4440*/  FSEL R74, R74, RZ, P5 ;  /* 0x000000ff4a4a7208 */ /* 0x000fe20002800000 */
[----:B------:R-:W-:Y:S01]  /*4450*/  FADD.FTZ R85, R84, -R85 ;  /* 0x8000005554557221 */ /* 0x000fe20000010000 */
[----:B------:R-:W-:Y:S01]  /*4460*/  FSEL R114, R75, RZ, P4 ;  /* 0x000000ff4b727208 */ /* 0x000fe20002000000 */
[----:B------:R-:W-:Y:S01]  /*4470*/  FFMA.FTZ R123, R123, R136, R135 ;  /* 0x000000887b7b7223 */ /* 0x000fe20000010087 */
[C---:B------:R-:W-:Y:S01]  /*4480*/  LOP3.LUT P5, RZ, R80.reuse, 0xff, RZ, 0xc0, !PT ;  /* 0x000000ff50ff7812 */ /* 0x040fe200078ac0ff */
[----:B------:R-:W-:Y:S01]  /*4490*/  HADD2.F32 R84, -RZ, R67.H1_H1 ;  /* 0x30000043ff547230 */ /* 0x000fe20000004100 */
[----:B------:R-:W-:Y:S01]  /*44a0*/  LOP3.LUT P4, RZ, R80, 0xff00, RZ, 0xc0, !PT ;  /* 0x0000ff0050ff7812 */ /* 0x000fe2000788c0ff */
[----:B------:R-:W-:Y:S01]  /*44b0*/  FADD.FTZ R127, R126, -R127 ;  /* 0x8000007f7e7f7221 */ /* 0x000fe20000010000 */
[----:B------:R-:W-:Y:S01]  /*44c0*/  FSEL R73, R73, RZ, P6 ;  /* 0x000000ff49497208 */ /* 0x000fe20003000000 */
[----:B------:R-:W-:Y:S01]  /*44d0*/  HADD2.F32 R80, -RZ, R64.H0_H0 ;  /* 0x20000040ff507230 */ /* 0x000fe20000004100 */
[----:B------:R-:W-:Y:S01]  /*44e0*/  LOP3.LUT P6, RZ, R81, 0xff00, RZ, 0xc0, !PT ;  /* 0x0000ff0051ff7812 */ /* 0x000fe200078cc0ff */
[----:B------:R-:W-:Y:S01]  /*44f0*/  FADD.FTZ R125, R125, -R124 ;  /* 0x8000007c7d7d7221 */ /* 0x000fe20000010000 */
[----:B------:R-:W-:Y:S01]  /*4500*/  ISETP.GE.U32.AND.EX P2, PT, R81, 0x1000000, PT, P2 ;  /* 0x010000005100780c */ /* 0x000fe20003f46120 */
[----:B------:R-:W-:-:S02]  /*4510*/  HADD2.F32 R75, -RZ, R66.H1_H1 ;  /* 0x30000042ff4b7230 */ /* 0x000fc40000004100 */
[----:B------:R-:W-:Y:S01]  /*4520*/  FADD.FTZ R123, R122, -R123 ;  /* 0x8000007b7a7b7221 */ /* 0x000fe20000010000 */
[C---:B------:R-:W-:Y:S01]  /*4530*/  FFMA.FTZ R122, R112.reuse, R127, R84 ;  /* 0x0000007f707a7223 */ /* 0x040fe20000010054 */
[----:B------:R-:W-:Y:S02]  /*4540*/  HADD2.F32 R116, -RZ, R64.H1_H1 ;  /* 0x30000040ff747230 */ /* 0x000fe40000004100 */
[C---:B------:R-:W-:Y:S01]  /*4550*/  FFMA.FTZ R84, R112.reuse, R125, R80 ;  /* 0x0000007d70547223 */ /* 0x040fe20000010050 */
[C---:B------:R-:W-:Y:S01]  /*4560*/  FFMA.FTZ R120, R112.reuse, R85, R75 ;  /* 0x0000005570787223 */ /* 0x040fe2000001004b */
[--C-:B------:R-:W-:Y:S02]  /*4570*/  @P4 HADD2.F32 R85, -RZ, R76.reuse.H1_H1 ;  /* 0x3000004cff554230 */ /* 0x100fe40000004100 */
[C---:B------:R-:W-:Y:S01]  /*4580*/  FMUL.FTZ R77, R137.reuse, R122 ;  /* 0x0000007a894d7220 */ /* 0x040fe20000410000 */
[----:B------:R-:W-:Y:S01]  /*4590*/  FMUL.FTZ R75, R137, R84 ;  /* 0x00000054894b7220 */ /* 0x000fe20000410000 */
[----:B------:R-:W-:Y:S01]  /*45a0*/  FFMA.FTZ R118, R112, R123, R116 ;  /* 0x0000007b70767223 */ /* 0x000fe20000010074 */
[----:B------:R-:W-:-:S02]  /*45b0*/  @P5 HADD2.F32 R112, -RZ, R76.H0_H0 ;  /* 0x2000004cff705230 */ /* 0x000fc40000004100 */
[----:B------:R-:W-:Y:S01]  /*45c0*/  FMUL.FTZ R76, R137, R120 ;  /* 0x00000078894c7220 */ /* 0x000fe20000410000 */
[----:B------:R-:W-:Y:S01]  /*45d0*/  FMUL.FTZ R75, R75, UR4 ;  /* 0x000000044b4b7c20 */ /* 0x000fe20008410000 */
[----:B------:R-:W-:Y:S02]  /*45e0*/  @P6 HADD2.F32 R81, -RZ, R78.H1_H1 ;  /* 0x3000004eff516230 */ /* 0x000fe40000004100 */
[----:B------:R-:W-:Y:S01]  /*45f0*/  FMUL.FTZ R137, R137, R118 ;  /* 0x0000007689897220 */ /* 0x000fe20000410000 */
[----:B------:R-:W-:Y:S02]  /*4600*/  @P2 HADD2.F32 R117, -RZ, R79.H1_H1 ;  /* 0x3000004fff752230 */ /* 0x000fe40000004100 */
[----:B------:R-:W-:Y:S01]  /*4610*/  HFMA2 R80, -RZ, RZ, 0, 0 ;  /* 0x00000000ff507431 */ /* 0x000fe200000001ff */
[----:B------:R-:W-:Y:S01]  /*4620*/  CS2R R78, SRZ ;  /* 0x00000000004e7805 */ /* 0x000fe2000001ff00 */
[----:B------:R-:W-:Y:S01]  /*4630*/  FMUL.FTZ R76, R76, UR4 ;  /* 0x000000044c4c7c20 */ /* 0x000fe20008410000 */
[-C--:B------:R-:W-:Y:S01]  /*4640*/  @P5 FMUL.FTZ R79, R112, R75.reuse ;  /* 0x0000004b704f5220 */ /* 0x080fe20000410000 */
[----:B------:R-:W-:Y:S01]  /*4650*/  FMUL.FTZ R116, R77, UR4 ;  /* 0x000000044d747c20 */ /* 0x000fe20008410000 */
[----:B------:R-:W-:Y:S01]  /*4660*/  FMUL.FTZ R112, R137, UR4 ;  /* 0x0000000489707c20 */ /* 0x000fe20008410000 */
[-C--:B------:R-:W-:Y:S01]  /*4670*/  @P6 FMUL.FTZ R80, R81, R76.reuse ;  /* 0x0000004c51506220 */ /* 0x080fe20000410000 */
[----:B------:R-:W-:Y:S01]  /*4680*/  FMUL.FTZ R77, R41, R76 ;  /* 0x0000004c294d7220 */ /* 0x000fe20000410000 */
        /* <DEDUP_REMOVED lines=14> */
.L_x_4460:
[----:B------:R-:W0:Y:S01]  /*4770*/  @P0 LDC.64 R76, c[0x0][0x478] ;  /* 0x00011e00ff4c0b82 */ /* 0x000e220000000a00 */
[----:B------:R-:W-:-:S04]  /*4780*/  IMAD.WIDE.U32 R82, R109, 0x10, R82 ;  /* 0x000000106d527825 */ /* 0x000fc800078e0052 */
[----:B0-----:R-:W-:-:S05]  /*4790*/  @P0 IMAD.WIDE.U32 R76, R109, 0x10, R76 ;  /* 0x000000106d4c0825 */ /* 0x001fca00078e004c */
[----:B------:R0:W-:Y:S04]  /*47a0*/  @P0 STG.E.128 desc[UR6][R76.64], R68 ;  /* 0x000000444c000986 */ /* 0x0001e8000c101d06 */
[----:B------:R0:W-:Y:S02]  /*47b0*/  STG.E.128 desc[UR6][R82.64], R72 ;  /* 0x0000004852007986 */ /* 0x0001e4000c101d06 */
.L_x_4456:
        /* <DEDUP_REMOVED lines=69> */
.L_x_4450:
        /* <DEDUP_REMOVED lines=22> */
.L_x_4462:
        /* <DEDUP_REMOVED lines=9> */
.L_x_8081:


//--------------------- .text._ZN10layer_norm22ln_bwd_finalize_kernelINS_22Kernel_traits_finalizeILj2048Ef6__halfS2_S2_fjLb1ELj1024ELj4ENS_18Kernel_traits_baseILj2048EfS2_S2_S2_fjLj1024EEEEELb1ELb0EEEvNS_9BwdParamsE --------------------------
	.section	.text._ZN10layer_norm22ln_bwd_finalize_kernelINS_22Kernel_traits_finalizeILj2048Ef6__halfS2_S2_fjLb1ELj1024ELj4ENS_18Kernel_traits_baseILj2048EfS2_S2_S2_fjLj1024EEEEELb1ELb0EEEvNS_9BwdParamsE,"ax",@progbits
	.align	128
        .global         _ZN10layer_norm22ln_bwd_finalize_kernelINS_22Kernel_traits_finalizeILj2048Ef6__halfS2_S2_fjLb1ELj1024ELj4ENS_18Kernel_traits_baseILj2048EfS2_S2_S2_fjLj1024EEEEELb1ELb0EEEvNS_9BwdParamsE
        .type           _ZN10layer_norm22ln_bwd_finalize_kernelINS_22Kernel_traits_finalizeILj2048Ef6__halfS2_S2_fjLb1ELj1024ELj4ENS_18Kernel_traits_baseILj2048EfS2_S2_S2_fjLj1024EEEEELb1ELb0EEEvNS_9BwdParamsE,@function
        .size           _ZN10layer_norm22ln_bwd_finalize_kernelINS_22Kernel_traits_finalizeILj2048Ef6__halfS2_S2_fjLb1ELj1024ELj4ENS_18Kernel_traits_baseILj2048EfS2_S2_S2_fjLj1024EEEEELb1ELb0EEEvNS_9BwdParamsE,(.L_x_8082 - _ZN10layer_norm22ln_bwd_finalize_kernelINS_22Kernel_traits_finalizeILj2048Ef6__halfS2_S2_fjLb1ELj1024ELj4ENS_18Kernel_traits_baseILj2048EfS2_S2_S2_fjLj1024EEEEELb1ELb0EEEvNS_9BwdParamsE)
        .other          _ZN10layer_norm22ln_bwd_finalize_kernelINS_22Kernel_traits_finalizeILj2048Ef6__halfS2_S2_fjLb1ELj1024ELj4ENS_18Kernel_traits_baseILj2048EfS2_S2_S2_fjLj1024EEEEELb1ELb0EEEvNS_9BwdParamsE,@"STO_CUDA_ENTRY STV_DEFAULT"
_ZN10layer_norm22ln_bwd_finalize_kernelINS_22Kernel_traits_finalizeILj2048Ef6__halfS2_S2_fjLb1ELj1024ELj4ENS_18Kernel_traits_baseILj2048EfS2_S2_S2_fjLj1024EEEEELb1ELb0EEEvNS_9BwdParamsE:
.text._ZN10layer_norm22ln_bwd_finalize_kernelINS_22Kernel_traits_finalizeILj2048Ef6__halfS2_S2_fjLb1ELj1024ELj4ENS_18Kernel_traits_baseILj2048EfS2_S2_S2_fjLj1024EEEEELb1ELb0EEEvNS_9BwdParamsE:
        /* <DEDUP_REMOVED lines=57> */
.L_x_4467:
        /* <DEDUP_REMOVED lines=87> */
.L_x_4466:
[----:B------:R-:W-:Y:S05]  /*0900*/  BSYNC.RECONVERGENT B1 ;  /* 0x0000000000017941 */ /* 0x000fea0003800200 */
.L_x_4465:
        /* <DEDUP_REMOVED lines=50> */
.L_x_4469:
[----:B------:R-:W-:Y:S05]  /*0c30*/  BSYNC.RECONVERGENT B1 ;  /* 0x0000000000017941 */ /* 0x000fea0003800200 */
.L_x_4468:
        /* <DEDUP_REMOVED lines=29> */
.L_x_4471:
[----:B------:R-:W-:Y:S05]  /*0e10*/  BSYNC.RECONVERGENT B1 ;  /* 0x0000000000017941 */ /* 0x000fea0003800200 */
.L_x_4470:
        /* <DEDUP_REMOVED lines=14> */
.L_x_4464:
[----:B------:R-:W-:Y:S05]  /*0f00*/  BSYNC.RECONVERGENT B0 ;  /* 0x0000000000007941 */ /* 0x000fea0003800200 */
.L_x_4463:
        /* <DEDUP_REMOVED lines=75> */
.L_x_4472:
        /* <DEDUP_REMOVED lines=12> */
.L_x_8082:


//--------------------- .text._ZN10layer_norm13ln_bwd_kernelINS_13Kernel_traitsIf6__halfS2_S2_fjLj2048ELj1ELj1ELj4ELj16ENS_18Kernel_traits_baseILj2048EfS2_S2_S2_fjLj128EEEEELb1ELb1ELb1ELb0EEEvNS_9BwdParamsE --------------------------
	.section	.text._ZN10layer_norm13ln_bwd_kernelINS_13Kernel_traitsIf6__halfS2_S2_fjLj2048ELj1ELj1ELj4ELj16ENS_18Kernel_traits_baseILj2048EfS2_S2_S2_fjLj128EEEEELb1ELb1ELb1ELb0EEEvNS_9BwdParamsE,"ax",@progbits
	.align	128
        .global         _ZN10layer_norm13ln_bwd_kernelINS_13Kernel_traitsIf6__halfS2_S2_fjLj2048ELj1ELj1ELj4ELj16ENS_18Kernel_traits_baseILj2048EfS2_S2_S2_fjLj128EEEEELb1ELb1ELb1ELb0EEEvNS_9BwdParamsE
        .type           _ZN10layer_norm13ln_bwd_kernelINS_13Kernel_traitsIf6__halfS2_S2_fjLj2048ELj1ELj1ELj4ELj16ENS_18Kernel_traits_baseILj2048EfS2_S2_S2_fjLj128EEEEELb1ELb1ELb1ELb0EEEvNS_9BwdParamsE,@function
        .size           _ZN10layer_norm13ln_bwd_kernelINS_13Kernel_traitsIf6__halfS2_S2_fjLj2048ELj1ELj1ELj4ELj16ENS_18Kernel_traits_baseILj2048EfS2_S2_S2_fjLj128EEEEELb1ELb1ELb1ELb0EEEvNS_9BwdParamsE,(.L_x_8083 - _ZN10layer_norm13ln_bwd_kernelINS_13Kernel_traitsIf6__halfS2_S2_fjLj2048ELj1ELj1ELj4ELj16ENS_18Kernel_traits_baseILj2048EfS2_S2_S2_fjLj128EEEEELb1ELb1ELb1ELb0EEEvNS_9BwdParamsE)
        .other          _ZN10layer_norm13ln_bwd_kernelINS_13Kernel_traitsIf6__halfS2_S2_fjLj2048ELj1ELj1ELj4ELj16ENS_18Kernel_traits_baseILj2048EfS2_S2_S2_fjLj128EEEEELb1ELb1ELb1ELb0EEEvNS_9BwdParamsE,@"STO_CUDA_ENTRY STV_DEFAULT"
_ZN10layer_norm13ln_bwd_kernelINS_13Kernel_traitsIf6__halfS2_S2_fjLj2048ELj1ELj1ELj4ELj16ENS_18Kernel_traits_baseILj2048EfS2_S2_S2_fjLj128EEEEELb1ELb1ELb1ELb0EEEvNS_9BwdParamsE:
.text._ZN10layer_norm13ln_bwd_kernelINS_13Kernel_traitsIf6__halfS2_S2_fjLj2048ELj1ELj1ELj4ELj16ENS_18Kernel_traits_baseILj2048EfS2_S2_S2_fjLj128EEEEELb1ELb1ELb1ELb0EEEvNS_9BwdParamsE:
        /* <DEDUP_REMOVED lines=93> */
.L_x_4552:
        /* <DEDUP_REMOVED lines=71> */
[----:B------:R-:W-:Y:S02]  /*0a40*/  HADD2.F32 R126, -RZ, R9.H1_H1 ;  /* 0x30000009ff7e7230 */ /* 0x000fe40000004100 */
[C---:B0-----:R-:W-:Y:S01]  /*0a50*/  FADD.FTZ R6, -R151.reuse, R8 ;  /* 0x0000000897067221 */ /* 0x041fe20000010100 */
[----:B------:R-:W-:Y:S02]  /*0a60*/  HADD2.F32 R128, -RZ, R10.H0_H0 ;  /* 0x2000000aff807230 */ /* 0x000fe40000004100 */
[----:B------:R-:W-:Y:S01]  /*0a70*/  FADD.FTZ R7, -R151, R124 ;  /* 0x0000007c97077221 */ /* 0x000fe20000010100 */
[----:B----4-:R-:W-:Y:S02]  /*0a80*/  HADD2.F32 R9, -RZ, R12.H0_H0 ;  /* 0x2000000cff097230 */ /* 0x010fe40000004100 */
[----:B------:R-:W-:Y:S01]  /*0a90*/  FMUL.FTZ R3, R3, UR33 ;  /* 0x0000002103037c20 */ /* 0x000fe20008410000 */
[----:B------:R-:W-:-:S02]  /*0aa0*/  HADD2.F32 R156, -RZ, R11.H0_H0 ;  /* 0x2000000bff9c7230 */ /* 0x000fc40000004100 */
[----:B------:R-:W-:Y:S01]  /*0ab0*/  FMUL.FTZ R6, R6, UR33 ;  /* 0x0000002106067c20 */ /* 0x000fe20008410000 */
[----:B------:R-:W-:Y:S02]  /*0ac0*/  HADD2.F32 R158, -RZ, R11.H1_H1 ;  /* 0x3000000bff9e7230 */ /* 0x000fe40000004100 */
[----:B------:R-:W-:Y:S02]  /*0ad0*/  HADD2.F32 R12, -RZ, R12.H1_H1 ;  /* 0x3000000cff0c7230 */ /* 0x000fe40000004100 */
[----:B------:R-:W-:Y:S01]  /*0ae0*/  FMUL.FTZ R7, R7, UR33 ;  /* 0x0000002107077c20 */ /* 0x000fe20008410000 */
[--C-:B------:R-:W-:Y:S02]  /*0af0*/  HADD2.F32 R11, -RZ, R13.reuse.H0_H0 ;  /* 0x2000000dff0b7230 */ /* 0x100fe40000004100 */
[----:B------:R-:W-:Y:S02]  /*0b00*/  HADD2.F32 R154, -RZ, R10.H1_H1 ;  /* 0x3000000aff9a7230 */ /* 0x000fe40000004100 */
[----:B------:R-:W-:-:S02]  /*0b10*/  HADD2.F32 R152, -RZ, R13.H1_H1 ;  /* 0x3000000dff987230 */ /* 0x000fc40000004100 */
[----:B------:R-:W-:Y:S01]  /*0b20*/  FADD.FTZ R13, -R151, R128 ;  /* 0x00000080970d7221 */ /* 0x000fe20000010100 */
[----:B------:R-:W-:Y:S01]  /*0b30*/  FADD.FTZ R64, R64, R9 ;  /* 0x0000000940407221 */ /* 0x000fe20000010000 */
[-C--:B------:R-:W-:Y:S01]  /*0b40*/  FFMA.FTZ R48, R3, R9.reuse, R48 ;  /* 0x0000000903307223 */ /* 0x080fe20000010030 */
[----:B-----5:R-:W-:Y:S01]  /*0b50*/  FMUL.FTZ R8, R32, R9 ;  /* 0x0000000920087220 */ /* 0x020fe20000410000 */
[----:B------:R-:W-:Y:S01]  /*0b60*/  FADD.FTZ R65, R65, R12 ;  /* 0x0000000c41417221 */ /* 0x000fe20000010000 */
[-C--:B------:R-:W-:Y:S01]  /*0b70*/  FFMA.FTZ R49, R6, R12.reuse, R49 ;  /* 0x0000000c06317223 */ /* 0x080fe20000010031 */
[----:B------:R-:W-:Y:S01]  /*0b80*/  FMUL.FTZ R9, R33, R12 ;  /* 0x0000000c21097220 */ /* 0x000fe20000410000 */
[----:B------:R-:W-:Y:S02]  /*0b90*/  HADD2.F32 R119, -RZ, R14.H0_H0 ;  /* 0x2000000eff777230 */ /* 0x000fe40000004100 */
[----:B------:R-:W-:Y:S01]  /*0ba0*/  FADD.FTZ R66, R66, R11 ;  /* 0x0000000b42427221 */ /* 0x000fe20000010000 */
[-C--:B------:R-:W-:Y:S01]  /*0bb0*/  FFMA.FTZ R50, R7, R11.reuse, R50 ;  /* 0x0000000b07327223 */ /* 0x080fe20000010032 */
[----:B------:R-:W-:Y:S01]  /*0bc0*/  FMUL.FTZ R12, R34, R11 ;  /* 0x0000000b220c7220 */ /* 0x000fe20000410000 */
[----:B------:R-:W-:Y:S01]  /*0bd0*/  FADD.FTZ R124, -R151, R154 ;  /* 0x0000009a977c7221 */ /* 0x000fe20000010100 */
[----:B------:R-:W-:Y:S01]  /*0be0*/  FMUL.FTZ R11, R13, UR33 ;  /* 0x000000210d0b7c20 */ /* 0x000fe20008410000 */
[----:B------:R-:W-:-:S02]  /*0bf0*/  HADD2.F32 R117, -RZ, R15.H0_H0 ;  /* 0x2000000fff757230 */ /* 0x000fc40000004100 */
[----:B------:R-:W-:Y:S01]  /*0c00*/  FADD.FTZ R122, RZ, R8 ;  /* 0x00000008ff7a7221 */ /* 0x000fe20000010000 */
[----:B------:R-:W-:Y:S02]  /*0c10*/  HADD2.F32 R116, -RZ, R15.H1_H1 ;  /* 0x3000000fff747230 */ /* 0x000fe40000004100 */
[----:B------:R-:W-:Y:S01]  /*0c20*/  FFMA.FTZ R15, R3, R8, RZ ;  /* 0x00000008030f7223 */ /* 0x000fe200000100ff */
[----:B------:R-:W-:Y:S02]  /*0c30*/  HADD2.F32 R118, -RZ, R14.H1_H1 ;  /* 0x3000000eff767230 */ /* 0x000fe40000004100 */
[----:B------:R-:W-:Y:S01]  /*0c40*/  FADD.FTZ R68, R68, R119 ;  /* 0x0000007744447221 */ /* 0x000fe20000010000 */
[-C--:B------:R-:W-:Y:S01]  /*0c50*/  FFMA.FTZ R52, R11, R119.reuse, R52 ;  /* 0x000000770b347223 */ /* 0x080fe20000010034 */
[----:B------:R-:W-:Y:S01]  /*0c60*/  FMUL.FTZ R14, R36, R119 ;  /* 0x00000077240e7220 */ /* 0x000fe20000410000 */
[----:B------:R-:W-:Y:S01]  /*0c70*/  FMUL.FTZ R124, R124, UR33 ;  /* 0x000000217c7c7c20 */ /* 0x000fe20008410000 */
[----:B------:R-:W-:Y:S01]  /*0c80*/  FADD.FTZ R119, R122, R9 ;  /* 0x000000097a777221 */ /* 0x000fe20000010000 */
[----:B------:R-:W-:Y:S01]  /*0c90*/  FADD.FTZ R10, -R151, R126 ;  /* 0x0000007e970a7221 */ /* 0x000fe20000010100 */
[----:B------:R-:W-:Y:S01]  /*0ca0*/  FFMA.FTZ R122, R6, R9, R15 ;  /* 0x00000009067a7223 */ /* 0x000fe2000001000f */
[----:B------:R-:W-:Y:S01]  /*0cb0*/  FADD.FTZ R69, R69, R118 ;  /* 0x0000007645457221 */ /* 0x000fe20000010000 */
[-C--:B------:R-:W-:Y:S01]  /*0cc0*/  FFMA.FTZ R53, R124, R118.reuse, R53 ;  /* 0x000000767c357223 */ /* 0x080fe20000010035 */
[----:B------:R-:W-:Y:S01]  /*0cd0*/  FMUL.FTZ R15, R37, R118 ;  /* 0x00000076250f7220 */ /* 0x000fe20000410000 */
[----:B------:R-:W-:Y:S01]  /*0ce0*/  FADD.FTZ R125, -R151, R156 ;  /* 0x0000009c977d7221 */ /* 0x000fe20000010100 */
[----:B------:R-:W-:Y:S01]  /*0cf0*/  FMUL.FTZ R13, R35, R152 ;  /* 0x00000098230d7220 */ /* 0x000fe20000410000 */
[----:B------:R-:W-:Y:S01]  /*0d00*/  FADD.FTZ R118, R119, R12 ;  /* 0x0000000c77767221 */ /* 0x000fe20000010000 */
[----:B------:R-:W-:Y:S01]  /*0d10*/  FMUL.FTZ R10, R10, UR33 ;  /* 0x000000210a0a7c20 */ /* 0x000fe20008410000 */
[----:B------:R-:W-:Y:S01]  /*0d20*/  FFMA.FTZ R119, R7, R12, R122 ;  /* 0x0000000c07777223 */ /* 0x000fe2000001007a */
[----:B------:R-:W-:Y:S01]  /*0d30*/  FMUL.FTZ R125, R125, UR33 ;  /* 0x000000217d7d7c20 */ /* 0x000fe20008410000 */
[----:B------:R-:W-:-:S02]  /*0d40*/  FADD.FTZ R121, R118, R13 ;  /* 0x0000000d76797221 */ /* 0x000fc40000010000 */
        /* <DEDUP_REMOVED lines=19> */
.L_x_4477:
[----:B------:R-:W-:Y:S05]  /*0e80*/  BSYNC.RECONVERGENT B1 ;  /* 0x0000000000017941 */ /* 0x000fea0003800200 */
.L_x_4476:
        /* <DEDUP_REMOVED lines=15> */
[--C-:B---3--:R-:W-:Y:S02]  /*0f80*/  HADD2.F32 R138, -RZ, R116.reuse.H0_H0 ;  /* 0x20000074ff8a7230 */ /* 0x108fe40000004100 */
[----:B------:R-:W-:Y:S02]  /*0f90*/  HADD2.F32 R116, -RZ, R116.H1_H1 ;  /* 0x30000074ff747230 */ /* 0x000fe40000004100 */
[----:B------:R-:W-:Y:S02]  /*0fa0*/  HADD2.F32 R144, -RZ, R118.H0_H0 ;  /* 0x20000076ff907230 */ /* 0x000fe40000004100 */
[--C-:B------:R-:W-:Y:S02]  /*0fb0*/  HADD2.F32 R148, -RZ, R119.reuse.H0_H0 ;  /* 0x20000077ff947230 */ /* 0x100fe40000004100 */
[----:B------:R-:W-:Y:S02]  /*0fc0*/  HADD2.F32 R150, -RZ, R119.H1_H1 ;  /* 0x30000077ff967230 */ /* 0x000fe40000004100 */
[----:B------:R-:W-:Y:S01]  /*0fd0*/  FADD.FTZ R129, -R151, R138 ;  /* 0x0000008a97817221 */ /* 0x000fe20000010100 */
[----:B------:R-:W-:-:S02]  /*0fe0*/  HADD2.F32 R142, -RZ, R117.H1_H1 ;  /* 0x30000075ff8e7230 */ /* 0x000fc40000004100 */
[----:B----4-:R-:W-:Y:S02]  /*0ff0*/  HADD2.F32 R119, -RZ, R120.H0_H0 ;  /* 0x20000078ff777230 */ /* 0x010fe40000004100 */
[C---:B------:R-:W-:Y:S01]  /*1000*/  FADD.FTZ R141, -R151.reuse, R144 ;  /* 0x00000090978d7221 */ /* 0x040fe20000010100 */
[----:B------:R-:W-:Y:S02]  /*1010*/  HADD2.F32 R146, -RZ, R118.H1_H1 ;  /* 0x30000076ff927230 */ /* 0x000fe40000004100 */
[C---:B------:R-:W-:Y:S01]  /*1020*/  FADD.FTZ R118, -R151.reuse, R116 ;  /* 0x0000007497767221 */ /* 0x040fe20000010100 */
[----:B------:R-:W-:Y:S02]  /*1030*/  HADD2.F32 R140, -RZ, R117.H0_H0 ;  /* 0x20000075ff8c7230 */ /* 0x000fe40000004100 */
[----:B------:R-:W-:Y:S01]  /*1040*/  FADD.FTZ R138, -R151, R142 ;  /* 0x0000008e978a7221 */ /* 0x000fe20000010100 */
[----:B------:R-:W-:Y:S02]  /*1050*/  HADD2.F32 R120, -RZ, R120.H1_H1 ;  /* 0x30000078ff787230 */ /* 0x000fe40000004100 */
[----:B------:R-:W-:Y:S01]  /*1060*/  FMUL.FTZ R129, R129, UR33 ;  /* 0x0000002181817c20 */ /* 0x000fe20008410000 */
[----:B0----5:R-:W-:Y:S01]  /*1070*/  FMUL.FTZ R136, R16, R119 ;  /* 0x0000007710887220 */ /* 0x021fe20000410000 */
[----:B------:R-:W-:-:S02]  /*1080*/  HADD2.F32 R139, -RZ, R121.H0_H0 ;  /* 0x20000079ff8b7230 */ /* 0x000fc40000004100 */
[----:B------:R-:W-:Y:S02]  /*1090*/  HADD2.F32 R142, -RZ, R121.H1_H1 ;  /* 0x30000079ff8e7230 */ /* 0x000fe40000004100 */
[----:B------:R-:W-:Y:S01]  /*10a0*/  FMUL.FTZ R130, R118, UR33 ;  /* 0x0000002176827c20 */ /* 0x000fe20008410000 */
[--C-:B------:R-:W-:Y:S02]  /*10b0*/  HADD2.F32 R121, -RZ, R122.reuse.H0_H0 ;  /* 0x2000007aff797230 */ /* 0x100fe40000004100 */
[----:B------:R-:W-:Y:S01]  /*10c0*/  FMUL.FTZ R141, R141, UR33 ;  /* 0x000000218d8d7c20 */ /* 0x000fe20008410000 */
[----:B------:R-:W-:Y:S01]  /*10d0*/  FADD.FTZ R131, -R151, R140 ;  /* 0x0000008c97837221 */ /* 0x000fe20000010100 */
[----:B------:R-:W-:Y:S01]  /*10e0*/  FADD.FTZ R72, R72, R119 ;  /* 0x0000007748487221 */ /* 0x000fe20000010000 */
[----:B------:R-:W-:Y:S01]  /*10f0*/  FFMA.FTZ R56, R129, R119, R56 ;  /* 0x0000007781387223 */ /* 0x000fe20000010038 */
        /* <DEDUP_REMOVED lines=49> */
.L_x_4475:
[----:B------:R-:W-:Y:S01]  /*1410*/  UISETP.GE.AND UP2, UPT, UR14, 0x1, UPT ;  /* 0x000000010e00788c */ /* 0x000fe2000bf46270 */
[----:B------:R-:W-:Y:S01]  /*1420*/  HFMA2 R151, -RZ, RZ, 0, 0 ;  /* 0x00000000ff977431 */ /* 0x000fe200000001ff */
        /* <DEDUP_REMOVED lines=24> */
.L_x_4481:
[----:B------:R-:W-:Y:S05]  /*15b0*/  BSYNC.RECONVERGENT B1 ;  /* 0x0000000000017941 */ /* 0x000fea0003800200 */
.L_x_4480:
[----:B------:R-:W-:Y:S01]  /*15c0*/  CS2R R152, SRZ ;  /* 0x0000000000987805 */ /* 0x000fe2000001ff00 */
[----:B------:R-:W-:Y:S06]  /*15d0*/  @!P1 BRA `(.L_x_4478) ;  /* 0x0000000000549947 */ /* 0x000fec0003800000 */
[----:B0-----:R-:W0:Y:S02]  /*15e0*/  LDC.64 R116, c[0x0][0x3b0] ;  /* 0x0000ec00ff747b82 */ /* 0x001e240000000a00 */
[----:B0-----:R-:W-:-:S05]  /*15f0*/  IMAD.WIDE.U32 R116, R151, 0x8, R116 ;  /* 0x0000000897747825 */ /* 0x001fca00078e0074 */
[----:B------:R1:W5:Y:S01]  /*1600*/  LDG.E.64 R132, desc[UR24][R116.64] ;  /* 0x0000001874847981 */ /* 0x000362000c1e1b00 */
[----:B------:R-:W-:Y:S05]  /*1610*/  BRA `(.L_x_4478) ;  /* 0x0000000000447947 */ /* 0x000fea0003800000 */
.L_x_4479:
        /* <DEDUP_REMOVED lines=17> */
.L_x_4478:
[----:B------:R-:W-:Y:S05]  /*1730*/  BSYNC.RECONVERGENT B0 ;  /* 0x0000000000007941 */ /* 0x000fea0003800200 */
.L_x_4474:
        /* <DEDUP_REMOVED lines=41> */
[----:B------:R-:W-:-:S05]  /*19d0*/  PLOP3.LUT P4, PT, PT, PT, UP2, 0x80, 0x8 ;  /* 0x000000000008781c */ /* 0x000fca0003f8f028 */
[----:B------:R-:W0:Y:S04]  /*19e0*/  LDS.128 R116, [R117] ;  /* 0x0000000075747984 */ /* 0x000e280000000c00 */
[----:B------:R-:W1:Y:S01]  /*19f0*/  LDS.128 R120, [R120] ;  /* 0x0000000078787984 */ /* 0x000e620000000c00 */
[----:B0-----:R-:W-:Y:S01]  /*1a00*/  FADD.FTZ R154, RZ, R117 ;  /* 0x00000075ff9a7221 */ /* 0x001fe20000010000 */
[----:B------:R-:W-:-:S03]  /*1a10*/  MOV R117, UR7 ;  /* 0x0000000700757c02 */ /* 0x000fc60008000f00 */
[----:B------:R-:W-:Y:S01]  /*1a20*/  FADD.FTZ R154, R119, R154 ;  /* 0x0000009a779a7221 */ /* 0x000fe20000010000 */
[----:B------:R-:W-:-:S03]  /*1a30*/  FADD.FTZ R119, RZ, R116 ;  /* 0x00000074ff777221 */ /* 0x000fc60000010000 */
[----:B-1----:R-:W-:Y:S01]  /*1a40*/  FADD.FTZ R154, R154, R121 ;  /* 0x000000799a9a7221 */ /* 0x002fe20000010000 */
[----:B------:R-:W-:Y:S01]  /*1a50*/  FADD.FTZ R119, R118, R119 ;  /* 0x0000007776777221 */ /* 0x000fe20000010000 */
[----:B------:R-:W-:Y:S02]  /*1a60*/  HFMA2 R121, -RZ, RZ, 0, 0 ;  /* 0x00000000ff797431 */ /* 0x000fe400000001ff */
[----:B------:R-:W-:Y:S01]  /*1a70*/  FADD.FTZ R123, R123, R154 ;  /* 0x0000009a7b7b7221 */ /* 0x000fe20000010000 */
[----:B------:R-:W-:-:S03]  /*1a80*/  FADD.FTZ R119, R119, R120 ;  /* 0x0000007877777221 */ /* 0x000fc60000010000 */
[----:B------:R-:W-:Y:S01]  /*1a90*/  FMUL.FTZ R123, R123, UR32 ;  /* 0x000000207b7b7c20 */ /* 0x000fe20008410000 */
[----:B------:R-:W-:Y:S01]  /*1aa0*/  FADD.FTZ R119, R122, R119 ;  /* 0x000000777a777221 */ /* 0x000fe20000010000 */
[----:B------:R-:W-:-:S03]  /*1ab0*/  @P4 LEA.HI.SX32 R121, R117, R0, 0x1d ;  /* 0x0000000075794211 */ /* 0x000fc600078feaff */
[----:B------:R-:W-:Y:S01]  /*1ac0*/  FMUL.FTZ R120, R119, UR32 ;  /* 0x0000002077787c20 */ /* 0x000fe20008410000 */
[----:B------:R-:W-:-:S04]  /*1ad0*/  R2UR UR10, R123 ;  /* 0x000000007b0a72ca */ /* 0x000fc800000e0000 */
        /* <DEDUP_REMOVED lines=8> */
.L_x_4484:
[----:B------:R-:W-:Y:S05]  /*1b60*/  BRA.U UP0, `(.L_x_4485) ;  /* 0x0000001100507547 */ /* 0x000fea000b800000 */
[----:B------:R-:W-:-:S04]  /*1b70*/  UISETP.NE.U32.AND UP0, UPT, UR4, URZ, UPT ;  /* 0x000000ff0400728c */ /* 0x000fc8000bf05070 */
[----:B------:R-:W-:-:S09]  /*1b80*/  UISETP.NE.AND.EX UP0, UPT, UR5, URZ, UPT, UP0 ;  /* 0x000000ff0500728c */ /* 0x000fd2000bf05300 */
[----:B------:R-:W-:Y:S05]  /*1b90*/  BRA.U UP0, `(.L_x_4486) ;  /* 0x0000000900287547 */ /* 0x000fea000b800000 */
[----:B------:R-:W-:Y:S05]  /*1ba0*/  BRA.U !UP2, `(.L_x_4487) ;  /* 0x000000010a407547 */ /* 0x000fea000b800000 */
[----:B------:R-:W-:Y:S01]  /*1bb0*/  FFMA.FTZ R117, R3, UR10, R120 ;  /* 0x0000000a03757c23 */ /* 0x000fe20008010078 */
[----:B------:R-:W-:Y:S02]  /*1bc0*/  ISETP.LT.AND P0, PT, RZ, UR34, PT ;  /* 0x00000022ff007c0c */ /* 0x000fe4000bf01270 */
[----:B-----5:R-:W-:Y:S01]  /*1bd0*/  LOP3.LUT P4, RZ, R134, 0xff, RZ, 0xc0, !PT ;  /* 0x000000ff86ff7812 */ /* 0x020fe2000788c0ff */
[----:B------:R-:W-:Y:S01]  /*1be0*/  FADD.FTZ R116, R8, -R117 ;  /* 0x8000007508747221 */ /* 0x000fe20000010000 */
[----:B------:R-:W-:-:S03]  /*1bf0*/  MOV R117, RZ ;  /* 0x000000ff00757202 */ /* 0x000fc60000000f00 */
[----:B------:R-:W-:-:S05]  /*1c00*/  FMUL.FTZ R116, R116, UR33 ;  /* 0x0000002174747c20 */ /* 0x000fca0008410000 */
[----:B------:R-:W-:-:S05]  /*1c10*/  FSEL R116, R116, RZ, P0 ;  /* 0x000000ff74747208 */ /* 0x000fca0000000000 */
[----:B------:R-:W-:-:S04]  /*1c20*/  FMUL.FTZ R116, R116, UR27 ;  /* 0x0000001b74747c20 */ /* 0x000fc80008410000 */
[----:B------:R-:W-:Y:S01]  /*1c30*/  FMUL.FTZ R119, R116, UR26 ;  /* 0x0000001a74777c20 */ /* 0x000fe20008410000 */
[----:B------:R-:W-:-:S03]  /*1c40*/  @P4 HADD2.F32 R116, -RZ, R104.H0_H0 ;  /* 0x20000068ff744230 */ /* 0x000fc60000004100 */
[----:B------:R-:W-:Y:S02]  /*1c50*/  FMUL.FTZ R118, R40, R119 ;  /* 0x0000007728767220 */ /* 0x000fe40000410000 */
[----:B------:R-:W-:-:S03]  /*1c60*/  @P4 FMUL.FTZ R117, R119, R116 ;  /* 0x0000007477754220 */ /* 0x000fc60000410000 */
[----:B------:R-:W-:Y:S01]  /*1c70*/  FSEL R118, R118, RZ, P4 ;  /* 0x000000ff76767208 */ /* 0x000fe20002000000 */
[----:B------:R-:W-:-:S03]  /*1c80*/  FADD.FTZ R80, R80, R117 ;  /* 0x0000007550507221 */ /* 0x000fc60000010000 */
[----:B------:R-:W-:-:S04]  /*1c90*/  F2FP.F16.F32.PACK_AB R118, RZ, R118 ;  /* 0x00000076ff76723e */ /* 0x000fc800000000ff */
[----:B------:R-:W-:-:S07]  /*1ca0*/  PRMT R108, R118, 0x7610, R108 ;  /* 0x00007610766c7816 */ /* 0x000fce000000006c */
.L_x_4487:
[----:B------:R-:W-:Y:S05]  /*1cb0*/  BRA.U !UP2, `(.L_x_4488) ;  /* 0x000000010a407547 */ /* 0x000fea000b800000 */
[----:B------:R-:W-:Y:S01]  /*1cc0*/  FFMA.FTZ R116, R6, UR10, R120 ;  /* 0x0000000a06747c23 */ /* 0x000fe20008010078 */
[----:B------:R-:W-:Y:S02]  /*1cd0*/  ISETP.LT.AND P4, PT, RZ, UR34, PT ;  /* 0x00000022ff007c0c */ /* 0x000fe4000bf81270 */
[----:B-----5:R-:W-:Y:S01]  /*1ce0*/  LOP3.LUT P0, RZ, R134, 0xff00, RZ, 0xc0, !PT ;  /* 0x0000ff0086ff7812 */ /* 0x020fe2000780c0ff */
[----:B------:R-:W-:-:S04]  /*1cf0*/  FADD.FTZ R116, R9, -R116 ;  /* 0x8000007409747221 */ /* 0x000fc80000010000 */
[----:B------:R-:W-:-:S05]  /*1d00*/  FMUL.FTZ R116, R116, UR33 ;  /* 0x0000002174747c20 */ /* 0x000fca0008410000 */
[----:B------:R-:W-:-:S03]  /*1d10*/  FSEL R116, R116, RZ, P4 ;  /* 0x000000ff74747208 */ /* 0x000fc60002000000 */
[----:B------:R-:W-:Y:S02]  /*1d20*/  @P0 HADD2.F32 R117, -RZ, R104.H1_H1 ;  /* 0x30000068ff750230 */ /* 0x000fe40000004100 */
[----:B------:R-:W-:-:S04]  /*1d30*/  FMUL.FTZ R116, R116, UR27 ;  /* 0x0000001b74747c20 */ /* 0x000fc80008410000 */
[----:B------:R-:W-:Y:S01]  /*1d40*/  FMUL.FTZ R122, R116, UR26 ;  /* 0x0000001a747a7c20 */ /* 0x000fe20008410000 */
[----:B------:R-:W-:-:S03]  /*1d50*/  HFMA2 R116, -RZ, RZ, 0, 0 ;  /* 0x00000000ff747431 */ /* 0x000fc600000001ff */
[----:B------:R-:W-:Y:S01]  /*1d60*/  FMUL.FTZ R118, R41, R122 ;  /* 0x0000007a29767220 */ /* 0x000fe20000410000 */
[----:B------:R-:W-:-:S04]  /*1d70*/  @P0 FMUL.FTZ R116, R122, R117 ;  /* 0x000000757a740220 */ /* 0x000fc80000410000 */
[----:B------:R-:W-:Y:S01]  /*1d80*/  FSEL R118, R118, RZ, P0 ;  /* 0x000000ff76767208 */ /* 0x000fe20000000000 */
[----:B------:R-:W-:-:S03]  /*1d90*/  FADD.FTZ R81, R81, R116 ;  /* 0x0000007451517221 */ /* 0x000fc60000010000 */
[----:B------:R-:W-:-:S04]  /*1da0*/  F2FP.F16.F32.PACK_AB R118, RZ, R118 ;  /* 0x00000076ff76723e */ /* 0x000fc800000000ff */
[----:B------:R-:W-:-:S07]  /*1db0*/  PRMT R108, R108, 0x5410, R118 ;  /* 0x000054106c6c7816 */ /* 0x000fce0000000076 */
.L_x_4488:
        /* <DEDUP_REMOVED lines=17> */
.L_x_4489:
        /* <DEDUP_REMOVED lines=17> */
.L_x_4490:
        /* <DEDUP_REMOVED lines=17> */
.L_x_4491:
        /* <DEDUP_REMOVED lines=17> */
.L_x_4492:
        /* <DEDUP_REMOVED lines=17> */
.L_x_4493:
[----:B------:R-:W-:Y:S05]  /*2310*/  BRA.U !UP2, `(.L_x_4494) ;  /* 0x000000190a987547 */ /* 0x000fea000b800000 */
[----:B------:R-:W-:Y:S01]  /*2320*/  FFMA.FTZ R116, R128, UR10, R120 ;  /* 0x0000000a80747c23 */ /* 0x000fe20008010078 */
[----:B------:R-:W-:Y:S02]  /*2330*/  ISETP.LT.AND P4, PT, RZ, UR34, PT ;  /* 0x00000022ff007c0c */ /* 0x000fe4000bf81270 */
[----:B-----5:R-:W-:Y:S01]  /*2340*/  ISETP.GE.U32.AND P0, PT, R134, RZ, PT ;  /* 0x000000ff8600720c */ /* 0x020fe20003f06070 */
[----:B------:R-:W-:-:S03]  /*2350*/  FADD.FTZ R116, R127, -R116 ;  /* 0x800000747f747221 */ /* 0x000fc60000010000 */
[----:B------:R-:W-:Y:S01]  /*2360*/  ISETP.GE.U32.AND.EX P0, PT, R135, 0x1000000, PT, P0 ;  /* 0x010000008700780c */ /* 0x000fe20003f06100 */
[----:B------:R-:W-:-:S05]  /*2370*/  FMUL.FTZ R116, R116, UR33 ;  /* 0x0000002174747c20 */ /* 0x000fca0008410000 */
[----:B------:R-:W-:-:S05]  /*2380*/  FSEL R116, R116, RZ, P4 ;  /* 0x000000ff74747208 */ /* 0x000fca0002000000 */
[----:B------:R-:W-:Y:S02]  /*2390*/  FMUL.FTZ R116, R116, UR27 ;  /* 0x0000001b74747c20 */ /* 0x000fe40008410000 */
[----:B------:R-:W-:Y:S02]  /*23a0*/  @P0 HADD2.F32 R117, -RZ, R107.H1_H1 ;  /* 0x3000006bff750230 */ /* 0x000fe40000004100 */
[----:B------:R-:W-:Y:S01]  /*23b0*/  FMUL.FTZ R122, R116, UR26 ;  /* 0x0000001a747a7c20 */ /* 0x000fe20008410000 */
[----:B------:R-:W-:-:S03]  /*23c0*/  HFMA2 R116, -RZ, RZ, 0, 0 ;  /* 0x00000000ff747431 */ /* 0x000fc600000001ff */
[----:B------:R-:W-:Y:S01]  /*23d0*/  FMUL.FTZ R118, R47, R122 ;  /* 0x0000007a2f767220 */ /* 0x000fe20000410000 */
[----:B------:R-:W-:-:S04]  /*23e0*/  @P0 FMUL.FTZ R116, R122, R117 ;  /* 0x000000757a740220 */ /* 0x000fc80000410000 */
[----:B------:R-:W-:Y:S01]  /*23f0*/  FSEL R118, R118, RZ, P0 ;  /* 0x000000ff76767208 */ /* 0x000fe20000000000 */
[----:B------:R-:W-:-:S03]  /*2400*/  FADD.FTZ R87, R87, R116 ;  /* 0x0000007457577221 */ /* 0x000fc60000010000 */
[----:B------:R-:W-:-:S04]  /*2410*/  F2FP.F16.F32.PACK_AB R118, RZ, R118 ;  /* 0x00000076ff76723e */ /* 0x000fc800000000ff */
[----:B------:R-:W-:Y:S01]  /*2420*/  PRMT R111, R111, 0x5410, R118 ;  /* 0x000054106f6f7816 */ /* 0x000fe20000000076 */
[----:B------:R-:W-:Y:S06]  /*2430*/  BRA `(.L_x_4494) ;  /* 0x0000001800507947 */ /* 0x000fec0003800000 */
.L_x_4486:
        /* <DEDUP_REMOVED lines=12> */
[----:B-----5:R-:W-:Y:S01]  /*2500*/  LOP3.LUT P4, RZ, R134, 0xff, RZ, 0xc0, !PT ;  /* 0x000000ff86ff7812 */ /* 0x020fe2000788c0ff */
[----:B------:R-:W-:-:S04]  /*2510*/  FMUL.FTZ R113, R114, UR27 ;  /* 0x0000001b72717c20 */ /* 0x000fc80008410000 */
[----:B------:R-:W-:Y:S01]  /*2520*/  FMUL.FTZ R115, R113, UR26 ;  /* 0x0000001a71737c20 */ /* 0x000fe20008410000 */
[----:B------:R-:W-:-:S03]  /*2530*/  MOV R113, RZ ;  /* 0x000000ff00717202 */ /* 0x000fc60000000f00 */
[----:B------:R-:W-:-:S04]  /*2540*/  FMUL.FTZ R114, R40, R115 ;  /* 0x0000007328727220 */ /* 0x000fc80000410000 */
[----:B------:R-:W-:Y:S01]  /*2550*/  @P4 HADD2.F32 R116, -RZ, R104.H0_H0 ;  /* 0x20000068ff744230 */ /* 0x000fe20000004100 */
[----:B------:R-:W-:-:S04]  /*2560*/  FSEL R114, R114, RZ, P4 ;  /* 0x000000ff72727208 */ /* 0x000fc80002000000 */
[----:B------:R-:W-:Y:S01]  /*2570*/  @P4 FMUL.FTZ R113, R116, R115 ;  /* 0x0000007374714220 */ /* 0x000fe20000410000 */
[----:B------:R-:W-:-:S03]  /*2580*/  F2FP.F16.F32.PACK_AB R114, RZ, R114 ;  /* 0x00000072ff72723e */ /* 0x000fc600000000ff */
[----:B------:R-:W-:Y:S01]  /*2590*/  FADD.FTZ R80, R80, R113 ;  /* 0x0000007150507221 */ /* 0x000fe20000010000 */
[----:B------:R-:W-:-:S07]  /*25a0*/  PRMT R108, R114, 0x7610, R108 ;  /* 0x00007610726c7816 */ /* 0x000fce000000006c */
.L_x_4495:
[----:B------:R-:W-:Y:S05]  /*25b0*/  BRA.U !UP2, `(.L_x_4496) ;  /* 0x000000010a2c7547 */ /* 0x000fea000b800000 */
[----:B-----5:R-:W-:Y:S01]  /*25c0*/  LOP3.LUT P4, RZ, R134, 0xff00, RZ, 0xc0, !PT ;  /* 0x0000ff0086ff7812 */ /* 0x020fe2000788c0ff */
[----:B------:R-:W-:Y:S01]  /*25d0*/  FMUL.FTZ R113, R117, UR27 ;  /* 0x0000001b75717c20 */ /* 0x000fe20008410000 */
[----:B------:R-:W-:-:S03]  /*25e0*/  HFMA2 R114, -RZ, RZ, 0, 0 ;  /* 0x00000000ff727431 */ /* 0x000fc600000001ff */
[----:B------:R-:W-:-:S04]  /*25f0*/  FMUL.FTZ R116, R113, UR26 ;  /* 0x0000001a71747c20 */ /* 0x000fc80008410000 */
[----:B------:R-:W-:-:S04]  /*2600*/  FMUL.FTZ R113, R41, R116 ;  /* 0x0000007429717220 */ /* 0x000fc80000410000 */
[----:B------:R-:W-:Y:S01]  /*2610*/  @P4 HADD2.F32 R115, -RZ, R104.H1_H1 ;  /* 0x30000068ff734230 */ /* 0x000fe20000004100 */
[----:B------:R-:W-:-:S04]  /*2620*/  FSEL R113, R113, RZ, P4 ;  /* 0x000000ff71717208 */ /* 0x000fc80002000000 */
[----:B------:R-:W-:Y:S01]  /*2630*/  @P4 FMUL.FTZ R114, R115, R116 ;  /* 0x0000007473724220 */ /* 0x000fe20000410000 */
[----:B------:R-:W-:-:S03]  /*2640*/  F2FP.F16.F32.PACK_AB R113, RZ, R113 ;  /* 0x00000071ff71723e */ /* 0x000fc600000000ff */
[----:B------:R-:W-:Y:S01]  /*2650*/  FADD.FTZ R81, R81, R114 ;  /* 0x0000007251517221 */ /* 0x000fe20000010000 */
[----:B------:R-:W-:-:S07]  /*2660*/  PRMT R108, R108, 0x5410, R113 ;  /* 0x000054106c6c7816 */ /* 0x000fce0000000071 */
.L_x_4496:
[--C-:B------:R-:W-:Y:S01]  /*2670*/  FFMA.FTZ R114, R10, UR10, R120.reuse ;  /* 0x0000000a0a727c23 */ /* 0x100fe20008010078 */
[--C-:B------:R-:W-:Y:S01]  /*2680*/  FFMA.FTZ R115, R11, UR10, R120.reuse ;  /* 0x0000000a0b737c23 */ /* 0x100fe20008010078 */
[----:B------:R-:W-:Y:S01]  /*2690*/  FFMA.FTZ R118, R124, UR10, R120 ;  /* 0x0000000a7c767c23 */ /* 0x000fe20008010078 */
[----:B------:R-:W-:Y:S01]  /*26a0*/  FADD.FTZ R113, R12, -R119 ;  /* 0x800000770c717221 */ /* 0x000fe20000010000 */
[----:B------:R-:W-:Y:S01]  /*26b0*/  FADD.FTZ R114, R13, -R114 ;  /* 0x800000720d727221 */ /* 0x000fe20000010000 */
[--C-:B------:R-:W-:Y:S01]  /*26c0*/  FFMA.FTZ R123, R125, UR10, R120.reuse ;  /* 0x0000000a7d7b7c23 */ /* 0x100fe20008010078 */
[----:B------:R-:W-:Y:S01]  /*26d0*/  FFMA.FTZ R122, R128, UR10, R120 ;  /* 0x0000000a807a7c23 */ /* 0x000fe20008010078 */
[----:B------:R-:W-:Y:S01]  /*26e0*/  FADD.FTZ R116, R14, -R115 ;  /* 0x800000730e747221 */ /* 0x000fe20000010000 */
[----:B------:R-:W-:Y:S01]  /*26f0*/  FADD.FTZ R117, R15, -R118 ;  /* 0x800000760f757221 */ /* 0x000fe20000010000 */
        /* <DEDUP_REMOVED lines=22> */
.L_x_4497:
        /* <DEDUP_REMOVED lines=12> */
.L_x_4498:
[----:B------:R-:W-:Y:S02]  /*2920*/  F2FP.F16.F32.PACK_AB R113, R143, R122 ;  /* 0x0000007a8f71723e */ /* 0x000fe400000000ff */
[----:B------:R-:W-:Y:S02]  /*2930*/  FSEL R115, R117, RZ, P0 ;  /* 0x000000ff75737208 */ /* 0x000fe40000000000 */
[----:B------:R-:W-:Y:S02]  /*2940*/  FSEL R116, R118, RZ, P0 ;  /* 0x000000ff76747208 */ /* 0x000fe40000000000 */
[----:B------:R-:W-:Y:S02]  /*2950*/  FSEL R117, R119, RZ, P0 ;  /* 0x000000ff77757208 */ /* 0x000fe40000000000 */
[----:B------:R-:W-:Y:S01]  /*2960*/  FSEL R122, R114, RZ, P0 ;  /* 0x000000ff727a7208 */ /* 0x000fe20000000000 */
[----:B------:R-:W-:Y:S06]  /*2970*/  BRA.U !UP2, `(.L_x_4499) ;  /* 0x000000010a2c7547 */ /* 0x000fec000b800000 */
[----:B-----5:R-:W-:Y:S01]  /*2980*/  LOP3.LUT P0, RZ, R135, 0xff, RZ, 0xc0, !PT ;  /* 0x000000ff87ff7812 */ /* 0x020fe2000780c0ff */
[----:B------:R-:W-:Y:S01]  /*2990*/  FMUL.FTZ R114, R122, UR27 ;  /* 0x0000001b7a727c20 */ /* 0x000fe20008410000 */
[----:B------:R-:W-:-:S03]  /*29a0*/  MOV R119, RZ ;  /* 0x000000ff00777202 */ /* 0x000fc60000000f00 */
[----:B------:R-:W-:-:S04]  /*29b0*/  FMUL.FTZ R123, R114, UR26 ;  /* 0x0000001a727b7c20 */ /* 0x000fc80008410000 */
[----:B------:R-:W-:-:S04]  /*29c0*/  FMUL.FTZ R114, R44, R123 ;  /* 0x0000007b2c727220 */ /* 0x000fc80000410000 */
[----:B------:R-:W-:Y:S01]  /*29d0*/  @P0 HADD2.F32 R118, -RZ, R106.H0_H0 ;  /* 0x2000006aff760230 */ /* 0x000fe20000004100 */
[----:B------:R-:W-:-:S04]  /*29e0*/  FSEL R114, R114, RZ, P0 ;  /* 0x000000ff72727208 */ /* 0x000fc80000000000 */
[----:B------:R-:W-:Y:S01]  /*29f0*/  @P0 FMUL.FTZ R119, R118, R123 ;  /* 0x0000007b76770220 */ /* 0x000fe20000410000 */
[----:B------:R-:W-:-:S03]  /*2a00*/  F2FP.F16.F32.PACK_AB R114, RZ, R114 ;  /* 0x00000072ff72723e */ /* 0x000fc600000000ff */
[----:B------:R-:W-:Y:S01]  /*2a10*/  FADD.FTZ R84, R84, R119 ;  /* 0x0000007754547221 */ /* 0x000fe20000010000 */
[----:B------:R-:W-:-:S07]  /*2a20*/  PRMT R110, R114, 0x7610, R110 ;  /* 0x00007610726e7816 */ /* 0x000fce000000006e */
.L_x_4499:
[----:B------:R-:W-:Y:S05]  /*2a30*/  BRA.U !UP2, `(.L_x_4500) ;  /* 0x000000010a2c7547 */ /* 0x000fea000b800000 */
[----:B-----5:R-:W-:Y:S01]  /*2a40*/  LOP3.LUT P0, RZ, R135, 0xff00, RZ, 0xc0, !PT ;  /* 0x0000ff0087ff7812 */ /* 0x020fe2000780c0ff */
[----:B------:R-:W-:-:S04]  /*2a50*/  FMUL.FTZ R114, R115, UR27 ;  /* 0x0000001b73727c20 */ /* 0x000fc80008410000 */
[----:B------:R-:W-:Y:S01]  /*2a60*/  FMUL.FTZ R142, R114, UR26 ;  /* 0x0000001a728e7c20 */ /* 0x000fe20008410000 */
[----:B------:R-:W-:-:S03]  /*2a70*/  HFMA2 R114, -RZ, RZ, 0, 0 ;  /* 0x00000000ff727431 */ /* 0x000fc600000001ff */
[----:B------:R-:W-:-:S04]  /*2a80*/  FMUL.FTZ R118, R45, R142 ;  /* 0x0000008e2d767220 */ /* 0x000fc80000410000 */
[----:B------:R-:W-:Y:S01]  /*2a90*/  @P0 HADD2.F32 R119, -RZ, R106.H1_H1 ;  /* 0x3000006aff770230 */ /* 0x000fe20000004100 */
[----:B------:R-:W-:-:S04]  /*2aa0*/  FSEL R118, R118, RZ, P0 ;  /* 0x000000ff76767208 */ /* 0x000fc80000000000 */
[----:B------:R-:W-:Y:S01]  /*2ab0*/  @P0 FMUL.FTZ R114, R119, R142 ;  /* 0x0000008e77720220 */ /* 0x000fe20000410000 */
[----:B------:R-:W-:-:S03]  /*2ac0*/  F2FP.F16.F32.PACK_AB R118, RZ, R118 ;  /* 0x00000076ff76723e */ /* 0x000fc600000000ff */
[----:B------:R-:W-:Y:S01]  /*2ad0*/  FADD.FTZ R85, R85, R114 ;  /* 0x0000007255557221 */ /* 0x000fe20000010000 */
[----:B------:R-:W-:-:S07]  /*2ae0*/  PRMT R110, R110, 0x5410, R118 ;  /* 0x000054106e6e7816 */ /* 0x000fce0000000076 */
.L_x_4500:
[----:B------:R-:W-:Y:S05]  /*2af0*/  BRA.U !UP2, `(.L_x_4501) ;  /* 0x000000010a2c7547 */ /* 0x000fea000b800000 */
        /* <DEDUP_REMOVED lines=11> */
.L_x_4501:
[----:B------:R-:W-:Y:S02]  /*2bb0*/  F2FP.F16.F32.PACK_AB R114, R115, R122 ;  /* 0x0000007a7372723e */ /* 0x000fe400000000ff */
[----:B------:R-:W-:Y:S01]  /*2bc0*/  F2FP.F16.F32.PACK_AB R115, R117, R116 ;  /* 0x000000747573723e */ /* 0x000fe200000000ff */
[----:B------:R-:W-:Y:S06]  /*2bd0*/  BRA.U !UP2, `(.L_x_4494) ;  /* 0x000000110a687547 */ /* 0x000fec000b800000 */
[----:B-----5:R-:W-:Y:S01]  /*2be0*/  ISETP.GE.U32.AND P0, PT, R134, RZ, PT ;  /* 0x000000ff8600720c */ /* 0x020fe20003f06070 */
[----:B------:R-:W-:Y:S01]  /*2bf0*/  FMUL.FTZ R117, R117, UR27 ;  /* 0x0000001b75757c20 */ /* 0x000fe20008410000 */
[----:B------:R-:W-:Y:S02]  /*2c00*/  HFMA2 R116, -RZ, RZ, 0, 0 ;  /* 0x00000000ff747431 */ /* 0x000fe400000001ff */
[----:B------:R-:W-:Y:S01]  /*2c10*/  ISETP.GE.U32.AND.EX P0, PT, R135, 0x1000000, PT, P0 ;  /* 0x010000008700780c */ /* 0x000fe20003f06100 */
[----:B------:R-:W-:-:S04]  /*2c20*/  FMUL.FTZ R118, R117, UR26 ;  /* 0x0000001a75767c20 */ /* 0x000fc80008410000 */
[----:B------:R-:W-:-:S05]  /*2c30*/  FMUL.FTZ R117, R47, R118 ;  /* 0x000000762f757220 */ /* 0x000fca0000410000 */
[----:B------:R-:W-:-:S03]  /*2c40*/  FSEL R117, R117, RZ, P0 ;  /* 0x000000ff75757208 */ /* 0x000fc60000000000 */
[----:B------:R-:W-:Y:S01]  /*2c50*/  @P0 HADD2.F32 R119, -RZ, R107.H1_H1 ;  /* 0x3000006bff770230 */ /* 0x000fe20000004100 */
[----:B------:R-:W-:-:S04]  /*2c60*/  F2FP.F16.F32.PACK_AB R117, RZ, R117 ;  /* 0x00000075ff75723e */ /* 0x000fc800000000ff */
[----:B------:R-:W-:Y:S01]  /*2c70*/  @P0 FMUL.FTZ R116, R119, R118 ;  /* 0x0000007677740220 */ /* 0x000fe20000410000 */
[----:B------:R-:W-:-:S03]  /*2c80*/  PRMT R111, R111, 0x5410, R117 ;  /* 0x000054106f6f7816 */ /* 0x000fc60000000075 */
[----:B------:R-:W-:Y:S01]  /*2c90*/  FADD.FTZ R87, R87, R116 ;  /* 0x0000007457577221 */ /* 0x000fe20000010000 */
[----:B------:R-:W-:Y:S06]  /*2ca0*/  BRA `(.L_x_4494) ;  /* 0x0000001000347947 */ /* 0x000fec0003800000 */
.L_x_4485:
        /* <DEDUP_REMOVED lines=9> */
[----:B------:R-:W-:Y:S01]  /*2d40*/  @P4 FFMA.FTZ R116, R117, UR33, R116 ;  /* 0x0000002175744c23 */ /* 0x000fe20008010074 */
[----:B------:R-:W-:-:S03]  /*2d50*/  MOV R117, RZ ;  /* 0x000000ff00757202 */ /* 0x000fc60000000f00 */
[----:B------:R-:W-:-:S03]  /*2d60*/  FMUL.FTZ R116, R116, UR27 ;  /* 0x0000001b74747c20 */ /* 0x000fc60008410000 */
[----:B------:R-:W-:Y:S02]  /*2d70*/  @P0 HADD2.F32 R118, -RZ, R104.H0_H0 ;  /* 0x20000068ff760230 */ /* 0x000fe40000004100 */
[----:B------:R-:W-:-:S04]  /*2d80*/  FMUL.FTZ R119, R116, UR26 ;  /* 0x0000001a74777c20 */ /* 0x000fc80008410000 */
[-C--:B------:R-:W-:Y:S01]  /*2d90*/  FMUL.FTZ R116, R40, R119.reuse ;  /* 0x0000007728747220 */ /* 0x080fe20000410000 */
[----:B------:R-:W-:-:S04]  /*2da0*/  @P0 FMUL.FTZ R117, R118, R119 ;  /* 0x0000007776750220 */ /* 0x000fc80000410000 */
[----:B------:R-:W-:Y:S01]  /*2db0*/  FSEL R116, R116, RZ, P0 ;  /* 0x000000ff74747208 */ /* 0x000fe20000000000 */
[----:B------:R-:W-:-:S03]  /*2dc0*/  FADD.FTZ R80, R80, R117 ;  /* 0x0000007550507221 */ /* 0x000fc60000010000 */
[----:B------:R-:W-:-:S04]  /*2dd0*/  F2FP.F16.F32.PACK_AB R116, RZ, R116 ;  /* 0x00000074ff74723e */ /* 0x000fc800000000ff */
[----:B------:R-:W-:-:S07]  /*2de0*/  PRMT R108, R116, 0x7610, R108 ;  /* 0x00007610746c7816 */ /* 0x000fce000000006c */
.L_x_4503:
[----:B------:R-:W-:Y:S05]  /*2df0*/  BRA.U !UP2, `(.L_x_4504) ;  /* 0x000000010a3c7547 */ /* 0x000fea000b800000 */
[----:B------:R-:W-:Y:S01]  /*2e00*/  @P4 FFMA.FTZ R118, R6, UR10, R120 ;  /* 0x0000000a06764c23 */ /* 0x000fe20008010078 */
[----:B-----5:R-:W-:Y:S01]  /*2e10*/  HADD2.F32 R116, -RZ, R96.H1_H1 ;  /* 0x30000060ff747230 */ /* 0x020fe20000004100 */
[----:B------:R-:W-:Y:S02]  /*2e20*/  LOP3.LUT P0, RZ, R134, 0xff00, RZ, 0xc0, !PT ;  /* 0x0000ff0086ff7812 */ /* 0x000fe4000780c0ff */
[----:B------:R-:W-:-:S04]  /*2e30*/  @P4 FADD.FTZ R117, R9, -R118 ;  /* 0x8000007609754221 */ /* 0x000fc80000010000 */
[----:B------:R-:W-:-:S04]  /*2e40*/  @P4 FFMA.FTZ R116, R117, UR33, R116 ;  /* 0x0000002175744c23 */ /* 0x000fc80008010074 */
[----:B------:R-:W-:-:S03]  /*2e50*/  FMUL.FTZ R116, R116, UR27 ;  /* 0x0000001b74747c20 */ /* 0x000fc60008410000 */
[----:B------:R-:W-:Y:S02]  /*2e60*/  @P0 HADD2.F32 R119, -RZ, R104.H1_H1 ;  /* 0x30000068ff770230 */ /* 0x000fe40000004100 */
[----:B------:R-:W-:Y:S01]  /*2e70*/  FMUL.FTZ R118, R116, UR26 ;  /* 0x0000001a74767c20 */ /* 0x000fe20008410000 */
[----:B------:R-:W-:-:S03]  /*2e80*/  HFMA2 R116, -RZ, RZ, 0, 0 ;  /* 0x00000000ff747431 */ /* 0x000fc600000001ff */
[-C--:B------:R-:W-:Y:S01]  /*2e90*/  FMUL.FTZ R117, R41, R118.reuse ;  /* 0x0000007629757220 */ /* 0x080fe20000410000 */
[----:B------:R-:W-:-:S04]  /*2ea0*/  @P0 FMUL.FTZ R116, R119, R118 ;  /* 0x0000007677740220 */ /* 0x000fc80000410000 */
[----:B------:R-:W-:Y:S01]  /*2eb0*/  FSEL R117, R117, RZ, P0 ;  /* 0x000000ff75757208 */ /* 0x000fe20000000000 */
[----:B------:R-:W-:-:S03]  /*2ec0*/  FADD.FTZ R81, R81, R116 ;  /* 0x0000007451517221 */ /* 0x000fc60000010000 */
[----:B------:R-:W-:-:S04]  /*2ed0*/  F2FP.F16.F32.PACK_AB R117, RZ, R117 ;  /* 0x00000075ff75723e */ /* 0x000fc800000000ff */
[----:B------:R-:W-:-:S07]  /*2ee0*/  PRMT R108, R108, 0x5410, R117 ;  /* 0x000054106c6c7816 */ /* 0x000fce0000000075 */
.L_x_4504:
[----:B------:R-:W-:Y:S05]  /*2ef0*/  BRA.U !UP2, `(.L_x_4505) ;  /* 0x000000010a3c7547 */ /* 0x000fea000b800000 */
        /* <DEDUP_REMOVED lines=15> */
.L_x_4505:
        /* <DEDUP_REMOVED lines=16> */
.L_x_4506:
        /* <DEDUP_REMOVED lines=16> */
.L_x_4507:
        /* <DEDUP_REMOVED lines=16> */
.L_x_4508:
        /* <DEDUP_REMOVED lines=16> */
.L_x_4509:
[----:B------:R-:W-:Y:S05]  /*33f0*/  BRA.U !UP2, `(.L_x_4494) ;  /* 0x000000090a607547 */ /* 0x000fea000b800000 */
[----:B------:R-:W-:Y:S01]  /*3400*/  @P4 FFMA.FTZ R118, R128, UR10, R120 ;  /* 0x0000000a80764c23 */ /* 0x000fe20008010078 */
[----:B-----5:R-:W-:Y:S01]  /*3410*/  HADD2.F32 R116, -RZ, R99.H1_H1 ;  /* 0x30000063ff747230 */ /* 0x020fe20000004100 */
[----:B------:R-:W-:Y:S02]  /*3420*/  ISETP.GE.U32.AND P0, PT, R134, RZ, PT ;  /* 0x000000ff8600720c */ /* 0x000fe40003f06070 */
[----:B------:R-:W-:Y:S02]  /*3430*/  @P4 FADD.FTZ R117, R127, -R118 ;  /* 0x800000767f754221 */ /* 0x000fe40000010000 */
[----:B------:R-:W-:Y:S02]  /*3440*/  ISETP.GE.U32.AND.EX P0, PT, R135, 0x1000000, PT, P0 ;  /* 0x010000008700780c */ /* 0x000fe40003f06100 */
[----:B------:R-:W-:-:S04]  /*3450*/  @P4 FFMA.FTZ R116, R117, UR33, R116 ;  /* 0x0000002175744c23 */ /* 0x000fc80008010074 */
[----:B------:R-:W-:-:S04]  /*3460*/  FMUL.FTZ R116, R116, UR27 ;  /* 0x0000001b74747c20 */ /* 0x000fc80008410000 */
[----:B------:R-:W-:Y:S01]  /*3470*/  FMUL.FTZ R118, R116, UR26 ;  /* 0x0000001a74767c20 */ /* 0x000fe20008410000 */
[----:B------:R-:W-:Y:S02]  /*3480*/  HFMA2 R116, -RZ, RZ, 0, 0 ;  /* 0x00000000ff747431 */ /* 0x000fe400000001ff */
[----:B------:R-:W-:Y:S02]  /*3490*/  @P0 HADD2.F32 R119, -RZ, R107.H1_H1 ;  /* 0x3000006bff770230 */ /* 0x000fe40000004100 */
[----:B------:R-:W-:-:S03]  /*34a0*/  FMUL.FTZ R117, R47, R118 ;  /* 0x000000762f757220 */ /* 0x000fc60000410000 */
[----:B------:R-:W-:Y:S02]  /*34b0*/  @P0 FMUL.FTZ R116, R119, R118 ;  /* 0x0000007677740220 */ /* 0x000fe40000410000 */
[----:B------:R-:W-:Y:S02]  /*34c0*/  FSEL R117, R117, RZ, P0 ;  /* 0x000000ff75757208 */ /* 0x000fe40000000000 */
[----:B------:R-:W-:Y:S02]  /*34d0*/  FADD.FTZ R87, R87, R116 ;  /* 0x0000007457577221 */ /* 0x000fe40000010000 */
[----:B------:R-:W-:-:S04]  /*34e0*/  F2FP.F16.F32.PACK_AB R117, RZ, R117 ;  /* 0x00000075ff75723e */ /* 0x000fc800000000ff */
[----:B------:R-:W-:Y:S01]  /*34f0*/  PRMT R111, R111, 0x5410, R117 ;  /* 0x000054106f6f7816 */ /* 0x000fe20000000075 */
[----:B------:R-:W-:Y:S06]  /*3500*/  BRA `(.L_x_4494) ;  /* 0x00000008001c7947 */ /* 0x000fec0003800000 */
.L_x_4502:
[----:B------:R-:W-:Y:S01]  /*3510*/  PLOP3.LUT P4, PT, PT, PT, UP1, 0x80, 0x8 ;  /* 0x000000000008781c */ /* 0x000fe20003f8f018 */
[--C-:B-----5:R-:W-:Y:S01]  /*3520*/  HADD2.F32 R123, -RZ, R96.reuse.H0_H0 ;  /* 0x20000060ff7b7230 */ /* 0x120fe20000004100 */
[----:B------:R-:W-:Y:S01]  /*3530*/  ISETP.LT.AND P0, PT, RZ, UR34, PT ;  /* 0x00000022ff007c0c */ /* 0x000fe2000bf01270 */
[----:B------:R-:W-:Y:S02]  /*3540*/  HADD2.F32 R122, -RZ, R96.H1_H1 ;  /* 0x30000060ff7a7230 */ /* 0x000fe40000004100 */
[--C-:B------:R-:W-:Y:S02]  /*3550*/  HADD2.F32 R119, -RZ, R97.reuse.H0_H0 ;  /* 0x20000061ff777230 */ /* 0x100fe40000004100 */
[----:B------:R-:W-:Y:S02]  /*3560*/  HADD2.F32 R114, -RZ, R98.H0_H0 ;  /* 0x20000062ff727230 */ /* 0x000fe40000004100 */
[----:B------:R-:W-:-:S04]  /*3570*/  HADD2.F32 R118, -RZ, R97.H1_H1 ;  /* 0x30000061ff767230 */ /* 0x000fc80000004100 */
[--C-:B------:R-:W-:Y:S02]  /*3580*/  @P4 FFMA.FTZ R113, R3, UR10, R120.reuse ;  /* 0x0000000a03714c23 */ /* 0x100fe40008010078 */
[--C-:B------:R-:W-:Y:S01]  /*3590*/  @P0 FFMA.FTZ R115, R7, UR10, R120.reuse ;  /* 0x0000000a07730c23 */ /* 0x100fe20008010078 */
[--C-:B------:R-:W-:Y:S01]  /*35a0*/  @P0 FFMA.FTZ R117, R11, UR10, R120.reuse ;  /* 0x0000000a0b750c23 */ /* 0x100fe20008010078 */
[----:B------:R-:W-:Y:S01]  /*35b0*/  @P4 FADD.FTZ R112, R8, -R113 ;  /* 0x8000007108704221 */ /* 0x000fe20000010000 */
[--C-:B------:R-:W-:Y:S01]  /*35c0*/  @P0 FFMA.FTZ R116, R10, UR10, R120.reuse ;  /* 0x0000000a0a740c23 */ /* 0x100fe20008010078 */
[--C-:B------:R-:W-:Y:S01]  /*35d0*/  @P0 FFMA.FTZ R152, R128, UR10, R120.reuse ;  /* 0x0000000a80980c23 */ /* 0x100fe20008010078 */
[----:B------:R-:W-:Y:S01]  /*35e0*/  @P0 FADD.FTZ R117, R14, -R117 ;  /* 0x800000750e750221 */ /* 0x000fe20000010000 */
[----:B------:R-:W-:Y:S01]  /*35f0*/  @P4 FFMA.FTZ R123, R112, UR33, R123 ;  /* 0x00000021707b4c23 */ /* 0x000fe2000801007b */
[----:B------:R-:W-:Y:S02]  /*3600*/  @P0 FFMA.FTZ R112, R6, UR10, R120 ;  /* 0x0000000a06700c23 */ /* 0x000fe40008010078 */
[----:B------:R-:W-:Y:S01]  /*3610*/  @P0 FFMA.FTZ R114, R117, UR33, R114 ;  /* 0x0000002175720c23 */ /* 0x000fe20008010072 */
[----:B------:R-:W-:-:S02]  /*3620*/  HADD2.F32 R117, -RZ, R98.H1_H1 ;  /* 0x30000062ff757230 */ /* 0x000fc40000004100 */
[----:B------:R-:W-:Y:S01]  /*3630*/  @P0 FADD.FTZ R113, R9, -R112 ;  /* 0x8000007009710221 */ /* 0x000fe20000010000 */
[----:B------:R-:W-:Y:S01]  /*3640*/  @P0 FADD.FTZ R112, R12, -R115 ;  /* 0x800000730c700221 */ /* 0x000fe20000010000 */
[----:B------:R-:W-:Y:S01]  /*3650*/  @P0 FADD.FTZ R115, R13, -R116 ;  /* 0x800000740d730221 */ /* 0x000fe20000010000 */
[--C-:B------:R-:W-:Y:S02]  /*3660*/  HADD2.F32 R116, -RZ, R99.reuse.H1_H1 ;  /* 0x30000063ff747230 */ /* 0x100fe40000004100 */
[----:B------:R-:W-:Y:S01]  /*3670*/  @P0 FFMA.FTZ R122, R113, UR33, R122 ;  /* 0x00000021717a0c23 */ /* 0x000fe2000801007a */
[----:B------:R-:W-:Y:S01]  /*3680*/  @P0 FFMA.FTZ R119, R112, UR33, R119 ;  /* 0x0000002170770c23 */ /* 0x000fe20008010077 */
[--C-:B------:R-:W-:Y:S01]  /*3690*/  @P0 FFMA.FTZ R113, R125, UR10, R120.reuse ;  /* 0x0000000a7d710c23 */ /* 0x100fe20008010078 */
[----:B------:R-:W-:Y:S01]  /*36a0*/  @P0 FFMA.FTZ R112, R124, UR10, R120 ;  /* 0x0000000a7c700c23 */ /* 0x000fe20008010078 */
[----:B------:R-:W-:Y:S01]  /*36b0*/  @P0 FFMA.FTZ R118, R115, UR33, R118 ;  /* 0x0000002173760c23 */ /* 0x000fe20008010076 */
[----:B------:R-:W-:-:S02]  /*36c0*/  HADD2.F32 R115, -RZ, R99.H0_H0 ;  /* 0x20000063ff737230 */ /* 0x000fc40000004100 */
[----:B------:R-:W-:Y:S01]  /*36d0*/  @P0 FADD.FTZ R142, R126, -R113 ;  /* 0x800000717e8e0221 */ /* 0x000fe20000010000 */
[----:B------:R-:W-:Y:S01]  /*36e0*/  @P0 FADD.FTZ R112, R15, -R112 ;  /* 0x800000700f700221 */ /* 0x000fe20000010000 */
[----:B------:R-:W-:Y:S02]  /*36f0*/  @P0 FADD.FTZ R113, R127, -R152 ;  /* 0x800000987f710221 */ /* 0x000fe40000010000 */
[----:B------:R-:W-:Y:S01]  /*3700*/  @P0 FFMA.FTZ R115, R142, UR33, R115 ;  /* 0x000000218e730c23 */ /* 0x000fe20008010073 */
[----:B------:R-:W-:Y:S01]  /*3710*/  @P0 FFMA.FTZ R117, R112, UR33, R117 ;  /* 0x0000002170750c23 */ /* 0x000fe20008010075 */
[----:B------:R-:W-:Y:S01]  /*3720*/  @P0 FFMA.FTZ R116, R113, UR33, R116 ;  /* 0x0000002171740c23 */ /* 0x000fe20008010074 */
[----:B------:R-:W-:Y:S02]  /*3730*/  F2FP.F16.F32.PACK_AB R112, R122, R123 ;  /* 0x0000007b7a70723e */ /* 0x000fe400000000ff */
[----:B------:R-:W-:Y:S01]  /*3740*/  F2FP.F16.F32.PACK_AB R113, R118, R119 ;  /* 0x000000777671723e */ /* 0x000fe200000000ff */
[----:B------:R-:W-:Y:S06]  /*3750*/  BRA.U !UP2, `(.L_x_4510) ;  /* 0x000000010a2c7547 */ /* 0x000fec000b800000 */
[----:B------:R-:W-:Y:S01]  /*3760*/  LOP3.LUT P0, RZ, R134, 0xff, RZ, 0xc0, !PT ;  /* 0x000000ff86ff7812 */ /* 0x000fe2000780c0ff */
        /* <DEDUP_REMOVED lines=10> */
.L_x_4510:
[----:B------:R-:W-:Y:S05]  /*3810*/  BRA.U !UP2, `(.L_x_4511) ;  /* 0x000000010a2c7547 */ /* 0x000fea000b800000 */
[----:B------:R-:W-:Y:S01]  /*3820*/  LOP3.LUT P0, RZ, R134, 0xff00, RZ, 0xc0, !PT ;  /* 0x0000ff0086ff7812 */ /* 0x000fe2000780c0ff */
        /* <DEDUP_REMOVED lines=10> */
.L_x_4511:
[----:B------:R-:W-:Y:S05]  /*38d0*/  BRA.U !UP2, `(.L_x_4512) ;  /* 0x000000010a2c7547 */ /* 0x000fea000b800000 */
        /* <DEDUP_REMOVED lines=11> */
.L_x_4512:
        /* <DEDUP_REMOVED lines=12> */
.L_x_4513:
[----:B------:R-:W-:Y:S05]  /*3a50*/  BRA.U !UP2, `(.L_x_4514) ;  /* 0x000000010a2c7547 */ /* 0x000fea000b800000 */
[----:B------:R-:W-:Y:S01]  /*3a60*/  LOP3.LUT P0, RZ, R135, 0xff, RZ, 0xc0, !PT ;  /* 0x000000ff87ff7812 */ /* 0x000fe2000780c0ff */
        /* <DEDUP_REMOVED lines=10> */
.L_x_4514:
        /* <DEDUP_REMOVED lines=12> */
.L_x_4515:
        /* <DEDUP_REMOVED lines=12> */
.L_x_4516:
[----:B------:R-:W-:Y:S02]  /*3c90*/  F2FP.F16.F32.PACK_AB R114, R117, R114 ;  /* 0x000000727572723e */ /* 0x000fe400000000ff */
[----:B------:R-:W-:Y:S01]  /*3ca0*/  F2FP.F16.F32.PACK_AB R115, R116, R115 ;  /* 0x000000737473723e */ /* 0x000fe200000000ff */
        /* <DEDUP_REMOVED lines=8> */
[----:B------:R-:W-:Y:S01]  /*3d30*/  @P0 HADD2.F32 R119, -RZ, R107.H1_H1 ;  /* 0x3000006bff770230 */ /* 0x000fe20000004100 */
[----:B------:R-:W-:-:S04]  /*3d40*/  F2FP.F16.F32.PACK_AB R117, RZ, R117 ;  /* 0x00000075ff75723e */ /* 0x000fc800000000ff */
[----:B------:R-:W-:Y:S01]  /*3d50*/  @P0 FMUL.FTZ R116, R119, R118 ;  /* 0x0000007677740220 */ /* 0x000fe20000410000 */
[----:B------:R-:W-:-:S03]  /*3d60*/  PRMT R111, R111, 0x5410, R117 ;  /* 0x000054106f6f7816 */ /* 0x000fc60000000075 */
[----:B------:R-:W-:-:S07]  /*3d70*/  FADD.FTZ R87, R87, R116 ;  /* 0x0000007457577221 */ /* 0x000fce0000010000 */
.L_x_4494:
        /* <DEDUP_REMOVED lines=12> */
.L_x_4483:
[----:B------:R-:W-:Y:S05]  /*3e40*/  BSYNC.RECONVERGENT B0 ;  /* 0x0000000000007941 */ /* 0x000fea0003800200 */
.L_x_4482:
        /* <DEDUP_REMOVED lines=8> */
.L_x_4519:
        /* <DEDUP_REMOVED lines=52> */
.L_x_4522:
[----:B------:R-:W-:Y:S05]  /*4210*/  BRA.U !UP2, `(.L_x_4523) ;  /* 0x000000010a2c7547 */ /* 0x000fea000b800000 */
[----:B------:R-:W-:Y:S01]  /*4220*/  LOP3.LUT P4, RZ, R132, 0xff00, RZ, 0xc0, !PT ;  /* 0x0000ff0084ff7812 */ /* 0x000fe2000788c0ff */
        /* <DEDUP_REMOVED lines=10> */
.L_x_4523:
        /* <DEDUP_REMOVED lines=12> */
.L_x_4524:
        /* <DEDUP_REMOVED lines=12> */
.L_x_4525:
        /* <DEDUP_REMOVED lines=12> */
.L_x_4526:
        /* <DEDUP_REMOVED lines=12> */
.L_x_4527:
        /* <DEDUP_REMOVED lines=12> */
.L_x_4528:
        /* <DEDUP_REMOVED lines=16> */
.L_x_4521:
[----:B------:R-:W-:Y:S01]  /*4790*/  ISETP.LT.AND P5, PT, RZ, UR34, PT ;  /* 0x00000022ff007c0c */ /* 0x000fe2000bfa1270 */
[----:B------:R-:W-:-:S12]  /*47a0*/  BRA.U !UP2, `(.L_x_4530) ;  /* 0x000000010a3c7547 */ /* 0x000fd8000b800000 */
[----:B0-----:R-:W-:Y:S01]  /*47b0*/  @P5 FFMA.FTZ R117, R129, UR10, R120 ;  /* 0x0000000a81755c23 */ /* 0x001fe20008010078 */
        /* <DEDUP_REMOVED lines=14> */
.L_x_4530:
[----:B------:R-:W-:Y:S05]  /*48a0*/  BRA.U !UP2, `(.L_x_4531) ;  /* 0x000000010a3c7547 */ /* 0x000fea000b800000 */
[----:B0-----:R-:W-:Y:S01]  /*48b0*/  @P5 FFMA.FTZ R118, R130, UR10, R120 ;  /* 0x0000000a82765c23 */ /* 0x001fe20008010078 */
        /* <DEDUP_REMOVED lines=14> */
.L_x_4531:
[----:B------:R-:W-:Y:S05]  /*49a0*/  BRA.U !UP2, `(.L_x_4532) ;  /* 0x000000010a3c7547 */ /* 0x000fea000b800000 */
        /* <DEDUP_REMOVED lines=15> */
.L_x_4532:
        /* <DEDUP_REMOVED lines=16> */
.L_x_4533:
        /* <DEDUP_REMOVED lines=16> */
.L_x_4534:
        /* <DEDUP_REMOVED lines=16> */
.L_x_4535:
        /* <DEDUP_REMOVED lines=16> */
.L_x_4536:
[----:B------:R-:W-:Y:S05]  /*4ea0*/  BRA.U !UP2, `(.L_x_4529) ;  /* 0x000000110a947547 */ /* 0x000fea000b800000 */
[----:B------:R-:W-:Y:S01]  /*4eb0*/  @P5 FFMA.FTZ R120, R150, UR10, R120 ;  /* 0x0000000a96785c23 */ /* 0x000fe20008010078 */
[----:B0----5:R-:W-:Y:S01]  /*4ec0*/  HADD2.F32 R116, -RZ, R103.H1_H1 ;  /* 0x30000067ff747230 */ /* 0x021fe20000004100 */
        /* <DEDUP_REMOVED lines=15> */
.L_x_4520:
        /* <DEDUP_REMOVED lines=27> */
.L_x_4538:
        /* <DEDUP_REMOVED lines=12> */
.L_x_4539:
        /* <DEDUP_REMOVED lines=31> */
.L_x_4540:
        /* <DEDUP_REMOVED lines=12> */
.L_x_4541:
[----:B------:R-:W-:Y:S02]  /*54e0*/  FSEL R114, R115, RZ, P4 ;  /* 0x000000ff73727208 */ /* 0x000fe40002000000 */
[----:B------:R-:W-:Y:S02]  /*54f0*/  F2FP.F16.F32.PACK_AB R113, R120, R119 ;  /* 0x000000777871723e */ /* 0x000fe400000000ff */
[----:B------:R-:W-:Y:S02]  /*5500*/  FSEL R115, R116, RZ, P4 ;  /* 0x000000ff74737208 */ /* 0x000fe40002000000 */
[----:B------:R-:W-:Y:S02]  /*5510*/  FSEL R116, R118, RZ, P4 ;  /* 0x000000ff76747208 */ /* 0x000fe40002000000 */
        /* <DEDUP_REMOVED lines=13> */
.L_x_4542:
        /* <DEDUP_REMOVED lines=12> */
.L_x_4543:
[----:B------:R-:W-:Y:S05]  /*56b0*/  BRA.U !UP2, `(.L_x_4544) ;  /* 0x000000010a2c7547 */ /* 0x000fea000b800000 */
        /* <DEDUP_REMOVED lines=11> */
.L_x_4544:
[----:B------:R-:W-:Y:S02]  /*5770*/  F2FP.F16.F32.PACK_AB R114, R114, R119 ;  /* 0x000000777272723e */ /* 0x000fe400000000ff */
[----:B------:R-:W-:Y:S01]  /*5780*/  F2FP.F16.F32.PACK_AB R115, R116, R115 ;  /* 0x000000737473723e */ /* 0x000fe200000000ff */
[----:B------:R-:W-:Y:S06]  /*5790*/  BRA.U !UP2, `(.L_x_4529) ;  /* 0x000000090a587547 */ /* 0x000fec000b800000 */
[----:B-----5:R-:W-:Y:S01]  /*57a0*/  ISETP.GE.U32.AND P4, PT, R132, RZ, PT ;  /* 0x000000ff8400720c */ /* 0x020fe20003f86070 */
        /* <DEDUP_REMOVED lines=12> */
.L_x_4537:
[----:B------:R-:W-:Y:S05]  /*5870*/  BRA.U !UP2, `(.L_x_4545) ;  /* 0x000000010a407547 */ /* 0x000fea000b800000 */
[----:B------:R-:W-:Y:S01]  /*5880*/  FFMA.FTZ R117, R129, UR10, R120 ;  /* 0x0000000a81757c23 */ /* 0x000fe20008010078 */
[----:B------:R-:W-:Y:S02]  /*5890*/  ISETP.LT.AND P4, PT, RZ, UR34, PT ;  /* 0x00000022ff007c0c */ /* 0x000fe4000bf81270 */
[----:B-----5:R-:W-:Y:S01]  /*58a0*/  LOP3.LUT P5, RZ, R132, 0xff, RZ, 0xc0, !PT ;  /* 0x000000ff84ff7812 */ /* 0x020fe200078ac0ff */
[----:B------:R-:W-:Y:S01]  /*58b0*/  FADD.FTZ R116, R136, -R117 ;  /* 0x8000007588747221 */ /* 0x000fe20000010000 */
[----:B------:R-:W-:-:S03]  /*58c0*/  MOV R117, RZ ;  /* 0x000000ff00757202 */ /* 0x000fc60000000f00 */
[----:B------:R-:W-:-:S05]  /*58d0*/  FMUL.FTZ R116, R116, UR33 ;  /* 0x0000002174747c20 */ /* 0x000fca0008410000 */
[----:B------:R-:W-:-:S03]  /*58e0*/  FSEL R116, R116, RZ, P4 ;  /* 0x000000ff74747208 */ /* 0x000fc60002000000 */
[----:B------:R-:W-:Y:S02]  /*58f0*/  @P5 HADD2.F32 R118, -RZ, R104.H0_H0 ;  /* 0x20000068ff765230 */ /* 0x000fe40000004100 */
[----:B------:R-:W-:-:S04]  /*5900*/  FMUL.FTZ R116, R116, UR27 ;  /* 0x0000001b74747c20 */ /* 0x000fc80008410000 */
[----:B------:R-:W-:-:S04]  /*5910*/  FMUL.FTZ R119, R116, UR26 ;  /* 0x0000001a74777c20 */ /* 0x000fc80008410000 */
[-C--:B------:R-:W-:Y:S01]  /*5920*/  FMUL.FTZ R116, R24, R119.reuse ;  /* 0x0000007718747220 */ /* 0x080fe20000410000 */
[----:B------:R-:W-:-:S04]  /*5930*/  @P5 FMUL.FTZ R117, R118, R119 ;  /* 0x0000007776755220 */ /* 0x000fc80000410000 */
[----:B------:R-:W-:Y:S01]  /*5940*/  FSEL R116, R116, RZ, P5 ;  /* 0x000000ff74747208 */ /* 0x000fe20002800000 */
[----:B------:R-:W-:-:S03]  /*5950*/  FADD.FTZ R88, R88, R117 ;  /* 0x0000007558587221 */ /* 0x000fc60000010000 */
[----:B------:R-:W-:-:S04]  /*5960*/  F2FP.F16.F32.PACK_AB R116, RZ, R116 ;  /* 0x00000074ff74723e */ /* 0x000fc800000000ff */
[----:B------:R-:W-:-:S07]  /*5970*/  PRMT R108, R116, 0x7610, R108 ;  /* 0x00007610746c7816 */ /* 0x000fce000000006c */
.L_x_4545:
        /* <DEDUP_REMOVED lines=17> */
.L_x_4546:
        /* <DEDUP_REMOVED lines=17> */
.L_x_4547:
        /* <DEDUP_REMOVED lines=17> */
.L_x_4548:
        /* <DEDUP_REMOVED lines=17> */
.L_x_4549:
        /* <DEDUP_REMOVED lines=17> */
.L_x_4550:
        /* <DEDUP_REMOVED lines=17> */
.L_x_4551:
        /* <DEDUP_REMOVED lines=18> */
.L_x_4529:
[----:B0-----:R-:W0:Y:S01]  /*6100*/  @P0 LDC.64 R118, c[0x0][0x478] ;  /* 0x00011e00ff760b82 */ /* 0x001e220000000a00 */
[----:B------:R-:W1:Y:S01]  /*6110*/  @UP2 LDCU.64 UR8, c[0x0][0x468] ;  /* 0x00008d00ff0827ac */ /* 0x000e620008000a00 */
[----:B------:R-:W-:Y:S02]  /*6120*/  PLOP3.LUT P4, PT, PT, PT, UP2, 0x80, 0x8 ;  /* 0x000000000008781c */ /* 0x000fe40003f8f028 */
[----:B------:R-:W-:-:S11]  /*6130*/  MOV R116, 0x10 ;  /* 0x0000001000747802 */ /* 0x000fd60000000f00 */
[----:B-1----:R-:W-:-:S04]  /*6140*/  @P4 IMAD.WIDE.U32 R116, R121, R116, UR8 ;  /* 0x0000000879744e25 */ /* 0x002fc8000f8e0074 */
[----:B0-----:R-:W-:-:S05]  /*6150*/  @P0 IMAD.WIDE.U32 R118, R5, 0x10, R118 ;  /* 0x0000001005760825 */ /* 0x001fca00078e0076 */
[----:B------:R1:W-:Y:S04]  /*6160*/  @P0 STG.E.128 desc[UR24][R118.64], R112 ;  /* 0x0000007076000986 */ /* 0x0003e8000c101d18 */
[----:B------:R1:W-:Y:S02]  /*6170*/  @P4 STG.E.128 desc[UR24][R116.64], R108 ;  /* 0x0000006c74004986 */ /* 0x0003e4000c101d18 */
.L_x_4518:
[----:B------:R-:W-:Y:S05]  /*6180*/  BSYNC.RECONVERGENT B0 ;  /* 0x0000000000007941 */ /* 0x000fea0003800200 */
.L_x_4517:
[----:B------:R-:W-:Y:S01]  /*6190*/  UIADD3 UR6, UPT, UPT, UR6, UR30, URZ ;  /* 0x0000001e06067290 */ /* 0x000fe2000fffe0ff */
[----:B------:R-:W-:-:S03]  /*61a0*/  PLOP3.LUT P3, PT, P3, PT, PT, 0x8, 0x80 ;  /* 0x000000000080781c */ /* 0x000fc60001f6e170 */
[----:B------:R-:W-:-:S09]  /*61b0*/  UISETP.GE.AND UP0, UPT, UR6, UR31, UPT ;  /* 0x0000001f0600728c */ /* 0x000fd2000bf06270 */
[----:B------:R-:W-:Y:S05]  /*61c0*/  BRA.U !UP0, `(.L_x_4552) ;  /* 0xffffffa508007547 */ /* 0x000fea000b83ffff */
.L_x_4473:
        /* <DEDUP_REMOVED lines=18> */
.L_x_4554:
[----:B------:R-:W-:Y:S05]  /*62f0*/  BSYNC.RECONVERGENT B0 ;  /* 0x0000000000007941 */ /* 0x000fea0003800200 */
.L_x_4553:
        /* <DEDUP_REMOVED lines=14> */
.L_x_4555:
        /* <DEDUP_REMOVED lines=10> */
.L_x_8083:


//--------------------- .text._ZN10layer_norm22ln_bwd_finalize_kernelINS_22Kernel_traits_finalizeILj2048Ef6__halfS2_S2_fjLb1ELj1024ELj4ENS_18Kernel_traits_baseILj2048EfS2_S2_S2_fjLj1024EEEEELb1ELb1EEEvNS_9BwdParamsE --------------------------
	.section	.text._ZN10layer_norm22ln_bwd_finalize_kernelINS_22Kernel_traits_finalizeILj2048Ef6__halfS2_S2_fjLb1ELj1024ELj4ENS_18Kernel_traits_baseILj2048EfS2_S2_S2_fjLj1024EEEEELb1ELb1EEEvNS_9BwdParamsE,"ax",@progbits
	.align	128
        .global         _ZN10layer_norm22ln_bwd_finalize_kernelINS_22Kernel_traits_finalizeILj2048Ef6__halfS2_S2_fjLb1ELj1024ELj4ENS_18Kernel_traits_baseILj2048EfS2_S2_S2_fjLj1024EEEEELb1ELb1EEEvNS_9BwdParamsE
        .type           _ZN10layer_norm22ln_bwd_finalize_kernelINS_22Kernel_traits_finalizeILj2048Ef6__halfS2_S2_fjLb1ELj1024ELj4ENS_18Kernel_traits_baseILj2048EfS2_S2_S2_fjLj1024EEEEELb1ELb1EEEvNS_9BwdParamsE,@function
        .size           _ZN10layer_norm22ln_bwd_finalize_kernelINS_22Kernel_traits_finalizeILj2048Ef6__halfS2_S2_fjLb1ELj1024ELj4ENS_18Kernel_traits_baseILj2048EfS2_S2_S2_fjLj1024EEEEELb1ELb1EEEvNS_9BwdParamsE,(.L_x_8084 - _ZN10layer_norm22ln_bwd_finalize_kernelINS_22Kernel_traits_finalizeILj2048Ef6__halfS2_S2_fjLb1ELj1024ELj4ENS_18Kernel_traits_baseILj2048EfS2_S2_S2_fjLj1024EEEEELb1ELb1EEEvNS_9BwdParamsE)
        .other          _ZN10layer_norm22ln_bwd_finalize_kernelINS_22Kernel_traits_finalizeILj2048Ef6__halfS2_S2_fjLb1ELj1024ELj4ENS_18Kernel_traits_baseILj2048EfS2_S2_S2_fjLj1024EEEEELb1ELb1EEEvNS_9BwdParamsE,@"STO_CUDA_ENTRY STV_DEFAULT"
_ZN10layer_norm22ln_bwd_finalize_kernelINS_22Kernel_traits_finalizeILj2048Ef6__halfS2_S2_fjLb1ELj1024ELj4ENS_18Kernel_traits_baseILj2048EfS2_S2_S2_fjLj1024EEEEELb1ELb1EEEvNS_9BwdParamsE:
.text._ZN10layer_norm22ln_bwd_finalize_kernelINS_22Kernel_traits_finalizeILj2048Ef6__halfS2_S2_fjLb1ELj1024ELj4ENS_18Kernel_traits_baseILj2048EfS2_S2_S2_fjLj1024EEEEELb1ELb1EEEvNS_9BwdParamsE:
        /* <DEDUP_REMOVED lines=56> */
.L_x_4560:
        /* <DEDUP_REMOVED lines=87> */
.L_x_4559:
[----:B------:R-:W-:Y:S05]  /*08f0*/  BSYNC.RECONVERGENT B1 ;  /* 0x0000000000017941 */ /* 0x000fea0003800200 */
.L_x_4558:
        /* <DEDUP_REMOVED lines=51> */
.L_x_4562:
[----:B------:R-:W-:Y:S05]  /*0c30*/  BSYNC.RECONVERGENT B1 ;  /* 0x0000000000017941 */ /* 0x000fea0003800200 */
.L_x_4561:
        /* <DEDUP_REMOVED lines=30> */
.L_x_4564:
[----:B------:R-:W-:Y:S05]  /*0e20*/  BSYNC.RECONVERGENT B1 ;  /* 0x0000000000017941 */ /* 0x000fea0003800200 */
.L_x_4563:
        /* <DEDUP_REMOVED lines=15> */
.L_x_4557:
[----:B------:R-:W-:Y:S05]  /*0f20*/  BSYNC.RECONVERGENT B0 ;  /* 0x0000000000007941 */ /* 0x000fea0003800200 */
.L_x_4556:
        /* <DEDUP_REMOVED lines=72> */
.L_x_4565:
        /* <DEDUP_REMOVED lines=13> */
.L_x_8084:


//--------------------- .text._ZN10layer_norm13ln_bwd_kernelINS_13Kernel_traitsIf6__halfS2_S2_fjLj2048ELj1ELj1ELj4ELj16ENS_18Kernel_traits_baseILj2048EfS2_S2_S2_fjLj128EEEEELb1ELb1ELb1ELb1EEEvNS_9BwdParamsE --------------------------
	.section	.text._ZN10layer_norm13ln_bwd_kernelINS_13Kernel_traitsIf6__halfS2_S2_fjLj2048ELj1ELj1ELj4ELj16ENS_18Kernel_traits_baseILj2048EfS2_S2_S2_fjLj128EEEEELb1ELb1ELb1ELb1EEEvNS_9BwdParamsE,"ax",@progbits
	.align	128
        .global         _ZN10layer_norm13ln_bwd_kernelINS_13Kernel_traitsIf6__halfS2_S2_fjLj2048ELj1ELj1ELj4ELj16ENS_18Kernel_traits_baseILj2048EfS2_S2_S2_fjLj128EEEEELb1ELb1ELb1ELb1EEEvNS_9BwdParamsE
        .type           _ZN10layer_norm13ln_bwd_kernelINS_13Kernel_traitsIf6__halfS2_S2_fjLj2048ELj1ELj1ELj4ELj16ENS_18Kernel_traits_baseILj2048EfS2_S2_S2_fjLj128EEEEELb1ELb1ELb1ELb1EEEvNS_9BwdParamsE,@function
        .size           _ZN10layer_norm13ln_bwd_kernelINS_13Kernel_traitsIf6__halfS2_S2_fjLj2048ELj1ELj1ELj4ELj16ENS_18Kernel_traits_baseILj2048EfS2_S2_S2_fjLj128EEEEELb1ELb1ELb1ELb1EEEvNS_9BwdParamsE,(.L_x_8085 - _ZN10layer_norm13ln_bwd_kernelINS_13Kernel_traitsIf6__halfS2_S2_fjLj2048ELj1ELj1ELj4ELj16ENS_18Kernel_traits_baseILj2048EfS2_S2_S2_fjLj128EEEEELb1ELb1ELb1ELb1EEEvNS_9BwdParamsE)
        .other          _ZN10layer_norm13ln_bwd_kernelINS_13Kernel_traitsIf6__halfS2_S2_fjLj2048ELj1ELj1ELj4ELj16ENS_18Kernel_traits_baseILj2048EfS2_S2_S2_fjLj128EEEEELb1ELb1ELb1ELb1EEEvNS_9BwdParamsE,@"STO_CUDA_ENTRY STV_DEFAULT"
_ZN10layer_norm13ln_bwd_kernelINS_13Kernel_traitsIf6__halfS2_S2_fjLj2048ELj1ELj1ELj4ELj16ENS_18Kernel_traits_baseILj2048EfS2_S2_S2_fjLj128EEEEELb1ELb1ELb1ELb1EEEvNS_9BwdParamsE:
.text._ZN10layer_norm13ln_bwd_kernelINS_13Kernel_traitsIf6__halfS2_S2_fjLj2048ELj1ELj1ELj4ELj16ENS_18Kernel_traits_baseILj2048EfS2_S2_S2_fjLj128EEEEELb1ELb1ELb1ELb1EEEvNS_9BwdParamsE:
        /* <DEDUP_REMOVED lines=55> */
.L_x_4634:
        /* <DEDUP_REMOVED lines=27> */
[-C--:B------:R-:W-:Y:S02]  /*0520*/  LEA.HI.SX32 R127, R3, R0.reuse, 0x1d ;  /* 0x00000000037f7211 */ /* 0x080fe400078feaff */
[----:B------:R-:W-:Y:S01]  /*0530*/  LEA.HI R7, R6, R7, RZ, 0x3 ;  /* 0x0000000706077211 */ /* 0x000fe200078f18ff */
[----:B------:R-:W-:Y:S01]  /*0540*/  UIMAD.WIDE UR10, UR4, 0x4, UR12 ;  /* 0x00000004040a78a5 */ /* 0x000fe2000f8e020c */
[C---:B------:R-:W-:Y:S01]  /*0550*/  IADD3 R129, PT, PT, R127.reuse, 0x80, RZ ;  /* 0x000000807f817810 */ /* 0x040fe20007ffe0ff */
[----:B-1----:R-:W-:Y:S01]  /*0560*/  IMAD.WIDE.U32 R116, R127, 0x10, R8 ;  /* 0x000000107f747825 */ /* 0x002fe200078e0008 */
[----:B------:R-:W-:-:S03]  /*0570*/  LEA.HI.SX32 R7, R7, R0, 0x1d ;  /* 0x0000000007077211 */ /* 0x000fc600078feaff */
[----:B------:R-:W-:Y:S01]  /*0580*/  MOV R120, UR10 ;  /* 0x0000000a00787c02 */ /* 0x000fe20008000f00 */
[----:B------:R-:W-:Y:S01]  /*0590*/  IMAD.WIDE.U32 R8, R129, 0x10, R8 ;  /* 0x0000001081087825 */ /* 0x000fe200078e0008 */
[----:B------:R-:W-:Y:S01]  /*05a0*/  MOV R121, UR11 ;  /* 0x0000000b00797c02 */ /* 0x000fe20008000f00 */
[----:B------:R-:W3:Y:S02]  /*05b0*/  LDG.E.128 R116, desc[UR20][R116.64] ;  /* 0x0000001474747981 */ /* 0x000ee4000c1e1d00 */
[C-C-:B--2---:R-:W-:Y:S01]  /*05c0*/  IMAD.WIDE.U32 R12, R7.reuse, 0x10, R4.reuse ;  /* 0x00000010070c7825 */ /* 0x144fe200078e0004 */
[----:B------:R-:W-:Y:S01]  /*05d0*/  IADD3 R7, PT, PT, R7, 0x80, RZ ;  /* 0x0000008007077810 */ /* 0x000fe20007ffe0ff */
[----:B------:R1:W2:Y:S04]  /*05e0*/  LDG.E R3, desc[UR20][R120.64] ;  /* 0x0000001478037981 */ /* 0x0002a8000c1e1900 */
[----:B------:R-:W4:Y:S01]  /*05f0*/  LDG.E.128 R8, desc[UR20][R8.64] ;  /* 0x0000001408087981 */ /* 0x000f22000c1e1d00 */
        /* <DEDUP_REMOVED lines=22> */
[----:B------:R-:W-:Y:S01]  /*0760*/  ISETP.NE.AND P0, PT, RZ, UR22, PT ;  /* 0x00000016ff007c0c */ /* 0x000fe2000bf05270 */
[--C-:B---3--:R-:W-:Y:S02]  /*0770*/  HADD2.F32 R128, -RZ, R116.reuse.H0_H0 ;  /* 0x20000074ff807230 */ /* 0x108fe40000004100 */
[----:B------:R-:W-:Y:S02]  /*0780*/  HADD2.F32 R116, -RZ, R116.H1_H1 ;  /* 0x30000074ff747230 */ /* 0x000fe40000004100 */
[--C-:B------:R-:W-:Y:S01]  /*0790*/  HADD2.F32 R129, -RZ, R117.reuse.H0_H0 ;  /* 0x20000075ff817230 */ /* 0x100fe20000004100 */
[----:B--2---:R-:W-:Y:S01]  /*07a0*/  FSEL R141, R3, RZ, !P0 ;  /* 0x000000ff038d7208 */ /* 0x004fe20004000000 */
[----:B------:R-:W-:Y:S02]  /*07b0*/  HADD2.F32 R117, -RZ, R117.H1_H1 ;  /* 0x30000075ff757230 */ /* 0x000fe40000004100 */
[----:B------:R-:W-:-:S02]  /*07c0*/  HADD2.F32 R130, -RZ, R118.H0_H0 ;  /* 0x20000076ff827230 */ /* 0x000fc40000004100 */
[--C-:B------:R-:W-:Y:S02]  /*07d0*/  HADD2.F32 R131, -RZ, R119.reuse.H0_H0 ;  /* 0x20000077ff837230 */ /* 0x100fe40000004100 */
[----:B------:R-:W-:Y:S02]  /*07e0*/  HADD2.F32 R118, -RZ, R118.H1_H1 ;  /* 0x30000076ff767230 */ /* 0x000fe40000004100 */
[----:B------:R-:W-:Y:S02]  /*07f0*/  HADD2.F32 R119, -RZ, R119.H1_H1 ;  /* 0x30000077ff777230 */ /* 0x000fe40000004100 */
[--C-:B----4-:R-:W-:Y:S02]  /*0800*/  HADD2.F32 R120, -RZ, R8.reuse.H0_H0 ;  /* 0x20000008ff787230 */ /* 0x110fe40000004100 */
        /* <DEDUP_REMOVED lines=8> */
[----:B------:R-:W-:-:S02]  /*0890*/  HADD2.F32 R127, -RZ, R12.H0_H0 ;  /* 0x2000000cff7f7230 */ /* 0x000fc40000004100 */
[----:B------:R-:W-:Y:S02]  /*08a0*/  HADD2.F32 R126, -RZ, R12.H1_H1 ;  /* 0x3000000cff7e7230 */ /* 0x000fe40000004100 */
[C---:B------:R-:W-:Y:S01]  /*08b0*/  FADD.FTZ R3, -R141.reuse, R128 ;  /* 0x000000808d037221 */ /* 0x040fe20000010100 */
[--C-:B------:R-:W-:Y:S02]  /*08c0*/  HADD2.F32 R125, -RZ, R13.reuse.H0_H0 ;  /* 0x2000000dff7d7230 */ /* 0x100fe40000004100 */
[C---:B------:R-:W-:Y:S01]  /*08d0*/  FADD.FTZ R9, -R141.reuse, R117 ;  /* 0x000000758d097221 */ /* 0x040fe20000010100 */
[----:B------:R-:W-:Y:S02]  /*08e0*/  HADD2.F32 R12, -RZ, R13.H1_H1 ;  /* 0x3000000dff0c7230 */ /* 0x000fe40000004100 */
[----:B------:R-:W-:Y:S01]  /*08f0*/  FADD.FTZ R11, -R141, R130 ;  /* 0x000000828d0b7221 */ /* 0x000fe20000010100 */
[--C-:B0-----:R-:W-:Y:S02]  /*0900*/  HADD2.F32 R123, -RZ, R15.reuse.H0_H0 ;  /* 0x2000000fff7b7230 */ /* 0x101fe40000004100 */
        /* <DEDUP_REMOVED lines=17> */
[----:B------:R-:W-:Y:S01]  /*0a20*/  FMUL.FTZ R4, R8, UR28 ;  /* 0x0000001c08047c20 */ /* 0x000fe20008410000 */
[----:B------:R-:W-:Y:S01]  /*0a30*/  FMUL.FTZ R8, R9, UR28 ;  /* 0x0000001c09087c20 */ /* 0x000fe20008410000 */
[----:B------:R-:W-:Y:S01]  /*0a40*/  FMUL.FTZ R9, R11, UR28 ;  /* 0x0000001c0b097c20 */ /* 0x000fe20008410000 */
[----:B------:R-:W-:Y:S01]  /*0a50*/  FADD.FTZ R75, R75, R12 ;  /* 0x0000000c4b4b7221 */ /* 0x000fe20000010000 */
[-C--:B------:R-:W-:Y:S01]  /*0a60*/  FMUL.FTZ R11, R55, R12.reuse ;  /* 0x0000000c370b7220 */ /* 0x080fe20000410000 */
[----:B------:R-:W-:Y:S01]  /*0a70*/  FFMA.FTZ R59, R8, R12, R59 ;  /* 0x0000000c083b7223 */ /* 0x000fe2000001003b */
        /* <DEDUP_REMOVED lines=8> */
[----:B------:R-:W-:Y:S01]  /*0b00*/  FADD.FTZ R77, R77, R124 ;  /* 0x0000007c4d4d7221 */ /* 0x000fe20000010000 */
[-C--:B------:R-:W-:Y:S01]  /*0b10*/  FFMA.FTZ R61, R12, R124.reuse, R61 ;  /* 0x0000007c0c3d7223 */ /* 0x080fe2000001003d */
[----:B------:R-:W-:Y:S01]  /*0b20*/  FMUL.FTZ R15, R49, R124 ;  /* 0x0000007c310f7220 */ /* 0x000fe20000410000 */
[--C-:B------:R-:W-:Y:S02]  /*0b30*/  HADD2.F32 R119, -RZ, R6.reuse.H0_H0 ;  /* 0x20000006ff777230 */ /* 0x100fe40000004100 */
[----:B------:R-:W-:Y:S01]  /*0b40*/  FMUL.FTZ R124, R133, UR28 ;  /* 0x0000001c857c7c20 */ /* 0x000fe20008410000 */
[----:B------:R-:W-:-:S02]  /*0b50*/  HADD2.F32 R118, -RZ, R6.H1_H1 ;  /* 0x30000006ff767230 */ /* 0x000fc40000004100 */
        /* <DEDUP_REMOVED lines=83> */
.L_x_4567:
        /* <DEDUP_REMOVED lines=29> */
.L_x_4568:
        /* <DEDUP_REMOVED lines=39> */
[----:B------:R-:W-:Y:S01]  /*14d0*/  @!P3 STS.64 [R153], R142 ;  /* 0x0000008e9900b388 */ /* 0x000fe20000000a00 */
[----:B------:R-:W-:Y:S06]  /*14e0*/  BAR.SYNC.DEFER_BLOCKING 0x0 ;  /* 0x0000000000007b1d */ /* 0x000fec0000010000 */
[----:B------:R0:W5:Y:S01]  /*14f0*/  @P2 LDG.E.128 R104, desc[UR20][R144.64] ;  /* 0x0000001490682981 */ /* 0x000162000c1e1d00 */
[C---:B------:R-:W-:Y:S01]  /*1500*/  @!P1 IADD3 R154, PT, PT, R121.reuse, 0x2000, RZ ;  /* 0x00002000799a9810 */ /* 0x040fe20007ffe0ff */
[----:B------:R-:W-:Y:S01]  /*1510*/  UISETP.NE.U32.AND UP0, UPT, UR6, URZ, UPT ;  /* 0x000000ff0600728c */ /* 0x000fe2000bf05070 */
[C---:B------:R-:W-:Y:S01]  /*1520*/  IADD3 R120, PT, PT, R121.reuse, 0x2030, RZ ;  /* 0x0000203079787810 */ /* 0x040fe20007ffe0ff */
[----:B------:R-:W-:Y:S01]  /*1530*/  IMAD R152, R152, UR4, RZ ;  /* 0x0000000498987c24 */ /* 0x000fe2000f8e02ff */
        /* <DEDUP_REMOVED lines=24> */
[----:B------:R-:W-:Y:S05]  /*16c0*/  @!P2 BRA `(.L_x_4571) ;  /* 0x000000000040a947 */ /* 0x000fea0003800000 */
[----:B------:R-:W-:Y:S01]  /*16d0*/  FFMA.FTZ R117, R3, UR10, R120 ;  /* 0x0000000a03757c23 */ /* 0x000fe20008010078 */
[----:B------:R-:W-:Y:S02]  /*16e0*/  ISETP.LT.AND P0, PT, RZ, UR29, PT ;  /* 0x0000001dff007c0c */ /* 0x000fe4000bf01270 */
[----:B-----5:R-:W-:Y:S01]  /*16f0*/  LOP3.LUT P3, RZ, R138, 0xff, RZ, 0xc0, !PT ;  /* 0x000000ff8aff7812 */ /* 0x020fe2000786c0ff */
[----:B------:R-:W-:Y:S01]  /*1700*/  FADD.FTZ R116, R6, -R117 ;  /* 0x8000007506747221 */ /* 0x000fe20000010000 */
[----:B------:R-:W-:-:S03]  /*1710*/  HFMA2 R117, -RZ, RZ, 0, 0 ;  /* 0x00000000ff757431 */ /* 0x000fc600000001ff */
        /* <DEDUP_REMOVED lines=11> */
.L_x_4571:
[----:B------:R-:W-:Y:S05]  /*17d0*/  @!P2 BRA `(.L_x_4572) ;  /* 0x000000000040a947 */ /* 0x000fea0003800000 */
        /* <DEDUP_REMOVED lines=9> */
[----:B------:R-:W-:-:S03]  /*1870*/  MOV R116, RZ ;  /* 0x000000ff00747202 */ /* 0x000fc60000000f00 */
[----:B------:R-:W-:Y:S01]  /*1880*/  FMUL.FTZ R118, R25, R122 ;  /* 0x0000007a19767220 */ /* 0x000fe20000410000 */
[----:B------:R-:W-:-:S04]  /*1890*/  @P0 FMUL.FTZ R116, R122, R117 ;  /* 0x000000757a740220 */ /* 0x000fc80000410000 */
[----:B------:R-:W-:Y:S01]  /*18a0*/  FSEL R118, R118, RZ, P0 ;  /* 0x000000ff76767208 */ /* 0x000fe20000000000 */
[----:B------:R-:W-:-:S03]  /*18b0*/  FADD.FTZ R101, R101, R116 ;  /* 0x0000007465657221 */ /* 0x000fc60000010000 */
[----:B------:R-:W-:-:S04]  /*18c0*/  F2FP.F16.F32.PACK_AB R118, RZ, R118 ;  /* 0x00000076ff76723e */ /* 0x000fc800000000ff */
[----:B------:R-:W-:-:S07]  /*18d0*/  PRMT R108, R108, 0x5410, R118 ;  /* 0x000054106c6c7816 */ /* 0x000fce0000000076 */
.L_x_4572:
        /* <DEDUP_REMOVED lines=17> */
.L_x_4573:
        /* <DEDUP_REMOVED lines=17> */
.L_x_4574:
        /* <DEDUP_REMOVED lines=17> */
.L_x_4575:
        /* <DEDUP_REMOVED lines=17> */
.L_x_4576:
        /* <DEDUP_REMOVED lines=17> */
.L_x_4577:
[----:B------:R-:W-:Y:S05]  /*1e30*/  @!P2 BRA `(.L_x_4578) ;  /* 0x000000180098a947 */ /* 0x000fea0003800000 */
        /* <DEDUP_REMOVED lines=10> */
[----:B------:R-:W-:-:S03]  /*1ee0*/  MOV R116, RZ ;  /* 0x000000ff00747202 */ /* 0x000fc60000000f00 */
[----:B------:R-:W-:Y:S01]  /*1ef0*/  FMUL.FTZ R118, R31, R122 ;  /* 0x0000007a1f767220 */ /* 0x000fe20000410000 */
[----:B------:R-:W-:-:S04]  /*1f00*/  @P0 FMUL.FTZ R116, R122, R117 ;  /* 0x000000757a740220 */ /* 0x000fc80000410000 */
[----:B------:R-:W-:Y:S01]  /*1f10*/  FSEL R118, R118, RZ, P0 ;  /* 0x000000ff76767208 */ /* 0x000fe20000000000 */
[----:B------:R-:W-:-:S03]  /*1f20*/  FADD.FTZ R99, R99, R116 ;  /* 0x0000007463637221 */ /* 0x000fc60000010000 */
[----:B------:R-:W-:-:S04]  /*1f30*/  F2FP.F16.F32.PACK_AB R118, RZ, R118 ;  /* 0x00000076ff76723e */ /* 0x000fc800000000ff */
[----:B------:R-:W-:Y:S01]  /*1f40*/  PRMT R111, R111, 0x5410, R118 ;  /* 0x000054106f6f7816 */ /* 0x000fe20000000076 */
[----:B------:R-:W-:Y:S06]  /*1f50*/  BRA `(.L_x_4578) ;  /* 0x0000001800507947 */ /* 0x000fec0003800000 */
.L_x_4570:
        /* <DEDUP_REMOVED lines=12> */
[----:B-----5:R-:W-:Y:S01]  /*2020*/  LOP3.LUT P3, RZ, R138, 0xff, RZ, 0xc0, !PT ;  /* 0x000000ff8aff7812 */ /* 0x020fe2000786c0ff */
[----:B------:R-:W-:-:S04]  /*2030*/  FMUL.FTZ R113, R114, UR25 ;  /* 0x0000001972717c20 */ /* 0x000fc80008410000 */
[----:B------:R-:W-:Y:S01]  /*2040*/  FMUL.FTZ R115, R113, UR24 ;  /* 0x0000001871737c20 */ /* 0x000fe20008410000 */
[----:B------:R-:W-:-:S03]  /*2050*/  HFMA2 R113, -RZ, RZ, 0, 0 ;  /* 0x00000000ff717431 */ /* 0x000fc600000001ff */
[----:B------:R-:W-:-:S04]  /*2060*/  FMUL.FTZ R114, R24, R115 ;  /* 0x0000007318727220 */ /* 0x000fc80000410000 */
[----:B------:R-:W-:Y:S01]  /*2070*/  @P3 HADD2.F32 R116, -RZ, R104.H0_H0 ;  /* 0x20000068ff743230 */ /* 0x000fe20000004100 */
[----:B------:R-:W-:-:S04]  /*2080*/  FSEL R114, R114, RZ, P3 ;  /* 0x000000ff72727208 */ /* 0x000fc80001800000 */
[----:B------:R-:W-:Y:S01]  /*2090*/  @P3 FMUL.FTZ R113, R116, R115 ;  /* 0x0000007374713220 */ /* 0x000fe20000410000 */
[----:B------:R-:W-:-:S03]  /*20a0*/  F2FP.F16.F32.PACK_AB R114, RZ, R114 ;  /* 0x00000072ff72723e */ /* 0x000fc600000000ff */
[----:B------:R-:W-:Y:S01]  /*20b0*/  FADD.FTZ R100, R100, R113 ;  /* 0x0000007164647221 */ /* 0x000fe20000010000 */
[----:B------:R-:W-:-:S07]  /*20c0*/  PRMT R108, R114, 0x7610, R108 ;  /* 0x00007610726c7816 */ /* 0x000fce000000006c */
.L_x_4579:
[----:B------:R-:W-:Y:S05]  /*20d0*/  @!P2 BRA `(.L_x_4580) ;  /* 0x00000000002ca947 */ /* 0x000fea0003800000 */
[----:B-----5:R-:W-:Y:S01]  /*20e0*/  LOP3.LUT P3, RZ, R138, 0xff00, RZ, 0xc0, !PT ;  /* 0x0000ff008aff7812 */ /* 0x020fe2000786c0ff */
[----:B------:R-:W-:Y:S01]  /*20f0*/  FMUL.FTZ R113, R117, UR25 ;  /* 0x0000001975717c20 */ /* 0x000fe20008410000 */
[----:B------:R-:W-:-:S03]  /*2100*/  MOV R114, RZ ;  /* 0x000000ff00727202 */ /* 0x000fc60000000f00 */
        /* <DEDUP_REMOVED lines=8> */
.L_x_4580:
        /* <DEDUP_REMOVED lines=31> */
.L_x_4581:
        /* <DEDUP_REMOVED lines=12> */
.L_x_4582:
        /* <DEDUP_REMOVED lines=8> */
[----:B------:R-:W-:-:S03]  /*24c0*/  HFMA2 R119, -RZ, RZ, 0, 0 ;  /* 0x00000000ff777431 */ /* 0x000fc600000001ff */
        /* <DEDUP_REMOVED lines=8> */
.L_x_4583:
[----:B------:R-:W-:Y:S05]  /*2550*/  @!P2 BRA `(.L_x_4584) ;  /* 0x00000000002ca947 */ /* 0x000fea0003800000 */
[----:B-----5:R-:W-:Y:S01]  /*2560*/  LOP3.LUT P0, RZ, R139, 0xff00, RZ, 0xc0, !PT ;  /* 0x0000ff008bff7812 */ /* 0x020fe2000780c0ff */
[----:B------:R-:W-:-:S04]  /*2570*/  FMUL.FTZ R114, R115, UR25 ;  /* 0x0000001973727c20 */ /* 0x000fc80008410000 */
[----:B------:R-:W-:Y:S01]  /*2580*/  FMUL.FTZ R142, R114, UR24 ;  /* 0x00000018728e7c20 */ /* 0x000fe20008410000 */
[----:B------:R-:W-:-:S03]  /*2590*/  MOV R114, RZ ;  /* 0x000000ff00727202 */ /* 0x000fc60000000f00 */
[----:B------:R-:W-:-:S04]  /*25a0*/  FMUL.FTZ R118, R29, R142 ;  /* 0x0000008e1d767220 */ /* 0x000fc80000410000 */
[----:B------:R-:W-:Y:S01]  /*25b0*/  @P0 HADD2.F32 R119, -RZ, R106.H1_H1 ;  /* 0x3000006aff770230 */ /* 0x000fe20000004100 */
[----:B------:R-:W-:-:S04]  /*25c0*/  FSEL R118, R118, RZ, P0 ;  /* 0x000000ff76767208 */ /* 0x000fc80000000000 */
[----:B------:R-:W-:Y:S01]  /*25d0*/  @P0 FMUL.FTZ R114, R119, R142 ;  /* 0x0000008e77720220 */ /* 0x000fe20000410000 */
[----:B------:R-:W-:-:S03]  /*25e0*/  F2FP.F16.F32.PACK_AB R118, RZ, R118 ;  /* 0x00000076ff76723e */ /* 0x000fc600000000ff */
[----:B------:R-:W-:Y:S01]  /*25f0*/  FADD.FTZ R97, R97, R114 ;  /* 0x0000007261617221 */ /* 0x000fe20000010000 */
[----:B------:R-:W-:-:S07]  /*2600*/  PRMT R110, R110, 0x5410, R118 ;  /* 0x000054106e6e7816 */ /* 0x000fce0000000076 */
.L_x_4584:
[----:B------:R-:W-:Y:S05]  /*2610*/  @!P2 BRA `(.L_x_4585) ;  /* 0x00000000002ca947 */ /* 0x000fea0003800000 */
        /* <DEDUP_REMOVED lines=11> */
.L_x_4585:
[----:B------:R-:W-:Y:S02]  /*26d0*/  F2FP.F16.F32.PACK_AB R114, R115, R122 ;  /* 0x0000007a7372723e */ /* 0x000fe400000000ff */
[----:B------:R-:W-:Y:S01]  /*26e0*/  F2FP.F16.F32.PACK_AB R115, R117, R116 ;  /* 0x000000747573723e */ /* 0x000fe200000000ff */
[----:B------:R-:W-:Y:S06]  /*26f0*/  @!P2 BRA `(.L_x_4578) ;  /* 0x000000100068a947 */ /* 0x000fec0003800000 */
[----:B-----5:R-:W-:Y:S01]  /*2700*/  ISETP.GE.U32.AND P0, PT, R138, RZ, PT ;  /* 0x000000ff8a00720c */ /* 0x020fe20003f06070 */
[----:B------:R-:W-:Y:S01]  /*2710*/  FMUL.FTZ R117, R117, UR25 ;  /* 0x0000001975757c20 */ /* 0x000fe20008410000 */
[----:B------:R-:W-:Y:S02]  /*2720*/  MOV R116, RZ ;  /* 0x000000ff00747202 */ /* 0x000fe40000000f00 */
        /* <DEDUP_REMOVED lines=10> */
.L_x_4569:
        /* <DEDUP_REMOVED lines=9> */
[----:B------:R-:W-:Y:S01]  /*2860*/  @P3 FFMA.FTZ R116, R117, UR28, R116 ;  /* 0x0000001c75743c23 */ /* 0x000fe20008010074 */
[----:B------:R-:W-:-:S03]  /*2870*/  HFMA2 R117, -RZ, RZ, 0, 0 ;  /* 0x00000000ff757431 */ /* 0x000fc600000001ff */
        /* <DEDUP_REMOVED lines=9> */
.L_x_4587:
[----:B------:R-:W-:Y:S05]  /*2910*/  @!P2 BRA `(.L_x_4588) ;  /* 0x00000000003ca947 */ /* 0x000fea0003800000 */
        /* <DEDUP_REMOVED lines=8> */
[----:B------:R-:W-:-:S03]  /*29a0*/  MOV R116, RZ ;  /* 0x000000ff00747202 */ /* 0x000fc60000000f00 */
[-C--:B------:R-:W-:Y:S01]  /*29b0*/  FMUL.FTZ R117, R25, R118.reuse ;  /* 0x0000007619757220 */ /* 0x080fe20000410000 */
[----:B------:R-:W-:-:S04]  /*29c0*/  @P0 FMUL.FTZ R116, R119, R118 ;  /* 0x0000007677740220 */ /* 0x000fc80000410000 */
[----:B------:R-:W-:Y:S01]  /*29d0*/  FSEL R117, R117, RZ, P0 ;  /* 0x000000ff75757208 */ /* 0x000fe20000000000 */
[----:B------:R-:W-:-:S03]  /*29e0*/  FADD.FTZ R101, R101, R116 ;  /* 0x0000007465657221 */ /* 0x000fc60000010000 */
[----:B------:R-:W-:-:S04]  /*29f0*/  F2FP.F16.F32.PACK_AB R117, RZ, R117 ;  /* 0x00000075ff75723e */ /* 0x000fc800000000ff */
[----:B------:R-:W-:-:S07]  /*2a00*/  PRMT R108, R108, 0x5410, R117 ;  /* 0x000054106c6c7816 */ /* 0x000fce0000000075 */
.L_x_4588:
[----:B------:R-:W-:Y:S05]  /*2a10*/  @!P2 BRA `(.L_x_4589) ;  /* 0x00000000003ca947 */ /* 0x000fea0003800000 */
        /* <DEDUP_REMOVED lines=15> */
.L_x_4589:
        /* <DEDUP_REMOVED lines=16> */
.L_x_4590:
        /* <DEDUP_REMOVED lines=16> */
.L_x_4591:
        /* <DEDUP_REMOVED lines=16> */
.L_x_4592:
        /* <DEDUP_REMOVED lines=16> */
.L_x_4593:
[----:B------:R-:W-:Y:S05]  /*2f10*/  @!P2 BRA `(.L_x_4578) ;  /* 0x000000080060a947 */ /* 0x000fea0003800000 */
        /* <DEDUP_REMOVED lines=8> */
[----:B------:R-:W-:Y:S02]  /*2fa0*/  MOV R116, RZ ;  /* 0x000000ff00747202 */ /* 0x000fe40000000f00 */
        /* <DEDUP_REMOVED lines=8> */
.L_x_4586:
[----:B------:R-:W-:Y:S01]  /*3030*/  PLOP3.LUT P3, PT, PT, PT, UP1, 0x80, 0x8 ;  /* 0x000000000008781c */ /* 0x000fe20003f6f018 */
[--C-:B-----5:R-:W-:Y:S01]  /*3040*/  HADD2.F32 R123, -RZ, R20.reuse.H0_H0 ;  /* 0x20000014ff7b7230 */ /* 0x120fe20000004100 */
[----:B------:R-:W-:Y:S01]  /*3050*/  ISETP.LT.AND P0, PT, RZ, UR29, PT ;  /* 0x0000001dff007c0c */ /* 0x000fe2000bf01270 */
[----:B------:R-:W-:Y:S02]  /*3060*/  HADD2.F32 R122, -RZ, R20.H1_H1 ;  /* 0x30000014ff7a7230 */ /* 0x000fe40000004100 */
[--C-:B------:R-:W-:Y:S02]  /*3070*/  HADD2.F32 R119, -RZ, R21.reuse.H0_H0 ;  /* 0x20000015ff777230 */ /* 0x100fe40000004100 */
[----:B------:R-:W-:Y:S02]  /*3080*/  HADD2.F32 R118, -RZ, R21.H1_H1 ;  /* 0x30000015ff767230 */ /* 0x000fe40000004100 */
[----:B------:R-:W-:-:S04]  /*3090*/  HADD2.F32 R117, -RZ, R22.H1_H1 ;  /* 0x30000016ff757230 */ /* 0x000fc80000004100 */
        /* <DEDUP_REMOVED lines=30> */
[----:B------:R-:W-:Y:S01]  /*3280*/  LOP3.LUT P0, RZ, R138, 0xff, RZ, 0xc0, !PT ;  /* 0x000000ff8aff7812 */ /* 0x000fe2000780c0ff */
        /* <DEDUP_REMOVED lines=10> */
.L_x_4594:
[----:B------:R-:W-:Y:S05]  /*3330*/  @!P2 BRA `(.L_x_4595) ;  /* 0x00000000002ca947 */ /* 0x000fea0003800000 */
[----:B------:R-:W-:Y:S01]  /*3340*/  LOP3.LUT P0, RZ, R138, 0xff00, RZ, 0xc0, !PT ;  /* 0x0000ff008aff7812 */ /* 0x000fe2000780c0ff */
        /* <DEDUP_REMOVED lines=10> */
.L_x_4595:
[----:B------:R-:W-:Y:S05]  /*33f0*/  @!P2 BRA `(.L_x_4596) ;  /* 0x00000000002ca947 */ /* 0x000fea0003800000 */
        /* <DEDUP_REMOVED lines=11> */
.L_x_4596:
        /* <DEDUP_REMOVED lines=12> */
.L_x_4597:
[----:B------:R-:W-:Y:S05]  /*3570*/  @!P2 BRA `(.L_x_4598) ;  /* 0x00000000002ca947 */ /* 0x000fea0003800000 */
[----:B------:R-:W-:Y:S01]  /*3580*/  LOP3.LUT P0, RZ, R139, 0xff, RZ, 0xc0, !PT ;  /* 0x000000ff8bff7812 */ /* 0x000fe2000780c0ff */
        /* <DEDUP_REMOVED lines=10> */
.L_x_4598:
        /* <DEDUP_REMOVED lines=12> */
.L_x_4599:
        /* <DEDUP_REMOVED lines=12> */
.L_x_4600:
[----:B------:R-:W-:Y:S02]  /*37b0*/  F2FP.F16.F32.PACK_AB R114, R117, R114 ;  /* 0x000000727572723e */ /* 0x000fe400000000ff */
[----:B------:R-:W-:Y:S01]  /*37c0*/  F2FP.F16.F32.PACK_AB R115, R116, R115 ;  /* 0x000000737473723e */ /* 0x000fe200000000ff */
        /* <DEDUP_REMOVED lines=8> */
[----:B------:R-:W-:Y:S01]  /*3850*/  @P0 HADD2.F32 R119, -RZ, R107.H1_H1 ;  /* 0x3000006bff770230 */ /* 0x000fe20000004100 */
[----:B------:R-:W-:-:S04]  /*3860*/  F2FP.F16.F32.PACK_AB R117, RZ, R117 ;  /* 0x00000075ff75723e */ /* 0x000fc800000000ff */
[----:B------:R-:W-:Y:S01]  /*3870*/  @P0 FMUL.FTZ R116, R119, R118 ;  /* 0x0000007677740220 */ /* 0x000fe20000410000 */
[----:B------:R-:W-:-:S03]  /*3880*/  PRMT R111, R111, 0x5410, R117 ;  /* 0x000054106f6f7816 */ /* 0x000fc60000000075 */
[----:B------:R-:W-:-:S07]  /*3890*/  FADD.FTZ R99, R99, R116 ;  /* 0x0000007463637221 */ /* 0x000fce0000010000 */
.L_x_4578:
        /* <DEDUP_REMOVED lines=15> */
.L_x_4601:
[----:B------:R-:W-:Y:S05]  /*3990*/  BRA.U !UP0, `(.L_x_4602) ;  /* 0x00000011082c7547 */ /* 0x000fea000b800000 */
[----:B------:R-:W-:Y:S05]  /*39a0*/  @!P0 BRA `(.L_x_4603) ;  /* 0x00000008001c8947 */ /* 0x000fea0003800000 */
[----:B------:R-:W-:Y:S01]  /*39b0*/  ISETP.LT.AND P3, PT, RZ, UR29, PT ;  /* 0x0000001dff007c0c */ /* 0x000fe2000bf61270 */
[--C-:B-----5:R-:W-:Y:S02]  /*39c0*/  HADD2.F32 R122, -RZ, R16.reuse.H1_H1 ;  /* 0x30000010ff7a7230 */ /* 0x120fe40000004100 */
[----:B------:R-:W-:Y:S02]  /*39d0*/  HADD2.F32 R123, -RZ, R16.H0_H0 ;  /* 0x20000010ff7b7230 */ /* 0x000fe40000004100 */
[--C-:B0-----:R-:W-:Y:S02]  /*39e0*/  HADD2.F32 R119, -RZ, R17.reuse.H0_H0 ;  /* 0x20000011ff777230 */ /* 0x101fe40000004100 */
[----:B------:R-:W-:Y:S02]  /*39f0*/  HADD2.F32 R114, -RZ, R17.H1_H1 ;  /* 0x30000011ff727230 */ /* 0x000fe40000004100 */
[----:B------:R-:W-:-:S04]  /*3a00*/  HADD2.F32 R117, -RZ, R18.H0_H0 ;  /* 0x20000012ff757230 */ /* 0x000fc80000004100 */
        /* <DEDUP_REMOVED lines=12> */
[----:B------:R-:W-:Y:S01]  /*3ad0*/  @P3 FFMA.FTZ R142, R150, UR10, R120 ;  /* 0x0000000a968e3c23 */ /* 0x000fe20008010078 */
[----:B------:R-:W-:Y:S01]  /*3ae0*/  @P3 FFMA.FTZ R123, R112, UR28, R123 ;  /* 0x0000001c707b3c23 */ /* 0x000fe2000801007b */
[----:B------:R-:W-:Y:S01]  /*3af0*/  @P3 FFMA.FTZ R119, R116, UR28, R119 ;  /* 0x0000001c74773c23 */ /* 0x000fe20008010077 */
[----:B------:R-:W-:Y:S01]  /*3b00*/  @P3 FFMA.FTZ R114, R115, UR28, R114 ;  /* 0x0000001c73723c23 */ /* 0x000fe20008010072 */
[----:B------:R-:W-:-:S02]  /*3b10*/  HADD2.F32 R118, -RZ, R18.H1_H1 ;  /* 0x30000012ff767230 */ /* 0x000fc40000004100 */
        /* <DEDUP_REMOVED lines=24> */
.L_x_4604:
[----:B------:R-:W-:Y:S05]  /*3ca0*/  @!P2 BRA `(.L_x_4605) ;  /* 0x00000000002ca947 */ /* 0x000fea0003800000 */
[----:B------:R-:W-:Y:S01]  /*3cb0*/  LOP3.LUT P3, RZ, R136, 0xff00, RZ, 0xc0, !PT ;  /* 0x0000ff0088ff7812 */ /* 0x000fe2000786c0ff */
        /* <DEDUP_REMOVED lines=10> */
.L_x_4605:
        /* <DEDUP_REMOVED lines=12> */
.L_x_4606:
        /* <DEDUP_REMOVED lines=12> */
.L_x_4607:
        /* <DEDUP_REMOVED lines=12> */
.L_x_4608:
        /* <DEDUP_REMOVED lines=12> */
.L_x_4609:
        /* <DEDUP_REMOVED lines=12> */
.L_x_4610:
        /* <DEDUP_REMOVED lines=16> */
.L_x_4603:
[----:B------:R-:W-:Y:S01]  /*4220*/  ISETP.LT.AND P4, PT, RZ, UR29, PT ;  /* 0x0000001dff007c0c */ /* 0x000fe2000bf81270 */
[----:B------:R-:W-:-:S12]  /*4230*/  @!P2 BRA `(.L_x_4612) ;  /* 0x00000000003ca947 */ /* 0x000fd80003800000 */
[----:B0-----:R-:W-:Y:S01]  /*4240*/  @P4 FFMA.FTZ R117, R127, UR10, R120 ;  /* 0x0000000a7f754c23 */ /* 0x001fe20008010078 */
        /* <DEDUP_REMOVED lines=14> */
.L_x_4612:
[----:B------:R-:W-:Y:S05]  /*4330*/  @!P2 BRA `(.L_x_4613) ;  /* 0x00000000003ca947 */ /* 0x000fea0003800000 */
        /* <DEDUP_REMOVED lines=15> */
.L_x_4613:
[----:B------:R-:W-:Y:S05]  /*4430*/  @!P2 BRA `(.L_x_4614) ;  /* 0x00000000003ca947 */ /* 0x000fea0003800000 */
        /* <DEDUP_REMOVED lines=15> */
.L_x_4614:
        /* <DEDUP_REMOVED lines=16> */
.L_x_4615:
        /* <DEDUP_REMOVED lines=16> */
.L_x_4616:
        /* <DEDUP_REMOVED lines=16> */
.L_x_4617:
        /* <DEDUP_REMOVED lines=16> */
.L_x_4618:
[----:B------:R-:W-:Y:S05]  /*4930*/  @!P2 BRA `(.L_x_4611) ;  /* 0x000000100088a947 */ /* 0x000fea0003800000 */
        /* <DEDUP_REMOVED lines=17> */
.L_x_4602:
        /* <DEDUP_REMOVED lines=24> */
.L_x_4620:
        /* <DEDUP_REMOVED lines=12> */
.L_x_4621:
        /* <DEDUP_REMOVED lines=31> */
.L_x_4622:
        /* <DEDUP_REMOVED lines=12> */
.L_x_4623:
        /* <DEDUP_REMOVED lines=17> */
.L_x_4624:
        /* <DEDUP_REMOVED lines=12> */
.L_x_4625:
        /* <DEDUP_REMOVED lines=12> */
.L_x_4626:
[----:B------:R-:W-:Y:S02]  /*51d0*/  F2FP.F16.F32.PACK_AB R114, R119, R116 ;  /* 0x000000747772723e */ /* 0x000fe400000000ff */
[----:B------:R-:W-:Y:S01]  /*51e0*/  F2FP.F16.F32.PACK_AB R115, R123, R120 ;  /* 0x000000787b73723e */ /* 0x000fe200000000ff */
[----:B------:R-:W-:Y:S06]  /*51f0*/  @!P2 BRA `(.L_x_4611) ;  /* 0x000000080058a947 */ /* 0x000fec0003800000 */
[----:B-----5:R-:W-:Y:S01]  /*5200*/  ISETP.GE.U32.AND P3, PT, R136, RZ, PT ;  /* 0x000000ff8800720c */ /* 0x020fe20003f66070 */
        /* <DEDUP_REMOVED lines=12> */
.L_x_4619:
[----:B------:R-:W-:Y:S05]  /*52d0*/  @!P2 BRA `(.L_x_4627) ;  /* 0x000000000040a947 */ /* 0x000fea0003800000 */
[----:B0-----:R-:W-:Y:S01]  /*52e0*/  FFMA.FTZ R117, R127, UR10, R120 ;  /* 0x0000000a7f757c23 */ /* 0x001fe20008010078 */
[----:B------:R-:W-:Y:S02]  /*52f0*/  ISETP.LT.AND P3, PT, RZ, UR29, PT ;  /* 0x0000001dff007c0c */ /* 0x000fe4000bf61270 */
[----:B-----5:R-:W-:Y:S01]  /*5300*/  LOP3.LUT P4, RZ, R136, 0xff, RZ, 0xc0, !PT ;  /* 0x000000ff88ff7812 */ /* 0x020fe2000788c0ff */
[----:B------:R-:W-:Y:S01]  /*5310*/  FADD.FTZ R116, R128, -R117 ;  /* 0x8000007580747221 */ /* 0x000fe20000010000 */
[----:B------:R-:W-:-:S03]  /*5320*/  HFMA2 R117, -RZ, RZ, 0, 0 ;  /* 0x00000000ff757431 */ /* 0x000fc600000001ff */
        /* <DEDUP_REMOVED lines=11> */
.L_x_4627:
[----:B------:R-:W-:Y:S05]  /*53e0*/  @!P2 BRA `(.L_x_4628) ;  /* 0x000000000040a947 */ /* 0x000fea0003800000 */
[----:B0-----:R-:W-:Y:S01]  /*53f0*/  FFMA.FTZ R116, R130, UR10, R120 ;  /* 0x0000000a82747c23 */ /* 0x001fe20008010078 */
        /* <DEDUP_REMOVED lines=15> */
.L_x_4628:
        /* <DEDUP_REMOVED lines=17> */
.L_x_4629:
        /* <DEDUP_REMOVED lines=17> */
.L_x_4630:
        /* <DEDUP_REMOVED lines=17> */
.L_x_4631:
        /* <DEDUP_REMOVED lines=17> */
.L_x_4632:
        /* <DEDUP_REMOVED lines=17> */
.L_x_4633:
[----:B------:R-:W-:Y:S05]  /*5a40*/  @!P2 BRA `(.L_x_4611) ;  /* 0x000000000044a947 */ /* 0x000fea0003800000 */
[----:B------:R-:W-:Y:S01]  /*5a50*/  FFMA.FTZ R120, R150, UR10, R120 ;  /* 0x0000000a96787c23 */ /* 0x000fe20008010078 */
[----:B------:R-:W-:Y:S02]  /*5a60*/  ISETP.LT.AND P4, PT, RZ, UR29, PT ;  /* 0x0000001dff007c0c */ /* 0x000fe4000bf81270 */
[----:B-----5:R-:W-:Y:S01]  /*5a70*/  ISETP.GE.U32.AND P3, PT, R136, RZ, PT ;  /* 0x000000ff8800720c */ /* 0x020fe20003f66070 */
[----:B------:R-:W-:-:S03]  /*5a80*/  FADD.FTZ R120, R149, -R120 ;  /* 0x8000007895787221 */ /* 0x000fc60000010000 */
[----:B------:R-:W-:Y:S01]  /*5a90*/  ISETP.GE.U32.AND.EX P3, PT, R137, 0x1000000, PT, P3 ;  /* 0x010000008900780c */ /* 0x000fe20003f66130 */
[----:B0-----:R-:W-:-:S05]  /*5aa0*/  FMUL.FTZ R116, R120, UR28 ;  /* 0x0000001c78747c20 */ /* 0x001fca0008410000 */
[----:B------:R-:W-:-:S05]  /*5ab0*/  FSEL R116, R116, RZ, P4 ;  /* 0x000000ff74747208 */ /* 0x000fca0002000000 */
[----:B------:R-:W-:Y:S02]  /*5ac0*/  FMUL.FTZ R116, R116, UR25 ;  /* 0x0000001974747c20 */ /* 0x000fe40008410000 */
        /* <DEDUP_REMOVED lines=9> */
.L_x_4611:
[----:B0-----:R-:W0:Y:S01]  /*5b60*/  @P0 LDC.64 R118, c[0x0][0x478] ;  /* 0x00011e00ff760b82 */ /* 0x001e220000000a00 */
        /* <DEDUP_REMOVED lines=10> */
.L_x_4566:
[----:B------:R-:W1:Y:S08]  /*5c10*/  LDC R9, c[0x0][0x388] ;  /* 0x0000e200ff097b82 */ /* 0x000e700000000800 */
[----:B------:R-:W3:Y:S08]  /*5c20*/  LDC.64 R2, c[0x0][0x440] ;  /* 0x00011000ff027b82 */ /* 0x000ef00000000a00 */
[----:B------:R-:W4:Y:S08]  /*5c30*/  LDC.64 R4, c[0x0][0x448] ;  /* 0x00011200ff047b82 */ /* 0x000f300000000a00 */
[----:B------:R-:W2:Y:S01]  /*5c40*/  LDC.64 R6, c[0x0][0x460] ;  /* 0x00011800ff067b82 */ /* 0x000ea20000000a00 */
[----:B-1----:R-:W-:-:S05]  /*5c50*/  IMAD R9, R9, UR5, RZ ;  /* 0x0000000509097c24 */ /* 0x002fca000f8e02ff */
[----:B------:R-:W-:-:S05]  /*5c60*/  LEA.HI R9, R9, R0, RZ, 0x1d ;  /* 0x0000000009097211 */ /* 0x000fca00078fe8ff */
[----:B---3--:R-:W-:-:S04]  /*5c70*/  IMAD.WIDE.U32 R2, R9, 0x20, R2 ;  /* 0x0000002009027825 */ /* 0x008fc800078e0002 */
[C---:B----4-:R-:W-:Y:S01]  /*5c80*/  IMAD.WIDE.U32 R4, R9.reuse, 0x20, R4 ;  /* 0x0000002009047825 */ /* 0x050fe200078e0004 */
[----:B0-----:R-:W-:Y:S04]  /*5c90*/  STG.E.128 desc[UR20][R2.64], R72 ;  /* 0x0000004802007986 */ /* 0x001fe8000c101d14 */
        /* <DEDUP_REMOVED lines=13> */
.L_x_4635:
        /* <DEDUP_REMOVED lines=9> */
.L_x_8085:


//--------------------- .text._ZN10layer_norm13ln_bwd_kernelINS_13Kernel_traitsI6__halfS2_fS2_fjLj2048ELj1ELj1ELj4ELj16ENS_18Kernel_traits_baseILj2048ES2_S2_fS2_fjLj128EEEEELb0ELb0ELb0ELb0EEEvNS_9BwdParamsE --------------------------
	.section	.text._ZN10layer_norm13ln_bwd_kernelINS_13Kernel_traitsI6__halfS2_fS2_fjLj2048ELj1ELj1ELj4ELj16ENS_18Kernel_traits_baseILj2048ES2_S2_fS2_fjLj128EEEEELb0ELb0ELb0ELb0EEEvNS_9BwdParamsE,"ax",@progbits
	.align	128
        .global         _ZN10layer_norm13ln_bwd_kernelINS_13Kernel_traitsI6__halfS2_fS2_fjLj2048ELj1ELj1ELj4ELj16ENS_18Kernel_traits_baseILj2048ES2_S2_fS2_fjLj128EEEEELb0ELb0ELb0ELb0EEEvNS_9BwdParamsE
        .type           _ZN10layer_norm13ln_bwd_kernelINS_13Kernel_traitsI6__halfS2_fS2_fjLj2048ELj1ELj1ELj4ELj16ENS_18Kernel_traits_baseILj2048ES2_S2_fS2_fjLj128EEEEELb0ELb0ELb0ELb0EEEvNS_9BwdParamsE,@function
        .size           _ZN10layer_norm13ln_bwd_kernelINS_13Kernel_traitsI6__halfS2_fS2_fjLj2048ELj1ELj1ELj4ELj16ENS_18Kernel_traits_baseILj2048ES2_S2_fS2_fjLj128EEEEELb0ELb0ELb0ELb0EEEvNS_9BwdParamsE,(.L_x_8086 - _ZN10layer_norm13ln_bwd_kernelINS_13Kernel_traitsI6__halfS2_fS2_fjLj2048ELj1ELj1ELj4ELj16ENS_18Kernel_traits_baseILj2048ES2_S2_fS2_fjLj128EEEEELb0ELb0ELb0ELb0EEEvNS_9BwdParamsE)
        .other          _ZN10layer_norm13ln_bwd_kernelINS_13Kernel_traitsI6__halfS2_fS2_fjLj2048ELj1ELj1ELj4ELj16ENS_18Kernel_traits_baseILj2048ES2_S2_fS2_fjLj128EEEEELb0ELb0ELb0ELb0EEEvNS_9BwdParamsE,@"STO_CUDA_ENTRY STV_DEFAULT"
_ZN10layer_norm13ln_bwd_kernelINS_13Kernel_traitsI6__halfS2_fS2_fjLj2048ELj1ELj1ELj4ELj16ENS_18Kernel_traits_baseILj2048ES2_S2_fS2_fjLj128EEEEELb0ELb0ELb0ELb0EEEvNS_9BwdParamsE:
.text._ZN10layer_norm13ln_bwd_kernelINS_13Kernel_traitsI6__halfS2_fS2_fjLj2048ELj1ELj1ELj4ELj16ENS_18Kernel_traits_baseILj2048ES2_S2_fS2_fjLj128EEEEELb0ELb0ELb0ELb0EEEvNS_9BwdParamsE:
        /* <DEDUP_REMOVED lines=66> */
.L_x_4658:
[----:B------:R-:W1:Y:S01]  /*0420*/  @UP0 LDCU.64 UR4, c[0x0][0x3e0] ;  /* 0x00007c00ff0407ac */ /* 0x000e620008000a00 */
[----:B------:R-:W-:Y:S01]  /*0430*/  PLOP3.LUT P0, PT, PT, PT, UP0, 0x80, 0x8 ;  /* 0x000000000008781c */ /* 0x000fe20003f0f008 */
[----:B-1----:R-:W-:-:S06]  /*0440*/  @UP0 UIMAD.WIDE UR4, UR7, 0x2, UR4 ;  /* 0x00000002070408a5 */ /* 0x002fcc000f8e0204 */
[----:B0-23--:R-:W-:Y:S02]  /*0450*/  MOV R76, UR4 ;  /* 0x00000004004c7c02 */ /* 0x00dfe40008000f00 */
[----:B------:R-:W-:Y:S01]  /*0460*/  MOV R77, UR5 ;  /* 0x00000005004d7c02 */ /* 0x000fe20008000f00 */
[----:B0-----:R-:W-:-:S04]  /*0470*/  UIMAD.WIDE UR4, UR7, 0x4, UR10 ;  /* 0x00000004070478a5 */ /* 0x001fc8000f8e020a */
[----:B------:R-:W2:Y:S02]  /*0480*/  @P0 LDG.E.U16 R76, desc[UR14][R76.64] ;  /* 0x0000000e4c4c0981 */ /* 0x000ea4000c1e1500 */
[----:B------:R-:W-:Y:S02]  /*0490*/  MOV R78, UR4 ;  /* 0x00000004004e7c02 */ /* 0x000fe40008000f00 */
[----:B------:R-:W-:Y:S01]  /*04a0*/  MOV R79, UR5 ;  /* 0x00000005004f7c02 */ /* 0x000fe20008000f00 */
[----:B------:R-:W-:-:S04]  /*04b0*/  UIMAD.WIDE UR4, UR7, 0x4, UR8 ;  /* 0x00000004070478a5 */ /* 0x000fc8000f8e0208 */
[----:B------:R-:W3:Y:S02]  /*04c0*/  LDG.E R78, desc[UR14][R78.64] ;  /* 0x0000000e4e4e7981 */ /* 0x000ee4000c1e1900 */
[----:B------:R-:W-:Y:S02]  /*04d0*/  MOV R80, UR4 ;  /* 0x0000000400507c02 */ /* 0x000fe40008000f00 */
[----:B------:R-:W-:-:S05]  /*04e0*/  MOV R81, UR5 ;  /* 0x0000000500517c02 */ /* 0x000fca0008000f00 */
[----:B------:R0:W4:Y:S01]  /*04f0*/  LDG.E R82, desc[UR14][R80.64] ;  /* 0x0000000e50527981 */ /* 0x000122000c1e1900 */
[----:B------:R-:W-:Y:S01]  /*0500*/  UIMAD UR4, UR7, UR6, URZ ;  /* 0x00000006070472a4 */ /* 0x000fe2000f8e02ff */
[C---:B------:R-:W-:Y:S01]  /*0510*/  ISETP.GE.U32.AND P1, PT, R2.reuse, 0x80, PT ;  /* 0x000000800200780c */ /* 0x040fe20003f26070 */
[----:B------:R-:W-:Y:S01]  /*0520*/  UMOV UR12, 0x3f800000 ;  /* 0x3f800000000c7882 */ /* 0x000fe20000000000 */
[----:B------:R-:W-:Y:S01]  /*0530*/  ISETP.NE.AND P3, PT, RZ, UR16, PT ;  /* 0x00000010ff007c0c */ /* 0x000fe2000bf65270 */
[----:B------:R-:W-:Y:S01]  /*0540*/  USHF.R.S32.HI UR5, URZ, 0x1f, UR4 ;  /* 0x0000001fff057899 */ /* 0x000fe20008011404 */
[----:B------:R-:W-:Y:S01]  /*0550*/  BSSY.RECONVERGENT B0, `(.L_x_4637) ;  /* 0x0000063000007945 */ /* 0x000fe20003800200 */
[----:B------:R-:W-:Y:S02]  /*0560*/  ISETP.GE.U32.AND P2, PT, R2, 0x100, PT ;  /* 0x000001000200780c */ /* 0x000fe40003f46070 */
[----:B------:R-:W-:Y:S01]  /*0570*/  ULEA.HI UR5, UR5, UR4, URZ, 0x3 ;  /* 0x0000000405057291 */ /* 0x000fe2000f8f18ff */
[----:B0-----:R-:W-:-:S05]  /*0580*/  CS2R R80, SRZ ;  /* 0x0000000000507805 */ /* 0x001fca000001ff00 */
[----:B------:R-:W-:Y:S01]  /*0590*/  MOV R77, UR5 ;  /* 0x00000005004d7c02 */ /* 0x000fe20008000f00 */
[----:B--2---:R-:W-:-:S05]  /*05a0*/  @P0 HADD2.F32 R0, -RZ, R76.H0_H0 ;  /* 0x2000004cff000230 */ /* 0x004fca0000004100 */
[----:B------:R-:W-:Y:S02]  /*05b0*/  @P0 R2UR UR4, R0 ;  /* 0x00000000000402ca */ /* 0x000fe400000e0000 */
[----:B------:R-:W-:Y:S02]  /*05c0*/  LEA.HI.SX32 R0, R77, R106, 0x1d ;  /* 0x0000006a4d007211 */ /* 0x000fe400078feaff */
[----:B---3--:R-:W-:-:S09]  /*05d0*/  R2UR UR24, R78 ;  /* 0x000000004e1872ca */ /* 0x008fd200000e0000 */
[----:B------:R-:W-:Y:S01]  /*05e0*/  @UP0 UMOV UR12, UR4 ;  /* 0x00000004000c0c82 */ /* 0x000fe20008000000 */
[----:B----4-:R-:W-:Y:S02]  /*05f0*/  FSEL R106, R82, RZ, !P3 ;  /* 0x000000ff526a7208 */ /* 0x010fe40005800000 */
[----:B------:R-:W-:Y:S01]  /*0600*/  MOV R82, R0 ;  /* 0x0000000000527202 */ /* 0x000fe20000000f00 */
[----:B-----5:R-:W-:Y:S06]  /*0610*/  @!P1 BRA `(.L_x_4638) ;  /* 0x0000000400589947 */ /* 0x020fec0003800000 */
        /* <DEDUP_REMOVED lines=10> */
[--C-:B-----5:R-:W-:Y:S02]  /*06c0*/  HADD2.F32 R105, -RZ, R60.reuse.H0_H0 ;  /* 0x2000003cff697230 */ /* 0x120fe40000004100 */
[----:B------:R-:W-:Y:S02]  /*06d0*/  HADD2.F32 R103, -RZ, R60.H1_H1 ;  /* 0x3000003cff677230 */ /* 0x000fe40000004100 */
[----:B0-----:R-:W-:Y:S02]  /*06e0*/  HADD2.F32 R99, -RZ, R61.H0_H0 ;  /* 0x2000003dff637230 */ /* 0x001fe40000004100 */
[----:B------:R-:W-:Y:S02]  /*06f0*/  HADD2.F32 R98, -RZ, R63.H0_H0 ;  /* 0x2000003fff627230 */ /* 0x000fe40000004100 */
[----:B-1----:R-:W-:-:S05]  /*0700*/  @P0 IMAD.WIDE.U32 R96, R0, 0x20, R96 ;  /* 0x0000002000600825 */ /* 0x002fca00078e0060 */
[----:B------:R-:W5:Y:S04]  /*0710*/  @P0 LDG.E.128 R24, desc[UR14][R96.64] ;  /* 0x0000000e60180981 */ /* 0x000f68000c1e1d00 */
[----:B------:R0:W5:Y:S01]  /*0720*/  @P0 LDG.E.128 R20, desc[UR14][R96.64+0x10] ;  /* 0x0000100e60140981 */ /* 0x000162000c1e1d00 */
[C---:B--2---:R-:W-:Y:S01]  /*0730*/  FADD.FTZ R101, -R106.reuse, R78 ;  /* 0x0000004e6a657221 */ /* 0x044fe20000010100 */
[C---:B------:R-:W-:Y:S01]  /*0740*/  FADD.FTZ R107, -R106.reuse, R76 ;  /* 0x0000004c6a6b7221 */ /* 0x040fe20000010100 */
[C---:B------:R-:W-:Y:S01]  /*0750*/  FADD.FTZ R102, -R106.reuse, R79 ;  /* 0x0000004f6a667221 */ /* 0x040fe20000010100 */
[----:B------:R-:W-:Y:S01]  /*0760*/  FADD.FTZ R104, -R106, R77 ;  /* 0x0000004d6a687221 */ /* 0x000fe20000010100 */
[----:B------:R-:W-:Y:S01]  /*0770*/  FMUL.FTZ R101, R101, UR24 ;  /* 0x0000001865657c20 */ /* 0x000fe20008410000 */
[----:B------:R-:W-:Y:S01]  /*0780*/  FMUL.FTZ R107, R107, UR24 ;  /* 0x000000186b6b7c20 */ /* 0x000fe20008410000 */
[----:B----4-:R-:W-:-:S02]  /*0790*/  HADD2.F32 R78, -RZ, R80.H0_H0 ;  /* 0x20000050ff4e7230 */ /* 0x010fc40000004100 */
[----:B------:R-:W-:Y:S02]  /*07a0*/  HADD2.F32 R80, -RZ, R80.H1_H1 ;  /* 0x30000050ff507230 */ /* 0x000fe40000004100 */
[----:B------:R-:W-:Y:S02]  /*07b0*/  HADD2.F32 R79, -RZ, R81.H0_H0 ;  /* 0x20000051ff4f7230 */ /* 0x000fe40000004100 */
        /* <DEDUP_REMOVED lines=9> */
[----:B------:R-:W-:-:S02]  /*0850*/  HADD2.F32 R77, -RZ, R83.H0_H0 ;  /* 0x20000053ff4d7230 */ /* 0x000fc40000004100 */
[----:B------:R-:W-:Y:S01]  /*0860*/  FFMA.FTZ R79, R107, R105, RZ ;  /* 0x000000696b4f7223 */ /* 0x000fe200000100ff */
[----:B------:R-:W-:Y:S02]  /*0870*/  HADD2.F32 R76, -RZ, R83.H1_H1 ;  /* 0x30000053ff4c7230 */ /* 0x000fe40000004100 */
[----:B---3--:R-:W-:Y:S01]  /*0880*/  FADD.FTZ R83, -R106, R84 ;  /* 0x000000546a537221 */ /* 0x008fe20000010100 */
[----:B------:R-:W-:Y:S02]  /*0890*/  HADD2.F32 R81, -RZ, R81.H1_H1 ;  /* 0x30000051ff517230 */ /* 0x000fe40000004100 */
[----:B------:R-:W-:Y:S01]  /*08a0*/  FADD.FTZ R41, R41, R80 ;  /* 0x0000005029297221 */ /* 0x000fe20000010000 */
[----:B------:R-:W-:Y:S02]  /*08b0*/  HADD2.F32 R84, -RZ, R61.H1_H1 ;  /* 0x3000003dff547230 */ /* 0x000fe40000004100 */
[----:B------:R-:W-:Y:S01]  /*08c0*/  FFMA.FTZ R57, R104, R80, R57 ;  /* 0x0000005068397223 */ /* 0x000fe20000010039 */
[----:B------:R-:W-:Y:S01]  /*08d0*/  FMUL.FTZ R102, R102, UR24 ;  /* 0x0000001866667c20 */ /* 0x000fe20008410000 */
[----:B------:R-:W-:Y:S01]  /*08e0*/  FADD.FTZ R78, R78, R103 ;  /* 0x000000674e4e7221 */ /* 0x000fe20000010000 */
[----:B------:R-:W-:Y:S01]  /*08f0*/  FFMA.FTZ R80, R104, R103, R79 ;  /* 0x0000006768507223 */ /* 0x000fe2000001004f */
[----:B0-----:R-:W-:Y:S01]  /*0900*/  FADD.FTZ R97, -R106, R86 ;  /* 0x000000566a617221 */ /* 0x001fe20000010100 */
[----:B------:R-:W-:-:S02]  /*0910*/  HADD2.F32 R95, -RZ, R82.H0_H0 ;  /* 0x20000052ff5f7230 */ /* 0x000fc40000004100 */
[-C--:B------:R-:W-:Y:S01]  /*0920*/  FMUL.FTZ R84, R84, R81.reuse ;  /* 0x0000005154547220 */ /* 0x080fe20000410000 */
[----:B------:R-:W-:Y:S02]  /*0930*/  HADD2.F32 R86, -RZ, R62.H0_H0 ;  /* 0x2000003eff567230 */ /* 0x000fe40000004100 */
[----:B------:R-:W-:Y:S01]  /*0940*/  FADD.FTZ R43, R43, R81 ;  /* 0x000000512b2b7221 */ /* 0x000fe20000010000 */
[----:B------:R-:W-:Y:S01]  /*0950*/  FFMA.FTZ R59, R102, R81, R59 ;  /* 0x00000051663b7223 */ /* 0x000fe2000001003b */
[----:B------:R-:W-:Y:S01]  /*0960*/  FADD.FTZ R79, R78, R99 ;  /* 0x000000634e4f7221 */ /* 0x000fe20000010000 */
[----:B------:R-:W-:Y:S01]  /*0970*/  FFMA.FTZ R81, R101, R99, R80 ;  /* 0x0000006365517223 */ /* 0x000fe20000010050 */
[C---:B------:R-:W-:Y:S01]  /*0980*/  FADD.FTZ R100, -R106.reuse, R87 ;  /* 0x000000576a647221 */ /* 0x040fe20000010100 */
[----:B------:R-:W-:Y:S02]  /*0990*/  HADD2.F32 R82, -RZ, R82.H1_H1 ;  /* 0x30000052ff527230 */ /* 0x000fe40000004100 */
[----:B------:R-:W-:Y:S01]  /*09a0*/  FADD.FTZ R96, -R106, R85 ;  /* 0x000000556a607221 */ /* 0x000fe20000010100 */
[----:B------:R-:W-:-:S02]  /*09b0*/  HADD2.F32 R87, -RZ, R62.H1_H1 ;  /* 0x3000003eff577230 */ /* 0x000fc40000004100 */
[-C--:B------:R-:W-:Y:S01]  /*09c0*/  FMUL.FTZ R86, R86, R95.reuse ;  /* 0x0000005f56567220 */ /* 0x080fe20000410000 */
[----:B------:R-:W-:Y:S01]  /*09d0*/  FADD.FTZ R79, R79, R84 ;  /* 0x000000544f4f7221 */ /* 0x000fe20000010000 */
[----:B------:R-:W-:Y:S01]  /*09e0*/  FMUL.FTZ R85, R83, UR24 ;  /* 0x0000001853557c20 */ /* 0x000fe20008410000 */
[----:B------:R-:W-:Y:S01]  /*09f0*/  FFMA.FTZ R78, R102, R84, R81 ;  /* 0x00000054664e7223 */ /* 0x000fe20000010051 */
[----:B------:R-:W-:Y:S01]  /*0a00*/  FMUL.FTZ R87, R87, R82 ;  /* 0x0000005257577220 */ /* 0x000fe20000410000 */
[----:B------:R-:W-:Y:S01]  /*0a10*/  FADD.FTZ R80, R79, R86 ;  /* 0x000000564f507221 */ /* 0x000fe20000010000 */
[----:B------:R-:W-:Y:S01]  /*0a20*/  FMUL.FTZ R96, R96, UR24 ;  /* 0x0000001860607c20 */ /* 0x000fe20008410000 */
[C---:B------:R-:W-:Y:S01]  /*0a30*/  FFMA.FTZ R79, R85.reuse, R86, R78 ;  /* 0x00000056554f7223 */ /* 0x040fe2000001004e */
[----:B------:R-:W-:Y:S01]  /*0a40*/  FADD.FTZ R36, R36, R95 ;  /* 0x0000005f24247221 */ /* 0x000fe20000010000 */
[----:B------:R-:W-:Y:S01]  /*0a50*/  FFMA.FTZ R52, R85, R95, R52 ;  /* 0x0000005f55347223 */ /* 0x000fe20000010034 */
[----:B------:R-:W-:-:S02]  /*0a60*/  HADD2.F32 R83, -RZ, R63.H1_H1 ;  /* 0x3000003fff537230 */ /* 0x000fc40000004100 */
[----:B------:R-:W-:Y:S01]  /*0a70*/  FMUL.FTZ R97, R97, UR24 ;  /* 0x0000001861617c20 */ /* 0x000fe20008410000 */
        /* <DEDUP_REMOVED lines=16> */
.L_x_4638:
[----:B------:R-:W-:Y:S05]  /*0b80*/  BSYNC.RECONVERGENT B0 ;  /* 0x0000000000007941 */ /* 0x000fea0003800200 */
.L_x_4637:
        /* <DEDUP_REMOVED lines=17> */
[--C-:B-----5:R-:W-:Y:S02]  /*0ca0*/  HADD2.F32 R4, -RZ, R64.reuse.H0_H0 ;  /* 0x20000040ff047230 */ /* 0x120fe40000004100 */
[C---:B0-----:R-:W-:Y:S01]  /*0cb0*/  FADD.FTZ R88, -R106.reuse, R7 ;  /* 0x000000076a587221 */ /* 0x041fe20000010100 */
[----:B---3--:R-:W-:Y:S01]  /*0cc0*/  FADD.FTZ R89, -R106, R8 ;  /* 0x000000086a597221 */ /* 0x008fe20000010100 */
[----:B------:R-:W-:Y:S01]  /*0cd0*/  FMUL.FTZ R3, R3, UR24 ;  /* 0x0000001803037c20 */ /* 0x000fe20008410000 */
[----:B------:R-:W-:-:S02]  /*0ce0*/  HADD2.F32 R7, -RZ, R64.H1_H1 ;  /* 0x30000040ff077230 */ /* 0x000fc40000004100 */
[C---:B------:R-:W-:Y:S01]  /*0cf0*/  FADD.FTZ R92, -R106.reuse, R6 ;  /* 0x000000066a5c7221 */ /* 0x040fe20000010100 */
[C---:B------:R-:W-:Y:S01]  /*0d00*/  FADD.FTZ R93, -R106.reuse, R9 ;  /* 0x000000096a5d7221 */ /* 0x040fe20000010100 */
[--C-:B----4-:R-:W-:Y:S02]  /*0d10*/  HADD2.F32 R5, -RZ, R76.reuse.H0_H0 ;  /* 0x2000004cff057230 */ /* 0x110fe40000004100 */
[C---:B------:R-:W-:Y:S01]  /*0d20*/  FADD.FTZ R91, -R106.reuse, R10 ;  /* 0x0000000a6a5b7221 */ /* 0x040fe20000010100 */
[----:B------:R-:W-:Y:S02]  /*0d30*/  HADD2.F32 R8, -RZ, R76.H1_H1 ;  /* 0x3000004cff087230 */ /* 0x000fe40000004100 */
[----:B------:R-:W-:Y:S01]  /*0d40*/  FADD.FTZ R94, -R106, R11 ;  /* 0x0000000b6a5e7221 */ /* 0x000fe20000010100 */
[--C-:B------:R-:W-:Y:S02]  /*0d50*/  HADD2.F32 R10, -RZ, R77.reuse.H0_H0 ;  /* 0x2000004dff0a7230 */ /* 0x100fe40000004100 */
[----:B------:R-:W-:Y:S01]  /*0d60*/  FMUL.FTZ R4, R4, R5 ;  /* 0x0000000504047220 */ /* 0x000fe20000410000 */
[----:B-1----:R-:W-:-:S02]  /*0d70*/  HADD2.F32 R82, -RZ, R77.H1_H1 ;  /* 0x3000004dff527230 */ /* 0x002fc40000004100 */
[----:B------:R-:W-:Y:S01]  /*0d80*/  FADD.FTZ R32, R32, R5 ;  /* 0x0000000520207221 */ /* 0x000fe20000010000 */
[--C-:B------:R-:W-:Y:S02]  /*0d90*/  HADD2.F32 R83, -RZ, R78.reuse.H0_H0 ;  /* 0x2000004eff537230 */ /* 0x100fe40000004100 */
[----:B------:R-:W-:Y:S01]  /*0da0*/  FFMA.FTZ R48, R3, R5, R48 ;  /* 0x0000000503307223 */ /* 0x000fe20000010030 */
[----:B------:R-:W-:Y:S02]  /*0db0*/  HADD2.F32 R106, -RZ, R78.H1_H1 ;  /* 0x3000004eff6a7230 */ /* 0x000fe40000004100 */
[----:B------:R-:W-:Y:S01]  /*0dc0*/  FMUL.FTZ R6, R90, UR24 ;  /* 0x000000185a067c20 */ /* 0x000fe20008410000 */
[----:B------:R-:W-:Y:S02]  /*0dd0*/  HADD2.F32 R9, -RZ, R65.H0_H0 ;  /* 0x20000041ff097230 */ /* 0x000fe40000004100 */
[----:B------:R-:W-:Y:S01]  /*0de0*/  FMUL.FTZ R5, R7, R8 ;  /* 0x0000000807057220 */ /* 0x000fe20000410000 */
[----:B------:R-:W-:-:S02]  /*0df0*/  HADD2.F32 R77, -RZ, R79.H0_H0 ;  /* 0x2000004fff4d7230 */ /* 0x000fc40000004100 */
[----:B------:R-:W-:Y:S01]  /*0e00*/  FADD.FTZ R78, R81, R4 ;  /* 0x00000004514e7221 */ /* 0x000fe20000010000 */
[----:B------:R-:W-:Y:S02]  /*0e10*/  HADD2.F32 R76, -RZ, R79.H1_H1 ;  /* 0x3000004fff4c7230 */ /* 0x000fe40000004100 */
[----:B------:R-:W-:Y:S01]  /*0e20*/  FMUL.FTZ R7, R92, UR24 ;  /* 0x000000185c077c20 */ /* 0x000fe20008410000 */
[----:B------:R-:W-:Y:S01]  /*0e30*/  FFMA.FTZ R79, R3, R4, R80 ;  /* 0x00000004034f7223 */ /* 0x000fe20000010050 */
[----:B------:R-:W-:Y:S01]  /*0e40*/  FADD.FTZ R33, R33, R8 ;  /* 0x0000000821217221 */ /* 0x000fe20000010000 */
[----:B------:R-:W-:Y:S01]  /*0e50*/  FFMA.FTZ R49, R6, R8, R49 ;  /* 0x0000000806317223 */ /* 0x000fe20000010031 */
[----:B------:R-:W-:Y:S02]  /*0e60*/  HADD2.F32 R11, -RZ, R65.H1_H1 ;  /* 0x30000041ff0b7230 */ /* 0x000fe40000004100 */
[-C--:B------:R-:W-:Y:S01]  /*0e70*/  FMUL.FTZ R8, R9, R10.reuse ;  /* 0x0000000a09087220 */ /* 0x080fe20000410000 */
[----:B------:R-:W-:Y:S01]  /*0e80*/  FADD.FTZ R81, R78, R5 ;  /* 0x000000054e517221 */ /* 0x000fe20000010000 */
[----:B------:R-:W-:Y:S01]  /*0e90*/  FADD.FTZ R34, R34, R10 ;  /* 0x0000000a22227221 */ /* 0x000fe20000010000 */
[----:B------:R-:W-:Y:S01]  /*0ea0*/  FFMA.FTZ R50, R7, R10, R50 ;  /* 0x0000000a07327223 */ /* 0x000fe20000010032 */
[----:B------:R-:W-:Y:S01]  /*0eb0*/  FFMA.FTZ R78, R6, R5, R79 ;  /* 0x00000005064e7223 */ /* 0x000fe2000001004f */
[----:B------:R-:W-:Y:S01]  /*0ec0*/  FMUL.FTZ R10, R88, UR24 ;  /* 0x00000018580a7c20 */ /* 0x000fe20008410000 */
[----:B------:R-:W-:-:S02]  /*0ed0*/  HADD2.F32 R88, -RZ, R66.H0_H0 ;  /* 0x20000042ff587230 */ /* 0x000fc40000004100 */
[----:B------:R-:W-:Y:S01]  /*0ee0*/  FMUL.FTZ R9, R11, R82 ;  /* 0x000000520b097220 */ /* 0x000fe20000410000 */
[----:B------:R-:W-:Y:S01]  /*0ef0*/  FADD.FTZ R80, R81, R8 ;  /* 0x0000000851507221 */ /* 0x000fe20000010000 */
[----:B------:R-:W-:Y:S01]  /*0f00*/  FFMA.FTZ R79, R7, R8, R78 ;  /* 0x00000008074f7223 */ /* 0x000fe2000001004e */
[----:B------:R-:W-:Y:S01]  /*0f10*/  FMUL.FTZ R11, R89, UR24 ;  /* 0x00000018590b7c20 */ /* 0x000fe20008410000 */
[----:B------:R-:W-:Y:S02]  /*0f20*/  HADD2.F32 R89, -RZ, R66.H1_H1 ;  /* 0x30000042ff597230 */ /* 0x000fe40000004100 */
[----:B------:R-:W-:Y:S01]  /*0f30*/  FMUL.FTZ R88, R88, R83 ;  /* 0x0000005358587220 */ /* 0x000fe20000410000 */
[----:B------:R-:W-:Y:S01]  /*0f40*/  FADD.FTZ R81, R80, R9 ;  /* 0x0000000950517221 */ /* 0x000fe20000010000 */
[----:B------:R-:W-:Y:S01]  /*0f50*/  FFMA.FTZ R78, R10, R9, R79 ;  /* 0x000000090a4e7223 */ /* 0x000fe2000001004f */
[--C-:B------:R-:W-:Y:S02]  /*0f60*/  HADD2.F32 R92, -RZ, R67.reuse.H0_H0 ;  /* 0x20000043ff5c7230 */ /* 0x100fe40000004100 */
[----:B------:R-:W-:Y:S01]  /*0f70*/  FMUL.FTZ R91, R91, UR24 ;  /* 0x000000185b5b7c20 */ /* 0x000fe20008410000 */
[----:B------:R-:W-:Y:S01]  /*0f80*/  FMUL.FTZ R89, R89, R106 ;  /* 0x0000006a59597220 */ /* 0x000fe20000410000 */
[----:B------:R-:W-:Y:S01]  /*0f90*/  FADD.FTZ R80, R81, R88 ;  /* 0x0000005851507221 */ /* 0x000fe20000010000 */
[----:B------:R-:W-:Y:S01]  /*0fa0*/  FMUL.FTZ R90, R93, UR24 ;  /* 0x000000185d5a7c20 */ /* 0x000fe20008410000 */
[----:B------:R-:W-:Y:S01]  /*0fb0*/  FFMA.FTZ R79, R11, R88, R78 ;  /* 0x000000580b4f7223 */ /* 0x000fe2000001004e */
[----:B------:R-:W-:-:S02]  /*0fc0*/  HADD2.F32 R93, -RZ, R67.H1_H1 ;  /* 0x30000043ff5d7230 */ /* 0x000fc40000004100 */
        /* <DEDUP_REMOVED lines=16> */
[----:B------:R-:W-:Y:S01]  /*10d0*/  FADD.FTZ R31, R31, R76 ;  /* 0x0000004c1f1f7221 */ /* 0x000fe20000010000 */
[C---:B------:R-:W-:Y:S01]  /*10e0*/  FFMA.FTZ R47, R94.reuse, R76, R47 ;  /* 0x0000004c5e2f7223 */ /* 0x040fe2000001002f */
[----:B------:R-:W-:-:S07]  /*10f0*/  FFMA.FTZ R80, R94, R93, R78 ;  /* 0x0000005d5e507223 */ /* 0x000fce000001004e */
.L_x_4640:
[----:B------:R-:W-:Y:S05]  /*1100*/  BSYNC.RECONVERGENT B0 ;  /* 0x0000000000007941 */ /* 0x000fea0003800200 */
.L_x_4639:
        /* <DEDUP_REMOVED lines=32> */
.L_x_4642:
[----:B------:R-:W-:Y:S05]  /*1310*/  BSYNC.RECONVERGENT B0 ;  /* 0x0000000000007941 */ /* 0x000fea0003800200 */
.L_x_4641:
        /* <DEDUP_REMOVED lines=68> */
.L_x_4647:
        /* <DEDUP_REMOVED lines=36> */
.L_x_4648:
        /* <DEDUP_REMOVED lines=8> */
.L_x_4646:
[----:B------:R-:W-:Y:S05]  /*1a20*/  BSYNC.RECONVERGENT B1 ;  /* 0x0000000000017941 */ /* 0x000fea0003800200 */
.L_x_4645:
        /* <DEDUP_REMOVED lines=41> */
.L_x_4650:
        /* <DEDUP_REMOVED lines=36> */
.L_x_4651:
        /* <DEDUP_REMOVED lines=8> */
.L_x_4644:
        /* <DEDUP_REMOVED lines=20> */
[----:B-----5:R-:W-:Y:S01]  /*20c0*/  FFMA.FTZ R76, R77, UR24, R24 ;  /* 0x000000184d4c7c23 */ /* 0x020fe20008010018 */
        /* <DEDUP_REMOVED lines=21> */
.L_x_4654:
        /* <DEDUP_REMOVED lines=36> */
.L_x_4655:
        /* <DEDUP_REMOVED lines=10> */
.L_x_4653:
[----:B------:R-:W-:Y:S05]  /*2500*/  BSYNC.RECONVERGENT B1 ;  /* 0x0000000000017941 */ /* 0x000fea0003800200 */
.L_x_4652:
        /* <DEDUP_REMOVED lines=41> */
.L_x_4656:
        /* <DEDUP_REMOVED lines=36> */
.L_x_4657:
[----:B------:R-:W0:Y:S08]  /*29e0*/  @P0 LDC.64 R82, c[0x0][0x478] ;  /* 0x00011e00ff520b82 */ /* 0x000e300000000a00 */
[----:B------:R-:W1:Y:S01]  /*29f0*/  LDC.64 R80, c[0x0][0x468] ;  /* 0x00011a00ff507b82 */ /* 0x000e620000000a00 */
[----:B0-----:R-:W-:-:S05]  /*2a00*/  @P0 IMAD.WIDE.U32 R82, R0, 0x20, R82 ;  /* 0x0000002000520825 */ /* 0x001fca00078e0052 */
[----:B------:R2:W-:Y:S01]  /*2a10*/  @P0 STG.E.128 desc[UR14][R82.64], R72 ;  /* 0x0000004852000986 */ /* 0x0005e2000c101d0e */
[----:B-1----:R-:W-:-:S03]  /*2a20*/  IMAD.WIDE.U32 R80, R0, 0x10, R80 ;  /* 0x0000001000507825 */ /* 0x002fc600078e0050 */
[----:B------:R2:W-:Y:S04]  /*2a30*/  @P0 STG.E.128 desc[UR14][R82.64+0x10], R68 ;  /* 0x0000104452000986 */ /* 0x0005e8000c101d0e */
[----:B------:R2:W-:Y:S02]  /*2a40*/  STG.E.128 desc[UR14][R80.64], R76 ;  /* 0x0000004c50007986 */ /* 0x0005e4000c101d0e */
.L_x_4649:
[----:B------:R-:W-:Y:S05]  /*2a50*/  BSYNC.RECONVERGENT B0 ;  /* 0x0000000000007941 */ /* 0x000fea0003800200 */
.L_x_4643:
[----:B------:R-:W-:Y:S02]  /*2a60*/  UIADD3 UR7, UPT, UPT, UR7, UR22, URZ ;  /* 0x0000001607077290 */ /* 0x000fe4000fffe0ff */
[----:B------:R-:W-:Y:S02]  /*2a70*/  UPLOP3.LUT UP2, UPT, UPT, UPT, UP2, 0x40, 0x4 ;  /* 0x000000000004789c */ /* 0x000fe40003f4e820 */
[----:B------:R-:W-:-:S09]  /*2a80*/  UISETP.GE.AND UP1, UPT, UR7, UR23, UPT ;  /* 0x000000170700728c */ /* 0x000fd2000bf26270 */
[----:B------:R-:W-:Y:S05]  /*2a90*/  BRA.U !UP1, `(.L_x_4658) ;  /* 0xffffffd909607547 */ /* 0x000fea000b83ffff */
.L_x_4636:
        /* <DEDUP_REMOVED lines=23> */
.L_x_4659:
        /* <DEDUP_REMOVED lines=15> */
.L_x_8086:


//--------------------- .text._ZN10layer_norm13ln_bwd_kernelINS_13Kernel_traitsI6__halfS2_fS2_fjLj2048ELj1ELj1ELj4ELj16ENS_18Kernel_traits_baseILj2048ES2_S2_fS2_fjLj128EEEEELb0ELb0ELb0ELb1EEEvNS_9BwdParamsE --------------------------
	.section	.text._ZN10layer_norm13ln_bwd_kernelINS_13Kernel_traitsI6__halfS2_fS2_fjLj2048ELj1ELj1ELj4ELj16ENS_18Kernel_traits_baseILj2048ES2_S2_fS2_fjLj128EEEEELb0ELb0ELb0ELb1EEEvNS_9BwdParamsE,"ax",@progbits
	.align	128
        .global         _ZN10layer_norm13ln_bwd_kernelINS_13Kernel_traitsI6__halfS2_fS2_fjLj2048ELj1ELj1ELj4ELj16ENS_18Kernel_traits_baseILj2048ES2_S2_fS2_fjLj128EEEEELb0ELb0ELb0ELb1EEEvNS_9BwdParamsE
        .type           _ZN10layer_norm13ln_bwd_kernelINS_13Kernel_traitsI6__halfS2_fS2_fjLj2048ELj1ELj1ELj4ELj16ENS_18Kernel_traits_baseILj2048ES2_S2_fS2_fjLj128EEEEELb0ELb0ELb0ELb1EEEvNS_9BwdParamsE,@function
        .size           _ZN10layer_norm13ln_bwd_kernelINS_13Kernel_traitsI6__halfS2_fS2_fjLj2048ELj1ELj1ELj4ELj16ENS_18Kernel_traits_baseILj2048ES2_S2_fS2_fjLj128EEEEELb0ELb0ELb0ELb1EEEvNS_9BwdParamsE,(.L_x_8087 - _ZN10layer_norm13ln_bwd_kernelINS_13Kernel_traitsI6__halfS2_fS2_fjLj2048ELj1ELj1ELj4ELj16ENS_18Kernel_traits_baseILj2048ES2_S2_fS2_fjLj128EEEEELb0ELb0ELb0ELb1EEEvNS_9BwdParamsE)
        .other          _ZN10layer_norm13ln_bwd_kernelINS_13Kernel_traitsI6__halfS2_fS2_fjLj2048ELj1ELj1ELj4ELj16ENS_18Kernel_traits_baseILj2048ES2_S2_fS2_fjLj128EEEEELb0ELb0ELb0ELb1EEEvNS_9BwdParamsE,@"STO_CUDA_ENTRY STV_DEFAULT"
_ZN10layer_norm13ln_bwd_kernelINS_13Kernel_traitsI6__halfS2_fS2_fjLj2048ELj1ELj1ELj4ELj16ENS_18Kernel_traits_baseILj2048ES2_S2_fS2_fjLj128EEEEELb0ELb0ELb0ELb1EEEvNS_9BwdParamsE:
.text._ZN10layer_norm13ln_bwd_kernelINS_13Kernel_traitsI6__halfS2_fS2_fjLj2048ELj1ELj1ELj4ELj16ENS_18Kernel_traits_baseILj2048ES2_S2_fS2_fjLj128EEEEELb0ELb0ELb0ELb1EEEvNS_9BwdParamsE:
        /* <DEDUP_REMOVED lines=36> */
[----:B------:R-:W3:Y:S01]  /*0240*/  LDCU.U8 UR9, c[0x0][0x410] ;  /* 0x00008200ff0977ac */ /* 0x000ee20008000000 */
[----:B0-----:R-:W-:Y:S01]  /*0250*/  IMAD.WIDE.U32 R2, R0, 0x10, R2 ;  /* 0x0000001000027825 */ /* 0x001fe200078e0002 */
[----:B------:R-:W-:Y:S01]  /*0260*/  UPLOP3.LUT UP1, UPT, UPT, UPT, UPT, 0x40, 0x4 ;  /* 0x000000000004789c */ /* 0x000fe20003f2e870 */
[----:B------:R-:W0:Y:S03]  /*0270*/  LDCU UR12, c[0x0][0x388] ;  /* 0x00007100ff0c77ac */ /* 0x000e260008000800 */
[----:B--2---:R-:W2:Y:S01]  /*0280*/  LDG.E.128 R84, desc[UR6][R2.64] ;  /* 0x0000000602547981 */ /* 0x004ea2000c1e1d00 */
[----:B------:R-:W4:Y:S03]  /*0290*/  LDCU UR13, c[0x0][0x400] ;  /* 0x00008000ff0d77ac */ /* 0x000f260008000800 */
[----:B------:R5:W3:Y:S01]  /*02a0*/  LDG.E.128 R92, desc[UR6][R2.64+0x800] ;  /* 0x00080006025c7981 */ /* 0x000ae2000c1e1d00 */
[----:B-1----:R-:W-:-:S02]  /*02b0*/  ISETP.NE.U32.AND P0, PT, R4, RZ, PT ;  /* 0x000000ff0400720c */ /* 0x002fc40003f05070 */
[----:B------:R-:W-:Y:S02]  /*02c0*/  CS2R R68, SRZ ;  /* 0x0000000000447805 */ /* 0x000fe4000001ff00 */
[----:B------:R-:W-:Y:S02]  /*02d0*/  CS2R R70, SRZ ;  /* 0x0000000000467805 */ /* 0x000fe4000001ff00 */
[----:B------:R-:W-:Y:S02]  /*02e0*/  CS2R R72, SRZ ;  /* 0x0000000000487805 */ /* 0x000fe4000001ff00 */
[----:B------:R-:W-:Y:S02]  /*02f0*/  ISETP.NE.AND.EX P0, PT, R5, RZ, PT, P0 ;  /* 0x000000ff0500720c */ /* 0x000fe40003f05300 */
[----:B------:R-:W-:Y:S02]  /*0300*/  CS2R R4, SRZ ;  /* 0x0000000000047805 */ /* 0x000fe4000001ff00 */
[----:B------:R-:W-:Y:S01]  /*0310*/  MOV R96, RZ ;  /* 0x000000ff00607202 */ /* 0x000fe20000000f00 */
[----:B------:R-:W1:Y:S01]  /*0320*/  LDCU.64 UR14, c[0x0][0x478] ;  /* 0x00008f00ff0e77ac */ /* 0x000e620008000a00 */
[----:B------:R-:W-:-:S02]  /*0330*/  MOV R97, UR8 ;  /* 0x0000000800617c02 */ /* 0x000fc40008000f00 */
[----:B-----5:R-:W-:Y:S01]  /*0340*/  CS2R R2, SRZ ;  /* 0x0000000000027805 */ /* 0x020fe2000001ff00 */
[----:B------:R-:W0:Y:S01]  /*0350*/  LDCU.64 UR10, c[0x0][0x438] ;  /* 0x00008700ff0a77ac */ /* 0x000e220008000a00 */
[--C-:B--2---:R-:W-:Y:S02]  /*0360*/  HADD2.F32 R98, -RZ, R84.reuse.H0_H0 ;  /* 0x20000054ff627230 */ /* 0x104fe40000004100 */
[----:B------:R-:W-:Y:S02]  /*0370*/  HADD2.F32 R81, -RZ, R84.H1_H1 ;  /* 0x30000054ff517230 */ /* 0x000fe40000004100 */
[--C-:B------:R-:W-:Y:S02]  /*0380*/  HADD2.F32 R82, -RZ, R85.reuse.H0_H0 ;  /* 0x20000055ff527230 */ /* 0x100fe40000004100 */
[----:B------:R-:W-:Y:S02]  /*0390*/  HADD2.F32 R83, -RZ, R85.H1_H1 ;  /* 0x30000055ff537230 */ /* 0x000fe40000004100 */
[----:B---3--:R-:W-:-:S02]  /*03a0*/  HADD2.F32 R88, -RZ, R92.H0_H0 ;  /* 0x2000005cff587230 */ /* 0x008fc40000004100 */
[----:B------:R-:W-:Y:S02]  /*03b0*/  HADD2.F32 R89, -RZ, R92.H1_H1 ;  /* 0x3000005cff597230 */ /* 0x000fe40000004100 */
[--C-:B------:R-:W-:Y:S02]  /*03c0*/  HADD2.F32 R90, -RZ, R93.reuse.H0_H0 ;  /* 0x2000005dff5a7230 */ /* 0x100fe40000004100 */
[----:B------:R-:W-:Y:S02]  /*03d0*/  HADD2.F32 R91, -RZ, R93.H1_H1 ;  /* 0x3000005dff5b7230 */ /* 0x000fe40000004100 */
[--C-:B------:R-:W-:Y:S02]  /*03e0*/  HADD2.F32 R84, -RZ, R86.reuse.H0_H0 ;  /* 0x20000056ff547230 */ /* 0x100fe40000004100 */
[----:B------:R-:W-:Y:S02]  /*03f0*/  HADD2.F32 R85, -RZ, R86.H1_H1 ;  /* 0x30000056ff557230 */ /* 0x000fe40000004100 */
[----:B------:R-:W-:-:S02]  /*0400*/  HADD2.F32 R92, -RZ, R94.H0_H0 ;  /* 0x2000005eff5c7230 */ /* 0x000fc40000004100 */
[----:B------:R-:W-:Y:S02]  /*0410*/  HADD2.F32 R93, -RZ, R94.H1_H1 ;  /* 0x3000005eff5d7230 */ /* 0x000fe40000004100 */
[----:B------:R-:W-:Y:S02]  /*0420*/  HADD2.F32 R86, -RZ, R87.H0_H0 ;  /* 0x20000057ff567230 */ /* 0x000fe40000004100 */
[----:B------:R-:W-:Y:S02]  /*0430*/  HADD2.F32 R94, -RZ, R95.H0_H0 ;  /* 0x2000005fff5e7230 */ /* 0x000fe40000004100 */
[----:B------:R-:W-:Y:S02]  /*0440*/  HADD2.F32 R87, -RZ, R87.H1_H1 ;  /* 0x30000057ff577230 */ /* 0x000fe40000004100 */
[----:B01--4-:R-:W-:-:S07]  /*0450*/  HADD2.F32 R95, -RZ, R95.H1_H1 ;  /* 0x3000005fff5f7230 */ /* 0x013fce0000004100 */
.L_x_4673:
        /* <DEDUP_REMOVED lines=8> */
[----:B0-----:R-:W-:-:S05]  /*04e0*/  IMAD.WIDE R46, R97, 0x4, R46 ;  /* 0x00000004612e7825 */ /* 0x001fca00078e022e */
[----:B------:R-:W4:Y:S02]  /*04f0*/  LDG.E R103, desc[UR6][R46.64] ;  /* 0x000000062e677981 */ /* 0x000f24000c1e1900 */
[----:B------:R-:W0:Y:S01]  /*0500*/  LDC.64 R66, c[0x0][0x3c8] ;  /* 0x0000f200ff427b82 */ /* 0x000e220000000a00 */
[----:B-1----:R-:W-:Y:S01]  /*0510*/  @P0 IMAD.WIDE R44, R97, 0x2, R44 ;  /* 0x00000002612c0825 */ /* 0x002fe200078e022c */
[----:B------:R-:W-:-:S04]  /*0520*/  IADD3 R99, PT, PT, R102, 0x80, RZ ;  /* 0x0000008066637810 */ /* 0x000fc80007ffe0ff */
[----:B------:R-:W4:Y:S01]  /*0530*/  @P0 LDG.E.U16 R104, desc[UR6][R44.64] ;  /* 0x000000062c680981 */ /* 0x000f22000c1e1500 */
[----:B--2---:R-:W-:-:S04]  /*0540*/  IMAD.WIDE.U32 R52, R102, 0x20, R60 ;  /* 0x0000002066347825 */ /* 0x004fc800078e003c */
[----:B---3--:R-:W-:Y:S01]  /*0550*/  IMAD.WIDE.U32 R48, R102, 0x10, R64 ;  /* 0x0000001066307825 */ /* 0x008fe200078e0040 */
[----:B------:R-:W2:Y:S05]  /*0560*/  LDG.E.128 R44, desc[UR6][R52.64] ;  /* 0x00000006342c7981 */ /* 0x000eaa000c1e1d00 */
[----:B------:R-:W3:Y:S01]  /*0570*/  LDG.E.128 R48, desc[UR6][R48.64] ;  /* 0x0000000630307981 */ /* 0x000ee2000c1e1d00 */
[----:B0-----:R-:W-:-:S03]  /*0580*/  IMAD.WIDE R66, R97, 0x4, R66 ;  /* 0x0000000461427825 */ /* 0x001fc600078e0242 */
[----:B------:R-:W3:Y:S01]  /*0590*/  LDG.E.128 R52, desc[UR6][R52.64+0x10] ;  /* 0x0000100634347981 */ /* 0x000ee2000c1e1d00 */
[----:B------:R-:W-:-:S03]  /*05a0*/  IMAD.WIDE.U32 R60, R99, 0x20, R60 ;  /* 0x00000020633c7825 */ /* 0x000fc600078e003c */
[----:B------:R-:W3:Y:S04]  /*05b0*/  LDG.E R101, desc[UR6][R66.64] ;  /* 0x0000000642657981 */ /* 0x000ee8000c1e1900 */
[----:B------:R-:W3:Y:S01]  /*05c0*/  LDG.E.128 R56, desc[UR6][R60.64] ;  /* 0x000000063c387981 */ /* 0x000ee2000c1e1d00 */
[----:B------:R-:W-:-:S06]  /*05d0*/  IMAD.WIDE.U32 R64, R99, 0x10, R64 ;  /* 0x0000001063407825 */ /* 0x000fcc00078e0040 */
[----:B------:R-:W3:Y:S04]  /*05e0*/  LDG.E.128 R64, desc[UR6][R64.64] ;  /* 0x0000000640407981 */ /* 0x000ee8000c1e1d00 */
[----:B------:R-:W3:Y:S01]  /*05f0*/  LDG.E.128 R60, desc[UR6][R60.64+0x10] ;  /* 0x000010063c3c7981 */ /* 0x000ee2000c1e1d00 */
[----:B------:R-:W-:-:S04]  /*0600*/  ISETP.NE.U32.AND P1, PT, RZ, UR10, PT ;  /* 0x0000000aff007c0c */ /* 0x000fc8000bf25070 */
[----:B------:R-:W-:Y:S02]  /*0610*/  ISETP.NE.AND.EX P1, PT, RZ, UR11, PT, P1 ;  /* 0x0000000bff007c0c */ /* 0x000fe4000bf25310 */
[----:B------:R-:W-:-:S11]  /*0620*/  ISETP.NE.AND P3, PT, RZ, UR9, PT ;  /* 0x00000009ff007c0c */ /* 0x000fd6000bf65270 */
[----:B------:R-:W0:Y:S01]  /*0630*/  @P1 LDC.64 R108, c[0x0][0x438] ;  /* 0x00010e00ff6c1b82 */ /* 0x000e220000000a00 */
[----:B------:R-:W-:-:S07]  /*0640*/  MOV R100, 0x3f800000 ;  /* 0x3f80000000647802 */ /* 0x000fce0000000f00 */
[----:B------:R-:W1:Y:S01]  /*0650*/  @P1 LDC.64 R120, c[0x0][0x438] ;  /* 0x00010e00ff781b82 */ /* 0x000e620000000a00 */
[----:B0-----:R-:W-:-:S05]  /*0660*/  @P1 IMAD.WIDE.U32 R108, R99, 0x20, R108 ;  /* 0x00000020636c1825 */ /* 0x001fca00078e006c */
[----:B-----5:R-:W5:Y:S04]  /*0670*/  @P1 LDG.E.128 R28, desc[UR6][R108.64] ;  /* 0x000000066c1c1981 */ /* 0x020f68000c1e1d00 */
[----:B------:R0:W5:Y:S01]  /*0680*/  @P1 LDG.E.128 R32, desc[UR6][R108.64+0x10] ;  /* 0x000010066c201981 */ /* 0x000162000c1e1d00 */
[----:B-1----:R-:W-:-:S05]  /*0690*/  @P1 IMAD.WIDE.U32 R120, R102, 0x20, R120 ;  /* 0x0000002066781825 */ /* 0x002fca00078e0078 */
[----:B------:R-:W5:Y:S04]  /*06a0*/  @P1 LDG.E.128 R20, desc[UR6][R120.64] ;  /* 0x0000000678141981 */ /* 0x000f68000c1e1d00 */
[----:B------:R1:W5:Y:S01]  /*06b0*/  @P1 LDG.E.128 R24, desc[UR6][R120.64+0x10] ;  /* 0x0000100678181981 */ /* 0x000362000c1e1d00 */
[----:B----4-:R-:W-:-:S05]  /*06c0*/  FSEL R103, R103, RZ, !P3 ;  /* 0x000000ff67677208 */ /* 0x010fca0005800000 */
[C---:B--2---:R-:W-:Y:S01]  /*06d0*/  FADD.FTZ R105, -R103.reuse, R44 ;  /* 0x0000002c67697221 */ /* 0x044fe20000010100 */
[--C-:B---3--:R-:W-:Y:S02]  /*06e0*/  HADD2.F32 R115, -RZ, R48.reuse.H0_H0 ;  /* 0x20000030ff737230 */ /* 0x108fe40000004100 */
[----:B------:R-:W-:Y:S01]  /*06f0*/  FADD.FTZ R112, -R103, R52 ;  /* 0x0000003467707221 */ /* 0x000fe20000010100 */
[----:B------:R-:W-:Y:S01]  /*0700*/  FMUL.FTZ R52, R101, R105 ;  /* 0x0000006965347220 */ /* 0x000fe20000410000 */
[----:B------:R-:W-:Y:S01]  /*0710*/  FADD.FTZ R46, -R103, R46 ;  /* 0x0000002e672e7221 */ /* 0x000fe20000010100 */
[----:B------:R-:W-:Y:S02]  /*0720*/  HADD2.F32 R48, -RZ, R48.H1_H1 ;  /* 0x30000030ff307230 */ /* 0x000fe40000004100 */
[----:B------:R-:W-:Y:S01]  /*0730*/  FADD.FTZ R80, R115, R80 ;  /* 0x0000005073507221 */ /* 0x000fe20000010000 */
[-C--:B------:R-:W-:Y:S01]  /*0740*/  FFMA.FTZ R96, R52, R115.reuse, R96 ;  /* 0x0000007334607223 */ /* 0x080fe20000010060 */
[----:B------:R-:W-:Y:S01]  /*0750*/  FMUL.FTZ R115, R98, R115 ;  /* 0x0000007362737220 */ /* 0x000fe20000410000 */
[----:B------:R-:W-:-:S02]  /*0760*/  HADD2.F32 R113, -RZ, R49.H0_H0 ;  /* 0x20000031ff717230 */ /* 0x000fc40000004100 */
[----:B------:R-:W-:Y:S01]  /*0770*/  FADD.FTZ R124, -R103, R57 ;  /* 0x00000039677c7221 */ /* 0x000fe20000010100 */
[----:B------:R-:W-:Y:S01]  /*0780*/  FMUL.FTZ R117, R101, R46 ;  /* 0x0000002e65757220 */ /* 0x000fe20000410000 */
[----:B------:R-:W-:Y:S01]  /*0790*/  FMUL.FTZ R114, R81, R48 ;  /* 0x0000003051727220 */ /* 0x000fe20000410000 */
[----:B------:R-:W-:Y:S01]  /*07a0*/  FADD.FTZ R57, RZ, R115 ;  /* 0x00000073ff397221 */ /* 0x000fe20000010000 */
[----:B------:R-:W-:Y:S01]  /*07b0*/  FADD.FTZ R116, -R103, R47 ;  /* 0x0000002f67747221 */ /* 0x000fe20000010100 */
[----:B------:R-:W-:Y:S02]  /*07c0*/  HADD2.F32 R49, -RZ, R49.H1_H1 ;  /* 0x30000031ff317230 */ /* 0x000fe40000004100 */
[----:B------:R-:W-:Y:S01]  /*07d0*/  FADD.FTZ R76, R113, R76 ;  /* 0x0000004c714c7221 */ /* 0x000fe20000010000 */
[-C--:B------:R-:W-:Y:S01]  /*07e0*/  FFMA.FTZ R77, R117, R113.reuse, R77 ;  /* 0x00000071754d7223 */ /* 0x080fe2000001004d */
[----:B------:R-:W-:Y:S01]  /*07f0*/  FMUL.FTZ R113, R82, R113 ;  /* 0x0000007152717220 */ /* 0x000fe20000410000 */
[----:B------:R-:W-:Y:S01]  /*0800*/  FADD.FTZ R46, R114, R57 ;  /* 0x00000039722e7221 */ /* 0x000fe20000010000 */
[----:B------:R-:W-:-:S02]  /*0810*/  HADD2.F32 R110, -RZ, R50.H0_H0 ;  /* 0x20000032ff6e7230 */ /* 0x000fc40000004100 */
[----:B------:R-:W-:Y:S01]  /*0820*/  FADD.FTZ R118, -R103, R45 ;  /* 0x0000002d67767221 */ /* 0x000fe20000010100 */
[C---:B------:R-:W-:Y:S01]  /*0830*/  FMUL.FTZ R116, R101.reuse, R116 ;  /* 0x0000007465747220 */ /* 0x040fe20000410000 */
[----:B------:R-:W-:Y:S01]  /*0840*/  FMUL.FTZ R112, R101, R112 ;  /* 0x0000007065707220 */ /* 0x000fe20000410000 */
[-C--:B------:R-:W-:Y:S01]  /*0850*/  FMUL.FTZ R111, R83, R49.reuse ;  /* 0x00000031536f7220 */ /* 0x080fe20000410000 */
[----:B------:R-:W-:Y:S01]  /*0860*/  FADD.FTZ R46, R113, R46 ;  /* 0x0000002e712e7221 */ /* 0x000fe20000010000 */
[----:B------:R-:W-:Y:S02]  /*0870*/  HADD2.F32 R50, -RZ, R50.H1_H1 ;  /* 0x30000032ff327230 */ /* 0x000fe40000004100 */
[----:B------:R-:W-:Y:S01]  /*0880*/  FADD.FTZ R54, -R103, R54 ;  /* 0x0000003667367221 */ /* 0x000fe20000010100 */
[----:B------:R-:W-:Y:S01]  /*0890*/  FMUL.FTZ R118, R101, R118 ;  /* 0x0000007665767220 */ /* 0x000fe20000410000 */
[----:B------:R-:W-:Y:S01]  /*08a0*/  FADD.FTZ R74, R49, R74 ;  /* 0x0000004a314a7221 */ /* 0x000fe20000010000 */
[----:B------:R-:W-:Y:S01]  /*08b0*/  FFMA.FTZ R75, R116, R49, R75 ;  /* 0x00000031744b7223 */ /* 0x000fe2000001004b */
[----:B------:R-:W-:Y:S01]  /*08c0*/  FADD.FTZ R13, R110, R13 ;  /* 0x0000000d6e0d7221 */ /* 0x000fe20000010000 */
[-C--:B------:R-:W-:Y:S01]  /*08d0*/  FFMA.FTZ R73, R112, R110.reuse, R73 ;  /* 0x0000006e70497223 */ /* 0x080fe20000010049 */
[----:B------:R-:W-:Y:S01]  /*08e0*/  FMUL.FTZ R110, R84, R110 ;  /* 0x0000006e546e7220 */ /* 0x000fe20000410000 */
[----:B------:R-:W-:Y:S01]  /*08f0*/  FADD.FTZ R49, R111, R46 ;  /* 0x0000002e6f317221 */ /* 0x000fe20000010000 */
[----:B------:R-:W-:-:S02]  /*0900*/  HADD2.F32 R106, -RZ, R51.H0_H0 ;  /* 0x20000033ff6a7230 */ /* 0x000fc40000004100 */
[----:B------:R-:W-:Y:S01]  /*0910*/  FADD.FTZ R55, -R103, R55 ;  /* 0x0000003767377221 */ /* 0x000fe20000010100 */
[----:B------:R-:W-:Y:S01]  /*0920*/  FADD.FTZ R78, R48, R78 ;  /* 0x0000004e304e7221 */ /* 0x000fe20000010000 */
[----:B------:R-:W-:Y:S01]  /*0930*/  FFMA.FTZ R79, R118, R48, R79 ;  /* 0x00000030764f7223 */ /* 0x000fe2000001004f */
[----:B0-----:R-:W-:Y:S01]  /*0940*/  FMUL.FTZ R108, R101, R54 ;  /* 0x00000036656c7220 */ /* 0x001fe20000410000 */
[----:B------:R-:W-:Y:S01]  /*0950*/  FMUL.FTZ R107, R85, R50 ;  /* 0x00000032556b7220 */ /* 0x000fe20000410000 */
[----:B------:R-:W-:Y:S01]  /*0960*/  FADD.FTZ R48, R110, R49 ;  /* 0x000000316e307221 */ /* 0x000fe20000010000 */
[----:B------:R-:W-:Y:S02]  /*0970*/  @P0 HADD2.F32 R100, -RZ, R104.H0_H0 ;  /* 0x20000068ff640230 */ /* 0x000fe40000004100 */
[----:B------:R-:W-:Y:S01]  /*0980*/  FADD.FTZ R53, -R103, R53 ;  /* 0x0000003567357221 */ /* 0x000fe20000010100 */
[----:B------:R-:W-:Y:S02]  /*0990*/  HADD2.F32 R104, -RZ, R51.H1_H1 ;  /* 0x30000033ff687230 */ /* 0x000fe40000004100 */
[----:B------:R-:W-:Y:S01]  /*09a0*/  FADD.FTZ R11, R106, R11 ;  /* 0x0000000b6a0b7221 */ /* 0x000fe20000010000 */
[-C--:B------:R-:W-:Y:S01]  /*09b0*/  FFMA.FTZ R71, R108, R106.reuse, R71 ;  /* 0x0000006a6c477223 */ /* 0x080fe20000010047 */
[----:B------:R-:W-:Y:S01]  /*09c0*/  FMUL.FTZ R105, R101, R55 ;  /* 0x0000003765697220 */ /* 0x000fe20000410000 */
[----:B------:R-:W-:Y:S01]  /*09d0*/  FMUL.FTZ R106, R86, R106 ;  /* 0x0000006a566a7220 */ /* 0x000fe20000410000 */
[----:B------:R-:W-:Y:S01]  /*09e0*/  FADD.FTZ R49, R107, R48 ;  /* 0x000000306b317221 */ /* 0x000fe20000010000 */
[----:B------:R-:W-:Y:S01]  /*09f0*/  FMUL.FTZ R109, R101, R53 ;  /* 0x00000035656d7220 */ /* 0x000fe20000410000 */
[----:B------:R-:W-:Y:S01]  /*0a00*/  FADD.FTZ R10, R104, R10 ;  /* 0x0000000a680a7221 */ /* 0x000fe20000010000 */
[----:B------:R-:W-:-:S02]  /*0a10*/  HADD2.F32 R46, -RZ, R64.H0_H0 ;  /* 0x20000040ff2e7230 */ /* 0x000fc40000004100 */
[-C--:B------:R-:W-:Y:S01]  /*0a20*/  FFMA.FTZ R70, R105, R104.reuse, R70 ;  /* 0x0000006869467223 */ /* 0x080fe20000010046 */
[----:B------:R-:W-:Y:S01]  /*0a30*/  FFMA.FTZ R55, R52, R115, RZ ;  /* 0x0000007334377223 */ /* 0x000fe200000100ff */
[----:B------:R-:W-:Y:S01]  /*0a40*/  FMUL.FTZ R104, R87, R104 ;  /* 0x0000006857687220 */ /* 0x000fe20000410000 */
[----:B------:R-:W-:Y:S01]  /*0a50*/  FADD.FTZ R57, R106, R49 ;  /* 0x000000316a397221 */ /* 0x000fe20000010000 */
[----:B------:R-:W-:Y:S01]  /*0a60*/  FADD.FTZ R12, R50, R12 ;  /* 0x0000000c320c7221 */ /* 0x000fe20000010000 */
[----:B------:R-:W-:Y:S01]  /*0a70*/  FFMA.FTZ R72, R109, R50, R72 ;  /* 0x000000326d487223 */ /* 0x000fe20000010048 */
[C---:B------:R-:W-:Y:S01]  /*0a80*/  FADD.FTZ R125, -R103.reuse, R56 ;  /* 0x00000038677d7221 */ /* 0x040fe20000010100 */
[----:B------:R-:W-:Y:S02]  /*0a90*/  HADD2.F32 R49, -RZ, R64.H1_H1 ;  /* 0x30000040ff317230 */ /* 0x000fe40000004100 */
[----:B------:R-:W-:Y:S01]  /*0aa0*/  FFMA.FTZ R50, R118, R114, R55 ;  /* 0x0000007276327223 */ /* 0x000fe20000010037 */
[----:B------:R-:W-:Y:S01]  /*0ab0*/  FMUL.FTZ R53, R88, R46 ;  /* 0x0000002e58357220 */ /* 0x000fe20000410000 */
[----:B------:R-:W-:Y:S01]  /*0ac0*/  FADD.FTZ R56, R104, R57 ;  /* 0x0000003968387221 */ /* 0x000fe20000010000 */
[----:B------:R-:W-:Y:S01]  /*0ad0*/  FADD.FTZ R51, -R103, R59 ;  /* 0x0000003b67337221 */ /* 0x000fe20000010100 */
[----:B------:R-:W-:-:S02]  /*0ae0*/  HADD2.F32 R48, -RZ, R65.H0_H0 ;  /* 0x20000041ff307230 */ /* 0x000fc40000004100 */
[----:B------:R-:W-:Y:S01]  /*0af0*/  FFMA.FTZ R57, R117, R113, R50 ;  /* 0x0000007175397223 */ /* 0x000fe20000010032 */
[----:B------:R-:W-:Y:S01]  /*0b00*/  FMUL.FTZ R54, R89, R49 ;  /* 0x0000003159367220 */ /* 0x000fe20000410000 */
[----:B------:R-:W-:Y:S01]  /*0b10*/  FADD.FTZ R59, R53, R56 ;  /* 0x00000038353b7221 */ /* 0x000fe20000010000 */
[----:B------:R-:W-:Y:S02]  /*0b20*/  HADD2.F32 R50, -RZ, R65.H1_H1 ;  /* 0x30000041ff327230 */ /* 0x000fe40000004100 */
[----:B------:R-:W-:Y:S01]  /*0b30*/  FFMA.FTZ R57, R116, R111, R57 ;  /* 0x0000006f74397223 */ /* 0x000fe20000010039 */
[----:B------:R-:W-:Y:S01]  /*0b40*/  FMUL.FTZ R55, R90, R48 ;  /* 0x000000305a377220 */ /* 0x000fe20000410000 */
[----:B------:R-:W-:Y:S01]  /*0b50*/  FADD.FTZ R56, R59, R54 ;  /* 0x000000363b387221 */ /* 0x000fe20000010000 */
[----:B------:R-:W-:Y:S01]  /*0b60*/  FADD.FTZ R123, -R103, R58 ;  /* 0x0000003a677b7221 */ /* 0x000fe20000010100 */
[----:B------:R-:W-:Y:S01]  /*0b70*/  FFMA.FTZ R58, R112, R110, R57 ;  /* 0x0000006e703a7223 */ /* 0x000fe20000010039 */
[----:B------:R-:W-:-:S02]  /*0b80*/  HADD2.F32 R119, -RZ, R66.H0_H0 ;  /* 0x20000042ff777230 */ /* 0x000fc40000004100 */
[----:B------:R-:W-:Y:S01]  /*0b90*/  FADD.FTZ R57, R56, R55 ;  /* 0x0000003738397221 */ /* 0x000fe20000010000 */
[----:B------:R-:W-:Y:S01]  /*0ba0*/  FMUL.FTZ R56, R91, R50 ;  /* 0x000000325b387220 */ /* 0x000fe20000410000 */
[----:B------:R-:W-:Y:S01]  /*0bb0*/  FFMA.FTZ R59, R109, R107, R58 ;  /* 0x0000006b6d3b7223 */ /* 0x000fe2000001003a */
[----:B-1----:R-:W-:Y:S02]  /*0bc0*/  HADD2.F32 R121, -RZ, R66.H1_H1 ;  /* 0x30000042ff797230 */ /* 0x002fe40000004100 */
[----:B------:R-:W-:Y:S01]  /*0bd0*/  FADD.FTZ R58, R57, R56 ;  /* 0x00000038393a7221 */ /* 0x000fe20000010000 */
[----:B------:R-:W-:Y:S01]  /*0be0*/  FMUL.FTZ R57, R92, R119 ;  /* 0x000000775c397220 */ /* 0x000fe20000410000 */
[C---:B------:R-:W-:Y:S01]  /*0bf0*/  FADD.FTZ R44, -R103.reuse, R60 ;  /* 0x0000003c672c7221 */ /* 0x040fe20000010100 */
[----:B------:R-:W-:Y:S01]  /*0c00*/  FADD.FTZ R45, -R103, R61 ;  /* 0x0000003d672d7221 */ /* 0x000fe20000010100 */
[--C-:B------:R-:W-:Y:S02]  /*0c10*/  HADD2.F32 R120, -RZ, R67.reuse.H0_H0 ;  /* 0x20000043ff787230 */ /* 0x100fe40000004100 */
[----:B------:R-:W-:Y:S01]  /*0c20*/  FFMA.FTZ R60, R108, R106, R59 ;  /* 0x0000006a6c3c7223 */ /* 0x000fe2000001003b */
[----:B------:R-:W-:Y:S01]  /*0c30*/  FADD.FTZ R61, R58, R57 ;  /* 0x000000393a3d7221 */ /* 0x000fe20000010000 */
[----:B------:R-:W-:Y:S01]  /*0c40*/  FMUL.FTZ R58, R93, R121 ;  /* 0x000000795d3a7220 */ /* 0x000fe20000410000 */
[C---:B------:R-:W-:Y:S01]  /*0c50*/  FADD.FTZ R47, -R103.reuse, R62 ;  /* 0x0000003e672f7221 */ /* 0x040fe20000010100 */
[----:B------:R-:W-:Y:S01]  /*0c60*/  FADD.FTZ R103, -R103, R63 ;  /* 0x0000003f67677221 */ /* 0x000fe20000010100 */
[----:B------:R-:W-:-:S02]  /*0c70*/  HADD2.F32 R122, -RZ, R67.H1_H1 ;  /* 0x30000043ff7a7230 */ /* 0x000fc40000004100 */
[----:B------:R-:W-:Y:S01]  /*0c80*/  FFMA.FTZ R64, R105, R104, R60 ;  /* 0x0000006869407223 */ /* 0x000fe2000001003c */
[----:B------:R-:W-:Y:S01]  /*0c90*/  FADD.FTZ R63, R61, R58 ;  /* 0x0000003a3d3f7221 */ /* 0x000fe20000010000 */
[----:B------:R-:W-:Y:S01]  /*0ca0*/  FMUL.FTZ R60, R94, R120 ;  /* 0x000000785e3c7220 */ /* 0x000fe20000410000 */
[----:B------:R-:W-:Y:S01]  /*0cb0*/  FMUL.FTZ R59, R101, R125 ;  /* 0x0000007d653b7220 */ /* 0x000fe20000410000 */
[----:B------:R-:W-:Y:S01]  /*0cc0*/  FMUL.FTZ R62, R95, R122 ;  /* 0x0000007a5f3e7220 */ /* 0x000fe20000410000 */
[----:B------:R-:W-:Y:S01]  /*0cd0*/  FMUL.FTZ R61, R101, R124 ;  /* 0x0000007c653d7220 */ /* 0x000fe20000410000 */
[----:B------:R-:W-:Y:S01]  /*0ce0*/  FADD.FTZ R65, R63, R60 ;  /* 0x0000003c3f417221 */ /* 0x000fe20000010000 */
[----:B------:R-:W-:Y:S01]  /*0cf0*/  FFMA.FTZ R64, R59, R53, R64 ;  /* 0x000000353b407223 */ /* 0x000fe20000010040 */
[----:B------:R-:W-:Y:S02]  /*0d00*/  FMUL.FTZ R63, R101, R123 ;  /* 0x0000007b653f7220 */ /* 0x000fe40000410000 */
[----:B------:R-:W-:Y:S01]  /*0d10*/  FADD.FTZ R123, R65, R62 ;  /* 0x0000003e417b7221 */ /* 0x000fe20000010000 */
[----:B------:R-:W-:Y:S01]  /*0d20*/  FFMA.FTZ R66, R61, R54, R64 ;  /* 0x000000363d427223 */ /* 0x000fe20000010040 */
[----:B------:R-:W-:-:S03]  /*0d30*/  FMUL.FTZ R64, R101, R51 ;  /* 0x0000003365407220 */ /* 0x000fc60000410000 */
        /* <DEDUP_REMOVED lines=42> */
.L_x_4662:
[----:B------:R-:W-:Y:S05]  /*0fe0*/  BSYNC.RECONVERGENT B0 ;  /* 0x0000000000007941 */ /* 0x000fea0003800200 */
.L_x_4661:
[----:B------:R-:W1:Y:S08]  /*0ff0*/  S2UR UR5, SR_CgaCtaId ;  /* 0x00000000000579c3 */ /* 0x000e700000008800 */
[----:B------:R-:W-:Y:S01]  /*1000*/  BAR.SYNC.DEFER_BLOCKING 0x0 ;  /* 0x0000000000007b1d */ /* 0x000fe20000010000 */
[----:B------:R-:W-:Y:S01]  /*1010*/  FADD.FTZ R9, R46, R9 ;  /* 0x000000092e097221 */ /* 0x000fe20000010000 */
[----:B------:R-:W-:Y:S01]  /*1020*/  FFMA.FTZ R69, R59, R46, R69 ;  /* 0x0000002e3b457223 */ /* 0x000fe20000010045 */
[----:B------:R-:W-:Y:S01]  /*1030*/  FADD.FTZ R8, R49, R8 ;  /* 0x0000000831087221 */ /* 0x000fe20000010000 */
[----:B------:R-:W-:Y:S01]  /*1040*/  FFMA.FTZ R68, R61, R49, R68 ;  /* 0x000000313d447223 */ /* 0x000fe20000010044 */
[----:B------:R-:W-:Y:S01]  /*1050*/  FADD.FTZ R7, R48, R7 ;  /* 0x0000000730077221 */ /* 0x000fe20000010000 */
[----:B------:R-:W-:Y:S01]  /*1060*/  UMOV UR4, 0x400 ;  /* 0x0000040000047882 */ /* 0x000fe20000000000 */
        /* <DEDUP_REMOVED lines=70> */
.L_x_4664:
        /* <DEDUP_REMOVED lines=35> */
[----:B------:R-:W-:-:S07]  /*1700*/  F2FP.F16.F32.PACK_AB R44, R49, R44 ;  /* 0x0000002c312c723e */ /* 0x000fce00000000ff */
.L_x_4665:
        /* <DEDUP_REMOVED lines=47> */
.L_x_4666:
        /* <DEDUP_REMOVED lines=36> */
.L_x_4667:
[----:B------:R-:W0:Y:S01]  /*1c40*/  @P1 LDC.64 R50, c[0x0][0x478] ;  /* 0x00011e00ff321b82 */ /* 0x000e220000000a00 */
[----:B------:R-:W-:-:S04]  /*1c50*/  IMAD.WIDE.U32 R48, R99, 0x10, R48 ;  /* 0x0000001063307825 */ /* 0x000fc800078e0030 */
[----:B0-----:R-:W-:-:S05]  /*1c60*/  @P1 IMAD.WIDE.U32 R50, R99, 0x20, R50 ;  /* 0x0000002063321825 */ /* 0x001fca00078e0032 */
[----:B------:R0:W-:Y:S04]  /*1c70*/  @P1 STG.E.128 desc[UR6][R50.64], R36 ;  /* 0x0000002432001986 */ /* 0x0001e8000c101d06 */
[----:B------:R0:W-:Y:S04]  /*1c80*/  @P1 STG.E.128 desc[UR6][R50.64+0x10], R40 ;  /* 0x0000102832001986 */ /* 0x0001e8000c101d06 */
[----:B------:R0:W-:Y:S01]  /*1c90*/  STG.E.128 desc[UR6][R48.64], R44 ;  /* 0x0000002c30007986 */ /* 0x0001e2000c101d06 */
[----:B------:R-:W-:Y:S05]  /*1ca0*/  BRA `(.L_x_4668) ;  /* 0x00000008008c7947 */ /* 0x000fea0003800000 */
.L_x_4663:
        /* <DEDUP_REMOVED lines=38> */
[----:B------:R-:W-:Y:S01]  /*1f10*/  F2FP.F16.F32.PACK_AB R44, R49, R44 ;  /* 0x0000002c312c723e */ /* 0x000fe200000000ff */
[----:B------:R-:W-:Y:S06]  /*1f20*/  BRA `(.L_x_4670) ;  /* 0x0000000000907947 */ /* 0x000fec0003800000 */
.L_x_4669:
        /* <DEDUP_REMOVED lines=36> */
.L_x_4670:
        /* <DEDUP_REMOVED lines=45> */
.L_x_4671:
        /* <DEDUP_REMOVED lines=36> */
.L_x_4672:
[----:B------:R-:W0:Y:S01]  /*2680*/  @P1 LDC.64 R50, c[0x0][0x478] ;  /* 0x00011e00ff321b82 */ /* 0x000e220000000a00 */
[----:B------:R-:W-:-:S04]  /*2690*/  IMAD.WIDE.U32 R48, R99, 0x10, R48 ;  /* 0x0000001063307825 */ /* 0x000fc800078e0030 */
[----:B0-----:R-:W-:-:S05]  /*26a0*/  @P1 IMAD.WIDE.U32 R50, R99, 0x20, R50 ;  /* 0x0000002063321825 */ /* 0x001fca00078e0032 */
[----:B------:R1:W-:Y:S04]  /*26b0*/  @P1 STG.E.128 desc[UR6][R50.64], R36 ;  /* 0x0000002432001986 */ /* 0x0003e8000c101d06 */
[----:B------:R1:W-:Y:S04]  /*26c0*/  @P1 STG.E.128 desc[UR6][R50.64+0x10], R40 ;  /* 0x0000102832001986 */ /* 0x0003e8000c101d06 */
[----:B------:R1:W-:Y:S02]  /*26d0*/  STG.E.128 desc[UR6][R48.64], R44 ;  /* 0x0000002c30007986 */ /* 0x0003e4000c101d06 */
.L_x_4668:
        /* <DEDUP_REMOVED lines=37> */
.L_x_4660:
        /* <DEDUP_REMOVED lines=16> */
.L_x_4674:
        /* <DEDUP_REMOVED lines=13> */
.L_x_8087:


//--------------------- .text._ZN10layer_norm13ln_bwd_kernelINS_13Kernel_traitsI6__halfS2_fS2_fjLj2048ELj1ELj1ELj4ELj16ENS_18Kernel_traits_baseILj2048ES2_S2_fS2_fjLj128EEEEELb0ELb0ELb1ELb0EEEvNS_9BwdParamsE --------------------------
	.section	.text._ZN10layer_norm13ln_bwd_kernelINS_13Kernel_traitsI6__halfS2_fS2_fjLj2048ELj1ELj1ELj4ELj16ENS_18Kernel_traits_baseILj2048ES2_S2_fS2_fjLj128EEEEELb0ELb0ELb1ELb0EEEvNS_9BwdParamsE,"ax",@progbits
	.align	128
        .global         _ZN10layer_norm13ln_bwd_kernelINS_13Kernel_traitsI6__halfS2_fS2_fjLj2048ELj1ELj1ELj4ELj16ENS_18Kernel_traits_baseILj2048ES2_S2_fS2_fjLj128EEEEELb0ELb0ELb1ELb0EEEvNS_9BwdParamsE
        .type           _ZN10layer_norm13ln_bwd_kernelINS_13Kernel_traitsI6__halfS2_fS2_fjLj2048ELj1ELj1ELj4ELj16ENS_18Kernel_traits_baseILj2048ES2_S2_fS2_fjLj128EEEEELb0ELb0ELb1ELb0EEEvNS_9BwdParamsE,@function
        .size           _ZN10layer_norm13ln_bwd_kernelINS_13Kernel_traitsI6__halfS2_fS2_fjLj2048ELj1ELj1ELj4ELj16ENS_18Kernel_traits_baseILj2048ES2_S2_fS2_fjLj128EEEEELb0ELb0ELb1ELb0EEEvNS_9BwdParamsE,(.L_x_8088 - _ZN10layer_norm13ln_bwd_kernelINS_13Kernel_traitsI6__halfS2_fS2_fjLj2048ELj1ELj1ELj4ELj16ENS_18Kernel_traits_baseILj2048ES2_S2_fS2_fjLj128EEEEELb0ELb0ELb1ELb0EEEvNS_9BwdParamsE)
        .other          _ZN10layer_norm13ln_bwd_kernelINS_13Kernel_traitsI6__halfS2_fS2_fjLj2048ELj1ELj1ELj4ELj16ENS_18Kernel_traits_baseILj2048ES2_S2_fS2_fjLj128EEEEELb0ELb0ELb1ELb0EEEvNS_9BwdParamsE,@"STO_CUDA_ENTRY STV_DEFAULT"
_ZN10layer_norm13ln_bwd_kernelINS_13Kernel_traitsI6__halfS2_fS2_fjLj2048ELj1ELj1ELj4ELj16ENS_18Kernel_traits_baseILj2048ES2_S2_fS2_fjLj128EEEEELb0ELb0ELb1ELb0EEEvNS_9BwdParamsE:
.text._ZN10layer_norm13ln_bwd_kernelINS_13Kernel_traitsI6__halfS2_fS2_fjLj2048ELj1ELj1ELj4ELj16ENS_18Kernel_traits_baseILj2048ES2_S2_fS2_fjLj128EEEEELb0ELb0ELb1ELb0EEEvNS_9BwdParamsE:
        /* <DEDUP_REMOVED lines=66> */
.L_x_4723:
        /* <DEDUP_REMOVED lines=56> */
[----:B-----5:R-:W-:Y:S02]  /*07a0*/  HADD2.F32 R3, -RZ, R52.H0_H0 ;  /* 0x20000034ff037230 */ /* 0x020fe40000004100 */
[----:B0-----:R-:W-:-:S05]  /*07b0*/  @P0 IMAD.WIDE.U32 R92, R112, 0x20, R92 ;  /* 0x00000020705c0825 */ /* 0x001fca00078e005c */
[----:B------:R-:W5:Y:S04]  /*07c0*/  @P0 LDG.E.128 R16, desc[UR16][R92.64] ;  /* 0x000000105c100981 */ /* 0x000f68000c1e1d00 */
[----:B------:R0:W5:Y:S02]  /*07d0*/  @P0 LDG.E.128 R12, desc[UR16][R92.64+0x10] ;  /* 0x000010105c0c0981 */ /* 0x000164000c1e1d00 */
[----:B0-----:R-:W-:Y:S01]  /*07e0*/  HADD2.F32 R93, -RZ, R54.H1_H1 ;  /* 0x30000036ff5d7230 */ /* 0x001fe20000004100 */
[----:B------:R-:W-:Y:S02]  /*07f0*/  IADD3 R84, PT, PT, R84, 0x80, RZ ;  /* 0x0000008054547810 */ /* 0x000fe40007ffe0ff */
[----:B------:R-:W-:Y:S01]  /*0800*/  IADD3 R112, PT, PT, R112, 0x80, RZ ;  /* 0x0000008070707810 */ /* 0x000fe20007ffe0ff */
[C---:B--2---:R-:W-:Y:S01]  /*0810*/  FADD.FTZ R4, -R111.reuse, R4 ;  /* 0x000000046f047221 */ /* 0x044fe20000010100 */
[C---:B------:R-:W-:Y:S01]  /*0820*/  FADD.FTZ R94, -R111.reuse, R5 ;  /* 0x000000056f5e7221 */ /* 0x040fe20000010100 */
[----:B------:R-:W-:Y:S01]  /*0830*/  FADD.FTZ R95, -R111, R6 ;  /* 0x000000066f5f7221 */ /* 0x000fe20000010100 */
[----:B------:R-:W-:-:S02]  /*0840*/  HADD2.F32 R6, -RZ, R52.H1_H1 ;  /* 0x30000034ff067230 */ /* 0x000fc40000004100 */
[----:B------:R-:W-:Y:S01]  /*0850*/  FMUL.FTZ R109, R4, UR31 ;  /* 0x0000001f046d7c20 */ /* 0x000fe20008410000 */
[--C-:B----4-:R-:W-:Y:S02]  /*0860*/  HADD2.F32 R5, -RZ, R8.reuse.H0_H0 ;  /* 0x20000008ff057230 */ /* 0x110fe40000004100 */
[----:B------:R-:W-:Y:S02]  /*0870*/  HADD2.F32 R8, -RZ, R8.H1_H1 ;  /* 0x30000008ff087230 */ /* 0x000fe40000004100 */
[--C-:B------:R-:W-:Y:S02]  /*0880*/  HADD2.F32 R98, -RZ, R9.reuse.H0_H0 ;  /* 0x20000009ff627230 */ /* 0x100fe40000004100 */
[----:B------:R-:W-:Y:S02]  /*0890*/  HADD2.F32 R114, -RZ, R9.H1_H1 ;  /* 0x30000009ff727230 */ /* 0x000fe40000004100 */
[--C-:B------:R-:W-:Y:S02]  /*08a0*/  HADD2.F32 R85, -RZ, R11.reuse.H0_H0 ;  /* 0x2000000bff557230 */ /* 0x100fe40000004100 */
[----:B------:R-:W-:-:S02]  /*08b0*/  HADD2.F32 R86, -RZ, R11.H1_H1 ;  /* 0x3000000bff567230 */ /* 0x000fc40000004100 */
[----:B---3--:R-:W-:Y:S01]  /*08c0*/  FADD.FTZ R11, -R111, R80 ;  /* 0x000000506f0b7221 */ /* 0x008fe20000010100 */
[--C-:B------:R-:W-:Y:S02]  /*08d0*/  HADD2.F32 R87, -RZ, R10.reuse.H0_H0 ;  /* 0x2000000aff577230 */ /* 0x100fe40000004100 */
[----:B------:R-:W-:Y:S02]  /*08e0*/  HADD2.F32 R96, -RZ, R10.H1_H1 ;  /* 0x3000000aff607230 */ /* 0x000fe40000004100 */
[--C-:B------:R-:W-:Y:S02]  /*08f0*/  HADD2.F32 R9, -RZ, R53.reuse.H0_H0 ;  /* 0x20000035ff097230 */ /* 0x100fe40000004100 */
[----:B------:R-:W-:Y:S02]  /*0900*/  HADD2.F32 R10, -RZ, R53.H1_H1 ;  /* 0x30000035ff0a7230 */ /* 0x000fe40000004100 */
[----:B------:R-:W-:Y:S01]  /*0910*/  FMUL.FTZ R3, R3, R5 ;  /* 0x0000000503037220 */ /* 0x000fe20000410000 */
[----:B------:R-:W-:-:S02]  /*0920*/  HADD2.F32 R80, -RZ, R54.H0_H0 ;  /* 0x20000036ff507230 */ /* 0x000fc40000004100 */
[----:B------:R-:W-:Y:S01]  /*0930*/  FADD.FTZ R32, R32, R5 ;  /* 0x0000000520207221 */ /* 0x000fe20000010000 */
[----:B------:R-:W-:Y:S01]  /*0940*/  FFMA.FTZ R48, R109, R5, R48 ;  /* 0x000000056d307223 */ /* 0x000fe20000010030 */
[----:B------:R-:W-:Y:S01]  /*0950*/  FMUL.FTZ R5, R6, R8 ;  /* 0x0000000806057220 */ /* 0x000fe20000410000 */
[----:B------:R-:W-:Y:S01]  /*0960*/  FMUL.FTZ R11, R11, UR31 ;  /* 0x0000001f0b0b7c20 */ /* 0x000fe20008410000 */
[----:B------:R-:W-:Y:S01]  /*0970*/  FMUL.FTZ R6, R9, R98 ;  /* 0x0000006209067220 */ /* 0x000fe20000410000 */
[----:B------:R-:W-:Y:S01]  /*0980*/  FMUL.FTZ R9, R10, R114 ;  /* 0x000000720a097220 */ /* 0x000fe20000410000 */
[----:B------:R-:W-:Y:S01]  /*0990*/  FADD.FTZ R81, -R111, R81 ;  /* 0x000000516f517221 */ /* 0x000fe20000010100 */
[-C--:B------:R-:W-:Y:S01]  /*09a0*/  FMUL.FTZ R10, R80, R87.reuse ;  /* 0x00000057500a7220 */ /* 0x080fe20000410000 */
[----:B------:R-:W-:Y:S01]  /*09b0*/  FADD.FTZ R28, R28, R87 ;  /* 0x000000571c1c7221 */ /* 0x000fe20000010000 */
[----:B------:R-:W-:Y:S01]  /*09c0*/  FFMA.FTZ R44, R11, R87, R44 ;  /* 0x000000570b2c7223 */ /* 0x000fe2000001002c */
[----:B------:R-:W-:Y:S01]  /*09d0*/  FADD.FTZ R80, RZ, R3 ;  /* 0x00000003ff507221 */ /* 0x000fe20000010000 */
[----:B------:R-:W-:Y:S01]  /*09e0*/  FMUL.FTZ R4, R94, UR31 ;  /* 0x0000001f5e047c20 */ /* 0x000fe20008410000 */
[----:B------:R-:W-:Y:S01]  /*09f0*/  FFMA.FTZ R87, R109, R3, RZ ;  /* 0x000000036d577223 */ /* 0x000fe200000100ff */
[----:B------:R-:W-:Y:S01]  /*0a00*/  FMUL.FTZ R94, R81, UR31 ;  /* 0x0000001f515e7c20 */ /* 0x000fe20008410000 */
[----:B------:R-:W-:Y:S01]  /*0a10*/  FADD.FTZ R113, -R111, R7 ;  /* 0x000000076f717221 */ /* 0x000fe20000010100 */
        /* <DEDUP_REMOVED lines=8> */
[----:B------:R-:W-:Y:S01]  /*0aa0*/  FADD.FTZ R96, R81, R6 ;  /* 0x0000000651607221 */ /* 0x000fe20000010000 */
[----:B------:R-:W-:Y:S01]  /*0ab0*/  FMUL.FTZ R8, R113, UR31 ;  /* 0x0000001f71087c20 */ /* 0x000fe20008410000 */
[----:B------:R-:W-:-:S02]  /*0ac0*/  FFMA.FTZ R81, R7, R6, R80 ;  /* 0x0000000607517223 */ /* 0x000fc40000010050 */
[----:B------:R-:W-:Y:S02]  /*0ad0*/  FADD.FTZ R87, R96, R9 ;  /* 0x0000000960577221 */ /* 0x000fe40000010000 */
[----:B------:R-:W-:Y:S01]  /*0ae0*/  FFMA.FTZ R80, R8, R9, R81 ;  /* 0x0000000908507223 */ /* 0x000fe20000010051 */
[----:B------:R-:W-:Y:S01]  /*0af0*/  FADD.FTZ R34, R34, R98 ;  /* 0x0000006222227221 */ /* 0x000fe20000010000 */
[----:B------:R-:W-:Y:S01]  /*0b00*/  FFMA.FTZ R50, R7, R98, R50 ;  /* 0x0000006207327223 */ /* 0x000fe20000010032 */
[----:B------:R-:W-:Y:S01]  /*0b10*/  FADD.FTZ R82, -R111, R82 ;  /* 0x000000526f527221 */ /* 0x000fe20000010100 */
[--C-:B------:R-:W-:Y:S02]  /*0b20*/  HADD2.F32 R98, -RZ, R55.reuse.H0_H0 ;  /* 0x20000037ff627230 */ /* 0x100fe40000004100 */
[----:B------:R-:W-:Y:S01]  /*0b30*/  FADD.FTZ R87, R87, R10 ;  /* 0x0000000a57577221 */ /* 0x000fe20000010000 */
[----:B------:R-:W-:Y:S01]  /*0b40*/  FFMA.FTZ R81, R11, R10, R80 ;  /* 0x0000000a0b517223 */ /* 0x000fe20000010050 */
[----:B------:R-:W-:-:S02]  /*0b50*/  HADD2.F32 R113, -RZ, R55.H1_H1 ;  /* 0x30000037ff717230 */ /* 0x000fc40000004100 */
[----:B------:R-:W-:Y:S01]  /*0b60*/  FMUL.FTZ R95, R82, UR31 ;  /* 0x0000001f525f7c20 */ /* 0x000fe20008410000 */
        /* <DEDUP_REMOVED lines=16> */
.L_x_4679:
[----:B------:R-:W-:Y:S05]  /*0c70*/  BSYNC.RECONVERGENT B1 ;  /* 0x0000000000017941 */ /* 0x000fea0003800200 */
.L_x_4678:
        /* <DEDUP_REMOVED lines=10> */
[----:B------:R-:W0:Y:S02]  /*0d20*/  @P0 LDC.64 R100, c[0x0][0x438] ;  /* 0x00010e00ff640b82 */ /* 0x000e240000000a00 */
[----:B0-----:R-:W-:-:S05]  /*0d30*/  @P0 IMAD.WIDE.U32 R100, R112, 0x20, R100 ;  /* 0x0000002070640825 */ /* 0x001fca00078e0064 */
[----:B------:R-:W5:Y:S04]  /*0d40*/  @P0 LDG.E.128 R60, desc[UR16][R100.64] ;  /* 0x00000010643c0981 */ /* 0x000f68000c1e1d00 */
[----:B------:R0:W5:Y:S02]  /*0d50*/  @P0 LDG.E.128 R64, desc[UR16][R100.64+0x10] ;  /* 0x0000101064400981 */ /* 0x000164000c1e1d00 */
[--C-:B-----5:R-:W-:Y:S02]  /*0d60*/  HADD2.F32 R108, -RZ, R59.reuse.H0_H0 ;  /* 0x2000003bff6c7230 */ /* 0x120fe40000004100 */
[----:B------:R-:W-:Y:S02]  /*0d70*/  HADD2.F32 R107, -RZ, R59.H1_H1 ;  /* 0x3000003bff6b7230 */ /* 0x000fe40000004100 */
[----:B--2---:R-:W-:Y:S01]  /*0d80*/  FADD.FTZ R102, -R111, R83 ;  /* 0x000000536f667221 */ /* 0x004fe20000010100 */
[----:B------:R-:W-:-:S02]  /*0d90*/  HADD2.F32 R83, -RZ, R56.H0_H0 ;  /* 0x20000038ff537230 */ /* 0x000fc40000004100 */
[C---:B------:R-:W-:Y:S01]  /*0da0*/  FADD.FTZ R97, -R111.reuse, R80 ;  /* 0x000000506f617221 */ /* 0x040fe20000010100 */
[C---:B------:R-:W-:Y:S01]  /*0db0*/  FADD.FTZ R99, -R111.reuse, R81 ;  /* 0x000000516f637221 */ /* 0x040fe20000010100 */
[C---:B------:R-:W-:Y:S01]  /*0dc0*/  FADD.FTZ R104, -R111.reuse, R82 ;  /* 0x000000526f687221 */ /* 0x040fe20000010100 */
[C---:B---3--:R-:W-:Y:S01]  /*0dd0*/  FADD.FTZ R103, -R111.reuse, R84 ;  /* 0x000000546f677221 */ /* 0x048fe20000010100 */
[----:B------:R-:W-:Y:S01]  /*0de0*/  FMUL.FTZ R102, R102, UR31 ;  /* 0x0000001f66667c20 */ /* 0x000fe20008410000 */
[C---:B------:R-:W-:Y:S01]  /*0df0*/  FADD.FTZ R85, -R111.reuse, R85 ;  /* 0x000000556f557221 */ /* 0x040fe20000010100 */
[C---:B------:R-:W-:Y:S01]  /*0e00*/  FADD.FTZ R86, -R111.reuse, R86 ;  /* 0x000000566f567221 */ /* 0x040fe20000010100 */
[--C-:B----4-:R-:W-:Y:S02]  /*0e10*/  HADD2.F32 R84, -RZ, R88.reuse.H0_H0 ;  /* 0x20000058ff547230 */ /* 0x110fe40000004100 */
[----:B------:R-:W-:Y:S01]  /*0e20*/  FADD.FTZ R87, -R111, R87 ;  /* 0x000000576f577221 */ /* 0x000fe20000010100 */
[----:B0-----:R-:W-:-:S02]  /*0e30*/  HADD2.F32 R100, -RZ, R88.H1_H1 ;  /* 0x30000058ff647230 */ /* 0x001fc40000004100 */
[--C-:B------:R-:W-:Y:S02]  /*0e40*/  HADD2.F32 R81, -RZ, R91.reuse.H0_H0 ;  /* 0x2000005bff517230 */ /* 0x100fe40000004100 */
[----:B------:R-:W-:Y:S01]  /*0e50*/  FMUL.FTZ R88, R83, R84 ;  /* 0x0000005453587220 */ /* 0x000fe20000410000 */
[----:B------:R-:W-:Y:S02]  /*0e60*/  HADD2.F32 R80, -RZ, R91.H1_H1 ;  /* 0x3000005bff507230 */ /* 0x000fe40000004100 */
[----:B------:R-:W-:Y:S01]  /*0e70*/  FADD.FTZ R24, R24, R84 ;  /* 0x0000005418187221 */ /* 0x000fe20000010000 */
[--C-:B------:R-:W-:Y:S02]  /*0e80*/  HADD2.F32 R101, -RZ, R89.reuse.H0_H0 ;  /* 0x20000059ff657230 */ /* 0x100fe40000004100 */
[----:B------:R-:W-:Y:S01]  /*0e90*/  FADD.FTZ R25, R25, R100 ;  /* 0x0000006419197221 */ /* 0x000fe20000010000 */
[----:B------:R-:W-:Y:S02]  /*0ea0*/  HADD2.F32 R106, -RZ, R89.H1_H1 ;  /* 0x30000059ff6a7230 */ /* 0x000fe40000004100 */
[----:B------:R-:W-:Y:S01]  /*0eb0*/  FMUL.FTZ R89, R97, UR31 ;  /* 0x0000001f61597c20 */ /* 0x000fe20008410000 */
[----:B------:R-:W-:-:S02]  /*0ec0*/  HADD2.F32 R105, -RZ, R90.H0_H0 ;  /* 0x2000005aff697230 */ /* 0x000fc40000004100 */
[----:B------:R-:W-:Y:S01]  /*0ed0*/  FMUL.FTZ R97, R104, UR31 ;  /* 0x0000001f68617c20 */ /* 0x000fe20008410000 */
[----:B------:R-:W-:Y:S02]  /*0ee0*/  HADD2.F32 R82, -RZ, R90.H1_H1 ;  /* 0x3000005aff527230 */ /* 0x000fe40000004100 */
[----:B------:R-:W-:Y:S01]  /*0ef0*/  FMUL.FTZ R90, R99, UR31 ;  /* 0x0000001f635a7c20 */ /* 0x000fe20008410000 */
[----:B------:R-:W-:Y:S02]  /*0f00*/  HADD2.F32 R91, -RZ, R56.H1_H1 ;  /* 0x30000038ff5b7230 */ /* 0x000fe40000004100 */
[----:B------:R-:W-:Y:S01]  /*0f10*/  FFMA.FTZ R40, R89, R84, R40 ;  /* 0x0000005459287223 */ /* 0x000fe20000010028 */
[--C-:B------:R-:W-:Y:S02]  /*0f20*/  HADD2.F32 R83, -RZ, R57.reuse.H0_H0 ;  /* 0x20000039ff537230 */ /* 0x100fe40000004100 */
[----:B------:R-:W-:Y:S01]  /*0f30*/  FFMA.FTZ R41, R90, R100, R41 ;  /* 0x000000645a297223 */ /* 0x000fe20000010029 */
[----:B------:R-:W-:-:S02]  /*0f40*/  HADD2.F32 R99, -RZ, R57.H1_H1 ;  /* 0x30000039ff637230 */ /* 0x000fc40000004100 */
[----:B------:R-:W-:Y:S01]  /*0f50*/  FMUL.FTZ R91, R91, R100 ;  /* 0x000000645b5b7220 */ /* 0x000fe20000410000 */
[----:B------:R-:W-:Y:S01]  /*0f60*/  FADD.FTZ R26, R26, R101 ;  /* 0x000000651a1a7221 */ /* 0x000fe20000010000 */
[-C--:B------:R-:W-:Y:S01]  /*0f70*/  FMUL.FTZ R100, R83, R101.reuse ;  /* 0x0000006553647220 */ /* 0x080fe20000410000 */
[----:B------:R-:W-:Y:S01]  /*0f80*/  FFMA.FTZ R42, R97, R101, R42 ;  /* 0x00000065612a7223 */ /* 0x000fe2000001002a */
[----:B------:R-:W-:Y:S01]  /*0f90*/  FADD.FTZ R84, R113, R88 ;  /* 0x0000005871547221 */ /* 0x000fe20000010000 */
[----:B------:R-:W-:Y:S01]  /*0fa0*/  FMUL.FTZ R101, R103, UR31 ;  /* 0x0000001f67657c20 */ /* 0x000fe20008410000 */
[----:B------:R-:W-:Y:S01]  /*0fb0*/  FFMA.FTZ R83, R89, R88, R114 ;  /* 0x0000005859537223 */ /* 0x000fe20000010072 */
[-C--:B------:R-:W-:Y:S01]  /*0fc0*/  FMUL.FTZ R99, R99, R106.reuse ;  /* 0x0000006a63637220 */ /* 0x080fe20000410000 */
[----:B------:R-:W-:Y:S01]  /*0fd0*/  FADD.FTZ R27, R27, R106 ;  /* 0x0000006a1b1b7221 */ /* 0x000fe20000010000 */
[----:B------:R-:W-:Y:S01]  /*0fe0*/  FFMA.FTZ R43, R102, R106, R43 ;  /* 0x0000006a662b7223 */ /* 0x000fe2000001002b */
[----:B------:R-:W-:-:S02]  /*0ff0*/  HADD2.F32 R103, -RZ, R58.H1_H1 ;  /* 0x3000003aff677230 */ /* 0x000fc40000004100 */
[----:B------:R-:W-:Y:S01]  /*1000*/  FMUL.FTZ R106, R85, UR31 ;  /* 0x0000001f556a7c20 */ /* 0x000fe20008410000 */
[----:B------:R-:W-:Y:S01]  /*1010*/  FADD.FTZ R85, R84, R91 ;  /* 0x0000005b54557221 */ /* 0x000fe20000010000 */
[----:B------:R-:W-:Y:S01]  /*1020*/  FFMA.FTZ R84, R90, R91, R83 ;  /* 0x0000005b5a547223 */ /* 0x000fe20000010053 */
[----:B------:R-:W-:Y:S01]  /*1030*/  FADD.FTZ R21, R21, R82 ;  /* 0x0000005215157221 */ /* 0x000fe20000010000 */
[-C--:B------:R-:W-:Y:S01]  /*1040*/  FMUL.FTZ R103, R103, R82.reuse ;  /* 0x0000005267677220 */ /* 0x080fe20000410000 */
[----:B------:R-:W-:Y:S01]  /*1050*/  FFMA.FTZ R37, R106, R82, R37 ;  /* 0x000000526a257223 */ /* 0x000fe20000010025 */
[----:B------:R-:W-:Y:S02]  /*1060*/  HADD2.F32 R104, -RZ, R58.H0_H0 ;  /* 0x2000003aff687230 */ /* 0x000fe40000004100 */
[----:B------:R-:W-:Y:S01]  /*1070*/  FADD.FTZ R82, R85, R100 ;  /* 0x0000006455527221 */ /* 0x000fe20000010000 */
[----:B------:R-:W-:Y:S01]  /*1080*/  FFMA.FTZ R83, R97, R100, R84 ;  /* 0x0000006461537223 */ /* 0x000fe20000010054 */
[----:B------:R-:W-:Y:S01]  /*1090*/  FADD.FTZ R20, R20, R105 ;  /* 0x0000006914147221 */ /* 0x000fe20000010000 */
[-C--:B------:R-:W-:Y:S01]  /*10a0*/  FFMA.FTZ R36, R101, R105.reuse, R36 ;  /* 0x0000006965247223 */ /* 0x080fe20000010024 */
[----:B------:R-:W-:Y:S01]  /*10b0*/  FADD.FTZ R85, R82, R99 ;  /* 0x0000006352557221 */ /* 0x000fe20000010000 */
        /* <DEDUP_REMOVED lines=19> */
.L_x_4677:
        /* <DEDUP_REMOVED lines=20> */
.L_x_4680:
[----:B------:R-:W-:Y:S05]  /*1330*/  BSYNC.RECONVERGENT B0 ;  /* 0x0000000000007941 */ /* 0x000fea0003800200 */
.L_x_4676:
        /* <DEDUP_REMOVED lines=32> */
.L_x_4682:
[----:B------:R-:W-:Y:S05]  /*1540*/  BSYNC.RECONVERGENT B0 ;  /* 0x0000000000007941 */ /* 0x000fea0003800200 */
.L_x_4681:
        /* <DEDUP_REMOVED lines=20> */
[----:B------:R-:W-:-:S04]  /*1690*/  FADD.FTZ R81, RZ, R80 ;  /* 0x00000050ff517221 */ /* 0x000fc80000010000 */
[----:B------:R-:W-:Y:S01]  /*16a0*/  MOV R80, UR8 ;  /* 0x0000000800507c02 */ /* 0x000fe20008000f00 */
        /* <DEDUP_REMOVED lines=28> */
.L_x_4687:
        /* <DEDUP_REMOVED lines=9> */
.L_x_4688:
        /* <DEDUP_REMOVED lines=9> */
.L_x_4689:
        /* <DEDUP_REMOVED lines=9> */
.L_x_4690:
        /* <DEDUP_REMOVED lines=9> */
.L_x_4691:
        /* <DEDUP_REMOVED lines=9> */
.L_x_4692:
        /* <DEDUP_REMOVED lines=9> */
.L_x_4693:
        /* <DEDUP_REMOVED lines=10> */
.L_x_4686:
        /* <DEDUP_REMOVED lines=41> */
.L_x_4695:
        /* <DEDUP_REMOVED lines=9> */
.L_x_4696:
        /* <DEDUP_REMOVED lines=9> */
.L_x_4697:
        /* <DEDUP_REMOVED lines=9> */
.L_x_4698:
        /* <DEDUP_REMOVED lines=9> */
.L_x_4699:
        /* <DEDUP_REMOVED lines=9> */
.L_x_4700:
        /* <DEDUP_REMOVED lines=9> */
.L_x_4701:
[----:B------:R-:W-:Y:S01]  /*2260*/  FSEL R72, R72, RZ, P0 ;  /* 0x000000ff48487208 */ /* 0x000fe20000000000 */
[----:B------:R-:W-:Y:S06]  /*2270*/  BRA.U !UP3, `(.L_x_4694) ;  /* 0x000000090b287547 */ /* 0x000fec000b800000 */
[----:B------:R-:W-:-:S05]  /*2280*/  FMUL.FTZ R80, R79, UR27 ;  /* 0x0000001b4f507c20 */ /* 0x000fca0008410000 */
[----:B------:R-:W-:-:S04]  /*2290*/  F2FP.F16.F32.PACK_AB R80, RZ, R80 ;  /* 0x00000050ff50723e */ /* 0x000fc800000000ff */
[----:B------:R-:W-:Y:S01]  /*22a0*/  PRMT R71, R71, 0x5410, R80 ;  /* 0x0000541047477816 */ /* 0x000fe20000000050 */
[----:B------:R-:W-:Y:S06]  /*22b0*/  BRA `(.L_x_4694) ;  /* 0x0000000800187947 */ /* 0x000fec0003800000 */
.L_x_4685:
        /* <DEDUP_REMOVED lines=11> */
[----:B------:R-:W3:Y:S01]  /*2370*/  @UP3 LDCU UR9, c[0x0][0x40c] ;  /* 0x00008180ff0937ac */ /* 0x000ee20008000800 */
[----:B------:R-:W-:Y:S01]  /*2380*/  @P0 FFMA.FTZ R87, R11, UR7, R86 ;  /* 0x000000070b570c23 */ /* 0x000fe20008010056 */
[----:B------:R-:W-:Y:S01]  /*2390*/  @P0 FADD.FTZ R112, R5, -R112 ;  /* 0x8000007005700221 */ /* 0x000fe20000010000 */
[----:B------:R-:W-:Y:S01]  /*23a0*/  @P0 FADD.FTZ R83, R3, -R82 ;  /* 0x8000005203530221 */ /* 0x000fe20000010000 */
[----:B------:R-:W4:Y:S01]  /*23b0*/  @UP3 LDCU UR11, c[0x0][0x40c] ;  /* 0x00008180ff0b37ac */ /* 0x000f220008000800 */
[--C-:B------:R-:W-:Y:S01]  /*23c0*/  @P0 FFMA.FTZ R113, R94, UR7, R86.reuse ;  /* 0x000000075e710c23 */ /* 0x100fe20008010056 */
[----:B------:R-:W-:Y:S01]  /*23d0*/  @P0 FFMA.FTZ R80, R112, UR31, R17 ;  /* 0x0000001f70500c23 */ /* 0x000fe20008010011 */
[----:B------:R-:W-:Y:S01]  /*23e0*/  @P0 FFMA.FTZ R112, R8, UR7, R86 ;  /* 0x0000000708700c23 */ /* 0x000fe20008010056 */
[----:B------:R-:W-:Y:S01]  /*23f0*/  @P0 FFMA.FTZ R81, R83, UR31, R16 ;  /* 0x0000001f53510c23 */ /* 0x000fe20008010010 */
[----:B------:R-:W-:Y:S01]  /*2400*/  @P0 FFMA.FTZ R83, R7, UR7, R86 ;  /* 0x0000000707530c23 */ /* 0x000fe20008010056 */
[----:B------:R-:W4:Y:S01]  /*2410*/  @UP3 LDCU UR33, c[0x0][0x40c] ;  /* 0x00008180ff2137ac */ /* 0x000f220008000800 */
[----:B------:R-:W-:Y:S01]  /*2420*/  @P0 FADD.FTZ R112, R9, -R112 ;  /* 0x8000007009700221 */ /* 0x000fe20000010000 */
[----:B------:R-:W-:Y:S01]  /*2430*/  @P0 FADD.FTZ R87, R10, -R87 ;  /* 0x800000570a570221 */ /* 0x000fe20000010000 */
[----:B------:R-:W-:Y:S01]  /*2440*/  @P0 FADD.FTZ R85, R6, -R83 ;  /* 0x8000005306550221 */ /* 0x000fe20000010000 */
[----:B------:R-:W4:Y:S01]  /*2450*/  @UP3 LDCU UR34, c[0x0][0x40c] ;  /* 0x00008180ff2237ac */ /* 0x000f220008000800 */
[----:B------:R-:W-:Y:S01]  /*2460*/  MOV R83, R19 ;  /* 0x0000001300537202 */ /* 0x000fe20000000f00 */
[----:B------:R-:W-:Y:S01]  /*2470*/  @P0 FFMA.FTZ R83, R112, UR31, R19 ;  /* 0x0000001f70530c23 */ /* 0x000fe20008010013 */
[----:B------:R-:W-:Y:S01]  /*2480*/  @P0 FFMA.FTZ R112, R95, UR7, R86 ;  /* 0x000000075f700c23 */ /* 0x000fe20008010056 */
[----:B------:R-:W-:Y:S01]  /*2490*/  MOV R82, R18 ;  /* 0x0000001200527202 */ /* 0x000fe20000000f00 */
[----:B------:R-:W-:Y:S01]  /*24a0*/  @P0 FFMA.FTZ R82, R85, UR31, R18 ;  /* 0x0000001f55520c23 */ /* 0x000fe20008010012 */
[----:B------:R-:W-:Y:S01]  /*24b0*/  MOV R85, R12 ;  /* 0x0000000c00557202 */ /* 0x000fe20000000f00 */
[----:B------:R-:W-:Y:S01]  /*24c0*/  @P0 FADD.FTZ R114, R92, -R113 ;  /* 0x800000715c720221 */ /* 0x000fe20000010000 */
[----:B------:R-:W-:Y:S01]  /*24d0*/  @P0 FFMA.FTZ R85, R87, UR31, R12 ;  /* 0x0000001f57550c23 */ /* 0x000fe2000801000c */
[----:B------:R-:W-:Y:S01]  /*24e0*/  @P0 FADD.FTZ R113, R93, -R112 ;  /* 0x800000705d710221 */ /* 0x000fe20000010000 */
[----:B------:R-:W-:Y:S01]  /*24f0*/  MOV R87, R13 ;  /* 0x0000000d00577202 */ /* 0x000fe20000000f00 */
[----:B0-----:R-:W-:Y:S01]  /*2500*/  @P1 FMUL.FTZ R81, R81, UR8 ;  /* 0x0000000851511c20 */ /* 0x001fe20008410000 */
[----:B------:R-:W-:Y:S01]  /*2510*/  MOV R112, R14 ;  /* 0x0000000e00707202 */ /* 0x000fe20000000f00 */
[----:B------:R-:W-:Y:S01]  /*2520*/  @P0 FFMA.FTZ R87, R114, UR31, R13 ;  /* 0x0000001f72570c23 */ /* 0x000fe2000801000d */
[----:B------:R-:W-:Y:S01]  /*2530*/  @P0 FFMA.FTZ R112, R113, UR31, R14 ;  /* 0x0000001f71700c23 */ /* 0x000fe2000801000e */
[----:B-1----:R-:W-:Y:S01]  /*2540*/  @P1 FMUL.FTZ R82, R82, UR10 ;  /* 0x0000000a52521c20 */ /* 0x002fe20008410000 */
        /* <DEDUP_REMOVED lines=25> */
[----:B------:R-:W-:-:S04]  /*26e0*/  F2FP.F16.F32.PACK_AB R80, RZ, R80 ;  /* 0x00000050ff50723e */ /* 0x000fc800000000ff */
[----:B------:R-:W-:Y:S01]  /*26f0*/  PRMT R71, R71, 0x5410, R80 ;  /* 0x0000541047477816 */ /* 0x000fe20000000050 */
[----:B------:R-:W-:Y:S06]  /*2700*/  BRA `(.L_x_4694) ;  /* 0x0000000400047947 */ /* 0x000fec0003800000 */
.L_x_4702:
        /* <DEDUP_REMOVED lines=16> */
[----:B------:R-:W-:Y:S01]  /*2810*/  @P0 FADD.FTZ R76, R5, -R74 ;  /* 0x8000004a054c0221 */ /* 0x000fe20000010000 */
[----:B------:R-:W-:Y:S01]  /*2820*/  MOV R73, R17 ;  /* 0x0000001100497202 */ /* 0x000fe20000000f00 */
[----:B------:R-:W4:Y:S01]  /*2830*/  @UP3 LDCU UR33, c[0x0][0x40c] ;  /* 0x00008180ff2137ac */ /* 0x000f220008000800 */
[----:B0-----:R-:W-:Y:S01]  /*2840*/  @P1 FMUL.FTZ R80, R72, UR8 ;  /* 0x0000000848501c20 */ /* 0x001fe20008410000 */
[----:B------:R-:W-:Y:S01]  /*2850*/  @P0 FFMA.FTZ R73, R76, UR31, R17 ;  /* 0x0000001f4c490c23 */ /* 0x000fe20008010011 */
[--C-:B------:R-:W-:Y:S01]  /*2860*/  @P0 FFMA.FTZ R83, R11, UR7, R86.reuse ;  /* 0x000000070b530c23 */ /* 0x100fe20008010056 */
[----:B------:R-:W0:Y:S01]  /*2870*/  @UP3 LDCU UR8, c[0x0][0x40c] ;  /* 0x00008180ff0837ac */ /* 0x000e220008000800 */
[--C-:B------:R-:W-:Y:S01]  /*2880*/  @P0 FFMA.FTZ R116, R95, UR7, R86.reuse ;  /* 0x000000075f740c23 */ /* 0x100fe20008010056 */
[----:B-1----:R-:W-:Y:S01]  /*2890*/  @P1 FMUL.FTZ R81, R73, UR9 ;  /* 0x0000000949511c20 */ /* 0x002fe20008410000 */
[----:B------:R-:W-:Y:S01]  /*28a0*/  @P0 FADD.FTZ R76, R96, -R77 ;  /* 0x8000004d604c0221 */ /* 0x000fe20000010000 */
[----:B------:R-:W1:Y:S01]  /*28b0*/  @UP3 LDCU UR9, c[0x0][0x40c] ;  /* 0x00008180ff0937ac */ /* 0x000e620008000800 */
[----:B------:R-:W-:Y:S01]  /*28c0*/  @P0 FFMA.FTZ R112, R8, UR7, R86 ;  /* 0x0000000708700c23 */ /* 0x000fe20008010056 */
[----:B------:R-:W-:Y:S01]  /*28d0*/  @P0 FADD.FTZ R114, R92, -R85 ;  /* 0x800000555c720221 */ /* 0x000fe20000010000 */
[----:B------:R-:W-:Y:S01]  /*28e0*/  @P0 FADD.FTZ R75, R6, -R75 ;  /* 0x8000004b064b0221 */ /* 0x000fe20000010000 */
[----:B------:R-:W-:Y:S01]  /*28f0*/  @P0 FADD.FTZ R83, R10, -R83 ;  /* 0x800000530a530221 */ /* 0x000fe20000010000 */
[----:B------:R-:W-:Y:S01]  /*2900*/  @P0 FADD.FTZ R85, R93, -R116 ;  /* 0x800000745d550221 */ /* 0x000fe20000010000 */
[----:B------:R-:W-:Y:S01]  /*2910*/  @P0 FFMA.FTZ R79, R76, UR31, R15 ;  /* 0x0000001f4c4f0c23 */ /* 0x000fe2000801000f */
[----:B------:R-:W-:Y:S01]  /*2920*/  MOV R74, R18 ;  /* 0x00000012004a7202 */ /* 0x000fe20000000f00 */
[----:B------:R-:W-:Y:S01]  /*2930*/  @P0 FADD.FTZ R112, R9, -R112 ;  /* 0x8000007009700221 */ /* 0x000fe20000010000 */
[----:B------:R-:W-:Y:S01]  /*2940*/  MOV R76, R12 ;  /* 0x0000000c004c7202 */ /* 0x000fe20000000f00 */
[----:B------:R-:W-:Y:S01]  /*2950*/  @P0 FFMA.FTZ R74, R75, UR31, R18 ;  /* 0x0000001f4b4a0c23 */ /* 0x000fe20008010012 */
[----:B------:R-:W-:Y:S01]  /*2960*/  @P0 FFMA.FTZ R76, R83, UR31, R12 ;  /* 0x0000001f534c0c23 */ /* 0x000fe2000801000c */
[----:B------:R-:W-:Y:S01]  /*2970*/  @P0 FFMA.FTZ R78, R85, UR31, R14 ;  /* 0x0000001f554e0c23 */ /* 0x000fe2000801000e */
[----:B------:R-:W-:Y:S01]  /*2980*/  MOV R75, R19 ;  /* 0x00000013004b7202 */ /* 0x000fe20000000f00 */
[----:B------:R-:W-:Y:S01]  /*2990*/  @P0 FFMA.FTZ R75, R112, UR31, R19 ;  /* 0x0000001f704b0c23 */ /* 0x000fe20008010013 */
[----:B------:R-:W-:Y:S01]  /*29a0*/  MOV R77, R13 ;  /* 0x0000000d004d7202 */ /* 0x000fe20000000f00 */
[----:B--2---:R-:W-:Y:S01]  /*29b0*/  @P1 FMUL.FTZ R82, R74, UR10 ;  /* 0x0000000a4a521c20 */ /* 0x004fe20008410000 */
[----:B------:R-:W-:Y:S01]  /*29c0*/  @P0 FFMA.FTZ R77, R114, UR31, R13 ;  /* 0x0000001f724d0c23 */ /* 0x000fe2000801000d */
[----:B---3--:R-:W-:Y:S01]  /*29d0*/  @P1 FMUL.FTZ R85, R76, UR32 ;  /* 0x000000204c551c20 */ /* 0x008fe20008410000 */
[----:B0-----:R-:W-:Y:S01]  /*29e0*/  @P1 FMUL.FTZ R112, R78, UR8 ;  /* 0x000000084e701c20 */ /* 0x001fe20008410000 */
[----:B----4-:R-:W-:Y:S01]  /*29f0*/  @P1 FMUL.FTZ R83, R75, UR11 ;  /* 0x0000000b4b531c20 */ /* 0x010fe20008410000 */
[----:B------:R-:W-:Y:S01]  /*2a00*/  @P1 FMUL.FTZ R87, R77, UR33 ;  /* 0x000000214d571c20 */ /* 0x000fe20008410000 */
[----:B-1----:R-:W-:Y:S01]  /*2a10*/  @P1 FMUL.FTZ R113, R79, UR9 ;  /* 0x000000094f711c20 */ /* 0x002fe20008410000 */
[----:B------:R-:W-:-:S02]  /*2a20*/  @P1 F2FP.F16.F32.PACK_AB R80, RZ, R80 ;  /* 0x00000050ff50123e */ /* 0x000fc400000000ff */
[----:B------:R-:W-:Y:S02]  /*2a30*/  @P1 F2FP.F16.F32.PACK_AB R82, RZ, R82 ;  /* 0x00000052ff52123e */ /* 0x000fe400000000ff */
[----:B------:R-:W-:Y:S02]  /*2a40*/  @P1 F2FP.F16.F32.PACK_AB R85, RZ, R85 ;  /* 0x00000055ff55123e */ /* 0x000fe400000000ff */
[----:B------:R-:W-:Y:S02]  /*2a50*/  @P1 F2FP.F16.F32.PACK_AB R112, RZ, R112 ;  /* 0x00000070ff70123e */ /* 0x000fe400000000ff */
[----:B------:R-:W-:Y:S02]  /*2a60*/  @P1 F2FP.F16.F32.PACK_AB R81, RZ, R81 ;  /* 0x00000051ff51123e */ /* 0x000fe400000000ff */
[----:B------:R-:W-:Y:S02]  /*2a70*/  @P1 F2FP.F16.F32.PACK_AB R83, RZ, R83 ;  /* 0x00000053ff53123e */ /* 0x000fe400000000ff */
[----:B------:R-:W-:-:S02]  /*2a80*/  @P1 F2FP.F16.F32.PACK_AB R87, RZ, R87 ;  /* 0x00000057ff57123e */ /* 0x000fc400000000ff */
[----:B------:R-:W-:Y:S02]  /*2a90*/  @P1 F2FP.F16.F32.PACK_AB R113, RZ, R113 ;  /* 0x00000071ff71123e */ /* 0x000fe400000000ff */
        /* <DEDUP_REMOVED lines=8> */
.L_x_4694:
        /* <DEDUP_REMOVED lines=12> */
.L_x_4684:
[----:B------:R-:W-:Y:S05]  /*2be0*/  BSYNC.RECONVERGENT B0 ;  /* 0x0000000000007941 */ /* 0x000fea0003800200 */
.L_x_4683:
        /* <DEDUP_REMOVED lines=73> */
[----:B------:R-:W-:-:S04]  /*3080*/  F2FP.F16.F32.PACK_AB R80, RZ, R80 ;  /* 0x00000050ff50723e */ /* 0x000fc800000000ff */
[----:B------:R-:W-:Y:S01]  /*3090*/  PRMT R71, R71, 0x5410, R80 ;  /* 0x0000541047477816 */ /* 0x000fe20000000050 */
[----:B------:R-:W-:Y:S06]  /*30a0*/  BRA `(.L_x_4707) ;  /* 0x0000000c00cc7947 */ /* 0x000fec0003800000 */
.L_x_4706:
        /* <DEDUP_REMOVED lines=16> */
[--C-:B------:R-:W-:Y:S01]  /*31b0*/  @P4 FFMA.FTZ R87, R101, UR7, R86.reuse ;  /* 0x0000000765574c23 */ /* 0x100fe20008010056 */
[----:B------:R-:W4:Y:S01]  /*31c0*/  @UP3 LDCU UR33, c[0x0][0x40c] ;  /* 0x00008180ff2137ac */ /* 0x000f220008000800 */
[----:B------:R-:W-:Y:S01]  /*31d0*/  @P4 FFMA.FTZ R80, R82, UR31, R61 ;  /* 0x0000001f52504c23 */ /* 0x000fe2000801003d */
[----:B------:R-:W-:Y:S01]  /*31e0*/  @P4 FADD.FTZ R85, R100, -R83 ;  /* 0x8000005364554221 */ /* 0x000fe20000010000 */
[----:B------:R-:W-:Y:S01]  /*31f0*/  MOV R83, R63 ;  /* 0x0000003f00537202 */ /* 0x000fe20000000f00 */
[----:B------:R-:W4:Y:S01]  /*3200*/  @UP3 LDCU UR34, c[0x0][0x40c] ;  /* 0x00008180ff2237ac */ /* 0x000f220008000800 */
[----:B------:R-:W-:Y:S01]  /*3210*/  @P4 FFMA.FTZ R83, R112, UR31, R63 ;  /* 0x0000001f70534c23 */ /* 0x000fe2000801003f */
[----:B------:R-:W-:Y:S01]  /*3220*/  @P4 FADD.FTZ R87, R104, -R87 ;  /* 0x8000005768574221 */ /* 0x000fe20000010000 */
[--C-:B------:R-:W-:Y:S01]  /*3230*/  @P4 FFMA.FTZ R112, R106, UR7, R86.reuse ;  /* 0x000000076a704c23 */ /* 0x100fe20008010056 */
[----:B------:R-:W-:Y:S01]  /*3240*/  @P4 FFMA.FTZ R113, R105, UR7, R86 ;  /* 0x0000000769714c23 */ /* 0x000fe20008010056 */
[----:B------:R-:W-:Y:S01]  /*3250*/  MOV R82, R62 ;  /* 0x0000003e00527202 */ /* 0x000fe20000000f00 */
[----:B------:R-:W-:Y:S01]  /*3260*/  @P4 FFMA.FTZ R82, R85, UR31, R62 ;  /* 0x0000001f55524c23 */ /* 0x000fe2000801003e */
[----:B------:R-:W-:Y:S01]  /*3270*/  MOV R85, R64 ;  /* 0x0000004000557202 */ /* 0x000fe20000000f00 */
[----:B------:R-:W-:Y:S01]  /*3280*/  @P4 FFMA.FTZ R85, R87, UR31, R64 ;  /* 0x0000001f57554c23 */ /* 0x000fe20008010040 */
[----:B------:R-:W-:Y:S01]  /*3290*/  @P4 FADD.FTZ R114, R103, -R112 ;  /* 0x8000007067724221 */ /* 0x000fe20000010000 */
[----:B------:R-:W-:Y:S01]  /*32a0*/  @P4 FADD.FTZ R113, R108, -R113 ;  /* 0x800000716c714221 */ /* 0x000fe20000010000 */
[----:B------:R-:W-:Y:S01]  /*32b0*/  MOV R87, R65 ;  /* 0x0000004100577202 */ /* 0x000fe20000000f00 */
[----:B-1----:R-:W-:Y:S01]  /*32c0*/  @P1 FMUL.FTZ R81, R81, UR8 ;  /* 0x0000000851511c20 */ /* 0x002fe20008410000 */
[----:B------:R-:W-:Y:S01]  /*32d0*/  MOV R112, R66 ;  /* 0x0000004200707202 */ /* 0x000fe20000000f00 */
        /* <DEDUP_REMOVED lines=31> */
.L_x_4705:
        /* <DEDUP_REMOVED lines=21> */
.L_x_4709:
        /* <DEDUP_REMOVED lines=9> */
.L_x_4710:
        /* <DEDUP_REMOVED lines=9> */
.L_x_4711:
        /* <DEDUP_REMOVED lines=9> */
.L_x_4712:
        /* <DEDUP_REMOVED lines=9> */
.L_x_4713:
        /* <DEDUP_REMOVED lines=9> */
.L_x_4714:
        /* <DEDUP_REMOVED lines=9> */
.L_x_4715:
        /* <DEDUP_REMOVED lines=27> */
[----:B------:R-:W-:-:S04]  /*3b30*/  F2FP.F16.F32.PACK_AB R80, RZ, R80 ;  /* 0x00000050ff50723e */ /* 0x000fc800000000ff */
[----:B------:R-:W-:Y:S01]  /*3b40*/  PRMT R71, R71, 0x5410, R80 ;  /* 0x0000541047477816 */ /* 0x000fe20000000050 */
[----:B------:R-:W-:Y:S06]  /*3b50*/  BRA `(.L_x_4707) ;  /* 0x0000000400207947 */ /* 0x000fec0003800000 */
.L_x_4708:
        /* <DEDUP_REMOVED lines=16> */
.L_x_4716:
        /* <DEDUP_REMOVED lines=9> */
.L_x_4717:
        /* <DEDUP_REMOVED lines=9> */
.L_x_4718:
        /* <DEDUP_REMOVED lines=9> */
.L_x_4719:
        /* <DEDUP_REMOVED lines=9> */
.L_x_4720:
        /* <DEDUP_REMOVED lines=9> */
.L_x_4721:
        /* <DEDUP_REMOVED lines=9> */
.L_x_4722:
[----:B------:R-:W-:-:S04]  /*3fc0*/  @P1 F2FP.F16.F32.PACK_AB R80, RZ, R80 ;  /* 0x00000050ff50123e */ /* 0x000fc800000000ff */
[----:B------:R-:W-:-:S07]  /*3fd0*/  @P1 PRMT R71, R71, 0x5410, R80 ;  /* 0x0000541047471816 */ /* 0x000fce0000000050 */
.L_x_4707:
        /* <DEDUP_REMOVED lines=8> */
.L_x_4704:
[----:B------:R-:W-:Y:S05]  /*4060*/  BSYNC.RECONVERGENT B0 ;  /* 0x0000000000007941 */ /* 0x000fea0003800200 */
.L_x_4703:
[----:B------:R-:W-:Y:S02]  /*4070*/  UIADD3 UR26, UPT, UPT, UR26, UR24, URZ ;  /* 0x000000181a1a7290 */ /* 0x000fe4000fffe0ff */
[----:B------:R-:W-:Y:S02]  /*4080*/  UPLOP3.LUT UP1, UPT, UPT, UPT, UP1, 0x40, 0x4 ;  /* 0x000000000004789c */ /* 0x000fe40003f2e810 */
[----:B------:R-:W-:-:S09]  /*4090*/  UISETP.GE.AND UP0, UPT, UR26, UR25, UPT ;  /* 0x000000191a00728c */ /* 0x000fd2000bf06270 */
[----:B------:R-:W-:Y:S05]  /*40a0*/  BRA.U !UP0, `(.L_x_4723) ;  /* 0xffffffc108dc7547 */ /* 0x000fea000b83ffff */
.L_x_4675:
        /* <DEDUP_REMOVED lines=23> */
.L_x_4724:
        /* <DEDUP_REMOVED lines=14> */
.L_x_8088:


//--------------------- .text._ZN10layer_norm13ln_bwd_kernelINS_13Kernel_traitsI6__halfS2_fS2_fjLj2048ELj1ELj1ELj4ELj16ENS_18Kernel_traits_baseILj2048ES2_S2_fS2_fjLj128EEEEELb0ELb0ELb1ELb1EEEvNS_9BwdParamsE --------------------------
	.section	.text._ZN10layer_norm13ln_bwd_kernelINS_13Kernel_traitsI6__halfS2_fS2_fjLj2048ELj1ELj1ELj4ELj16ENS_18Kernel_traits_baseILj2048ES2_S2_fS2_fjLj128EEEEELb0ELb0ELb1ELb1EEEvNS_9BwdParamsE,"ax",@progbits
	.align	128
        .global         _ZN10layer_norm13ln_bwd_kernelINS_13Kernel_traitsI6__halfS2_fS2_fjLj2048ELj1ELj1ELj4ELj16ENS_18Kernel_traits_baseILj2048ES2_S2_fS2_fjLj128EEEEELb0ELb0ELb1ELb1EEEvNS_9BwdParamsE
        .type           _ZN10layer_norm13ln_bwd_kernelINS_13Kernel_traitsI6__halfS2_fS2_fjLj2048ELj1ELj1ELj4ELj16ENS_18Kernel_traits_baseILj2048ES2_S2_fS2_fjLj128EEEEELb0ELb0ELb1ELb1EEEvNS_9BwdParamsE,@function
        .size           _ZN10layer_norm13ln_bwd_kernelINS_13Kernel_traitsI6__halfS2_fS2_fjLj2048ELj1ELj1ELj4ELj16ENS_18Kernel_traits_baseILj2048ES2_S2_fS2_fjLj128EEEEELb0ELb0ELb1ELb1EEEvNS_9BwdParamsE,(.L_x_8089 - _ZN10layer_norm13ln_bwd_kernelINS_13Kernel_traitsI6__halfS2_fS2_fjLj2048ELj1ELj1ELj4ELj16ENS_18Kernel_traits_baseILj2048ES2_S2_fS2_fjLj128EEEEELb0ELb0ELb1ELb1EEEvNS_9BwdParamsE)
        .other          _ZN10layer_norm13ln_bwd_kernelINS_13Kernel_traitsI6__halfS2_fS2_fjLj2048ELj1ELj1ELj4ELj16ENS_18Kernel_traits_baseILj2048ES2_S2_fS2_fjLj128EEEEELb0ELb0ELb1ELb1EEEvNS_9BwdParamsE,@"STO_CUDA_ENTRY STV_DEFAULT"
_ZN10layer_norm13ln_bwd_kernelINS_13Kernel_traitsI6__halfS2_fS2_fjLj2048ELj1ELj1ELj4ELj16ENS_18Kernel_traits_baseILj2048ES2_S2_fS2_fjLj128EEEEELb0ELb0ELb1ELb1EEEvNS_9BwdParamsE:
.text._ZN10layer_norm13ln_bwd_kernelINS_13Kernel_traitsI6__halfS2_fS2_fjLj2048ELj1ELj1ELj4ELj16ENS_18Kernel_traits_baseILj2048ES2_S2_fS2_fjLj128EEEEELb0ELb0ELb1ELb1EEEvNS_9BwdParamsE:
        /* <DEDUP_REMOVED lines=36> */
.L_x_4752:
        /* <DEDUP_REMOVED lines=13> */
[----:B------:R-:W-:Y:S01]  /*0310*/  IADD3 R5, PT, PT, R110, -0x1, RZ ;  /* 0xffffffff6e057810 */ /* 0x000fe20007ffe0ff */
[----:B------:R-:W-:Y:S01]  /*0320*/  IMAD R4, R111, UR14, RZ ;  /* 0x0000000e6f047c24 */ /* 0x000fe2000f8e02ff */
[----:B------:R-:W-:-:S03]  /*0330*/  SHF.R.S32.HI R80, RZ, 0x1f, R111 ;  /* 0x0000001fff507819 */ /* 0x000fc6000001146f */
[----:B------:R-:W-:Y:S01]  /*0340*/  IMAD R7, R5, UR14, RZ ;  /* 0x0000000e05077c24 */ /* 0x000fe2000f8e02ff */
[----:B------:R-:W-:Y:S01]  /*0350*/  SHF.R.S32.HI R5, RZ, 0x1f, R4 ;  /* 0x0000001fff057819 */ /* 0x000fe20000011404 */
[----:B------:R-:W2:Y:S03]  /*0360*/  LDC.64 R102, c[0x0][0x3a8] ;  /* 0x0000ea00ff667b82 */ /* 0x000ea60000000a00 */
[----:B------:R-:W-:Y:S02]  /*0370*/  LEA.HI R5, R5, R4, RZ, 0x3 ;  /* 0x0000000405057211 */ /* 0x000fe400078f18ff */
[----:B------:R-:W-:Y:S02]  /*0380*/  SHF.R.S32.HI R8, RZ, 0x1f, R7 ;  /* 0x0000001fff087819 */ /* 0x000fe40000011407 */
[----:B------:R-:W-:Y:S01]  /*0390*/  LEA.HI.SX32 R105, R5, R0, 0x1d ;  /* 0x0000000005697211 */ /* 0x000fe200078feaff */
[----:B0-----:R-:W0:Y:S01]  /*03a0*/  LDC.64 R2, c[0x0][0x428] ;  /* 0x00010a00ff027b82 */ /* 0x001e220000000a00 */
[----:B------:R-:W-:-:S02]  /*03b0*/  LEA.HI R9, R8, R7, RZ, 0x3 ;  /* 0x0000000708097211 */ /* 0x000fc400078f18ff */
[----:B------:R-:W-:Y:S02]  /*03c0*/  IADD3 R107, PT, PT, R105, 0x80, RZ ;  /* 0x00000080696b7810 */ /* 0x000fe40007ffe0ff */
[----:B------:R-:W-:Y:S02]  /*03d0*/  LEA.HI.SX32 R9, R9, R0, 0x1d ;  /* 0x0000000009097211 */ /* 0x000fe400078feaff */
[----:B-1----:R-:W-:-:S04]  /*03e0*/  LEA R6, P0, R111, R10, 0x2 ;  /* 0x0000000a6f067211 */ /* 0x002fc800078010ff */
[----:B------:R-:W-:Y:S02]  /*03f0*/  LEA.HI.X R7, R111, R11, R80, 0x2, P0 ;  /* 0x0000000b6f077211 */ /* 0x000fe400000f1450 */
[----:B------:R-:W-:Y:S01]  /*0400*/  IADD3 R5, PT, PT, R9, 0x80, RZ ;  /* 0x0000008009057810 */ /* 0x000fe20007ffe0ff */
[--C-:B--2---:R-:W-:Y:S02]  /*0410*/  IMAD.WIDE.U32 R96, R105, 0x20, R102.reuse ;  /* 0x0000002069607825 */ /* 0x104fe400078e0066 */
[----:B------:R-:W2:Y:S02]  /*0420*/  LDG.E R0, desc[UR12][R6.64] ;  /* 0x0000000c06007981 */ /* 0x000ea4000c1e1900 */
[----:B------:R-:W-:Y:S02]  /*0430*/  IMAD.WIDE.U32 R102, R107, 0x20, R102 ;  /* 0x000000206b667825 */ /* 0x000fe400078e0066 */
[----:B------:R-:W3:Y:S02]  /*0440*/  LDG.E.128 R84, desc[UR12][R96.64+0x10] ;  /* 0x0000100c60547981 */ /* 0x000ee4000c1e1d00 */
[----:B0-----:R-:W-:-:S02]  /*0450*/  IMAD.WIDE.U32 R88, R9, 0x10, R2 ;  /* 0x0000001009587825 */ /* 0x001fc400078e0002 */
[----:B------:R-:W4:Y:S02]  /*0460*/  LDG.E.128 R80, desc[UR12][R102.64] ;  /* 0x0000000c66507981 */ /* 0x000f24000c1e1d00 */
[----:B------:R-:W-:Y:S02]  /*0470*/  IMAD.WIDE.U32 R4, R5, 0x10, R2 ;  /* 0x0000001005047825 */ /* 0x000fe400078e0002 */
[----:B------:R0:W4:Y:S04]  /*0480*/  LDG.E.128 R8, desc[UR12][R102.64+0x10] ;  /* 0x0000100c66087981 */ /* 0x000128000c1e1d00 */
[----:B------:R-:W4:Y:S04]  /*0490*/  LDG.E.128 R88, desc[UR12][R88.64] ;  /* 0x0000000c58587981 */ /* 0x000f28000c1e1d00 */
[----:B------:R1:W4:Y:S04]  /*04a0*/  LDG.E.128 R92, desc[UR12][R96.64] ;  /* 0x0000000c605c7981 */ /* 0x000328000c1e1d00 */
        /* <DEDUP_REMOVED lines=13> */
[----:B------:R-:W-:Y:S02]  /*0580*/  HADD2.F32 R103, -RZ, R33.H1_H1 ;  /* 0x30000021ff677230 */ /* 0x000fe40000004100 */
[----:B------:R-:W-:-:S02]  /*0590*/  HADD2.F32 R105, -RZ, R34.H1_H1 ;  /* 0x30000022ff697230 */ /* 0x000fc40000004100 */
[----:B------:R-:W-:Y:S01]  /*05a0*/  HADD2.F32 R109, -RZ, R35.H1_H1 ;  /* 0x30000023ff6d7230 */ /* 0x000fe20000004100 */
[----:B--2---:R-:W-:-:S05]  /*05b0*/  FSEL R108, R0, RZ, !P1 ;  /* 0x000000ff006c7208 */ /* 0x004fca0004800000 */
[C---:B---3--:R-:W-:Y:S01]  /*05c0*/  FADD.FTZ R122, -R108.reuse, R84 ;  /* 0x000000546c7a7221 */ /* 0x048fe20000010100 */
[C---:B----4-:R-:W-:Y:S01]  /*05d0*/  FADD.FTZ R84, -R108.reuse, R82 ;  /* 0x000000526c547221 */ /* 0x050fe20000010100 */
[C---:B------:R-:W-:Y:S01]  /*05e0*/  FADD.FTZ R82, -R108.reuse, R8 ;  /* 0x000000086c527221 */ /* 0x040fe20000010100 */
[----:B------:R-:W-:Y:S02]  /*05f0*/  HADD2.F32 R8, -RZ, R28.H0_H0 ;  /* 0x2000001cff087230 */ /* 0x000fe40000004100 */
        /* <DEDUP_REMOVED lines=9> */
[C---:B------:R-:W-:Y:S01]  /*0690*/  FADD.FTZ R106, -R108.reuse, R86 ;  /* 0x000000566c6a7221 */ /* 0x040fe20000010100 */
[----:B------:R-:W-:Y:S02]  /*06a0*/  HADD2.F32 R88, -RZ, R89.H1_H1 ;  /* 0x30000059ff587230 */ /* 0x000fe40000004100 */
[C---:B------:R-:W-:Y:S01]  /*06b0*/  FADD.FTZ R96, -R108.reuse, R80 ;  /* 0x000000506c607221 */ /* 0x040fe20000010100 */
[C---:B0-----:R-:W-:Y:S01]  /*06c0*/  FADD.FTZ R98, -R108.reuse, R81 ;  /* 0x000000516c627221 */ /* 0x041fe20000010100 */
[C---:B-1----:R-:W-:Y:S01]  /*06d0*/  FADD.FTZ R100, -R108.reuse, R83 ;  /* 0x000000536c647221 */ /* 0x042fe20000010100 */
[C---:B------:R-:W-:Y:S01]  /*06e0*/  FADD.FTZ R104, -R108.reuse, R9 ;  /* 0x000000096c687221 */ /* 0x040fe20000010100 */
[C---:B------:R-:W-:Y:S01]  /*06f0*/  FADD.FTZ R0, -R108.reuse, R10 ;  /* 0x0000000a6c007221 */ /* 0x040fe20000010100 */
[--C-:B------:R-:W-:Y:S02]  /*0700*/  HADD2.F32 R87, -RZ, R4.reuse.H0_H0 ;  /* 0x20000004ff577230 */ /* 0x100fe40000004100 */
[----:B------:R-:W-:Y:S01]  /*0710*/  FADD.FTZ R108, -R108, R11 ;  /* 0x0000000b6c6c7221 */ /* 0x000fe20000010100 */
[----:B------:R-:W-:-:S02]  /*0720*/  HADD2.F32 R124, -RZ, R4.H1_H1 ;  /* 0x30000004ff7c7230 */ /* 0x000fc40000004100 */
[----:B------:R-:W-:Y:S01]  /*0730*/  FMUL.FTZ R4, R8, R97 ;  /* 0x0000006108047220 */ /* 0x000fe20000410000 */
[----:B------:R-:W-:Y:S02]  /*0740*/  HADD2.F32 R89, -RZ, R90.H0_H0 ;  /* 0x2000005aff597230 */ /* 0x000fe40000004100 */
[----:B-----5:R-:W-:Y:S01]  /*0750*/  FMUL.FTZ R11, R113, R122 ;  /* 0x0000007a710b7220 */ /* 0x020fe20000410000 */
[--C-:B------:R-:W-:Y:S02]  /*0760*/  HADD2.F32 R93, -RZ, R91.reuse.H0_H0 ;  /* 0x2000005bff5d7230 */ /* 0x100fe40000004100 */
[----:B------:R-:W-:Y:S02]  /*0770*/  HADD2.F32 R94, -RZ, R91.H1_H1 ;  /* 0x3000005bff5e7230 */ /* 0x000fe40000004100 */
[--C-:B------:R-:W-:Y:S02]  /*0780*/  HADD2.F32 R83, -RZ, R6.reuse.H0_H0 ;  /* 0x20000006ff537230 */ /* 0x100fe40000004100 */
[----:B------:R-:W-:-:S02]  /*0790*/  HADD2.F32 R86, -RZ, R6.H1_H1 ;  /* 0x30000006ff567230 */ /* 0x000fc40000004100 */
[C---:B------:R-:W-:Y:S01]  /*07a0*/  FMUL.FTZ R6, R113.reuse, R114 ;  /* 0x0000007271067220 */ /* 0x040fe20000410000 */
[----:B------:R-:W-:Y:S02]  /*07b0*/  HADD2.F32 R9, -RZ, R29.H1_H1 ;  /* 0x3000001dff097230 */ /* 0x000fe40000004100 */
[----:B------:R-:W-:Y:S02]  /*07c0*/  HADD2.F32 R10, -RZ, R30.H0_H0 ;  /* 0x2000001eff0a7230 */ /* 0x000fe40000004100 */
[----:B------:R-:W-:Y:S02]  /*07d0*/  HADD2.F32 R90, -RZ, R90.H1_H1 ;  /* 0x3000005aff5a7230 */ /* 0x000fe40000004100 */
[--C-:B------:R-:W-:Y:S02]  /*07e0*/  HADD2.F32 R81, -RZ, R7.reuse.H0_H0 ;  /* 0x20000007ff517230 */ /* 0x100fe40000004100 */
[----:B------:R-:W-:Y:S02]  /*07f0*/  HADD2.F32 R80, -RZ, R7.H1_H1 ;  /* 0x30000007ff507230 */ /* 0x000fe40000004100 */
[----:B------:R-:W-:Y:S01]  /*0800*/  FMUL.FTZ R7, R113, R116 ;  /* 0x0000007471077220 */ /* 0x000fe20000410000 */
[----:B------:R-:W-:-:S02]  /*0810*/  HADD2.F32 R8, -RZ, R29.H0_H0 ;  /* 0x2000001dff087230 */ /* 0x000fc40000004100 */
[----:B------:R-:W-:Y:S02]  /*0820*/  HADD2.F32 R91, -RZ, R30.H1_H1 ;  /* 0x3000001eff5b7230 */ /* 0x000fe40000004100 */
[-C--:B------:R-:W-:Y:S01]  /*0830*/  FMUL.FTZ R9, R9, R88.reuse ;  /* 0x0000005809097220 */ /* 0x080fe20000410000 */
[----:B------:R-:W-:Y:S01]  /*0840*/  FFMA.FTZ R39, R6, R88, R39 ;  /* 0x0000005806277223 */ /* 0x000fe20000010027 */
[----:B------:R-:W-:Y:S01]  /*0850*/  FADD.FTZ R59, R59, R88 ;  /* 0x000000583b3b7221 */ /* 0x000fe20000010000 */
[-C--:B------:R-:W-:Y:S01]  /*0860*/  FMUL.FTZ R10, R10, R89.reuse ;  /* 0x000000590a0a7220 */ /* 0x080fe20000410000 */
[----:B------:R-:W-:Y:S01]  /*0870*/  FADD.FTZ R52, R52, R89 ;  /* 0x0000005934347221 */ /* 0x000fe20000010000 */
[----:B------:R-:W-:Y:S01]  /*0880*/  FFMA.FTZ R40, R11, R89, R40 ;  /* 0x000000590b287223 */ /* 0x000fe20000010028 */
[-C--:B------:R-:W-:Y:S01]  /*0890*/  FMUL.FTZ R8, R8, R95.reuse ;  /* 0x0000005f08087220 */ /* 0x080fe20000410000 */
[----:B------:R-:W-:Y:S01]  /*08a0*/  FFMA.FTZ R38, R7, R95, R38 ;  /* 0x0000005f07267223 */ /* 0x000fe20000010026 */
[----:B------:R-:W-:Y:S01]  /*08b0*/  FADD.FTZ R58, R58, R95 ;  /* 0x0000005f3a3a7221 */ /* 0x000fe20000010000 */
[----:B------:R-:W-:Y:S01]  /*08c0*/  FMUL.FTZ R88, R113, R118 ;  /* 0x0000007671587220 */ /* 0x000fe20000410000 */
[----:B------:R-:W-:-:S02]  /*08d0*/  HADD2.F32 R114, -RZ, R31.H0_H0 ;  /* 0x2000001fff727230 */ /* 0x000fc40000004100 */
[----:B------:R-:W-:Y:S01]  /*08e0*/  FMUL.FTZ R89, R91, R90 ;  /* 0x0000005a5b597220 */ /* 0x000fe20000410000 */
[----:B------:R-:W-:Y:S01]  /*08f0*/  FMUL.FTZ R91, R113, R106 ;  /* 0x0000006a715b7220 */ /* 0x000fe20000410000 */
[----:B------:R-:W-:Y:S02]  /*0900*/  HADD2.F32 R95, -RZ, R31.H1_H1 ;  /* 0x3000001fff5f7230 */ /* 0x000fe40000004100 */
[----:B------:R-:W-:Y:S01]  /*0910*/  FADD.FTZ R53, R53, R90 ;  /* 0x0000005a35357221 */ /* 0x000fe20000010000 */
[----:B------:R-:W-:Y:S01]  /*0920*/  FFMA.FTZ R41, R88, R90, R41 ;  /* 0x0000005a58297223 */ /* 0x000fe20000010029 */
[-C--:B------:R-:W-:Y:S01]  /*0930*/  FMUL.FTZ R90, R114, R93.reuse ;  /* 0x0000005d725a7220 */ /* 0x080fe20000410000 */
[----:B------:R-:W-:Y:S01]  /*0940*/  FADD.FTZ R54, R54, R93 ;  /* 0x0000005d36367221 */ /* 0x000fe20000010000 */
[----:B------:R-:W-:Y:S01]  /*0950*/  FFMA.FTZ R42, R91, R93, R42 ;  /* 0x0000005d5b2a7223 */ /* 0x000fe2000001002a */
[--C-:B------:R-:W-:Y:S02]  /*0960*/  HADD2.F32 R85, -RZ, R5.reuse.H0_H0 ;  /* 0x20000005ff557230 */ /* 0x100fe40000004100 */
[----:B------:R-:W-:Y:S01]  /*0970*/  FMUL.FTZ R93, R95, R94 ;  /* 0x0000005e5f5d7220 */ /* 0x000fe20000410000 */
[----:B------:R-:W-:-:S02]  /*0980*/  HADD2.F32 R102, -RZ, R5.H1_H1 ;  /* 0x30000005ff667230 */ /* 0x000fc40000004100 */
[C---:B------:R-:W-:Y:S01]  /*0990*/  FMUL.FTZ R92, R113.reuse, R92 ;  /* 0x0000005c715c7220 */ /* 0x040fe20000410000 */
[----:B------:R-:W-:Y:S02]  /*09a0*/  HADD2.F32 R106, -RZ, R32.H0_H0 ;  /* 0x20000020ff6a7230 */ /* 0x000fe40000004100 */
[C---:B------:R-:W-:Y:S01]  /*09b0*/  FMUL.FTZ R95, R113.reuse, R96 ;  /* 0x00000060715f7220 */ /* 0x040fe20000410000 */
[----:B------:R-:W-:Y:S02]  /*09c0*/  HADD2.F32 R5, -RZ, R28.H1_H1 ;  /* 0x3000001cff057230 */ /* 0x000fe40000004100 */
[----:B------:R-:W-:Y:S01]  /*09d0*/  FMUL.FTZ R3, R113, R3 ;  /* 0x0000000371037220 */ /* 0x000fe20000410000 */
[----:B------:R-:W-:Y:S01]  /*09e0*/  FADD.FTZ R55, R55, R94 ;  /* 0x0000005e37377221 */ /* 0x000fe20000010000 */
[----:B------:R-:W-:Y:S01]  /*09f0*/  FFMA.FTZ R43, R92, R94, R43 ;  /* 0x0000005e5c2b7223 */ /* 0x000fe2000001002b */
[-C--:B------:R-:W-:Y:S01]  /*0a00*/  FMUL.FTZ R96, R106, R87.reuse ;  /* 0x000000576a607220 */ /* 0x080fe20000410000 */
[----:B------:R-:W-:Y:S01]  /*0a10*/  FFMA.FTZ R64, R95, R87, R64 ;  /* 0x000000575f407223 */ /* 0x000fe20000010040 */
[----:B------:R-:W-:Y:S01]  /*0a20*/  FADD.FTZ R48, R48, R87 ;  /* 0x0000005730307221 */ /* 0x000fe20000010000 */
[----:B------:R-:W-:Y:S01]  /*0a30*/  FMUL.FTZ R2, R113, R2 ;  /* 0x0000000271027220 */ /* 0x000fe20000410000 */
[----:B------:R-:W-:Y:S01]  /*0a40*/  FMUL.FTZ R5, R5, R120 ;  /* 0x0000007805057220 */ /* 0x000fe20000410000 */
[----:B------:R-:W-:Y:S01]  /*0a50*/  FMUL.FTZ R94, R113, R98 ;  /* 0x00000062715e7220 */ /* 0x000fe20000410000 */
[----:B------:R-:W-:Y:S01]  /*0a60*/  FFMA.FTZ R87, R3, R4, RZ ;  /* 0x0000000403577223 */ /* 0x000fe200000100ff */
[----:B------:R-:W-:-:S03]  /*0a70*/  FADD.FTZ R98, RZ, R4 ;  /* 0x00000004ff627221 */ /* 0x000fc60000010000 */
[----:B------:R-:W-:Y:S01]  /*0a80*/  FFMA.FTZ R106, R2, R5, R87 ;  /* 0x00000005026a7223 */ /* 0x000fe20000010057 */
[----:B------:R-:W-:Y:S01]  /*0a90*/  FADD.FTZ R101, R5, R98 ;  /* 0x0000006205657221 */ /* 0x000fe20000010000 */
[----:B------:R-:W-:Y:S02]  /*0aa0*/  HADD2.F32 R114, -RZ, R33.H0_H0 ;  /* 0x20000021ff727230 */ /* 0x000fe40000004100 */
[----:B------:R-:W-:Y:S01]  /*0ab0*/  FFMA.FTZ R87, R7, R8, R106 ;  /* 0x0000000807577223 */ /* 0x000fe2000001006a */
[----:B------:R-:W-:Y:S01]  /*0ac0*/  FADD.FTZ R106, R8, R101 ;  /* 0x00000065086a7221 */ /* 0x000fe20000010000 */
[----:B------:R-:W-:Y:S02]  /*0ad0*/  FMUL.FTZ R99, R113, R84 ;  /* 0x0000005471637220 */ /* 0x000fe40000410000 */
[----:B------:R-:W-:Y:S01]  /*0ae0*/  FFMA.FTZ R84, R6, R9, R87 ;  /* 0x0000000906547223 */ /* 0x000fe20000010057 */
[----:B------:R-:W-:Y:S01]  /*0af0*/  FADD.FTZ R87, R9, R106 ;  /* 0x0000006a09577221 */ /* 0x000fe20000010000 */
[-C--:B------:R-:W-:Y:S01]  /*0b00*/  FMUL.FTZ R98, R114, R85.reuse ;  /* 0x0000005572627220 */ /* 0x080fe20000410000 */
[----:B------:R-:W-:Y:S01]  /*0b10*/  FFMA.FTZ R66, R99, R85, R66 ;  /* 0x0000005563427223 */ /* 0x000fe20000010042 */
[----:B------:R-:W-:Y:S01]  /*0b20*/  FADD.FTZ R50, R50, R85 ;  /* 0x0000005532327221 */ /* 0x000fe20000010000 */
[----:B------:R-:W-:Y:S01]  /*0b30*/  FFMA.FTZ R85, R11, R10, R84 ;  /* 0x0000000a0b557223 */ /* 0x000fe20000010054 */
[----:B------:R-:W-:Y:S01]  /*0b40*/  FADD.FTZ R106, R10, R87 ;  /* 0x000000570a6a7221 */ /* 0x000fe20000010000 */
[----:B------:R-:W-:-:S02]  /*0b50*/  FMUL.FTZ R100, R113, R100 ;  /* 0x0000006471647220 */ /* 0x000fc40000410000 */
[----:B------:R-:W-:Y:S01]  /*0b60*/  FFMA.FTZ R84, R88, R89, R85 ;  /* 0x0000005958547223 */ /* 0x000fe20000010055 */
[----:B------:R-:W-:Y:S01]  /*0b70*/  FADD.FTZ R87, R89, R106 ;  /* 0x0000006a59577221 */ /* 0x000fe20000010000 */
[-C--:B------:R-:W-:Y:S01]  /*0b80*/  FMUL.FTZ R101, R103, R102.reuse ;  /* 0x0000006667657220 */ /* 0x080fe20000410000 */
[----:B------:R-:W-:Y:S01]  /*0b90*/  FFMA.FTZ R67, R100, R102, R67 ;  /* 0x0000006664437223 */ /* 0x000fe20000010043 */
[----:B------:R-:W-:Y:S01]  /*0ba0*/  FFMA.FTZ R85, R91, R90, R84 ;  /* 0x0000005a5b557223 */ /* 0x000fe20000010054 */
[----:B------:R-:W-:Y:S01]  /*0bb0*/  FADD.FTZ R51, R51, R102 ;  /* 0x0000006633337221 */ /* 0x000fe20000010000 */
[----:B------:R-:W-:Y:S01]  /*0bc0*/  FADD.FTZ R84, R90, R87 ;  /* 0x000000575a547221 */ /* 0x000fe20000010000 */
[----:B------:R-:W-:Y:S01]  /*0bd0*/  FFMA.FTZ R36, R3, R97, R36 ;  /* 0x0000006103247223 */ /* 0x000fe20000010024 */
[----:B------:R-:W-:Y:S01]  /*0be0*/  FADD.FTZ R56, R56, R97 ;  /* 0x0000006138387221 */ /* 0x000fe20000010000 */
[----:B------:R-:W-:Y:S02]  /*0bf0*/  HADD2.F32 R102, -RZ, R34.H0_H0 ;  /* 0x20000022ff667230 */ /* 0x000fe40000004100 */
[----:B------:R-:W-:Y:S01]  /*0c00*/  FMUL.FTZ R103, R113, R82 ;  /* 0x0000005271677220 */ /* 0x000fe20000410000 */
[----:B------:R-:W-:-:S02]  /*0c10*/  HADD2.F32 R97, -RZ, R32.H1_H1 ;  /* 0x30000020ff617230 */ /* 0x000fc40000004100 */
[----:B------:R-:W-:Y:S01]  /*0c20*/  FFMA.FTZ R82, R92, R93, R85 ;  /* 0x0000005d5c527223 */ /* 0x000fe20000010055 */
[----:B------:R-:W-:Y:S01]  /*0c30*/  FADD.FTZ R85, R93, R84 ;  /* 0x000000545d557221 */ /* 0x000fe20000010000 */
[-C--:B------:R-:W-:Y:S01]  /*0c40*/  FMUL.FTZ R102, R102, R83.reuse ;  /* 0x0000005366667220 */ /* 0x080fe20000410000 */
[----:B------:R-:W-:Y:S01]  /*0c50*/  FFMA.FTZ R60, R103, R83, R60 ;  /* 0x00000053673c7223 */ /* 0x000fe2000001003c */
[----:B------:R-:W-:Y:S01]  /*0c60*/  FADD.FTZ R44, R44, R83 ;  /* 0x000000532c2c7221 */ /* 0x000fe20000010000 */
[----:B------:R-:W-:Y:S01]  /*0c70*/  FMUL.FTZ R97, R97, R124 ;  /* 0x0000007c61617220 */ /* 0x000fe20000410000 */
[----:B------:R-:W-:Y:S01]  /*0c80*/  FFMA.FTZ R83, R95, R96, R82 ;  /* 0x000000605f537223 */ /* 0x000fe20000010052 */
[----:B------:R-:W-:-:S03]  /*0c90*/  FADD.FTZ R82, R96, R85 ;  /* 0x0000005560527221 */ /* 0x000fc60000010000 */
[----:B------:R-:W-:Y:S01]  /*0ca0*/  FFMA.FTZ R84, R94, R97, R83 ;  /* 0x000000615e547223 */ /* 0x000fe20000010053 */
[----:B------:R-:W-:-:S03]  /*0cb0*/  FADD.FTZ R83, R82, R97 ;  /* 0x0000006152537221 */ /* 0x000fc60000010000 */
[----:B------:R-:W-:Y:S01]  /*0cc0*/  FFMA.FTZ R85, R99, R98, R84 ;  /* 0x0000006263557223 */ /* 0x000fe20000010054 */
[----:B------:R-:W-:Y:S01]  /*0cd0*/  FADD.FTZ R82, R83, R98 ;  /* 0x0000006253527221 */ /* 0x000fe20000010000 */
[----:B------:R-:W-:Y:S02]  /*0ce0*/  HADD2.F32 R106, -RZ, R35.H0_H0 ;  /* 0x20000023ff6a7230 */ /* 0x000fe40000004100 */
[----:B------:R-:W-:Y:S01]  /*0cf0*/  FFMA.FTZ R84, R100, R101, R85 ;  /* 0x0000006564547223 */ /* 0x000fe20000010055 */
[----:B------:R-:W-:Y:S01]  /*0d00*/  FADD.FTZ R83, R82, R101 ;  /* 0x0000006552537221 */ /* 0x000fe20000010000 */
[C---:B------:R-:W-:Y:S01]  /*0d10*/  FMUL.FTZ R107, R113.reuse, R0 ;  /* 0x00000000716b7220 */ /* 0x040fe20000410000 */
[----:B------:R-:W-:Y:S01]  /*0d20*/  FMUL.FTZ R104, R113, R104 ;  /* 0x0000006871687220 */ /* 0x000fe20000410000 */
[----:B------:R-:W-:Y:S01]  /*0d30*/  FMUL.FTZ R105, R105, R86 ;  /* 0x0000005669697220 */ /* 0x000fe20000410000 */
[----:B------:R-:W-:Y:S01]  /*0d40*/  FFMA.FTZ R85, R103, R102, R84 ;  /* 0x0000006667557223 */ /* 0x000fe20000010054 */
[----:B------:R-:W-:Y:S01]  /*0d50*/  FADD.FTZ R0, R83, R102 ;  /* 0x0000006653007221 */ /* 0x000fe20000010000 */
[-C--:B------:R-:W-:Y:S01]  /*0d60*/  FMUL.FTZ R106, R106, R81.reuse ;  /* 0x000000516a6a7220 */ /* 0x080fe20000410000 */
[----:B------:R-:W-:Y:S01]  /*0d70*/  FFMA.FTZ R62, R107, R81, R62 ;  /* 0x000000516b3e7223 */ /* 0x000fe2000001003e */
[----:B------:R-:W-:Y:S01]  /*0d80*/  FADD.FTZ R46, R46, R81 ;  /* 0x000000512e2e7221 */ /* 0x000fe20000010000 */
[----:B------:R-:W-:Y:S01]  /*0d90*/  FFMA.FTZ R82, R104, R105, R85 ;  /* 0x0000006968527223 */ /* 0x000fe20000010055 */
[----:B------:R-:W-:Y:S01]  /*0da0*/  FADD.FTZ R81, R0, R105 ;  /* 0x0000006900517221 */ /* 0x000fe20000010000 */
[----:B------:R-:W-:Y:S01]  /*0db0*/  FFMA.FTZ R61, R104, R86, R61 ;  /* 0x00000056683d7223 */ /* 0x000fe2000001003d */
[----:B------:R-:W-:Y:S01]  /*0dc0*/  FADD.FTZ R45, R45, R86 ;  /* 0x000000562d2d7221 */ /* 0x000fe20000010000 */
[----:B------:R-:W-:Y:S01]  /*0dd0*/  FMUL.FTZ R108, R113, R108 ;  /* 0x0000006c716c7220 */ /* 0x000fe20000410000 */
[----:B------:R-:W-:Y:S01]  /*0de0*/  FMUL.FTZ R109, R109, R80 ;  /* 0x000000506d6d7220 */ /* 0x000fe20000410000 */
        /* <DEDUP_REMOVED lines=11> */
.L_x_4726:
        /* <DEDUP_REMOVED lines=10> */
[----:B------:R-:W-:Y:S01]  /*0f40*/  IMAD.WIDE.U32 R80, R13, 0x20, R80 ;  /* 0x000000200d507825 */ /* 0x000fe200078e0050 */
[----:B------:R1:W5:Y:S04]  /*0f50*/  LDG.E.128 R24, desc[UR12][R82.64] ;  /* 0x0000000c52187981 */ /* 0x000368000c1e1d00 */
[----:B------:R1:W5:Y:S04]  /*0f60*/  LDG.E.128 R20, desc[UR12][R82.64+0x10] ;  /* 0x0000100c52147981 */ /* 0x000368000c1e1d00 */
[----:B------:R1:W5:Y:S04]  /*0f70*/  LDG.E.128 R16, desc[UR12][R80.64] ;  /* 0x0000000c50107981 */ /* 0x000368000c1e1d00 */
[----:B------:R1:W5:Y:S02]  /*0f80*/  LDG.E.128 R12, desc[UR12][R80.64+0x10] ;  /* 0x0000100c500c7981 */ /* 0x000364000c1e1d00 */
.L_x_4727:
[----:B-1----:R-:W1:Y:S01]  /*0f90*/  SHFL.DOWN PT, R81, R86, 0x10, 0x1f ;  /* 0x0a001f0056517f89 */ /* 0x002e6200000e0000 */
        /* <DEDUP_REMOVED lines=31> */
.L_x_4729:
[----:B------:R-:W-:Y:S05]  /*1190*/  BSYNC.RECONVERGENT B0 ;  /* 0x0000000000007941 */ /* 0x000fea0003800200 */
.L_x_4728:
        /* <DEDUP_REMOVED lines=19> */
[----:B------:R-:W-:Y:S02]  /*12d0*/  @P3 SHF.R.S32.HI R81, RZ, 0x1f, R112 ;  /* 0x0000001fff513819 */ /* 0x000fe40000011470 */
[----:B------:R-:W-:Y:S01]  /*12e0*/  FADD.FTZ R115, R82, R115 ;  /* 0x0000007352737221 */ /* 0x000fe20000010000 */
[----:B------:R-:W-:Y:S01]  /*12f0*/  FADD.FTZ R80, R83, R80 ;  /* 0x0000005053507221 */ /* 0x000fe20000010000 */
[----:B------:R-:W-:Y:S01]  /*1300*/  IMAD R82, R111, R114, RZ ;  /* 0x000000726f527224 */ /* 0x000fe200078e02ff */
[----:B------:R-:W-:Y:S01]  /*1310*/  @P3 LEA.HI R81, R81, R112, RZ, 0x3 ;  /* 0x0000007051513211 */ /* 0x000fe200078f18ff */
[----:B--2---:R-:W-:Y:S01]  /*1320*/  FADD.FTZ R115, R115, R84 ;  /* 0x0000005473737221 */ /* 0x004fe20000010000 */
[----:B------:R-:W-:-:S02]  /*1330*/  FADD.FTZ R80, R80, R85 ;  /* 0x0000005550507221 */ /* 0x000fc40000010000 */
[----:B------:R-:W-:Y:S01]  /*1340*/  SHF.R.S32.HI R83, RZ, 0x1f, R82 ;  /* 0x0000001fff537819 */ /* 0x000fe20000011452 */
[----:B------:R-:W-:Y:S01]  /*1350*/  FADD.FTZ R85, R86, R115 ;  /* 0x0000007356557221 */ /* 0x000fe20000010000 */
[----:B------:R-:W-:Y:S01]  /*1360*/  FADD.FTZ R80, R87, R80 ;  /* 0x0000005057507221 */ /* 0x000fe20000010000 */
[----:B------:R-:W-:Y:S02]  /*1370*/  MOV R87, RZ ;  /* 0x000000ff00577202 */ /* 0x000fe40000000f00 */
[----:B------:R-:W-:Y:S01]  /*1380*/  FMUL.FTZ R85, R85, UR15 ;  /* 0x0000000f55557c20 */ /* 0x000fe20008410000 */
[----:B------:R-:W-:Y:S01]  /*1390*/  LEA.HI R83, R83, R82, RZ, 0x3 ;  /* 0x0000005253537211 */ /* 0x000fe200078f18ff */
[----:B------:R-:W-:Y:S01]  /*13a0*/  FMUL.FTZ R84, R80, UR15 ;  /* 0x0000000f50547c20 */ /* 0x000fe20008410000 */
[-C--:B------:R-:W-:Y:S02]  /*13b0*/  @P3 LEA.HI.SX32 R87, R81, R0.reuse, 0x1d ;  /* 0x0000000051573211 */ /* 0x080fe400078feaff */
[----:B------:R-:W-:-:S02]  /*13c0*/  LEA.HI.SX32 R115, R83, R0, 0x1d ;  /* 0x0000000053737211 */ /* 0x000fc400078feaff */
        /* <DEDUP_REMOVED lines=16> */
.L_x_4732:
        /* <DEDUP_REMOVED lines=9> */
.L_x_4733:
        /* <DEDUP_REMOVED lines=9> */
.L_x_4734:
        /* <DEDUP_REMOVED lines=9> */
.L_x_4735:
        /* <DEDUP_REMOVED lines=9> */
.L_x_4736:
        /* <DEDUP_REMOVED lines=9> */
.L_x_4737:
        /* <DEDUP_REMOVED lines=9> */
.L_x_4738:
        /* <DEDUP_REMOVED lines=10> */
.L_x_4731:
[----:B------:R-:W1:Y:S01]  /*18d0*/  @P3 LDC R75, c[0x0][0x40c] ;  /* 0x00010300ff4b3b82 */ /* 0x000e620000000800 */
[-CC-:B------:R-:W-:Y:S01]  /*18e0*/  FFMA.FTZ R73, R3, R84.reuse, R85.reuse ;  /* 0x0000005403497223 */ /* 0x180fe20000010055 */
[-CC-:B------:R-:W-:Y:S01]  /*18f0*/  FFMA.FTZ R74, R2, R84.reuse, R85.reuse ;  /* 0x00000054024a7223 */ /* 0x180fe20000010055 */
[----:B------:R-:W-:Y:S01]  /*1900*/  FFMA.FTZ R77, R7, R84, R85 ;  /* 0x00000054074d7223 */ /* 0x000fe20000010055 */
[----:B------:R-:W-:Y:S01]  /*1910*/  ISETP.GT.AND P1, PT, R110, RZ, PT ;  /* 0x000000ff6e00720c */ /* 0x000fe20003f24270 */
[----:B------:R-:W-:Y:S01]  /*1920*/  FADD.FTZ R72, R4, -R73 ;  /* 0x8000004904487221 */ /* 0x000fe20000010000 */
[----:B------:R-:W-:Y:S01]  /*1930*/  FADD.FTZ R74, R5, -R74 ;  /* 0x8000004a054a7221 */ /* 0x000fe20000010000 */
[----:B------:R-:W-:Y:S01]  /*1940*/  FADD.FTZ R78, R8, -R77 ;  /* 0x8000004d084e7221 */ /* 0x000fe20000010000 */
[----:B------:R-:W2:Y:S01]  /*1950*/  @P3 LDC R76, c[0x0][0x40c] ;  /* 0x00010300ff4c3b82 */ /* 0x000ea20000000800 */
[C---:B------:R-:W-:Y:S01]  /*1960*/  FMUL.FTZ R72, R113.reuse, R72 ;  /* 0x0000004871487220 */ /* 0x040fe20000410000 */
[C---:B------:R-:W-:Y:S01]  /*1970*/  FMUL.FTZ R74, R113.reuse, R74 ;  /* 0x0000004a714a7220 */ /* 0x040fe20000410000 */
[----:B------:R-:W-:Y:S01]  /*1980*/  FMUL.FTZ R78, R113, R78 ;  /* 0x0000004e714e7220 */ /* 0x000fe20000410000 */
[-CC-:B------:R-:W-:Y:S01]  /*1990*/  FFMA.FTZ R86, R88, R84.reuse, R85.reuse ;  /* 0x0000005458567223 */ /* 0x180fe20000010055 */
[----:B------:R-:W-:Y:S01]  /*19a0*/  FFMA.FTZ R114, R92, R84, R85 ;  /* 0x000000545c727223 */ /* 0x000fe20000010055 */
[----:B------:R-:W-:-:S02]  /*19b0*/  FSEL R72, R72, RZ, P1 ;  /* 0x000000ff48487208 */ /* 0x000fc40000800000 */
[----:B------:R-:W3:Y:S01]  /*19c0*/  @P3 LDC R79, c[0x0][0x40c] ;  /* 0x00010300ff4f3b82 */ /* 0x000ee20000000800 */
[----:B------:R-:W-:Y:S01]  /*19d0*/  FSEL R73, R74, RZ, P1 ;  /* 0x000000ff4a497208 */ /* 0x000fe20000800000 */
[----:B------:R-:W-:Y:S01]  /*19e0*/  FADD.FTZ R86, R89, -R86 ;  /* 0x8000005659567221 */ /* 0x000fe20000010000 */
[----:B------:R-:W-:Y:S01]  /*19f0*/  FSEL R74, R78, RZ, P1 ;  /* 0x000000ff4e4a7208 */ /* 0x000fe20000800000 */
[----:B------:R-:W-:Y:S02]  /*1a00*/  FADD.FTZ R114, R93, -R114 ;  /* 0x800000725d727221 */ /* 0x000fe40000010000 */
[----:B------:R-:W-:Y:S01]  /*1a10*/  FMUL.FTZ R86, R113, R86 ;  /* 0x0000005671567220 */ /* 0x000fe20000410000 */
[----:B-1----:R-:W-:Y:S01]  /*1a20*/  @P3 FMUL.FTZ R75, R72, R75 ;  /* 0x0000004b484b3220 */ /* 0x002fe20000410000 */
[----:B------:R-:W1:Y:S04]  /*1a30*/  @P3 LDC R81, c[0x0][0x40c] ;  /* 0x00010300ff513b82 */ /* 0x000e680000000800 */
[----:B------:R-:W-:Y:S01]  /*1a40*/  @P3 F2FP.F16.F32.PACK_AB R75, RZ, R75 ;  /* 0x0000004bff4b323e */ /* 0x000fe200000000ff */
[----:B--2---:R-:W-:-:S03]  /*1a50*/  @P3 FMUL.FTZ R76, R73, R76 ;  /* 0x0000004c494c3220 */ /* 0x004fc60000410000 */
[----:B------:R-:W-:Y:S01]  /*1a60*/  @P3 PRMT R68, R75, 0x7610, R68 ;  /* 0x000076104b443816 */ /* 0x000fe20000000044 */
[----:B------:R-:W2:Y:S01]  /*1a70*/  @P3 LDC R82, c[0x0][0x40c] ;  /* 0x00010300ff523b82 */ /* 0x000ea20000000800 */
[----:B------:R-:W-:Y:S01]  /*1a80*/  FFMA.FTZ R75, R11, R84, R85 ;  /* 0x000000540b4b7223 */ /* 0x000fe20000010055 */
[----:B------:R-:W-:-:S03]  /*1a90*/  @P3 F2FP.F16.F32.PACK_AB R76, RZ, R76 ;  /* 0x0000004cff4c323e */ /* 0x000fc600000000ff */
[----:B------:R-:W-:Y:S01]  /*1aa0*/  FADD.FTZ R78, R10, -R75 ;  /* 0x8000004b0a4e7221 */ /* 0x000fe20000010000 */
[----:B---3--:R-:W-:Y:S01]  /*1ab0*/  @P3 FMUL.FTZ R77, R74, R79 ;  /* 0x0000004f4a4d3220 */ /* 0x008fe20000410000 */
[----:B------:R-:W-:Y:S01]  /*1ac0*/  @P3 PRMT R68, R68, 0x5410, R76 ;  /* 0x0000541044443816 */ /* 0x000fe2000000004c */
[----:B------:R-:W3:Y:S01]  /*1ad0*/  @P3 LDC R80, c[0x0][0x40c] ;  /* 0x00010300ff503b82 */ /* 0x000ee20000000800 */
[----:B------:R-:W-:Y:S01]  /*1ae0*/  FFMA.FTZ R76, R6, R84, R85 ;  /* 0x00000054064c7223 */ /* 0x000fe20000010055 */
[----:B------:R-:W-:Y:S01]  /*1af0*/  FMUL.FTZ R78, R113, R78 ;  /* 0x0000004e714e7220 */ /* 0x000fe20000410000 */
[----:B------:R-:W-:Y:S02]  /*1b00*/  @P3 F2FP.F16.F32.PACK_AB R77, RZ, R77 ;  /* 0x0000004dff4d323e */ /* 0x000fe400000000ff */
[----:B------:R-:W-:Y:S02]  /*1b10*/  FADD.FTZ R76, R9, -R76 ;  /* 0x8000004c094c7221 */ /* 0x000fe40000010000 */
[----:B------:R-:W-:Y:S01]  /*1b20*/  @P3 PRMT R69, R77, 0x7610, R69 ;  /* 0x000076104d453816 */ /* 0x000fe20000000045 */
[----:B------:R-:W4:Y:S01]  /*1b30*/  @P3 LDC R79, c[0x0][0x40c] ;  /* 0x00010300ff4f3b82 */ /* 0x000f220000000800 */
[----:B------:R-:W-:Y:S01]  /*1b40*/  FFMA.FTZ R77, R91, R84, R85 ;  /* 0x000000545b4d7223 */ /* 0x000fe20000010055 */
[----:B------:R-:W-:-:S03]  /*1b50*/  FMUL.FTZ R76, R113, R76 ;  /* 0x0000004c714c7220 */ /* 0x000fc60000410000 */
[----:B------:R-:W-:Y:S01]  /*1b60*/  FADD.FTZ R112, R90, -R77 ;  /* 0x8000004d5a707221 */ /* 0x000fe20000010000 */
[----:B------:R-:W-:Y:S01]  /*1b70*/  FSEL R77, R86, RZ, P1 ;  /* 0x000000ff564d7208 */ /* 0x000fe20000800000 */
[C---:B------:R-:W-:Y:S01]  /*1b80*/  FMUL.FTZ R86, R113.reuse, R114 ;  /* 0x0000007271567220 */ /* 0x040fe20000410000 */
[----:B------:R-:W-:Y:S01]  /*1b90*/  FSEL R75, R76, RZ, P1 ;  /* 0x000000ff4c4b7208 */ /* 0x000fe20000800000 */
[----:B------:R-:W-:Y:S01]  /*1ba0*/  FMUL.FTZ R112, R113, R112 ;  /* 0x0000007071707220 */ /* 0x000fe20000410000 */
[----:B------:R-:W-:Y:S02]  /*1bb0*/  FSEL R76, R78, RZ, P1 ;  /* 0x000000ff4e4c7208 */ /* 0x000fe40000800000 */
[----:B------:R-:W-:Y:S01]  /*1bc0*/  FSEL R86, R86, RZ, P1 ;  /* 0x000000ff56567208 */ /* 0x000fe20000800000 */
[----:B--2---:R-:W-:Y:S01]  /*1bd0*/  @P3 FMUL.FTZ R82, R75, R82 ;  /* 0x000000524b523220 */ /* 0x004fe20000410000 */
[----:B------:R-:W-:Y:S01]  /*1be0*/  FSEL R78, R112, RZ, P1 ;  /* 0x000000ff704e7208 */ /* 0x000fe20000800000 */
[----:B-1----:R-:W-:Y:S01]  /*1bf0*/  @P3 FMUL.FTZ R81, R76, R81 ;  /* 0x000000514c513220 */ /* 0x002fe20000410000 */
[----:B---3--:R-:W-:-:S02]  /*1c00*/  @P3 FMUL.FTZ R80, R77, R80 ;  /* 0x000000504d503220 */ /* 0x008fc40000410000 */
[----:B------:R-:W-:Y:S02]  /*1c10*/  @P3 F2FP.F16.F32.PACK_AB R82, RZ, R82 ;  /* 0x00000052ff52323e */ /* 0x000fe400000000ff */
[----:B------:R-:W-:Y:S02]  /*1c20*/  @P3 F2FP.F16.F32.PACK_AB R81, RZ, R81 ;  /* 0x00000051ff51323e */ /* 0x000fe400000000ff */
[----:B------:R-:W-:Y:S01]  /*1c30*/  @P3 F2FP.F16.F32.PACK_AB R80, RZ, R80 ;  /* 0x00000050ff50323e */ /* 0x000fe200000000ff */
[----:B----4-:R-:W-:Y:S01]  /*1c40*/  @P3 FMUL.FTZ R79, R78, R79 ;  /* 0x0000004f4e4f3220 */ /* 0x010fe20000410000 */
[----:B------:R-:W-:Y:S02]  /*1c50*/  @P3 PRMT R70, R81, 0x7610, R70 ;  /* 0x0000761051463816 */ /* 0x000fe40000000046 */
[----:B------:R-:W-:Y:S02]  /*1c60*/  @P3 PRMT R69, R69, 0x5410, R82 ;  /* 0x0000541045453816 */ /* 0x000fe40000000052 */
[----:B------:R-:W-:-:S02]  /*1c70*/  @P3 F2FP.F16.F32.PACK_AB R83, RZ, R79 ;  /* 0x0000004fff53323e */ /* 0x000fc400000000ff */
[----:B------:R-:W-:Y:S02]  /*1c80*/  MOV R79, R86 ;  /* 0x00000056004f7202 */ /* 0x000fe40000000f00 */
[----:B------:R-:W-:Y:S02]  /*1c90*/  @P3 PRMT R70, R70, 0x5410, R80 ;  /* 0x0000541046463816 */ /* 0x000fe40000000050 */
[----:B------:R-:W-:Y:S01]  /*1ca0*/  @P3 PRMT R71, R83, 0x7610, R71 ;  /* 0x0000761053473816 */ /* 0x000fe20000000047 */
[----:B------:R-:W-:Y:S06]  /*1cb0*/  @!P3 BRA `(.L_x_4739) ;  /* 0x000000080028b947 */ /* 0x000fec0003800000 */
[----:B------:R-:W-:-:S05]  /*1cc0*/  FMUL.FTZ R80, R86, UR16 ;  /* 0x0000001056507c20 */ /* 0x000fca0008410000 */
[----:B------:R-:W-:-:S04]  /*1cd0*/  F2FP.F16.F32.PACK_AB R80, RZ, R80 ;  /* 0x00000050ff50723e */ /* 0x000fc800000000ff */
[----:B------:R-:W-:Y:S01]  /*1ce0*/  PRMT R71, R71, 0x5410, R80 ;  /* 0x0000541047477816 */ /* 0x000fe20000000050 */
[----:B------:R-:W-:Y:S06]  /*1cf0*/  BRA `(.L_x_4739) ;  /* 0x0000000800187947 */ /* 0x000fec0003800000 */
.L_x_4730:
[----:B------:R-:W-:Y:S01]  /*1d00*/  UMOV UR4, UR8 ;  /* 0x0000000800047c82 */ /* 0x000fe20008000000 */
[----:B------:R-:W-:Y:S01]  /*1d10*/  UMOV UR5, UR9 ;  /* 0x0000000900057c82 */ /* 0x000fe20008000000 */
[----:B------:R-:W-:-:S04]  /*1d20*/  UISETP.NE.U32.AND UP0, UPT, UR4, URZ, UPT ;  /* 0x000000ff0400728c */ /* 0x000fc8000bf05070 */
[----:B------:R-:W-:-:S09]  /*1d30*/  UISETP.NE.AND.EX UP0, UPT, UR5, URZ, UPT, UP0 ;  /* 0x000000ff0500728c */ /* 0x000fd2000bf05300 */
[----:B------:R-:W-:Y:S05]  /*1d40*/  BRA.U UP0, `(.L_x_4740) ;  /* 0x0000000500047547 */ /* 0x000fea000b800000 */
[-CC-:B------:R-:W-:Y:S01]  /*1d50*/  @P2 FFMA.FTZ R81, R3, R84.reuse, R85.reuse ;  /* 0x0000005403512223 */ /* 0x180fe20000010055 */
[----:B------:R-:W-:Y:S01]  /*1d60*/  @P2 FFMA.FTZ R80, R2, R84, R85 ;  /* 0x0000005402502223 */ /* 0x000fe20000010055 */
[----:B------:R-:W-:Y:S01]  /*1d70*/  MOV R112, R24 ;  /* 0x0000001800707202 */ /* 0x000fe20000000f00 */
[----:B------:R-:W1:Y:S01]  /*1d80*/  @P3 LDC R117, c[0x0][0x40c] ;  /* 0x00010300ff753b82 */ /* 0x000e620000000800 */
[----:B------:R-:W-:Y:S01]  /*1d90*/  @P2 FADD.FTZ R81, R4, -R81 ;  /* 0x8000005104512221 */ /* 0x000fe20000010000 */
[----:B------:R-:W-:Y:S01]  /*1da0*/  @P2 FADD.FTZ R80, R5, -R80 ;  /* 0x8000005005502221 */ /* 0x000fe20000010000 */
[----:B------:R-:W-:Y:S02]  /*1db0*/  MOV R86, R25 ;  /* 0x0000001900567202 */ /* 0x000fe40000000f00 */
[----:B------:R-:W-:Y:S01]  /*1dc0*/  @P2 FFMA.FTZ R112, R113, R81, R24 ;  /* 0x0000005171702223 */ /* 0x000fe20000010018 */
[----:B------:R-:W-:Y:S01]  /*1dd0*/  @P2 FFMA.FTZ R81, R7, R84, R85 ;  /* 0x0000005407512223 */ /* 0x000fe20000010055 */
[----:B------:R-:W-:Y:S01]  /*1de0*/  @P2 FFMA.FTZ R86, R113, R80, R25 ;  /* 0x0000005071562223 */ /* 0x000fe20000010019 */
[----:B------:R-:W-:Y:S01]  /*1df0*/  @P2 FFMA.FTZ R80, R6, R84, R85 ;  /* 0x0000005406502223 */ /* 0x000fe20000010055 */
[----:B------:R-:W-:Y:S01]  /*1e00*/  MOV R82, R26 ;  /* 0x0000001a00527202 */ /* 0x000fe20000000f00 */
[----:B------:R-:W-:Y:S01]  /*1e10*/  @P2 FADD.FTZ R81, R8, -R81 ;  /* 0x8000005108512221 */ /* 0x000fe20000010000 */
[----:B------:R-:W2:Y:S01]  /*1e20*/  @P3 LDC R119, c[0x0][0x40c] ;  /* 0x00010300ff773b82 */ /* 0x000ea20000000800 */
[----:B------:R-:W-:Y:S01]  /*1e30*/  @P2 FADD.FTZ R80, R9, -R80 ;  /* 0x8000005009502221 */ /* 0x000fe20000010000 */
[----:B------:R-:W-:Y:S01]  /*1e40*/  MOV R83, R27 ;  /* 0x0000001b00537202 */ /* 0x000fe20000000f00 */
[----:B------:R-:W-:Y:S01]  /*1e50*/  @P2 FFMA.FTZ R82, R113, R81, R26 ;  /* 0x0000005171522223 */ /* 0x000fe2000001001a */
[----:B------:R-:W-:Y:S01]  /*1e60*/  @P2 FFMA.FTZ R81, R11, R84, R85 ;  /* 0x000000540b512223 */ /* 0x000fe20000010055 */
[----:B------:R-:W-:-:S03]  /*1e70*/  @P2 FFMA.FTZ R83, R113, R80, R27 ;  /* 0x0000005071532223 */ /* 0x000fc6000001001b */
[----:B------:R-:W-:Y:S01]  /*1e80*/  @P2 FADD.FTZ R80, R10, -R81 ;  /* 0x800000510a502221 */ /* 0x000fe20000010000 */
[----:B------:R-:W-:Y:S01]  /*1e90*/  MOV R81, R20 ;  /* 0x0000001400517202 */ /* 0x000fe20000000f00 */
[----:B------:R-:W3:Y:S02]  /*1ea0*/  @P3 LDC R121, c[0x0][0x40c] ;  /* 0x00010300ff793b82 */ /* 0x000ee40000000800 */
[----:B------:R-:W-:Y:S01]  /*1eb0*/  @P2 FFMA.FTZ R81, R113, R80, R20 ;  /* 0x0000005071512223 */ /* 0x000fe20000010014 */
[----:B------:R-:W-:-:S04]  /*1ec0*/  @P2 FFMA.FTZ R80, R88, R84, R85 ;  /* 0x0000005458502223 */ /* 0x000fc80000010055 */
[----:B------:R-:W-:Y:S01]  /*1ed0*/  @P2 FADD.FTZ R114, R89, -R80 ;  /* 0x8000005059722221 */ /* 0x000fe20000010000 */
[----:B------:R-:W-:Y:S01]  /*1ee0*/  MOV R80, R21 ;  /* 0x0000001500507202 */ /* 0x000fe20000000f00 */
[----:B------:R-:W4:Y:S02]  /*1ef0*/  @P3 LDC R118, c[0x0][0x40c] ;  /* 0x00010300ff763b82 */ /* 0x000f240000000800 */
[----:B------:R-:W-:Y:S01]  /*1f00*/  @P2 FFMA.FTZ R80, R113, R114, R21 ;  /* 0x0000007271502223 */ /* 0x000fe20000010015 */
[----:B-1----:R-:W-:Y:S01]  /*1f10*/  @P3 FMUL.FTZ R114, R112, R117 ;  /* 0x0000007570723220 */ /* 0x002fe20000410000 */
[----:B--2---:R-:W-:Y:S01]  /*1f20*/  @P3 FMUL.FTZ R116, R86, R119 ;  /* 0x0000007756743220 */ /* 0x004fe20000410000 */
[----:B------:R-:W-:-:S03]  /*1f30*/  @P2 FFMA.FTZ R119, R91, R84, R85 ;  /* 0x000000545b772223 */ /* 0x000fc60000010055 */
[----:B------:R-:W1:Y:S01]  /*1f40*/  @P3 LDC R112, c[0x0][0x40c] ;  /* 0x00010300ff703b82 */ /* 0x000e620000000800 */
[----:B------:R-:W-:Y:S01]  /*1f50*/  @P3 F2FP.F16.F32.PACK_AB R114, RZ, R114 ;  /* 0x00000072ff72323e */ /* 0x000fe200000000ff */
[----:B------:R-:W-:Y:S01]  /*1f60*/  @P2 FADD.FTZ R120, R90, -R119 ;  /* 0x800000775a782221 */ /* 0x000fe20000010000 */
[----:B------:R-:W-:Y:S02]  /*1f70*/  MOV R119, R22 ;  /* 0x0000001600777202 */ /* 0x000fe40000000f00 */
[----:B------:R-:W-:Y:S01]  /*1f80*/  @P3 F2FP.F16.F32.PACK_AB R116, RZ, R116 ;  /* 0x00000074ff74323e */ /* 0x000fe200000000ff */
[----:B------:R-:W-:Y:S01]  /*1f90*/  @P2 FFMA.FTZ R119, R113, R120, R22 ;  /* 0x0000007871772223 */ /* 0x000fe20000010016 */
[----:B---3--:R-:W-:Y:S01]  /*1fa0*/  @P3 FMUL.FTZ R82, R82, R121 ;  /* 0x0000007952523220 */ /* 0x008fe20000410000 */
[----:B------:R-:W2:Y:S01]  /*1fb0*/  @P3 LDC R117, c[0x0][0x40c] ;  /* 0x00010300ff753b82 */ /* 0x000ea20000000800 */
[----:B------:R-:W-:-:S03]  /*1fc0*/  @P3 PRMT R68, R114, 0x7610, R68 ;  /* 0x0000761072443816 */ /* 0x000fc60000000044 */
[----:B------:R-:W-:Y:S02]  /*1fd0*/  @P3 F2FP.F16.F32.PACK_AB R82, RZ, R82 ;  /* 0x00000052ff52323e */ /* 0x000fe400000000ff */
[----:B------:R-:W-:Y:S02]  /*1fe0*/  @P3 PRMT R68, R68, 0x5410, R116 ;  /* 0x0000541044443816 */ /* 0x000fe40000000074 */
[----:B------:R-:W3:Y:S01]  /*1ff0*/  @P3 LDC R86, c[0x0][0x40c] ;  /* 0x00010300ff563b82 */ /* 0x000ee20000000800 */
[----:B----4-:R-:W-:Y:S01]  /*2000*/  @P3 FMUL.FTZ R83, R83, R118 ;  /* 0x0000007653533220 */ /* 0x010fe20000410000 */
[----:B------:R-:W-:-:S04]  /*2010*/  @P3 PRMT R69, R82, 0x7610, R69 ;  /* 0x0000761052453816 */ /* 0x000fc80000000045 */
[----:B------:R-:W-:Y:S01]  /*2020*/  @P3 F2FP.F16.F32.PACK_AB R83, RZ, R83 ;  /* 0x00000053ff53323e */ /* 0x000fe200000000ff */
[----:B-1----:R-:W-:-:S03]  /*2030*/  @P3 FMUL.FTZ R112, R81, R112 ;  /* 0x0000007051703220 */ /* 0x002fc60000410000 */
[----:B------:R-:W-:Y:S02]  /*2040*/  @P3 PRMT R69, R69, 0x5410, R83 ;  /* 0x0000541045453816 */ /* 0x000fe40000000053 */
[----:B------:R-:W-:Y:S01]  /*2050*/  @P3 F2FP.F16.F32.PACK_AB R112, RZ, R112 ;  /* 0x00000070ff70323e */ /* 0x000fe200000000ff */
[----:B--2---:R-:W-:-:S03]  /*2060*/  @P3 FMUL.FTZ R117, R80, R117 ;  /* 0x0000007550753220 */ /* 0x004fc60000410000 */
        /* <DEDUP_REMOVED lines=8> */
[----:B------:R-:W-:-:S03]  /*20f0*/  MOV R80, R23 ;  /* 0x0000001700507202 */ /* 0x000fc60000000f00 */
[----:B------:R-:W-:-:S04]  /*2100*/  @P2 FADD.FTZ R82, R93, -R82 ;  /* 0x800000525d522221 */ /* 0x000fc80000010000 */
[----:B------:R-:W-:-:S04]  /*2110*/  @P2 FFMA.FTZ R80, R113, R82, R23 ;  /* 0x0000005271502223 */ /* 0x000fc80000010017 */
[----:B------:R-:W-:-:S05]  /*2120*/  FMUL.FTZ R80, R80, UR16 ;  /* 0x0000001050507c20 */ /* 0x000fca0008410000 */
[----:B------:R-:W-:-:S04]  /*2130*/  F2FP.F16.F32.PACK_AB R80, RZ, R80 ;  /* 0x00000050ff50723e */ /* 0x000fc800000000ff */
[----:B------:R-:W-:Y:S01]  /*2140*/  PRMT R71, R71, 0x5410, R80 ;  /* 0x0000541047477816 */ /* 0x000fe20000000050 */
[----:B------:R-:W-:Y:S06]  /*2150*/  BRA `(.L_x_4739) ;  /* 0x0000000400007947 */ /* 0x000fec0003800000 */
.L_x_4740:
[----:B------:R-:W1:Y:S01]  /*2160*/  @P3 LDC R81, c[0x0][0x40c] ;  /* 0x00010300ff513b82 */ /* 0x000e620000000800 */
[-CC-:B------:R-:W-:Y:S01]  /*2170*/  @P2 FFMA.FTZ R72, R92, R84.reuse, R85.reuse ;  /* 0x000000545c482223 */ /* 0x180fe20000010055 */
[-CC-:B------:R-:W-:Y:S01]  /*2180*/  @P2 FFMA.FTZ R83, R3, R84.reuse, R85.reuse ;  /* 0x0000005403532223 */ /* 0x180fe20000010055 */
[----:B------:R-:W-:Y:S01]  /*2190*/  MOV R79, R23 ;  /* 0x00000017004f7202 */ /* 0x000fe20000000f00 */
[-C--:B------:R-:W-:Y:S01]  /*21a0*/  @P2 FFMA.FTZ R73, R91, R84.reuse, R85 ;  /* 0x000000545b492223 */ /* 0x080fe20000010055 */
[----:B------:R-:W-:Y:S01]  /*21b0*/  @P2 FADD.FTZ R72, R93, -R72 ;  /* 0x800000485d482221 */ /* 0x000fe20000010000 */
[----:B------:R-:W-:Y:S01]  /*21c0*/  @P2 FADD.FTZ R83, R4, -R83 ;  /* 0x8000005304532221 */ /* 0x000fe20000010000 */
[----:B------:R-:W-:Y:S01]  /*21d0*/  @P2 FFMA.FTZ R117, R7, R84, R85 ;  /* 0x0000005407752223 */ /* 0x000fe20000010055 */
[----:B------:R-:W2:Y:S01]  /*21e0*/  @P3 LDC R77, c[0x0][0x40c] ;  /* 0x00010300ff4d3b82 */ /* 0x000ea20000000800 */
[C---:B------:R-:W-:Y:S01]  /*21f0*/  @P2 FFMA.FTZ R79, R113.reuse, R72, R23 ;  /* 0x00000048714f2223 */ /* 0x040fe20000010017 */
[----:B------:R-:W-:Y:S01]  /*2200*/  MOV R72, R24 ;  /* 0x0000001800487202 */ /* 0x000fe20000000f00 */
[C---:B------:R-:W-:Y:S01]  /*2210*/  @P2 FFMA.FTZ R72, R113.reuse, R83, R24 ;  /* 0x0000005371482223 */ /* 0x040fe20000010018 */
[----:B------:R-:W-:Y:S01]  /*2220*/  @P2 FADD.FTZ R73, R90, -R73 ;  /* 0x800000495a492221 */ /* 0x000fe20000010000 */
[----:B------:R-:W-:Y:S01]  /*2230*/  MOV R78, R22 ;  /* 0x00000016004e7202 */ /* 0x000fe20000000f00 */
[-C--:B------:R-:W-:Y:S01]  /*2240*/  @P2 FFMA.FTZ R82, R6, R84.reuse, R85 ;  /* 0x0000005406522223 */ /* 0x080fe20000010055 */
[----:B------:R-:W-:Y:S01]  /*2250*/  @P2 FADD.FTZ R117, R8, -R117 ;  /* 0x8000007508752221 */ /* 0x000fe20000010000 */
[----:B------:R-:W3:Y:S01]  /*2260*/  @P3 LDC R86, c[0x0][0x40c] ;  /* 0x00010300ff563b82 */ /* 0x000ee20000000800 */
[----:B------:R-:W-:Y:S01]  /*2270*/  @P2 FFMA.FTZ R78, R113, R73, R22 ;  /* 0x00000049714e2223 */ /* 0x000fe20000010016 */
[--C-:B------:R-:W-:Y:S01]  /*2280*/  @P2 FFMA.FTZ R76, R2, R84, R85.reuse ;  /* 0x00000054024c2223 */ /* 0x100fe20000010055 */
[----:B------:R-:W-:Y:S01]  /*2290*/  MOV R74, R26 ;  /* 0x0000001a004a7202 */ /* 0x000fe20000000f00 */
[----:B------:R-:W-:Y:S01]  /*22a0*/  @P2 FADD.FTZ R82, R9, -R82 ;  /* 0x8000005209522221 */ /* 0x000fe20000010000 */
[----:B------:R-:W-:Y:S01]  /*22b0*/  @P2 FFMA.FTZ R74, R113, R117, R26 ;  /* 0x00000075714a2223 */ /* 0x000fe2000001001a */
[----:B------:R-:W-:Y:S01]  /*22c0*/  @P2 FFMA.FTZ R117, R11, R84, R85 ;  /* 0x000000540b752223 */ /* 0x000fe20000010055 */
[----:B------:R-:W-:Y:S01]  /*22d0*/  MOV R75, R27 ;  /* 0x0000001b004b7202 */ /* 0x000fe20000000f00 */
[----:B------:R-:W4:Y:S01]  /*22e0*/  @P3 LDC R112, c[0x0][0x40c] ;  /* 0x00010300ff703b82 */ /* 0x000f220000000800 */
[----:B-1----:R-:W-:Y:S01]  /*22f0*/  @P3 FMUL.FTZ R81, R78, R81 ;  /* 0x000000514e513220 */ /* 0x002fe20000410000 */
[----:B------:R-:W-:Y:S01]  /*2300*/  @P2 FADD.FTZ R76, R5, -R76 ;  /* 0x8000004c054c2221 */ /* 0x000fe20000010000 */
[----:B------:R-:W-:Y:S01]  /*2310*/  @P2 FFMA.FTZ R75, R113, R82, R27 ;  /* 0x00000052714b2223 */ /* 0x000fe2000001001b */
[----:B------:R-:W-:Y:S01]  /*2320*/  @P2 FADD.FTZ R117, R10, -R117 ;  /* 0x800000750a752221 */ /* 0x000fe20000010000 */
[----:B------:R-:W-:Y:S01]  /*2330*/  @P2 FFMA.FTZ R82, R88, R84, R85 ;  /* 0x0000005458522223 */ /* 0x000fe20000010055 */
[----:B------:R-:W-:-:S02]  /*2340*/  @P3 F2FP.F16.F32.PACK_AB R81, RZ, R81 ;  /* 0x00000051ff51323e */ /* 0x000fc400000000ff */
[----:B------:R-:W1:Y:S01]  /*2350*/  @P3 LDC R83, c[0x0][0x40c] ;  /* 0x00010300ff533b82 */ /* 0x000e620000000800 */
[----:B------:R-:W-:Y:S01]  /*2360*/  MOV R73, R25 ;  /* 0x0000001900497202 */ /* 0x000fe20000000f00 */
[C---:B------:R-:W-:Y:S01]  /*2370*/  @P2 FFMA.FTZ R73, R113.reuse, R76, R25 ;  /* 0x0000004c71492223 */ /* 0x040fe20000010019 */
[----:B------:R-:W-:Y:S01]  /*2380*/  MOV R76, R20 ;  /* 0x00000014004c7202 */ /* 0x000fe20000000f00 */
[----:B------:R-:W-:Y:S01]  /*2390*/  @P2 FFMA.FTZ R76, R113, R117, R20 ;  /* 0x00000075714c2223 */ /* 0x000fe20000010014 */
[----:B------:R-:W-:Y:S01]  /*23a0*/  @P2 FADD.FTZ R114, R89, -R82 ;  /* 0x8000005259722221 */ /* 0x000fe20000010000 */
[----:B------:R-:W-:Y:S01]  /*23b0*/  @P3 PRMT R71, R81, 0x7610, R71 ;  /* 0x0000761051473816 */ /* 0x000fe20000000047 */
[----:B--2---:R-:W-:Y:S01]  /*23c0*/  @P3 FMUL.FTZ R82, R72, R77 ;  /* 0x0000004d48523220 */ /* 0x004fe20000410000 */
[----:B------:R-:W2:Y:S01]  /*23d0*/  @P3 LDC R119, c[0x0][0x40c] ;  /* 0x00010300ff773b82 */ /* 0x000ea20000000800 */
[----:B---3--:R-:W-:Y:S01]  /*23e0*/  @P3 FMUL.FTZ R81, R73, R86 ;  /* 0x0000005649513220 */ /* 0x008fe20000410000 */
[----:B------:R-:W-:Y:S01]  /*23f0*/  MOV R77, R21 ;  /* 0x00000015004d7202 */ /* 0x000fe20000000f00 */
[----:B------:R-:W-:Y:S01]  /*2400*/  @P2 FFMA.FTZ R77, R113, R114, R21 ;  /* 0x00000072714d2223 */ /* 0x000fe20000010015 */
[----:B------:R-:W-:-:S02]  /*2410*/  @P3 F2FP.F16.F32.PACK_AB R82, RZ, R82 ;  /* 0x00000052ff52323e */ /* 0x000fc400000000ff */
[----:B------:R-:W-:Y:S02]  /*2420*/  @P3 F2FP.F16.F32.PACK_AB R81, RZ, R81 ;  /* 0x00000051ff51323e */ /* 0x000fe400000000ff */
[----:B------:R-:W3:Y:S01]  /*2430*/  @P3 LDC R80, c[0x0][0x40c] ;  /* 0x00010300ff503b82 */ /* 0x000ee20000000800 */
[----:B----4-:R-:W-:Y:S01]  /*2440*/  @P3 FMUL.FTZ R86, R75, R112 ;  /* 0x000000704b563220 */ /* 0x010fe20000410000 */
[----:B------:R-:W-:-:S04]  /*2450*/  @P3 PRMT R68, R82, 0x7610, R68 ;  /* 0x0000761052443816 */ /* 0x000fc80000000044 */
[----:B------:R-:W-:Y:S02]  /*2460*/  @P3 F2FP.F16.F32.PACK_AB R86, RZ, R86 ;  /* 0x00000056ff56323e */ /* 0x000fe400000000ff */
[----:B------:R-:W4:Y:S01]  /*2470*/  @P3 LDC R116, c[0x0][0x40c] ;  /* 0x00010300ff743b82 */ /* 0x000f220000000800 */
[----:B-1----:R-:W-:Y:S01]  /*2480*/  @P3 FMUL.FTZ R83, R74, R83 ;  /* 0x000000534a533220 */ /* 0x002fe20000410000 */
[----:B------:R-:W-:-:S04]  /*2490*/  @P3 PRMT R68, R68, 0x5410, R81 ;  /* 0x0000541044443816 */ /* 0x000fc80000000051 */
[----:B------:R-:W-:Y:S01]  /*24a0*/  @P3 F2FP.F16.F32.PACK_AB R83, RZ, R83 ;  /* 0x00000053ff53323e */ /* 0x000fe200000000ff */
[----:B--2---:R-:W-:-:S03]  /*24b0*/  @P3 FMUL.FTZ R112, R76, R119 ;  /* 0x000000774c703220 */ /* 0x004fc60000410000 */
[----:B------:R-:W-:Y:S02]  /*24c0*/  @P3 PRMT R69, R83, 0x7610, R69 ;  /* 0x0000761053453816 */ /* 0x000fe40000000045 */
[----:B------:R-:W-:Y:S02]  /*24d0*/  @P3 F2FP.F16.F32.PACK_AB R112, RZ, R112 ;  /* 0x00000070ff70323e */ /* 0x000fe400000000ff */
[----:B------:R-:W-:Y:S01]  /*24e0*/  @P3 PRMT R69, R69, 0x5410, R86 ;  /* 0x0000541045453816 */ /* 0x000fe20000000056 */
[----:B---3--:R-:W-:Y:S01]  /*24f0*/  @P3 FMUL.FTZ R80, R79, R80 ;  /* 0x000000504f503220 */ /* 0x008fe20000410000 */
[----:B------:R-:W-:-:S04]  /*2500*/  @P3 PRMT R70, R112, 0x7610, R70 ;  /* 0x0000761070463816 */ /* 0x000fc80000000046 */
[----:B------:R-:W-:Y:S01]  /*2510*/  @P3 F2FP.F16.F32.PACK_AB R80, RZ, R80 ;  /* 0x00000050ff50323e */ /* 0x000fe200000000ff */
[----:B----4-:R-:W-:-:S03]  /*2520*/  @P3 FMUL.FTZ R114, R77, R116 ;  /* 0x000000744d723220 */ /* 0x010fc60000410000 */
[----:B------:R-:W-:Y:S02]  /*2530*/  @P3 PRMT R71, R71, 0x5410, R80 ;  /* 0x0000541047473816 */ /* 0x000fe40000000050 */
[----:B------:R-:W-:-:S04]  /*2540*/  @P3 F2FP.F16.F32.PACK_AB R114, RZ, R114 ;  /* 0x00000072ff72323e */ /* 0x000fc800000000ff */
[----:B------:R-:W-:-:S07]  /*2550*/  @P3 PRMT R70, R70, 0x5410, R114 ;  /* 0x0000541046463816 */ /* 0x000fce0000000072 */
.L_x_4739:
[----:B------:R-:W-:Y:S01]  /*2560*/  ISETP.NE.U32.AND P1, PT, RZ, UR4, PT ;  /* 0x00000004ff007c0c */ /* 0x000fe2000bf25070 */
[----:B------:R-:W1:Y:S03]  /*2570*/  @P3 LDC.64 R80, c[0x0][0x468] ;  /* 0x00011a00ff503b82 */ /* 0x000e660000000a00 */
[----:B------:R-:W-:-:S13]  /*2580*/  ISETP.NE.AND.EX P1, PT, RZ, UR5, PT, P1 ;  /* 0x00000005ff007c0c */ /* 0x000fda000bf25310 */
[----:B------:R-:W2:Y:S01]  /*2590*/  @P1 LDC.64 R82, c[0x0][0x478] ;  /* 0x00011e00ff521b82 */ /* 0x000ea20000000a00 */
[----:B-1----:R-:W-:-:S04]  /*25a0*/  @P3 IMAD.WIDE.U32 R80, R87, 0x10, R80 ;  /* 0x0000001057503825 */ /* 0x002fc800078e0050 */
[----:B--2---:R-:W-:-:S05]  /*25b0*/  @P1 IMAD.WIDE.U32 R82, R115, 0x20, R82 ;  /* 0x0000002073521825 */ /* 0x004fca00078e0052 */
[----:B------:R1:W-:Y:S04]  /*25c0*/  @P1 STG.E.128 desc[UR12][R82.64], R72 ;  /* 0x0000004852001986 */ /* 0x0003e8000c101d0c */
[----:B------:R1:W-:Y:S04]  /*25d0*/  @P1 STG.E.128 desc[UR12][R82.64+0x10], R76 ;  /* 0x0000104c52001986 */ /* 0x0003e8000c101d0c */
[----:B------:R1:W-:Y:S01]  /*25e0*/  @P3 STG.E.128 desc[UR12][R80.64], R68 ;  /* 0x0000004450003986 */ /* 0x0003e2000c101d0c */
[----:B------:R-:W-:Y:S05]  /*25f0*/  @!P0 BRA `(.L_x_4741) ;  /* 0x00000008000c8947 */ /* 0x000fea0003800000 */
[----:B------:R-:W-:Y:S05]  /*2600*/  @!P1 BRA `(.L_x_4742) ;  /* 0x0000000400049947 */ /* 0x000fea0003800000 */
[----:B-1----:R-:W1:Y:S01]  /*2610*/  @P3 LDC R77, c[0x0][0x40c] ;  /* 0x00010300ff4d3b82 */ /* 0x002e620000000800 */
[-CC-:B------:R-:W-:Y:S01]  /*2620*/  @P2 FFMA.FTZ R75, R95, R84.reuse, R85.reuse ;  /* 0x000000545f4b2223 */ /* 0x180fe20000010055 */
[-CC-:B------:R-:W-:Y:S01]  /*2630*/  @P2 FFMA.FTZ R74, R94, R84.reuse, R85.reuse ;  /* 0x000000545e4a2223 */ /* 0x180fe20000010055 */
[-CC-:B------:R-:W-:Y:S01]  /*2640*/  @P2 FFMA.FTZ R121, R99, R84.reuse, R85.reuse ;  /* 0x0000005463792223 */ /* 0x180fe20000010055 */
[-CC-:B------:R-:W-:Y:S01]  /*2650*/  @P2 FFMA.FTZ R86, R100, R84.reuse, R85.reuse ;  /* 0x0000005464562223 */ /* 0x180fe20000010055 */
[-CC-:B------:R-:W-:Y:S01]  /*2660*/  @P2 FFMA.FTZ R81, R103, R84.reuse, R85.reuse ;  /* 0x0000005467512223 */ /* 0x180fe20000010055 */
[-CC-:B------:R-:W-:Y:S01]  /*2670*/  @P2 FFMA.FTZ R78, R104, R84.reuse, R85.reuse ;  /* 0x00000054684e2223 */ /* 0x180fe20000010055 */
[-CC-:B------:R-:W-:Y:S01]  /*2680*/  @P2 FFMA.FTZ R76, R108, R84.reuse, R85.reuse ;  /* 0x000000546c4c2223 */ /* 0x180fe20000010055 */
[----:B------:R-:W2:Y:S01]  /*2690*/  @P3 LDC R110, c[0x0][0x40c] ;  /* 0x00010300ff6e3b82 */ /* 0x000ea20000000800 */
[----:B------:R-:W-:Y:S01]  /*26a0*/  @P2 FFMA.FTZ R117, R107, R84, R85 ;  /* 0x000000546b752223 */ /* 0x000fe20000010055 */
[----:B------:R-:W-:Y:S01]  /*26b0*/  @P2 FADD.FTZ R75, R96, -R75 ;  /* 0x8000004b604b2221 */ /* 0x000fe20000010000 */
[----:B------:R-:W-:Y:S01]  /*26c0*/  @P2 FADD.FTZ R74, R97, -R74 ;  /* 0x8000004a614a2221 */ /* 0x000fe20000010000 */
[----:B------:R-:W-:Y:S01]  /*26d0*/  MOV R72, R16 ;  /* 0x0000001000487202 */ /* 0x000fe20000000f00 */
[----:B------:R-:W-:Y:S01]  /*26e0*/  @P2 FADD.FTZ R76, R109, -R76 ;  /* 0x8000004c6d4c2221 */ /* 0x000fe20000010000 */
[----:B------:R-:W-:Y:S01]  /*26f0*/  MOV R73, R17 ;  /* 0x0000001100497202 */ /* 0x000fe20000000f00 */
[C---:B------:R-:W-:Y:S01]  /*2700*/  @P2 FFMA.FTZ R72, R113.reuse, R75, R16 ;  /* 0x0000004b71482223 */ /* 0x040fe20000010010 */
[----:B------:R-:W3:Y:S01]  /*2710*/  @P3 LDC R119, c[0x0][0x40c] ;  /* 0x00010300ff773b82 */ /* 0x000ee20000000800 */
[C---:B------:R-:W-:Y:S01]  /*2720*/  @P2 FFMA.FTZ R73, R113.reuse, R74, R17 ;  /* 0x0000004a71492223 */ /* 0x040fe20000010011 */
[----:B------:R-:W-:Y:S01]  /*2730*/  MOV R79, R15 ;  /* 0x0000000f004f7202 */ /* 0x000fe20000000f00 */
[C---:B------:R-:W-:Y:S01]  /*2740*/  @P2 FFMA.FTZ R79, R113.reuse, R76, R15 ;  /* 0x0000004c714f2223 */ /* 0x040fe2000001000f */
[----:B------:R-:W-:Y:S01]  /*2750*/  @P2 FADD.FTZ R121, R98, -R121 ;  /* 0x8000007962792221 */ /* 0x000fe20000010000 */
[----:B------:R-:W-:Y:S01]  /*2760*/  @P2 FADD.FTZ R81, R102, -R81 ;  /* 0x8000005166512221 */ /* 0x000fe20000010000 */
[----:B------:R-:W-:Y:S01]  /*2770*/  MOV R75, R19 ;  /* 0x00000013004b7202 */ /* 0x000fe20000000f00 */
[----:B------:R-:W-:Y:S01]  /*2780*/  @P2 FADD.FTZ R117, R106, -R117 ;  /* 0x800000756a752221 */ /* 0x000fe20000010000 */
[----:B------:R-:W4:Y:S01]  /*2790*/  @P3 LDC R85, c[0x0][0x40c] ;  /* 0x00010300ff553b82 */ /* 0x000f220000000800 */
[----:B-1----:R-:W-:Y:S01]  /*27a0*/  @P3 FMUL.FTZ R76, R72, R77 ;  /* 0x0000004d484c3220 */ /* 0x002fe20000410000 */
[----:B------:R-:W-:Y:S01]  /*27b0*/  MOV R74, R18 ;  /* 0x00000012004a7202 */ /* 0x000fe20000000f00 */
[----:B------:R-:W-:-:S03]  /*27c0*/  @P2 FFMA.FTZ R74, R113, R121, R18 ;  /* 0x00000079714a2223 */ /* 0x000fc60000010012 */
[----:B------:R-:W-:Y:S02]  /*27d0*/  @P3 F2FP.F16.F32.PACK_AB R84, RZ, R76 ;  /* 0x0000004cff54323e */ /* 0x000fe400000000ff */
[----:B------:R-:W1:Y:S01]  /*27e0*/  @P3 LDC R82, c[0x0][0x40c] ;  /* 0x00010300ff523b82 */ /* 0x000e620000000800 */
[----:B--2---:R-:W-:Y:S01]  /*27f0*/  @P3 FMUL.FTZ R77, R73, R110 ;  /* 0x0000006e494d3220 */ /* 0x004fe20000410000 */
[----:B------:R-:W-:Y:S01]  /*2800*/  @P2 FADD.FTZ R110, R101, -R86 ;  /* 0x80000056656e2221 */ /* 0x000fe20000010000 */
[----:B------:R-:W-:Y:S01]  /*2810*/  MOV R76, R12 ;  /* 0x0000000c004c7202 */ /* 0x000fe20000000f00 */
[C---:B------:R-:W-:Y:S01]  /*2820*/  @P2 FFMA.FTZ R76, R113.reuse, R81, R12 ;  /* 0x00000051714c2223 */ /* 0x040fe2000001000c */
[----:B------:R-:W-:Y:S01]  /*2830*/  @P3 PRMT R68, R84, 0x7610, R68 ;  /* 0x0000761054443816 */ /* 0x000fe20000000044 */
[----:B------:R-:W-:Y:S01]  /*2840*/  @P2 FFMA.FTZ R75, R113, R110, R19 ;  /* 0x0000006e714b2223 */ /* 0x000fe20000010013 */
[----:B------:R-:W-:Y:S01]  /*2850*/  @P2 FADD.FTZ R110, R105, -R78 ;  /* 0x8000004e696e2221 */ /* 0x000fe20000010000 */
[----:B------:R-:W2:Y:S01]  /*2860*/  @P3 LDC R80, c[0x0][0x40c] ;  /* 0x00010300ff503b82 */ /* 0x000ea20000000800 */
[----:B------:R-:W-:Y:S01]  /*2870*/  @P3 F2FP.F16.F32.PACK_AB R86, RZ, R77 ;  /* 0x0000004dff56323e */ /* 0x000fe200000000ff */
[----:B---3--:R-:W-:Y:S01]  /*2880*/  @P3 FMUL.FTZ R119, R74, R119 ;  /* 0x000000774a773220 */ /* 0x008fe20000410000 */
[----:B------:R-:W-:Y:S01]  /*2890*/  MOV R77, R13 ;  /* 0x0000000d004d7202 */ /* 0x000fe20000000f00 */
[C---:B------:R-:W-:Y:S01]  /*28a0*/  @P2 FFMA.FTZ R77, R113.reuse, R110, R13 ;  /* 0x0000006e714d2223 */ /* 0x040fe2000001000d */
[----:B------:R-:W-:Y:S01]  /*28b0*/  MOV R78, R14 ;  /* 0x0000000e004e7202 */ /* 0x000fe20000000f00 */
[----:B------:R-:W-:Y:S01]  /*28c0*/  @P2 FFMA.FTZ R78, R113, R117, R14 ;  /* 0x00000075714e2223 */ /* 0x000fe2000001000e */
[----:B------:R-:W-:Y:S01]  /*28d0*/  @P3 F2FP.F16.F32.PACK_AB R119, RZ, R119 ;  /* 0x00000077ff77323e */ /* 0x000fe200000000ff */
[----:B------:R-:W3:Y:S01]  /*28e0*/  @P3 LDC R83, c[0x0][0x40c] ;  /* 0x00010300ff533b82 */ /* 0x000ee20000000800 */
[----:B----4-:R-:W-:Y:S01]  /*28f0*/  @P3 FMUL.FTZ R85, R76, R85 ;  /* 0x000000554c553220 */ /* 0x010fe20000410000 */
[----:B------:R-:W-:-:S02]  /*2900*/  @P3 PRMT R68, R68, 0x5410, R86 ;  /* 0x0000541044443816 */ /* 0x000fc40000000056 */
[----:B------:R-:W-:Y:S02]  /*2910*/  @P3 PRMT R69, R119, 0x7610, R69 ;  /* 0x0000761077453816 */ /* 0x000fe40000000045 */
        /* <DEDUP_REMOVED lines=12> */
[----:B------:R-:W-:-:S05]  /*29e0*/  FMUL.FTZ R80, R79, UR16 ;  /* 0x000000104f507c20 */ /* 0x000fca0008410000 */
[----:B------:R-:W-:-:S04]  /*29f0*/  F2FP.F16.F32.PACK_AB R80, RZ, R80 ;  /* 0x00000050ff50723e */ /* 0x000fc800000000ff */
[----:B------:R-:W-:Y:S01]  /*2a00*/  PRMT R71, R71, 0x5410, R80 ;  /* 0x0000541047477816 */ /* 0x000fe20000000050 */
[----:B------:R-:W-:Y:S06]  /*2a10*/  BRA `(.L_x_4743) ;  /* 0x0000000c00347947 */ /* 0x000fec0003800000 */
.L_x_4742:
[--C-:B-1----:R-:W-:Y:S01]  /*2a20*/  @P2 FFMA.FTZ R81, R95, R84, R85.reuse ;  /* 0x000000545f512223 */ /* 0x102fe20000010055 */
[----:B------:R-:W-:Y:S01]  /*2a30*/  MOV R110, R16 ;  /* 0x00000010006e7202 */ /* 0x000fe20000000f00 */
[----:B------:R-:W1:Y:S01]  /*2a40*/  @P3 LDC R117, c[0x0][0x40c] ;  /* 0x00010300ff753b82 */ /* 0x000e620000000800 */
[----:B------:R-:W-:Y:S01]  /*2a50*/  @P2 FFMA.FTZ R82, R94, R84, R85 ;  /* 0x000000545e522223 */ /* 0x000fe20000010055 */
[----:B------:R-:W-:Y:S01]  /*2a60*/  @P2 FADD.FTZ R81, R96, -R81 ;  /* 0x8000005160512221 */ /* 0x000fe20000010000 */
[----:B------:R-:W-:Y:S01]  /*2a70*/  MOV R80, R18 ;  /* 0x0000001200507202 */ /* 0x000fe20000000f00 */
[-CC-:B------:R-:W-:Y:S01]  /*2a80*/  @P2 FFMA.FTZ R112, R100, R84.reuse, R85.reuse ;  /* 0x0000005464702223 */ /* 0x180fe20000010055 */
[----:B------:R-:W-:Y:S01]  /*2a90*/  @P2 FADD.FTZ R82, R97, -R82 ;  /* 0x8000005261522221 */ /* 0x000fe20000010000 */
[----:B------:R-:W-:Y:S01]  /*2aa0*/  @P2 FFMA.FTZ R110, R113, R81, R16 ;  /* 0x00000051716e2223 */ /* 0x000fe20000010010 */
[----:B------:R-:W-:Y:S01]  /*2ab0*/  @P2 FFMA.FTZ R81, R99, R84, R85 ;  /* 0x0000005463512223 */ /* 0x000fe20000010055 */
[----:B------:R-:W2:Y:S01]  /*2ac0*/  @P3 LDC R119, c[0x0][0x40c] ;  /* 0x00010300ff773b82 */ /* 0x000ea20000000800 */
[----:B------:R-:W-:Y:S01]  /*2ad0*/  MOV R86, R17 ;  /* 0x0000001100567202 */ /* 0x000fe20000000f00 */
[----:B------:R-:W-:Y:S01]  /*2ae0*/  @P2 FFMA.FTZ R86, R113, R82, R17 ;  /* 0x0000005271562223 */ /* 0x000fe20000010011 */
[----:B------:R-:W-:Y:S01]  /*2af0*/  @P2 FADD.FTZ R83, R98, -R81 ;  /* 0x8000005162532221 */ /* 0x000fe20000010000 */
[----:B------:R-:W-:Y:S01]  /*2b00*/  @P2 FADD.FTZ R112, R101, -R112 ;  /* 0x8000007065702221 */ /* 0x000fe20000010000 */
[----:B------:R-:W-:-:S02]  /*2b10*/  MOV R81, R19 ;  /* 0x0000001300517202 */ /* 0x000fc40000000f00 */
[----:B------:R-:W-:Y:S01]  /*2b20*/  @P2 FFMA.FTZ R80, R113, R83, R18 ;  /* 0x0000005371502223 */ /* 0x000fe20000010012 */
[----:B------:R-:W-:Y:S01]  /*2b30*/  @P2 FFMA.FTZ R83, R103, R84, R85 ;  /* 0x0000005467532223 */ /* 0x000fe20000010055 */
[----:B------:R-:W-:Y:S01]  /*2b40*/  @P2 FFMA.FTZ R81, R113, R112, R19 ;  /* 0x0000007071512223 */ /* 0x000fe20000010013 */
[----:B------:R-:W3:Y:S02]  /*2b50*/  @P3 LDC R121, c[0x0][0x40c] ;  /* 0x00010300ff793b82 */ /* 0x000ee40000000800 */
[----:B------:R-:W-:Y:S01]  /*2b60*/  @P2 FADD.FTZ R82, R102, -R83 ;  /* 0x8000005366522221 */ /* 0x000fe20000010000 */
[----:B------:R-:W-:-:S03]  /*2b70*/  MOV R83, R12 ;  /* 0x0000000c00537202 */ /* 0x000fc60000000f00 */
[----:B------:R-:W-:Y:S01]  /*2b80*/  @P2 FFMA.FTZ R83, R113, R82, R12 ;  /* 0x0000005271532223 */ /* 0x000fe2000001000c */
[----:B------:R-:W-:Y:S01]  /*2b90*/  @P2 FFMA.FTZ R82, R104, R84, R85 ;  /* 0x0000005468522223 */ /* 0x000fe20000010055 */
[----:B------:R-:W4:Y:S01]  /*2ba0*/  @P3 LDC R116, c[0x0][0x40c] ;  /* 0x00010300ff743b82 */ /* 0x000f220000000800 */
[----:B-1----:R-:W-:Y:S02]  /*2bb0*/  @P3 FMUL.FTZ R110, R110, R117 ;  /* 0x000000756e6e3220 */ /* 0x002fe40000410000 */
[----:B------:R-:W-:Y:S01]  /*2bc0*/  @P2 FADD.FTZ R112, R105, -R82 ;  /* 0x8000005269702221 */ /* 0x000fe20000010000 */
[----:B------:R-:W-:Y:S02]  /*2bd0*/  MOV R82, R13 ;  /* 0x0000000d00527202 */ /* 0x000fe40000000f00 */
[----:B------:R-:W-:Y:S01]  /*2be0*/  @P3 F2FP.F16.F32.PACK_AB R110, RZ, R110 ;  /* 0x0000006eff6e323e */ /* 0x000fe200000000ff */
[----:B------:R-:W-:Y:S01]  /*2bf0*/  @P2 FFMA.FTZ R82, R113, R112, R13 ;  /* 0x0000007071522223 */ /* 0x000fe2000001000d */
[----:B--2---:R-:W-:Y:S01]  /*2c00*/  @P3 FMUL.FTZ R112, R86, R119 ;  /* 0x0000007756703220 */ /* 0x004fe20000410000 */
[----:B------:R-:W1:Y:S01]  /*2c10*/  @P3 LDC R114, c[0x0][0x40c] ;  /* 0x00010300ff723b82 */ /* 0x000e620000000800 */
[----:B------:R-:W-:Y:S01]  /*2c20*/  @P2 FFMA.FTZ R119, R107, R84, R85 ;  /* 0x000000546b772223 */ /* 0x000fe20000010055 */
[----:B------:R-:W-:-:S02]  /*2c30*/  @P3 PRMT R68, R110, 0x7610, R68 ;  /* 0x000076106e443816 */ /* 0x000fc40000000044 */
[----:B------:R-:W-:Y:S01]  /*2c40*/  @P3 F2FP.F16.F32.PACK_AB R112, RZ, R112 ;  /* 0x00000070ff70323e */ /* 0x000fe200000000ff */
[----:B------:R-:W-:Y:S01]  /*2c50*/  @P2 FADD.FTZ R118, R106, -R119 ;  /* 0x800000776a762221 */ /* 0x000fe20000010000 */
[----:B------:R-:W-:Y:S01]  /*2c60*/  MOV R119, R14 ;  /* 0x0000000e00777202 */ /* 0x000fe20000000f00 */
[----:B---3--:R-:W-:Y:S01]  /*2c70*/  @P3 FMUL.FTZ R80, R80, R121 ;  /* 0x0000007950503220 */ /* 0x008fe20000410000 */
[----:B------:R-:W2:Y:S01]  /*2c80*/  @P3 LDC R117, c[0x0][0x40c] ;  /* 0x00010300ff753b82 */ /* 0x000ea20000000800 */
[----:B------:R-:W-:Y:S01]  /*2c90*/  @P2 FFMA.FTZ R119, R113, R118, R14 ;  /* 0x0000007671772223 */ /* 0x000fe2000001000e */
[----:B------:R-:W-:Y:S02]  /*2ca0*/  @P3 PRMT R68, R68, 0x5410, R112 ;  /* 0x0000541044443816 */ /* 0x000fe40000000070 */
[----:B------:R-:W-:Y:S01]  /*2cb0*/  @P3 F2FP.F16.F32.PACK_AB R80, RZ, R80 ;  /* 0x00000050ff50323e */ /* 0x000fe200000000ff */
[----:B----4-:R-:W-:-:S03]  /*2cc0*/  @P3 FMUL.FTZ R83, R83, R116 ;  /* 0x0000007453533220 */ /* 0x010fc60000410000 */
[----:B------:R-:W3:Y:S01]  /*2cd0*/  @P3 LDC R86, c[0x0][0x40c] ;  /* 0x00010300ff563b82 */ /* 0x000ee20000000800 */
        /* <DEDUP_REMOVED lines=21> */
.L_x_4741:
[----:B------:R-:W-:Y:S05]  /*2e30*/  @!P1 BRA `(.L_x_4744) ;  /* 0x00000004000c9947 */ /* 0x000fea0003800000 */
[----:B-1----:R-:W1:Y:S01]  /*2e40*/  @P3 LDC R77, c[0x0][0x40c] ;  /* 0x00010300ff4d3b82 */ /* 0x002e620000000800 */
[-CC-:B------:R-:W-:Y:S01]  /*2e50*/  FFMA.FTZ R73, R95, R84.reuse, R85.reuse ;  /* 0x000000545f497223 */ /* 0x180fe20000010055 */
[-CC-:B------:R-:W-:Y:S01]  /*2e60*/  FFMA.FTZ R74, R94, R84.reuse, R85.reuse ;  /* 0x000000545e4a7223 */ /* 0x180fe20000010055 */
[----:B------:R-:W-:Y:S01]  /*2e70*/  ISETP.GT.AND P0, PT, R110, RZ, PT ;  /* 0x000000ff6e00720c */ /* 0x000fe20003f04270 */
[-C--:B------:R-:W-:Y:S01]  /*2e80*/  FFMA.FTZ R83, R99, R84.reuse, R85 ;  /* 0x0000005463537223 */ /* 0x080fe20000010055 */
[----:B------:R-:W-:Y:S01]  /*2e90*/  FADD.FTZ R72, R96, -R73 ;  /* 0x8000004960487221 */ /* 0x000fe20000010000 */
[----:B------:R-:W-:Y:S01]  /*2ea0*/  FADD.FTZ R74, R97, -R74 ;  /* 0x8000004a614a7221 */ /* 0x000fe20000010000 */
[----:B------:R-:W-:Y:S01]  /*2eb0*/  FFMA.FTZ R117, R103, R84, R85 ;  /* 0x0000005467757223 */ /* 0x000fe20000010055 */
[----:B------:R-:W2:Y:S01]  /*2ec0*/  @P3 LDC R76, c[0x0][0x40c] ;  /* 0x00010300ff4c3b82 */ /* 0x000ea20000000800 */
[C---:B------:R-:W-:Y:S01]  /*2ed0*/  FMUL.FTZ R72, R113.reuse, R72 ;  /* 0x0000004871487220 */ /* 0x040fe20000410000 */
[C---:B------:R-:W-:Y:S01]  /*2ee0*/  FMUL.FTZ R73, R113.reuse, R74 ;  /* 0x0000004a71497220 */ /* 0x040fe20000410000 */
[----:B------:R-:W-:Y:S01]  /*2ef0*/  FADD.FTZ R74, R98, -R83 ;  /* 0x80000053624a7221 */ /* 0x000fe20000010000 */
[-CC-:B------:R-:W-:Y:S01]  /*2f00*/  FFMA.FTZ R78, R100, R84.reuse, R85.reuse ;  /* 0x00000054644e7223 */ /* 0x180fe20000010055 */
[--C-:B------:R-:W-:Y:S01]  /*2f10*/  FFMA.FTZ R86, R104, R84, R85.reuse ;  /* 0x0000005468567223 */ /* 0x100fe20000010055 */
[----:B------:R-:W-:Y:S01]  /*2f20*/  FSEL R72, R72, RZ, P0 ;  /* 0x000000ff48487208 */ /* 0x000fe20000000000 */
[----:B------:R-:W-:Y:S01]  /*2f30*/  FMUL.FTZ R74, R113, R74 ;  /* 0x0000004a714a7220 */ /* 0x000fe20000410000 */
[----:B------:R-:W3:Y:S01]  /*2f40*/  @P3 LDC R75, c[0x0][0x40c] ;  /* 0x00010300ff4b3b82 */ /* 0x000ee20000000800 */
[----:B------:R-:W-:Y:S01]  /*2f50*/  FSEL R73, R73, RZ, P0 ;  /* 0x000000ff49497208 */ /* 0x000fe20000000000 */
[-CC-:B------:R-:W-:Y:S01]  /*2f60*/  FFMA.FTZ R119, R107, R84.reuse, R85.reuse ;  /* 0x000000546b777223 */ /* 0x180fe20000010055 */
[----:B------:R-:W-:Y:S01]  /*2f70*/  FFMA.FTZ R112, R108, R84, R85 ;  /* 0x000000546c707223 */ /* 0x000fe20000010055 */
[----:B------:R-:W-:Y:S01]  /*2f80*/  FADD.FTZ R84, R102, -R117 ;  /* 0x8000007566547221 */ /* 0x000fe20000010000 */
[----:B------:R-:W-:Y:S01]  /*2f90*/  FADD.FTZ R78, R101, -R78 ;  /* 0x8000004e654e7221 */ /* 0x000fe20000010000 */
[----:B------:R-:W-:Y:S01]  /*2fa0*/  FSEL R74, R74, RZ, P0 ;  /* 0x000000ff4a4a7208 */ /* 0x000fe20000000000 */
[----:B------:R-:W-:Y:S01]  /*2fb0*/  FADD.FTZ R86, R105, -R86 ;  /* 0x8000005669567221 */ /* 0x000fe20000010000 */
[----:B------:R-:W4:Y:S01]  /*2fc0*/  @P3 LDC R81, c[0x0][0x40c] ;  /* 0x00010300ff513b82 */ /* 0x000f220000000800 */
[----:B-1----:R-:W-:Y:S01]  /*2fd0*/  @P3 FMUL.FTZ R77, R72, R77 ;  /* 0x0000004d484d3220 */ /* 0x002fe20000410000 */
[----:B------:R-:W-:Y:S01]  /*2fe0*/  FADD.FTZ R110, R106, -R119 ;  /* 0x800000776a6e7221 */ /* 0x000fe20000010000 */
[C---:B------:R-:W-:Y:S01]  /*2ff0*/  FMUL.FTZ R84, R113.reuse, R84 ;  /* 0x0000005471547220 */ /* 0x040fe20000410000 */
[C---:B------:R-:W-:Y:S01]  /*3000*/  FMUL.FTZ R83, R113.reuse, R78 ;  /* 0x0000004e71537220 */ /* 0x040fe20000410000 */
[C---:B------:R-:W-:Y:S01]  /*3010*/  FMUL.FTZ R85, R113.reuse, R86 ;  /* 0x0000005671557220 */ /* 0x040fe20000410000 */
[----:B------:R-:W-:Y:S01]  /*3020*/  @P3 F2FP.F16.F32.PACK_AB R77, RZ, R77 ;  /* 0x0000004dff4d323e */ /* 0x000fe200000000ff */
[----:B------:R-:W-:Y:S01]  /*3030*/  FMUL.FTZ R86, R113, R110 ;  /* 0x0000006e71567220 */ /* 0x000fe20000410000 */
[----:B------:R-:W1:Y:S01]  /*3040*/  @P3 LDC R82, c[0x0][0x40c] ;  /* 0x00010300ff523b82 */ /* 0x000e620000000800 */
[----:B--2---:R-:W-:Y:S01]  /*3050*/  @P3 FMUL.FTZ R76, R73, R76 ;  /* 0x0000004c494c3220 */ /* 0x004fe20000410000 */
[----:B------:R-:W-:Y:S01]  /*3060*/  @P3 PRMT R68, R77, 0x7610, R68 ;  /* 0x000076104d443816 */ /* 0x000fe20000000044 */
[----:B------:R-:W-:Y:S01]  /*3070*/  FADD.FTZ R112, R109, -R112 ;  /* 0x800000706d707221 */ /* 0x000fe20000010000 */
[----:B------:R-:W-:-:S02]  /*3080*/  FSEL R77, R85, RZ, P0 ;  /* 0x000000ff554d7208 */ /* 0x000fc40000000000 */
[----:B------:R-:W-:Y:S01]  /*3090*/  @P3 F2FP.F16.F32.PACK_AB R76, RZ, R76 ;  /* 0x0000004cff4c323e */ /* 0x000fe200000000ff */
[----:B------:R-:W-:Y:S01]  /*30a0*/  FMUL.FTZ R113, R113, R112 ;  /* 0x0000007071717220 */ /* 0x000fe20000410000 */
[----:B------:R-:W2:Y:S01]  /*30b0*/  @P3 LDC R80, c[0x0][0x40c] ;  /* 0x00010300ff503b82 */ /* 0x000ea20000000800 */
[----:B---3--:R-:W-:Y:S01]  /*30c0*/  @P3 FMUL.FTZ R78, R74, R75 ;  /* 0x0000004b4a4e3220 */ /* 0x008fe20000410000 */
[----:B------:R-:W-:Y:S02]  /*30d0*/  @P3 PRMT R68, R68, 0x5410, R76 ;  /* 0x0000541044443816 */ /* 0x000fe4000000004c */
[----:B------:R-:W-:Y:S02]  /*30e0*/  FSEL R76, R84, RZ, P0 ;  /* 0x000000ff544c7208 */ /* 0x000fe40000000000 */
[----:B------:R-:W-:Y:S02]  /*30f0*/  FSEL R75, R83, RZ, P0 ;  /* 0x000000ff534b7208 */ /* 0x000fe40000000000 */
[----:B------:R-:W3:Y:S01]  /*3100*/  @P3 LDC R79, c[0x0][0x40c] ;  /* 0x00010300ff4f3b82 */ /* 0x000ee20000000800 */
[----:B------:R-:W-:Y:S01]  /*3110*/  @P3 F2FP.F16.F32.PACK_AB R83, RZ, R78 ;  /* 0x0000004eff53323e */ /* 0x000fe200000000ff */
[----:B----4-:R-:W-:Y:S01]  /*3120*/  @P3 FMUL.FTZ R81, R76, R81 ;  /* 0x000000514c513220 */ /* 0x010fe20000410000 */
[----:B------:R-:W-:-:S02]  /*3130*/  FSEL R78, R86, RZ, P0 ;  /* 0x000000ff564e7208 */ /* 0x000fc40000000000 */
[----:B------:R-:W-:Y:S02]  /*3140*/  @P3 PRMT R69, R83, 0x7610, R69 ;  /* 0x0000761053453816 */ /* 0x000fe40000000045 */
[----:B------:R-:W-:Y:S01]  /*3150*/  @P3 F2FP.F16.F32.PACK_AB R81, RZ, R81 ;  /* 0x00000051ff51323e */ /* 0x000fe200000000ff */
[----:B-1----:R-:W-:Y:S01]  /*3160*/  @P3 FMUL.FTZ R82, R75, R82 ;  /* 0x000000524b523220 */ /* 0x002fe20000410000 */
[----:B------:R-:W-:Y:S02]  /*3170*/  FSEL R113, R113, RZ, P0 ;  /* 0x000000ff71717208 */ /* 0x000fe40000000000 */
[----:B------:R-:W-:Y:S02]  /*3180*/  @P3 PRMT R70, R81, 0x7610, R70 ;  /* 0x0000761051463816 */ /* 0x000fe40000000046 */
[----:B------:R-:W-:Y:S01]  /*3190*/  @P3 F2FP.F16.F32.PACK_AB R82, RZ, R82 ;  /* 0x00000052ff52323e */ /* 0x000fe200000000ff */
[----:B--2---:R-:W-:-:S03]  /*31a0*/  @P3 FMUL.FTZ R80, R77, R80 ;  /* 0x000000504d503220 */ /* 0x004fc60000410000 */
[----:B------:R-:W-:Y:S02]  /*31b0*/  @P3 PRMT R69, R69, 0x5410, R82 ;  /* 0x0000541045453816 */ /* 0x000fe40000000052 */
[----:B------:R-:W-:Y:S01]  /*31c0*/  @P3 F2FP.F16.F32.PACK_AB R80, RZ, R80 ;  /* 0x00000050ff50323e */ /* 0x000fe200000000ff */
[----:B---3--:R-:W-:-:S03]  /*31d0*/  @P3 FMUL.FTZ R79, R78, R79 ;  /* 0x0000004f4e4f3220 */ /* 0x008fc60000410000 */
[----:B------:R-:W-:Y:S02]  /*31e0*/  @P3 PRMT R70, R70, 0x5410, R80 ;  /* 0x0000541046463816 */ /* 0x000fe40000000050 */
[----:B------:R-:W-:Y:S02]  /*31f0*/  @P3 F2FP.F16.F32.PACK_AB R83, RZ, R79 ;  /* 0x0000004fff53323e */ /* 0x000fe400000000ff */
[----:B------:R-:W-:Y:S02]  /*3200*/  MOV R79, R113 ;  /* 0x00000071004f7202 */ /* 0x000fe40000000f00 */
[----:B------:R-:W-:Y:S01]  /*3210*/  @P3 PRMT R71, R83, 0x7610, R71 ;  /* 0x0000761053473816 */ /* 0x000fe20000000047 */
[----:B------:R-:W-:Y:S06]  /*3220*/  @!P3 BRA `(.L_x_4743) ;  /* 0x000000040030b947 */ /* 0x000fec0003800000 */
[----:B------:R-:W-:-:S05]  /*3230*/  FMUL.FTZ R80, R113, UR16 ;  /* 0x0000001071507c20 */ /* 0x000fca0008410000 */
[----:B------:R-:W-:-:S04]  /*3240*/  F2FP.F16.F32.PACK_AB R80, RZ, R80 ;  /* 0x00000050ff50723e */ /* 0x000fc800000000ff */
[----:B------:R-:W-:Y:S01]  /*3250*/  PRMT R71, R71, 0x5410, R80 ;  /* 0x0000541047477816 */ /* 0x000fe20000000050 */
[----:B------:R-:W-:Y:S06]  /*3260*/  BRA `(.L_x_4743) ;  /* 0x0000000400207947 */ /* 0x000fec0003800000 */
.L_x_4744:
        /* <DEDUP_REMOVED lines=16> */
.L_x_4745:
        /* <DEDUP_REMOVED lines=9> */
.L_x_4746:
        /* <DEDUP_REMOVED lines=9> */
.L_x_4747:
        /* <DEDUP_REMOVED lines=9> */
.L_x_4748:
        /* <DEDUP_REMOVED lines=9> */
.L_x_4749:
        /* <DEDUP_REMOVED lines=9> */
.L_x_4750:
        /* <DEDUP_REMOVED lines=9> */
.L_x_4751:
[----:B------:R-:W-:-:S04]  /*36d0*/  @P3 F2FP.F16.F32.PACK_AB R80, RZ, R80 ;  /* 0x00000050ff50323e */ /* 0x000fc800000000ff */
[----:B------:R-:W-:-:S07]  /*36e0*/  @P3 PRMT R71, R71, 0x5410, R80 ;  /* 0x0000541047473816 */ /* 0x000fce0000000050 */
.L_x_4743:
        /* <DEDUP_REMOVED lines=14> */
.L_x_4725:
[----:B------:R-:W1:Y:S08]  /*37d0*/  S2UR UR4, SR_CTAID.X ;  /* 0x00000000000479c3 */ /* 0x000e700000002500 */
[----:B------:R-:W1:Y:S08]  /*37e0*/  LDC R7, c[0x0][0x388] ;  /* 0x0000e200ff077b82 */ /* 0x000e700000000800 */
[----:B0-----:R-:W0:Y:S08]  /*37f0*/  LDC.64 R2, c[0x0][0x440] ;  /* 0x00011000ff027b82 */ /* 0x001e300000000a00 */
[----:B------:R-:W3:Y:S01]  /*3800*/  LDC.64 R4, c[0x0][0x448] ;  /* 0x00011200ff047b82 */ /* 0x000ee20000000a00 */
[----:B-1----:R-:W-:-:S05]  /*3810*/  IMAD R7, R7, UR4, RZ ;  /* 0x0000000407077c24 */ /* 0x002fca000f8e02ff */
[----:B------:R-:W-:-:S05]  /*3820*/  LEA.HI R7, R7, R0, RZ, 0x1d ;  /* 0x0000000007077211 */ /* 0x000fca00078fe8ff */
[----:B0-----:R-:W-:-:S05]  /*3830*/  IMAD.WIDE.U32 R2, R7, 0x20, R2 ;  /* 0x0000002007027825 */ /* 0x001fca00078e0002 */
        /* <DEDUP_REMOVED lines=10> */
.L_x_4753:
        /* <DEDUP_REMOVED lines=10> */
.L_x_8089:


//--------------------- .text._ZN10layer_norm13ln_bwd_kernelINS_13Kernel_traitsI6__halfS2_fS2_fjLj2048ELj1ELj1ELj4ELj16ENS_18Kernel_traits_baseILj2048ES2_S2_fS2_fjLj128EEEEELb0ELb1ELb0ELb0EEEvNS_9BwdParamsE --------------------------
	.section	.text._ZN10layer_norm13ln_bwd_kernelINS_13Kernel_traitsI6__halfS2_fS2_fjLj2048ELj1ELj1ELj4ELj16ENS_18Kernel_traits_baseILj2048ES2_S2_fS2_fjLj128EEEEELb0ELb1ELb0ELb0EEEvNS_9BwdParamsE,"ax",@progbits
	.align	128
        .global         _ZN10layer_norm13ln_bwd_kernelINS_13Kernel_traitsI6__halfS2_fS2_fjLj2048ELj1ELj1ELj4ELj16ENS_18Kernel_traits_baseILj2048ES2_S2_fS2_fjLj128EEEEELb0ELb1ELb0ELb0EEEvNS_9BwdParamsE
        .type           _ZN10layer_norm13ln_bwd_kernelINS_13Kernel_traitsI6__halfS2_fS2_fjLj2048ELj1ELj1ELj4ELj16ENS_18Kernel_traits_baseILj2048ES2_S2_fS2_fjLj128EEEEELb0ELb1ELb0ELb0EEEvNS_9BwdParamsE,@function
        .size           _ZN10layer_norm13ln_bwd_kernelINS_13Kernel_traitsI6__halfS2_fS2_fjLj2048ELj1ELj1ELj4ELj16ENS_18Kernel_traits_baseILj2048ES2_S2_fS2_fjLj128EEEEELb0ELb1ELb0ELb0EEEvNS_9BwdParamsE,(.L_x_8090 - _ZN10layer_norm13ln_bwd_kernelINS_13Kernel_traitsI6__halfS2_fS2_fjLj2048ELj1ELj1ELj4ELj16ENS_18Kernel_traits_baseILj2048ES2_S2_fS2_fjLj128EEEEELb0ELb1ELb0ELb0EEEvNS_9BwdParamsE)
        .other          _ZN10layer_norm13ln_bwd_kernelINS_13Kernel_traitsI6__halfS2_fS2_fjLj2048ELj1ELj1ELj4ELj16ENS_18Kernel_traits_baseILj2048ES2_S2_fS2_fjLj128EEEEELb0ELb1ELb0ELb0EEEvNS_9BwdParamsE,@"STO_CUDA_ENTRY STV_DEFAULT"
_ZN10layer_norm13ln_bwd_kernelINS_13Kernel_traitsI6__halfS2_fS2_fjLj2048ELj1ELj1ELj4ELj16ENS_18Kernel_traits_baseILj2048ES2_S2_fS2_fjLj128EEEEELb0ELb1ELb0ELb0EEEvNS_9BwdParamsE:
.text._ZN10layer_norm13ln_bwd_kernelINS_13Kernel_traitsI6__halfS2_fS2_fjLj2048ELj1ELj1ELj4ELj16ENS_18Kernel_traits_baseILj2048ES2_S2_fS2_fjLj128EEEEELb0ELb1ELb0ELb0EEEvNS_9BwdParamsE:
        /* <DEDUP_REMOVED lines=78> */
[----:B------:R-:W-:Y:S01]  /*04e0*/  CS2R R26, SRZ ;  /* 0x00000000001a7805 */ /* 0x000fe2000001ff00 */
[----:B------:R-:W0:Y:S01]  /*04f0*/  LDCU.U8 UR12, c[0x0][0x410] ;  /* 0x00008200ff0c77ac */ /* 0x000e220008000000 */
[----:B------:R-:W-:Y:S02]  /*0500*/  ISETP.NE.AND.EX P0, PT, R5, RZ, PT, P0 ;  /* 0x000000ff0500720c */ /* 0x000fe40003f05300 */
[----:B------:R-:W-:Y:S01]  /*0510*/  MOV R5, UR9 ;  /* 0x0000000900057c02 */ /* 0x000fe20008000f00 */
[----:B------:R-:W-:Y:S01]  /*0520*/  UPLOP3.LUT UP1, UPT, UPT, UPT, UPT, 0x40, 0x4 ;  /* 0x000000000004789c */ /* 0x000fe20003f2e870 */
[----:B------:R-:W1:Y:S01]  /*0530*/  LDCU UR13, c[0x0][0x400] ;  /* 0x00008000ff0d77ac */ /* 0x000e620008000800 */
[----:B------:R-:W2:Y:S01]  /*0540*/  LDCU.64 UR14, c[0x0][0x438] ;  /* 0x00008700ff0e77ac */ /* 0x000ea20008000a00 */
[----:B------:R-:W3:Y:S08]  /*0550*/  LDCU.64 UR6, c[0x0][0x478] ;  /* 0x00008f00ff0677ac */ /* 0x000ef00008000a00 */
.L_x_4773:
[----:B------:R-:W4:Y:S08]  /*0560*/  @P0 LDC.64 R104, c[0x0][0x3e0] ;  /* 0x0000f800ff680b82 */ /* 0x000f300000000a00 */
[----:B------:R-:W0:Y:S08]  /*0570*/  LDC.64 R106, c[0x0][0x3c0] ;  /* 0x0000f000ff6a7b82 */ /* 0x000e300000000a00 */
[----:B------:R-:W1:Y:S01]  /*0580*/  LDC R2, c[0x0][0x388] ;  /* 0x0000e200ff027b82 */ /* 0x000e620000000800 */
[----:B----4-:R-:W-:-:S07]  /*0590*/  @P0 IMAD.WIDE R108, R5, 0x2, R104 ;  /* 0x00000002056c0825 */ /* 0x010fce00078e0268 */
[----:B------:R-:W4:Y:S01]  /*05a0*/  LDC.64 R104, c[0x0][0x3c8] ;  /* 0x0000f200ff687b82 */ /* 0x000f220000000a00 */
[----:B-----5:R1:W5:Y:S01]  /*05b0*/  @P0 LDG.E.U16 R134, desc[UR10][R108.64] ;  /* 0x0000000a6c860981 */ /* 0x020362000c1e1500 */
        /* <DEDUP_REMOVED lines=19> */
[----:B0-----:R-:W-:-:S05]  /*06f0*/  IMAD.WIDE.U32 R108, R4, 0x20, R108 ;  /* 0x00000020046c7825 */ /* 0x001fca00078e006c */
[----:B------:R-:W2:Y:S01]  /*0700*/  LDG.E.128 R8, desc[UR10][R108.64] ;  /* 0x0000000a6c087981 */ /* 0x000ea2000c1e1d00 */
[----:B-1----:R-:W-:-:S03]  /*0710*/  IMAD.WIDE.U32 R12, R4, 0x10, R12 ;  /* 0x00000010040c7825 */ /* 0x002fc600078e000c */
[----:B------:R-:W4:Y:S04]  /*0720*/  LDG.E.128 R104, desc[UR10][R108.64+0x10] ;  /* 0x0000100a6c687981 */ /* 0x000f28000c1e1d00 */
[----:B------:R-:W3:Y:S01]  /*0730*/  LDG.E.128 R12, desc[UR10][R12.64] ;  /* 0x0000000a0c0c7981 */ /* 0x000ee2000c1e1d00 */
[----:B------:R-:W-:-:S04]  /*0740*/  ISETP.NE.U32.AND P1, PT, RZ, UR14, PT ;  /* 0x0000000eff007c0c */ /* 0x000fc8000bf25070 */
[----:B------:R-:W-:-:S13]  /*0750*/  ISETP.NE.AND.EX P1, PT, RZ, UR15, PT, P1 ;  /* 0x0000000fff007c0c */ /* 0x000fda000bf25310 */
[----:B------:R-:W0:Y:S02]  /*0760*/  @P1 LDC.64 R6, c[0x0][0x438] ;  /* 0x00010e00ff061b82 */ /* 0x000e240000000a00 */
[----:B0-----:R-:W-:-:S05]  /*0770*/  @P1 IMAD.WIDE.U32 R6, R4, 0x20, R6 ;  /* 0x0000002004061825 */ /* 0x001fca00078e0006 */
[----:B------:R-:W5:Y:S04]  /*0780*/  @P1 LDG.E.128 R20, desc[UR10][R6.64] ;  /* 0x0000000a06141981 */ /* 0x000f68000c1e1d00 */
[----:B------:R0:W5:Y:S02]  /*0790*/  @P1 LDG.E.128 R16, desc[UR10][R6.64+0x10] ;  /* 0x0000100a06101981 */ /* 0x000164000c1e1d00 */
[--C-:B0-----:R-:W-:Y:S02]  /*07a0*/  HADD2.F32 R6, -RZ, R76.reuse.H0_H0 ;  /* 0x2000004cff067230 */ /* 0x101fe40000004100 */
[----:B------:R-:W-:Y:S02]  /*07b0*/  HADD2.F32 R7, -RZ, R76.H1_H1 ;  /* 0x3000004cff077230 */ /* 0x000fe40000004100 */
[----:B------:R-:W-:Y:S01]  /*07c0*/  HADD2.F32 R117, -RZ, R79.H0_H0 ;  /* 0x2000004fff757230 */ /* 0x000fe20000004100 */
[----:B------:R-:W-:Y:S01]  /*07d0*/  IADD3 R139, PT, PT, R4, 0x80, RZ ;  /* 0x00000080048b7810 */ /* 0x000fe20007ffe0ff */
[C---:B--2---:R-:W-:Y:S01]  /*07e0*/  FADD.FTZ R8, -R136.reuse, R8 ;  /* 0x0000000888087221 */ /* 0x044fe20000010100 */
[C---:B------:R-:W-:Y:S01]  /*07f0*/  FADD.FTZ R110, -R136.reuse, R9 ;  /* 0x00000009886e7221 */ /* 0x040fe20000010100 */
[C---:B------:R-:W-:Y:S01]  /*0800*/  FADD.FTZ R116, -R136.reuse, R11 ;  /* 0x0000000b88747221 */ /* 0x040fe20000010100 */
[----:B------:R-:W-:Y:S01]  /*0810*/  FADD.FTZ R10, -R136, R10 ;  /* 0x0000000a880a7221 */ /* 0x000fe20000010100 */
[----:B-----5:R-:W-:Y:S01]  /*0820*/  FMUL.FTZ R135, R121, R8 ;  /* 0x0000000879877220 */ /* 0x020fe20000410000 */
[----:B------:R-:W-:-:S02]  /*0830*/  HADD2.F32 R11, -RZ, R77.H0_H0 ;  /* 0x2000004dff0b7230 */ /* 0x000fc40000004100 */
[--C-:B---3--:R-:W-:Y:S02]  /*0840*/  HADD2.F32 R9, -RZ, R12.reuse.H0_H0 ;  /* 0x2000000cff097230 */ /* 0x108fe40000004100 */
[--C-:B------:R-:W-:Y:S02]  /*0850*/  HADD2.F32 R109, -RZ, R13.reuse.H0_H0 ;  /* 0x2000000dff6d7230 */ /* 0x100fe40000004100 */
[----:B------:R-:W-:Y:S02]  /*0860*/  HADD2.F32 R118, -RZ, R13.H1_H1 ;  /* 0x3000000dff767230 */ /* 0x000fe40000004100 */
[----:B------:R-:W-:Y:S02]  /*0870*/  HADD2.F32 R13, -RZ, R77.H1_H1 ;  /* 0x3000004dff0d7230 */ /* 0x000fe40000004100 */
[----:B----4-:R-:W-:Y:S01]  /*0880*/  FADD.FTZ R104, -R136, R104 ;  /* 0x0000006888687221 */ /* 0x010fe20000010100 */
[----:B------:R-:W-:Y:S02]  /*0890*/  HADD2.F32 R12, -RZ, R12.H1_H1 ;  /* 0x3000000cff0c7230 */ /* 0x000fe40000004100 */
[-C--:B------:R-:W-:Y:S01]  /*08a0*/  FMUL.FTZ R6, R6, R9.reuse ;  /* 0x0000000906067220 */ /* 0x080fe20000410000 */
[----:B------:R-:W-:Y:S01]  /*08b0*/  FADD.FTZ R52, R52, R9 ;  /* 0x0000000934347221 */ /* 0x000fe20000010000 */
[----:B------:R-:W-:Y:S01]  /*08c0*/  FFMA.FTZ R68, R135, R9, R68 ;  /* 0x0000000987447223 */ /* 0x000fe20000010044 */
[----:B------:R-:W-:Y:S01]  /*08d0*/  FMUL.FTZ R9, R121, R10 ;  /* 0x0000000a79097220 */ /* 0x000fe20000410000 */
[----:B------:R-:W-:Y:S01]  /*08e0*/  FMUL.FTZ R10, R11, R109 ;  /* 0x0000006d0b0a7220 */ /* 0x000fe20000410000 */
[----:B------:R-:W-:Y:S01]  /*08f0*/  FMUL.FTZ R11, R13, R118 ;  /* 0x000000760d0b7220 */ /* 0x000fe20000410000 */
[----:B------:R-:W-:Y:S01]  /*0900*/  FMUL.FTZ R13, R121, R104 ;  /* 0x00000068790d7220 */ /* 0x000fe20000410000 */
[C---:B------:R-:W-:Y:S01]  /*0910*/  FADD.FTZ R120, -R136.reuse, R105 ;  /* 0x0000006988787221 */ /* 0x040fe20000010100 */
[----:B------:R-:W-:Y:S01]  /*0920*/  FMUL.FTZ R7, R7, R12 ;  /* 0x0000000c07077220 */ /* 0x000fe20000410000 */
[----:B------:R-:W-:Y:S01]  /*0930*/  FADD.FTZ R104, RZ, R6 ;  /* 0x00000006ff687221 */ /* 0x000fe20000010000 */
[----:B------:R-:W-:Y:S01]  /*0940*/  FMUL.FTZ R8, R121, R110 ;  /* 0x0000006e79087220 */ /* 0x000fe20000410000 */
[----:B------:R-:W-:Y:S01]  /*0950*/  FFMA.FTZ R105, R135, R6, RZ ;  /* 0x0000000687697223 */ /* 0x000fe200000100ff */
[----:B------:R-:W-:Y:S01]  /*0960*/  FADD.FTZ R142, -R136, R107 ;  /* 0x0000006b888e7221 */ /* 0x000fe20000010100 */
[----:B------:R-:W-:-:S02]  /*0970*/  FADD.FTZ R107, R104, R7 ;  /* 0x00000007686b7221 */ /* 0x000fc40000010000 */
[----:B------:R-:W-:Y:S01]  /*0980*/  FFMA.FTZ R104, R8, R7, R105 ;  /* 0x0000000708687223 */ /* 0x000fe20000010069 */
[--C-:B------:R-:W-:Y:S02]  /*0990*/  HADD2.F32 R111, -RZ, R14.reuse.H0_H0 ;  /* 0x2000000eff6f7230 */ /* 0x100fe40000004100 */
[----:B------:R-:W-:Y:S01]  /*09a0*/  FADD.FTZ R140, -R136, R106 ;  /* 0x0000006a888c7221 */ /* 0x000fe20000010100 */
[----:B------:R-:W-:Y:S02]  /*09b0*/  HADD2.F32 R138, -RZ, R14.H1_H1 ;  /* 0x3000000eff8a7230 */ /* 0x000fe40000004100 */
[----:B------:R-:W-:Y:S01]  /*09c0*/  FADD.FTZ R53, R53, R12 ;  /* 0x0000000c35357221 */ /* 0x000fe20000010000 */
[----:B------:R-:W-:Y:S01]  /*09d0*/  FFMA.FTZ R69, R8, R12, R69 ;  /* 0x0000000c08457223 */ /* 0x000fe20000010045 */
[----:B------:R-:W-:Y:S02]  /*09e0*/  HADD2.F32 R14, -RZ, R78.H0_H0 ;  /* 0x2000004eff0e7230 */ /* 0x000fe40000004100 */
[----:B------:R-:W-:Y:S01]  /*09f0*/  FMUL.FTZ R12, R121, R116 ;  /* 0x00000074790c7220 */ /* 0x000fe20000410000 */
[----:B------:R-:W-:Y:S01]  /*0a00*/  FADD.FTZ R106, R107, R10 ;  /* 0x0000000a6b6a7221 */ /* 0x000fe20000010000 */
[----:B------:R-:W-:Y:S01]  /*0a10*/  FFMA.FTZ R105, R9, R10, R104 ;  /* 0x0000000a09697223 */ /* 0x000fe20000010068 */
[----:B------:R-:W-:-:S02]  /*0a20*/  HADD2.F32 R137, -RZ, R15.H0_H0 ;  /* 0x2000000fff897230 */ /* 0x000fc40000004100 */
[----:B------:R-:W-:Y:S02]  /*0a30*/  HADD2.F32 R108, -RZ, R15.H1_H1 ;  /* 0x3000000fff6c7230 */ /* 0x000fe40000004100 */
[----:B------:R-:W-:Y:S01]  /*0a40*/  FMUL.FTZ R14, R14, R111 ;  /* 0x0000006f0e0e7220 */ /* 0x000fe20000410000 */
[----:B------:R-:W-:Y:S02]  /*0a50*/  HADD2.F32 R15, -RZ, R78.H1_H1 ;  /* 0x3000004eff0f7230 */ /* 0x000fe40000004100 */
        /* <DEDUP_REMOVED lines=8> */
[----:B------:R-:W-:-:S02]  /*0ae0*/  HADD2.F32 R109, -RZ, R79.H1_H1 ;  /* 0x3000004fff6d7230 */ /* 0x000fc40000004100 */
        /* <DEDUP_REMOVED lines=20> */
.L_x_4756:
[----:B---3--:R-:W-:Y:S05]  /*0c30*/  BSYNC.RECONVERGENT B0 ;  /* 0x0000000000007941 */ /* 0x008fea0003800200 */
.L_x_4755:
        /* <DEDUP_REMOVED lines=12> */
[----:B0-----:R-:W-:Y:S02]  /*0d00*/  HADD2.F32 R125, -RZ, R85.H1_H1 ;  /* 0x30000055ff7d7230 */ /* 0x001fe40000004100 */
[----:B------:R-:W-:Y:S02]  /*0d10*/  HADD2.F32 R129, -RZ, R86.H1_H1 ;  /* 0x30000056ff817230 */ /* 0x000fe40000004100 */
[----:B-1----:R-:W-:-:S05]  /*0d20*/  @P1 IMAD.WIDE.U32 R122, R139, 0x20, R122 ;  /* 0x000000208b7a1825 */ /* 0x002fca00078e007a */
[----:B------:R-:W5:Y:S04]  /*0d30*/  @P1 LDG.E.128 R88, desc[UR10][R122.64] ;  /* 0x0000000a7a581981 */ /* 0x000f68000c1e1d00 */
[----:B------:R0:W5:Y:S01]  /*0d40*/  @P1 LDG.E.128 R92, desc[UR10][R122.64+0x10] ;  /* 0x0000100a7a5c1981 */ /* 0x000162000c1e1d00 */
[----:B------:R-:W-:Y:S02]  /*0d50*/  HADD2.F32 R133, -RZ, R87.H1_H1 ;  /* 0x30000057ff857230 */ /* 0x000fe40000004100 */
[----:B0-----:R-:W-:Y:S02]  /*0d60*/  HADD2.F32 R122, -RZ, R85.H0_H0 ;  /* 0x20000055ff7a7230 */ /* 0x001fe40000004100 */
[C---:B--2---:R-:W-:Y:S01]  /*0d70*/  FADD.FTZ R128, -R136.reuse, R105 ;  /* 0x0000006988807221 */ /* 0x044fe20000010100 */
[C---:B------:R-:W-:Y:S01]  /*0d80*/  FADD.FTZ R130, -R136.reuse, R106 ;  /* 0x0000006a88827221 */ /* 0x040fe20000010100 */
[----:B------:R-:W-:Y:S01]  /*0d90*/  FADD.FTZ R126, -R136, R104 ;  /* 0x00000068887e7221 */ /* 0x000fe20000010100 */
[----:B------:R-:W-:-:S02]  /*0da0*/  HADD2.F32 R105, -RZ, R84.H0_H0 ;  /* 0x20000054ff697230 */ /* 0x000fc40000004100 */
[C---:B------:R-:W-:Y:S01]  /*0db0*/  FADD.FTZ R124, -R136.reuse, R107 ;  /* 0x0000006b887c7221 */ /* 0x040fe20000010100 */
[C---:B---3--:R-:W-:Y:S01]  /*0dc0*/  FADD.FTZ R144, -R136.reuse, R110 ;  /* 0x0000006e88907221 */ /* 0x048fe20000010100 */
[C---:B------:R-:W-:Y:S01]  /*0dd0*/  FADD.FTZ R132, -R136.reuse, R111 ;  /* 0x0000006f88847221 */ /* 0x040fe20000010100 */
[C---:B------:R-:W-:Y:S01]  /*0de0*/  FADD.FTZ R140, -R136.reuse, R108 ;  /* 0x0000006c888c7221 */ /* 0x040fe20000010100 */
[----:B------:R-:W-:Y:S01]  /*0df0*/  FADD.FTZ R142, -R136, R109 ;  /* 0x0000006d888e7221 */ /* 0x000fe20000010100 */
[----:B----4-:R-:W-:Y:S02]  /*0e00*/  HADD2.F32 R106, -RZ, R112.H0_H0 ;  /* 0x20000070ff6a7230 */ /* 0x010fe40000004100 */
[C---:B-----5:R-:W-:Y:S01]  /*0e10*/  FMUL.FTZ R123, R121.reuse, R130 ;  /* 0x00000082797b7220 */ /* 0x060fe20000410000 */
[--C-:B------:R-:W-:Y:S02]  /*0e20*/  HADD2.F32 R107, -RZ, R113.reuse.H0_H0 ;  /* 0x20000071ff6b7230 */ /* 0x100fe40000004100 */
[----:B------:R-:W-:Y:S01]  /*0e30*/  FMUL.FTZ R124, R121, R124 ;  /* 0x0000007c797c7220 */ /* 0x000fe20000410000 */
[----:B------:R-:W-:-:S02]  /*0e40*/  HADD2.F32 R110, -RZ, R113.H1_H1 ;  /* 0x30000071ff6e7230 */ /* 0x000fc40000004100 */
[----:B------:R-:W-:Y:S01]  /*0e50*/  FMUL.FTZ R113, R121, R126 ;  /* 0x0000007e79717220 */ /* 0x000fe20000410000 */
[--C-:B------:R-:W-:Y:S02]  /*0e60*/  HADD2.F32 R111, -RZ, R115.reuse.H0_H0 ;  /* 0x20000073ff6f7230 */ /* 0x100fe40000004100 */
[----:B------:R-:W-:Y:S01]  /*0e70*/  FADD.FTZ R44, R44, R106 ;  /* 0x0000006a2c2c7221 */ /* 0x000fe20000010000 */
[----:B------:R-:W-:Y:S02]  /*0e80*/  HADD2.F32 R104, -RZ, R115.H1_H1 ;  /* 0x30000073ff687230 */ /* 0x000fe40000004100 */
[-C--:B------:R-:W-:Y:S01]  /*0e90*/  FFMA.FTZ R60, R113, R106.reuse, R60 ;  /* 0x0000006a713c7223 */ /* 0x080fe2000001003c */
[----:B------:R-:W-:Y:S02]  /*0ea0*/  HADD2.F32 R108, -RZ, R112.H1_H1 ;  /* 0x30000070ff6c7230 */ /* 0x000fe40000004100 */
[----:B------:R-:W-:Y:S01]  /*0eb0*/  FMUL.FTZ R112, R105, R106 ;  /* 0x0000006a69707220 */ /* 0x000fe20000410000 */
[----:B------:R-:W-:-:S02]  /*0ec0*/  HADD2.F32 R115, -RZ, R84.H1_H1 ;  /* 0x30000054ff737230 */ /* 0x000fc40000004100 */
[-C--:B------:R-:W-:Y:S01]  /*0ed0*/  FMUL.FTZ R122, R122, R107.reuse ;  /* 0x0000006b7a7a7220 */ /* 0x080fe20000410000 */
[--C-:B------:R-:W-:Y:S02]  /*0ee0*/  HADD2.F32 R109, -RZ, R114.reuse.H0_H0 ;  /* 0x20000072ff6d7230 */ /* 0x100fe40000004100 */
[----:B------:R-:W-:Y:S01]  /*0ef0*/  FADD.FTZ R106, R137, R112 ;  /* 0x00000070896a7221 */ /* 0x000fe20000010000 */
[----:B------:R-:W-:Y:S02]  /*0f00*/  HADD2.F32 R136, -RZ, R114.H1_H1 ;  /* 0x30000072ff887230 */ /* 0x000fe40000004100 */
[----:B------:R-:W-:Y:S01]  /*0f10*/  FMUL.FTZ R115, R115, R108 ;  /* 0x0000006c73737220 */ /* 0x000fe20000410000 */
[----:B------:R-:W-:Y:S01]  /*0f20*/  FMUL.FTZ R114, R121, R128 ;  /* 0x0000008079727220 */ /* 0x000fe20000410000 */
[----:B------:R-:W-:Y:S01]  /*0f30*/  FFMA.FTZ R105, R113, R112, R138 ;  /* 0x0000007071697223 */ /* 0x000fe2000001008a */
[----:B------:R-:W-:Y:S01]  /*0f40*/  FADD.FTZ R46, R46, R107 ;  /* 0x0000006b2e2e7221 */ /* 0x000fe20000010000 */
[----:B------:R-:W-:Y:S01]  /*0f50*/  FFMA.FTZ R62, R123, R107, R62 ;  /* 0x0000006b7b3e7223 */ /* 0x000fe2000001003e */
[----:B------:R-:W-:Y:S01]  /*0f60*/  FADD.FTZ R107, R106, R115 ;  /* 0x000000736a6b7221 */ /* 0x000fe20000010000 */
[C---:B------:R-:W-:Y:S01]  /*0f70*/  FFMA.FTZ R106, R114.reuse, R115, R105 ;  /* 0x00000073726a7223 */ /* 0x040fe20000010069 */
[----:B------:R-:W-:Y:S01]  /*0f80*/  FADD.FTZ R45, R45, R108 ;  /* 0x0000006c2d2d7221 */ /* 0x000fe20000010000 */
[----:B------:R-:W-:Y:S01]  /*0f90*/  FFMA.FTZ R61, R114, R108, R61 ;  /* 0x0000006c723d7223 */ /* 0x000fe2000001003d */
[----:B------:R-:W-:-:S02]  /*0fa0*/  HADD2.F32 R126, -RZ, R86.H0_H0 ;  /* 0x20000056ff7e7230 */ /* 0x000fc40000004100 */
[----:B------:R-:W-:Y:S01]  /*0fb0*/  FMUL.FTZ R125, R125, R110 ;  /* 0x0000006e7d7d7220 */ /* 0x000fe20000410000 */
[----:B------:R-:W-:Y:S01]  /*0fc0*/  FADD.FTZ R108, R107, R122 ;  /* 0x0000007a6b6c7221 */ /* 0x000fe20000010000 */
[----:B------:R-:W-:Y:S01]  /*0fd0*/  FFMA.FTZ R105, R123, R122, R106 ;  /* 0x0000007a7b697223 */ /* 0x000fe2000001006a */
[C---:B------:R-:W-:Y:S01]  /*0fe0*/  FMUL.FTZ R127, R121.reuse, R140 ;  /* 0x0000008c797f7220 */ /* 0x040fe20000410000 */
[----:B------:R-:W-:Y:S01]  /*0ff0*/  FMUL.FTZ R126, R126, R109 ;  /* 0x0000006d7e7e7220 */ /* 0x000fe20000410000 */
[----:B------:R-:W-:Y:S01]  /*1000*/  FADD.FTZ R107, R108, R125 ;  /* 0x0000007d6c6b7221 */ /* 0x000fe20000010000 */
[----:B------:R-:W-:Y:S01]  /*1010*/  FFMA.FTZ R106, R124, R125, R105 ;  /* 0x0000007d7c6a7223 */ /* 0x000fe20000010069 */
[----:B------:R-:W-:Y:S02]  /*1020*/  HADD2.F32 R130, -RZ, R87.H0_H0 ;  /* 0x20000057ff827230 */ /* 0x000fe40000004100 */
        /* <DEDUP_REMOVED lines=24> */
.L_x_4758:
[----:B------:R-:W-:Y:S05]  /*11b0*/  BSYNC.RECONVERGENT B0 ;  /* 0x0000000000007941 */ /* 0x000fea0003800200 */
.L_x_4757:
        /* <DEDUP_REMOVED lines=32> */
.L_x_4760:
[----:B------:R-:W-:Y:S05]  /*13c0*/  BSYNC.RECONVERGENT B0 ;  /* 0x0000000000007941 */ /* 0x000fea0003800200 */
.L_x_4759:
[----:B------:R-:W1:Y:S08]  /*13d0*/  S2UR UR5, SR_CgaCtaId ;  /* 0x00000000000579c3 */ /* 0x000e700000008800 */
[----:B------:R-:W-:Y:S01]  /*13e0*/  BAR.SYNC.DEFER_BLOCKING 0x0 ;  /* 0x0000000000007b1d */ /* 0x000fe20000010000 */
[----:B------:R-:W-:-:S05]  /*13f0*/  HFMA2 R136, -RZ, RZ, 1.875, 0 ;  /* 0x3f800000ff887431 */ /* 0x000fca00000001ff */
[----:B------:R-:W-:Y:S01]  /*1400*/  UMOV UR4, 0x400 ;  /* 0x0000040000047882 */ /* 0x000fe20000000000 */
[----:B------:R-:W-:Y:S01]  /*1410*/  BSSY.RECONVERGENT B0, `(.L_x_4761) ;  /* 0x0000144000007945 */ /* 0x000fe20003800200 */
[----:B-----5:R-:W-:Y:S01]  /*1420*/  @P0 HADD2.F32 R136, -RZ, R134.H0_H0 ;  /* 0x20000086ff880230 */ /* 0x020fe20000004100 */
        /* <DEDUP_REMOVED lines=18> */
[----:B------:R-:W-:Y:S06]  /*1550*/  @!P2 BRA `(.L_x_4762) ;  /* 0x0000001000bca947 */ /* 0x000fec0003800000 */
        /* <DEDUP_REMOVED lines=11> */
[-CC-:B------:R-:W-:Y:S01]  /*1610*/  FFMA.FTZ R108, R119, R134.reuse, R137.reuse ;  /* 0x00000086776c7223 */ /* 0x180fe20000010089 */
[-CC-:B------:R-:W-:Y:S01]  /*1620*/  FFMA.FTZ R139, R120, R134.reuse, R137.reuse ;  /* 0x00000086788b7223 */ /* 0x180fe20000010089 */
[----:B------:R-:W-:Y:S01]  /*1630*/  FFMA.FTZ R111, R13, R134, R137 ;  /* 0x000000860d6f7223 */ /* 0x000fe20000010089 */
[----:B-----5:R-:W-:Y:S02]  /*1640*/  HADD2.F32 R110, -RZ, R107.H0_H0 ;  /* 0x2000006bff6e7230 */ /* 0x020fe40000004100 */
[----:B------:R-:W-:Y:S01]  /*1650*/  FADD.FTZ R108, R117, -R108 ;  /* 0x8000006c756c7221 */ /* 0x000fe20000010000 */
[----:B------:R-:W-:-:S03]  /*1660*/  FADD.FTZ R138, R118, -R139 ;  /* 0x8000008b768a7221 */ /* 0x000fc60000010000 */
[C---:B------:R-:W-:Y:S01]  /*1670*/  FMUL.FTZ R109, R121.reuse, R108 ;  /* 0x0000006c796d7220 */ /* 0x040fe20000410000 */
[----:B------:R-:W-:Y:S01]  /*1680*/  FADD.FTZ R108, R14, -R111 ;  /* 0x8000006f0e6c7221 */ /* 0x000fe20000010000 */
[----:B------:R-:W-:Y:S01]  /*1690*/  FMUL.FTZ R111, R121, R138 ;  /* 0x0000008a796f7220 */ /* 0x000fe20000410000 */
[--C-:B------:R-:W-:Y:S02]  /*16a0*/  HADD2.F32 R138, -RZ, R106.reuse.H0_H0 ;  /* 0x2000006aff8a7230 */ /* 0x100fe40000004100 */
[-C--:B------:R-:W-:Y:S01]  /*16b0*/  FMUL.FTZ R109, R109, R136.reuse ;  /* 0x000000886d6d7220 */ /* 0x080fe20000410000 */
[----:B------:R-:W-:Y:S02]  /*16c0*/  HADD2.F32 R106, -RZ, R106.H1_H1 ;  /* 0x3000006aff6a7230 */ /* 0x000fe40000004100 */
[----:B------:R-:W-:Y:S01]  /*16d0*/  FMUL.FTZ R140, R111, R136 ;  /* 0x000000886f8c7220 */ /* 0x000fe20000410000 */
[----:B------:R-:W-:Y:S01]  /*16e0*/  FFMA.FTZ R111, R9, R134, R137 ;  /* 0x00000086096f7223 */ /* 0x000fe20000010089 */
[----:B------:R-:W-:Y:S01]  /*16f0*/  FFMA.FTZ R34, R109, R110, R34 ;  /* 0x0000006e6d227223 */ /* 0x000fe20000010022 */
[----:B------:R-:W-:-:S02]  /*1700*/  HADD2.F32 R110, -RZ, R107.H1_H1 ;  /* 0x3000006bff6e7230 */ /* 0x000fc40000004100 */
[----:B------:R-:W-:Y:S01]  /*1710*/  FMUL.FTZ R107, R121, R108 ;  /* 0x0000006c796b7220 */ /* 0x000fe20000410000 */
[----:B------:R-:W-:-:S03]  /*1720*/  FFMA.FTZ R108, R116, R134, R137 ;  /* 0x00000086746c7223 */ /* 0x000fc60000010089 */
[----:B------:R-:W-:Y:S01]  /*1730*/  FMUL.FTZ R107, R107, R136 ;  /* 0x000000886b6b7220 */ /* 0x000fe20000410000 */
[----:B------:R-:W-:Y:S01]  /*1740*/  FFMA.FTZ R35, R140, R110, R35 ;  /* 0x0000006e8c237223 */ /* 0x000fe20000010023 */
[----:B------:R-:W-:Y:S01]  /*1750*/  FADD.FTZ R110, R15, -R108 ;  /* 0x8000006c0f6e7221 */ /* 0x000fe20000010000 */
[----:B------:R-:W-:Y:S01]  /*1760*/  FFMA.FTZ R108, R12, R134, R137 ;  /* 0x000000860c6c7223 */ /* 0x000fe20000010089 */
[----:B------:R-:W-:Y:S01]  /*1770*/  FFMA.FTZ R138, R107, R138, R32 ;  /* 0x0000008a6b8a7223 */ /* 0x000fe20000010020 */
[----:B------:R-:W-:Y:S01]  /*1780*/  FADD.FTZ R32, R10, -R111 ;  /* 0x8000006f0a207221 */ /* 0x000fe20000010000 */
[----:B------:R-:W-:Y:S01]  /*1790*/  FMUL.FTZ R139, R121, R110 ;  /* 0x0000006e798b7220 */ /* 0x000fe20000410000 */
[----:B------:R-:W-:Y:S02]  /*17a0*/  FADD.FTZ R108, R11, -R108 ;  /* 0x8000006c0b6c7221 */ /* 0x000fe40000010000 */
[----:B------:R-:W-:Y:S01]  /*17b0*/  FMUL.FTZ R111, R121, R32 ;  /* 0x00000020796f7220 */ /* 0x000fe20000410000 */
[----:B------:R-:W-:-:S02]  /*17c0*/  HADD2.F32 R32, -RZ, R105.H0_H0 ;  /* 0x20000069ff207230 */ /* 0x000fc40000004100 */
[----:B------:R-:W-:Y:S01]  /*17d0*/  FMUL.FTZ R142, R139, R136 ;  /* 0x000000888b8e7220 */ /* 0x000fe20000410000 */
[----:B------:R-:W-:Y:S01]  /*17e0*/  FMUL.FTZ R141, R121, R108 ;  /* 0x0000006c798d7220 */ /* 0x000fe20000410000 */
[----:B------:R-:W-:Y:S01]  /*17f0*/  FMUL.FTZ R111, R111, R136 ;  /* 0x000000886f6f7220 */ /* 0x000fe20000410000 */
[----:B------:R-:W-:Y:S02]  /*1800*/  HADD2.F32 R105, -RZ, R105.H1_H1 ;  /* 0x30000069ff697230 */ /* 0x000fe40000004100 */
[----:B------:R-:W-:Y:S01]  /*1810*/  FFMA.FTZ R139, R142, R106, R33 ;  /* 0x0000006a8e8b7223 */ /* 0x000fe20000010021 */
[----:B------:R-:W-:Y:S01]  /*1820*/  FMUL.FTZ R110, R141, R136 ;  /* 0x000000888d6e7220 */ /* 0x000fe20000410000 */
[----:B------:R-:W-:Y:S01]  /*1830*/  FFMA.FTZ R38, R111, R32, R38 ;  /* 0x000000206f267223 */ /* 0x000fe20000010026 */
[--C-:B------:R-:W-:Y:S02]  /*1840*/  HADD2.F32 R32, -RZ, R75.reuse.H0_H0 ;  /* 0x2000004bff207230 */ /* 0x100fe40000004100 */
[----:B------:R-:W-:-:S02]  /*1850*/  HADD2.F32 R33, -RZ, R75.H1_H1 ;  /* 0x3000004bff217230 */ /* 0x000fc40000004100 */
[----:B------:R-:W-:Y:S01]  /*1860*/  FFMA.FTZ R39, R110, R105, R39 ;  /* 0x000000696e277223 */ /* 0x000fe20000010027 */
[----:B------:R-:W-:Y:S02]  /*1870*/  HADD2.F32 R105, -RZ, R104.H0_H0 ;  /* 0x20000068ff697230 */ /* 0x000fe40000004100 */
[----:B------:R-:W-:Y:S01]  /*1880*/  FMUL.FTZ R143, R109, R32 ;  /* 0x000000206d8f7220 */ /* 0x000fe20000410000 */
[----:B------:R-:W-:Y:S02]  /*1890*/  HADD2.F32 R32, -RZ, R74.H0_H0 ;  /* 0x2000004aff207230 */ /* 0x000fe40000004100 */
[----:B------:R-:W-:Y:S01]  /*18a0*/  FMUL.FTZ R144, R140, R33 ;  /* 0x000000218c907220 */ /* 0x000fe20000410000 */
[----:B------:R-:W-:Y:S02]  /*18b0*/  HADD2.F32 R106, -RZ, R104.H1_H1 ;  /* 0x30000068ff6a7230 */ /* 0x000fe40000004100 */
[-CC-:B------:R-:W-:Y:S01]  /*18c0*/  FFMA.FTZ R33, R135, R134.reuse, R137.reuse ;  /* 0x0000008687217223 */ /* 0x180fe20000010089 */
[----:B------:R-:W-:Y:S01]  /*18d0*/  FFMA.FTZ R104, R8, R134, R137 ;  /* 0x0000008608687223 */ /* 0x000fe20000010089 */
[----:B------:R-:W-:Y:S01]  /*18e0*/  FMUL.FTZ R140, R107, R32 ;  /* 0x000000206b8c7220 */ /* 0x000fe20000410000 */
[----:B------:R-:W-:-:S02]  /*18f0*/  HADD2.F32 R109, -RZ, R74.H1_H1 ;  /* 0x3000004aff6d7230 */ /* 0x000fc40000004100 */
[----:B------:R-:W-:Y:S01]  /*1900*/  FADD.FTZ R32, R6, -R33 ;  /* 0x8000002106207221 */ /* 0x000fe20000010000 */
[----:B------:R-:W-:Y:S01]  /*1910*/  FADD.FTZ R104, R7, -R104 ;  /* 0x8000006807687221 */ /* 0x000fe20000010000 */
[--C-:B------:R-:W-:Y:S02]  /*1920*/  HADD2.F32 R108, -RZ, R73.reuse.H0_H0 ;  /* 0x20000049ff6c7230 */ /* 0x100fe40000004100 */
[C---:B------:R-:W-:Y:S01]  /*1930*/  FMUL.FTZ R33, R121.reuse, R32 ;  /* 0x0000002079217220 */ /* 0x040fe20000410000 */
[----:B------:R-:W-:Y:S01]  /*1940*/  FMUL.FTZ R107, R121, R104 ;  /* 0x00000068796b7220 */ /* 0x000fe20000410000 */
[----:B------:R-:W-:Y:S01]  /*1950*/  FMUL.FTZ R141, R142, R109 ;  /* 0x0000006d8e8d7220 */ /* 0x000fe20000410000 */
[----:B------:R-:W-:Y:S01]  /*1960*/  FMUL.FTZ R108, R111, R108 ;  /* 0x0000006c6f6c7220 */ /* 0x000fe20000410000 */
[----:B------:R-:W-:Y:S02]  /*1970*/  HADD2.F32 R111, -RZ, R73.H1_H1 ;  /* 0x30000049ff6f7230 */ /* 0x000fe40000004100 */
[----:B------:R-:W-:Y:S01]  /*1980*/  FMUL.FTZ R33, R33, R136 ;  /* 0x0000008821217220 */ /* 0x000fe20000410000 */
[----:B------:R-:W-:-:S02]  /*1990*/  HADD2.F32 R32, -RZ, R72.H0_H0 ;  /* 0x20000048ff207230 */ /* 0x000fc40000004100 */
[----:B------:R-:W-:Y:S01]  /*19a0*/  FMUL.FTZ R104, R107, R136 ;  /* 0x000000886b687220 */ /* 0x000fe20000410000 */
[----:B------:R-:W-:Y:S02]  /*19b0*/  HADD2.F32 R109, -RZ, R72.H1_H1 ;  /* 0x30000048ff6d7230 */ /* 0x000fe40000004100 */
[----:B------:R-:W-:Y:S01]  /*19c0*/  FMUL.FTZ R111, R110, R111 ;  /* 0x0000006f6e6f7220 */ /* 0x000fe20000410000 */
[C---:B------:R-:W-:Y:S01]  /*19d0*/  FFMA.FTZ R36, R33.reuse, R105, R36 ;  /* 0x0000006921247223 */ /* 0x040fe20000010024 */
[----:B------:R-:W-:Y:S01]  /*19e0*/  FMUL.FTZ R32, R33, R32 ;  /* 0x0000002021207220 */ /* 0x000fe20000410000 */
[C---:B------:R-:W-:Y:S01]  /*19f0*/  FFMA.FTZ R37, R104.reuse, R106, R37 ;  /* 0x0000006a68257223 */ /* 0x040fe20000010025 */
[----:B------:R-:W-:Y:S01]  /*1a00*/  FMUL.FTZ R109, R104, R109 ;  /* 0x0000006d686d7220 */ /* 0x000fe20000410000 */
[----:B------:R-:W-:Y:S02]  /*1a10*/  F2FP.F16.F32.PACK_AB R107, R144, R143 ;  /* 0x0000008f906b723e */ /* 0x000fe400000000ff */
[----:B------:R-:W-:-:S02]  /*1a20*/  F2FP.F16.F32.PACK_AB R106, R141, R140 ;  /* 0x0000008c8d6a723e */ /* 0x000fc400000000ff */
[----:B------:R-:W-:Y:S02]  /*1a30*/  F2FP.F16.F32.PACK_AB R105, R111, R108 ;  /* 0x0000006c6f69723e */ /* 0x000fe400000000ff */
[----:B------:R-:W-:Y:S01]  /*1a40*/  F2FP.F16.F32.PACK_AB R104, R109, R32 ;  /* 0x000000206d68723e */ /* 0x000fe200000000ff */
[----:B------:R-:W-:Y:S06]  /*1a50*/  BRA `(.L_x_4765) ;  /* 0x0000000c004c7947 */ /* 0x000fec0003800000 */
.L_x_4764:
[-CC-:B------:R-:W-:Y:S01]  /*1a60*/  FFMA.FTZ R96, R119, R134.reuse, R137.reuse ;  /* 0x0000008677607223 */ /* 0x180fe20000010089 */
[-CC-:B------:R-:W-:Y:S01]  /*1a70*/  FFMA.FTZ R99, R120, R134.reuse, R137.reuse ;  /* 0x0000008678637223 */ /* 0x180fe20000010089 */
[----:B------:R-:W-:Y:S01]  /*1a80*/  FFMA.FTZ R97, R13, R134, R137 ;  /* 0x000000860d617223 */ /* 0x000fe20000010089 */
[--C-:B-----5:R-:W-:Y:S02]  /*1a90*/  HADD2.F32 R100, -RZ, R107.reuse.H0_H0 ;  /* 0x2000006bff647230 */ /* 0x120fe40000004100 */
[----:B------:R-:W-:Y:S01]  /*1aa0*/  FADD.FTZ R96, R117, -R96 ;  /* 0x8000006075607221 */ /* 0x000fe20000010000 */
[----:B------:R-:W-:Y:S01]  /*1ab0*/  FADD.FTZ R102, R118, -R99 ;  /* 0x8000006376667221 */ /* 0x000fe20000010000 */
[----:B------:R-:W-:Y:S02]  /*1ac0*/  HADD2.F32 R138, -RZ, R106.H0_H0 ;  /* 0x2000006aff8a7230 */ /* 0x000fe40000004100 */
[C---:B------:R-:W-:Y:S01]  /*1ad0*/  FMUL.FTZ R98, R121.reuse, R96 ;  /* 0x0000006079627220 */ /* 0x040fe20000410000 */
[----:B------:R-:W-:Y:S01]  /*1ae0*/  FADD.FTZ R96, R14, -R97 ;  /* 0x800000610e607221 */ /* 0x000fe20000010000 */
[----:B------:R-:W-:Y:S01]  /*1af0*/  FMUL.FTZ R99, R121, R102 ;  /* 0x0000006679637220 */ /* 0x000fe20000410000 */
[----:B------:R-:W-:-:S02]  /*1b00*/  HADD2.F32 R97, -RZ, R107.H1_H1 ;  /* 0x3000006bff617230 */ /* 0x000fc40000004100 */
[----:B------:R-:W-:Y:S01]  /*1b10*/  FMUL.FTZ R109, R98, R136 ;  /* 0x00000088626d7220 */ /* 0x000fe20000410000 */
[----:B------:R-:W-:Y:S01]  /*1b20*/  FMUL.FTZ R96, R121, R96 ;  /* 0x0000006079607220 */ /* 0x000fe20000410000 */
[----:B------:R-:W-:Y:S01]  /*1b30*/  FMUL.FTZ R140, R99, R136 ;  /* 0x00000088638c7220 */ /* 0x000fe20000410000 */
[----:B------:R-:W-:Y:S02]  /*1b40*/  HADD2.F32 R106, -RZ, R106.H1_H1 ;  /* 0x3000006aff6a7230 */ /* 0x000fe40000004100 */
[----:B------:R-:W-:Y:S01]  /*1b50*/  FFMA.FTZ R34, R109, R100, R34 ;  /* 0x000000646d227223 */ /* 0x000fe20000010022 */
[----:B------:R-:W-:Y:S01]  /*1b60*/  FFMA.FTZ R100, R116, R134, R137 ;  /* 0x0000008674647223 */ /* 0x000fe20000010089 */
[----:B------:R-:W-:Y:S01]  /*1b70*/  FMUL.FTZ R107, R96, R136 ;  /* 0x00000088606b7220 */ /* 0x000fe20000410000 */
[----:B------:R-:W-:Y:S01]  /*1b80*/  FFMA.FTZ R35, R140, R97, R35 ;  /* 0x000000618c237223 */ /* 0x000fe20000010023 */
[--C-:B------:R-:W-:Y:S01]  /*1b90*/  FFMA.FTZ R97, R9, R134, R137.reuse ;  /* 0x0000008609617223 */ /* 0x100fe20000010089 */
[----:B------:R-:W-:Y:S01]  /*1ba0*/  FADD.FTZ R100, R15, -R100 ;  /* 0x800000640f647221 */ /* 0x000fe20000010000 */
[----:B------:R-:W-:Y:S01]  /*1bb0*/  FFMA.FTZ R138, R107, R138, R32 ;  /* 0x0000008a6b8a7223 */ /* 0x000fe20000010020 */
[----:B------:R-:W-:Y:S01]  /*1bc0*/  FFMA.FTZ R32, R12, R134, R137 ;  /* 0x000000860c207223 */ /* 0x000fe20000010089 */
[----:B------:R-:W-:Y:S01]  /*1bd0*/  FADD.FTZ R102, R10, -R97 ;  /* 0x800000610a667221 */ /* 0x000fe20000010000 */
[----:B------:R-:W-:-:S02]  /*1be0*/  FMUL.FTZ R97, R121, R100 ;  /* 0x0000006479617220 */ /* 0x000fc40000410000 */
[----:B------:R-:W-:Y:S01]  /*1bf0*/  FADD.FTZ R100, R11, -R32 ;  /* 0x800000200b647221 */ /* 0x000fe20000010000 */
[----:B------:R-:W-:Y:S01]  /*1c00*/  FMUL.FTZ R102, R121, R102 ;  /* 0x0000006679667220 */ /* 0x000fe20000410000 */
[----:B------:R-:W-:Y:S01]  /*1c10*/  FMUL.FTZ R108, R97, R136 ;  /* 0x00000088616c7220 */ /* 0x000fe20000410000 */
[----:B------:R-:W-:Y:S02]  /*1c20*/  HADD2.F32 R32, -RZ, R105.H0_H0 ;  /* 0x20000069ff207230 */ /* 0x000fe40000004100 */
[----:B------:R-:W-:Y:S01]  /*1c30*/  FMUL.FTZ R103, R121, R100 ;  /* 0x0000006479677220 */ /* 0x000fe20000410000 */
[----:B------:R-:W-:Y:S02]  /*1c40*/  HADD2.F32 R100, -RZ, R75.H0_H0 ;  /* 0x2000004bff647230 */ /* 0x000fe40000004100 */
[----:B------:R-:W-:Y:S01]  /*1c50*/  FFMA.FTZ R139, R108, R106, R33 ;  /* 0x0000006a6c8b7223 */ /* 0x000fe20000010021 */
[----:B------:R-:W-:Y:S02]  /*1c60*/  HADD2.F32 R105, -RZ, R105.H1_H1 ;  /* 0x30000069ff697230 */ /* 0x000fe40000004100 */
[----:B------:R-:W-:Y:S01]  /*1c70*/  FMUL.FTZ R101, R102, R136 ;  /* 0x0000008866657220 */ /* 0x000fe20000410000 */
[----:B------:R-:W-:-:S02]  /*1c80*/  HADD2.F32 R33, -RZ, R75.H1_H1 ;  /* 0x3000004bff217230 */ /* 0x000fc40000004100 */
[----:B------:R-:W-:Y:S01]  /*1c90*/  FMUL.FTZ R110, R103, R136 ;  /* 0x00000088676e7220 */ /* 0x000fe20000410000 */
[----:B------:R-:W-:Y:S01]  /*1ca0*/  FMUL.FTZ R141, R109, R100 ;  /* 0x000000646d8d7220 */ /* 0x000fe20000410000 */
[----:B------:R-:W-:Y:S02]  /*1cb0*/  HADD2.F32 R100, -RZ, R74.H0_H0 ;  /* 0x2000004aff647230 */ /* 0x000fe40000004100 */
[----:B------:R-:W-:Y:S01]  /*1cc0*/  FFMA.FTZ R38, R101, R32, R38 ;  /* 0x0000002065267223 */ /* 0x000fe20000010026 */
[----:B------:R-:W-:Y:S01]  /*1cd0*/  FFMA.FTZ R39, R110, R105, R39 ;  /* 0x000000696e277223 */ /* 0x000fe20000010027 */
[----:B------:R-:W-:Y:S01]  /*1ce0*/  FMUL.FTZ R142, R140, R33 ;  /* 0x000000218c8e7220 */ /* 0x000fe20000410000 */
[--C-:B------:R-:W-:Y:S02]  /*1cf0*/  HADD2.F32 R32, -RZ, R104.reuse.H0_H0 ;  /* 0x20000068ff207230 */ /* 0x100fe40000004100 */
[----:B------:R-:W-:Y:S01]  /*1d00*/  FFMA.FTZ R33, R135, R134, R137 ;  /* 0x0000008687217223 */ /* 0x000fe20000010089 */
[----:B------:R-:W-:-:S02]  /*1d10*/  HADD2.F32 R105, -RZ, R104.H1_H1 ;  /* 0x30000068ff697230 */ /* 0x000fc40000004100 */
[----:B------:R-:W-:Y:S01]  /*1d20*/  FFMA.FTZ R104, R8, R134, R137 ;  /* 0x0000008608687223 */ /* 0x000fe20000010089 */
[----:B------:R-:W-:Y:S02]  /*1d30*/  HADD2.F32 R109, -RZ, R74.H1_H1 ;  /* 0x3000004aff6d7230 */ /* 0x000fe40000004100 */
[----:B------:R-:W-:Y:S01]  /*1d40*/  FMUL.FTZ R111, R107, R100 ;  /* 0x000000646b6f7220 */ /* 0x000fe20000410000 */
[--C-:B------:R-:W-:Y:S02]  /*1d50*/  HADD2.F32 R106, -RZ, R73.reuse.H0_H0 ;  /* 0x20000049ff6a7230 */ /* 0x100fe40000004100 */
[----:B------:R-:W-:Y:S01]  /*1d60*/  FADD.FTZ R100, R6, -R33 ;  /* 0x8000002106647221 */ /* 0x000fe20000010000 */
[----:B------:R-:W-:Y:S01]  /*1d70*/  FADD.FTZ R104, R7, -R104 ;  /* 0x8000006807687221 */ /* 0x000fe20000010000 */
[----:B------:R-:W-:Y:S01]  /*1d80*/  FMUL.FTZ R140, R108, R109 ;  /* 0x0000006d6c8c7220 */ /* 0x000fe20000410000 */
[----:B------:R-:W-:Y:S02]  /*1d90*/  HADD2.F32 R109, -RZ, R73.H1_H1 ;  /* 0x30000049ff6d7230 */ /* 0x000fe40000004100 */
[----:B------:R-:W-:Y:S01]  /*1da0*/  FMUL.FTZ R108, R101, R106 ;  /* 0x0000006a656c7220 */ /* 0x000fe20000410000 */
[C---:B------:R-:W-:Y:S01]  /*1db0*/  FMUL.FTZ R100, R121.reuse, R100 ;  /* 0x0000006479647220 */ /* 0x040fe20000410000 */
[----:B------:R-:W-:Y:S01]  /*1dc0*/  FMUL.FTZ R101, R121, R104 ;  /* 0x0000006879657220 */ /* 0x000fe20000410000 */
[----:B------:R-:W-:-:S02]  /*1dd0*/  HADD2.F32 R104, -RZ, R72.H0_H0 ;  /* 0x20000048ff687230 */ /* 0x000fc40000004100 */
[----:B------:R-:W-:Y:S01]  /*1de0*/  FMUL.FTZ R109, R110, R109 ;  /* 0x0000006d6e6d7220 */ /* 0x000fe20000410000 */
[-C--:B------:R-:W-:Y:S01]  /*1df0*/  FMUL.FTZ R33, R100, R136.reuse ;  /* 0x0000008864217220 */ /* 0x080fe20000410000 */
[----:B------:R-:W-:Y:S02]  /*1e00*/  HADD2.F32 R107, -RZ, R72.H1_H1 ;  /* 0x30000048ff6b7230 */ /* 0x000fe40000004100 */
[----:B------:R-:W-:Y:S01]  /*1e10*/  FMUL.FTZ R106, R101, R136 ;  /* 0x00000088656a7220 */ /* 0x000fe20000410000 */
[C---:B------:R-:W-:Y:S01]  /*1e20*/  FFMA.FTZ R36, R33.reuse, R32, R36 ;  /* 0x0000002021247223 */ /* 0x040fe20000010024 */
[----:B------:R-:W-:Y:S02]  /*1e30*/  FMUL.FTZ R104, R33, R104 ;  /* 0x0000006821687220 */ /* 0x000fe40000410000 */
[C---:B------:R-:W-:Y:S01]  /*1e40*/  FMUL.FTZ R33, R106.reuse, R107 ;  /* 0x0000006b6a217220 */ /* 0x040fe20000410000 */
[----:B------:R-:W-:Y:S01]  /*1e50*/  FFMA.FTZ R37, R106, R105, R37 ;  /* 0x000000696a257223 */ /* 0x000fe20000010025 */
[----:B------:R-:W-:-:S02]  /*1e60*/  F2FP.F16.F32.PACK_AB R107, R142, R141 ;  /* 0x0000008d8e6b723e */ /* 0x000fc400000000ff */
[----:B------:R-:W-:Y:S02]  /*1e70*/  F2FP.F16.F32.PACK_AB R106, R140, R111 ;  /* 0x0000006f8c6a723e */ /* 0x000fe400000000ff */
[----:B------:R-:W-:Y:S02]  /*1e80*/  F2FP.F16.F32.PACK_AB R105, R109, R108 ;  /* 0x0000006c6d69723e */ /* 0x000fe400000000ff */
[----:B------:R-:W-:Y:S01]  /*1e90*/  F2FP.F16.F32.PACK_AB R104, R33, R104 ;  /* 0x000000682168723e */ /* 0x000fe200000000ff */
[----:B------:R-:W-:Y:S06]  /*1ea0*/  BRA `(.L_x_4765) ;  /* 0x0000000800387947 */ /* 0x000fec0003800000 */
.L_x_4763:
[----:B------:R-:W-:Y:S01]  /*1eb0*/  UMOV UR4, UR6 ;  /* 0x0000000600047c82 */ /* 0x000fe20008000000 */
[----:B------:R-:W-:Y:S01]  /*1ec0*/  UMOV UR5, UR7 ;  /* 0x0000000700057c82 */ /* 0x000fe20008000000 */
[----:B------:R-:W-:-:S04]  /*1ed0*/  UISETP.NE.U32.AND UP0, UPT, UR4, URZ, UPT ;  /* 0x000000ff0400728c */ /* 0x000fc8000bf05070 */
[----:B------:R-:W-:-:S09]  /*1ee0*/  UISETP.NE.AND.EX UP0, UPT, UR5, URZ, UPT, UP0 ;  /* 0x000000ff0500728c */ /* 0x000fd2000bf05300 */
[----:B------:R-:W-:Y:S05]  /*1ef0*/  BRA.U UP0, `(.L_x_4766) ;  /* 0x0000000500147547 */ /* 0x000fea000b800000 */
[-CC-:B------:R-:W-:Y:S01]  /*1f00*/  FFMA.FTZ R108, R119, R134.reuse, R137.reuse ;  /* 0x00000086776c7223 */ /* 0x180fe20000010089 */
[-CC-:B------:R-:W-:Y:S01]  /*1f10*/  FFMA.FTZ R139, R120, R134.reuse, R137.reuse ;  /* 0x00000086788b7223 */ /* 0x180fe20000010089 */
[-CC-:B------:R-:W-:Y:S01]  /*1f20*/  FFMA.FTZ R111, R13, R134.reuse, R137.reuse ;  /* 0x000000860d6f7223 */ /* 0x180fe20000010089 */
[--C-:B-----5:R-:W-:Y:S02]  /*1f30*/  HADD2.F32 R141, -RZ, R107.reuse.H0_H0 ;  /* 0x2000006bff8d7230 */ /* 0x120fe40000004100 */
[----:B------:R-:W-:Y:S01]  /*1f40*/  FADD.FTZ R108, R117, -R108 ;  /* 0x8000006c756c7221 */ /* 0x000fe20000010000 */
[----:B------:R-:W-:Y:S02]  /*1f50*/  HADD2.F32 R138, -RZ, R107.H1_H1 ;  /* 0x3000006bff8a7230 */ /* 0x000fe40000004100 */
[----:B------:R-:W-:Y:S01]  /*1f60*/  FFMA.FTZ R110, R116, R134, R137 ;  /* 0x00000086746e7223 */ /* 0x000fe20000010089 */
[----:B------:R-:W-:Y:S02]  /*1f70*/  HADD2.F32 R143, -RZ, R105.H0_H0 ;  /* 0x20000069ff8f7230 */ /* 0x000fe40000004100 */
[----:B------:R-:W-:Y:S01]  /*1f80*/  FFMA.FTZ R109, R121, R108, R18 ;  /* 0x0000006c796d7223 */ /* 0x000fe20000010012 */
[----:B------:R-:W-:Y:S01]  /*1f90*/  FADD.FTZ R108, R118, -R139 ;  /* 0x8000008b766c7221 */ /* 0x000fe20000010000 */
[----:B------:R-:W-:Y:S01]  /*1fa0*/  FADD.FTZ R139, R14, -R111 ;  /* 0x8000006f0e8b7221 */ /* 0x000fe20000010000 */
[----:B------:R-:W-:Y:S01]  /*1fb0*/  FADD.FTZ R110, R15, -R110 ;  /* 0x8000006e0f6e7221 */ /* 0x000fe20000010000 */
[----:B------:R-:W-:Y:S01]  /*1fc0*/  FMUL.FTZ R109, R109, R136 ;  /* 0x000000886d6d7220 */ /* 0x000fe20000410000 */
[C---:B------:R-:W-:Y:S01]  /*1fd0*/  FFMA.FTZ R111, R121.reuse, R108, R19 ;  /* 0x0000006c796f7223 */ /* 0x040fe20000010013 */
[----:B------:R-:W-:Y:S01]  /*1fe0*/  FFMA.FTZ R107, R121, R139, R16 ;  /* 0x0000008b796b7223 */ /* 0x000fe20000010010 */
[----:B------:R-:W-:-:S02]  /*1ff0*/  HADD2.F32 R139, -RZ, R106.H0_H0 ;  /* 0x2000006aff8b7230 */ /* 0x000fc40000004100 */
[----:B------:R-:W-:Y:S01]  /*2000*/  FFMA.FTZ R34, R141, R109, R34 ;  /* 0x0000006d8d227223 */ /* 0x000fe20000010022 */
[-C--:B------:R-:W-:Y:S01]  /*2010*/  FMUL.FTZ R108, R111, R136.reuse ;  /* 0x000000886f6c7220 */ /* 0x080fe20000410000 */
[----:B------:R-:W-:Y:S01]  /*2020*/  FMUL.FTZ R107, R107, R136 ;  /* 0x000000886b6b7220 */ /* 0x000fe20000410000 */
[----:B------:R-:W-:Y:S01]  /*2030*/  FFMA.FTZ R111, R9, R134, R137 ;  /* 0x00000086096f7223 */ /* 0x000fe20000010089 */
[----:B------:R-:W-:Y:S02]  /*2040*/  HADD2.F32 R142, -RZ, R104.H1_H1 ;  /* 0x30000068ff8e7230 */ /* 0x000fe40000004100 */
[----:B------:R-:W-:Y:S01]  /*2050*/  FFMA.FTZ R35, R138, R108, R35 ;  /* 0x0000006c8a237223 */ /* 0x000fe20000010023 */
[----:B------:R-:W-:Y:S01]  /*2060*/  FFMA.FTZ R138, R139, R107, R32 ;  /* 0x0000006b8b8a7223 */ /* 0x000fe20000010020 */
[----:B------:R-:W-:Y:S01]  /*2070*/  FFMA.FTZ R32, R12, R134, R137 ;  /* 0x000000860c207223 */ /* 0x000fe20000010089 */
[----:B------:R-:W-:Y:S01]  /*2080*/  FADD.FTZ R111, R10, -R111 ;  /* 0x8000006f0a6f7221 */ /* 0x000fe20000010000 */
[----:B------:R-:W-:Y:S01]  /*2090*/  FFMA.FTZ R139, R121, R110, R17 ;  /* 0x0000006e798b7223 */ /* 0x000fe20000010011 */
[----:B------:R-:W-:-:S02]  /*20a0*/  HADD2.F32 R110, -RZ, R106.H1_H1 ;  /* 0x3000006aff6e7230 */ /* 0x000fc40000004100 */
[----:B------:R-:W-:Y:S01]  /*20b0*/  FADD.FTZ R106, R11, -R32 ;  /* 0x800000200b6a7221 */ /* 0x000fe20000010000 */
[----:B------:R-:W-:Y:S01]  /*20c0*/  FFMA.FTZ R111, R121, R111, R22 ;  /* 0x0000006f796f7223 */ /* 0x000fe20000010016 */
[----:B------:R-:W-:Y:S01]  /*20d0*/  FMUL.FTZ R32, R139, R136 ;  /* 0x000000888b207220 */ /* 0x000fe20000410000 */
[----:B------:R-:W-:Y:S02]  /*20e0*/  HADD2.F32 R140, -RZ, R75.H0_H0 ;  /* 0x2000004bff8c7230 */ /* 0x000fe40000004100 */
[----:B------:R-:W-:Y:S01]  /*20f0*/  FFMA.FTZ R141, R121, R106, R23 ;  /* 0x0000006a798d7223 */ /* 0x000fe20000010017 */
[----:B------:R-:W-:Y:S01]  /*2100*/  FMUL.FTZ R111, R111, R136 ;  /* 0x000000886f6f7220 */ /* 0x000fe20000410000 */
[----:B------:R-:W-:Y:S01]  /*2110*/  FFMA.FTZ R139, R110, R32, R33 ;  /* 0x000000206e8b7223 */ /* 0x000fe20000010021 */
[----:B------:R-:W-:Y:S02]  /*2120*/  HADD2.F32 R110, -RZ, R105.H1_H1 ;  /* 0x30000069ff6e7230 */ /* 0x000fe40000004100 */
[----:B------:R-:W-:Y:S01]  /*2130*/  FMUL.FTZ R106, R141, R136 ;  /* 0x000000888d6a7220 */ /* 0x000fe20000410000 */
[----:B------:R-:W-:Y:S01]  /*2140*/  FFMA.FTZ R38, R143, R111, R38 ;  /* 0x0000006f8f267223 */ /* 0x000fe20000010026 */
[----:B------:R-:W-:-:S02]  /*2150*/  HADD2.F32 R143, -RZ, R104.H0_H0 ;  /* 0x20000068ff8f7230 */ /* 0x000fc40000004100 */
[----:B------:R-:W-:Y:S01]  /*2160*/  FFMA.FTZ R33, R135, R134, R137 ;  /* 0x0000008687217223 */ /* 0x000fe20000010089 */
[----:B------:R-:W-:Y:S01]  /*2170*/  FFMA.FTZ R39, R110, R106, R39 ;  /* 0x0000006a6e277223 */ /* 0x000fe20000010027 */
[----:B------:R-:W-:Y:S01]  /*2180*/  FFMA.FTZ R104, R8, R134, R137 ;  /* 0x0000008608687223 */ /* 0x000fe20000010089 */
[--C-:B------:R-:W-:Y:S02]  /*2190*/  HADD2.F32 R110, -RZ, R74.reuse.H0_H0 ;  /* 0x2000004aff6e7230 */ /* 0x100fe40000004100 */
[----:B------:R-:W-:Y:S01]  /*21a0*/  FADD.FTZ R33, R6, -R33 ;  /* 0x8000002106217221 */ /* 0x000fe20000010000 */
[----:B------:R-:W-:Y:S02]  /*21b0*/  HADD2.F32 R105, -RZ, R74.H1_H1 ;  /* 0x3000004aff697230 */ /* 0x000fe40000004100 */
[----:B------:R-:W-:Y:S01]  /*21c0*/  FADD.FTZ R104, R7, -R104 ;  /* 0x8000006807687221 */ /* 0x000fe20000010000 */
[----:B------:R-:W-:Y:S02]  /*21d0*/  HADD2.F32 R141, -RZ, R75.H1_H1 ;  /* 0x3000004bff8d7230 */ /* 0x000fe40000004100 */
[----:B------:R-:W-:Y:S01]  /*21e0*/  FMUL.FTZ R140, R140, R109 ;  /* 0x0000006d8c8c7220 */ /* 0x000fe20000410000 */
[----:B------:R-:W-:Y:S01]  /*21f0*/  FMUL.FTZ R109, R110, R107 ;  /* 0x0000006b6e6d7220 */ /* 0x000fe20000410000 */
[----:B------:R-:W-:Y:S01]  /*2200*/  FMUL.FTZ R110, R105, R32 ;  /* 0x00000020696e7220 */ /* 0x000fe20000410000 */
[C---:B------:R-:W-:Y:S01]  /*2210*/  FFMA.FTZ R33, R121.reuse, R33, R20 ;  /* 0x0000002179217223 */ /* 0x040fe20000010014 */
[----:B------:R-:W-:Y:S01]  /*2220*/  FFMA.FTZ R105, R121, R104, R21 ;  /* 0x0000006879697223 */ /* 0x000fe20000010015 */
[----:B------:R-:W-:Y:S01]  /*2230*/  FMUL.FTZ R141, R141, R108 ;  /* 0x0000006c8d8d7220 */ /* 0x000fe20000410000 */
[----:B------:R-:W-:-:S02]  /*2240*/  HADD2.F32 R108, -RZ, R73.H0_H0 ;  /* 0x20000049ff6c7230 */ /* 0x000fc40000004100 */
[-C--:B------:R-:W-:Y:S01]  /*2250*/  FMUL.FTZ R33, R33, R136.reuse ;  /* 0x0000008821217220 */ /* 0x080fe20000410000 */
[--C-:B------:R-:W-:Y:S02]  /*2260*/  HADD2.F32 R104, -RZ, R72.reuse.H0_H0 ;  /* 0x20000048ff687230 */ /* 0x100fe40000004100 */
[----:B------:R-:W-:Y:S01]  /*2270*/  FMUL.FTZ R32, R105, R136 ;  /* 0x0000008869207220 */ /* 0x000fe20000410000 */
[----:B------:R-:W-:Y:S02]  /*2280*/  HADD2.F32 R145, -RZ, R73.H1_H1 ;  /* 0x30000049ff917230 */ /* 0x000fe40000004100 */
[----:B------:R-:W-:Y:S01]  /*2290*/  FMUL.FTZ R111, R108, R111 ;  /* 0x0000006f6c6f7220 */ /* 0x000fe20000410000 */
[----:B------:R-:W-:Y:S02]  /*22a0*/  HADD2.F32 R107, -RZ, R72.H1_H1 ;  /* 0x30000048ff6b7230 */ /* 0x000fe40000004100 */
[-C--:B------:R-:W-:Y:S01]  /*22b0*/  FFMA.FTZ R36, R143, R33.reuse, R36 ;  /* 0x000000218f247223 */ /* 0x080fe20000010024 */
[----:B------:R-:W-:Y:S01]  /*22c0*/  FMUL.FTZ R104, R104, R33 ;  /* 0x0000002168687220 */ /* 0x000fe20000410000 */
[----:B------:R-:W-:Y:S01]  /*22d0*/  FMUL.FTZ R108, R145, R106 ;  /* 0x0000006a916c7220 */ /* 0x000fe20000410000 */
[-C--:B------:R-:W-:Y:S01]  /*22e0*/  FFMA.FTZ R37, R142, R32.reuse, R37 ;  /* 0x000000208e257223 */ /* 0x080fe20000010025 */
[----:B------:R-:W-:Y:S01]  /*22f0*/  FMUL.FTZ R33, R107, R32 ;  /* 0x000000206b217220 */ /* 0x000fe20000410000 */
[----:B------:R-:W-:-:S02]  /*2300*/  F2FP.F16.F32.PACK_AB R107, R141, R140 ;  /* 0x0000008c8d6b723e */ /* 0x000fc400000000ff */
[----:B------:R-:W-:Y:S02]  /*2310*/  F2FP.F16.F32.PACK_AB R106, R110, R109 ;  /* 0x0000006d6e6a723e */ /* 0x000fe400000000ff */
[----:B------:R-:W-:Y:S02]  /*2320*/  F2FP.F16.F32.PACK_AB R105, R108, R111 ;  /* 0x0000006f6c69723e */ /* 0x000fe400000000ff */
[----:B------:R-:W-:Y:S01]  /*2330*/  F2FP.F16.F32.PACK_AB R104, R33, R104 ;  /* 0x000000682168723e */ /* 0x000fe200000000ff */
[----:B------:R-:W-:Y:S06]  /*2340*/  BRA `(.L_x_4765) ;  /* 0x0000000400107947 */ /* 0x000fec0003800000 */
.L_x_4766:
[-CC-:B------:R-:W-:Y:S01]  /*2350*/  FFMA.FTZ R96, R119, R134.reuse, R137.reuse ;  /* 0x0000008677607223 */ /* 0x180fe20000010089 */
[-CC-:B------:R-:W-:Y:S01]  /*2360*/  FFMA.FTZ R99, R120, R134.reuse, R137.reuse ;  /* 0x0000008678637223 */ /* 0x180fe20000010089 */
[-CC-:B------:R-:W-:Y:S01]  /*2370*/  FFMA.FTZ R97, R13, R134.reuse, R137.reuse ;  /* 0x000000860d617223 */ /* 0x180fe20000010089 */
[--C-:B-----5:R-:W-:Y:S02]  /*2380*/  HADD2.F32 R101, -RZ, R107.reuse.H0_H0 ;  /* 0x2000006bff657230 */ /* 0x120fe40000004100 */
[----:B------:R-:W-:Y:S01]  /*2390*/  FADD.FTZ R96, R117, -R96 ;  /* 0x8000006075607221 */ /* 0x000fe20000010000 */
[----:B------:R-:W-:Y:S01]  /*23a0*/  FFMA.FTZ R100, R116, R134, R137 ;  /* 0x0000008674647223 */ /* 0x000fe20000010089 */
[----:B------:R-:W-:Y:S01]  /*23b0*/  FADD.FTZ R97, R14, -R97 ;  /* 0x800000610e617221 */ /* 0x000fe20000010000 */
[----:B------:R-:W-:Y:S02]  /*23c0*/  HADD2.F32 R102, -RZ, R107.H1_H1 ;  /* 0x3000006bff667230 */ /* 0x000fe40000004100 */
[----:B------:R-:W-:Y:S01]  /*23d0*/  FFMA.FTZ R98, R121, R96, R18 ;  /* 0x0000006079627223 */ /* 0x000fe20000010012 */
[----:B------:R-:W-:Y:S01]  /*23e0*/  FADD.FTZ R96, R118, -R99 ;  /* 0x8000006376607221 */ /* 0x000fe20000010000 */
[----:B------:R-:W-:Y:S01]  /*23f0*/  FADD.FTZ R100, R15, -R100 ;  /* 0x800000640f647221 */ /* 0x000fe20000010000 */
[----:B------:R-:W-:-:S02]  /*2400*/  HADD2.F32 R107, -RZ, R105.H0_H0 ;  /* 0x20000069ff6b7230 */ /* 0x000fc40000004100 */
[----:B------:R-:W-:Y:S01]  /*2410*/  FMUL.FTZ R111, R98, R136 ;  /* 0x00000088626f7220 */ /* 0x000fe20000410000 */
[C---:B------:R-:W-:Y:S01]  /*2420*/  FFMA.FTZ R99, R121.reuse, R96, R19 ;  /* 0x0000006079637223 */ /* 0x040fe20000010013 */
[----:B------:R-:W-:Y:S01]  /*2430*/  FFMA.FTZ R96, R121, R97, R16 ;  /* 0x0000006179607223 */ /* 0x000fe20000010010 */
[--C-:B------:R-:W-:Y:S01]  /*2440*/  FFMA.FTZ R97, R9, R134, R137.reuse ;  /* 0x0000008609617223 */ /* 0x100fe20000010089 */
[----:B------:R-:W-:Y:S01]  /*2450*/  FFMA.FTZ R34, R101, R111, R34 ;  /* 0x0000006f65227223 */ /* 0x000fe20000010022 */
[--C-:B------:R-:W-:Y:S02]  /*2460*/  HADD2.F32 R101, -RZ, R106.reuse.H0_H0 ;  /* 0x2000006aff657230 */ /* 0x100fe40000004100 */
[-C--:B------:R-:W-:Y:S01]  /*2470*/  FMUL.FTZ R109, R96, R136.reuse ;  /* 0x00000088606d7220 */ /* 0x080fe20000410000 */
[----:B------:R-:W-:Y:S01]  /*2480*/  FMUL.FTZ R140, R99, R136 ;  /* 0x00000088638c7220 */ /* 0x000fe20000410000 */
[----:B------:R-:W-:Y:S02]  /*2490*/  HADD2.F32 R106, -RZ, R106.H1_H1 ;  /* 0x3000006aff6a7230 */ /* 0x000fe40000004100 */
[----:B------:R-:W-:Y:S01]  /*24a0*/  FFMA.FTZ R138, R101, R109, R32 ;  /* 0x0000006d658a7223 */ /* 0x000fe20000010020 */
[----:B------:R-:W-:Y:S01]  /*24b0*/  FFMA.FTZ R32, R12, R134, R137 ;  /* 0x000000860c207223 */ /* 0x000fe20000010089 */
[----:B------:R-:W-:Y:S01]  /*24c0*/  FADD.FTZ R101, R10, -R97 ;  /* 0x800000610a657221 */ /* 0x000fe20000010000 */
[----:B------:R-:W-:Y:S01]  /*24d0*/  FFMA.FTZ R97, R121, R100, R17 ;  /* 0x0000006479617223 */ /* 0x000fe20000010011 */
[----:B------:R-:W-:Y:S01]  /*24e0*/  FFMA.FTZ R35, R102, R140, R35 ;  /* 0x0000008c66237223 */ /* 0x000fe20000010023 */
[----:B------:R-:W-:Y:S01]  /*24f0*/  FADD.FTZ R32, R11, -R32 ;  /* 0x800000200b207221 */ /* 0x000fe20000010000 */
[----:B------:R-:W-:Y:S01]  /*2500*/  FFMA.FTZ R102, R121, R101, R22 ;  /* 0x0000006579667223 */ /* 0x000fe20000010016 */
[----:B------:R-:W-:Y:S01]  /*2510*/  FMUL.FTZ R108, R97, R136 ;  /* 0x00000088616c7220 */ /* 0x000fe20000410000 */
[----:B------:R-:W-:-:S02]  /*2520*/  HADD2.F32 R100, -RZ, R75.H0_H0 ;  /* 0x2000004bff647230 */ /* 0x000fc40000004100 */
[----:B------:R-:W-:Y:S01]  /*2530*/  FFMA.FTZ R103, R121, R32, R23 ;  /* 0x0000002079677223 */ /* 0x000fe20000010017 */
[----:B------:R-:W-:Y:S02]  /*2540*/  HADD2.F32 R32, -RZ, R105.H1_H1 ;  /* 0x30000069ff207230 */ /* 0x000fe40000004100 */
[----:B------:R-:W-:Y:S01]  /*2550*/  FFMA.FTZ R139, R106, R108, R33 ;  /* 0x0000006c6a8b7223 */ /* 0x000fe20000010021 */
[----:B------:R-:W-:Y:S02]  /*2560*/  HADD2.F32 R33, -RZ, R75.H1_H1 ;  /* 0x3000004bff217230 */ /* 0x000fe40000004100 */
[-C--:B------:R-:W-:Y:S01]  /*2570*/  FMUL.FTZ R101, R102, R136.reuse ;  /* 0x0000008866657220 */ /* 0x080fe20000410000 */
[----:B------:R-:W-:Y:S01]  /*2580*/  FMUL.FTZ R110, R103, R136 ;  /* 0x00000088676e7220 */ /* 0x000fe20000410000 */
[----:B------:R-:W-:Y:S01]  /*2590*/  FMUL.FTZ R141, R100, R111 ;  /* 0x0000006f648d7220 */ /* 0x000fe20000410000 */
[----:B------:R-:W-:Y:S02]  /*25a0*/  HADD2.F32 R100, -RZ, R73.H0_H0 ;  /* 0x20000049ff647230 */ /* 0x000fe40000004100 */
[----:B------:R-:W-:Y:S01]  /*25b0*/  FMUL.FTZ R142, R33, R140 ;  /* 0x0000008c218e7220 */ /* 0x000fe20000410000 */
[----:B------:R-:W-:Y:S01]  /*25c0*/  FFMA.FTZ R38, R107, R101, R38 ;  /* 0x000000656b267223 */ /* 0x000fe20000010026 */
[----:B------:R-:W-:Y:S01]  /*25d0*/  FFMA.FTZ R39, R32, R110, R39 ;  /* 0x0000006e20277223 */ /* 0x000fe20000010027 */
[----:B------:R-:W-:Y:S01]  /*25e0*/  FFMA.FTZ R33, R135, R134, R137 ;  /* 0x0000008687217223 */ /* 0x000fe20000010089 */
[----:B------:R-:W-:-:S02]  /*25f0*/  HADD2.F32 R107, -RZ, R74.H1_H1 ;  /* 0x3000004aff6b7230 */ /* 0x000fc40000004100 */
[----:B------:R-:W-:Y:S01]  /*2600*/  FFMA.FTZ R32, R8, R134, R137 ;  /* 0x0000008608207223 */ /* 0x000fe20000010089 */
[--C-:B------:R-:W-:Y:S02]  /*2610*/  HADD2.F32 R105, -RZ, R104.reuse.H0_H0 ;  /* 0x20000068ff697230 */ /* 0x100fe40000004100 */
[----:B------:R-:W-:Y:S01]  /*2620*/  FADD.FTZ R33, R6, -R33 ;  /* 0x8000002106217221 */ /* 0x000fe20000010000 */
[----:B------:R-:W-:Y:S02]  /*2630*/  HADD2.F32 R106, -RZ, R104.H1_H1 ;  /* 0x30000068ff6a7230 */ /* 0x000fe40000004100 */
[----:B------:R-:W-:Y:S01]  /*2640*/  FADD.FTZ R32, R7, -R32 ;  /* 0x8000002007207221 */ /* 0x000fe20000010000 */
[----:B------:R-:W-:Y:S02]  /*2650*/  HADD2.F32 R104, -RZ, R74.H0_H0 ;  /* 0x2000004aff687230 */ /* 0x000fe40000004100 */
[----:B------:R-:W-:Y:S01]  /*2660*/  FMUL.FTZ R140, R107, R108 ;  /* 0x0000006c6b8c7220 */ /* 0x000fe20000410000 */
[----:B------:R-:W-:Y:S01]  /*2670*/  FMUL.FTZ R108, R100, R101 ;  /* 0x00000065646c7220 */ /* 0x000fe20000410000 */
[C---:B------:R-:W-:Y:S01]  /*2680*/  FFMA.FTZ R100, R121.reuse, R33, R20 ;  /* 0x0000002179647223 */ /* 0x040fe20000010014 */
[----:B------:R-:W-:Y:S01]  /*2690*/  FFMA.FTZ R101, R121, R32, R21 ;  /* 0x0000002079657223 */ /* 0x000fe20000010015 */
[----:B------:R-:W-:Y:S01]  /*26a0*/  FMUL.FTZ R111, R104, R109 ;  /* 0x0000006d686f7220 */ /* 0x000fe20000410000 */
[----:B------:R-:W-:-:S02]  /*26b0*/  HADD2.F32 R32, -RZ, R72.H0_H0 ;  /* 0x20000048ff207230 */ /* 0x000fc40000004100 */
[-C--:B------:R-:W-:Y:S01]  /*26c0*/  FMUL.FTZ R33, R100, R136.reuse ;  /* 0x0000008864217220 */ /* 0x080fe20000410000 */
        /* <DEDUP_REMOVED lines=11> */
[----:B------:R-:W-:-:S07]  /*2780*/  F2FP.F16.F32.PACK_AB R104, R33, R32 ;  /* 0x000000202168723e */ /* 0x000fce00000000ff */
.L_x_4765:
        /* <DEDUP_REMOVED lines=10> */
[----:B------:R0:W-:Y:S04]  /*2830*/  @P1 STG.E.128 desc[UR10][R108.64+0x10], R96 ;  /* 0x000010606c001986 */ /* 0x0001e8000c101d0a */
[----:B------:R0:W-:Y:S02]  /*2840*/  STG.E.128 desc[UR10][R110.64], R104 ;  /* 0x000000686e007986 */ /* 0x0001e4000c101d0a */
.L_x_4762:
[----:B------:R-:W-:Y:S05]  /*2850*/  BSYNC.RECONVERGENT B0 ;  /* 0x0000000000007941 */ /* 0x000fea0003800200 */
.L_x_4761:
        /* <DEDUP_REMOVED lines=19> */
[----:B-----5:R-:W-:Y:S02]  /*2990*/  HADD2.F32 R96, -RZ, R104.H0_H0 ;  /* 0x20000068ff607230 */ /* 0x020fe40000004100 */
[C---:B------:R-:W-:Y:S01]  /*29a0*/  FFMA.FTZ R100, R121.reuse, R97, R88 ;  /* 0x0000006179647223 */ /* 0x040fe20000010058 */
[C---:B------:R-:W-:Y:S01]  /*29b0*/  FFMA.FTZ R102, R121.reuse, R103, R90 ;  /* 0x0000006779667223 */ /* 0x040fe2000001005a */
[----:B------:R-:W-:Y:S01]  /*29c0*/  FFMA.FTZ R110, R128, R134, R137 ;  /* 0x00000086806e7223 */ /* 0x000fe20000010089 */
[----:B------:R-:W-:Y:S01]  /*29d0*/  FFMA.FTZ R101, R121, R98, R89 ;  /* 0x0000006279657223 */ /* 0x000fe20000010059 */
[----:B------:R-:W-:Y:S01]  /*29e0*/  FMUL.FTZ R109, R100, R136 ;  /* 0x00000088646d7220 */ /* 0x000fe20000410000 */
[----:B------:R-:W-:Y:S01]  /*29f0*/  FFMA.FTZ R141, R131, R134, R137 ;  /* 0x00000086838d7223 */ /* 0x000fe20000010089 */
[----:B------:R-:W-:Y:S01]  /*2a00*/  FADD.FTZ R139, R126, -R139 ;  /* 0x8000008b7e8b7221 */ /* 0x000fe20000010000 */
[----:B------:R-:W-:-:S02]  /*2a10*/  HADD2.F32 R97, -RZ, R105.H0_H0 ;  /* 0x20000069ff617230 */ /* 0x000fc40000004100 */
[-C--:B------:R-:W-:Y:S01]  /*2a20*/  FMUL.FTZ R111, R102, R136.reuse ;  /* 0x00000088666f7220 */ /* 0x080fe20000410000 */
[----:B------:R-:W-:Y:S02]  /*2a30*/  HADD2.F32 R99, -RZ, R104.H1_H1 ;  /* 0x30000068ff637230 */ /* 0x000fe40000004100 */
[----:B------:R-:W-:Y:S01]  /*2a40*/  FMUL.FTZ R104, R101, R136 ;  /* 0x0000008865687220 */ /* 0x000fe20000410000 */
[----:B------:R-:W-:Y:S01]  /*2a50*/  FFMA.FTZ R28, R109, R96, R28 ;  /* 0x000000606d1c7223 */ /* 0x000fe2000001001c */
[----:B------:R-:W-:Y:S01]  /*2a60*/  FADD.FTZ R110, R129, -R110 ;  /* 0x8000006e816e7221 */ /* 0x000fe20000010000 */
[----:B------:R-:W-:Y:S01]  /*2a70*/  FADD.FTZ R141, R130, -R141 ;  /* 0x8000008d828d7221 */ /* 0x000fe20000010000 */
[----:B------:R-:W-:Y:S01]  /*2a80*/  FFMA.FTZ R96, R121, R139, R92 ;  /* 0x0000008b79607223 */ /* 0x000fe2000001005c */
[-CC-:B------:R-:W-:Y:S01]  /*2a90*/  FFMA.FTZ R108, R124, R134.reuse, R137.reuse ;  /* 0x000000867c6c7223 */ /* 0x180fe20000010089 */
[----:B------:R-:W-:Y:S01]  /*2aa0*/  FFMA.FTZ R140, R132, R134, R137 ;  /* 0x00000086848c7223 */ /* 0x000fe20000010089 */
[----:B------:R-:W-:Y:S01]  /*2ab0*/  FFMA.FTZ R30, R111, R97, R30 ;  /* 0x000000616f1e7223 */ /* 0x000fe2000001001e */
[----:B------:R-:W-:Y:S01]  /*2ac0*/  FFMA.FTZ R29, R104, R99, R29 ;  /* 0x00000063681d7223 */ /* 0x000fe2000001001d */
[----:B------:R-:W-:-:S02]  /*2ad0*/  HADD2.F32 R134, -RZ, R106.H0_H0 ;  /* 0x2000006aff867230 */ /* 0x000fc40000004100 */
[C---:B------:R-:W-:Y:S01]  /*2ae0*/  FFMA.FTZ R97, R121.reuse, R110, R93 ;  /* 0x0000006e79617223 */ /* 0x040fe2000001005d */
[----:B------:R-:W-:Y:S01]  /*2af0*/  FFMA.FTZ R98, R121, R141, R94 ;  /* 0x0000008d79627223 */ /* 0x000fe2000001005e */
[-C--:B------:R-:W-:Y:S01]  /*2b00*/  FMUL.FTZ R99, R96, R136.reuse ;  /* 0x0000008860637220 */ /* 0x080fe20000410000 */
[----:B------:R-:W-:Y:S02]  /*2b10*/  HADD2.F32 R137, -RZ, R106.H1_H1 ;  /* 0x3000006aff897230 */ /* 0x000fe40000004100 */
[-C--:B------:R-:W-:Y:S01]  /*2b20*/  FMUL.FTZ R106, R97, R136.reuse ;  /* 0x00000088616a7220 */ /* 0x080fe20000410000 */
[----:B------:R-:W-:Y:S02]  /*2b30*/  HADD2.F32 R138, -RZ, R107.H0_H0 ;  /* 0x2000006bff8a7230 */ /* 0x000fe40000004100 */
[----:B------:R-:W-:Y:S01]  /*2b40*/  FMUL.FTZ R139, R98, R136 ;  /* 0x00000088628b7220 */ /* 0x000fe20000410000 */
[----:B------:R-:W-:Y:S01]  /*2b50*/  FFMA.FTZ R134, R99, R134, R24 ;  /* 0x0000008663867223 */ /* 0x000fe20000010018 */
[----:B------:R-:W-:-:S02]  /*2b60*/  HADD2.F32 R110, -RZ, R83.H0_H0 ;  /* 0x20000053ff6e7230 */ /* 0x000fc40000004100 */
[----:B------:R-:W-:Y:S01]  /*2b70*/  FADD.FTZ R108, R125, -R108 ;  /* 0x8000006c7d6c7221 */ /* 0x000fe20000010000 */
[--C-:B------:R-:W-:Y:S02]  /*2b80*/  HADD2.F32 R24, -RZ, R82.reuse.H0_H0 ;  /* 0x20000052ff187230 */ /* 0x100fe40000004100 */
[----:B------:R-:W-:Y:S01]  /*2b90*/  FFMA.FTZ R137, R106, R137, R25 ;  /* 0x000000896a897223 */ /* 0x000fe20000010019 */
[----:B------:R-:W-:Y:S01]  /*2ba0*/  FADD.FTZ R140, R133, -R140 ;  /* 0x8000008c858c7221 */ /* 0x000fe20000010000 */
[C---:B------:R-:W-:Y:S01]  /*2bb0*/  FFMA.FTZ R26, R139.reuse, R138, R26 ;  /* 0x0000008a8b1a7223 */ /* 0x040fe2000001001a */
[----:B------:R-:W-:Y:S02]  /*2bc0*/  HADD2.F32 R25, -RZ, R82.H1_H1 ;  /* 0x30000052ff197230 */ /* 0x000fe40000004100 */
[----:B------:R-:W-:Y:S01]  /*2bd0*/  FMUL.FTZ R138, R139, R110 ;  /* 0x0000006e8b8a7220 */ /* 0x000fe20000410000 */
[----:B------:R-:W-:Y:S01]  /*2be0*/  FFMA.FTZ R103, R121, R108, R91 ;  /* 0x0000006c79677223 */ /* 0x000fe2000001005b */
[----:B------:R-:W-:Y:S01]  /*2bf0*/  FMUL.FTZ R110, R99, R24 ;  /* 0x00000018636e7220 */ /* 0x000fe20000410000 */
[----:B------:R-:W-:Y:S01]  /*2c00*/  FFMA.FTZ R99, R121, R140, R95 ;  /* 0x0000008c79637223 */ /* 0x000fe2000001005f */
[----:B------:R-:W-:-:S02]  /*2c10*/  HADD2.F32 R105, -RZ, R105.H1_H1 ;  /* 0x30000069ff697230 */ /* 0x000fc40000004100 */
[----:B------:R-:W-:Y:S01]  /*2c20*/  FMUL.FTZ R139, R106, R25 ;  /* 0x000000196a8b7220 */ /* 0x000fe20000410000 */
[----:B------:R-:W-:Y:S02]  /*2c30*/  HADD2.F32 R141, -RZ, R107.H1_H1 ;  /* 0x3000006bff8d7230 */ /* 0x000fe40000004100 */
[-C--:B------:R-:W-:Y:S01]  /*2c40*/  FMUL.FTZ R108, R103, R136.reuse ;  /* 0x00000088676c7220 */ /* 0x080fe20000410000 */
[----:B------:R-:W-:Y:S02]  /*2c50*/  HADD2.F32 R121, -RZ, R83.H1_H1 ;  /* 0x30000053ff797230 */ /* 0x000fe40000004100 */
[----:B------:R-:W-:Y:S01]  /*2c60*/  FMUL.FTZ R136, R99, R136 ;  /* 0x0000008863887220 */ /* 0x000fe20000410000 */
[--C-:B------:R-:W-:Y:S02]  /*2c70*/  HADD2.F32 R106, -RZ, R81.reuse.H0_H0 ;  /* 0x20000051ff6a7230 */ /* 0x100fe40000004100 */
[----:B------:R-:W-:Y:S01]  /*2c80*/  FFMA.FTZ R31, R108, R105, R31 ;  /* 0x000000696c1f7223 */ /* 0x000fe2000001001f */
[----:B------:R-:W-:-:S02]  /*2c90*/  HADD2.F32 R107, -RZ, R81.H1_H1 ;  /* 0x30000051ff6b7230 */ /* 0x000fc40000004100 */
[----:B------:R-:W-:Y:S01]  /*2ca0*/  FMUL.FTZ R121, R136, R121 ;  /* 0x0000007988797220 */ /* 0x000fe20000410000 */
[--C-:B------:R-:W-:Y:S02]  /*2cb0*/  HADD2.F32 R24, -RZ, R80.reuse.H0_H0 ;  /* 0x20000050ff187230 */ /* 0x100fe40000004100 */
[----:B------:R-:W-:Y:S01]  /*2cc0*/  FMUL.FTZ R105, R111, R106 ;  /* 0x0000006a6f697220 */ /* 0x000fe20000410000 */
[----:B------:R-:W-:Y:S02]  /*2cd0*/  HADD2.F32 R25, -RZ, R80.H1_H1 ;  /* 0x30000050ff197230 */ /* 0x000fe40000004100 */
[----:B------:R-:W-:Y:S01]  /*2ce0*/  FMUL.FTZ R108, R108, R107 ;  /* 0x0000006b6c6c7220 */ /* 0x000fe20000410000 */
[----:B------:R-:W-:Y:S01]  /*2cf0*/  FFMA.FTZ R27, R136, R141, R27 ;  /* 0x0000008d881b7223 */ /* 0x000fe2000001001b */
[----:B------:R-:W-:Y:S01]  /*2d00*/  FMUL.FTZ R24, R109, R24 ;  /* 0x000000186d187220 */ /* 0x000fe20000410000 */
[----:B------:R-:W-:Y:S01]  /*2d10*/  F2FP.F16.F32.PACK_AB R107, R121, R138 ;  /* 0x0000008a796b723e */ /* 0x000fe200000000ff */
[----:B------:R-:W-:Y:S01]  /*2d20*/  FMUL.FTZ R25, R104, R25 ;  /* 0x0000001968197220 */ /* 0x000fe20000410000 */
[----:B------:R-:W-:-:S02]  /*2d30*/  F2FP.F16.F32.PACK_AB R106, R139, R110 ;  /* 0x0000006e8b6a723e */ /* 0x000fc400000000ff */
[----:B------:R-:W-:Y:S02]  /*2d40*/  F2FP.F16.F32.PACK_AB R105, R108, R105 ;  /* 0x000000696c69723e */ /* 0x000fe400000000ff */
[----:B------:R-:W-:Y:S01]  /*2d50*/  F2FP.F16.F32.PACK_AB R104, R25, R24 ;  /* 0x000000181968723e */ /* 0x000fe200000000ff */
[----:B------:R-:W-:Y:S06]  /*2d60*/  BRA `(.L_x_4771) ;  /* 0x0000000c00487947 */ /* 0x000fec0003800000 */
.L_x_4770:
[-CC-:B------:R-:W-:Y:S01]  /*2d70*/  FFMA.FTZ R109, R131, R134.reuse, R137.reuse ;  /* 0x00000086836d7223 */ /* 0x180fe20000010089 */
[-CC-:B------:R-:W-:Y:S01]  /*2d80*/  FFMA.FTZ R139, R113, R134.reuse, R137.reuse ;  /* 0x00000086718b7223 */ /* 0x180fe20000010089 */
[-CC-:B------:R-:W-:Y:S01]  /*2d90*/  FFMA.FTZ R138, R114, R134.reuse, R137.reuse ;  /* 0x00000086728a7223 */ /* 0x180fe20000010089 */
[-C--:B------:R-:W-:Y:S01]  /*2da0*/  FFMA.FTZ R141, R123, R134.reuse, R137 ;  /* 0x000000867b8d7223 */ /* 0x080fe20000010089 */
[----:B------:R-:W-:Y:S01]  /*2db0*/  FADD.FTZ R109, R130, -R109 ;  /* 0x8000006d826d7221 */ /* 0x000fe20000010000 */
[-CC-:B------:R-:W-:Y:S01]  /*2dc0*/  FFMA.FTZ R140, R124, R134.reuse, R137.reuse ;  /* 0x000000867c8c7223 */ /* 0x180fe20000010089 */
[-CC-:B------:R-:W-:Y:S01]  /*2dd0*/  FFMA.FTZ R143, R127, R134.reuse, R137.reuse ;  /* 0x000000867f8f7223 */ /* 0x180fe20000010089 */
[-C--:B------:R-:W-:Y:S01]  /*2de0*/  FFMA.FTZ R142, R128, R134.reuse, R137 ;  /* 0x00000086808e7223 */ /* 0x080fe20000010089 */
[----:B------:R-:W-:Y:S01]  /*2df0*/  FADD.FTZ R139, R112, -R139 ;  /* 0x8000008b708b7221 */ /* 0x000fe20000010000 */
[----:B------:R-:W-:Y:S01]  /*2e00*/  FFMA.FTZ R134, R132, R134, R137 ;  /* 0x0000008684867223 */ /* 0x000fe20000010089 */
[----:B------:R-:W-:Y:S01]  /*2e10*/  FADD.FTZ R138, R115, -R138 ;  /* 0x8000008a738a7221 */ /* 0x000fe20000010000 */
[----:B-----5:R-:W-:-:S02]  /*2e20*/  HADD2.F32 R137, -RZ, R104.H0_H0 ;  /* 0x20000068ff897230 */ /* 0x020fc40000004100 */
[----:B------:R-:W-:Y:S01]  /*2e30*/  FFMA.FTZ R109, R121, R109, R94 ;  /* 0x0000006d796d7223 */ /* 0x000fe2000001005e */
[----:B------:R-:W-:Y:S02]  /*2e40*/  HADD2.F32 R110, -RZ, R104.H1_H1 ;  /* 0x30000068ff6e7230 */ /* 0x000fe40000004100 */
[----:B------:R-:W-:Y:S01]  /*2e50*/  FADD.FTZ R141, R122, -R141 ;  /* 0x8000008d7a8d7221 */ /* 0x000fe20000010000 */
[--C-:B------:R-:W-:Y:S02]  /*2e60*/  HADD2.F32 R108, -RZ, R107.reuse.H0_H0 ;  /* 0x2000006bff6c7230 */ /* 0x100fe40000004100 */
[----:B------:R-:W-:Y:S01]  /*2e70*/  FMUL.FTZ R109, R109, R136 ;  /* 0x000000886d6d7220 */ /* 0x000fe20000410000 */
[----:B------:R-:W-:Y:S02]  /*2e80*/  HADD2.F32 R104, -RZ, R107.H1_H1 ;  /* 0x3000006bff687230 */ /* 0x000fe40000004100 */
[C---:B------:R-:W-:Y:S01]  /*2e90*/  FFMA.FTZ R107, R121.reuse, R139, R88 ;  /* 0x0000008b796b7223 */ /* 0x040fe20000010058 */
[----:B------:R-:W-:Y:S01]  /*2ea0*/  FFMA.FTZ R139, R121, R138, R89 ;  /* 0x0000008a798b7223 */ /* 0x000fe20000010059 */
[----:B------:R-:W-:Y:S01]  /*2eb0*/  FADD.FTZ R140, R125, -R140 ;  /* 0x8000008c7d8c7221 */ /* 0x000fe20000010000 */
[----:B------:R-:W-:Y:S01]  /*2ec0*/  FADD.FTZ R145, R126, -R143 ;  /* 0x8000008f7e917221 */ /* 0x000fe20000010000 */
[----:B------:R-:W-:Y:S01]  /*2ed0*/  FADD.FTZ R142, R129, -R142 ;  /* 0x8000008e818e7221 */ /* 0x000fe20000010000 */
[----:B------:R-:W-:Y:S01]  /*2ee0*/  FMUL.FTZ R138, R139, R136 ;  /* 0x000000888b8a7220 */ /* 0x000fe20000410000 */
[----:B------:R-:W-:Y:S01]  /*2ef0*/  FFMA.FTZ R26, R109, R108, R26 ;  /* 0x0000006c6d1a7223 */ /* 0x000fe2000001001a */
[----:B------:R-:W-:Y:S01]  /*2f00*/  FADD.FTZ R134, R133, -R134 ;  /* 0x8000008685867221 */ /* 0x000fe20000010000 */
[C---:B------:R-:W-:Y:S01]  /*2f10*/  FFMA.FTZ R141, R121.reuse, R141, R90 ;  /* 0x0000008d798d7223 */ /* 0x040fe2000001005a */
[C---:B------:R-:W-:Y:S01]  /*2f20*/  FFMA.FTZ R143, R121.reuse, R140, R91 ;  /* 0x0000008c798f7223 */ /* 0x040fe2000001005b */
[C---:B------:R-:W-:Y:S01]  /*2f30*/  FFMA.FTZ R145, R121.reuse, R145, R92 ;  /* 0x0000009179917223 */ /* 0x040fe2000001005c */
[----:B------:R-:W-:Y:S01]  /*2f40*/  FFMA.FTZ R147, R121, R142, R93 ;  /* 0x0000008e79937223 */ /* 0x000fe2000001005d */
[----:B------:R-:W-:-:S02]  /*2f50*/  HADD2.F32 R111, -RZ, R105.H0_H0 ;  /* 0x20000069ff6f7230 */ /* 0x000fc40000004100 */
[----:B------:R-:W-:Y:S01]  /*2f60*/  FFMA.FTZ R29, R138, R110, R29 ;  /* 0x0000006e8a1d7223 */ /* 0x000fe2000001001d */
[----:B------:R-:W-:Y:S02]  /*2f70*/  HADD2.F32 R108, -RZ, R105.H1_H1 ;  /* 0x30000069ff6c7230 */ /* 0x000fe40000004100 */
[----:B------:R-:W-:Y:S01]  /*2f80*/  FMUL.FTZ R107, R107, R136 ;  /* 0x000000886b6b7220 */ /* 0x000fe20000410000 */
[--C-:B------:R-:W-:Y:S02]  /*2f90*/  HADD2.F32 R105, -RZ, R106.reuse.H0_H0 ;  /* 0x2000006aff697230 */ /* 0x100fe40000004100 */
[----:B------:R-:W-:Y:S01]  /*2fa0*/  FFMA.FTZ R121, R121, R134, R95 ;  /* 0x0000008679797223 */ /* 0x000fe2000001005f */
[----:B------:R-:W-:Y:S02]  /*2fb0*/  HADD2.F32 R106, -RZ, R106.H1_H1 ;  /* 0x3000006aff6a7230 */ /* 0x000fe40000004100 */
[----:B------:R-:W-:Y:S01]  /*2fc0*/  FMUL.FTZ R141, R141, R136 ;  /* 0x000000888d8d7220 */ /* 0x000fe20000410000 */
[----:B------:R-:W-:-:S02]  /*2fd0*/  HADD2.F32 R110, -RZ, R83.H0_H0 ;  /* 0x20000053ff6e7230 */ /* 0x000fc40000004100 */
[-C--:B------:R-:W-:Y:S01]  /*2fe0*/  FMUL.FTZ R140, R143, R136.reuse ;  /* 0x000000888f8c7220 */ /* 0x080fe20000410000 */
[-C--:B------:R-:W-:Y:S01]  /*2ff0*/  FMUL.FTZ R145, R145, R136.reuse ;  /* 0x0000008891917220 */ /* 0x080fe20000410000 */
[-C--:B------:R-:W-:Y:S01]  /*3000*/  FMUL.FTZ R142, R147, R136.reuse ;  /* 0x00000088938e7220 */ /* 0x080fe20000410000 */
[----:B------:R-:W-:Y:S01]  /*3010*/  FFMA.FTZ R28, R107, R137, R28 ;  /* 0x000000896b1c7223 */ /* 0x000fe2000001001c */
[----:B------:R-:W-:Y:S01]  /*3020*/  FMUL.FTZ R136, R121, R136 ;  /* 0x0000008879887220 */ /* 0x000fe20000410000 */
[----:B------:R-:W-:Y:S01]  /*3030*/  FFMA.FTZ R30, R141, R111, R30 ;  /* 0x0000006f8d1e7223 */ /* 0x000fe2000001001e */
[----:B------:R-:W-:Y:S01]  /*3040*/  FFMA.FTZ R31, R140, R108, R31 ;  /* 0x0000006c8c1f7223 */ /* 0x000fe2000001001f */
[----:B------:R-:W-:Y:S01]  /*3050*/  FFMA.FTZ R134, R145, R105, R24 ;  /* 0x0000006991867223 */ /* 0x000fe20000010018 */
[----:B------:R-:W-:Y:S01]  /*3060*/  FFMA.FTZ R137, R142, R106, R25 ;  /* 0x0000006a8e897223 */ /* 0x000fe20000010019 */
[----:B------:R-:W-:Y:S01]  /*3070*/  FMUL.FTZ R110, R109, R110 ;  /* 0x0000006e6d6e7220 */ /* 0x000fe20000410000 */
[----:B------:R-:W-:-:S02]  /*3080*/  HADD2.F32 R108, -RZ, R82.H0_H0 ;  /* 0x20000052ff6c7230 */ /* 0x000fc40000004100 */
[----:B------:R-:W-:Y:S01]  /*3090*/  FFMA.FTZ R27, R136, R104, R27 ;  /* 0x00000068881b7223 */ /* 0x000fe2000001001b */
[----:B------:R-:W-:Y:S02]  /*30a0*/  HADD2.F32 R111, -RZ, R82.H1_H1 ;  /* 0x30000052ff6f7230 */ /* 0x000fe40000004100 */
[----:B------:R-:W-:Y:S02]  /*30b0*/  HADD2.F32 R106, -RZ, R81.H0_H0 ;  /* 0x20000051ff6a7230 */ /* 0x000fe40000004100 */
[----:B------:R-:W-:Y:S01]  /*30c0*/  FMUL.FTZ R108, R145, R108 ;  /* 0x0000006c916c7220 */ /* 0x000fe20000410000 */
[----:B------:R-:W-:Y:S02]  /*30d0*/  HADD2.F32 R121, -RZ, R83.H1_H1 ;  /* 0x30000053ff797230 */ /* 0x000fe40000004100 */
[----:B------:R-:W-:Y:S01]  /*30e0*/  FMUL.FTZ R111, R142, R111 ;  /* 0x0000006f8e6f7220 */ /* 0x000fe20000410000 */
[----:B------:R-:W-:Y:S02]  /*30f0*/  HADD2.F32 R109, -RZ, R81.H1_H1 ;  /* 0x30000051ff6d7230 */ /* 0x000fe40000004100 */
[----:B------:R-:W-:Y:S01]  /*3100*/  FMUL.FTZ R105, R141, R106 ;  /* 0x0000006a8d697220 */ /* 0x000fe20000410000 */
[----:B------:R-:W-:-:S02]  /*3110*/  HADD2.F32 R24, -RZ, R80.H0_H0 ;  /* 0x20000050ff187230 */ /* 0x000fc40000004100 */
[----:B------:R-:W-:Y:S01]  /*3120*/  FMUL.FTZ R121, R136, R121 ;  /* 0x0000007988797220 */ /* 0x000fe20000410000 */
[----:B------:R-:W-:Y:S02]  /*3130*/  HADD2.F32 R25, -RZ, R80.H1_H1 ;  /* 0x30000050ff197230 */ /* 0x000fe40000004100 */
[----:B------:R-:W-:Y:S01]  /*3140*/  FMUL.FTZ R140, R140, R109 ;  /* 0x0000006d8c8c7220 */ /* 0x000fe20000410000 */
[----:B------:R-:W-:Y:S01]  /*3150*/  F2FP.F16.F32.PACK_AB R106, R111, R108 ;  /* 0x0000006c6f6a723e */ /* 0x000fe200000000ff */
[----:B------:R-:W-:Y:S01]  /*3160*/  FMUL.FTZ R24, R107, R24 ;  /* 0x000000186b187220 */ /* 0x000fe20000410000 */
[----:B------:R-:W-:Y:S01]  /*3170*/  F2FP.F16.F32.PACK_AB R107, R121, R110 ;  /* 0x0000006e796b723e */ /* 0x000fe200000000ff */
[----:B------:R-:W-:Y:S01]  /*3180*/  FMUL.FTZ R25, R138, R25 ;  /* 0x000000198a197220 */ /* 0x000fe20000410000 */
[----:B------:R-:W-:-:S04]  /*3190*/  F2FP.F16.F32.PACK_AB R105, R140, R105 ;  /* 0x000000698c69723e */ /* 0x000fc800000000ff */
[----:B------:R-:W-:Y:S01]  /*31a0*/  F2FP.F16.F32.PACK_AB R104, R25, R24 ;  /* 0x000000181968723e */ /* 0x000fe200000000ff */
[----:B------:R-:W-:Y:S06]  /*31b0*/  BRA `(.L_x_4771) ;  /* 0x0000000800347947 */ /* 0x000fec0003800000 */
.L_x_4769:
[----:B------:R-:W0:Y:S02]  /*31c0*/  LDC.64 R108, c[0x0][0x478] ;  /* 0x00011e00ff6c7b82 */ /* 0x000e240000000a00 */
[----:B0-----:R-:W-:-:S04]  /*31d0*/  ISETP.NE.U32.AND P1, PT, R108, RZ, PT ;  /* 0x000000ff6c00720c */ /* 0x001fc80003f25070 */
[----:B------:R-:W-:-:S13]  /*31e0*/  ISETP.NE.AND.EX P1, PT, R109, RZ, PT, P1 ;  /* 0x000000ff6d00720c */ /* 0x000fda0003f25310 */
        /* <DEDUP_REMOVED lines=9> */
[C---:B------:R-:W-:Y:S01]  /*3280*/  FMUL.FTZ R100, R121.reuse, R100 ;  /* 0x0000006479647220 */ /* 0x040fe20000410000 */
[C---:B------:R-:W-:Y:S01]  /*3290*/  FMUL.FTZ R101, R121.reuse, R96 ;  /* 0x0000006079657220 */ /* 0x040fe20000410000 */
[----:B------:R-:W-:Y:S01]  /*32a0*/  FMUL.FTZ R102, R121, R102 ;  /* 0x0000006679667220 */ /* 0x000fe20000410000 */
[----:B------:R-:W-:Y:S01]  /*32b0*/  FADD.FTZ R96, R126, -R103 ;  /* 0x800000677e607221 */ /* 0x000fe20000010000 */
[----:B-----5:R-:W-:-:S02]  /*32c0*/  HADD2.F32 R99, -RZ, R104.H0_H0 ;  /* 0x20000068ff637230 */ /* 0x020fc40000004100 */
[--C-:B------:R-:W-:Y:S01]  /*32d0*/  FFMA.FTZ R108, R124, R134, R137.reuse ;  /* 0x000000867c6c7223 */ /* 0x100fe20000010089 */
[----:B------:R-:W-:Y:S02]  /*32e0*/  HADD2.F32 R98, -RZ, R104.H1_H1 ;  /* 0x30000068ff627230 */ /* 0x000fe40000004100 */
[-C--:B------:R-:W-:Y:S01]  /*32f0*/  FMUL.FTZ R109, R100, R136.reuse ;  /* 0x00000088646d7220 */ /* 0x080fe20000410000 */
[----:B------:R-:W-:Y:S02]  /*3300*/  HADD2.F32 R97, -RZ, R105.H0_H0 ;  /* 0x20000069ff617230 */ /* 0x000fe40000004100 */
[-C--:B------:R-:W-:Y:S01]  /*3310*/  FMUL.FTZ R104, R101, R136.reuse ;  /* 0x0000008865687220 */ /* 0x080fe20000410000 */
[----:B------:R-:W-:Y:S01]  /*3320*/  FMUL.FTZ R111, R102, R136 ;  /* 0x00000088666f7220 */ /* 0x000fe20000410000 */
[----:B------:R-:W-:Y:S01]  /*3330*/  FMUL.FTZ R96, R121, R96 ;  /* 0x0000006079607220 */ /* 0x000fe20000410000 */
[-CC-:B------:R-:W-:Y:S01]  /*3340*/  FFMA.FTZ R139, R131, R134.reuse, R137.reuse ;  /* 0x00000086838b7223 */ /* 0x180fe20000010089 */
[----:B------:R-:W-:Y:S01]  /*3350*/  FADD.FTZ R138, R129, -R138 ;  /* 0x8000008a818a7221 */ /* 0x000fe20000010000 */
[----:B------:R-:W-:Y:S01]  /*3360*/  FFMA.FTZ R142, R132, R134, R137 ;  /* 0x00000086848e7223 */ /* 0x000fe20000010089 */
[----:B------:R-:W-:Y:S01]  /*3370*/  FFMA.FTZ R28, R99, R109, R28 ;  /* 0x0000006d631c7223 */ /* 0x000fe2000001001c */
[----:B------:R-:W-:-:S02]  /*3380*/  HADD2.F32 R137, -RZ, R106.H0_H0 ;  /* 0x2000006aff897230 */ /* 0x000fc40000004100 */
[----:B------:R-:W-:Y:S01]  /*3390*/  FADD.FTZ R108, R125, -R108 ;  /* 0x8000006c7d6c7221 */ /* 0x000fe20000010000 */
[----:B------:R-:W-:Y:S01]  /*33a0*/  FFMA.FTZ R29, R98, R104, R29 ;  /* 0x00000068621d7223 */ /* 0x000fe2000001001d */
[----:B------:R-:W-:Y:S01]  /*33b0*/  FFMA.FTZ R30, R97, R111, R30 ;  /* 0x0000006f611e7223 */ /* 0x000fe2000001001e */
[----:B------:R-:W-:Y:S01]  /*33c0*/  FMUL.FTZ R99, R96, R136 ;  /* 0x0000008860637220 */ /* 0x000fe20000410000 */
[----:B------:R-:W-:Y:S01]  /*33d0*/  FADD.FTZ R98, R130, -R139 ;  /* 0x8000008b82627221 */ /* 0x000fe20000010000 */
[C---:B------:R-:W-:Y:S01]  /*33e0*/  FMUL.FTZ R97, R121.reuse, R138 ;  /* 0x0000008a79617220 */ /* 0x040fe20000410000 */
[----:B------:R-:W-:Y:S01]  /*33f0*/  FMUL.FTZ R103, R121, R108 ;  /* 0x0000006c79677220 */ /* 0x000fe20000410000 */
[----:B------:R-:W-:Y:S02]  /*3400*/  HADD2.F32 R140, -RZ, R106.H1_H1 ;  /* 0x3000006aff8c7230 */ /* 0x000fe40000004100 */
[----:B------:R-:W-:Y:S01]  /*3410*/  FFMA.FTZ R134, R137, R99, R24 ;  /* 0x0000006389867223 */ /* 0x000fe20000010018 */
[----:B------:R-:W-:Y:S01]  /*3420*/  FMUL.FTZ R98, R121, R98 ;  /* 0x0000006279627220 */ /* 0x000fe20000410000 */
[----:B------:R-:W-:Y:S01]  /*3430*/  FMUL.FTZ R108, R97, R136 ;  /* 0x00000088616c7220 */ /* 0x000fe20000410000 */
[----:B------:R-:W-:-:S02]  /*3440*/  HADD2.F32 R24, -RZ, R82.H0_H0 ;  /* 0x20000052ff187230 */ /* 0x000fc40000004100 */
[-C--:B------:R-:W-:Y:S01]  /*3450*/  FMUL.FTZ R106, R103, R136.reuse ;  /* 0x00000088676a7220 */ /* 0x080fe20000410000 */
[----:B------:R-:W-:Y:S02]  /*3460*/  HADD2.F32 R110, -RZ, R105.H1_H1 ;  /* 0x30000069ff6e7230 */ /* 0x000fe40000004100 */
[----:B------:R-:W-:Y:S01]  /*3470*/  FADD.FTZ R142, R133, -R142 ;  /* 0x8000008e858e7221 */ /* 0x000fe20000010000 */
[----:B------:R-:W-:Y:S02]  /*3480*/  HADD2.F32 R141, -RZ, R107.H0_H0 ;  /* 0x2000006bff8d7230 */ /* 0x000fe40000004100 */
[----:B------:R-:W-:Y:S01]  /*3490*/  FMUL.FTZ R105, R98, R136 ;  /* 0x0000008862697220 */ /* 0x000fe20000410000 */
[----:B------:R-:W-:Y:S02]  /*34a0*/  HADD2.F32 R139, -RZ, R82.H1_H1 ;  /* 0x30000052ff8b7230 */ /* 0x000fe40000004100 */
[----:B------:R-:W-:Y:S01]  /*34b0*/  FFMA.FTZ R137, R140, R108, R25 ;  /* 0x0000006c8c897223 */ /* 0x000fe20000010019 */
[----:B------:R-:W-:Y:S01]  /*34c0*/  FMUL.FTZ R25, R24, R99 ;  /* 0x0000006318197220 */ /* 0x000fe20000410000 */
[----:B------:R-:W-:Y:S01]  /*34d0*/  FFMA.FTZ R31, R110, R106, R31 ;  /* 0x0000006a6e1f7223 */ /* 0x000fe2000001001f */
[----:B------:R-:W-:Y:S01]  /*34e0*/  FMUL.FTZ R99, R121, R142 ;  /* 0x0000008e79637220 */ /* 0x000fe20000410000 */
[----:B------:R-:W-:-:S02]  /*34f0*/  HADD2.F32 R110, -RZ, R83.H0_H0 ;  /* 0x20000053ff6e7230 */ /* 0x000fc40000004100 */
[----:B------:R-:W-:Y:S01]  /*3500*/  FFMA.FTZ R26, R141, R105, R26 ;  /* 0x000000698d1a7223 */ /* 0x000fe2000001001a */
[----:B------:R-:W-:Y:S01]  /*3510*/  FMUL.FTZ R108, R139, R108 ;  /* 0x0000006c8b6c7220 */ /* 0x000fe20000410000 */
[----:B------:R-:W-:Y:S02]  /*3520*/  HADD2.F32 R24, -RZ, R81.H0_H0 ;  /* 0x20000051ff187230 */ /* 0x000fe40000004100 */
[----:B------:R-:W-:Y:S01]  /*3530*/  FMUL.FTZ R136, R99, R136 ;  /* 0x0000008863887220 */ /* 0x000fe20000410000 */
[----:B------:R-:W-:Y:S02]  /*3540*/  HADD2.F32 R141, -RZ, R83.H1_H1 ;  /* 0x30000053ff8d7230 */ /* 0x000fe40000004100 */
[----:B------:R-:W-:Y:S02]  /*3550*/  HADD2.F32 R139, -RZ, R81.H1_H1 ;  /* 0x30000051ff8b7230 */ /* 0x000fe40000004100 */
[--C-:B------:R-:W-:Y:S02]  /*3560*/  HADD2.F32 R138, -RZ, R80.reuse.H0_H0 ;  /* 0x20000050ff8a7230 */ /* 0x100fe40000004100 */
[----:B------:R-:W-:-:S02]  /*3570*/  HADD2.F32 R121, -RZ, R80.H1_H1 ;  /* 0x30000050ff797230 */ /* 0x000fc40000004100 */
[----:B------:R-:W-:Y:S02]  /*3580*/  HADD2.F32 R140, -RZ, R107.H1_H1 ;  /* 0x3000006bff8c7230 */ /* 0x000fe40000004100 */
[----:B------:R-:W-:Y:S01]  /*3590*/  FMUL.FTZ R107, R110, R105 ;  /* 0x000000696e6b7220 */ /* 0x000fe20000410000 */
[----:B------:R-:W-:Y:S01]  /*35a0*/  FMUL.FTZ R105, R24, R111 ;  /* 0x0000006f18697220 */ /* 0x000fe20000410000 */
[----:B------:R-:W-:Y:S01]  /*35b0*/  FMUL.FTZ R110, R141, R136 ;  /* 0x000000888d6e7220 */ /* 0x000fe20000410000 */
[----:B------:R-:W-:Y:S01]  /*35c0*/  FMUL.FTZ R24, R139, R106 ;  /* 0x0000006a8b187220 */ /* 0x000fe20000410000 */
[----:B------:R-:W-:Y:S01]  /*35d0*/  FMUL.FTZ R109, R138, R109 ;  /* 0x0000006d8a6d7220 */ /* 0x000fe20000410000 */
[----:B------:R-:W-:Y:S01]  /*35e0*/  FMUL.FTZ R104, R121, R104 ;  /* 0x0000006879687220 */ /* 0x000fe20000410000 */
[----:B------:R-:W-:Y:S01]  /*35f0*/  FFMA.FTZ R27, R140, R136, R27 ;  /* 0x000000888c1b7223 */ /* 0x000fe2000001001b */
[----:B------:R-:W-:Y:S02]  /*3600*/  F2FP.F16.F32.PACK_AB R107, R110, R107 ;  /* 0x0000006b6e6b723e */ /* 0x000fe400000000ff */
[----:B------:R-:W-:-:S02]  /*3610*/  F2FP.F16.F32.PACK_AB R106, R108, R25 ;  /* 0x000000196c6a723e */ /* 0x000fc400000000ff */
[----:B------:R-:W-:Y:S02]  /*3620*/  F2FP.F16.F32.PACK_AB R105, R24, R105 ;  /* 0x000000691869723e */ /* 0x000fe400000000ff */
[----:B------:R-:W-:Y:S01]  /*3630*/  F2FP.F16.F32.PACK_AB R104, R104, R109 ;  /* 0x0000006d6868723e */ /* 0x000fe200000000ff */
[----:B------:R-:W-:Y:S06]  /*3640*/  BRA `(.L_x_4771) ;  /* 0x0000000400107947 */ /* 0x000fec0003800000 */
.L_x_4772:
        /* <DEDUP_REMOVED lines=11> */
[----:B------:R-:W-:Y:S01]  /*3700*/  FMUL.FTZ R109, R121, R108 ;  /* 0x0000006c796d7220 */ /* 0x000fe20000410000 */
        /* <DEDUP_REMOVED lines=8> */
[----:B------:R-:W-:Y:S01]  /*3790*/  FMUL.FTZ R109, R109, R136 ;  /* 0x000000886d6d7220 */ /* 0x000fe20000410000 */
[--C-:B------:R-:W-:Y:S02]  /*37a0*/  HADD2.F32 R137, -RZ, R104.reuse.H0_H0 ;  /* 0x20000068ff897230 */ /* 0x100fe40000004100 */
[C---:B------:R-:W-:Y:S01]  /*37b0*/  FMUL.FTZ R141, R121.reuse, R140 ;  /* 0x0000008c798d7220 */ /* 0x040fe20000410000 */
[----:B------:R-:W-:Y:S02]  /*37c0*/  HADD2.F32 R110, -RZ, R104.H1_H1 ;  /* 0x30000068ff6e7230 */ /* 0x000fe40000004100 */
[C---:B------:R-:W-:Y:S01]  /*37d0*/  FMUL.FTZ R145, R121.reuse, R144 ;  /* 0x0000009079917220 */ /* 0x040fe20000410000 */
[----:B------:R-:W-:Y:S02]  /*37e0*/  HADD2.F32 R104, -RZ, R107.H1_H1 ;  /* 0x3000006bff687230 */ /* 0x000fe40000004100 */
[----:B------:R-:W-:Y:S01]  /*37f0*/  FMUL.FTZ R107, R121, R134 ;  /* 0x00000086796b7220 */ /* 0x000fe20000410000 */
[----:B------:R-:W-:-:S02]  /*3800*/  HADD2.F32 R108, -RZ, R105.H1_H1 ;  /* 0x30000069ff6c7230 */ /* 0x000fc40000004100 */
[C---:B------:R-:W-:Y:S01]  /*3810*/  FMUL.FTZ R147, R121.reuse, R146 ;  /* 0x0000009279937220 */ /* 0x040fe20000410000 */
[----:B------:R-:W-:Y:S01]  /*3820*/  FMUL.FTZ R149, R121, R148 ;  /* 0x0000009479957220 */ /* 0x000fe20000410000 */
[-C--:B------:R-:W-:Y:S01]  /*3830*/  FMUL.FTZ R121, R139, R136.reuse ;  /* 0x000000888b797220 */ /* 0x080fe20000410000 */
[-C--:B------:R-:W-:Y:S01]  /*3840*/  FMUL.FTZ R143, R143, R136.reuse ;  /* 0x000000888f8f7220 */ /* 0x080fe20000410000 */
[----:B------:R-:W-:Y:S01]  /*3850*/  FFMA.FTZ R26, R111, R109, R26 ;  /* 0x0000006d6f1a7223 */ /* 0x000fe2000001001a */
[----:B------:R-:W-:Y:S02]  /*3860*/  HADD2.F32 R111, -RZ, R105.H0_H0 ;  /* 0x20000069ff6f7230 */ /* 0x000fe40000004100 */
[-C--:B------:R-:W-:Y:S01]  /*3870*/  FMUL.FTZ R107, R107, R136.reuse ;  /* 0x000000886b6b7220 */ /* 0x080fe20000410000 */
[-C--:B------:R-:W-:Y:S01]  /*3880*/  FMUL.FTZ R141, R141, R136.reuse ;  /* 0x000000888d8d7220 */ /* 0x080fe20000410000 */
[-C--:B------:R-:W-:Y:S01]  /*3890*/  FMUL.FTZ R145, R145, R136.reuse ;  /* 0x0000008891917220 */ /* 0x080fe20000410000 */
[-C--:B------:R-:W-:Y:S01]  /*38a0*/  FMUL.FTZ R147, R147, R136.reuse ;  /* 0x0000008893937220 */ /* 0x080fe20000410000 */
[----:B------:R-:W-:Y:S01]  /*38b0*/  FMUL.FTZ R149, R149, R136 ;  /* 0x0000008895957220 */ /* 0x000fe20000410000 */
[----:B------:R-:W-:-:S02]  /*38c0*/  HADD2.F32 R105, -RZ, R106.H0_H0 ;  /* 0x2000006aff697230 */ /* 0x000fc40000004100 */
[----:B------:R-:W-:Y:S01]  /*38d0*/  FFMA.FTZ R29, R110, R121, R29 ;  /* 0x000000796e1d7223 */ /* 0x000fe2000001001d */
[----:B------:R-:W-:Y:S01]  /*38e0*/  FFMA.FTZ R31, R108, R143, R31 ;  /* 0x0000008f6c1f7223 */ /* 0x000fe2000001001f */
[----:B------:R-:W-:Y:S02]  /*38f0*/  HADD2.F32 R136, -RZ, R83.H0_H0 ;  /* 0x20000053ff887230 */ /* 0x000fe40000004100 */
[----:B------:R-:W-:Y:S01]  /*3900*/  FFMA.FTZ R28, R137, R107, R28 ;  /* 0x0000006b891c7223 */ /* 0x000fe2000001001c */
[----:B------:R-:W-:Y:S02]  /*3910*/  HADD2.F32 R106, -RZ, R106.H1_H1 ;  /* 0x3000006aff6a7230 */ /* 0x000fe40000004100 */
[----:B------:R-:W-:Y:S01]  /*3920*/  FFMA.FTZ R134, R105, R145, R24 ;  /* 0x0000009169867223 */ /* 0x000fe20000010018 */
[--C-:B------:R-:W-:Y:S02]  /*3930*/  HADD2.F32 R108, -RZ, R82.reuse.H0_H0 ;  /* 0x20000052ff6c7230 */ /* 0x100fe40000004100 */
[----:B------:R-:W-:Y:S01]  /*3940*/  FMUL.FTZ R109, R136, R109 ;  /* 0x0000006d886d7220 */ /* 0x000fe20000410000 */
[----:B------:R-:W-:-:S02]  /*3950*/  HADD2.F32 R110, -RZ, R82.H1_H1 ;  /* 0x30000052ff6e7230 */ /* 0x000fc40000004100 */
[----:B------:R-:W-:Y:S01]  /*3960*/  FFMA.FTZ R137, R106, R147, R25 ;  /* 0x000000936a897223 */ /* 0x000fe20000010019 */
[----:B------:R-:W-:Y:S02]  /*3970*/  HADD2.F32 R138, -RZ, R83.H1_H1 ;  /* 0x30000053ff8a7230 */ /* 0x000fe40000004100 */
[----:B------:R-:W-:Y:S01]  /*3980*/  FMUL.FTZ R145, R108, R145 ;  /* 0x000000916c917220 */ /* 0x000fe20000410000 */
[--C-:B------:R-:W-:Y:S02]  /*3990*/  HADD2.F32 R108, -RZ, R81.reuse.H0_H0 ;  /* 0x20000051ff6c7230 */ /* 0x100fe40000004100 */
[----:B------:R-:W-:Y:S01]  /*39a0*/  FMUL.FTZ R136, R110, R147 ;  /* 0x000000936e887220 */ /* 0x000fe20000410000 */
[----:B------:R-:W-:Y:S02]  /*39b0*/  HADD2.F32 R110, -RZ, R81.H1_H1 ;  /* 0x30000051ff6e7230 */ /* 0x000fe40000004100 */
[----:B------:R-:W-:Y:S01]  /*39c0*/  FMUL.FTZ R138, R138, R149 ;  /* 0x000000958a8a7220 */ /* 0x000fe20000410000 */
[----:B------:R-:W-:-:S02]  /*39d0*/  HADD2.F32 R24, -RZ, R80.H0_H0 ;  /* 0x20000050ff187230 */ /* 0x000fc40000004100 */
[----:B------:R-:W-:Y:S01]  /*39e0*/  FMUL.FTZ R105, R108, R141 ;  /* 0x0000008d6c697220 */ /* 0x000fe20000410000 */
[----:B------:R-:W-:Y:S02]  /*39f0*/  HADD2.F32 R106, -RZ, R80.H1_H1 ;  /* 0x30000050ff6a7230 */ /* 0x000fe40000004100 */
[----:B------:R-:W-:Y:S01]  /*3a00*/  FMUL.FTZ R110, R110, R143 ;  /* 0x0000008f6e6e7220 */ /* 0x000fe20000410000 */
[----:B------:R-:W-:Y:S01]  /*3a10*/  FFMA.FTZ R27, R104, R149, R27 ;  /* 0x00000095681b7223 */ /* 0x000fe2000001001b */
[----:B------:R-:W-:Y:S01]  /*3a20*/  FMUL.FTZ R24, R24, R107 ;  /* 0x0000006b18187220 */ /* 0x000fe20000410000 */
[----:B------:R-:W-:Y:S01]  /*3a30*/  FFMA.FTZ R30, R111, R141, R30 ;  /* 0x0000008d6f1e7223 */ /* 0x000fe2000001001e */
[----:B------:R-:W-:Y:S01]  /*3a40*/  FMUL.FTZ R121, R106, R121 ;  /* 0x000000796a797220 */ /* 0x000fe20000410000 */
[----:B------:R-:W-:Y:S02]  /*3a50*/  F2FP.F16.F32.PACK_AB R107, R138, R109 ;  /* 0x0000006d8a6b723e */ /* 0x000fe400000000ff */
[----:B------:R-:W-:-:S02]  /*3a60*/  F2FP.F16.F32.PACK_AB R106, R136, R145 ;  /* 0x00000091886a723e */ /* 0x000fc400000000ff */
[----:B------:R-:W-:Y:S02]  /*3a70*/  F2FP.F16.F32.PACK_AB R105, R110, R105 ;  /* 0x000000696e69723e */ /* 0x000fe400000000ff */
[----:B------:R-:W-:-:S07]  /*3a80*/  F2FP.F16.F32.PACK_AB R104, R121, R24 ;  /* 0x000000187968723e */ /* 0x000fce00000000ff */
.L_x_4771:
[----:B------:R-:W0:Y:S08]  /*3a90*/  @P1 LDC.64 R108, c[0x0][0x478] ;  /* 0x00011e00ff6c1b82 */ /* 0x000e300000000a00 */
[----:B------:R-:W1:Y:S01]  /*3aa0*/  LDC.64 R24, c[0x0][0x468] ;  /* 0x00011a00ff187b82 */ /* 0x000e620000000a00 */
[----:B0-----:R-:W-:-:S05]  /*3ab0*/  @P1 IMAD.WIDE.U32 R108, R4, 0x20, R108 ;  /* 0x00000020046c1825 */ /* 0x001fca00078e006c */
[----:B------:R2:W-:Y:S01]  /*3ac0*/  @P1 STG.E.128 desc[UR10][R108.64], R100 ;  /* 0x000000646c001986 */ /* 0x0005e2000c101d0a */
[----:B-1----:R-:W-:-:S03]  /*3ad0*/  IMAD.WIDE.U32 R110, R4, 0x10, R24 ;  /* 0x00000010046e7825 */ /* 0x002fc600078e0018 */
[----:B------:R2:W-:Y:S01]  /*3ae0*/  @P1 STG.E.128 desc[UR10][R108.64+0x10], R96 ;  /* 0x000010606c001986 */ /* 0x0005e2000c101d0a */
[----:B------:R-:W-:Y:S02]  /*3af0*/  MOV R24, R134 ;  /* 0x0000008600187202 */ /* 0x000fe40000000f00 */
[----:B------:R-:W-:Y:S01]  /*3b00*/  MOV R25, R137 ;  /* 0x0000008900197202 */ /* 0x000fe20000000f00 */
[----:B------:R2:W-:Y:S06]  /*3b10*/  STG.E.128 desc[UR10][R110.64], R104 ;  /* 0x000000686e007986 */ /* 0x0005ec000c101d0a */
.L_x_4768:
[----:B------:R-:W-:Y:S05]  /*3b20*/  BSYNC.RECONVERGENT B0 ;  /* 0x0000000000007941 */ /* 0x000fea0003800200 */
.L_x_4767:
[----:B0-2---:R-:W0:Y:S01]  /*3b30*/  LDC.64 R104, c[0x0][0x380] ;  /* 0x0000e000ff687b82 */ /* 0x005e220000000a00 */
[----:B------:R-:W-:Y:S01]  /*3b40*/  UPLOP3.LUT UP1, UPT, UPT, UPT, UP1, 0x40, 0x4 ;  /* 0x000000000004789c */ /* 0x000fe20003f2e810 */
[----:B0-----:R-:W-:-:S04]  /*3b50*/  IADD3 R5, PT, PT, R5, R104, RZ ;  /* 0x0000006805057210 */ /* 0x001fc80007ffe0ff */
[----:B------:R-:W-:-:S13]  /*3b60*/  ISETP.GE.AND P1, PT, R5, R105, PT ;  /* 0x000000690500720c */ /* 0x000fda0003f26270 */
[----:B------:R-:W-:Y:S05]  /*3b70*/  @!P1 BRA `(.L_x_4773) ;  /* 0xffffffc800789947 */ /* 0x000fea000383ffff */
.L_x_4754:
        /* <DEDUP_REMOVED lines=17> */
.L_x_4775:
[----:B------:R-:W-:Y:S05]  /*3c90*/  BSYNC.RECONVERGENT B0 ;  /* 0x0000000000007941 */ /* 0x000fea0003800200 */
.L_x_4774:
        /* <DEDUP_REMOVED lines=14> */
.L_x_4776:
        /* <DEDUP_REMOVED lines=16> */
.L_x_8090:


//--------------------- .text._ZN10layer_norm13ln_bwd_kernelINS_13Kernel_traitsI6__halfS2_fS2_fjLj2048ELj1ELj1ELj4ELj16ENS_18Kernel_traits_baseILj2048ES2_S2_fS2_fjLj128EEEEELb0ELb1ELb0ELb1EEEvNS_9BwdParamsE --------------------------
	.section	.text._ZN10layer_norm13ln_bwd_kernelINS_13Kernel_traitsI6__halfS2_fS2_fjLj2048ELj1ELj1ELj4ELj16ENS_18Kernel_traits_baseILj2048ES2_S2_fS2_fjLj128EEEEELb0ELb1ELb0ELb1EEEvNS_9BwdParamsE,"ax",@progbits
	.align	128
        .global         _ZN10layer_norm13ln_bwd_kernelINS_13Kernel_traitsI6__halfS2_fS2_fjLj2048ELj1ELj1ELj4ELj16ENS_18Kernel_traits_baseILj2048ES2_S2_fS2_fjLj128EEEEELb0ELb1ELb0ELb1EEEvNS_9BwdParamsE
        .type           _ZN10layer_norm13ln_bwd_kernelINS_13Kernel_traitsI6__halfS2_fS2_fjLj2048ELj1ELj1ELj4ELj16ENS_18Kernel_traits_baseILj2048ES2_S2_fS2_fjLj128EEEEELb0ELb1ELb0ELb1EEEvNS_9BwdParamsE,@function
        .size           _ZN10layer_norm13ln_bwd_kernelINS_13Kernel_traitsI6__halfS2_fS2_fjLj2048ELj1ELj1ELj4ELj16ENS_18Kernel_traits_baseILj2048ES2_S2_fS2_fjLj128EEEEELb0ELb1ELb0ELb1EEEvNS_9BwdParamsE,(.L_x_8091 - _ZN10layer_norm13ln_bwd_kernelINS_13Kernel_traitsI6__halfS2_fS2_fjLj2048ELj1ELj1ELj4ELj16ENS_18Kernel_traits_baseILj2048ES2_S2_fS2_fjLj128EEEEELb0ELb1ELb0ELb1EEEvNS_9BwdParamsE)
        .other          _ZN10layer_norm13ln_bwd_kernelINS_13Kernel_traitsI6__halfS2_fS2_fjLj2048ELj1ELj1ELj4ELj16ENS_18Kernel_traits_baseILj2048ES2_S2_fS2_fjLj128EEEEELb0ELb1ELb0ELb1EEEvNS_9BwdParamsE,@"STO_CUDA_ENTRY STV_DEFAULT"
_ZN10layer_norm13ln_bwd_kernelINS_13Kernel_traitsI6__halfS2_fS2_fjLj2048ELj1ELj1ELj4ELj16ENS_18Kernel_traits_baseILj2048ES2_S2_fS2_fjLj128EEEEELb0ELb1ELb0ELb1EEEvNS_9BwdParamsE:
.text._ZN10layer_norm13ln_bwd_kernelINS_13Kernel_traitsI6__halfS2_fS2_fjLj2048ELj1ELj1ELj4ELj16ENS_18Kernel_traits_baseILj2048ES2_S2_fS2_fjLj128EEEEELb0ELb1ELb0ELb1EEEvNS_9BwdParamsE:
        /* <DEDUP_REMOVED lines=35> */
[----:B------:R-:W-:-:S02]  /*0230*/  MOV R104, RZ ;  /* 0x000000ff00687202 */ /* 0x000fc40000000f00 */
        /* <DEDUP_REMOVED lines=12> */
[----:B------:R-:W-:Y:S02]  /*0300*/  CS2R R18, SRZ ;  /* 0x0000000000127805 */ /* 0x000fe4000001ff00 */
[----:B------:R-:W-:Y:S01]  /*0310*/  CS2R R20, SRZ ;  /* 0x0000000000147805 */ /* 0x000fe2000001ff00 */
[----:B------:R0:W4:Y:S01]  /*0320*/  LDG.E.128 R116, desc[UR8][R2.64+0x800] ;  /* 0x0008000802747981 */ /* 0x000122000c1e1d00 */
[----:B--2---:R-:W-:Y:S01]  /*0330*/  IMAD.WIDE.U32 R4, R0, 0x10, R4 ;  /* 0x0000001000047825 */ /* 0x004fe200078e0004 */
[----:B------:R-:W-:-:S02]  /*0340*/  CS2R R22, SRZ ;  /* 0x0000000000167805 */ /* 0x000fc4000001ff00 */
[----:B------:R-:W-:Y:S02]  /*0350*/  CS2R R24, SRZ ;  /* 0x0000000000187805 */ /* 0x000fe4000001ff00 */
[----:B------:R-:W-:Y:S02]  /*0360*/  CS2R R26, SRZ ;  /* 0x00000000001a7805 */ /* 0x000fe4000001ff00 */
[----:B------:R-:W-:Y:S01]  /*0370*/  CS2R R84, SRZ ;  /* 0x0000000000547805 */ /* 0x000fe2000001ff00 */
[----:B------:R-:W5:Y:S01]  /*0380*/  LDG.E.128 R32, desc[UR8][R4.64+0x800] ;  /* 0x0008000804207981 */ /* 0x000f62000c1e1d00 */
[----:B---3--:R-:W-:Y:S02]  /*0390*/  ISETP.NE.U32.AND P0, PT, R6, RZ, PT ;  /* 0x000000ff0600720c */ /* 0x008fe40003f05070 */
[----:B------:R-:W-:Y:S02]  /*03a0*/  CS2R R86, SRZ ;  /* 0x0000000000567805 */ /* 0x000fe4000001ff00 */
[----:B------:R-:W-:Y:S01]  /*03b0*/  CS2R R88, SRZ ;  /* 0x0000000000587805 */ /* 0x000fe2000001ff00 */
[----:B------:R1:W5:Y:S01]  /*03c0*/  LDG.E.128 R28, desc[UR8][R4.64] ;  /* 0x00000008041c7981 */ /* 0x000362000c1e1d00 */
[----:B------:R-:W-:-:S02]  /*03d0*/  ISETP.NE.AND.EX P0, PT, R7, RZ, PT, P0 ;  /* 0x000000ff0700720c */ /* 0x000fc40003f05300 */
[----:B0-----:R-:W-:Y:S02]  /*03e0*/  CS2R R2, SRZ ;  /* 0x0000000000027805 */ /* 0x001fe4000001ff00 */
[----:B------:R-:W-:Y:S02]  /*03f0*/  CS2R R6, SRZ ;  /* 0x0000000000067805 */ /* 0x000fe4000001ff00 */
[----:B------:R-:W-:Y:S02]  /*0400*/  CS2R R90, SRZ ;  /* 0x00000000005a7805 */ /* 0x000fe4000001ff00 */
[----:B------:R-:W-:Y:S02]  /*0410*/  CS2R R92, SRZ ;  /* 0x00000000005c7805 */ /* 0x000fe4000001ff00 */
[----:B------:R-:W-:Y:S01]  /*0420*/  MOV R121, UR7 ;  /* 0x0000000700797c02 */ /* 0x000fe20008000f00 */
[----:B------:R-:W0:Y:S01]  /*0430*/  LDCU.U8 UR10, c[0x0][0x410] ;  /* 0x00008200ff0a77ac */ /* 0x000e220008000000 */
[----:B-1----:R-:W-:Y:S01]  /*0440*/  CS2R R4, SRZ ;  /* 0x0000000000047805 */ /* 0x002fe2000001ff00 */
[----:B------:R-:W-:Y:S01]  /*0450*/  UPLOP3.LUT UP1, UPT, UPT, UPT, UPT, 0x40, 0x4 ;  /* 0x000000000004789c */ /* 0x000fe20003f2e870 */
[----:B------:R-:W1:Y:S01]  /*0460*/  LDCU UR11, c[0x0][0x388] ;  /* 0x00007100ff0b77ac */ /* 0x000e620008000800 */
[----:B------:R-:W2:Y:S01]  /*0470*/  LDCU UR14, c[0x0][0x400] ;  /* 0x00008000ff0e77ac */ /* 0x000ea20008000800 */
[----:B------:R-:W3:Y:S01]  /*0480*/  LDCU.64 UR16, c[0x0][0x478] ;  /* 0x00008f00ff1077ac */ /* 0x000ee20008000a00 */
[----:B------:R-:W0:Y:S01]  /*0490*/  LDCU.64 UR12, c[0x0][0x438] ;  /* 0x00008700ff0c77ac */ /* 0x000e220008000a00 */
        /* <DEDUP_REMOVED lines=16> */
.L_x_4790:
        /* <DEDUP_REMOVED lines=8> */
[----:B0-----:R-:W-:Y:S01]  /*0620*/  IMAD.WIDE R76, R121, 0x4, R76 ;  /* 0x00000004794c7825 */ /* 0x001fe200078e024c */
[----:B------:R-:W-:-:S04]  /*0630*/  IADD3 R123, PT, PT, R127, 0x80, RZ ;  /* 0x000000807f7b7810 */ /* 0x000fc80007ffe0ff */
[----:B------:R-:W4:Y:S01]  /*0640*/  LDG.E R126, desc[UR8][R76.64] ;  /* 0x000000084c7e7981 */ /* 0x000f22000c1e1900 */
[C---:B-1----:R-:W-:Y:S01]  /*0650*/  IMAD.WIDE.U32 R64, R127.reuse, 0x10, R80 ;  /* 0x000000107f407825 */ /* 0x042fe200078e0050 */
[----:B------:R-:W-:Y:S01]  /*0660*/  ISETP.NE.U32.AND P1, PT, RZ, UR12, PT ;  /* 0x0000000cff007c0c */ /* 0x000fe2000bf25070 */
[----:B------:R-:W0:Y:S04]  /*0670*/  @P0 LDC.64 R136, c[0x0][0x3e0] ;  /* 0x0000f800ff880b82 */ /* 0x000e280000000a00 */
[----:B------:R-:W4:Y:S01]  /*0680*/  LDG.E.128 R64, desc[UR8][R64.64] ;  /* 0x0000000840407981 */ /* 0x000f22000c1e1d00 */
[----:B--2---:R-:W-:-:S04]  /*0690*/  IMAD.WIDE.U32 R132, R127, 0x20, R128 ;  /* 0x000000207f847825 */ /* 0x004fc800078e0080 */
[----:B------:R-:W-:Y:S01]  /*06a0*/  IMAD.WIDE.U32 R128, R123, 0x20, R128 ;  /* 0x000000207b807825 */ /* 0x000fe200078e0080 */
[----:B------:R-:W2:Y:S03]  /*06b0*/  LDG.E.128 R60, desc[UR8][R132.64] ;  /* 0x00000008843c7981 */ /* 0x000ea6000c1e1d00 */
[----:B---3--:R-:W-:Y:S01]  /*06c0*/  IMAD.WIDE R124, R121, 0x4, R124 ;  /* 0x00000004797c7825 */ /* 0x008fe200078e027c */
[----:B------:R1:W3:Y:S04]  /*06d0*/  LDG.E.128 R68, desc[UR8][R132.64+0x10] ;  /* 0x0000100884447981 */ /* 0x0002e8000c1e1d00 */
[----:B------:R-:W3:Y:S04]  /*06e0*/  LDG.E.128 R76, desc[UR8][R128.64+0x10] ;  /* 0x00001008804c7981 */ /* 0x000ee8000c1e1d00 */
[----:B------:R-:W3:Y:S01]  /*06f0*/  LDG.E R125, desc[UR8][R124.64] ;  /* 0x000000087c7d7981 */ /* 0x000ee2000c1e1900 */
[----:B------:R-:W-:-:S03]  /*0700*/  IMAD.WIDE.U32 R80, R123, 0x10, R80 ;  /* 0x000000107b507825 */ /* 0x000fc600078e0050 */
[----:B------:R4:W3:Y:S04]  /*0710*/  LDG.E.128 R72, desc[UR8][R128.64] ;  /* 0x0000000880487981 */ /* 0x0008e8000c1e1d00 */
[----:B------:R-:W3:Y:S01]  /*0720*/  LDG.E.128 R80, desc[UR8][R80.64] ;  /* 0x0000000850507981 */ /* 0x000ee2000c1e1d00 */
[----:B------:R-:W-:-:S13]  /*0730*/  ISETP.NE.AND.EX P1, PT, RZ, UR13, PT, P1 ;  /* 0x0000000dff007c0c */ /* 0x000fda000bf25310 */
[----:B-1----:R-:W1:Y:S08]  /*0740*/  @P1 LDC.64 R132, c[0x0][0x438] ;  /* 0x00010e00ff841b82 */ /* 0x002e700000000a00 */
[----:B------:R-:W0:Y:S01]  /*0750*/  @P1 LDC.64 R130, c[0x0][0x438] ;  /* 0x00010e00ff821b82 */ /* 0x000e220000000a00 */
[----:B------:R-:W-:Y:S01]  /*0760*/  ISETP.NE.AND P2, PT, RZ, UR10, PT ;  /* 0x0000000aff007c0c */ /* 0x000fe2000bf45270 */
[----:B-1----:R-:W-:-:S05]  /*0770*/  @P1 IMAD.WIDE.U32 R132, R123, 0x20, R132 ;  /* 0x000000207b841825 */ /* 0x002fca00078e0084 */
[----:B-----5:R-:W5:Y:S01]  /*0780*/  @P1 LDG.E.128 R44, desc[UR8][R132.64] ;  /* 0x00000008842c1981 */ /* 0x020f62000c1e1d00 */
[----:B0-----:R-:W-:-:S03]  /*0790*/  @P1 IMAD.WIDE.U32 R130, R127, 0x20, R130 ;  /* 0x000000207f821825 */ /* 0x001fc600078e0082 */
[----:B------:R0:W5:Y:S04]  /*07a0*/  @P1 LDG.E.128 R48, desc[UR8][R132.64+0x10] ;  /* 0x0000100884301981 */ /* 0x000168000c1e1d00 */
[----:B------:R-:W5:Y:S04]  /*07b0*/  @P1 LDG.E.128 R36, desc[UR8][R130.64] ;  /* 0x0000000882241981 */ /* 0x000f68000c1e1d00 */
[----:B------:R1:W5:Y:S01]  /*07c0*/  @P1 LDG.E.128 R40, desc[UR8][R130.64+0x10] ;  /* 0x0000100882281981 */ /* 0x000362000c1e1d00 */
[----:B------:R-:W-:-:S06]  /*07d0*/  @P0 IMAD.WIDE R136, R121, 0x2, R136 ;  /* 0x0000000279880825 */ /* 0x000fcc00078e0288 */
[----:B------:R1:W5:Y:S01]  /*07e0*/  @P0 LDG.E.U16 R136, desc[UR8][R136.64] ;  /* 0x0000000888880981 */ /* 0x000362000c1e1500 */
[----:B----4-:R-:W-:Y:S01]  /*07f0*/  FSEL R139, R126, RZ, !P2 ;  /* 0x000000ff7e8b7208 */ /* 0x010fe20005000000 */
[--C-:B------:R-:W-:Y:S02]  /*0800*/  HADD2.F32 R128, -RZ, R64.reuse.H0_H0 ;  /* 0x20000040ff807230 */ /* 0x100fe40000004100 */
[----:B------:R-:W-:Y:S02]  /*0810*/  HADD2.F32 R129, -RZ, R64.H1_H1 ;  /* 0x30000040ff817230 */ /* 0x000fe40000004100 */
[C---:B--2---:R-:W-:Y:S01]  /*0820*/  FADD.FTZ R142, -R139.reuse, R60 ;  /* 0x0000003c8b8e7221 */ /* 0x044fe20000010100 */
[----:B------:R-:W-:Y:S01]  /*0830*/  FMUL.FTZ R153, R122, R128 ;  /* 0x000000807a997220 */ /* 0x000fe20000410000 */
[C---:B------:R-:W-:Y:S01]  /*0840*/  FADD.FTZ R144, -R139.reuse, R61 ;  /* 0x0000003d8b907221 */ /* 0x040fe20000010100 */
[----:B---3--:R-:W-:Y:S01]  /*0850*/  FADD.FTZ R160, -R139, R68 ;  /* 0x000000448ba07221 */ /* 0x008fe20000010100 */
[----:B0-----:R-:W-:-:S02]  /*0860*/  HADD2.F32 R132, -RZ, R66.H0_H0 ;  /* 0x20000042ff847230 */ /* 0x001fc40000004100 */
[C---:B------:R-:W-:Y:S01]  /*0870*/  FADD.FTZ R148, -R139.reuse, R62 ;  /* 0x0000003e8b947221 */ /* 0x040fe20000010100 */
[----:B------:R-:W-:Y:S02]  /*0880*/  HADD2.F32 R133, -RZ, R66.H1_H1 ;  /* 0x30000042ff857230 */ /* 0x000fe40000004100 */
[----:B------:R-:W-:Y:S01]  /*0890*/  FADD.FTZ R66, -R139, R76 ;  /* 0x0000004c8b427221 */ /* 0x000fe20000010100 */
[--C-:B-1----:R-:W-:Y:S02]  /*08a0*/  HADD2.F32 R130, -RZ, R65.reuse.H0_H0 ;  /* 0x20000041ff827230 */ /* 0x102fe40000004100 */
[----:B------:R-:W-:Y:S01]  /*08b0*/  FMUL.FTZ R68, R125, R142 ;  /* 0x0000008e7d447220 */ /* 0x000fe20000410000 */
[----:B------:R-:W-:Y:S01]  /*08c0*/  FADD.FTZ R62, -R139, R78 ;  /* 0x0000004e8b3e7221 */ /* 0x000fe20000010100 */
[----:B------:R-:W-:Y:S01]  /*08d0*/  FMUL.FTZ R149, R105, R129 ;  /* 0x0000008169957220 */ /* 0x000fe20000410000 */
[----:B------:R-:W-:Y:S01]  /*08e0*/  FADD.FTZ R76, RZ, R153 ;  /* 0x00000099ff4c7221 */ /* 0x000fe20000010000 */
[----:B------:R-:W-:Y:S01]  /*08f0*/  FMUL.FTZ R151, R125, R144 ;  /* 0x000000907d977220 */ /* 0x000fe20000410000 */
[----:B------:R-:W-:Y:S01]  /*0900*/  FFMA.FTZ R78, R68, R153, RZ ;  /* 0x00000099444e7223 */ /* 0x000fe200000100ff */
[----:B------:R-:W-:-:S02]  /*0910*/  HADD2.F32 R131, -RZ, R65.H1_H1 ;  /* 0x30000041ff837230 */ /* 0x000fc40000004100 */
        /* <DEDUP_REMOVED lines=20> */
[C---:B------:R-:W-:Y:S01]  /*0a60*/  FADD.FTZ R126, -R139.reuse, R72 ;  /* 0x000000488b7e7221 */ /* 0x040fe20000010100 */
[----:B------:R-:W-:Y:S02]  /*0a70*/  HADD2.F32 R135, -RZ, R67.H1_H1 ;  /* 0x30000043ff877230 */ /* 0x000fe40000004100 */
[C---:B------:R-:W-:Y:S01]  /*0a80*/  FADD.FTZ R70, -R139.reuse, R71 ;  /* 0x000000478b467221 */ /* 0x040fe20000010100 */
[C---:B------:R-:W-:Y:S01]  /*0a90*/  FADD.FTZ R72, -R139.reuse, R73 ;  /* 0x000000498b487221 */ /* 0x040fe20000010100 */
[C---:B------:R-:W-:Y:S01]  /*0aa0*/  FADD.FTZ R74, -R139.reuse, R74 ;  /* 0x0000004a8b4a7221 */ /* 0x040fe20000010100 */
[C---:B------:R-:W-:Y:S01]  /*0ab0*/  FADD.FTZ R124, -R139.reuse, R75 ;  /* 0x0000004b8b7c7221 */ /* 0x040fe20000010100 */
[C---:B------:R-:W-:Y:S01]  /*0ac0*/  FADD.FTZ R64, -R139.reuse, R77 ;  /* 0x0000004d8b407221 */ /* 0x040fe20000010100 */
[----:B------:R-:W-:Y:S01]  /*0ad0*/  FADD.FTZ R60, -R139, R79 ;  /* 0x0000004f8b3c7221 */ /* 0x000fe20000010100 */
        /* <DEDUP_REMOVED lines=10> */
[----:B------:R-:W-:Y:S01]  /*0b80*/  FMUL.FTZ R69, R112, R150 ;  /* 0x0000009670457220 */ /* 0x000fe20000410000 */
[----:B------:R-:W-:Y:S01]  /*0b90*/  FADD.FTZ R78, R63, R138 ;  /* 0x0000008a3f4e7221 */ /* 0x000fe20000010000 */
[----:B------:R-:W-:Y:S01]  /*0ba0*/  FMUL.FTZ R70, R125, R126 ;  /* 0x0000007e7d467220 */ /* 0x000fe20000410000 */
[----:B------:R-:W-:Y:S01]  /*0bb0*/  FFMA.FTZ R63, R137, R138, R76 ;  /* 0x0000008a893f7223 */ /* 0x000fe2000001004c */
[----:B------:R-:W-:Y:S01]  /*0bc0*/  FMUL.FTZ R71, R125, R72 ;  /* 0x000000487d477220 */ /* 0x000fe20000410000 */
[----:B------:R-:W-:-:S02]  /*0bd0*/  HADD2.F32 R152, -RZ, R81.H0_H0 ;  /* 0x20000051ff987230 */ /* 0x000fc40000004100 */
[----:B------:R-:W-:Y:S01]  /*0be0*/  FMUL.FTZ R72, R113, R154 ;  /* 0x0000009a71487220 */ /* 0x000fe20000410000 */
[----:B------:R-:W-:Y:S01]  /*0bf0*/  FADD.FTZ R61, R78, R69 ;  /* 0x000000454e3d7221 */ /* 0x000fe20000010000 */
[----:B------:R-:W-:Y:S01]  /*0c00*/  FFMA.FTZ R76, R70, R69, R63 ;  /* 0x00000045464c7223 */ /* 0x000fe2000001003f */
[----:B------:R-:W-:Y:S02]  /*0c10*/  HADD2.F32 R156, -RZ, R81.H1_H1 ;  /* 0x30000051ff9c7230 */ /* 0x000fe40000004100 */
[----:B------:R-:W-:Y:S01]  /*0c20*/  FMUL.FTZ R74, R125, R74 ;  /* 0x0000004a7d4a7220 */ /* 0x000fe20000410000 */
[----:B------:R-:W-:Y:S01]  /*0c30*/  FADD.FTZ R78, R61, R72 ;  /* 0x000000483d4e7221 */ /* 0x000fe20000010000 */
[----:B------:R-:W-:Y:S01]  /*0c40*/  FMUL.FTZ R73, R114, R152 ;  /* 0x0000009872497220 */ /* 0x000fe20000410000 */
[----:B------:R-:W-:Y:S01]  /*0c50*/  FFMA.FTZ R61, R71, R72, R76 ;  /* 0x00000048473d7223 */ /* 0x000fe2000001004c */
[--C-:B------:R-:W-:Y:S02]  /*0c60*/  HADD2.F32 R155, -RZ, R82.reuse.H0_H0 ;  /* 0x20000052ff9b7230 */ /* 0x100fe40000004100 */
[----:B------:R-:W-:Y:S01]  /*0c70*/  FMUL.FTZ R75, R125, R124 ;  /* 0x0000007c7d4b7220 */ /* 0x000fe20000410000 */
[----:B------:R-:W-:Y:S01]  /*0c80*/  FMUL.FTZ R76, R115, R156 ;  /* 0x0000009c734c7220 */ /* 0x000fe20000410000 */
[----:B------:R-:W-:Y:S01]  /*0c90*/  FADD.FTZ R63, R78, R73 ;  /* 0x000000494e3f7221 */ /* 0x000fe20000010000 */
[----:B------:R-:W-:Y:S01]  /*0ca0*/  FFMA.FTZ R80, R74, R73, R61 ;  /* 0x000000494a507223 */ /* 0x000fe2000001003d */
[----:B------:R-:W-:-:S02]  /*0cb0*/  HADD2.F32 R157, -RZ, R82.H1_H1 ;  /* 0x30000052ff9d7230 */ /* 0x000fc40000004100 */
[----:B------:R-:W-:Y:S01]  /*0cc0*/  FMUL.FTZ R78, R125, R66 ;  /* 0x000000427d4e7220 */ /* 0x000fe20000410000 */
[----:B------:R-:W-:Y:S01]  /*0cd0*/  FMUL.FTZ R77, R116, R155 ;  /* 0x0000009b744d7220 */ /* 0x000fe20000410000 */
[----:B------:R-:W-:Y:S01]  /*0ce0*/  FADD.FTZ R66, R63, R76 ;  /* 0x0000004c3f427221 */ /* 0x000fe20000010000 */
[----:B------:R-:W-:Y:S01]  /*0cf0*/  FFMA.FTZ R61, R75, R76, R80 ;  /* 0x0000004c4b3d7223 */ /* 0x000fe20000010050 */
[----:B------:R-:W-:Y:S01]  /*0d00*/  FMUL.FTZ R79, R125, R64 ;  /* 0x000000407d4f7220 */ /* 0x000fe20000410000 */
[--C-:B------:R-:W-:Y:S02]  /*0d10*/  HADD2.F32 R158, -RZ, R83.reuse.H0_H0 ;  /* 0x20000053ff9e7230 */ /* 0x100fe40000004100 */
[----:B------:R-:W-:Y:S01]  /*0d20*/  FMUL.FTZ R80, R117, R157 ;  /* 0x0000009d75507220 */ /* 0x000fe20000410000 */
[----:B------:R-:W-:Y:S01]  /*0d30*/  FADD.FTZ R63, R66, R77 ;  /* 0x0000004d423f7221 */ /* 0x000fe20000010000 */
[----:B------:R-:W-:Y:S01]  /*0d40*/  FFMA.FTZ R64, R78, R77, R61 ;  /* 0x0000004d4e407223 */ /* 0x000fe2000001003d */
[----:B------:R-:W-:-:S02]  /*0d50*/  HADD2.F32 R159, -RZ, R83.H1_H1 ;  /* 0x30000053ff9f7230 */ /* 0x000fc40000004100 */
[----:B------:R-:W-:Y:S01]  /*0d60*/  FMUL.FTZ R82, R125, R62 ;  /* 0x0000003e7d527220 */ /* 0x000fe20000410000 */
[----:B------:R-:W-:Y:S01]  /*0d70*/  FADD.FTZ R62, R63, R80 ;  /* 0x000000503f3e7221 */ /* 0x000fe20000010000 */
[----:B------:R-:W-:Y:S01]  /*0d80*/  FFMA.FTZ R61, R79, R80, R64 ;  /* 0x000000504f3d7223 */ /* 0x000fe20000010040 */
[----:B------:R-:W-:Y:S01]  /*0d90*/  FMUL.FTZ R81, R118, R158 ;  /* 0x0000009e76517220 */ /* 0x000fe20000410000 */
[----:B------:R-:W-:Y:S01]  /*0da0*/  FMUL.FTZ R83, R125, R60 ;  /* 0x0000003c7d537220 */ /* 0x000fe20000410000 */
[----:B------:R-:W-:Y:S02]  /*0db0*/  FMUL.FTZ R124, R119, R159 ;  /* 0x0000009f777c7220 */ /* 0x000fe40000410000 */
        /* <DEDUP_REMOVED lines=36> */
.L_x_4779:
[----:B------:R-:W-:Y:S05]  /*1000*/  BSYNC.RECONVERGENT B0 ;  /* 0x0000000000007941 */ /* 0x000fea0003800200 */
.L_x_4778:
        /* <DEDUP_REMOVED lines=10> */
[----:B-----5:R-:W-:Y:S02]  /*10b0*/  @P0 HADD2.F32 R126, -RZ, R136.H0_H0 ;  /* 0x20000088ff7e0230 */ /* 0x020fe40000004100 */
        /* <DEDUP_REMOVED lines=63> */
[----:B------:R-:W-:Y:S01]  /*14b0*/  FMUL.FTZ R137, R125, R138 ;  /* 0x0000008a7d897220 */ /* 0x000fe20000410000 */
[----:B------:R-:W-:-:S02]  /*14c0*/  HADD2.F32 R133, -RZ, R31.H0_H0 ;  /* 0x2000001fff857230 */ /* 0x000fc40000004100 */
[----:B------:R-:W-:Y:S01]  /*14d0*/  FADD.FTZ R144, R143, -R144 ;  /* 0x800000908f907221 */ /* 0x000fe20000010000 */
[--C-:B-----5:R-:W-:Y:S02]  /*14e0*/  HADD2.F32 R135, -RZ, R63.reuse.H0_H0 ;  /* 0x2000003fff877230 */ /* 0x120fe40000004100 */
[-C--:B------:R-:W-:Y:S01]  /*14f0*/  FMUL.FTZ R68, R67, R126.reuse ;  /* 0x0000007e43447220 */ /* 0x080fe20000410000 */
[----:B------:R-:W-:Y:S02]  /*1500*/  HADD2.F32 R131, -RZ, R63.H1_H1 ;  /* 0x3000003fff837230 */ /* 0x000fe40000004100 */
[----:B------:R-:W-:Y:S01]  /*1510*/  FMUL.FTZ R132, R137, R126 ;  /* 0x0000007e89847220 */ /* 0x000fe20000410000 */
[----:B------:R-:W-:Y:S01]  /*1520*/  FADD.FTZ R142, R142, -R141 ;  /* 0x8000008d8e8e7221 */ /* 0x000fe20000010000 */
[----:B------:R-:W-:Y:S02]  /*1530*/  HADD2.F32 R139, -RZ, R31.H1_H1 ;  /* 0x3000001fff8b7230 */ /* 0x000fe40000004100 */
[C---:B------:R-:W-:Y:S01]  /*1540*/  FMUL.FTZ R67, R68.reuse, R133 ;  /* 0x0000008544437220 */ /* 0x040fe20000410000 */
[----:B------:R-:W-:Y:S01]  /*1550*/  FMUL.FTZ R135, R68, R135 ;  /* 0x0000008744877220 */ /* 0x000fe20000410000 */
[C---:B------:R-:W-:Y:S01]  /*1560*/  FMUL.FTZ R133, R125.reuse, R144 ;  /* 0x000000907d857220 */ /* 0x040fe20000410000 */
[C---:B------:R-:W-:Y:S01]  /*1570*/  FMUL.FTZ R68, R132.reuse, R131 ;  /* 0x0000008384447220 */ /* 0x040fe20000410000 */
[----:B------:R-:W-:Y:S01]  /*1580*/  FMUL.FTZ R137, R125, R142 ;  /* 0x0000008e7d897220 */ /* 0x000fe20000410000 */
[--C-:B------:R-:W-:Y:S01]  /*1590*/  FFMA.FTZ R140, R147, R128, R129.reuse ;  /* 0x00000080938c7223 */ /* 0x100fe20000010081 */
[----:B------:R-:W-:Y:S01]  /*15a0*/  FMUL.FTZ R131, R125, R146 ;  /* 0x000000927d837220 */ /* 0x000fe20000410000 */
[----:B------:R-:W-:Y:S01]  /*15b0*/  FFMA.FTZ R130, R151, R128, R129 ;  /* 0x0000008097827223 */ /* 0x000fe20000010081 */
[----:B------:R-:W-:Y:S01]  /*15c0*/  FMUL.FTZ R132, R132, R139 ;  /* 0x0000008b84847220 */ /* 0x000fe20000410000 */
[----:B------:R-:W-:-:S02]  /*15d0*/  HADD2.F32 R63, -RZ, R62.H0_H0 ;  /* 0x2000003eff3f7230 */ /* 0x000fc40000004100 */
[-C--:B------:R-:W-:Y:S01]  /*15e0*/  FMUL.FTZ R142, R133, R126.reuse ;  /* 0x0000007e858e7220 */ /* 0x080fe20000410000 */
[----:B------:R-:W-:Y:S02]  /*15f0*/  HADD2.F32 R134, -RZ, R62.H1_H1 ;  /* 0x3000003eff867230 */ /* 0x000fe40000004100 */
[-C--:B------:R-:W-:Y:S01]  /*1600*/  FMUL.FTZ R133, R137, R126.reuse ;  /* 0x0000007e89857220 */ /* 0x080fe20000410000 */
[--C-:B------:R-:W-:Y:S02]  /*1610*/  HADD2.F32 R139, -RZ, R30.reuse.H0_H0 ;  /* 0x2000001eff8b7230 */ /* 0x100fe40000004100 */
[----:B------:R-:W-:Y:S01]  /*1620*/  FADD.FTZ R140, R145, -R140 ;  /* 0x8000008c918c7221 */ /* 0x000fe20000010000 */
[----:B------:R-:W-:Y:S02]  /*1630*/  HADD2.F32 R144, -RZ, R30.H1_H1 ;  /* 0x3000001eff907230 */ /* 0x000fe40000004100 */
[----:B------:R-:W-:Y:S01]  /*1640*/  FMUL.FTZ R131, R131, R126 ;  /* 0x0000007e83837220 */ /* 0x000fe20000410000 */
[----:B------:R-:W-:-:S02]  /*1650*/  HADD2.F32 R136, -RZ, R61.H0_H0 ;  /* 0x2000003dff887230 */ /* 0x000fc40000004100 */
[----:B------:R-:W-:Y:S01]  /*1660*/  FADD.FTZ R66, R153, -R66 ;  /* 0x8000004299427221 */ /* 0x000fe20000010000 */
[----:B------:R-:W-:Y:S02]  /*1670*/  HADD2.F32 R138, -RZ, R29.H0_H0 ;  /* 0x2000001dff8a7230 */ /* 0x000fe40000004100 */
[----:B------:R-:W-:Y:S01]  /*1680*/  FADD.FTZ R130, R149, -R130 ;  /* 0x8000008295827221 */ /* 0x000fe20000010000 */
[C---:B------:R-:W-:Y:S01]  /*1690*/  FMUL.FTZ R137, R142.reuse, R63 ;  /* 0x0000003f8e897220 */ /* 0x040fe20000410000 */
[----:B------:R-:W-:Y:S01]  /*16a0*/  FMUL.FTZ R143, R142, R139 ;  /* 0x0000008b8e8f7220 */ /* 0x000fe20000410000 */
[C---:B------:R-:W-:Y:S01]  /*16b0*/  FMUL.FTZ R134, R133.reuse, R134 ;  /* 0x0000008685867220 */ /* 0x040fe20000410000 */
[----:B------:R-:W-:Y:S01]  /*16c0*/  FMUL.FTZ R144, R133, R144 ;  /* 0x0000009085907220 */ /* 0x000fe20000410000 */
[C---:B------:R-:W-:Y:S01]  /*16d0*/  FMUL.FTZ R136, R131.reuse, R136 ;  /* 0x0000008883887220 */ /* 0x040fe20000410000 */
[----:B------:R-:W-:Y:S01]  /*16e0*/  FMUL.FTZ R142, R131, R138 ;  /* 0x0000008a838e7220 */ /* 0x000fe20000410000 */
[C---:B------:R-:W-:Y:S01]  /*16f0*/  FMUL.FTZ R133, R125.reuse, R140 ;  /* 0x0000008c7d857220 */ /* 0x040fe20000410000 */
[C---:B------:R-:W-:Y:S01]  /*1700*/  FMUL.FTZ R63, R125.reuse, R66 ;  /* 0x000000427d3f7220 */ /* 0x040fe20000410000 */
[----:B------:R-:W-:Y:S01]  /*1710*/  FMUL.FTZ R131, R125, R130 ;  /* 0x000000827d837220 */ /* 0x000fe20000410000 */
[----:B------:R-:W-:-:S02]  /*1720*/  HADD2.F32 R61, -RZ, R61.H1_H1 ;  /* 0x3000003dff3d7230 */ /* 0x000fc40000004100 */
[-C--:B------:R-:W-:Y:S01]  /*1730*/  FMUL.FTZ R130, R133, R126.reuse ;  /* 0x0000007e85827220 */ /* 0x080fe20000410000 */
[----:B------:R-:W-:Y:S02]  /*1740*/  HADD2.F32 R141, -RZ, R29.H1_H1 ;  /* 0x3000001dff8d7230 */ /* 0x000fe40000004100 */
[-C--:B------:R-:W-:Y:S01]  /*1750*/  FMUL.FTZ R63, R63, R126.reuse ;  /* 0x0000007e3f3f7220 */ /* 0x080fe20000410000 */
        /* <DEDUP_REMOVED lines=14> */
[----:B------:R-:W-:Y:S01]  /*1840*/  F2FP.F16.F32.PACK_AB R60, R133, R140 ;  /* 0x0000008c853c723e */ /* 0x000fe200000000ff */
[----:B------:R-:W-:Y:S06]  /*1850*/  BRA `(.L_x_4782) ;  /* 0x0000000400107947 */ /* 0x000fec0003800000 */
.L_x_4781:
        /* <DEDUP_REMOVED lines=9> */
[----:B------:R-:W-:Y:S01]  /*18f0*/  FMUL.FTZ R55, R125, R138 ;  /* 0x0000008a7d377220 */ /* 0x000fe20000410000 */
[----:B-----5:R-:W-:-:S02]  /*1900*/  HADD2.F32 R135, -RZ, R63.H0_H0 ;  /* 0x2000003fff877230 */ /* 0x020fc40000004100 */
[----:B------:R-:W-:Y:S01]  /*1910*/  FADD.FTZ R132, R145, -R52 ;  /* 0x8000003491847221 */ /* 0x000fe20000010000 */
[----:B------:R-:W-:Y:S01]  /*1920*/  FFMA.FTZ R141, R141, R128, R129 ;  /* 0x000000808d8d7223 */ /* 0x000fe20000010081 */
[----:B------:R-:W-:Y:S02]  /*1930*/  HADD2.F32 R53, -RZ, R31.H0_H0 ;  /* 0x2000001fff357230 */ /* 0x000fe40000004100 */
[-C--:B------:R-:W-:Y:S01]  /*1940*/  FMUL.FTZ R52, R54, R126.reuse ;  /* 0x0000007e36347220 */ /* 0x080fe20000410000 */
[----:B------:R-:W-:Y:S02]  /*1950*/  HADD2.F32 R130, -RZ, R63.H1_H1 ;  /* 0x3000003fff827230 */ /* 0x000fe40000004100 */
[----:B------:R-:W-:Y:S01]  /*1960*/  FADD.FTZ R144, R143, -R144 ;  /* 0x800000908f907221 */ /* 0x000fe20000010000 */
[----:B------:R-:W-:Y:S02]  /*1970*/  HADD2.F32 R138, -RZ, R31.H1_H1 ;  /* 0x3000001fff8a7230 */ /* 0x000fe40000004100 */
[----:B------:R-:W-:Y:S01]  /*1980*/  FMUL.FTZ R59, R55, R126 ;  /* 0x0000007e373b7220 */ /* 0x000fe20000410000 */
[----:B------:R-:W-:Y:S01]  /*1990*/  FADD.FTZ R142, R142, -R141 ;  /* 0x8000008d8e8e7221 */ /* 0x000fe20000010000 */
[----:B------:R-:W-:Y:S01]  /*19a0*/  FMUL.FTZ R58, R125, R58 ;  /* 0x0000003a7d3a7220 */ /* 0x000fe20000410000 */
[----:B------:R-:W-:Y:S01]  /*19b0*/  FFMA.FTZ R56, R68, R128, R129 ;  /* 0x0000008044387223 */ /* 0x000fe20000010081 */
[C---:B------:R-:W-:Y:S01]  /*19c0*/  FMUL.FTZ R135, R52.reuse, R135 ;  /* 0x0000008734877220 */ /* 0x040fe20000410000 */
[----:B------:R-:W-:Y:S01]  /*19d0*/  FMUL.FTZ R143, R52, R53 ;  /* 0x00000035348f7220 */ /* 0x000fe20000410000 */
[----:B------:R-:W-:Y:S01]  /*19e0*/  FMUL.FTZ R68, R59, R130 ;  /* 0x000000823b447220 */ /* 0x000fe20000410000 */
[----:B------:R-:W-:Y:S01]  /*19f0*/  FMUL.FTZ R52, R125, R144 ;  /* 0x000000907d347220 */ /* 0x000fe20000410000 */
[----:B------:R-:W-:-:S02]  /*1a00*/  HADD2.F32 R136, -RZ, R61.H0_H0 ;  /* 0x2000003dff887230 */ /* 0x000fc40000004100 */
[----:B------:R-:W-:Y:S01]  /*1a10*/  FFMA.FTZ R66, R151, R128, R129 ;  /* 0x0000008097427223 */ /* 0x000fe20000010081 */
[----:B------:R-:W-:Y:S01]  /*1a20*/  FMUL.FTZ R146, R59, R138 ;  /* 0x0000008a3b927220 */ /* 0x000fe20000410000 */
[----:B------:R-:W-:Y:S02]  /*1a30*/  HADD2.F32 R130, -RZ, R29.H0_H0 ;  /* 0x2000001dff827230 */ /* 0x000fe40000004100 */
[----:B------:R-:W-:Y:S01]  /*1a40*/  FMUL.FTZ R53, R125, R142 ;  /* 0x0000008e7d357220 */ /* 0x000fe20000410000 */
[-C--:B------:R-:W-:Y:S01]  /*1a50*/  FMUL.FTZ R59, R58, R126.reuse ;  /* 0x0000007e3a3b7220 */ /* 0x080fe20000410000 */
[--C-:B------:R-:W-:Y:S02]  /*1a60*/  HADD2.F32 R57, -RZ, R62.reuse.H0_H0 ;  /* 0x2000003eff397230 */ /* 0x100fe40000004100 */
[----:B------:R-:W-:Y:S01]  /*1a70*/  FMUL.FTZ R138, R52, R126 ;  /* 0x0000007e348a7220 */ /* 0x000fe20000410000 */
[----:B------:R-:W-:Y:S02]  /*1a80*/  HADD2.F32 R134, -RZ, R62.H1_H1 ;  /* 0x3000003eff867230 */ /* 0x000fe40000004100 */
[----:B------:R-:W-:Y:S01]  /*1a90*/  FADD.FTZ R56, R153, -R56 ;  /* 0x8000003899387221 */ /* 0x000fe20000010000 */
[----:B------:R-:W-:Y:S01]  /*1aa0*/  FADD.FTZ R66, R149, -R66 ;  /* 0x8000004295427221 */ /* 0x000fe20000010000 */
[----:B------:R-:W-:-:S02]  /*1ab0*/  HADD2.F32 R140, -RZ, R30.H1_H1 ;  /* 0x3000001eff8c7230 */ /* 0x000fc40000004100 */
[----:B------:R-:W-:Y:S01]  /*1ac0*/  FMUL.FTZ R67, R53, R126 ;  /* 0x0000007e35437220 */ /* 0x000fe20000410000 */
[C---:B------:R-:W-:Y:S01]  /*1ad0*/  FMUL.FTZ R136, R59.reuse, R136 ;  /* 0x000000883b887220 */ /* 0x040fe20000410000 */
[----:B------:R-:W-:Y:S01]  /*1ae0*/  FMUL.FTZ R131, R59, R130 ;  /* 0x000000823b837220 */ /* 0x000fe20000410000 */
[----:B------:R-:W-:Y:S02]  /*1af0*/  HADD2.F32 R63, -RZ, R30.H0_H0 ;  /* 0x2000001eff3f7230 */ /* 0x000fe40000004100 */
[C---:B------:R-:W-:Y:S01]  /*1b00*/  FMUL.FTZ R59, R125.reuse, R132 ;  /* 0x000000847d3b7220 */ /* 0x040fe20000410000 */
[----:B------:R-:W-:Y:S01]  /*1b10*/  FMUL.FTZ R137, R138, R57 ;  /* 0x000000398a897220 */ /* 0x000fe20000410000 */
[C---:B------:R-:W-:Y:S01]  /*1b20*/  FMUL.FTZ R56, R125.reuse, R56 ;  /* 0x000000387d387220 */ /* 0x040fe20000410000 */
[----:B------:R-:W-:Y:S01]  /*1b30*/  FMUL.FTZ R57, R125, R66 ;  /* 0x000000427d397220 */ /* 0x000fe20000410000 */
[----:B------:R-:W-:Y:S02]  /*1b40*/  HADD2.F32 R61, -RZ, R61.H1_H1 ;  /* 0x3000003dff3d7230 */ /* 0x000fe40000004100 */
[C---:B------:R-:W-:Y:S01]  /*1b50*/  FMUL.FTZ R134, R67.reuse, R134 ;  /* 0x0000008643867220 */ /* 0x040fe20000410000 */
[----:B------:R-:W-:Y:S01]  /*1b60*/  FMUL.FTZ R140, R67, R140 ;  /* 0x0000008c438c7220 */ /* 0x000fe20000410000 */
[----:B------:R-:W-:-:S02]  /*1b70*/  HADD2.F32 R67, -RZ, R29.H1_H1 ;  /* 0x3000001dff437230 */ /* 0x000fc40000004100 */
[-C--:B------:R-:W-:Y:S01]  /*1b80*/  FMUL.FTZ R132, R59, R126.reuse ;  /* 0x0000007e3b847220 */ /* 0x080fe20000410000 */
[----:B------:R-:W-:Y:S01]  /*1b90*/  FMUL.FTZ R133, R138, R63 ;  /* 0x0000003f8a857220 */ /* 0x000fe20000410000 */
[--C-:B------:R-:W-:Y:S02]  /*1ba0*/  HADD2.F32 R130, -RZ, R28.reuse.H0_H0 ;  /* 0x2000001cff827230 */ /* 0x100fe40000004100 */
[-C--:B------:R-:W-:Y:S01]  /*1bb0*/  FMUL.FTZ R63, R56, R126.reuse ;  /* 0x0000007e383f7220 */ /* 0x080fe20000410000 */
[----:B------:R-:W-:Y:S02]  /*1bc0*/  HADD2.F32 R66, -RZ, R28.H1_H1 ;  /* 0x3000001cff427230 */ /* 0x000fe40000004100 */
        /* <DEDUP_REMOVED lines=12> */
[----:B------:R-:W-:-:S07]  /*1c90*/  F2FP.F16.F32.PACK_AB R60, R67, R130 ;  /* 0x00000082433c723e */ /* 0x000fce00000000ff */
.L_x_4782:
        /* <DEDUP_REMOVED lines=10> */
[-CC-:B0-----:R-:W-:Y:S01]  /*1d40*/  FFMA.FTZ R52, R82, R128.reuse, R129.reuse ;  /* 0x0000008052347223 */ /* 0x181fe20000010081 */
[-CC-:B------:R-:W-:Y:S01]  /*1d50*/  FFMA.FTZ R83, R83, R128.reuse, R129.reuse ;  /* 0x0000008053537223 */ /* 0x180fe20000010081 */
[-CC-:B------:R-:W-:Y:S01]  /*1d60*/  FFMA.FTZ R74, R74, R128.reuse, R129.reuse ;  /* 0x000000804a4a7223 */ /* 0x180fe20000010081 */
[----:B------:R-:W-:Y:S01]  /*1d70*/  FFMA.FTZ R78, R78, R128, R129 ;  /* 0x000000804e4e7223 */ /* 0x000fe20000010081 */
[----:B------:R-:W-:Y:S01]  /*1d80*/  FADD.FTZ R52, R81, -R52 ;  /* 0x8000003451347221 */ /* 0x000fe20000010000 */
[----:B------:R-:W-:Y:S01]  /*1d90*/  FADD.FTZ R124, R124, -R83 ;  /* 0x800000537c7c7221 */ /* 0x000fe20000010000 */
[----:B------:R-:W-:Y:S01]  /*1da0*/  FADD.FTZ R74, R73, -R74 ;  /* 0x8000004a494a7221 */ /* 0x000fe20000010000 */
[----:B------:R-:W-:Y:S02]  /*1db0*/  HADD2.F32 R59, -RZ, R35.H0_H0 ;  /* 0x20000023ff3b7230 */ /* 0x000fe40000004100 */
[C---:B------:R-:W-:Y:S01]  /*1dc0*/  FMUL.FTZ R54, R125.reuse, R52 ;  /* 0x000000347d367220 */ /* 0x040fe20000410000 */
[----:B------:R-:W-:Y:S01]  /*1dd0*/  FMUL.FTZ R55, R125, R124 ;  /* 0x0000007c7d377220 */ /* 0x000fe20000410000 */
[-CC-:B------:R-:W-:Y:S01]  /*1de0*/  FFMA.FTZ R70, R70, R128.reuse, R129.reuse ;  /* 0x0000008046467223 */ /* 0x180fe20000010081 */
[----:B------:R-:W-:Y:S01]  /*1df0*/  FFMA.FTZ R79, R79, R128, R129 ;  /* 0x000000804f4f7223 */ /* 0x000fe20000010081 */
[----:B-----5:R-:W-:-:S02]  /*1e00*/  HADD2.F32 R61, -RZ, R67.H1_H1 ;  /* 0x30000043ff3d7230 */ /* 0x020fc40000004100 */
[-C--:B------:R-:W-:Y:S01]  /*1e10*/  FMUL.FTZ R52, R54, R126.reuse ;  /* 0x0000007e36347220 */ /* 0x080fe20000410000 */
[----:B------:R-:W-:Y:S02]  /*1e20*/  HADD2.F32 R63, -RZ, R35.H1_H1 ;  /* 0x30000023ff3f7230 */ /* 0x000fe40000004100 */
[----:B------:R-:W-:Y:S01]  /*1e30*/  FMUL.FTZ R56, R55, R126 ;  /* 0x0000007e37387220 */ /* 0x000fe20000410000 */
[----:B------:R-:W-:Y:S02]  /*1e40*/  HADD2.F32 R53, -RZ, R67.H0_H0 ;  /* 0x20000043ff357230 */ /* 0x000fe40000004100 */
[----:B------:R-:W-:Y:S01]  /*1e50*/  FMUL.FTZ R58, R125, R74 ;  /* 0x0000004a7d3a7220 */ /* 0x000fe20000410000 */
[-CC-:B------:R-:W-:Y:S01]  /*1e60*/  FFMA.FTZ R75, R75, R128.reuse, R129.reuse ;  /* 0x000000804b4b7223 */ /* 0x180fe20000010081 */
[----:B------:R-:W-:Y:S01]  /*1e70*/  FADD.FTZ R78, R77, -R78 ;  /* 0x8000004e4d4e7221 */ /* 0x000fe20000010000 */
[----:B------:R-:W-:Y:S01]  /*1e80*/  FFMA.FTZ R71, R71, R128, R129 ;  /* 0x0000008047477223 */ /* 0x000fe20000010081 */
[----:B------:R-:W-:Y:S01]  /*1e90*/  FADD.FTZ R70, R69, -R70 ;  /* 0x8000004645467221 */ /* 0x000fe20000010000 */
[----:B------:R-:W-:Y:S01]  /*1ea0*/  FADD.FTZ R80, R80, -R79 ;  /* 0x8000004f50507221 */ /* 0x000fe20000010000 */
[----:B------:R-:W-:Y:S01]  /*1eb0*/  FMUL.FTZ R81, R52, R59 ;  /* 0x0000003b34517220 */ /* 0x000fe20000410000 */
[C---:B------:R-:W-:Y:S01]  /*1ec0*/  FMUL.FTZ R69, R56.reuse, R61 ;  /* 0x0000003d38457220 */ /* 0x040fe20000410000 */
[----:B------:R-:W-:Y:S01]  /*1ed0*/  FMUL.FTZ R128, R56, R63 ;  /* 0x0000003f38807220 */ /* 0x000fe20000410000 */
[----:B------:R-:W-:-:S02]  /*1ee0*/  HADD2.F32 R59, -RZ, R33.H0_H0 ;  /* 0x20000021ff3b7230 */ /* 0x000fc40000004100 */
[----:B------:R-:W-:Y:S01]  /*1ef0*/  FMUL.FTZ R67, R52, R53 ;  /* 0x0000003534437220 */ /* 0x000fe20000410000 */
[----:B------:R-:W-:Y:S02]  /*1f00*/  HADD2.F32 R57, -RZ, R65.H0_H0 ;  /* 0x20000041ff397230 */ /* 0x000fe40000004100 */
[----:B------:R-:W-:Y:S01]  /*1f10*/  FMUL.FTZ R56, R58, R126 ;  /* 0x0000007e3a387220 */ /* 0x000fe20000410000 */
[----:B------:R-:W-:Y:S01]  /*1f20*/  FADD.FTZ R76, R76, -R75 ;  /* 0x8000004b4c4c7221 */ /* 0x000fe20000010000 */
[C---:B------:R-:W-:Y:S01]  /*1f30*/  FMUL.FTZ R52, R125.reuse, R78 ;  /* 0x0000004e7d347220 */ /* 0x040fe20000410000 */
[----:B------:R-:W-:Y:S01]  /*1f40*/  FMUL.FTZ R53, R125, R80 ;  /* 0x000000507d357220 */ /* 0x000fe20000410000 */
[--C-:B------:R-:W-:Y:S02]  /*1f50*/  HADD2.F32 R62, -RZ, R66.reuse.H0_H0 ;  /* 0x20000042ff3e7230 */ /* 0x100fe40000004100 */
[----:B------:R-:W-:Y:S01]  /*1f60*/  FADD.FTZ R72, R72, -R71 ;  /* 0x8000004748487221 */ /* 0x000fe20000010000 */
[----:B------:R-:W-:-:S02]  /*1f70*/  HADD2.F32 R82, -RZ, R66.H1_H1 ;  /* 0x30000042ff527230 */ /* 0x000fc40000004100 */
[----:B------:R-:W-:Y:S01]  /*1f80*/  FMUL.FTZ R74, R56, R59 ;  /* 0x0000003b384a7220 */ /* 0x000fe20000410000 */
[--C-:B------:R-:W-:Y:S02]  /*1f90*/  HADD2.F32 R66, -RZ, R34.reuse.H0_H0 ;  /* 0x20000022ff427230 */ /* 0x100fe40000004100 */
[----:B------:R-:W-:Y:S01]  /*1fa0*/  FMUL.FTZ R61, R52, R126 ;  /* 0x0000007e343d7220 */ /* 0x000fe20000410000 */
[----:B------:R-:W-:Y:S02]  /*1fb0*/  HADD2.F32 R124, -RZ, R34.H1_H1 ;  /* 0x30000022ff7c7230 */ /* 0x000fe40000004100 */
[----:B------:R-:W-:Y:S01]  /*1fc0*/  FMUL.FTZ R73, R56, R57 ;  /* 0x0000003938497220 */ /* 0x000fe20000410000 */
[----:B------:R-:W-:Y:S01]  /*1fd0*/  FMUL.FTZ R59, R125, R76 ;  /* 0x0000004c7d3b7220 */ /* 0x000fe20000410000 */
[----:B------:R-:W-:Y:S01]  /*1fe0*/  FMUL.FTZ R63, R53, R126 ;  /* 0x0000007e353f7220 */ /* 0x000fe20000410000 */
[C---:B------:R-:W-:Y:S01]  /*1ff0*/  FMUL.FTZ R56, R125.reuse, R70 ;  /* 0x000000467d387220 */ /* 0x040fe20000410000 */
[----:B------:R-:W-:Y:S01]  /*2000*/  FMUL.FTZ R57, R125, R72 ;  /* 0x000000487d397220 */ /* 0x000fe20000410000 */
[----:B------:R-:W-:-:S02]  /*2010*/  HADD2.F32 R75, -RZ, R33.H1_H1 ;  /* 0x30000021ff4b7230 */ /* 0x000fc40000004100 */
[C---:B------:R-:W-:Y:S01]  /*2020*/  FMUL.FTZ R71, R61.reuse, R62 ;  /* 0x0000003e3d477220 */ /* 0x040fe20000410000 */
[----:B------:R-:W-:Y:S02]  /*2030*/  HADD2.F32 R65, -RZ, R65.H1_H1 ;  /* 0x30000041ff417230 */ /* 0x000fe40000004100 */
[----:B------:R-:W-:Y:S01]  /*2040*/  FMUL.FTZ R78, R61, R66 ;  /* 0x000000423d4e7220 */ /* 0x000fe20000410000 */
[----:B------:R-:W-:Y:S02]  /*2050*/  HADD2.F32 R60, -RZ, R64.H0_H0 ;  /* 0x20000040ff3c7230 */ /* 0x000fe40000004100 */
[----:B------:R-:W-:Y:S01]  /*2060*/  FMUL.FTZ R76, R59, R126 ;  /* 0x0000007e3b4c7220 */ /* 0x000fe20000410000 */
[C---:B------:R-:W-:Y:S01]  /*2070*/  FMUL.FTZ R66, R63.reuse, R82 ;  /* 0x000000523f427220 */ /* 0x040fe20000410000 */
[----:B------:R-:W-:Y:S01]  /*2080*/  FMUL.FTZ R79, R63, R124 ;  /* 0x0000007c3f4f7220 */ /* 0x000fe20000410000 */
[--C-:B------:R-:W-:Y:S02]  /*2090*/  HADD2.F32 R62, -RZ, R32.reuse.H0_H0 ;  /* 0x20000020ff3e7230 */ /* 0x100fe40000004100 */
[----:B------:R-:W-:Y:S01]  /*20a0*/  FMUL.FTZ R61, R56, R126 ;  /* 0x0000007e383d7220 */ /* 0x000fe20000410000 */
[----:B------:R-:W-:-:S02]  /*20b0*/  HADD2.F32 R72, -RZ, R32.H1_H1 ;  /* 0x30000020ff487230 */ /* 0x000fc40000004100 */
[----:B------:R-:W-:Y:S01]  /*20c0*/  FMUL.FTZ R63, R57, R126 ;  /* 0x0000007e393f7220 */ /* 0x000fe20000410000 */
[C---:B------:R-:W-:Y:S01]  /*20d0*/  FMUL.FTZ R77, R76.reuse, R75 ;  /* 0x0000004b4c4d7220 */ /* 0x040fe20000410000 */
[----:B------:R-:W-:Y:S02]  /*20e0*/  HADD2.F32 R64, -RZ, R64.H1_H1 ;  /* 0x30000040ff407230 */ /* 0x000fe40000004100 */
[----:B------:R-:W-:Y:S01]  /*20f0*/  FMUL.FTZ R70, R76, R65 ;  /* 0x000000414c467220 */ /* 0x000fe20000410000 */
[C---:B------:R-:W-:Y:S01]  /*2100*/  FMUL.FTZ R75, R61.reuse, R60 ;  /* 0x0000003c3d4b7220 */ /* 0x040fe20000410000 */
[----:B------:R-:W-:Y:S01]  /*2110*/  FMUL.FTZ R60, R61, R62 ;  /* 0x0000003e3d3c7220 */ /* 0x000fe20000410000 */
[C---:B------:R-:W-:Y:S01]  /*2120*/  FMUL.FTZ R65, R63.reuse, R72 ;  /* 0x000000483f417220 */ /* 0x040fe20000410000 */
[----:B------:R-:W-:Y:S01]  /*2130*/  FMUL.FTZ R72, R63, R64 ;  /* 0x000000403f487220 */ /* 0x000fe20000410000 */
[----:B------:R-:W-:Y:S02]  /*2140*/  F2FP.F16.F32.PACK_AB R63, R128, R81 ;  /* 0x00000051803f723e */ /* 0x000fe400000000ff */
[----:B------:R-:W-:-:S02]  /*2150*/  F2FP.F16.F32.PACK_AB R62, R79, R78 ;  /* 0x0000004e4f3e723e */ /* 0x000fc400000000ff */
[----:B------:R-:W-:Y:S02]  /*2160*/  F2FP.F16.F32.PACK_AB R61, R77, R74 ;  /* 0x0000004a4d3d723e */ /* 0x000fe400000000ff */
[----:B------:R-:W-:Y:S01]  /*2170*/  F2FP.F16.F32.PACK_AB R60, R65, R60 ;  /* 0x0000003c413c723e */ /* 0x000fe200000000ff */
[----:B------:R-:W-:Y:S06]  /*2180*/  BRA `(.L_x_4784) ;  /* 0x0000000400107947 */ /* 0x000fec0003800000 */
.L_x_4783:
[-CC-:B------:R-:W-:Y:S01]  /*2190*/  FFMA.FTZ R82, R82, R128.reuse, R129.reuse ;  /* 0x0000008052527223 */ /* 0x180fe20000010081 */
[-CC-:B------:R-:W-:Y:S01]  /*21a0*/  FFMA.FTZ R70, R70, R128.reuse, R129.reuse ;  /* 0x0000008046467223 */ /* 0x180fe20000010081 */
[-CC-:B0-----:R-:W-:Y:S01]  /*21b0*/  FFMA.FTZ R63, R71, R128.reuse, R129.reuse ;  /* 0x00000080473f7223 */ /* 0x181fe20000010081 */
[-CC-:B------:R-:W-:Y:S01]  /*21c0*/  FFMA.FTZ R127, R75, R128.reuse, R129.reuse ;  /* 0x000000804b7f7223 */ /* 0x180fe20000010081 */
[-CC-:B------:R-:W-:Y:S01]  /*21d0*/  FFMA.FTZ R83, R83, R128.reuse, R129.reuse ;  /* 0x0000008053537223 */ /* 0x180fe20000010081 */
        /* <DEDUP_REMOVED lines=12> */
[----:B-----5:R-:W-:-:S02]  /*22a0*/  HADD2.F32 R128, -RZ, R67.H0_H0 ;  /* 0x20000043ff807230 */ /* 0x020fc40000004100 */
[C---:B------:R-:W-:Y:S01]  /*22b0*/  FMUL.FTZ R63, R125.reuse, R70 ;  /* 0x000000467d3f7220 */ /* 0x040fe20000410000 */
[----:B------:R-:W-:Y:S02]  /*22c0*/  HADD2.F32 R61, -RZ, R67.H1_H1 ;  /* 0x30000043ff3d7230 */ /* 0x000fe40000004100 */
[C---:B------:R-:W-:Y:S01]  /*22d0*/  FMUL.FTZ R67, R125.reuse, R72 ;  /* 0x000000487d437220 */ /* 0x040fe20000410000 */
[----:B------:R-:W-:Y:S01]  /*22e0*/  FMUL.FTZ R73, R125, R76 ;  /* 0x0000004c7d497220 */ /* 0x000fe20000410000 */
[----:B------:R-:W-:Y:S02]  /*22f0*/  HADD2.F32 R72, -RZ, R35.H0_H0 ;  /* 0x20000023ff487230 */ /* 0x000fe40000004100 */
[----:B------:R-:W-:Y:S01]  /*2300*/  FMUL.FTZ R83, R83, R126 ;  /* 0x0000007e53537220 */ /* 0x000fe20000410000 */
[C---:B------:R-:W-:Y:S01]  /*2310*/  FMUL.FTZ R69, R125.reuse, R74 ;  /* 0x0000004a7d457220 */ /* 0x040fe20000410000 */
[C---:B------:R-:W-:Y:S01]  /*2320*/  FMUL.FTZ R79, R125.reuse, R78 ;  /* 0x0000004e7d4f7220 */ /* 0x040fe20000410000 */
[C---:B------:R-:W-:Y:S01]  /*2330*/  FMUL.FTZ R81, R125.reuse, R80 ;  /* 0x000000507d517220 */ /* 0x040fe20000410000 */
[----:B------:R-:W-:Y:S01]  /*2340*/  FMUL.FTZ R125, R125, R124 ;  /* 0x0000007c7d7d7220 */ /* 0x000fe20000410000 */
[-C--:B------:R-:W-:Y:S01]  /*2350*/  FMUL.FTZ R62, R63, R126.reuse ;  /* 0x0000007e3f3e7220 */ /* 0x080fe20000410000 */
[-C--:B------:R-:W-:Y:S01]  /*2360*/  FMUL.FTZ R63, R67, R126.reuse ;  /* 0x0000007e433f7220 */ /* 0x080fe20000410000 */
[----:B------:R-:W-:Y:S01]  /*2370*/  FMUL.FTZ R74, R73, R126 ;  /* 0x0000007e494a7220 */ /* 0x000fe20000410000 */
[----:B------:R-:W-:-:S02]  /*2380*/  HADD2.F32 R71, -RZ, R66.H0_H0 ;  /* 0x20000042ff477230 */ /* 0x000fc40000004100 */
[----:B------:R-:W-:Y:S01]  /*2390*/  FMUL.FTZ R67, R83, R128 ;  /* 0x0000008053437220 */ /* 0x000fe20000410000 */
[----:B------:R-:W-:Y:S02]  /*23a0*/  HADD2.F32 R73, -RZ, R34.H0_H0 ;  /* 0x20000022ff497230 */ /* 0x000fe40000004100 */
[-C--:B------:R-:W-:Y:S01]  /*23b0*/  FMUL.FTZ R77, R69, R126.reuse ;  /* 0x0000007e454d7220 */ /* 0x080fe20000410000 */
[----:B------:R-:W-:Y:S02]  /*23c0*/  HADD2.F32 R66, -RZ, R66.H1_H1 ;  /* 0x30000042ff427230 */ /* 0x000fe40000004100 */
[-C--:B------:R-:W-:Y:S01]  /*23d0*/  FMUL.FTZ R70, R79, R126.reuse ;  /* 0x0000007e4f467220 */ /* 0x080fe20000410000 */
[----:B------:R-:W-:Y:S01]  /*23e0*/  FMUL.FTZ R81, R81, R126 ;  /* 0x0000007e51517220 */ /* 0x000fe20000410000 */
[----:B------:R-:W-:Y:S01]  /*23f0*/  FMUL.FTZ R83, R83, R72 ;  /* 0x0000004853537220 */ /* 0x000fe20000410000 */
[----:B------:R-:W-:Y:S01]  /*2400*/  FMUL.FTZ R126, R125, R126 ;  /* 0x0000007e7d7e7220 */ /* 0x000fe20000410000 */
[----:B------:R-:W-:-:S02]  /*2410*/  HADD2.F32 R79, -RZ, R35.H1_H1 ;  /* 0x30000023ff4f7230 */ /* 0x000fc40000004100 */
[C---:B------:R-:W-:Y:S01]  /*2420*/  FMUL.FTZ R71, R70.reuse, R71 ;  /* 0x0000004746477220 */ /* 0x040fe20000410000 */
[----:B------:R-:W-:Y:S02]  /*2430*/  HADD2.F32 R72, -RZ, R34.H1_H1 ;  /* 0x30000022ff487230 */ /* 0x000fe40000004100 */
[----:B------:R-:W-:Y:S01]  /*2440*/  FMUL.FTZ R76, R70, R73 ;  /* 0x00000049464c7220 */ /* 0x000fe20000410000 */
[----:B------:R-:W-:Y:S02]  /*2450*/  HADD2.F32 R60, -RZ, R65.H0_H0 ;  /* 0x20000041ff3c7230 */ /* 0x000fe40000004100 */
[----:B------:R-:W-:Y:S01]  /*2460*/  FMUL.FTZ R69, R126, R61 ;  /* 0x0000003d7e457220 */ /* 0x000fe20000410000 */
[----:B------:R-:W-:Y:S02]  /*2470*/  HADD2.F32 R70, -RZ, R33.H0_H0 ;  /* 0x20000021ff467230 */ /* 0x000fe40000004100 */
[----:B------:R-:W-:Y:S01]  /*2480*/  FMUL.FTZ R66, R81, R66 ;  /* 0x0000004251427220 */ /* 0x000fe20000410000 */
[----:B------:R-:W-:-:S02]  /*2490*/  HADD2.F32 R65, -RZ, R65.H1_H1 ;  /* 0x30000041ff417230 */ /* 0x000fc40000004100 */
[----:B------:R-:W-:Y:S01]  /*24a0*/  FMUL.FTZ R126, R126, R79 ;  /* 0x0000004f7e7e7220 */ /* 0x000fe20000410000 */
[----:B------:R-:W-:Y:S01]  /*24b0*/  FMUL.FTZ R81, R81, R72 ;  /* 0x0000004851517220 */ /* 0x000fe20000410000 */
        /* <DEDUP_REMOVED lines=8> */
[----:B------:R-:W-:Y:S02]  /*2540*/  HADD2.F32 R64, -RZ, R64.H1_H1 ;  /* 0x30000040ff407230 */ /* 0x000fe40000004100 */
[C---:B------:R-:W-:Y:S01]  /*2550*/  FMUL.FTZ R60, R62.reuse, R61 ;  /* 0x0000003d3e3c7220 */ /* 0x040fe20000410000 */
[----:B------:R-:W-:Y:S01]  /*2560*/  FMUL.FTZ R65, R63, R72 ;  /* 0x000000483f417220 */ /* 0x000fe20000410000 */
[----:B------:R-:W-:Y:S01]  /*2570*/  FMUL.FTZ R75, R62, R75 ;  /* 0x0000004b3e4b7220 */ /* 0x000fe20000410000 */
[----:B------:R-:W-:Y:S01]  /*2580*/  F2FP.F16.F32.PACK_AB R62, R81, R76 ;  /* 0x0000004c513e723e */ /* 0x000fe200000000ff */
[----:B------:R-:W-:Y:S01]  /*2590*/  FMUL.FTZ R72, R63, R64 ;  /* 0x000000403f487220 */ /* 0x000fe20000410000 */
[----:B------:R-:W-:Y:S02]  /*25a0*/  F2FP.F16.F32.PACK_AB R63, R126, R83 ;  /* 0x000000537e3f723e */ /* 0x000fe400000000ff */
[----:B------:R-:W-:-:S02]  /*25b0*/  F2FP.F16.F32.PACK_AB R61, R74, R77 ;  /* 0x0000004d4a3d723e */ /* 0x000fc400000000ff */
[----:B------:R-:W-:-:S07]  /*25c0*/  F2FP.F16.F32.PACK_AB R60, R65, R60 ;  /* 0x0000003c413c723e */ /* 0x000fce00000000ff */
.L_x_4784:
[----:B------:R-:W0:Y:S01]  /*25d0*/  @P1 LDC.64 R64, c[0x0][0x478] ;  /* 0x00011e00ff401b82 */ /* 0x000e220000000a00 */
[----:B------:R-:W-:-:S04]  /*25e0*/  IMAD.WIDE.U32 R130, R123, 0x10, R130 ;  /* 0x000000107b827825 */ /* 0x000fc800078e0082 */
[----:B0-----:R-:W-:-:S05]  /*25f0*/  @P1 IMAD.WIDE.U32 R64, R123, 0x20, R64 ;  /* 0x000000207b401825 */ /* 0x001fca00078e0040 */
[----:B------:R0:W-:Y:S04]  /*2600*/  @P1 STG.E.128 desc[UR8][R64.64], R56 ;  /* 0x0000003840001986 */ /* 0x0001e8000c101d08 */
[----:B------:R0:W-:Y:S04]  /*2610*/  @P1 STG.E.128 desc[UR8][R64.64+0x10], R52 ;  /* 0x0000103440001986 */ /* 0x0001e8000c101d08 */
[----:B------:R0:W-:Y:S01]  /*2620*/  STG.E.128 desc[UR8][R130.64], R60 ;  /* 0x0000003c82007986 */ /* 0x0001e2000c101d08 */
[----:B------:R-:W-:Y:S05]  /*2630*/  BRA `(.L_x_4785) ;  /* 0x0000001000a87947 */ /* 0x000fea0003800000 */
.L_x_4780:
        /* <DEDUP_REMOVED lines=8> */
[-C--:B------:R-:W-:Y:S01]  /*26c0*/  FFMA.FTZ R68, R68, R128.reuse, R129 ;  /* 0x0000008044447223 */ /* 0x080fe20000010081 */
[----:B-----5:R-:W-:Y:S02]  /*26d0*/  HADD2.F32 R135, -RZ, R63.H0_H0 ;  /* 0x2000003fff877230 */ /* 0x020fe40000004100 */
[----:B------:R-:W-:Y:S01]  /*26e0*/  FADD.FTZ R67, R139, -R140 ;  /* 0x8000008c8b437221 */ /* 0x000fe20000010000 */
[----:B------:R-:W-:Y:S01]  /*26f0*/  FADD.FTZ R138, R138, -R137 ;  /* 0x800000898a8a7221 */ /* 0x000fe20000010000 */
[----:B------:R-:W-:Y:S01]  /*2700*/  FADD.FTZ R153, R153, -R68 ;  /* 0x8000004499997221 */ /* 0x000fe20000010000 */
[----:B------:R-:W-:Y:S01]  /*2710*/  FFMA.FTZ R144, R144, R128, R129 ;  /* 0x0000008090907223 */ /* 0x000fe20000010081 */
[C---:B------:R-:W-:Y:S01]  /*2720*/  FFMA.FTZ R67, R125.reuse, R67, R42 ;  /* 0x000000437d437223 */ /* 0x040fe2000001002a */
[----:B------:R-:W-:Y:S01]  /*2730*/  FFMA.FTZ R133, R125, R138, R43 ;  /* 0x0000008a7d857223 */ /* 0x000fe2000001002b */
[----:B------:R-:W-:-:S02]  /*2740*/  HADD2.F32 R137, -RZ, R31.H0_H0 ;  /* 0x2000001fff897230 */ /* 0x000fc40000004100 */
[--C-:B------:R-:W-:Y:S01]  /*2750*/  FFMA.FTZ R141, R141, R128, R129.reuse ;  /* 0x000000808d8d7223 */ /* 0x100fe20000010081 */
[----:B------:R-:W-:Y:S02]  /*2760*/  HADD2.F32 R130, -RZ, R63.H1_H1 ;  /* 0x3000003fff827230 */ /* 0x000fe40000004100 */
[-C--:B------:R-:W-:Y:S01]  /*2770*/  FMUL.FTZ R68, R67, R126.reuse ;  /* 0x0000007e43447220 */ /* 0x080fe20000410000 */
[----:B------:R-:W-:Y:S02]  /*2780*/  HADD2.F32 R138, -RZ, R31.H1_H1 ;  /* 0x3000001fff8a7230 */ /* 0x000fe40000004100 */
[----:B------:R-:W-:Y:S01]  /*2790*/  FMUL.FTZ R133, R133, R126 ;  /* 0x0000007e85857220 */ /* 0x000fe20000410000 */
[----:B------:R-:W-:Y:S01]  /*27a0*/  FFMA.FTZ R131, R148, R128, R129 ;  /* 0x0000008094837223 */ /* 0x000fe20000010081 */
[----:B------:R-:W-:Y:S01]  /*27b0*/  FADD.FTZ R144, R143, -R144 ;  /* 0x800000908f907221 */ /* 0x000fe20000010000 */
[----:B------:R-:W-:Y:S01]  /*27c0*/  FADD.FTZ R142, R142, -R141 ;  /* 0x8000008d8e8e7221 */ /* 0x000fe20000010000 */
[----:B------:R-:W-:Y:S01]  /*27d0*/  FMUL.FTZ R135, R68, R135 ;  /* 0x0000008744877220 */ /* 0x000fe20000410000 */
[----:B------:R-:W-:Y:S01]  /*27e0*/  FMUL.FTZ R67, R137, R68 ;  /* 0x0000004489437220 */ /* 0x000fe20000410000 */
[----:B------:R-:W-:Y:S01]  /*27f0*/  FMUL.FTZ R68, R133, R130 ;  /* 0x0000008285447220 */ /* 0x000fe20000410000 */
[----:B------:R-:W-:Y:S01]  /*2800*/  FMUL.FTZ R130, R138, R133 ;  /* 0x000000858a827220 */ /* 0x000fe20000410000 */
[----:B------:R-:W-:Y:S01]  /*2810*/  FADD.FTZ R131, R146, -R131 ;  /* 0x8000008392837221 */ /* 0x000fe20000010000 */
[C---:B------:R-:W-:Y:S01]  /*2820*/  FFMA.FTZ R133, R125.reuse, R144, R40 ;  /* 0x000000907d857223 */ /* 0x040fe20000010028 */
[----:B------:R-:W-:Y:S01]  /*2830*/  FFMA.FTZ R137, R125, R142, R41 ;  /* 0x0000008e7d897223 */ /* 0x000fe20000010029 */
[-CC-:B------:R-:W-:Y:S01]  /*2840*/  FFMA.FTZ R132, R147, R128.reuse, R129.reuse ;  /* 0x0000008093847223 */ /* 0x180fe20000010081 */
[----:B------:R-:W-:Y:S01]  /*2850*/  FFMA.FTZ R66, R151, R128, R129 ;  /* 0x0000008097427223 */ /* 0x000fe20000010081 */
[----:B------:R-:W-:-:S02]  /*2860*/  HADD2.F32 R134, -RZ, R62.H1_H1 ;  /* 0x3000003eff867230 */ /* 0x000fc40000004100 */
[----:B------:R-:W-:Y:S01]  /*2870*/  FFMA.FTZ R131, R125, R131, R38 ;  /* 0x000000837d837223 */ /* 0x000fe20000010026 */
[----:B------:R-:W-:Y:S02]  /*2880*/  HADD2.F32 R144, -RZ, R30.H1_H1 ;  /* 0x3000001eff907230 */ /* 0x000fe40000004100 */
[-C--:B------:R-:W-:Y:S01]  /*2890*/  FMUL.FTZ R138, R133, R126.reuse ;  /* 0x0000007e858a7220 */ /* 0x080fe20000410000 */
[----:B------:R-:W-:Y:S02]  /*28a0*/  HADD2.F32 R63, -RZ, R62.H0_H0 ;  /* 0x2000003eff3f7230 */ /* 0x000fe40000004100 */
[----:B------:R-:W-:Y:S01]  /*28b0*/  FMUL.FTZ R133, R137, R126 ;  /* 0x0000007e89857220 */ /* 0x000fe20000410000 */
[----:B------:R-:W-:Y:S01]  /*28c0*/  FADD.FTZ R132, R145, -R132 ;  /* 0x8000008491847221 */ /* 0x000fe20000010000 */
[----:B------:R-:W-:Y:S02]  /*28d0*/  HADD2.F32 R136, -RZ, R61.H0_H0 ;  /* 0x2000003dff887230 */ /* 0x000fe40000004100 */
[----:B------:R-:W-:Y:S01]  /*28e0*/  FADD.FTZ R66, R149, -R66 ;  /* 0x8000004295427221 */ /* 0x000fe20000010000 */
[----:B------:R-:W-:-:S02]  /*28f0*/  HADD2.F32 R142, -RZ, R29.H0_H0 ;  /* 0x2000001dff8e7230 */ /* 0x000fc40000004100 */
[----:B------:R-:W-:Y:S01]  /*2900*/  FMUL.FTZ R131, R131, R126 ;  /* 0x0000007e83837220 */ /* 0x000fe20000410000 */
[----:B------:R-:W-:Y:S01]  /*2910*/  FMUL.FTZ R134, R133, R134 ;  /* 0x0000008685867220 */ /* 0x000fe20000410000 */
[----:B------:R-:W-:Y:S01]  /*2920*/  FMUL.FTZ R143, R144, R133 ;  /* 0x00000085908f7220 */ /* 0x000fe20000410000 */
[----:B------:R-:W-:Y:S01]  /*2930*/  FMUL.FTZ R137, R138, R63 ;  /* 0x0000003f8a897220 */ /* 0x000fe20000410000 */
[C---:B------:R-:W-:Y:S01]  /*2940*/  FFMA.FTZ R133, R125.reuse, R132, R39 ;  /* 0x000000847d857223 */ /* 0x040fe20000010027 */
[C---:B------:R-:W-:Y:S01]  /*2950*/  FFMA.FTZ R153, R125.reuse, R153, R36 ;  /* 0x000000997d997223 */ /* 0x040fe20000010024 */
[----:B------:R-:W-:Y:S01]  /*2960*/  FFMA.FTZ R63, R125, R66, R37 ;  /* 0x000000427d3f7223 */ /* 0x000fe20000010025 */
[----:B------:R-:W-:Y:S02]  /*2970*/  HADD2.F32 R139, -RZ, R30.H0_H0 ;  /* 0x2000001eff8b7230 */ /* 0x000fe40000004100 */
[----:B------:R-:W-:Y:S01]  /*2980*/  FMUL.FTZ R136, R131, R136 ;  /* 0x0000008883887220 */ /* 0x000fe20000410000 */
[----:B------:R-:W-:-:S02]  /*2990*/  HADD2.F32 R61, -RZ, R61.H1_H1 ;  /* 0x3000003dff3d7230 */ /* 0x000fc40000004100 */
[----:B------:R-:W-:Y:S01]  /*29a0*/  FMUL.FTZ R131, R142, R131 ;  /* 0x000000838e837220 */ /* 0x000fe20000410000 */
[----:B------:R-:W-:Y:S02]  /*29b0*/  HADD2.F32 R62, -RZ, R60.H0_H0 ;  /* 0x2000003cff3e7230 */ /* 0x000fe40000004100 */
[-C--:B------:R-:W-:Y:S01]  /*29c0*/  FMUL.FTZ R66, R133, R126.reuse ;  /* 0x0000007e85427220 */ /* 0x080fe20000410000 */
[----:B------:R-:W-:Y:S02]  /*29d0*/  HADD2.F32 R141, -RZ, R29.H1_H1 ;  /* 0x3000001dff8d7230 */ /* 0x000fe40000004100 */
[-C--:B------:R-:W-:Y:S01]  /*29e0*/  FMUL.FTZ R153, R153, R126.reuse ;  /* 0x0000007e99997220 */ /* 0x080fe20000410000 */
[--C-:B------:R-:W-:Y:S02]  /*29f0*/  HADD2.F32 R142, -RZ, R28.reuse.H0_H0 ;  /* 0x2000001cff8e7230 */ /* 0x100fe40000004100 */
[----:B------:R-:W-:Y:S01]  /*2a00*/  FMUL.FTZ R63, R63, R126 ;  /* 0x0000007e3f3f7220 */ /* 0x000fe20000410000 */
[----:B------:R-:W-:-:S02]  /*2a10*/  HADD2.F32 R144, -RZ, R28.H1_H1 ;  /* 0x3000001cff907230 */ /* 0x000fc40000004100 */
[----:B------:R-:W-:Y:S01]  /*2a20*/  FMUL.FTZ R140, R139, R138 ;  /* 0x0000008a8b8c7220 */ /* 0x000fe20000410000 */
[----:B------:R-:W-:Y:S02]  /*2a30*/  HADD2.F32 R60, -RZ, R60.H1_H1 ;  /* 0x3000003cff3c7230 */ /* 0x000fe40000004100 */
[----:B------:R-:W-:Y:S01]  /*2a40*/  FMUL.FTZ R139, R66, R61 ;  /* 0x0000003d428b7220 */ /* 0x000fe20000410000 */
[----:B------:R-:W-:Y:S01]  /*2a50*/  FMUL.FTZ R132, R141, R66 ;  /* 0x000000428d847220 */ /* 0x000fe20000410000 */
[----:B------:R-:W-:Y:S01]  /*2a60*/  FMUL.FTZ R138, R153, R62 ;  /* 0x0000003e998a7220 */ /* 0x000fe20000410000 */
[----:B------:R-:W-:Y:S01]  /*2a70*/  FMUL.FTZ R153, R142, R153 ;  /* 0x000000998e997220 */ /* 0x000fe20000410000 */
[----:B------:R-:W-:Y:S01]  /*2a80*/  FMUL.FTZ R66, R144, R63 ;  /* 0x0000003f90427220 */ /* 0x000fe20000410000 */
[----:B------:R-:W-:Y:S01]  /*2a90*/  FMUL.FTZ R141, R63, R60 ;  /* 0x0000003c3f8d7220 */ /* 0x000fe20000410000 */
[----:B------:R-:W-:Y:S02]  /*2aa0*/  F2FP.F16.F32.PACK_AB R63, R130, R67 ;  /* 0x00000043823f723e */ /* 0x000fe400000000ff */
[----:B------:R-:W-:-:S02]  /*2ab0*/  F2FP.F16.F32.PACK_AB R62, R143, R140 ;  /* 0x0000008c8f3e723e */ /* 0x000fc400000000ff */
[----:B------:R-:W-:Y:S02]  /*2ac0*/  F2FP.F16.F32.PACK_AB R61, R132, R131 ;  /* 0x00000083843d723e */ /* 0x000fe400000000ff */
[----:B------:R-:W-:Y:S01]  /*2ad0*/  F2FP.F16.F32.PACK_AB R60, R66, R153 ;  /* 0x00000099423c723e */ /* 0x000fe200000000ff */
[----:B------:R-:W-:Y:S06]  /*2ae0*/  BRA `(.L_x_4787) ;  /* 0x0000000400107947 */ /* 0x000fec0003800000 */
.L_x_4786:
        /* <DEDUP_REMOVED lines=8> */
[C---:B------:R-:W-:Y:S01]  /*2b70*/  FFMA.FTZ R54, R125.reuse, R140, R42 ;  /* 0x0000008c7d367223 */ /* 0x040fe2000001002a */
[----:B------:R-:W-:Y:S01]  /*2b80*/  FFMA.FTZ R55, R125, R138, R43 ;  /* 0x0000008a7d377223 */ /* 0x000fe2000001002b */
[----:B-----5:R-:W-:-:S02]  /*2b90*/  HADD2.F32 R135, -RZ, R63.H0_H0 ;  /* 0x2000003fff877230 */ /* 0x020fc40000004100 */
[----:B------:R-:W-:Y:S01]  /*2ba0*/  FADD.FTZ R132, R145, -R52 ;  /* 0x8000003491847221 */ /* 0x000fe20000010000 */
[----:B------:R-:W-:Y:S02]  /*2bb0*/  HADD2.F32 R53, -RZ, R31.H0_H0 ;  /* 0x2000001fff357230 */ /* 0x000fe40000004100 */
[----:B------:R-:W-:Y:S01]  /*2bc0*/  FMUL.FTZ R52, R54, R126 ;  /* 0x0000007e36347220 */ /* 0x000fe20000410000 */
[----:B------:R-:W-:Y:S02]  /*2bd0*/  HADD2.F32 R63, -RZ, R63.H1_H1 ;  /* 0x3000003fff3f7230 */ /* 0x000fe40000004100 */
[--C-:B------:R-:W-:Y:S01]  /*2be0*/  FFMA.FTZ R68, R68, R128, R129.reuse ;  /* 0x0000008044447223 */ /* 0x100fe20000010081 */
[----:B------:R-:W-:Y:S01]  /*2bf0*/  FADD.FTZ R144, R143, -R144 ;  /* 0x800000908f907221 */ /* 0x000fe20000010000 */
[----:B------:R-:W-:Y:S02]  /*2c00*/  HADD2.F32 R59, -RZ, R31.H1_H1 ;  /* 0x3000001fff3b7230 */ /* 0x000fe40000004100 */
[----:B------:R-:W-:Y:S01]  /*2c10*/  FMUL.FTZ R58, R55, R126 ;  /* 0x0000007e373a7220 */ /* 0x000fe20000410000 */
[----:B------:R-:W-:Y:S01]  /*2c20*/  FFMA.FTZ R141, R141, R128, R129 ;  /* 0x000000808d8d7223 */ /* 0x000fe20000010081 */
[----:B------:R-:W-:Y:S01]  /*2c30*/  FMUL.FTZ R135, R52, R135 ;  /* 0x0000008734877220 */ /* 0x000fe20000410000 */
[----:B------:R-:W-:Y:S01]  /*2c40*/  FMUL.FTZ R143, R53, R52 ;  /* 0x00000034358f7220 */ /* 0x000fe20000410000 */
[----:B------:R-:W-:Y:S01]  /*2c50*/  FADD.FTZ R153, R153, -R68 ;  /* 0x8000004499997221 */ /* 0x000fe20000010000 */
[----:B------:R-:W-:Y:S01]  /*2c60*/  FFMA.FTZ R52, R125, R144, R40 ;  /* 0x000000907d347223 */ /* 0x000fe20000010028 */
[----:B------:R-:W-:Y:S01]  /*2c70*/  FMUL.FTZ R68, R58, R63 ;  /* 0x0000003f3a447220 */ /* 0x000fe20000410000 */
[----:B------:R-:W-:Y:S01]  /*2c80*/  FMUL.FTZ R146, R59, R58 ;  /* 0x0000003a3b927220 */ /* 0x000fe20000410000 */
[----:B------:R-:W-:Y:S01]  /*2c90*/  FADD.FTZ R142, R142, -R141 ;  /* 0x8000008d8e8e7221 */ /* 0x000fe20000010000 */
[----:B------:R-:W-:Y:S01]  /*2ca0*/  FFMA.FTZ R58, R125, R57, R38 ;  /* 0x000000397d3a7223 */ /* 0x000fe20000010026 */
[----:B------:R-:W-:-:S02]  /*2cb0*/  HADD2.F32 R56, -RZ, R62.H0_H0 ;  /* 0x2000003eff387230 */ /* 0x000fc40000004100 */
[----:B------:R-:W-:Y:S01]  /*2cc0*/  FFMA.FTZ R66, R151, R128, R129 ;  /* 0x0000008097427223 */ /* 0x000fe20000010081 */
[----:B------:R-:W-:Y:S02]  /*2cd0*/  HADD2.F32 R138, -RZ, R30.H0_H0 ;  /* 0x2000001eff8a7230 */ /* 0x000fe40000004100 */
[----:B------:R-:W-:Y:S01]  /*2ce0*/  FMUL.FTZ R59, R52, R126 ;  /* 0x0000007e343b7220 */ /* 0x000fe20000410000 */
[----:B------:R-:W-:Y:S02]  /*2cf0*/  HADD2.F32 R136, -RZ, R61.H0_H0 ;  /* 0x2000003dff887230 */ /* 0x000fe40000004100 */
[----:B------:R-:W-:Y:S01]  /*2d00*/  FFMA.FTZ R53, R125, R142, R41 ;  /* 0x0000008e7d357223 */ /* 0x000fe20000010029 */
[----:B------:R-:W-:Y:S02]  /*2d10*/  HADD2.F32 R130, -RZ, R29.H0_H0 ;  /* 0x2000001dff827230 */ /* 0x000fe40000004100 */
[----:B------:R-:W-:Y:S01]  /*2d20*/  FMUL.FTZ R57, R58, R126 ;  /* 0x0000007e3a397220 */ /* 0x000fe20000410000 */
[----:B------:R-:W-:Y:S01]  /*2d30*/  FADD.FTZ R66, R149, -R66 ;  /* 0x8000004295427221 */ /* 0x000fe20000010000 */
[----:B------:R-:W-:Y:S01]  /*2d40*/  FMUL.FTZ R137, R59, R56 ;  /* 0x000000383b897220 */ /* 0x000fe20000410000 */
[----:B------:R-:W-:Y:S01]  /*2d50*/  FMUL.FTZ R133, R138, R59 ;  /* 0x0000003b8a857220 */ /* 0x000fe20000410000 */
[----:B------:R-:W-:-:S02]  /*2d60*/  HADD2.F32 R134, -RZ, R62.H1_H1 ;  /* 0x3000003eff867230 */ /* 0x000fc40000004100 */
[----:B------:R-:W-:Y:S01]  /*2d70*/  FFMA.FTZ R59, R125, R132, R39 ;  /* 0x000000847d3b7223 */ /* 0x000fe20000010027 */
[----:B------:R-:W-:Y:S02]  /*2d80*/  HADD2.F32 R140, -RZ, R30.H1_H1 ;  /* 0x3000001eff8c7230 */ /* 0x000fe40000004100 */
[----:B------:R-:W-:Y:S01]  /*2d90*/  FMUL.FTZ R63, R53, R126 ;  /* 0x0000007e353f7220 */ /* 0x000fe20000410000 */
[----:B------:R-:W-:Y:S01]  /*2da0*/  FMUL.FTZ R136, R57, R136 ;  /* 0x0000008839887220 */ /* 0x000fe20000410000 */
[----:B------:R-:W-:Y:S01]  /*2db0*/  FMUL.FTZ R131, R130, R57 ;  /* 0x0000003982837220 */ /* 0x000fe20000410000 */
[C---:B------:R-:W-:Y:S01]  /*2dc0*/  FFMA.FTZ R56, R125.reuse, R153, R36 ;  /* 0x000000997d387223 */ /* 0x040fe20000010024 */
[----:B------:R-:W-:Y:S01]  /*2dd0*/  FFMA.FTZ R57, R125, R66, R37 ;  /* 0x000000427d397223 */ /* 0x000fe20000010025 */
[----:B------:R-:W-:Y:S02]  /*2de0*/  HADD2.F32 R61, -RZ, R61.H1_H1 ;  /* 0x3000003dff3d7230 */ /* 0x000fe40000004100 */
[----:B------:R-:W-:Y:S01]  /*2df0*/  FMUL.FTZ R132, R59, R126 ;  /* 0x0000007e3b847220 */ /* 0x000fe20000410000 */
[----:B------:R-:W-:-:S02]  /*2e00*/  HADD2.F32 R67, -RZ, R29.H1_H1 ;  /* 0x3000001dff437230 */ /* 0x000fc40000004100 */
[----:B------:R-:W-:Y:S01]  /*2e10*/  FMUL.FTZ R134, R63, R134 ;  /* 0x000000863f867220 */ /* 0x000fe20000410000 */
        /* <DEDUP_REMOVED lines=17> */
.L_x_4787:
        /* <DEDUP_REMOVED lines=12> */
[-CC-:B------:R-:W-:Y:S01]  /*2ff0*/  FFMA.FTZ R82, R82, R128.reuse, R129.reuse ;  /* 0x0000008052527223 */ /* 0x180fe20000010081 */
[-CC-:B------:R-:W-:Y:S01]  /*3000*/  FFMA.FTZ R83, R83, R128.reuse, R129.reuse ;  /* 0x0000008053537223 */ /* 0x180fe20000010081 */
[-CC-:B0-----:R-:W-:Y:S01]  /*3010*/  FFMA.FTZ R55, R75, R128.reuse, R129.reuse ;  /* 0x000000804b377223 */ /* 0x181fe20000010081 */
[-C--:B------:R-:W-:Y:S01]  /*3020*/  FFMA.FTZ R79, R79, R128.reuse, R129 ;  /* 0x000000804f4f7223 */ /* 0x080fe20000010081 */
[----:B------:R-:W-:Y:S01]  /*3030*/  FADD.FTZ R82, R81, -R82 ;  /* 0x8000005251527221 */ /* 0x000fe20000010000 */
[----:B------:R-:W-:Y:S01]  /*3040*/  FADD.FTZ R124, R124, -R83 ;  /* 0x800000537c7c7221 */ /* 0x000fe20000010000 */
[-CC-:B------:R-:W-:Y:S01]  /*3050*/  FFMA.FTZ R74, R74, R128.reuse, R129.reuse ;  /* 0x000000804a4a7223 */ /* 0x180fe20000010081 */
[----:B------:R-:W-:Y:S01]  /*3060*/  FFMA.FTZ R78, R78, R128, R129 ;  /* 0x000000804e4e7223 */ /* 0x000fe20000010081 */
[C---:B------:R-:W-:Y:S01]  /*3070*/  FFMA.FTZ R54, R125.reuse, R82, R50 ;  /* 0x000000527d367223 */ /* 0x040fe20000010032 */
[----:B-----5:R-:W-:Y:S02]  /*3080*/  HADD2.F32 R53, -RZ, R67.H0_H0 ;  /* 0x20000043ff357230 */ /* 0x020fe40000004100 */
[----:B------:R-:W-:Y:S01]  /*3090*/  FADD.FTZ R62, R76, -R55 ;  /* 0x800000374c3e7221 */ /* 0x000fe20000010000 */
[----:B------:R-:W-:Y:S01]  /*30a0*/  FFMA.FTZ R55, R125, R124, R51 ;  /* 0x0000007c7d377223 */ /* 0x000fe20000010033 */
[----:B------:R-:W-:-:S02]  /*30b0*/  HADD2.F32 R63, -RZ, R35.H0_H0 ;  /* 0x20000023ff3f7230 */ /* 0x000fc40000004100 */
[----:B------:R-:W-:Y:S01]  /*30c0*/  FMUL.FTZ R52, R54, R126 ;  /* 0x0000007e36347220 */ /* 0x000fe20000410000 */
[----:B------:R-:W-:Y:S01]  /*30d0*/  FADD.FTZ R80, R80, -R79 ;  /* 0x8000004f50507221 */ /* 0x000fe20000010000 */
[----:B------:R-:W-:Y:S01]  /*30e0*/  FADD.FTZ R73, R73, -R74 ;  /* 0x8000004a49497221 */ /* 0x000fe20000010000 */
[----:B------:R-:W-:Y:S01]  /*30f0*/  FADD.FTZ R77, R77, -R78 ;  /* 0x8000004e4d4d7221 */ /* 0x000fe20000010000 */
[----:B------:R-:W-:Y:S02]  /*3100*/  HADD2.F32 R59, -RZ, R67.H1_H1 ;  /* 0x30000043ff3b7230 */ /* 0x000fe40000004100 */
[----:B------:R-:W-:Y:S01]  /*3110*/  FFMA.FTZ R70, R70, R128, R129 ;  /* 0x0000008046467223 */ /* 0x000fe20000010081 */
[----:B------:R-:W-:Y:S02]  /*3120*/  HADD2.F32 R61, -RZ, R35.H1_H1 ;  /* 0x30000023ff3d7230 */ /* 0x000fe40000004100 */
[----:B------:R-:W-:Y:S01]  /*3130*/  FMUL.FTZ R56, R55, R126 ;  /* 0x0000007e37387220 */ /* 0x000fe20000410000 */
[----:B------:R-:W-:Y:S01]  /*3140*/  FMUL.FTZ R67, R52, R53 ;  /* 0x0000003534437220 */ /* 0x000fe20000410000 */
[----:B------:R-:W-:Y:S01]  /*3150*/  FMUL.FTZ R63, R63, R52 ;  /* 0x000000343f3f7220 */ /* 0x000fe20000410000 */
[C---:B------:R-:W-:Y:S01]  /*3160*/  FFMA.FTZ R53, R125.reuse, R80, R49 ;  /* 0x000000507d357223 */ /* 0x040fe20000010031 */
[C---:B------:R-:W-:Y:S01]  /*3170*/  FFMA.FTZ R52, R125.reuse, R77, R48 ;  /* 0x0000004d7d347223 */ /* 0x040fe20000010030 */
[----:B------:R-:W-:Y:S01]  /*3180*/  FFMA.FTZ R58, R125, R73, R46 ;  /* 0x000000497d3a7223 */ /* 0x000fe2000001002e */
[----:B------:R-:W-:Y:S01]  /*3190*/  FFMA.FTZ R71, R71, R128, R129 ;  /* 0x0000008047477223 */ /* 0x000fe20000010081 */
[----:B------:R-:W-:Y:S01]  /*31a0*/  FADD.FTZ R70, R69, -R70 ;  /* 0x8000004645467221 */ /* 0x000fe20000010000 */
[----:B------:R-:W-:Y:S01]  /*31b0*/  FMUL.FTZ R78, R61, R56 ;  /* 0x000000383d4e7220 */ /* 0x000fe20000410000 */
[----:B------:R-:W-:-:S02]  /*31c0*/  HADD2.F32 R74, -RZ, R34.H1_H1 ;  /* 0x30000022ff4a7230 */ /* 0x000fc40000004100 */
[----:B------:R-:W-:Y:S01]  /*31d0*/  FMUL.FTZ R69, R56, R59 ;  /* 0x0000003b38457220 */ /* 0x000fe20000410000 */
[----:B------:R-:W-:Y:S02]  /*31e0*/  HADD2.F32 R60, -RZ, R66.H0_H0 ;  /* 0x20000042ff3c7230 */ /* 0x000fe40000004100 */
[-C--:B------:R-:W-:Y:S01]  /*31f0*/  FMUL.FTZ R61, R53, R126.reuse ;  /* 0x0000007e353d7220 */ /* 0x080fe20000410000 */
[----:B------:R-:W-:Y:S02]  /*3200*/  HADD2.F32 R57, -RZ, R65.H0_H0 ;  /* 0x20000041ff397230 */ /* 0x000fe40000004100 */
[-C--:B------:R-:W-:Y:S01]  /*3210*/  FMUL.FTZ R59, R52, R126.reuse ;  /* 0x0000007e343b7220 */ /* 0x080fe20000410000 */
[----:B------:R-:W-:Y:S02]  /*3220*/  HADD2.F32 R76, -RZ, R34.H0_H0 ;  /* 0x20000022ff4c7230 */ /* 0x000fe40000004100 */
[----:B------:R-:W-:Y:S01]  /*3230*/  FMUL.FTZ R56, R58, R126 ;  /* 0x0000007e3a387220 */ /* 0x000fe20000410000 */
[----:B------:R-:W-:-:S02]  /*3240*/  HADD2.F32 R77, -RZ, R33.H0_H0 ;  /* 0x20000021ff4d7230 */ /* 0x000fc40000004100 */
[----:B------:R-:W-:Y:S01]  /*3250*/  FADD.FTZ R72, R72, -R71 ;  /* 0x8000004748487221 */ /* 0x000fe20000010000 */
[----:B------:R-:W-:Y:S01]  /*3260*/  FMUL.FTZ R79, R74, R61 ;  /* 0x0000003d4a4f7220 */ /* 0x000fe20000410000 */
[----:B------:R-:W-:Y:S02]  /*3270*/  HADD2.F32 R66, -RZ, R66.H1_H1 ;  /* 0x30000042ff427230 */ /* 0x000fe40000004100 */
[----:B------:R-:W-:Y:S01]  /*3280*/  FMUL.FTZ R71, R59, R60 ;  /* 0x0000003c3b477220 */ /* 0x000fe20000410000 */
[----:B------:R-:W-:Y:S01]  /*3290*/  FMUL.FTZ R76, R76, R59 ;  /* 0x0000003b4c4c7220 */ /* 0x000fe20000410000 */
[----:B------:R-:W-:Y:S01]  /*32a0*/  FMUL.FTZ R73, R56, R57 ;  /* 0x0000003938497220 */ /* 0x000fe20000410000 */
[----:B------:R-:W-:Y:S01]  /*32b0*/  FMUL.FTZ R74, R77, R56 ;  /* 0x000000384d4a7220 */ /* 0x000fe20000410000 */
[C---:B------:R-:W-:Y:S01]  /*32c0*/  FFMA.FTZ R56, R125.reuse, R70, R44 ;  /* 0x000000467d387223 */ /* 0x040fe2000001002c */
[C---:B------:R-:W-:Y:S01]  /*32d0*/  FFMA.FTZ R59, R125.reuse, R62, R47 ;  /* 0x0000003e7d3b7223 */ /* 0x040fe2000001002f */
[----:B------:R-:W-:Y:S01]  /*32e0*/  FFMA.FTZ R57, R125, R72, R45 ;  /* 0x000000487d397223 */ /* 0x000fe2000001002d */
        /* <DEDUP_REMOVED lines=21> */
.L_x_4788:
[-CC-:B------:R-:W-:Y:S01]  /*3440*/  FFMA.FTZ R82, R82, R128.reuse, R129.reuse ;  /* 0x0000008052527223 */ /* 0x180fe20000010081 */
[-CC-:B------:R-:W-:Y:S01]  /*3450*/  FFMA.FTZ R70, R70, R128.reuse, R129.reuse ;  /* 0x0000008046467223 */ /* 0x180fe20000010081 */
[-CC-:B0-----:R-:W-:Y:S01]  /*3460*/  FFMA.FTZ R63, R71, R128.reuse, R129.reuse ;  /* 0x00000080473f7223 */ /* 0x181fe20000010081 */
        /* <DEDUP_REMOVED lines=9> */
[----:B------:R-:W-:Y:S01]  /*3500*/  FFMA.FTZ R83, R125, R83, R50 ;  /* 0x000000537d537223 */ /* 0x000fe20000010032 */
[----:B------:R-:W-:Y:S01]  /*3510*/  FADD.FTZ R76, R76, -R127 ;  /* 0x8000007f4c4c7221 */ /* 0x000fe20000010000 */
[----:B------:R-:W-:Y:S01]  /*3520*/  FADD.FTZ R77, R77, -R78 ;  /* 0x8000004e4d4d7221 */ /* 0x000fe20000010000 */
[----:B------:R-:W-:Y:S01]  /*3530*/  FADD.FTZ R80, R80, -R79 ;  /* 0x8000004f50507221 */ /* 0x000fe20000010000 */
[----:B-----5:R-:W-:-:S02]  /*3540*/  HADD2.F32 R128, -RZ, R67.H0_H0 ;  /* 0x20000043ff807230 */ /* 0x020fc40000004100 */
[----:B------:R-:W-:Y:S01]  /*3550*/  FADD.FTZ R124, R124, -R129 ;  /* 0x800000817c7c7221 */ /* 0x000fe20000010000 */
[----:B------:R-:W-:Y:S02]  /*3560*/  HADD2.F32 R61, -RZ, R67.H1_H1 ;  /* 0x30000043ff3d7230 */ /* 0x000fe40000004100 */
[C---:B------:R-:W-:Y:S01]  /*3570*/  FFMA.FTZ R63, R125.reuse, R70, R44 ;  /* 0x000000467d3f7223 */ /* 0x040fe2000001002c */
[C---:B------:R-:W-:Y:S01]  /*3580*/  FFMA.FTZ R67, R125.reuse, R72, R45 ;  /* 0x000000487d437223 */ /* 0x040fe2000001002d */
[----:B------:R-:W-:Y:S01]  /*3590*/  FFMA.FTZ R73, R125, R73, R46 ;  /* 0x000000497d497223 */ /* 0x000fe2000001002e */
[----:B------:R-:W-:Y:S02]  /*35a0*/  HADD2.F32 R72, -RZ, R35.H0_H0 ;  /* 0x20000023ff487230 */ /* 0x000fe40000004100 */
[----:B------:R-:W-:Y:S01]  /*35b0*/  FMUL.FTZ R83, R83, R126 ;  /* 0x0000007e53537220 */ /* 0x000fe20000410000 */
[C---:B------:R-:W-:Y:S01]  /*35c0*/  FFMA.FTZ R69, R125.reuse, R76, R47 ;  /* 0x0000004c7d457223 */ /* 0x040fe2000001002f */
[C---:B------:R-:W-:Y:S01]  /*35d0*/  FFMA.FTZ R79, R125.reuse, R77, R48 ;  /* 0x0000004d7d4f7223 */ /* 0x040fe20000010030 */
[C---:B------:R-:W-:Y:S01]  /*35e0*/  FFMA.FTZ R81, R125.reuse, R80, R49 ;  /* 0x000000507d517223 */ /* 0x040fe20000010031 */
[----:B------:R-:W-:Y:S01]  /*35f0*/  FFMA.FTZ R125, R125, R124, R51 ;  /* 0x0000007c7d7d7223 */ /* 0x000fe20000010033 */
        /* <DEDUP_REMOVED lines=9> */
[-C--:B------:R-:W-:Y:S01]  /*3690*/  FMUL.FTZ R81, R81, R126.reuse ;  /* 0x0000007e51517220 */ /* 0x080fe20000410000 */
[----:B------:R-:W-:Y:S01]  /*36a0*/  FMUL.FTZ R83, R72, R83 ;  /* 0x0000005348537220 */ /* 0x000fe20000410000 */
[----:B------:R-:W-:Y:S01]  /*36b0*/  FMUL.FTZ R126, R125, R126 ;  /* 0x0000007e7d7e7220 */ /* 0x000fe20000410000 */
[----:B------:R-:W-:-:S02]  /*36c0*/  HADD2.F32 R79, -RZ, R35.H1_H1 ;  /* 0x30000023ff4f7230 */ /* 0x000fc40000004100 */
[----:B------:R-:W-:Y:S01]  /*36d0*/  FMUL.FTZ R71, R70, R71 ;  /* 0x0000004746477220 */ /* 0x000fe20000410000 */
        /* <DEDUP_REMOVED lines=25> */
[----:B------:R-:W-:-:S07]  /*3870*/  F2FP.F16.F32.PACK_AB R60, R65, R60 ;  /* 0x0000003c413c723e */ /* 0x000fce00000000ff */
.L_x_4789:
[----:B------:R-:W0:Y:S01]  /*3880*/  @P1 LDC.64 R64, c[0x0][0x478] ;  /* 0x00011e00ff401b82 */ /* 0x000e220000000a00 */
[----:B------:R-:W-:-:S04]  /*3890*/  IMAD.WIDE.U32 R130, R123, 0x10, R130 ;  /* 0x000000107b827825 */ /* 0x000fc800078e0082 */
[----:B0-----:R-:W-:-:S05]  /*38a0*/  @P1 IMAD.WIDE.U32 R64, R123, 0x20, R64 ;  /* 0x000000207b401825 */ /* 0x001fca00078e0040 */
[----:B------:R1:W-:Y:S04]  /*38b0*/  @P1 STG.E.128 desc[UR8][R64.64], R56 ;  /* 0x0000003840001986 */ /* 0x0003e8000c101d08 */
[----:B------:R1:W-:Y:S04]  /*38c0*/  @P1 STG.E.128 desc[UR8][R64.64+0x10], R52 ;  /* 0x0000103440001986 */ /* 0x0003e8000c101d08 */
[----:B------:R1:W-:Y:S02]  /*38d0*/  STG.E.128 desc[UR8][R130.64], R60 ;  /* 0x0000003c82007986 */ /* 0x0003e4000c101d08 */
.L_x_4785:
        /* <DEDUP_REMOVED lines=69> */
.L_x_4777:
        /* <DEDUP_REMOVED lines=22> */
.L_x_4791:
        /* <DEDUP_REMOVED lines=15> */
.L_x_8091:


//--------------------- .text._ZN10layer_norm13ln_bwd_kernelINS_13Kernel_traitsI6__halfS2_fS2_fjLj2048ELj1ELj1ELj4ELj16ENS_18Kernel_traits_baseILj2048ES2_S2_fS2_fjLj128EEEEELb0ELb1ELb1ELb0EEEvNS_9BwdParamsE --------------------------
	.section	.text._ZN10layer_norm13ln_bwd_kernelINS_13Kernel_traitsI6__halfS2_fS2_fjLj2048ELj1ELj1ELj4ELj16ENS_18Kernel_traits_baseILj2048ES2_S2_fS2_fjLj128EEEEELb0ELb1ELb1ELb0EEEvNS_9BwdParamsE,"ax",@progbits
	.align	128
        .global         _ZN10layer_norm13ln_bwd_kernelINS_13Kernel_traitsI6__halfS2_fS2_fjLj2048ELj1ELj1ELj4ELj16ENS_18Kernel_traits_baseILj2048ES2_S2_fS2_fjLj128EEEEELb0ELb1ELb1ELb0EEEvNS_9BwdParamsE
        .type           _ZN10layer_norm13ln_bwd_kernelINS_13Kernel_traitsI6__halfS2_fS2_fjLj2048ELj1ELj1ELj4ELj16ENS_18Kernel_traits_baseILj2048ES2_S2_fS2_fjLj128EEEEELb0ELb1ELb1ELb0EEEvNS_9BwdParamsE,@function
        .size           _ZN10layer_norm13ln_bwd_kernelINS_13Kernel_traitsI6__halfS2_fS2_fjLj2048ELj1ELj1ELj4ELj16ENS_18Kernel_traits_baseILj2048ES2_S2_fS2_fjLj128EEEEELb0ELb1ELb1ELb0EEEvNS_9BwdParamsE,(.L_x_8092 - _ZN10layer_norm13ln_bwd_kernelINS_13Kernel_traitsI6__halfS2_fS2_fjLj2048ELj1ELj1ELj4ELj16ENS_18Kernel_traits_baseILj2048ES2_S2_fS2_fjLj128EEEEELb0ELb1ELb1ELb0EEEvNS_9BwdParamsE)
        .other          _ZN10layer_norm13ln_bwd_kernelINS_13Kernel_traitsI6__halfS2_fS2_fjLj2048ELj1ELj1ELj4ELj16ENS_18Kernel_traits_baseILj2048ES2_S2_fS2_fjLj128EEEEELb0ELb1ELb1ELb0EEEvNS_9BwdParamsE,@"STO_CUDA_ENTRY STV_DEFAULT"
_ZN10layer_norm13ln_bwd_kernelINS_13Kernel_traitsI6__halfS2_fS2_fjLj2048ELj1ELj1ELj4ELj16ENS_18Kernel_traits_baseILj2048ES2_S2_fS2_fjLj128EEEEELb0ELb1ELb1ELb0EEEvNS_9BwdParamsE:
.text._ZN10layer_norm13ln_bwd_kernelINS_13Kernel_traitsI6__halfS2_fS2_fjLj2048ELj1ELj1ELj4ELj16ENS_18Kernel_traits_baseILj2048ES2_S2_fS2_fjLj128EEEEELb0ELb1ELb1ELb0EEEvNS_9BwdParamsE:
        /* <DEDUP_REMOVED lines=14> */
[----:B------:R-:W1:Y:S08]  /*00e0*/  @P2 LDC.64 R4, c[0x0][0x3e8] ;  /* 0x0000fa00ff042b82 */ /* 0x000e700000000a00 */
[----:B------:R-:W4:Y:S08]  /*00f0*/  @P4 LDC.64 R10, c[0x0][0x3d0] ;  /* 0x0000f400ff0a4b82 */ /* 0x000f300000000a00 */
[----:B------:R-:W3:Y:S01]  /*0100*/  @P4 LDC.64 R12, c[0x0][0x3e8] ;  /* 0x0000fa00ff0c4b82 */ /* 0x000ee20000000a00 */
[----:B0-----:R-:W-:-:S05]  /*0110*/  @P2 IMAD.WIDE.U32 R2, R15, 0x10, R2 ;  /* 0x000000100f022825 */ /* 0x001fca00078e0002 */
[----:B--2---:R0:W5:Y:S01]  /*0120*/  @P2 LDG.E.128 R84, desc[UR10][R2.64] ;  /* 0x0000000a02542981 */ /* 0x004162000c1e1d00 */
[C---:B-1----:R-:W-:Y:S01]  /*0130*/  @P2 IMAD.WIDE.U32 R4, R15.reuse, 0x10, R4 ;  /* 0x000000100f042825 */ /* 0x042fe200078e0004 */
[----:B------:R-:W-:-:S04]  /*0140*/  @P2 LOP3.LUT R15, R15, 0x80, RZ, 0xfc, !PT ;  /* 0x000000800f0f2812 */ /* 0x000fc800078efcff */
[----:B------:R0:W5:Y:S01]  /*0150*/  @P2 LDG.E.128 R80, desc[UR10][R4.64] ;  /* 0x0000000a04502981 */ /* 0x000162000c1e1d00 */
[----:B----4-:R-:W-:-:S05]  /*0160*/  @P4 IMAD.WIDE.U32 R10, R15, 0x10, R10 ;  /* 0x000000100f0a4825 */ /* 0x010fca00078e000a */
[----:B------:R0:W5:Y:S01]  /*0170*/  @P4 LDG.E.128 R76, desc[UR10][R10.64] ;  /* 0x0000000a0a4c4981 */ /* 0x000162000c1e1d00 */
[----:B---3--:R-:W-:-:S05]  /*0180*/  @P4 IMAD.WIDE.U32 R12, R15, 0x10, R12 ;  /* 0x000000100f0c4825 */ /* 0x008fca00078e000c */
        /* <DEDUP_REMOVED lines=8> */
[----:B------:R-:W-:Y:S02]  /*0210*/  ISETP.GE.AND P0, PT, R6, UR5, PT ;  /* 0x0000000506007c0c */ /* 0x000fe4000bf06270 */
        /* <DEDUP_REMOVED lines=50> */
.L_x_4870:
[----:B0-----:R-:W0:Y:S08]  /*0540*/  LDC.64 R4, c[0x0][0x3f8] ;  /* 0x0000fe00ff047b82 */ /* 0x001e300000000a00 */
        /* <DEDUP_REMOVED lines=13> */
[----:B------:R-:W0:Y:S02]  /*0620*/  LDC.64 R8, c[0x0][0x3c0] ;  /* 0x0000f000ff087b82 */ /* 0x000e240000000a00 */
[----:B0-----:R-:W-:-:S06]  /*0630*/  IMAD.WIDE R112, R6, 0x4, R8 ;  /* 0x0000000406707825 */ /* 0x001fcc00078e0208 */
[----:B------:R-:W0:Y:S01]  /*0640*/  LDC R9, c[0x0][0x388] ;  /* 0x0000e200ff097b82 */ /* 0x000e220000000800 */
[----:B------:R-:W2:Y:S01]  /*0650*/  LDG.E R112, desc[UR10][R112.64] ;  /* 0x0000000a70707981 */ /* 0x000ea2000c1e1900 */
[----:B------:R-:W-:Y:S01]  /*0660*/  IADD3 R114, PT, PT, R5, -0x1, RZ ;  /* 0xffffffff05727810 */ /* 0x000fe20007ffe0ff */
[----:B------:R-:W-:Y:S01]  /*0670*/  BSSY.RECONVERGENT B1, `(.L_x_4795) ;  /* 0x0000069000017945 */ /* 0x000fe20003800200 */
[C---:B------:R-:W-:Y:S01]  /*0680*/  ISETP.GE.U32.AND P2, PT, R7.reuse, 0x80, PT ;  /* 0x000000800700780c */ /* 0x040fe20003f46070 */
[----:B------:R-:W1:Y:S01]  /*0690*/  S2R R8, SR_TID.X ;  /* 0x0000000000087919 */ /* 0x000e620000002100 */
[----:B------:R-:W-:Y:S02]  /*06a0*/  ISETP.NE.AND P0, PT, RZ, UR9, PT ;  /* 0x00000009ff007c0c */ /* 0x000fe4000bf05270 */
[----:B------:R-:W-:Y:S02]  /*06b0*/  ISETP.GE.U32.AND P3, PT, R7, 0x100, PT ;  /* 0x000001000700780c */ /* 0x000fe40003f66070 */
[----:B------:R-:W-:-:S02]  /*06c0*/  MOV R147, RZ ;  /* 0x000000ff00937202 */ /* 0x000fc40000000f00 */
[----:B------:R-:W-:Y:S01]  /*06d0*/  MOV R148, RZ ;  /* 0x000000ff00947202 */ /* 0x000fe20000000f00 */
[-C--:B0-----:R-:W-:Y:S02]  /*06e0*/  IMAD R0, R6, R9.reuse, RZ ;  /* 0x0000000906007224 */ /* 0x081fe400078e02ff */
[----:B------:R-:W-:-:S03]  /*06f0*/  IMAD R114, R114, R9, RZ ;  /* 0x0000000972727224 */ /* 0x000fc600078e02ff */
[----:B------:R-:W-:Y:S02]  /*0700*/  SHF.R.S32.HI R115, RZ, 0x1f, R0 ;  /* 0x0000001fff737819 */ /* 0x000fe40000011400 */
[----:B------:R-:W-:Y:S02]  /*0710*/  SHF.R.S32.HI R117, RZ, 0x1f, R114 ;  /* 0x0000001fff757819 */ /* 0x000fe40000011472 */
[----:B------:R-:W-:Y:S02]  /*0720*/  LEA.HI R115, R115, R0, RZ, 0x3 ;  /* 0x0000000073737211 */ /* 0x000fe400078f18ff */
[----:B------:R-:W-:Y:S02]  /*0730*/  LEA.HI R117, R117, R114, RZ, 0x3 ;  /* 0x0000007275757211 */ /* 0x000fe400078f18ff */
[-C--:B-1----:R-:W-:Y:S02]  /*0740*/  LEA.HI.SX32 R0, R115, R8.reuse, 0x1d ;  /* 0x0000000873007211 */ /* 0x082fe400078feaff */
[----:B------:R-:W-:-:S02]  /*0750*/  LEA.HI.SX32 R149, R117, R8, 0x1d ;  /* 0x0000000875957211 */ /* 0x000fc400078feaff */
        /* <DEDUP_REMOVED lines=16> */
[--C-:B0-----:R-:W-:Y:S02]  /*0860*/  HADD2.F32 R10, -RZ, R84.reuse.H0_H0 ;  /* 0x20000054ff0a7230 */ /* 0x101fe40000004100 */
[----:B------:R-:W-:Y:S01]  /*0870*/  HADD2.F32 R11, -RZ, R84.H1_H1 ;  /* 0x30000054ff0b7230 */ /* 0x000fe20000004100 */
[----:B------:R-:W-:Y:S02]  /*0880*/  IADD3 R149, PT, PT, R149, 0x80, RZ ;  /* 0x0000008095957810 */ /* 0x000fe40007ffe0ff */
[----:B------:R-:W-:Y:S01]  /*0890*/  IADD3 R146, PT, PT, R146, 0x80, RZ ;  /* 0x0000008092927810 */ /* 0x000fe20007ffe0ff */
[C---:B--2---:R-:W-:Y:S01]  /*08a0*/  FADD.FTZ R3, -R145.reuse, R12 ;  /* 0x0000000c91037221 */ /* 0x044fe20000010100 */
[C---:B------:R-:W-:Y:S01]  /*08b0*/  FADD.FTZ R127, -R145.reuse, R13 ;  /* 0x0000000d917f7221 */ /* 0x040fe20000010100 */
[----:B------:R-:W-:-:S02]  /*08c0*/  FADD.FTZ R129, -R145, R14 ;  /* 0x0000000e91817221 */ /* 0x000fc40000010100 */
[C---:B-----5:R-:W-:Y:S01]  /*08d0*/  FMUL.FTZ R3, R4.reuse, R3 ;  /* 0x0000000304037220 */ /* 0x060fe20000410000 */
[----:B------:R-:W-:Y:S01]  /*08e0*/  FADD.FTZ R147, -R145, R15 ;  /* 0x0000000f91937221 */ /* 0x000fe20000010100 */
[--C-:B----4-:R-:W-:Y:S02]  /*08f0*/  HADD2.F32 R13, -RZ, R112.reuse.H0_H0 ;  /* 0x20000070ff0d7230 */ /* 0x110fe40000004100 */
[----:B------:R-:W-:Y:S01]  /*0900*/  FMUL.FTZ R12, R4, R127 ;  /* 0x0000007f040c7220 */ /* 0x000fe20000410000 */
[----:B------:R-:W-:Y:S02]  /*0910*/  HADD2.F32 R14, -RZ, R112.H1_H1 ;  /* 0x30000070ff0e7230 */ /* 0x000fe40000004100 */
[----:B------:R-:W-:Y:S02]  /*0920*/  HADD2.F32 R124, -RZ, R113.H0_H0 ;  /* 0x20000071ff7c7230 */ /* 0x000fe40000004100 */
[-C--:B------:R-:W-:Y:S01]  /*0930*/  FMUL.FTZ R10, R10, R13.reuse ;  /* 0x0000000d0a0a7220 */ /* 0x080fe20000410000 */
[----:B------:R-:W-:Y:S01]  /*0940*/  FADD.FTZ R52, R52, R13 ;  /* 0x0000000d34347221 */ /* 0x000fe20000010000 */
[----:B------:R-:W-:Y:S01]  /*0950*/  FFMA.FTZ R68, R3, R13, R68 ;  /* 0x0000000d03447223 */ /* 0x000fe20000010044 */
[----:B------:R-:W-:-:S02]  /*0960*/  HADD2.F32 R15, -RZ, R85.H0_H0 ;  /* 0x20000055ff0f7230 */ /* 0x000fc40000004100 */
[----:B------:R-:W-:Y:S01]  /*0970*/  FMUL.FTZ R13, R4, R129 ;  /* 0x00000081040d7220 */ /* 0x000fe20000410000 */
[----:B------:R-:W-:Y:S02]  /*0980*/  HADD2.F32 R126, -RZ, R113.H1_H1 ;  /* 0x30000071ff7e7230 */ /* 0x000fe40000004100 */
[-C--:B------:R-:W-:Y:S01]  /*0990*/  FMUL.FTZ R11, R11, R14.reuse ;  /* 0x0000000e0b0b7220 */ /* 0x080fe20000410000 */
[--C-:B------:R-:W-:Y:S02]  /*09a0*/  HADD2.F32 R113, -RZ, R115.reuse.H0_H0 ;  /* 0x20000073ff717230 */ /* 0x100fe40000004100 */
[----:B------:R-:W-:Y:S01]  /*09b0*/  FADD.FTZ R53, R53, R14 ;  /* 0x0000000e35357221 */ /* 0x000fe20000010000 */
[----:B------:R-:W-:Y:S02]  /*09c0*/  HADD2.F32 R112, -RZ, R115.H1_H1 ;  /* 0x30000073ff707230 */ /* 0x000fe40000004100 */
[----:B------:R-:W-:Y:S01]  /*09d0*/  FFMA.FTZ R69, R12, R14, R69 ;  /* 0x0000000e0c457223 */ /* 0x000fe20000010045 */
[----:B---3--:R-:W-:Y:S01]  /*09e0*/  FADD.FTZ R125, -R145, R116 ;  /* 0x00000074917d7221 */ /* 0x008fe20000010100 */
[----:B------:R-:W-:-:S02]  /*09f0*/  HADD2.F32 R115, -RZ, R85.H1_H1 ;  /* 0x30000055ff737230 */ /* 0x000fc40000004100 */
[-C--:B------:R-:W-:Y:S01]  /*0a00*/  FMUL.FTZ R14, R15, R124.reuse ;  /* 0x0000007c0f0e7220 */ /* 0x080fe20000410000 */
[----:B------:R-:W-:Y:S01]  /*0a10*/  FADD.FTZ R54, R54, R124 ;  /* 0x0000007c36367221 */ /* 0x000fe20000010000 */
[----:B------:R-:W-:Y:S01]  /*0a20*/  FFMA.FTZ R70, R13, R124, R70 ;  /* 0x0000007c0d467223 */ /* 0x000fe20000010046 */
[----:B------:R-:W-:Y:S02]  /*0a30*/  HADD2.F32 R151, -RZ, R114.H0_H0 ;  /* 0x20000072ff977230 */ /* 0x000fe40000004100 */
[----:B------:R-:W-:Y:S01]  /*0a40*/  FMUL.FTZ R124, R4, R147 ;  /* 0x00000093047c7220 */ /* 0x000fe20000410000 */
[----:B------:R-:W-:Y:S02]  /*0a50*/  HADD2.F32 R116, -RZ, R86.H0_H0 ;  /* 0x20000056ff747230 */ /* 0x000fe40000004100 */
[-C--:B------:R-:W-:Y:S01]  /*0a60*/  FMUL.FTZ R15, R115, R126.reuse ;  /* 0x0000007e730f7220 */ /* 0x080fe20000410000 */
[----:B------:R-:W-:Y:S01]  /*0a70*/  FADD.FTZ R55, R55, R126 ;  /* 0x0000007e37377221 */ /* 0x000fe20000010000 */
[----:B------:R-:W-:Y:S01]  /*0a80*/  FFMA.FTZ R71, R124, R126, R71 ;  /* 0x0000007e7c477223 */ /* 0x000fe20000010047 */
[----:B------:R-:W-:Y:S01]  /*0a90*/  FADD.FTZ R117, -R145, R117 ;  /* 0x0000007591757221 */ /* 0x000fe20000010100 */
[----:B------:R-:W-:Y:S01]  /*0aa0*/  FMUL.FTZ R126, R116, R151 ;  /* 0x00000097747e7220 */ /* 0x000fe20000410000 */
[----:B------:R-:W-:Y:S01]  /*0ab0*/  FADD.FTZ R116, RZ, R10 ;  /* 0x0000000aff747221 */ /* 0x000fe20000010000 */
[----:B------:R-:W-:Y:S01]  /*0ac0*/  FFMA.FTZ R115, R3, R10, RZ ;  /* 0x0000000a03737223 */ /* 0x000fe200000100ff */
[----:B------:R-:W-:-:S02]  /*0ad0*/  HADD2.F32 R114, -RZ, R114.H1_H1 ;  /* 0x30000072ff727230 */ /* 0x000fc40000004100 */
[----:B------:R-:W-:Y:S01]  /*0ae0*/  FMUL.FTZ R128, R4, R117 ;  /* 0x0000007504807220 */ /* 0x000fe20000410000 */
[----:B------:R-:W-:Y:S02]  /*0af0*/  HADD2.F32 R127, -RZ, R86.H1_H1 ;  /* 0x30000056ff7f7230 */ /* 0x000fe40000004100 */
        /* <DEDUP_REMOVED lines=9> */
[----:B------:R-:W-:Y:S01]  /*0b90*/  FMUL.FTZ R131, R4, R131 ;  /* 0x0000008304837220 */ /* 0x000fe20000410000 */
[----:B------:R-:W-:Y:S01]  /*0ba0*/  FADD.FTZ R117, R114, R15 ;  /* 0x0000000f72757221 */ /* 0x000fe20000010000 */
[----:B------:R-:W-:Y:S01]  /*0bb0*/  FMUL.FTZ R125, R4, R125 ;  /* 0x0000007d047d7220 */ /* 0x000fe20000410000 */
        /* <DEDUP_REMOVED lines=20> */
.L_x_4796:
[----:B----4-:R-:W-:Y:S05]  /*0d00*/  BSYNC.RECONVERGENT B1 ;  /* 0x0000000000017941 */ /* 0x010fea0003800200 */
.L_x_4795:
        /* <DEDUP_REMOVED lines=11> */
[----:B------:R-:W-:Y:S02]  /*0dc0*/  HADD2.F32 R138, -RZ, R78.H0_H0 ;  /* 0x2000004eff8a7230 */ /* 0x000fe40000004100 */
[----:B0-----:R-:W-:-:S05]  /*0dd0*/  @P0 IMAD.WIDE.U32 R134, R146, 0x20, R134 ;  /* 0x0000002092860825 */ /* 0x001fca00078e0086 */
[----:B------:R-:W5:Y:S04]  /*0de0*/  @P0 LDG.E.128 R88, desc[UR10][R134.64] ;  /* 0x0000000a86580981 */ /* 0x000f68000c1e1d00 */
[----:B------:R0:W5:Y:S02]  /*0df0*/  @P0 LDG.E.128 R92, desc[UR10][R134.64+0x10] ;  /* 0x0000100a865c0981 */ /* 0x000164000c1e1d00 */
[--C-:B0-----:R-:W-:Y:S02]  /*0e00*/  HADD2.F32 R134, -RZ, R77.reuse.H0_H0 ;  /* 0x2000004dff867230 */ /* 0x101fe40000004100 */
[----:B------:R-:W-:Y:S02]  /*0e10*/  HADD2.F32 R135, -RZ, R77.H1_H1 ;  /* 0x3000004dff877230 */ /* 0x000fe40000004100 */
[C---:B--2---:R-:W-:Y:S01]  /*0e20*/  FADD.FTZ R143, -R145.reuse, R114 ;  /* 0x00000072918f7221 */ /* 0x044fe20000010100 */
[----:B------:R-:W-:Y:S01]  /*0e30*/  FADD.FTZ R137, -R145, R115 ;  /* 0x0000007391897221 */ /* 0x000fe20000010100 */
[----:B------:R-:W-:-:S02]  /*0e40*/  HADD2.F32 R114, -RZ, R76.H0_H0 ;  /* 0x2000004cff727230 */ /* 0x000fc40000004100 */
[C---:B------:R-:W-:Y:S01]  /*0e50*/  FADD.FTZ R133, -R145.reuse, R112 ;  /* 0x0000007091857221 */ /* 0x040fe20000010100 */
        /* <DEDUP_REMOVED lines=10> */
[----:B------:R-:W-:Y:S01]  /*0f00*/  FADD.FTZ R44, R44, R115 ;  /* 0x000000732c2c7221 */ /* 0x000fe20000010000 */
[----:B------:R-:W-:Y:S02]  /*0f10*/  HADD2.F32 R116, -RZ, R120.H1_H1 ;  /* 0x30000078ff747230 */ /* 0x000fe40000004100 */
[----:B------:R-:W-:Y:S01]  /*0f20*/  FMUL.FTZ R120, R114, R115 ;  /* 0x0000007372787220 */ /* 0x000fe20000410000 */
[--C-:B------:R-:W-:Y:S02]  /*0f30*/  HADD2.F32 R117, -RZ, R121.reuse.H0_H0 ;  /* 0x20000079ff757230 */ /* 0x100fe40000004100 */
[C---:B------:R-:W-:Y:S01]  /*0f40*/  FMUL.FTZ R137, R4.reuse, R149 ;  /* 0x0000009504897220 */ /* 0x040fe20000410000 */
[----:B------:R-:W-:Y:S02]  /*0f50*/  HADD2.F32 R118, -RZ, R121.H1_H1 ;  /* 0x30000079ff767230 */ /* 0x000fe40000004100 */
[----:B------:R-:W-:Y:S01]  /*0f60*/  FMUL.FTZ R121, R4, R133 ;  /* 0x0000008504797220 */ /* 0x000fe20000410000 */
[----:B------:R-:W-:-:S02]  /*0f70*/  HADD2.F32 R123, -RZ, R76.H1_H1 ;  /* 0x3000004cff7b7230 */ /* 0x000fc40000004100 */
[C---:B------:R-:W-:Y:S01]  /*0f80*/  FMUL.FTZ R133, R4.reuse, R143 ;  /* 0x0000008f04857220 */ /* 0x040fe20000410000 */
[--C-:B------:R-:W-:Y:S02]  /*0f90*/  HADD2.F32 R145, -RZ, R122.reuse.H0_H0 ;  /* 0x2000007aff917230 */ /* 0x100fe40000004100 */
[----:B------:R-:W-:Y:S01]  /*0fa0*/  FFMA.FTZ R60, R121, R115, R60 ;  /* 0x00000073793c7223 */ /* 0x000fe2000001003c */
[----:B------:R-:W-:Y:S02]  /*0fb0*/  HADD2.F32 R142, -RZ, R122.H1_H1 ;  /* 0x3000007aff8e7230 */ /* 0x000fe40000004100 */
        /* <DEDUP_REMOVED lines=11> */
[----:B------:R-:W-:Y:S01]  /*1070*/  FMUL.FTZ R135, R135, R118 ;  /* 0x0000007687877220 */ /* 0x000fe20000410000 */
[----:B------:R-:W-:-:S02]  /*1080*/  HADD2.F32 R139, -RZ, R78.H1_H1 ;  /* 0x3000004eff8b7230 */ /* 0x000fc40000004100 */
[----:B------:R-:W-:Y:S01]  /*1090*/  FADD.FTZ R116, R117, R134 ;  /* 0x0000008675747221 */ /* 0x000fe20000010000 */
[----:B------:R-:W-:Y:S01]  /*10a0*/  FFMA.FTZ R115, R133, R134, R114 ;  /* 0x0000008685737223 */ /* 0x000fe20000010072 */
[----:B------:R-:W-:Y:S01]  /*10b0*/  FMUL.FTZ R138, R138, R145 ;  /* 0x000000918a8a7220 */ /* 0x000fe20000410000 */
[----:B------:R-:W-:Y:S01]  /*10c0*/  FADD.FTZ R41, R41, R142 ;  /* 0x0000008e29297221 */ /* 0x000fe20000010000 */
[----:B------:R-:W-:Y:S01]  /*10d0*/  FADD.FTZ R117, R116, R135 ;  /* 0x0000008774757221 */ /* 0x000fe20000010000 */
[----:B------:R-:W-:Y:S01]  /*10e0*/  FFMA.FTZ R114, R136, R135, R115 ;  /* 0x0000008788727223 */ /* 0x000fe20000010073 */
[-C--:B------:R-:W-:Y:S01]  /*10f0*/  FMUL.FTZ R139, R139, R142.reuse ;  /* 0x0000008e8b8b7220 */ /* 0x080fe20000410000 */
[----:B------:R-:W-:Y:S01]  /*1100*/  FFMA.FTZ R57, R140, R142, R57 ;  /* 0x0000008e8c397223 */ /* 0x000fe20000010039 */
[--C-:B------:R-:W-:Y:S02]  /*1110*/  HADD2.F32 R142, -RZ, R79.reuse.H0_H0 ;  /* 0x2000004fff8e7230 */ /* 0x100fe40000004100 */
[----:B------:R-:W-:Y:S01]  /*1120*/  FMUL.FTZ R141, R4, R141 ;  /* 0x0000008d048d7220 */ /* 0x000fe20000410000 */
[----:B------:R-:W-:Y:S01]  /*1130*/  FADD.FTZ R116, R117, R138 ;  /* 0x0000008a75747221 */ /* 0x000fe20000010000 */
        /* <DEDUP_REMOVED lines=20> */
.L_x_4794:
[----:B------:R-:W0:Y:S01]  /*1280*/  LDC R9, c[0x0][0x388] ;  /* 0x0000e200ff097b82 */ /* 0x000e220000000800 */
[----:B------:R-:W1:Y:S01]  /*1290*/  S2R R8, SR_TID.X ;  /* 0x0000000000087919 */ /* 0x000e620000002100 */
[----:B------:R-:W-:-:S04]  /*12a0*/  UISETP.NE.U32.AND UP0, UPT, UR12, URZ, UPT ;  /* 0x000000ff0c00728c */ /* 0x000fc8000bf05070 */
[----:B------:R-:W-:Y:S01]  /*12b0*/  UISETP.NE.AND.EX UP0, UPT, UR13, URZ, UPT, UP0 ;  /* 0x000000ff0d00728c */ /* 0x000fe2000bf05300 */
[----:B0-----:R-:W-:-:S05]  /*12c0*/  IMAD R0, R6, R9, RZ ;  /* 0x0000000906007224 */ /* 0x001fca00078e02ff */
[----:B------:R-:W-:-:S04]  /*12d0*/  SHF.R.S32.HI R113, RZ, 0x1f, R0 ;  /* 0x0000001fff717819 */ /* 0x000fc80000011400 */
[----:B------:R-:W-:-:S04]  /*12e0*/  LEA.HI R113, R113, R0, RZ, 0x3 ;  /* 0x0000000071717211 */ /* 0x000fc800078f18ff */
[----:B-1----:R-:W-:Y:S01]  /*12f0*/  LEA.HI.SX32 R0, R113, R8, 0x1d ;  /* 0x0000000871007211 */ /* 0x002fe200078feaff */
        /* <DEDUP_REMOVED lines=13> */
.L_x_4797:
[----:B----4-:R-:W-:Y:S05]  /*13d0*/  BSYNC.RECONVERGENT B0 ;  /* 0x0000000000007941 */ /* 0x010fea0003800200 */
.L_x_4793:
        /* <DEDUP_REMOVED lines=31> */
.L_x_4799:
[----:B------:R-:W-:Y:S05]  /*15d0*/  BSYNC.RECONVERGENT B0 ;  /* 0x0000000000007941 */ /* 0x000fea0003800200 */
.L_x_4798:
        /* <DEDUP_REMOVED lines=38> */
.L_x_4802:
        /* <DEDUP_REMOVED lines=19> */
.L_x_4805:
        /* <DEDUP_REMOVED lines=13> */
.L_x_4806:
        /* <DEDUP_REMOVED lines=13> */
.L_x_4807:
        /* <DEDUP_REMOVED lines=13> */
.L_x_4808:
        /* <DEDUP_REMOVED lines=13> */
.L_x_4809:
        /* <DEDUP_REMOVED lines=13> */
.L_x_4810:
        /* <DEDUP_REMOVED lines=13> */
.L_x_4811:
        /* <DEDUP_REMOVED lines=14> */
.L_x_4804:
        /* <DEDUP_REMOVED lines=46> */
.L_x_4813:
        /* <DEDUP_REMOVED lines=13> */
.L_x_4814:
        /* <DEDUP_REMOVED lines=13> */
.L_x_4815:
        /* <DEDUP_REMOVED lines=13> */
.L_x_4816:
        /* <DEDUP_REMOVED lines=13> */
.L_x_4817:
        /* <DEDUP_REMOVED lines=13> */
.L_x_4818:
        /* <DEDUP_REMOVED lines=13> */
.L_x_4819:
[----:B------:R-:W-:Y:S05]  /*26f0*/  @!P3 BRA `(.L_x_4812) ;  /* 0x0000000c0038b947 */ /* 0x000fea0003800000 */
        /* <DEDUP_REMOVED lines=8> */
.L_x_4803:
[----:B------:R-:W-:Y:S01]  /*2780*/  UMOV UR4, UR6 ;  /* 0x0000000600047c82 */ /* 0x000fe20008000000 */
[----:B------:R-:W-:Y:S01]  /*2790*/  UMOV UR5, UR7 ;  /* 0x0000000700057c82 */ /* 0x000fe20008000000 */
[----:B------:R-:W-:-:S04]  /*27a0*/  UISETP.NE.U32.AND UP0, UPT, UR4, URZ, UPT ;  /* 0x000000ff0400728c */ /* 0x000fc8000bf05070 */
[----:B------:R-:W-:-:S09]  /*27b0*/  UISETP.NE.AND.EX UP0, UPT, UR5, URZ, UPT, UP0 ;  /* 0x000000ff0500728c */ /* 0x000fd2000bf05300 */
[----:B------:R-:W-:Y:S05]  /*27c0*/  BRA.U UP0, `(.L_x_4820) ;  /* 0x0000000500847547 */ /* 0x000fea000b800000 */
[----:B------:R-:W-:Y:S05]  /*27d0*/  @!P3 BRA `(.L_x_4821) ;  /* 0x00000000002cb947 */ /* 0x000fea0003800000 */
[----:B------:R-:W-:Y:S01]  /*27e0*/  @P1 FFMA.FTZ R113, R3, R119, R2 ;  /* 0x0000007703711223 */ /* 0x000fe20000010002 */
[----:B------:R-:W-:Y:S01]  /*27f0*/  MOV R112, R20 ;  /* 0x0000001400707202 */ /* 0x000fe20000000f00 */
[----:B------:R-:W-:Y:S02]  /*2800*/  HADD2.F32 R114, -RZ, R80.H0_H0 ;  /* 0x20000050ff727230 */ /* 0x000fe40000004100 */
[----:B------:R-:W-:Y:S01]  /*2810*/  @P1 FADD.FTZ R113, R10, -R113 ;  /* 0x800000710a711221 */ /* 0x000fe20000010000 */
[----:B-----5:R-:W-:-:S03]  /*2820*/  HADD2.F32 R115, -RZ, R96.H0_H0 ;  /* 0x20000060ff737230 */ /* 0x020fc60000004100 */
[----:B------:R-:W-:-:S04]  /*2830*/  @P1 FFMA.FTZ R112, R4, R113, R20 ;  /* 0x0000007104701223 */ /* 0x000fc80000010014 */
[----:B------:R-:W-:-:S04]  /*2840*/  FMUL.FTZ R113, R112, UR15 ;  /* 0x0000000f70717c20 */ /* 0x000fc80008410000 */
[-C--:B------:R-:W-:Y:S01]  /*2850*/  FMUL.FTZ R112, R114, R113.reuse ;  /* 0x0000007172707220 */ /* 0x080fe20000410000 */
[----:B------:R-:W-:-:S04]  /*2860*/  FFMA.FTZ R36, R115, R113, R36 ;  /* 0x0000007173247223 */ /* 0x000fc80000010024 */
[----:B------:R-:W-:-:S04]  /*2870*/  F2FP.F16.F32.PACK_AB R112, RZ, R112 ;  /* 0x00000070ff70723e */ /* 0x000fc800000000ff */
[----:B------:R-:W-:-:S07]  /*2880*/  PRMT R100, R112, 0x7610, R100 ;  /* 0x0000761070647816 */ /* 0x000fce0000000064 */
.L_x_4821:
[----:B------:R-:W-:Y:S05]  /*2890*/  @!P3 BRA `(.L_x_4822) ;  /* 0x00000000002cb947 */ /* 0x000fea0003800000 */
[----:B------:R-:W-:Y:S01]  /*28a0*/  @P1 FFMA.FTZ R114, R12, R119, R2 ;  /* 0x000000770c721223 */ /* 0x000fe20000010002 */
[----:B------:R-:W-:Y:S01]  /*28b0*/  MOV R112, R21 ;  /* 0x0000001500707202 */ /* 0x000fe20000000f00 */
[----:B------:R-:W-:Y:S02]  /*28c0*/  HADD2.F32 R113, -RZ, R80.H1_H1 ;  /* 0x30000050ff717230 */ /* 0x000fe40000004100 */
        /* <DEDUP_REMOVED lines=8> */
.L_x_4822:
        /* <DEDUP_REMOVED lines=12> */
.L_x_4823:
        /* <DEDUP_REMOVED lines=12> */
.L_x_4824:
        /* <DEDUP_REMOVED lines=12> */
.L_x_4825:
        /* <DEDUP_REMOVED lines=12> */
.L_x_4826:
[----:B------:R-:W-:Y:S05]  /*2c50*/  @!P3 BRA `(.L_x_4827) ;  /* 0x00000000002cb947 */ /* 0x000fea0003800000 */
[----:B------:R-:W-:Y:S01]  /*2c60*/  @P1 FFMA.FTZ R114, R131, R119, R2 ;  /* 0x0000007783721223 */ /* 0x000fe20000010002 */
[----:B------:R-:W-:Y:S01]  /*2c70*/  MOV R112, R18 ;  /* 0x0000001200707202 */ /* 0x000fe20000000f00 */
[----:B-----5:R-:W-:Y:S02]  /*2c80*/  HADD2.F32 R115, -RZ, R99.H0_H0 ;  /* 0x20000063ff737230 */ /* 0x020fe40000004100 */
[----:B------:R-:W-:Y:S01]  /*2c90*/  @P1 FADD.FTZ R113, R129, -R114 ;  /* 0x8000007281711221 */ /* 0x000fe20000010000 */
[----:B------:R-:W-:-:S03]  /*2ca0*/  HADD2.F32 R114, -RZ, R83.H0_H0 ;  /* 0x20000053ff727230 */ /* 0x000fc60000004100 */
[----:B------:R-:W-:-:S04]  /*2cb0*/  @P1 FFMA.FTZ R112, R4, R113, R18 ;  /* 0x0000007104701223 */ /* 0x000fc80000010012 */
[----:B------:R-:W-:-:S04]  /*2cc0*/  FMUL.FTZ R113, R112, UR15 ;  /* 0x0000000f70717c20 */ /* 0x000fc80008410000 */
[-C--:B------:R-:W-:Y:S01]  /*2cd0*/  FMUL.FTZ R112, R114, R113.reuse ;  /* 0x0000007172707220 */ /* 0x080fe20000410000 */
[----:B------:R-:W-:-:S04]  /*2ce0*/  FFMA.FTZ R34, R115, R113, R34 ;  /* 0x0000007173227223 */ /* 0x000fc80000010022 */
[----:B------:R-:W-:-:S04]  /*2cf0*/  F2FP.F16.F32.PACK_AB R112, RZ, R112 ;  /* 0x00000070ff70723e */ /* 0x000fc800000000ff */
[----:B------:R-:W-:-:S07]  /*2d00*/  PRMT R103, R112, 0x7610, R103 ;  /* 0x0000761070677816 */ /* 0x000fce0000000067 */
.L_x_4827:
[----:B------:R-:W-:Y:S05]  /*2d10*/  @!P3 BRA `(.L_x_4812) ;  /* 0x0000000400b0b947 */ /* 0x000fea0003800000 */
[----:B------:R-:W-:Y:S01]  /*2d20*/  @P1 FFMA.FTZ R113, R132, R119, R2 ;  /* 0x0000007784711223 */ /* 0x000fe20000010002 */
[----:B------:R-:W-:Y:S01]  /*2d30*/  MOV R112, R19 ;  /* 0x0000001300707202 */ /* 0x000fe20000000f00 */
        /* <DEDUP_REMOVED lines=10> */
.L_x_4820:
[--C-:B------:R-:W-:Y:S01]  /*2de0*/  @P1 FFMA.FTZ R104, R12, R119, R2.reuse ;  /* 0x000000770c681223 */ /* 0x100fe20000010002 */
[----:B------:R-:W-:Y:S01]  /*2df0*/  MOV R105, R21 ;  /* 0x0000001500697202 */ /* 0x000fe20000000f00 */
[-CC-:B------:R-:W-:Y:S01]  /*2e00*/  @P1 FFMA.FTZ R112, R131, R119.reuse, R2.reuse ;  /* 0x0000007783701223 */ /* 0x180fe20000010002 */
[----:B------:R-:W-:Y:S01]  /*2e10*/  @P1 FFMA.FTZ R109, R13, R119, R2 ;  /* 0x000000770d6d1223 */ /* 0x000fe20000010002 */
[----:B------:R-:W-:Y:S01]  /*2e20*/  @P1 FADD.FTZ R104, R11, -R104 ;  /* 0x800000680b681221 */ /* 0x000fe20000010000 */
[----:B------:R-:W-:Y:S01]  /*2e30*/  MOV R107, R23 ;  /* 0x00000017006b7202 */ /* 0x000fe20000000f00 */
[----:B------:R-:W-:Y:S01]  /*2e40*/  @P1 FADD.FTZ R113, R129, -R112 ;  /* 0x8000007081711221 */ /* 0x000fe20000010000 */
[-CC-:B------:R-:W-:Y:S01]  /*2e50*/  @P1 FFMA.FTZ R111, R125, R119.reuse, R2.reuse ;  /* 0x000000777d6f1223 */ /* 0x180fe20000010002 */
[----:B------:R-:W-:Y:S01]  /*2e60*/  @P1 FFMA.FTZ R105, R4, R104, R21 ;  /* 0x0000006804691223 */ /* 0x000fe20000010015 */
[----:B------:R-:W-:Y:S01]  /*2e70*/  @P1 FFMA.FTZ R104, R124, R119, R2 ;  /* 0x000000777c681223 */ /* 0x000fe20000010002 */
[----:B------:R-:W-:Y:S01]  /*2e80*/  MOV R110, R18 ;  /* 0x00000012006e7202 */ /* 0x000fe20000000f00 */
[----:B------:R-:W-:Y:S01]  /*2e90*/  @P1 FFMA.FTZ R110, R4, R113, R18 ;  /* 0x00000071046e1223 */ /* 0x000fe20000010012 */
[-C--:B------:R-:W-:Y:S01]  /*2ea0*/  @P1 FFMA.FTZ R113, R3, R119.reuse, R2 ;  /* 0x0000007703711223 */ /* 0x080fe20000010002 */
[----:B------:R-:W-:Y:S01]  /*2eb0*/  @P1 FADD.FTZ R104, R15, -R104 ;  /* 0x800000680f681221 */ /* 0x000fe20000010000 */
[-CC-:B------:R-:W-:Y:S01]  /*2ec0*/  @P1 FFMA.FTZ R115, R132, R119.reuse, R2.reuse ;  /* 0x0000007784731223 */ /* 0x180fe20000010002 */
[----:B------:R-:W-:Y:S01]  /*2ed0*/  @P1 FADD.FTZ R109, R14, -R109 ;  /* 0x8000006d0e6d1221 */ /* 0x000fe20000010000 */
[----:B------:R-:W-:Y:S01]  /*2ee0*/  @P1 FADD.FTZ R111, R126, -R111 ;  /* 0x8000006f7e6f1221 */ /* 0x000fe20000010000 */
[----:B------:R-:W-:Y:S01]  /*2ef0*/  @P1 FFMA.FTZ R107, R4, R104, R23 ;  /* 0x00000068046b1223 */ /* 0x000fe20000010017 */
[----:B------:R-:W-:Y:S01]  /*2f00*/  @P1 FFMA.FTZ R104, R128, R119, R2 ;  /* 0x0000007780681223 */ /* 0x000fe20000010002 */
[----:B------:R-:W-:Y:S01]  /*2f10*/  @P1 FADD.FTZ R114, R130, -R115 ;  /* 0x8000007382721221 */ /* 0x000fe20000010000 */
[----:B------:R-:W-:Y:S01]  /*2f20*/  @P1 FADD.FTZ R113, R10, -R113 ;  /* 0x800000710a711221 */ /* 0x000fe20000010000 */
[----:B------:R-:W-:Y:S01]  /*2f30*/  MOV R106, R22 ;  /* 0x00000016006a7202 */ /* 0x000fe20000000f00 */
[----:B------:R-:W-:Y:S01]  /*2f40*/  @P1 FADD.FTZ R112, R127, -R104 ;  /* 0x800000687f701221 */ /* 0x000fe20000010000 */
[----:B------:R-:W-:Y:S01]  /*2f50*/  MOV R108, R16 ;  /* 0x00000010006c7202 */ /* 0x000fe20000000f00 */
[C---:B------:R-:W-:Y:S01]  /*2f60*/  @P1 FFMA.FTZ R106, R4.reuse, R109, R22 ;  /* 0x0000006d046a1223 */ /* 0x040fe20000010016 */
        /* <DEDUP_REMOVED lines=15> */
.L_x_4828:
        /* <DEDUP_REMOVED lines=8> */
.L_x_4829:
        /* <DEDUP_REMOVED lines=8> */
.L_x_4830:
        /* <DEDUP_REMOVED lines=8> */
.L_x_4831:
        /* <DEDUP_REMOVED lines=8> */
.L_x_4832:
        /* <DEDUP_REMOVED lines=8> */
.L_x_4833:
        /* <DEDUP_REMOVED lines=8> */
.L_x_4834:
        /* <DEDUP_REMOVED lines=8> */
.L_x_4812:
        /* <DEDUP_REMOVED lines=9> */
[----:B------:R0:W-:Y:S04]  /*3470*/  @P0 STG.E.128 desc[UR10][R114.64+0x10], R108 ;  /* 0x0000106c72000986 */ /* 0x0001e8000c101d0a */
[----:B------:R0:W-:Y:S02]  /*3480*/  @P3 STG.E.128 desc[UR10][R112.64], R100 ;  /* 0x0000006470003986 */ /* 0x0001e4000c101d0a */
.L_x_4801:
[----:B------:R-:W-:Y:S05]  /*3490*/  BSYNC.RECONVERGENT B0 ;  /* 0x0000000000007941 */ /* 0x000fea0003800200 */
.L_x_4800:
        /* <DEDUP_REMOVED lines=9> */
.L_x_4837:
[----:B------:R-:W-:Y:S05]  /*3530*/  BRA.U !UP0, `(.L_x_4838) ;  /* 0x0000000d08187547 */ /* 0x000fea000b800000 */
[----:B------:R-:W-:-:S04]  /*3540*/  UISETP.NE.U32.AND UP0, UPT, UR6, URZ, UPT ;  /* 0x000000ff0600728c */ /* 0x000fc8000bf05070 */
[----:B------:R-:W-:-:S06]  /*3550*/  UISETP.NE.AND.EX UP0, UPT, UR7, URZ, UPT, UP0 ;  /* 0x000000ff0700728c */ /* 0x000fcc000bf05300 */
[----:B------:R-:W-:-:S13]  /*3560*/  PLOP3.LUT P0, PT, PT, PT, UP0, 0x80, 0x8 ;  /* 0x000000000008781c */ /* 0x000fda0003f0f008 */
[----:B------:R-:W-:Y:S05]  /*3570*/  @!P0 BRA `(.L_x_4839) ;  /* 0x0000000400848947 */ /* 0x000fea0003800000 */
[-CC-:B0-----:R-:W-:Y:S01]  /*3580*/  @P1 FFMA.FTZ R104, R122, R119.reuse, R2.reuse ;  /* 0x000000777a681223 */ /* 0x181fe20000010002 */
        /* <DEDUP_REMOVED lines=39> */
.L_x_4840:
        /* <DEDUP_REMOVED lines=8> */
.L_x_4841:
        /* <DEDUP_REMOVED lines=8> */
.L_x_4842:
        /* <DEDUP_REMOVED lines=8> */
.L_x_4843:
        /* <DEDUP_REMOVED lines=8> */
.L_x_4844:
        /* <DEDUP_REMOVED lines=8> */
.L_x_4845:
        /* <DEDUP_REMOVED lines=8> */
.L_x_4846:
[----:B------:R-:W-:Y:S05]  /*3b00*/  @!P3 BRA `(.L_x_4847) ;  /* 0x00000014006cb947 */ /* 0x000fea0003800000 */
        /* <DEDUP_REMOVED lines=8> */
.L_x_4839:
[----:B------:R-:W-:Y:S05]  /*3b90*/  @!P3 BRA `(.L_x_4848) ;  /* 0x00000000002cb947 */ /* 0x000fea0003800000 */
[----:B0-----:R-:W-:Y:S01]  /*3ba0*/  @P1 FFMA.FTZ R113, R121, R119, R2 ;  /* 0x0000007779711223 */ /* 0x001fe20000010002 */
[----:B------:R-:W-:Y:S01]  /*3bb0*/  MOV R5, R88 ;  /* 0x0000005800057202 */ /* 0x000fe20000000f00 */
        /* <DEDUP_REMOVED lines=9> */
.L_x_4848:
[----:B------:R-:W-:Y:S05]  /*3c50*/  @!P3 BRA `(.L_x_4849) ;  /* 0x00000000002cb947 */ /* 0x000fea0003800000 */
[----:B0-----:R-:W-:Y:S01]  /*3c60*/  @P1 FFMA.FTZ R112, R122, R119, R2 ;  /* 0x000000777a701223 */ /* 0x001fe20000010002 */
[----:B------:R-:W-:Y:S01]  /*3c70*/  MOV R5, R89 ;  /* 0x0000005900057202 */ /* 0x000fe20000000f00 */
        /* <DEDUP_REMOVED lines=9> */
.L_x_4849:
        /* <DEDUP_REMOVED lines=12> */
.L_x_4850:
        /* <DEDUP_REMOVED lines=12> */
.L_x_4851:
        /* <DEDUP_REMOVED lines=12> */
.L_x_4852:
        /* <DEDUP_REMOVED lines=12> */
.L_x_4853:
        /* <DEDUP_REMOVED lines=12> */
.L_x_4854:
[----:B------:R-:W-:Y:S05]  /*40d0*/  @!P3 BRA `(.L_x_4847) ;  /* 0x0000000c00f8b947 */ /* 0x000fea0003800000 */
[----:B0-----:R-:W-:Y:S01]  /*40e0*/  @P1 FFMA.FTZ R112, R144, R119, R2 ;  /* 0x0000007790701223 */ /* 0x001fe20000010002 */
        /* <DEDUP_REMOVED lines=11> */
.L_x_4838:
[----:B0-----:R-:W0:Y:S02]  /*41a0*/  LDC.64 R112, c[0x0][0x478] ;  /* 0x00011e00ff707b82 */ /* 0x001e240000000a00 */
[----:B0-----:R-:W-:-:S04]  /*41b0*/  ISETP.NE.U32.AND P0, PT, R112, RZ, PT ;  /* 0x000000ff7000720c */ /* 0x001fc80003f05070 */
[----:B------:R-:W-:-:S13]  /*41c0*/  ISETP.NE.AND.EX P0, PT, R113, RZ, PT, P0 ;  /* 0x000000ff7100720c */ /* 0x000fda0003f05300 */
        /* <DEDUP_REMOVED lines=19> */
[----:B------:R-:W-:Y:S01]  /*4300*/  ISETP.GT.AND P1, PT, R5, RZ, PT ;  /* 0x000000ff0500720c */ /* 0x000fe20003f24270 */
[C---:B------:R-:W-:Y:S01]  /*4310*/  FMUL.FTZ R110, R4.reuse, R149 ;  /* 0x00000095046e7220 */ /* 0x040fe20000410000 */
[C---:B------:R-:W-:Y:S01]  /*4320*/  FMUL.FTZ R109, R4.reuse, R109 ;  /* 0x0000006d046d7220 */ /* 0x040fe20000410000 */
[C---:B------:R-:W-:Y:S01]  /*4330*/  FMUL.FTZ R107, R4.reuse, R113 ;  /* 0x00000071046b7220 */ /* 0x040fe20000410000 */
[C---:B------:R-:W-:Y:S01]  /*4340*/  FMUL.FTZ R106, R4.reuse, R115 ;  /* 0x00000073046a7220 */ /* 0x040fe20000410000 */
[C---:B------:R-:W-:Y:S01]  /*4350*/  FMUL.FTZ R105, R4.reuse, R145 ;  /* 0x0000009104697220 */ /* 0x040fe20000410000 */
[----:B------:R-:W-:Y:S01]  /*4360*/  FMUL.FTZ R104, R4, R147 ;  /* 0x0000009304687220 */ /* 0x000fe20000410000 */
        /* <DEDUP_REMOVED lines=13> */
.L_x_4856:
[----:B------:R-:W-:Y:S05]  /*4440*/  @!P3 BRA `(.L_x_4857) ;  /* 0x000000000030b947 */ /* 0x000fea0003800000 */
[----:B------:R-:W-:Y:S01]  /*4450*/  FFMA.FTZ R112, R122, R119, R2 ;  /* 0x000000777a707223 */ /* 0x000fe20000010002 */
[----:B------:R-:W-:Y:S01]  /*4460*/  ISETP.GT.AND P5, PT, R5, RZ, PT ;  /* 0x000000ff0500720c */ /* 0x000fe20003fa4270 */
[----:B-----5:R-:W-:Y:S02]  /*4470*/  HADD2.F32 R114, -RZ, R96.H1_H1 ;  /* 0x30000060ff727230 */ /* 0x020fe40000004100 */
[----:B------:R-:W-:-:S04]  /*4480*/  FADD.FTZ R113, R123, -R112 ;  /* 0x800000707b717221 */ /* 0x000fc80000010000 */
[----:B------:R-:W-:Y:S01]  /*4490*/  FMUL.FTZ R112, R4, R113 ;  /* 0x0000007104707220 */ /* 0x000fe20000410000 */
[----:B------:R-:W-:-:S04]  /*44a0*/  HADD2.F32 R113, -RZ, R72.H1_H1 ;  /* 0x30000048ff717230 */ /* 0x000fc80000004100 */
[----:B------:R-:W-:-:S05]  /*44b0*/  FSEL R112, R112, RZ, P5 ;  /* 0x000000ff70707208 */ /* 0x000fca0002800000 */
[----:B------:R-:W-:-:S04]  /*44c0*/  FMUL.FTZ R112, R112, UR15 ;  /* 0x0000000f70707c20 */ /* 0x000fc80008410000 */
[-C--:B------:R-:W-:Y:S01]  /*44d0*/  FMUL.FTZ R113, R113, R112.reuse ;  /* 0x0000007071717220 */ /* 0x080fe20000410000 */
[----:B------:R-:W-:-:S04]  /*44e0*/  FFMA.FTZ R29, R114, R112, R29 ;  /* 0x00000070721d7223 */ /* 0x000fc8000001001d */
[----:B------:R-:W-:-:S04]  /*44f0*/  F2FP.F16.F32.PACK_AB R113, RZ, R113 ;  /* 0x00000071ff71723e */ /* 0x000fc800000000ff */
[----:B------:R-:W-:-:S07]  /*4500*/  PRMT R100, R100, 0x5410, R113 ;  /* 0x0000541064647816 */ /* 0x000fce0000000071 */
.L_x_4857:
        /* <DEDUP_REMOVED lines=13> */
.L_x_4858:
        /* <DEDUP_REMOVED lines=13> */
.L_x_4859:
        /* <DEDUP_REMOVED lines=13> */
.L_x_4860:
        /* <DEDUP_REMOVED lines=13> */
.L_x_4861:
        /* <DEDUP_REMOVED lines=13> */
.L_x_4862:
[----:B------:R-:W-:Y:S02]  /*4920*/  FSEL R2, R110, RZ, P1 ;  /* 0x000000ff6e027208 */ /* 0x000fe40000800000 */
[----:B------:R-:W-:Y:S02]  /*4930*/  FSEL R110, R111, RZ, P1 ;  /* 0x000000ff6f6e7208 */ /* 0x000fe40000800000 */
[----:B------:R-:W-:Y:S02]  /*4940*/  FSEL R109, R109, RZ, P1 ;  /* 0x000000ff6d6d7208 */ /* 0x000fe40000800000 */
[----:B------:R-:W-:Y:S02]  /*4950*/  FSEL R108, R108, RZ, P1 ;  /* 0x000000ff6c6c7208 */ /* 0x000fe40000800000 */
[----:B------:R-:W-:Y:S02]  /*4960*/  FSEL R107, R107, RZ, P1 ;  /* 0x000000ff6b6b7208 */ /* 0x000fe40000800000 */
[----:B------:R-:W-:-:S02]  /*4970*/  FSEL R106, R106, RZ, P1 ;  /* 0x000000ff6a6a7208 */ /* 0x000fc40000800000 */
[----:B------:R-:W-:Y:S02]  /*4980*/  FSEL R105, R105, RZ, P1 ;  /* 0x000000ff69697208 */ /* 0x000fe40000800000 */
[----:B------:R-:W-:Y:S02]  /*4990*/  FSEL R104, R104, RZ, P1 ;  /* 0x000000ff68687208 */ /* 0x000fe40000800000 */
[----:B------:R-:W-:Y:S01]  /*49a0*/  MOV R111, R2 ;  /* 0x00000002006f7202 */ /* 0x000fe20000000f00 */
        /* <DEDUP_REMOVED lines=9> */
.L_x_4855:
        /* <DEDUP_REMOVED lines=13> */
.L_x_4863:
[----:B------:R-:W-:Y:S05]  /*4b10*/  @!P3 BRA `(.L_x_4864) ;  /* 0x000000000030b947 */ /* 0x000fea0003800000 */
[----:B------:R-:W-:Y:S01]  /*4b20*/  FFMA.FTZ R112, R122, R119, R2 ;  /* 0x000000777a707223 */ /* 0x000fe20000010002 */
        /* <DEDUP_REMOVED lines=11> */
.L_x_4864:
        /* <DEDUP_REMOVED lines=13> */
.L_x_4865:
        /* <DEDUP_REMOVED lines=13> */
.L_x_4866:
        /* <DEDUP_REMOVED lines=13> */
.L_x_4867:
        /* <DEDUP_REMOVED lines=13> */
.L_x_4868:
        /* <DEDUP_REMOVED lines=13> */
.L_x_4869:
        /* <DEDUP_REMOVED lines=13> */
.L_x_4847:
[----:B0-----:R-:W0:Y:S08]  /*50c0*/  @P0 LDC.64 R112, c[0x0][0x478] ;  /* 0x00011e00ff700b82 */ /* 0x001e300000000a00 */
[----:B------:R-:W1:Y:S01]  /*50d0*/  @P3 LDC.64 R4, c[0x0][0x468] ;  /* 0x00011a00ff043b82 */ /* 0x000e620000000a00 */
[----:B0-----:R-:W-:-:S05]  /*50e0*/  @P0 IMAD.WIDE.U32 R112, R0, 0x20, R112 ;  /* 0x0000002000700825 */ /* 0x001fca00078e0070 */
[----:B------:R2:W-:Y:S01]  /*50f0*/  @P0 STG.E.128 desc[UR10][R112.64], R104 ;  /* 0x0000006870000986 */ /* 0x0005e2000c101d0a */
[----:B-1----:R-:W-:-:S03]  /*5100*/  @P3 IMAD.WIDE.U32 R4, R117, 0x10, R4 ;  /* 0x0000001075043825 */ /* 0x002fc600078e0004 */
[----:B------:R2:W-:Y:S04]  /*5110*/  @P0 STG.E.128 desc[UR10][R112.64+0x10], R108 ;  /* 0x0000106c70000986 */ /* 0x0005e8000c101d0a */
[----:B------:R2:W-:Y:S02]  /*5120*/  @P3 STG.E.128 desc[UR10][R4.64], R100 ;  /* 0x0000006404003986 */ /* 0x0005e4000c101d0a */
.L_x_4836:
[----:B------:R-:W-:Y:S05]  /*5130*/  BSYNC.RECONVERGENT B0 ;  /* 0x0000000000007941 */ /* 0x000fea0003800200 */
.L_x_4835:
[----:B--2---:R-:W1:Y:S01]  /*5140*/  LDC.64 R4, c[0x0][0x380] ;  /* 0x0000e000ff047b82 */ /* 0x004e620000000a00 */
[----:B------:R-:W-:Y:S01]  /*5150*/  UPLOP3.LUT UP1, UPT, UPT, UPT, UP1, 0x40, 0x4 ;  /* 0x000000000004789c */ /* 0x000fe20003f2e810 */
[----:B-1----:R-:W-:-:S04]  /*5160*/  IADD3 R6, PT, PT, R6, R4, RZ ;  /* 0x0000000406067210 */ /* 0x002fc80007ffe0ff */
[----:B------:R-:W-:-:S13]  /*5170*/  ISETP.GE.AND P0, PT, R6, R5, PT ;  /* 0x000000050600720c */ /* 0x000fda0003f06270 */
[----:B------:R-:W-:Y:S05]  /*5180*/  @!P0 BRA `(.L_x_4870) ;  /* 0xffffffb000ec8947 */ /* 0x000fea000383ffff */
.L_x_4792:
[----:B------:R-:W1:Y:S01]  /*5190*/  S2UR UR4, SR_CTAID.X ;  /* 0x00000000000479c3 */ /* 0x000e620000002500 */
[----:B------:R-:W-:Y:S01]  /*51a0*/  BSSY.RECONVERGENT B0, `(.L_x_4871) ;  /* 0x0000011000007945 */ /* 0x000fe20003800200 */
[----:B-1----:R-:W-:-:S05]  /*51b0*/  IMAD R9, R9, UR4, RZ ;  /* 0x0000000409097c24 */ /* 0x002fca000f8e02ff */
        /* <DEDUP_REMOVED lines=15> */
.L_x_4872:
[----:B------:R-:W-:Y:S05]  /*52b0*/  BSYNC.RECONVERGENT B0 ;  /* 0x0000000000007941 */ /* 0x000fea0003800200 */
.L_x_4871:
        /* <DEDUP_REMOVED lines=14> */
.L_x_4873:
        /* <DEDUP_REMOVED lines=14> */
.L_x_8092:


//--------------------- .text._ZN10layer_norm13ln_bwd_kernelINS_13Kernel_traitsI6__halfS2_fS2_fjLj2048ELj1ELj1ELj4ELj16ENS_18Kernel_traits_baseILj2048ES2_S2_fS2_fjLj128EEEEELb0ELb1ELb1ELb1EEEvNS_9BwdParamsE --------------------------
	.section	.text._ZN10layer_norm13ln_bwd_kernelINS_13Kernel_traitsI6__halfS2_fS2_fjLj2048ELj1ELj1ELj4ELj16ENS_18Kernel_traits_baseILj2048ES2_S2_fS2_fjLj128EEEEELb0ELb1ELb1ELb1EEEvNS_9BwdParamsE,"ax",@progbits
	.align	128
        .global         _ZN10layer_norm13ln_bwd_kernelINS_13Kernel_traitsI6__halfS2_fS2_fjLj2048ELj1ELj1ELj4ELj16ENS_18Kernel_traits_baseILj2048ES2_S2_fS2_fjLj128EEEEELb0ELb1ELb1ELb1EEEvNS_9BwdParamsE
        .type           _ZN10layer_norm13ln_bwd_kernelINS_13Kernel_traitsI6__halfS2_fS2_fjLj2048ELj1ELj1ELj4ELj16ENS_18Kernel_traits_baseILj2048ES2_S2_fS2_fjLj128EEEEELb0ELb1ELb1ELb1EEEvNS_9BwdParamsE,@function
        .size           _ZN10layer_norm13ln_bwd_kernelINS_13Kernel_traitsI6__halfS2_fS2_fjLj2048ELj1ELj1ELj4ELj16ENS_18Kernel_traits_baseILj2048ES2_S2_fS2_fjLj128EEEEELb0ELb1ELb1ELb1EEEvNS_9BwdParamsE,(.L_x_8093 - _ZN10layer_norm13ln_bwd_kernelINS_13Kernel_traitsI6__halfS2_fS2_fjLj2048ELj1ELj1ELj4ELj16ENS_18Kernel_traits_baseILj2048ES2_S2_fS2_fjLj128EEEEELb0ELb1ELb1ELb1EEEvNS_9BwdParamsE)
        .other          _ZN10layer_norm13ln_bwd_kernelINS_13Kernel_traitsI6__halfS2_fS2_fjLj2048ELj1ELj1ELj4ELj16ENS_18Kernel_traits_baseILj2048ES2_S2_fS2_fjLj128EEEEELb0ELb1ELb1ELb1EEEvNS_9BwdParamsE,@"STO_CUDA_ENTRY STV_DEFAULT"
_ZN10layer_norm13ln_bwd_kernelINS_13Kernel_traitsI6__halfS2_fS2_fjLj2048ELj1ELj1ELj4ELj16ENS_18Kernel_traits_baseILj2048ES2_S2_fS2_fjLj128EEEEELb0ELb1ELb1ELb1EEEvNS_9BwdParamsE:
.text._ZN10layer_norm13ln_bwd_kernelINS_13Kernel_traitsI6__halfS2_fS2_fjLj2048ELj1ELj1ELj4ELj16ENS_18Kernel_traits_baseILj2048ES2_S2_fS2_fjLj128EEEEELb0ELb1ELb1ELb1EEEvNS_9BwdParamsE:
        /* <DEDUP_REMOVED lines=46> */
[----:B------:R-:W-:Y:S01]  /*02e0*/  MOV R0, UR4 ;  /* 0x0000000400007c02 */ /* 0x000fe20008000f00 */
[----:B--23--:R-:W-:-:S11]  /*02f0*/  UPLOP3.LUT UP1, UPT, UPT, UPT, UPT, 0x40, 0x4 ;  /* 0x000000000004789c */ /* 0x00cfd60003f2e870 */
.L_x_4944:
[----:B------:R-:W1:Y:S08]  /*0300*/  LDC.64 R116, c[0x0][0x3f8] ;  /* 0x0000fe00ff747b82 */ /* 0x000e700000000a00 */
[----:B------:R-:W2:Y:S08]  /*0310*/  LDC.64 R114, c[0x0][0x3f0] ;  /* 0x0000fc00ff727b82 */ /* 0x000eb00000000a00 */
[----:B------:R-:W3:Y:S01]  /*0320*/  LDC.64 R112, c[0x0][0x3c8] ;  /* 0x0000f200ff707b82 */ /* 0x000ee20000000a00 */
[----:B-1----:R-:W-:-:S05]  /*0330*/  IMAD.WIDE R116, R0, 0x4, R116 ;  /* 0x0000000400747825 */ /* 0x002fca00078e0274 */
[----:B0-----:R-:W4:Y:S01]  /*0340*/  LDG.E R141, desc[UR12][R116.64] ;  /* 0x0000000c748d7981 */ /* 0x001f22000c1e1900 */
[----:B--2---:R-:W-:-:S06]  /*0350*/  IMAD.WIDE R114, R0, 0x4, R114 ;  /* 0x0000000400727825 */ /* 0x004fcc00078e0272 */
[----:B-----5:R0:W5:Y:S01]  /*0360*/  LDG.E R114, desc[UR12][R114.64] ;  /* 0x0000000c72727981 */ /* 0x020162000c1e1900 */
[----:B---3--:R-:W-:-:S05]  /*0370*/  IMAD.WIDE R112, R0, 0x4, R112 ;  /* 0x0000000400707825 */ /* 0x008fca00078e0270 */
[----:B------:R0:W5:Y:S01]  /*0380*/  LDG.E R142, desc[UR12][R112.64] ;  /* 0x0000000c708e7981 */ /* 0x000162000c1e1900 */
[----:B------:R-:W-:Y:S02]  /*0390*/  CS2R R118, SRZ ;  /* 0x0000000000767805 */ /* 0x000fe4000001ff00 */
[----:B----4-:R-:W-:-:S13]  /*03a0*/  ISETP.GE.AND P2, PT, R141, 0x1, PT ;  /* 0x000000018d00780c */ /* 0x010fda0003f46270 */
[----:B0-----:R-:W-:Y:S05]  /*03b0*/  @!P2 BRA `(.L_x_4875) ;  /* 0x0000000800eca947 */ /* 0x001fea0003800000 */
[----:B------:R-:W0:Y:S01]  /*03c0*/  S2R R12, SR_TID.X ;  /* 0x00000000000c7919 */ /* 0x000e220000002100 */
[----:B------:R-:W1:Y:S01]  /*03d0*/  LDC.64 R10, c[0x0][0x3c0] ;  /* 0x0000f000ff0a7b82 */ /* 0x000e620000000a00 */
[----:B------:R-:W-:Y:S01]  /*03e0*/  IADD3 R3, PT, PT, R141, -0x1, RZ ;  /* 0xffffffff8d037810 */ /* 0x000fe20007ffe0ff */
[----:B------:R-:W-:Y:S01]  /*03f0*/  IMAD R2, R0, UR14, RZ ;  /* 0x0000000e00027c24 */ /* 0x000fe2000f8e02ff */
[----:B------:R-:W-:-:S03]  /*0400*/  SHF.R.S32.HI R9, RZ, 0x1f, R0 ;  /* 0x0000001fff097819 */ /* 0x000fc60000011400 */
[----:B------:R-:W-:Y:S01]  /*0410*/  IMAD R7, R3, UR14, RZ ;  /* 0x0000000e03077c24 */ /* 0x000fe2000f8e02ff */
[----:B------:R-:W-:Y:S01]  /*0420*/  SHF.R.S32.HI R3, RZ, 0x1f, R2 ;  /* 0x0000001fff037819 */ /* 0x000fe20000011402 */
[----:B------:R-:W2:Y:S03]  /*0430*/  LDC.64 R128, c[0x0][0x3a8] ;  /* 0x0000ea00ff807b82 */ /* 0x000ea60000000a00 */
[----:B------:R-:W-:Y:S02]  /*0440*/  SHF.R.S32.HI R8, RZ, 0x1f, R7 ;  /* 0x0000001fff087819 */ /* 0x000fe40000011407 */
[----:B------:R-:W-:Y:S02]  /*0450*/  LEA.HI R3, R3, R2, RZ, 0x3 ;  /* 0x0000000203037211 */ /* 0x000fe400078f18ff */
[----:B------:R-:W-:Y:S01]  /*0460*/  LEA.HI R8, R8, R7, RZ, 0x3 ;  /* 0x0000000708087211 */ /* 0x000fe200078f18ff */
[----:B------:R-:W3:Y:S01]  /*0470*/  LDC.64 R4, c[0x0][0x428] ;  /* 0x00010a00ff047b82 */ /* 0x000ee20000000a00 */
[----:B-1----:R-:W-:-:S04]  /*0480*/  LEA R6, P0, R0, R10, 0x2 ;  /* 0x0000000a00067211 */ /* 0x002fc800078010ff */
[----:B------:R-:W-:Y:S02]  /*0490*/  LEA.HI.X R7, R0, R11, R9, 0x2, P0 ;  /* 0x0000000b00077211 */ /* 0x000fe400000f1409 */
[-C--:B0-----:R-:W-:Y:S02]  /*04a0*/  LEA.HI.SX32 R131, R3, R12.reuse, 0x1d ;  /* 0x0000000c03837211 */ /* 0x081fe400078feaff */
        /* <DEDUP_REMOVED lines=10> */
[----:B------:R-:W3:Y:S04]  /*0550*/  LDG.E.128 R8, desc[UR12][R128.64+0x10] ;  /* 0x0000100c80087981 */ /* 0x000ee8000c1e1d00 */
[----:B------:R0:W3:Y:S04]  /*0560*/  LDG.E.128 R124, desc[UR12][R2.64] ;  /* 0x0000000c027c7981 */ /* 0x0000e8000c1e1d00 */
[----:B------:R-:W3:Y:S04]  /*0570*/  LDG.E.128 R12, desc[UR12][R128.64] ;  /* 0x0000000c800c7981 */ /* 0x000ee8000c1e1d00 */
[----:B------:R-:W3:Y:S01]  /*0580*/  LDG.E.128 R4, desc[UR12][R4.64] ;  /* 0x0000000c04047981 */ /* 0x000ee2000c1e1d00 */
[----:B------:R-:W-:-:S04]  /*0590*/  UISETP.NE.U32.AND UP0, UPT, UR6, URZ, UPT ;  /* 0x000000ff0600728c */ /* 0x000fc8000bf05070 */
[----:B------:R-:W-:-:S06]  /*05a0*/  UISETP.NE.AND.EX UP0, UPT, UR7, URZ, UPT, UP0 ;  /* 0x000000ff0700728c */ /* 0x000fcc000bf05300 */
[----:B------:R-:W-:-:S13]  /*05b0*/  PLOP3.LUT P0, PT, PT, PT, UP0, 0x80, 0x8 ;  /* 0x000000000008781c */ /* 0x000fda0003f0f008 */
[----:B------:R-:W1:Y:S08]  /*05c0*/  @P0 LDC.64 R112, c[0x0][0x438] ;  /* 0x00010e00ff700b82 */ /* 0x000e700000000a00 */
[----:B0-----:R-:W0:Y:S01]  /*05d0*/  @P0 LDC.64 R2, c[0x0][0x438] ;  /* 0x00010e00ff020b82 */ /* 0x001e220000000a00 */
[----:B------:R-:W-:Y:S01]  /*05e0*/  ISETP.NE.AND P1, PT, RZ, UR11, PT ;  /* 0x0000000bff007c0c */ /* 0x000fe2000bf25270 */
[----:B-1----:R-:W-:-:S05]  /*05f0*/  @P0 IMAD.WIDE.U32 R112, R133, 0x20, R112 ;  /* 0x0000002085700825 */ /* 0x002fca00078e0070 */
[----:B------:R-:W5:Y:S04]  /*0600*/  @P0 LDG.E.128 R20, desc[UR12][R112.64] ;  /* 0x0000000c70140981 */ /* 0x000f68000c1e1d00 */
[----:B------:R1:W5:Y:S01]  /*0610*/  @P0 LDG.E.128 R16, desc[UR12][R112.64+0x10] ;  /* 0x0000100c70100981 */ /* 0x000362000c1e1d00 */
[----:B0-----:R-:W-:-:S05]  /*0620*/  @P0 IMAD.WIDE.U32 R2, R131, 0x20, R2 ;  /* 0x0000002083020825 */ /* 0x001fca00078e0002 */
[----:B------:R-:W5:Y:S04]  /*0630*/  @P0 LDG.E.128 R28, desc[UR12][R2.64] ;  /* 0x0000000c021c0981 */ /* 0x000f68000c1e1d00 */
[----:B------:R0:W5:Y:S01]  /*0640*/  @P0 LDG.E.128 R24, desc[UR12][R2.64+0x10] ;  /* 0x0000100c02180981 */ /* 0x000162000c1e1d00 */
[----:B------:R-:W-:Y:S01]  /*0650*/  HADD2.F32 R134, -RZ, R47.H0_H0 ;  /* 0x2000002fff867230 */ /* 0x000fe20000004100 */
[----:B----4-:R-:W-:-:S05]  /*0660*/  FSEL R130, R115, RZ, !P1 ;  /* 0x000000ff73827208 */ /* 0x010fca0004800000 */
[C---:B--2---:R-:W-:Y:S01]  /*0670*/  FADD.FTZ R155, -R130.reuse, R120 ;  /* 0x00000078829b7221 */ /* 0x044fe20000010100 */
[C---:B------:R-:W-:Y:S01]  /*0680*/  FADD.FTZ R157, -R130.reuse, R121 ;  /* 0x00000079829d7221 */ /* 0x040fe20000010100 */
[----:B---3--:R-:W-:Y:S02]  /*0690*/  HADD2.F32 R139, -RZ, R118.H0_H0 ;  /* 0x20000076ff8b7230 */ /* 0x008fe40000004100 */
[C---:B------:R-:W-:Y:S01]  /*06a0*/  FADD.FTZ R135, -R130.reuse, R10 ;  /* 0x0000000a82877221 */ /* 0x040fe20000010100 */
[----:B-1----:R-:W-:Y:S01]  /*06b0*/  FADD.FTZ R113, -R130, R11 ;  /* 0x0000000b82717221 */ /* 0x002fe20000010100 */
[----:B------:R-:W-:Y:S02]  /*06c0*/  HADD2.F32 R10, -RZ, R42.H0_H0 ;  /* 0x2000002aff0a7230 */ /* 0x000fe40000004100 */
[----:B-----5:R-:W-:Y:S01]  /*06d0*/  FMUL.FTZ R11, R142, R155 ;  /* 0x0000009b8e0b7220 */ /* 0x020fe20000410000 */
[C---:B------:R-:W-:Y:S01]  /*06e0*/  FADD.FTZ R131, -R130.reuse, R8 ;  /* 0x0000000882837221 */ /* 0x040fe20000010100 */
        /* <DEDUP_REMOVED lines=14> */
[----:B------:R-:W-:Y:S01]  /*07d0*/  FADD.FTZ R115, -R130, R9 ;  /* 0x0000000982737221 */ /* 0x000fe20000010100 */
[-C--:B------:R-:W-:Y:S01]  /*07e0*/  FMUL.FTZ R10, R10, R139.reuse ;  /* 0x0000008b0a0a7220 */ /* 0x080fe20000410000 */
[----:B------:R-:W-:Y:S01]  /*07f0*/  FADD.FTZ R88, R88, R139 ;  /* 0x0000008b58587221 */ /* 0x000fe20000010000 */
[----:B------:R-:W-:Y:S01]  /*0800*/  FFMA.FTZ R52, R11, R139, R52 ;  /* 0x0000008b0b347223 */ /* 0x000fe20000010034 */
[----:B------:R-:W-:-:S02]  /*0810*/  HADD2.F32 R137, -RZ, R5.H0_H0 ;  /* 0x20000005ff897230 */ /* 0x000fc40000004100 */
[----:B------:R-:W-:Y:S01]  /*0820*/  FMUL.FTZ R120, R142, R121 ;  /* 0x000000798e787220 */ /* 0x000fe20000410000 */
[----:B------:R-:W-:Y:S02]  /*0830*/  HADD2.F32 R130, -RZ, R5.H1_H1 ;  /* 0x30000005ff827230 */ /* 0x000fe40000004100 */
[----:B------:R-:W-:Y:S02]  /*0840*/  HADD2.F32 R139, -RZ, R43.H1_H1 ;  /* 0x3000002bff8b7230 */ /* 0x000fe40000004100 */
[----:B------:R-:W-:Y:S02]  /*0850*/  HADD2.F32 R126, -RZ, R116.H1_H1 ;  /* 0x30000074ff7e7230 */ /* 0x000fe40000004100 */
[--C-:B------:R-:W-:Y:S02]  /*0860*/  HADD2.F32 R161, -RZ, R4.reuse.H0_H0 ;  /* 0x20000004ffa17230 */ /* 0x100fe40000004100 */
[----:B------:R-:W-:Y:S02]  /*0870*/  HADD2.F32 R132, -RZ, R4.H1_H1 ;  /* 0x30000004ff847230 */ /* 0x000fe40000004100 */
[----:B------:R-:W-:Y:S01]  /*0880*/  FMUL.FTZ R4, R8, R145 ;  /* 0x0000009108047220 */ /* 0x000fe20000410000 */
[----:B------:R-:W-:-:S02]  /*0890*/  HADD2.F32 R5, -RZ, R40.H1_H1 ;  /* 0x30000028ff057230 */ /* 0x000fc40000004100 */
[----:B0-----:R-:W-:Y:S01]  /*08a0*/  FMUL.FTZ R3, R142, R143 ;  /* 0x0000008f8e037220 */ /* 0x001fe20000410000 */
[----:B------:R-:W-:Y:S02]  /*08b0*/  HADD2.F32 R124, -RZ, R118.H1_H1 ;  /* 0x30000076ff7c7230 */ /* 0x000fe40000004100 */
[-C--:B------:R-:W-:Y:S01]  /*08c0*/  FMUL.FTZ R121, R139, R112.reuse ;  /* 0x000000708b797220 */ /* 0x080fe20000410000 */
[--C-:B------:R-:W-:Y:S02]  /*08d0*/  HADD2.F32 R151, -RZ, R117.reuse.H0_H0 ;  /* 0x20000075ff977230 */ /* 0x100fe40000004100 */
[----:B------:R-:W-:Y:S01]  /*08e0*/  FADD.FTZ R91, R91, R112 ;  /* 0x000000705b5b7221 */ /* 0x000fe20000010000 */
[----:B------:R-:W-:Y:S02]  /*08f0*/  HADD2.F32 R128, -RZ, R117.H1_H1 ;  /* 0x30000075ff807230 */ /* 0x000fe40000004100 */
[----:B------:R-:W-:Y:S01]  /*0900*/  FFMA.FTZ R55, R120, R112, R55 ;  /* 0x0000007078377223 */ /* 0x000fe20000010037 */
[----:B------:R-:W-:-:S02]  /*0910*/  HADD2.F32 R133, -RZ, R6.H0_H0 ;  /* 0x20000006ff857230 */ /* 0x000fc40000004100 */
[----:B------:R-:W-:Y:S01]  /*0920*/  FMUL.FTZ R5, R5, R126 ;  /* 0x0000007e05057220 */ /* 0x000fe20000410000 */
[----:B------:R-:W-:Y:S02]  /*0930*/  HADD2.F32 R118, -RZ, R6.H1_H1 ;  /* 0x30000006ff767230 */ /* 0x000fe40000004100 */
[C---:B------:R-:W-:Y:S01]  /*0940*/  FMUL.FTZ R6, R142.reuse, R153 ;  /* 0x000000998e067220 */ /* 0x040fe20000410000 */
[--C-:B------:R-:W-:Y:S02]  /*0950*/  HADD2.F32 R8, -RZ, R41.reuse.H0_H0 ;  /* 0x20000029ff087230 */ /* 0x100fe40000004100 */
[----:B------:R-:W-:Y:S01]  /*0960*/  FADD.FTZ R112, RZ, R4 ;  /* 0x00000004ff707221 */ /* 0x000fe20000010000 */
[----:B------:R-:W-:Y:S02]  /*0970*/  HADD2.F32 R9, -RZ, R41.H1_H1 ;  /* 0x30000029ff097230 */ /* 0x000fe40000004100 */
[----:B------:R-:W-:Y:S01]  /*0980*/  FMUL.FTZ R2, R142, R147 ;  /* 0x000000938e027220 */ /* 0x000fe20000410000 */
[----:B------:R-:W-:-:S02]  /*0990*/  HADD2.F32 R14, -RZ, R43.H0_H0 ;  /* 0x2000002bff0e7230 */ /* 0x000fc40000004100 */
[----:B------:R-:W-:Y:S01]  /*09a0*/  FFMA.FTZ R139, R3, R4, RZ ;  /* 0x00000004038b7223 */ /* 0x000fe200000100ff */
[C---:B------:R-:W-:Y:S01]  /*09b0*/  FMUL.FTZ R15, R142.reuse, R159 ;  /* 0x0000009f8e0f7220 */ /* 0x040fe20000410000 */
[----:B------:R-:W-:Y:S01]  /*09c0*/  FMUL.FTZ R122, R142, R129 ;  /* 0x000000818e7a7220 */ /* 0x000fe20000410000 */
[--C-:B------:R-:W-:Y:S02]  /*09d0*/  HADD2.F32 R117, -RZ, R7.reuse.H0_H0 ;  /* 0x20000007ff757230 */ /* 0x100fe40000004100 */
[----:B------:R-:W-:Y:S01]  /*09e0*/  FMUL.FTZ R8, R8, R151 ;  /* 0x0000009708087220 */ /* 0x000fe20000410000 */
[----:B------:R-:W-:Y:S02]  /*09f0*/  HADD2.F32 R116, -RZ, R7.H1_H1 ;  /* 0x30000007ff747230 */ /* 0x000fe40000004100 */
[-C--:B------:R-:W-:Y:S01]  /*0a00*/  FMUL.FTZ R9, R9, R128.reuse ;  /* 0x0000008009097220 */ /* 0x080fe20000410000 */
[----:B------:R-:W-:Y:S01]  /*0a10*/  FFMA.FTZ R51, R6, R128, R51 ;  /* 0x0000008006337223 */ /* 0x000fe20000010033 */
[----:B------:R-:W-:Y:S01]  /*0a20*/  FADD.FTZ R95, R95, R128 ;  /* 0x000000805f5f7221 */ /* 0x000fe20000010000 */
[----:B------:R-:W-:Y:S01]  /*0a30*/  FADD.FTZ R129, R5, R112 ;  /* 0x0000007005817221 */ /* 0x000fe20000010000 */
[----:B------:R-:W-:Y:S01]  /*0a40*/  FFMA.FTZ R49, R2, R126, R49 ;  /* 0x0000007e02317223 */ /* 0x000fe20000010031 */
[----:B------:R-:W-:Y:S01]  /*0a50*/  FADD.FTZ R93, R93, R126 ;  /* 0x0000007e5d5d7221 */ /* 0x000fe20000010000 */
[----:B------:R-:W-:Y:S01]  /*0a60*/  FMUL.FTZ R7, R142, R149 ;  /* 0x000000958e077220 */ /* 0x000fe20000410000 */
[----:B------:R-:W-:Y:S01]  /*0a70*/  FFMA.FTZ R128, R2, R5, R139 ;  /* 0x0000000502807223 */ /* 0x000fe2000001008b */
[-C--:B------:R-:W-:Y:S01]  /*0a80*/  FMUL.FTZ R14, R14, R125.reuse ;  /* 0x0000007d0e0e7220 */ /* 0x080fe20000410000 */
[----:B------:R-:W-:Y:S01]  /*0a90*/  FADD.FTZ R90, R90, R125 ;  /* 0x0000007d5a5a7221 */ /* 0x000fe20000010000 */
[----:B------:R-:W-:Y:S01]  /*0aa0*/  FFMA.FTZ R54, R15, R125, R54 ;  /* 0x0000007d0f367223 */ /* 0x000fe20000010036 */
[----:B------:R-:W-:-:S02]  /*0ab0*/  HADD2.F32 R126, -RZ, R45.H0_H0 ;  /* 0x2000002dff7e7230 */ /* 0x000fc40000004100 */
[----:B------:R-:W-:Y:S01]  /*0ac0*/  FMUL.FTZ R127, R142, R127 ;  /* 0x0000007f8e7f7220 */ /* 0x000fe20000410000 */
[----:B------:R-:W-:Y:S02]  /*0ad0*/  HADD2.F32 R125, -RZ, R44.H1_H1 ;  /* 0x3000002cff7d7230 */ /* 0x000fe40000004100 */
[----:B------:R-:W-:Y:S01]  /*0ae0*/  FADD.FTZ R112, R8, R129 ;  /* 0x0000008108707221 */ /* 0x000fe20000010000 */
[----:B------:R-:W-:Y:S01]  /*0af0*/  FFMA.FTZ R129, R7, R8, R128 ;  /* 0x0000000807817223 */ /* 0x000fe20000010080 */
[----:B------:R-:W-:Y:S02]  /*0b00*/  HADD2.F32 R13, -RZ, R42.H1_H1 ;  /* 0x3000002aff0d7230 */ /* 0x000fe40000004100 */
[-C--:B------:R-:W-:Y:S01]  /*0b10*/  FMUL.FTZ R126, R126, R137.reuse ;  /* 0x000000897e7e7220 */ /* 0x080fe20000410000 */
[----:B------:R-:W-:Y:S01]  /*0b20*/  FFMA.FTZ R58, R127, R137, R58 ;  /* 0x000000897f3a7223 */ /* 0x000fe2000001003a */
[----:B------:R-:W-:Y:S01]  /*0b30*/  FADD.FTZ R86, R86, R137 ;  /* 0x0000008956567221 */ /* 0x000fe20000010000 */
[-C--:B------:R-:W-:Y:S01]  /*0b40*/  FMUL.FTZ R125, R125, R132.reuse ;  /* 0x000000847d7d7220 */ /* 0x080fe20000410000 */
[----:B------:R-:W-:Y:S01]  /*0b50*/  FFMA.FTZ R57, R122, R132, R57 ;  /* 0x000000847a397223 */ /* 0x000fe20000010039 */
[----:B------:R-:W-:Y:S01]  /*0b60*/  FADD.FTZ R85, R85, R132 ;  /* 0x0000008455557221 */ /* 0x000fe20000010000 */
[----:B------:R-:W-:Y:S01]  /*0b70*/  FADD.FTZ R137, R9, R112 ;  /* 0x0000007009897221 */ /* 0x000fe20000010000 */
[----:B------:R-:W-:Y:S01]  /*0b80*/  FFMA.FTZ R132, R6, R9, R129 ;  /* 0x0000000906847223 */ /* 0x000fe20000010081 */
[----:B------:R-:W-:-:S02]  /*0b90*/  HADD2.F32 R143, -RZ, R45.H1_H1 ;  /* 0x3000002dff8f7230 */ /* 0x000fc40000004100 */
[----:B------:R-:W-:Y:S01]  /*0ba0*/  FMUL.FTZ R13, R13, R124 ;  /* 0x0000007c0d0d7220 */ /* 0x000fe20000410000 */
[----:B------:R-:W-:Y:S01]  /*0bb0*/  FMUL.FTZ R128, R142, R119 ;  /* 0x000000778e807220 */ /* 0x000fe20000410000 */
[----:B------:R-:W-:Y:S01]  /*0bc0*/  FADD.FTZ R112, R10, R137 ;  /* 0x000000890a707221 */ /* 0x000fe20000010000 */
[----:B------:R-:W-:Y:S01]  /*0bd0*/  FMUL.FTZ R12, R142, R157 ;  /* 0x0000009d8e0c7220 */ /* 0x000fe20000410000 */
        /* <DEDUP_REMOVED lines=8> */
[----:B------:R-:W-:-:S02]  /*0c60*/  HADD2.F32 R124, -RZ, R44.H0_H0 ;  /* 0x2000002cff7c7230 */ /* 0x000fc40000004100 */
[----:B------:R-:W-:Y:S01]  /*0c70*/  FADD.FTZ R112, R14, R119 ;  /* 0x000000770e707221 */ /* 0x000fe20000010000 */
[--C-:B------:R-:W-:Y:S02]  /*0c80*/  HADD2.F32 R132, -RZ, R46.reuse.H0_H0 ;  /* 0x2000002eff847230 */ /* 0x100fe40000004100 */
[----:B------:R-:W-:Y:S01]  /*0c90*/  FFMA.FTZ R137, R15, R14, R130 ;  /* 0x0000000e0f897223 */ /* 0x000fe20000010082 */
[----:B------:R-:W-:Y:S01]  /*0ca0*/  FMUL.FTZ R123, R142, R123 ;  /* 0x0000007b8e7b7220 */ /* 0x000fe20000410000 */
[----:B------:R-:W-:Y:S01]  /*0cb0*/  FMUL.FTZ R124, R124, R161 ;  /* 0x000000a17c7c7220 */ /* 0x000fe20000410000 */
[----:B------:R-:W-:Y:S01]  /*0cc0*/  FADD.FTZ R119, R121, R112 ;  /* 0x0000007079777221 */ /* 0x000fe20000010000 */
[----:B------:R-:W-:Y:S01]  /*0cd0*/  FMUL.FTZ R130, R132, R133 ;  /* 0x0000008584827220 */ /* 0x000fe20000410000 */
[----:B------:R-:W-:Y:S02]  /*0ce0*/  FFMA.FTZ R132, R120, R121, R137 ;  /* 0x0000007978847223 */ /* 0x000fe40000010089 */
[----:B------:R-:W-:Y:S01]  /*0cf0*/  FADD.FTZ R112, R124, R119 ;  /* 0x000000777c707221 */ /* 0x000fe20000010000 */
[----:B------:R-:W-:-:S02]  /*0d00*/  HADD2.F32 R139, -RZ, R46.H1_H1 ;  /* 0x3000002eff8b7230 */ /* 0x000fc40000004100 */
[----:B------:R-:W-:Y:S01]  /*0d10*/  FFMA.FTZ R119, R123, R124, R132 ;  /* 0x0000007c7b777223 */ /* 0x000fe20000010084 */
[C---:B------:R-:W-:Y:S01]  /*0d20*/  FMUL.FTZ R131, R142.reuse, R131 ;  /* 0x000000838e837220 */ /* 0x040fe20000410000 */
[----:B------:R-:W-:Y:S01]  /*0d30*/  FMUL.FTZ R132, R142, R115 ;  /* 0x000000738e847220 */ /* 0x000fe20000410000 */
[----:B------:R-:W-:Y:S01]  /*0d40*/  FADD.FTZ R115, R112, R125 ;  /* 0x0000007d70737221 */ /* 0x000fe20000010000 */
[----:B------:R-:W-:Y:S01]  /*0d50*/  FFMA.FTZ R112, R122, R125, R119 ;  /* 0x0000007d7a707223 */ /* 0x000fe20000010077 */
[----:B------:R-:W-:Y:S01]  /*0d60*/  FFMA.FTZ R60, R131, R133, R60 ;  /* 0x00000085833c7223 */ /* 0x000fe2000001003c */
[----:B------:R-:W-:Y:S01]  /*0d70*/  FADD.FTZ R80, R80, R133 ;  /* 0x0000008550507221 */ /* 0x000fe20000010000 */
[-C--:B------:R-:W-:Y:S01]  /*0d80*/  FMUL.FTZ R133, R139, R118.reuse ;  /* 0x000000768b857220 */ /* 0x080fe20000410000 */
[----:B------:R-:W-:Y:S01]  /*0d90*/  FFMA.FTZ R61, R132, R118, R61 ;  /* 0x00000076843d7223 */ /* 0x000fe2000001003d */
[----:B------:R-:W-:Y:S01]  /*0da0*/  FADD.FTZ R81, R81, R118 ;  /* 0x0000007651517221 */ /* 0x000fe20000010000 */
[----:B------:R-:W-:Y:S01]  /*0db0*/  FADD.FTZ R118, R115, R126 ;  /* 0x0000007e73767221 */ /* 0x000fe20000010000 */
[----:B------:R-:W-:-:S03]  /*0dc0*/  FFMA.FTZ R115, R127, R126, R112 ;  /* 0x0000007e7f737223 */ /* 0x000fc60000010070 */
[----:B------:R-:W-:Y:S01]  /*0dd0*/  FADD.FTZ R119, R118, R129 ;  /* 0x0000008176777221 */ /* 0x000fe20000010000 */
[----:B------:R-:W-:Y:S01]  /*0de0*/  FFMA.FTZ R112, R128, R129, R115 ;  /* 0x0000008180707223 */ /* 0x000fe20000010073 */
[----:B------:R-:W-:Y:S02]  /*0df0*/  FMUL.FTZ R135, R142, R135 ;  /* 0x000000878e877220 */ /* 0x000fe40000410000 */
[----:B------:R-:W-:Y:S01]  /*0e00*/  FADD.FTZ R118, R119, R130 ;  /* 0x0000008277767221 */ /* 0x000fe20000010000 */
[----:B------:R-:W-:Y:S01]  /*0e10*/  FFMA.FTZ R115, R131, R130, R112 ;  /* 0x0000008283737223 */ /* 0x000fe20000010070 */
[----:B------:R-:W-:Y:S02]  /*0e20*/  HADD2.F32 R137, -RZ, R47.H1_H1 ;  /* 0x3000002fff897230 */ /* 0x000fe40000004100 */
[-C--:B------:R-:W-:Y:S01]  /*0e30*/  FMUL.FTZ R134, R134, R117.reuse ;  /* 0x0000007586867220 */ /* 0x080fe20000410000 */
[----:B------:R-:W-:Y:S01]  /*0e40*/  FFMA.FTZ R62, R135, R117, R62 ;  /* 0x00000075873e7223 */ /* 0x000fe2000001003e */
[----:B------:R-:W-:Y:S01]  /*0e50*/  FADD.FTZ R82, R82, R117 ;  /* 0x0000007552527221 */ /* 0x000fe20000010000 */
        /* <DEDUP_REMOVED lines=17> */
.L_x_4875:
[----:B------:R-:W-:-:S04]  /*0f70*/  ISETP.NE.U32.AND P0, PT, RZ, UR6, PT ;  /* 0x00000006ff007c0c */ /* 0x000fc8000bf05070 */
[----:B------:R-:W-:-:S13]  /*0f80*/  ISETP.NE.AND.EX P0, PT, RZ, UR7, PT, P0 ;  /* 0x00000007ff007c0c */ /* 0x000fda000bf05300 */
[----:B------:R-:W-:Y:S05]  /*0f90*/  @!P0 BRA `(.L_x_4876) ;  /* 0x0000000000348947 */ /* 0x000fea0003800000 */
[----:B------:R-:W0:Y:S01]  /*0fa0*/  S2R R18, SR_TID.X ;  /* 0x0000000000127919 */ /* 0x000e220000002100 */
[----:B------:R-:W1:Y:S01]  /*0fb0*/  LDC.64 R112, c[0x0][0x438] ;  /* 0x00010e00ff707b82 */ /* 0x000e620000000a00 */
[----:B------:R-:W-:-:S05]  /*0fc0*/  IMAD R16, R0, UR14, RZ ;  /* 0x0000000e00107c24 */ /* 0x000fca000f8e02ff */
[----:B------:R-:W-:-:S04]  /*0fd0*/  SHF.R.S32.HI R17, RZ, 0x1f, R16 ;  /* 0x0000001fff117819 */ /* 0x000fc80000011410 */
[----:B------:R-:W-:-:S04]  /*0fe0*/  LEA.HI R17, R17, R16, RZ, 0x3 ;  /* 0x0000001011117211 */ /* 0x000fc800078f18ff */
        /* <DEDUP_REMOVED lines=8> */
.L_x_4876:
[----:B0-----:R-:W0:Y:S01]  /*1070*/  SHFL.DOWN PT, R113, R118, 0x10, 0x1f ;  /* 0x0a001f0076717f89 */ /* 0x001e2200000e0000 */
[----:B------:R-:W1:Y:S01]  /*1080*/  LDC R145, c[0x0][0x388] ;  /* 0x0000e200ff917b82 */ /* 0x000e620000000800 */
[----:B-----5:R-:W-:Y:S01]  /*1090*/  ISETP.GE.AND P3, PT, R114, 0x1, PT ;  /* 0x000000017200780c */ /* 0x020fe20003f66270 */
[----:B------:R-:W-:Y:S01]  /*10a0*/  BSSY.RECONVERGENT B0, `(.L_x_4877) ;  /* 0x0000027000007945 */ /* 0x000fe20003800200 */
[----:B------:R-:W2:Y:S01]  /*10b0*/  SHFL.DOWN PT, R112, R119, 0x10, 0x1f ;  /* 0x0a001f0077707f89 */ /* 0x000ea200000e0000 */
[----:B------:R-:W-:Y:S01]  /*10c0*/  MOV R143, RZ ;  /* 0x000000ff008f7202 */ /* 0x000fe20000000f00 */
[----:B------:R-:W3:Y:S01]  /*10d0*/  S2R R140, SR_TID.X ;  /* 0x00000000008c7919 */ /* 0x000ee20000002100 */
[----:B0-----:R-:W-:Y:S01]  /*10e0*/  FADD.FTZ R113, R113, R118 ;  /* 0x0000007671717221 */ /* 0x001fe20000010000 */
[----:B--2---:R-:W-:-:S04]  /*10f0*/  FADD.FTZ R112, R112, R119 ;  /* 0x0000007770707221 */ /* 0x004fc80000010000 */
[----:B------:R-:W0:Y:S04]  /*1100*/  SHFL.DOWN PT, R116, R113, 0x8, 0x1f ;  /* 0x09001f0071747f89 */ /* 0x000e2800000e0000 */
[----:B------:R-:W2:Y:S01]  /*1110*/  SHFL.DOWN PT, R115, R112, 0x8, 0x1f ;  /* 0x09001f0070737f89 */ /* 0x000ea200000e0000 */
[----:B---3--:R-:W-:Y:S01]  /*1120*/  LOP3.LUT P1, RZ, R140, 0x1f, RZ, 0xc0, !PT ;  /* 0x0000001f8cff7812 */ /* 0x008fe2000782c0ff */
[----:B0-----:R-:W-:Y:S01]  /*1130*/  FADD.FTZ R116, R113, R116 ;  /* 0x0000007471747221 */ /* 0x001fe20000010000 */
[----:B--2---:R-:W-:-:S04]  /*1140*/  FADD.FTZ R115, R112, R115 ;  /* 0x0000007370737221 */ /* 0x004fc80000010000 */
[----:B------:R-:W0:Y:S01]  /*1150*/  SHFL.DOWN PT, R117, R116, 0x4, 0x1f ;  /* 0x08801f0074757f89 */ /* 0x000e2200000e0000 */
[----:B------:R-:W-:-:S03]  /*1160*/  @P3 IADD3 R112, PT, PT, R114, -0x1, RZ ;  /* 0xffffffff72703810 */ /* 0x000fc60007ffe0ff */
[----:B------:R-:W2:Y:S02]  /*1170*/  SHFL.DOWN PT, R138, R115, 0x4, 0x1f ;  /* 0x08801f00738a7f89 */ /* 0x000ea400000e0000 */
[----:B-1----:R-:W-:Y:S02]  /*1180*/  @P3 IMAD R112, R112, R145, RZ ;  /* 0x0000009170703224 */ /* 0x002fe400078e02ff */
[----:B0-----:R-:W-:Y:S01]  /*1190*/  FADD.FTZ R117, R116, R117 ;  /* 0x0000007574757221 */ /* 0x001fe20000010000 */
[----:B--2---:R-:W-:-:S04]  /*11a0*/  FADD.FTZ R138, R115, R138 ;  /* 0x0000008a738a7221 */ /* 0x004fc80000010000 */
[----:B------:R-:W0:Y:S01]  /*11b0*/  SHFL.DOWN PT, R118, R117, 0x2, 0x1f ;  /* 0x08401f0075767f89 */ /* 0x000e2200000e0000 */
[----:B------:R-:W1:Y:S03]  /*11c0*/  @P3 LDC.64 R114, c[0x0][0x390] ;  /* 0x0000e400ff723b82 */ /* 0x000e660000000a00 */
[----:B------:R-:W2:Y:S01]  /*11d0*/  SHFL.DOWN PT, R119, R138, 0x2, 0x1f ;  /* 0x08401f008a777f89 */ /* 0x000ea200000e0000 */
[----:B0-----:R-:W-:Y:S01]  /*11e0*/  FADD.FTZ R118, R117, R118 ;  /* 0x0000007675767221 */ /* 0x001fe20000010000 */
[----:B------:R-:W-:Y:S01]  /*11f0*/  @P3 SHF.R.S32.HI R117, RZ, 0x1f, R112 ;  /* 0x0000001fff753819 */ /* 0x000fe20000011470 */
[----:B--2---:R-:W-:-:S03]  /*1200*/  FADD.FTZ R119, R138, R119 ;  /* 0x000000778a777221 */ /* 0x004fc60000010000 */
[----:B------:R-:W0:Y:S01]  /*1210*/  SHFL.DOWN PT, R113, R118, 0x1, 0x1f ;  /* 0x08201f0076717f89 */ /* 0x000e2200000e0000 */
[----:B------:R-:W-:-:S03]  /*1220*/  @P3 LEA.HI R117, R117, R112, RZ, 0x3 ;  /* 0x0000007075753211 */ /* 0x000fc600078f18ff */
[----:B------:R-:W2:Y:S01]  /*1230*/  SHFL.DOWN PT, R116, R119, 0x1, 0x1f ;  /* 0x08201f0077747f89 */ /* 0x000ea200000e0000 */
[----:B------:R-:W-:-:S05]  /*1240*/  @P3 LEA.HI.SX32 R143, R117, R140, 0x1d ;  /* 0x0000008c758f3211 */ /* 0x000fca00078feaff */
[----:B-1----:R-:W-:-:S04]  /*1250*/  @P3 IMAD.WIDE.U32 R138, R143, 0x10, R114 ;  /* 0x000000108f8a3825 */ /* 0x002fc800078e0072 */
[----:B0-----:R-:W-:Y:S01]  /*1260*/  FADD.FTZ R112, R118, R113 ;  /* 0x0000007176707221 */ /* 0x001fe20000010000 */
[----:B--2---:R-:W-:Y:S01]  /*1270*/  FADD.FTZ R113, R119, R116 ;  /* 0x0000007477717221 */ /* 0x004fe20000010000 */
        /* <DEDUP_REMOVED lines=9> */
.L_x_4878:
[----:B------:R-:W-:Y:S05]  /*1310*/  BSYNC.RECONVERGENT B0 ;  /* 0x0000000000007941 */ /* 0x000fea0003800200 */
.L_x_4877:
[----:B------:R-:W-:Y:S06]  /*1320*/  BAR.SYNC.DEFER_BLOCKING 0x0 ;  /* 0x0000000000007b1d */ /* 0x000fec0000010000 */
[----:B------:R1:W5:Y:S02]  /*1330*/  @P3 LDG.E.128 R96, desc[UR12][R138.64] ;  /* 0x0000000c8a603981 */ /* 0x000364000c1e1d00 */
[----:B------:R-:W2:Y:S01]  /*1340*/  S2UR UR5, SR_CgaCtaId ;  /* 0x00000000000579c3 */ /* 0x000ea20000008800 */
[----:B------:R-:W-:Y:S01]  /*1350*/  UMOV UR4, 0x400 ;  /* 0x0000040000047882 */ /* 0x000fe20000000000 */
[----:B------:R-:W-:Y:S01]  /*1360*/  UISETP.NE.U32.AND UP0, UPT, UR6, URZ, UPT ;  /* 0x000000ff0600728c */ /* 0x000fe2000bf05070 */
[----:B------:R-:W-:Y:S01]  /*1370*/  IMAD R145, R0, R145, RZ ;  /* 0x0000009100917224 */ /* 0x000fe200078e02ff */
[----:B------:R-:W-:-:S02]  /*1380*/  ISETP.NE.AND P1, PT, RZ, UR11, PT ;  /* 0x0000000bff007c0c */ /* 0x000fc4000bf25270 */
[----:B------:R-:W-:Y:S02]  /*1390*/  UISETP.NE.AND.EX UP0, UPT, UR7, URZ, UPT, UP0 ;  /* 0x000000ff0700728c */ /* 0x000fe4000bf05300 */
[----:B--2---:R-:W-:-:S04]  /*13a0*/  ULEA UR4, UR5, UR4, 0x18 ;  /* 0x0000000405047291 */ /* 0x004fc8000f8ec0ff */
[----:B------:R-:W-:Y:S02]  /*13b0*/  UIADD3 UR5, UPT, UPT, UR4, 0x2020, URZ ;  /* 0x0000202004057890 */ /* 0x000fe4000fffe0ff */
[----:B------:R-:W-:Y:S02]  /*13c0*/  @!UP1 UIADD3 UR5, UPT, UPT, UR4, 0x2000, URZ ;  /* 0x0000200004059890 */ /* 0x000fe4000fffe0ff */
[----:B------:R-:W-:Y:S02]  /*13d0*/  UIADD3 UR10, UPT, UPT, UR4, 0x2030, URZ ;  /* 0x00002030040a7890 */ /* 0x000fe4000fffe0ff */
[----:B------:R-:W-:-:S05]  /*13e0*/  @!UP1 UIADD3 UR10, UPT, UPT, UR4, 0x2010, URZ ;  /* 0x00002010040a9890 */ /* 0x000fca000fffe0ff */
[----:B0-----:R-:W0:Y:S04]  /*13f0*/  LDS.128 R112, [UR5] ;  /* 0x00000005ff707984 */ /* 0x001e280008000c00 */
[----:B------:R-:W2:Y:S01]  /*1400*/  LDS.128 R116, [UR10] ;  /* 0x0000000aff747984 */ /* 0x000ea20008000c00 */
[----:B0-----:R-:W-:Y:S01]  /*1410*/  FADD.FTZ R147, RZ, R112 ;  /* 0x00000070ff937221 */ /* 0x001fe20000010000 */
        /* <DEDUP_REMOVED lines=13> */
[----:B-1----:R-:W-:Y:S06]  /*14f0*/  BRA.U UP0, `(.L_x_4879) ;  /* 0x0000000d00cc7547 */ /* 0x002fec000b800000 */
        /* <DEDUP_REMOVED lines=18> */
.L_x_4881:
        /* <DEDUP_REMOVED lines=13> */
.L_x_4882:
        /* <DEDUP_REMOVED lines=13> */
.L_x_4883:
        /* <DEDUP_REMOVED lines=13> */
.L_x_4884:
        /* <DEDUP_REMOVED lines=13> */
.L_x_4885:
        /* <DEDUP_REMOVED lines=13> */
.L_x_4886:
        /* <DEDUP_REMOVED lines=13> */
.L_x_4887:
        /* <DEDUP_REMOVED lines=14> */
.L_x_4880:
        /* <DEDUP_REMOVED lines=46> */
.L_x_4889:
        /* <DEDUP_REMOVED lines=13> */
.L_x_4890:
        /* <DEDUP_REMOVED lines=13> */
.L_x_4891:
        /* <DEDUP_REMOVED lines=13> */
.L_x_4892:
        /* <DEDUP_REMOVED lines=13> */
.L_x_4893:
        /* <DEDUP_REMOVED lines=13> */
.L_x_4894:
        /* <DEDUP_REMOVED lines=13> */
.L_x_4895:
        /* <DEDUP_REMOVED lines=9> */
.L_x_4879:
        /* <DEDUP_REMOVED lines=17> */
.L_x_4897:
        /* <DEDUP_REMOVED lines=12> */
.L_x_4898:
        /* <DEDUP_REMOVED lines=12> */
.L_x_4899:
        /* <DEDUP_REMOVED lines=12> */
.L_x_4900:
        /* <DEDUP_REMOVED lines=12> */
.L_x_4901:
        /* <DEDUP_REMOVED lines=12> */
.L_x_4902:
        /* <DEDUP_REMOVED lines=12> */
.L_x_4903:
        /* <DEDUP_REMOVED lines=13> */
.L_x_4896:
        /* <DEDUP_REMOVED lines=40> */
.L_x_4904:
        /* <DEDUP_REMOVED lines=8> */
.L_x_4905:
        /* <DEDUP_REMOVED lines=8> */
.L_x_4906:
        /* <DEDUP_REMOVED lines=8> */
.L_x_4907:
        /* <DEDUP_REMOVED lines=8> */
.L_x_4908:
        /* <DEDUP_REMOVED lines=8> */
.L_x_4909:
        /* <DEDUP_REMOVED lines=8> */
.L_x_4910:
        /* <DEDUP_REMOVED lines=8> */
.L_x_4888:
        /* <DEDUP_REMOVED lines=14> */
.L_x_4911:
[----:B------:R-:W-:Y:S05]  /*3170*/  @!P0 BRA `(.L_x_4912) ;  /* 0x0000000c000c8947 */ /* 0x000fea0003800000 */
        /* <DEDUP_REMOVED lines=41> */
.L_x_4914:
        /* <DEDUP_REMOVED lines=8> */
.L_x_4915:
        /* <DEDUP_REMOVED lines=8> */
.L_x_4916:
        /* <DEDUP_REMOVED lines=8> */
.L_x_4917:
        /* <DEDUP_REMOVED lines=8> */
.L_x_4918:
        /* <DEDUP_REMOVED lines=8> */
.L_x_4919:
        /* <DEDUP_REMOVED lines=8> */
.L_x_4920:
        /* <DEDUP_REMOVED lines=9> */
.L_x_4913:
[----:B------:R-:W-:Y:S05]  /*37a0*/  @!P3 BRA `(.L_x_4922) ;  /* 0x00000000002cb947 */ /* 0x000fea0003800000 */
[----:B0-----:R-:W-:Y:S01]  /*37b0*/  @P2 FFMA.FTZ R113, R123, R117, R116 ;  /* 0x000000757b712223 */ /* 0x001fe20000010074 */
        /* <DEDUP_REMOVED lines=10> */
.L_x_4922:
        /* <DEDUP_REMOVED lines=12> */
.L_x_4923:
        /* <DEDUP_REMOVED lines=12> */
.L_x_4924:
        /* <DEDUP_REMOVED lines=12> */
.L_x_4925:
        /* <DEDUP_REMOVED lines=12> */
.L_x_4926:
        /* <DEDUP_REMOVED lines=12> */
.L_x_4927:
        /* <DEDUP_REMOVED lines=12> */
.L_x_4928:
[----:B------:R-:W-:Y:S05]  /*3ce0*/  @!P3 BRA `(.L_x_4921) ;  /* 0x0000000c00ecb947 */ /* 0x000fea0003800000 */
[----:B------:R-:W-:Y:S01]  /*3cf0*/  @P2 FFMA.FTZ R116, R136, R117, R116 ;  /* 0x0000007588742223 */ /* 0x000fe20000010074 */
[----:B0-----:R-:W-:Y:S01]  /*3d00*/  MOV R112, R19 ;  /* 0x0000001300707202 */ /* 0x001fe20000000f00 */
        /* <DEDUP_REMOVED lines=10> */
.L_x_4912:
        /* <DEDUP_REMOVED lines=39> */
.L_x_4930:
        /* <DEDUP_REMOVED lines=13> */
.L_x_4931:
        /* <DEDUP_REMOVED lines=13> */
.L_x_4932:
        /* <DEDUP_REMOVED lines=13> */
.L_x_4933:
        /* <DEDUP_REMOVED lines=13> */
.L_x_4934:
        /* <DEDUP_REMOVED lines=13> */
.L_x_4935:
        /* <DEDUP_REMOVED lines=13> */
.L_x_4936:
        /* <DEDUP_REMOVED lines=18> */
.L_x_4929:
        /* <DEDUP_REMOVED lines=13> */
.L_x_4937:
        /* <DEDUP_REMOVED lines=13> */
.L_x_4938:
        /* <DEDUP_REMOVED lines=13> */
.L_x_4939:
        /* <DEDUP_REMOVED lines=13> */
.L_x_4940:
        /* <DEDUP_REMOVED lines=13> */
.L_x_4941:
        /* <DEDUP_REMOVED lines=13> */
.L_x_4942:
        /* <DEDUP_REMOVED lines=13> */
.L_x_4943:
[----:B------:R-:W-:Y:S05]  /*4bd0*/  @!P3 BRA `(.L_x_4921) ;  /* 0x000000000030b947 */ /* 0x000fea0003800000 */
[----:B------:R-:W-:Y:S01]  /*4be0*/  FFMA.FTZ R116, R136, R117, R116 ;  /* 0x0000007588747223 */ /* 0x000fe20000010074 */
[----:B------:R-:W-:Y:S01]  /*4bf0*/  ISETP.GT.AND P0, PT, R141, RZ, PT ;  /* 0x000000ff8d00720c */ /* 0x000fe20003f04270 */
[----:B0----5:R-:W-:Y:S02]  /*4c00*/  HADD2.F32 R114, -RZ, R99.H1_H1 ;  /* 0x30000063ff727230 */ /* 0x021fe40000004100 */
[----:B------:R-:W-:-:S04]  /*4c10*/  FADD.FTZ R113, R137, -R116 ;  /* 0x8000007489717221 */ /* 0x000fc80000010000 */
[----:B------:R-:W-:-:S05]  /*4c20*/  FMUL.FTZ R113, R142, R113 ;  /* 0x000000718e717220 */ /* 0x000fca0000410000 */
[----:B------:R-:W-:Y:S01]  /*4c30*/  FSEL R112, R113, RZ, P0 ;  /* 0x000000ff71707208 */ /* 0x000fe20000000000 */
[----:B------:R-:W-:-:S04]  /*4c40*/  HADD2.F32 R113, -RZ, R39.H1_H1 ;  /* 0x30000027ff717230 */ /* 0x000fc80000004100 */
[----:B------:R-:W-:-:S04]  /*4c50*/  FMUL.FTZ R112, R112, UR16 ;  /* 0x0000001070707c20 */ /* 0x000fc80008410000 */
[-C--:B------:R-:W-:Y:S01]  /*4c60*/  FMUL.FTZ R113, R113, R112.reuse ;  /* 0x0000007071717220 */ /* 0x080fe20000410000 */
[----:B------:R-:W-:-:S04]  /*4c70*/  FFMA.FTZ R67, R114, R112, R67 ;  /* 0x0000007072437223 */ /* 0x000fc80000010043 */
[----:B------:R-:W-:-:S04]  /*4c80*/  F2FP.F16.F32.PACK_AB R113, RZ, R113 ;  /* 0x00000071ff71723e */ /* 0x000fc800000000ff */
[----:B------:R-:W-:-:S07]  /*4c90*/  PRMT R103, R103, 0x5410, R113 ;  /* 0x0000541067677816 */ /* 0x000fce0000000071 */
.L_x_4921:
[----:B------:R-:W1:Y:S01]  /*4ca0*/  @P1 LDC.64 R116, c[0x0][0x478] ;  /* 0x00011e00ff741b82 */ /* 0x000e620000000a00 */
[----:B------:R-:W-:Y:S01]  /*4cb0*/  @P1 IADD3 R119, PT, PT, R119, 0x80, RZ ;  /* 0x0000008077771810 */ /* 0x000fe20007ffe0ff */
[----:B------:R-:W-:-:S06]  /*4cc0*/  UPLOP3.LUT UP1, UPT, UPT, UPT, UP1, 0x40, 0x4 ;  /* 0x000000000004789c */ /* 0x000fcc0003f2e810 */
[----:B0-----:R-:W0:Y:S08]  /*4cd0*/  @P3 LDC.64 R112, c[0x0][0x468] ;  /* 0x00011a00ff703b82 */ /* 0x001e300000000a00 */
[----:B------:R-:W2:Y:S01]  /*4ce0*/  LDC.64 R114, c[0x0][0x380] ;  /* 0x0000e000ff727b82 */ /* 0x000ea20000000a00 */
[----:B-1----:R-:W-:-:S05]  /*4cf0*/  @P1 IMAD.WIDE.U32 R116, R119, 0x20, R116 ;  /* 0x0000002077741825 */ /* 0x002fca00078e0074 */
[----:B------:R1:W-:Y:S01]  /*4d00*/  @P1 STG.E.128 desc[UR12][R116.64], R104 ;  /* 0x0000006874001986 */ /* 0x0003e2000c101d0c */
[----:B0-----:R-:W-:-:S03]  /*4d10*/  @P3 IMAD.WIDE.U32 R112, R143, 0x10, R112 ;  /* 0x000000108f703825 */ /* 0x001fc600078e0070 */
[----:B------:R1:W-:Y:S04]  /*4d20*/  @P1 STG.E.128 desc[UR12][R116.64+0x10], R108 ;  /* 0x0000106c74001986 */ /* 0x0003e8000c101d0c */
[----:B------:R1:W-:Y:S01]  /*4d30*/  @P3 STG.E.128 desc[UR12][R112.64], R100 ;  /* 0x0000006470003986 */ /* 0x0003e2000c101d0c */
[----:B--2---:R-:W-:-:S04]  /*4d40*/  IADD3 R0, PT, PT, R0, R114, RZ ;  /* 0x0000007200007210 */ /* 0x004fc80007ffe0ff */
[----:B------:R-:W-:-:S13]  /*4d50*/  ISETP.GE.AND P0, PT, R0, R115, PT ;  /* 0x000000730000720c */ /* 0x000fda0003f06270 */
[----:B-1----:R-:W-:Y:S05]  /*4d60*/  @!P0 BRA `(.L_x_4944) ;  /* 0xffffffb400648947 */ /* 0x002fea000383ffff */
.L_x_4874:
        /* <DEDUP_REMOVED lines=23> */
.L_x_4945:
        /* <DEDUP_REMOVED lines=10> */
.L_x_8093:


//--------------------- .text._ZN10layer_norm13ln_bwd_kernelINS_13Kernel_traitsI6__halfS2_fS2_fjLj2048ELj1ELj1ELj4ELj16ENS_18Kernel_traits_baseILj2048ES2_S2_fS2_fjLj128EEEEELb1ELb0ELb0ELb0EEEvNS_9BwdParamsE --------------------------
	.section	.text._ZN10layer_norm13ln_bwd_kernelINS_13Kernel_traitsI6__halfS2_fS2_fjLj2048ELj1ELj1ELj4ELj16ENS_18Kernel_traits_baseILj2048ES2_S2_fS2_fjLj128EEEEELb1ELb0ELb0ELb0EEEvNS_9BwdParamsE,"ax",@progbits
	.align	128
        .global         _ZN10layer_norm13ln_bwd_kernelINS_13Kernel_traitsI6__halfS2_fS2_fjLj2048ELj1ELj1ELj4ELj16ENS_18Kernel_traits_baseILj2048ES2_S2_fS2_fjLj128EEEEELb1ELb0ELb0ELb0EEEvNS_9BwdParamsE
        .type           _ZN10layer_norm13ln_bwd_kernelINS_13Kernel_traitsI6__halfS2_fS2_fjLj2048ELj1ELj1ELj4ELj16ENS_18Kernel_traits_baseILj2048ES2_S2_fS2_fjLj128EEEEELb1ELb0ELb0ELb0EEEvNS_9BwdParamsE,@function
        .size           _ZN10layer_norm13ln_bwd_kernelINS_13Kernel_traitsI6__halfS2_fS2_fjLj2048ELj1ELj1ELj4ELj16ENS_18Kernel_traits_baseILj2048ES2_S2_fS2_fjLj128EEEEELb1ELb0ELb0ELb0EEEvNS_9BwdParamsE,(.L_x_8094 - _ZN10layer_norm13ln_bwd_kernelINS_13Kernel_traitsI6__halfS2_fS2_fjLj2048ELj1ELj1ELj4ELj16ENS_18Kernel_traits_baseILj2048ES2_S2_fS2_fjLj128EEEEELb1ELb0ELb0ELb0EEEvNS_9BwdParamsE)
        .other          _ZN10layer_norm13ln_bwd_kernelINS_13Kernel_traitsI6__halfS2_fS2_fjLj2048ELj1ELj1ELj4ELj16ENS_18Kernel_traits_baseILj2048ES2_S2_fS2_fjLj128EEEEELb1ELb0ELb0ELb0EEEvNS_9BwdParamsE,@"STO_CUDA_ENTRY STV_DEFAULT"
_ZN10layer_norm13ln_bwd_kernelINS_13Kernel_traitsI6__halfS2_fS2_fjLj2048ELj1ELj1ELj4ELj16ENS_18Kernel_traits_baseILj2048ES2_S2_fS2_fjLj128EEEEELb1ELb0ELb0ELb0EEEvNS_9BwdParamsE:
.text._ZN10layer_norm13ln_bwd_kernelINS_13Kernel_traitsI6__halfS2_fS2_fjLj2048ELj1ELj1ELj4ELj16ENS_18Kernel_traits_baseILj2048ES2_S2_fS2_fjLj128EEEEELb1ELb0ELb0ELb0EEEvNS_9BwdParamsE:
        /* <DEDUP_REMOVED lines=67> */
.L_x_4968:
[----:B------:R-:W1:Y:S01]  /*0430*/  @UP0 LDCU.64 UR4, c[0x0][0x3e0] ;  /* 0x00007c00ff0407ac */ /* 0x000e620008000a00 */
[----:B------:R-:W-:Y:S01]  /*0440*/  PLOP3.LUT P0, PT, PT, PT, UP0, 0x80, 0x8 ;  /* 0x000000000008781c */ /* 0x000fe20003f0f008 */
[----:B-1----:R-:W-:-:S06]  /*0450*/  @UP0 UIMAD.WIDE UR4, UR7, 0x2, UR4 ;  /* 0x00000002070408a5 */ /* 0x002fcc000f8e0204 */
[----:B0-23--:R-:W-:Y:S02]  /*0460*/  MOV R76, UR4 ;  /* 0x00000004004c7c02 */ /* 0x00dfe40008000f00 */
[----:B------:R-:W-:Y:S01]  /*0470*/  MOV R77, UR5 ;  /* 0x00000005004d7c02 */ /* 0x000fe20008000f00 */
[----:B0-----:R-:W-:-:S04]  /*0480*/  UIMAD.WIDE UR4, UR7, 0x4, UR10 ;  /* 0x00000004070478a5 */ /* 0x001fc8000f8e020a */
[----:B------:R0:W3:Y:S02]  /*0490*/  @P0 LDG.E.U16 R76, desc[UR14][R76.64] ;  /* 0x0000000e4c4c0981 */ /* 0x0000e4000c1e1500 */
        /* <DEDUP_REMOVED lines=15> */
[----:B------:R-:W-:-:S06]  /*0590*/  ULEA.HI UR5, UR5, UR4, URZ, 0x3 ;  /* 0x0000000405057291 */ /* 0x000fcc000f8f18ff */
[----:B0-----:R-:W-:Y:S01]  /*05a0*/  MOV R77, UR5 ;  /* 0x00000005004d7c02 */ /* 0x001fe20008000f00 */
[----:B---3--:R-:W-:-:S05]  /*05b0*/  @P0 HADD2.F32 R0, -RZ, R76.H0_H0 ;  /* 0x2000004cff000230 */ /* 0x008fca0000004100 */
        /* <DEDUP_REMOVED lines=27> */
[----:B------:R-:W-:Y:S01]  /*0770*/  IADD3 R115, PT, PT, R0, 0x80, RZ ;  /* 0x0000008000737810 */ /* 0x000fe20007ffe0ff */
[C---:B---3--:R-:W-:Y:S01]  /*0780*/  FADD.FTZ R101, -R106.reuse, R78 ;  /* 0x0000004e6a657221 */ /* 0x048fe20000010100 */
        /* <DEDUP_REMOVED lines=20> */
[----:B------:R-:W-:Y:S01]  /*08d0*/  FADD.FTZ R83, -R106, R84 ;  /* 0x000000546a537221 */ /* 0x000fe20000010100 */
        /* <DEDUP_REMOVED lines=46> */
.L_x_4948:
[----:B------:R-:W-:Y:S05]  /*0bc0*/  BSYNC.RECONVERGENT B0 ;  /* 0x0000000000007941 */ /* 0x000fea0003800200 */
.L_x_4947:
        /* <DEDUP_REMOVED lines=9> */
[----:B------:R0:W4:Y:S04]  /*0c60*/  LDG.E.128 R8, desc[UR14][R88.64+0x10] ;  /* 0x0000100e58087981 */ /* 0x000128000c1e1d00 */
[----:B------:R-:W4:Y:S01]  /*0c70*/  LDG.E.128 R76, desc[UR14][R76.64] ;  /* 0x0000000e4c4c7981 */ /* 0x000f22000c1e1d00 */
[----:B------:R-:W-:Y:S01]  /*0c80*/  ISETP.NE.AND.EX P0, PT, RZ, UR19, PT, P0 ;  /* 0x00000013ff007c0c */ /* 0x000fe2000bf05300 */
[----:B--2---:R-:W-:-:S05]  /*0c90*/  IMAD.WIDE.U32 R80, R115, 0x8, R80 ;  /* 0x0000000873507825 */ /* 0x004fca00078e0050 */
[----:B------:R1:W5:Y:S07]  /*0ca0*/  LDG.E.64 R108, desc[UR14][R80.64] ;  /* 0x0000000e506c7981 */ /* 0x00036e000c1e1b00 */
[----:B------:R-:W2:Y:S02]  /*0cb0*/  @P0 LDC.64 R82, c[0x0][0x438] ;  /* 0x00010e00ff520b82 */ /* 0x000ea40000000a00 */
[----:B--2---:R-:W-:-:S05]  /*0cc0*/  @P0 IMAD.WIDE.U32 R82, R115, 0x20, R82 ;  /* 0x0000002073520825 */ /* 0x004fca00078e0052 */
[----:B------:R2:W5:Y:S04]  /*0cd0*/  @P0 LDG.E.128 R16, desc[UR14][R82.64] ;  /* 0x0000000e52100981 */ /* 0x000568000c1e1d00 */
[----:B------:R2:W5:Y:S01]  /*0ce0*/  @P0 LDG.E.128 R12, desc[UR14][R82.64+0x10] ;  /* 0x0000100e520c0981 */ /* 0x000562000c1e1d00 */
[C---:B---3--:R-:W-:Y:S01]  /*0cf0*/  FADD.FTZ R3, -R106.reuse, R4 ;  /* 0x000000046a037221 */ /* 0x048fe20000010100 */
[C---:B0-----:R-:W-:Y:S01]  /*0d00*/  FADD.FTZ R88, -R106.reuse, R5 ;  /* 0x000000056a587221 */ /* 0x041fe20000010100 */
[C---:B------:R-:W-:Y:S01]  /*0d10*/  FADD.FTZ R92, -R106.reuse, R7 ;  /* 0x000000076a5c7221 */ /* 0x040fe20000010100 */
[--C-:B-----5:R-:W-:Y:S02]  /*0d20*/  HADD2.F32 R4, -RZ, R64.reuse.H0_H0 ;  /* 0x20000040ff047230 */ /* 0x120fe40000004100 */
[----:B----4-:R-:W-:Y:S01]  /*0d30*/  FADD.FTZ R93, -R106, R8 ;  /* 0x000000086a5d7221 */ /* 0x010fe20000010100 */
[----:B------:R-:W-:Y:S01]  /*0d40*/  FMUL.FTZ R3, R3, UR23 ;  /* 0x0000001703037c20 */ /* 0x000fe20008410000 */
[----:B------:R-:W-:-:S02]  /*0d50*/  HADD2.F32 R7, -RZ, R64.H1_H1 ;  /* 0x30000040ff077230 */ /* 0x000fc40000004100 */
[--C-:B------:R-:W-:Y:S02]  /*0d60*/  HADD2.F32 R5, -RZ, R76.reuse.H0_H0 ;  /* 0x2000004cff057230 */ /* 0x100fe40000004100 */
[----:B------:R-:W-:Y:S02]  /*0d70*/  HADD2.F32 R8, -RZ, R76.H1_H1 ;  /* 0x3000004cff087230 */ /* 0x000fe40000004100 */
[C---:B------:R-:W-:Y:S01]  /*0d80*/  FADD.FTZ R89, -R106.reuse, R6 ;  /* 0x000000066a597221 */ /* 0x040fe20000010100 */
[C---:B------:R-:W-:Y:S01]  /*0d90*/  FADD.FTZ R90, -R106.reuse, R9 ;  /* 0x000000096a5a7221 */ /* 0x040fe20000010100 */
[----:B------:R-:W-:Y:S01]  /*0da0*/  FADD.FTZ R91, -R106, R10 ;  /* 0x0000000a6a5b7221 */ /* 0x000fe20000010100 */
[-C--:B------:R-:W-:Y:S01]  /*0db0*/  FMUL.FTZ R4, R4, R5.reuse ;  /* 0x0000000504047220 */ /* 0x080fe20000410000 */
[----:B------:R-:W-:Y:S01]  /*0dc0*/  FADD.FTZ R32, R32, R5 ;  /* 0x0000000520207221 */ /* 0x000fe20000010000 */
[----:B------:R-:W-:Y:S01]  /*0dd0*/  FFMA.FTZ R48, R3, R5, R48 ;  /* 0x0000000503307223 */ /* 0x000fe20000010030 */
[----:B------:R-:W-:-:S02]  /*0de0*/  HADD2.F32 R10, -RZ, R77.H0_H0 ;  /* 0x2000004dff0a7230 */ /* 0x000fc40000004100 */
[----:B------:R-:W-:Y:S01]  /*0df0*/  FMUL.FTZ R6, R88, UR23 ;  /* 0x0000001758067c20 */ /* 0x000fe20008410000 */
[----:B------:R-:W-:Y:S02]  /*0e00*/  HADD2.F32 R9, -RZ, R65.H0_H0 ;  /* 0x20000041ff097230 */ /* 0x000fe40000004100 */
[-C--:B------:R-:W-:Y:S01]  /*0e10*/  FMUL.FTZ R5, R7, R8.reuse ;  /* 0x0000000807057220 */ /* 0x080fe20000410000 */
[----:B------:R-:W-:Y:S01]  /*0e20*/  FMUL.FTZ R7, R89, UR23 ;  /* 0x0000001759077c20 */ /* 0x000fe20008410000 */
[----:B------:R-:W-:Y:S01]  /*0e30*/  FADD.FTZ R94, -R106, R11 ;  /* 0x0000000b6a5e7221 */ /* 0x000fe20000010100 */
[----:B-1----:R-:W-:Y:S02]  /*0e40*/  HADD2.F32 R80, -RZ, R77.H1_H1 ;  /* 0x3000004dff507230 */ /* 0x002fe40000004100 */
[----:B------:R-:W-:Y:S01]  /*0e50*/  FADD.FTZ R33, R33, R8 ;  /* 0x0000000821217221 */ /* 0x000fe20000010000 */
[----:B------:R-:W-:Y:S01]  /*0e60*/  FFMA.FTZ R49, R6, R8, R49 ;  /* 0x0000000806317223 */ /* 0x000fe20000010031 */
[----:B------:R-:W-:-:S02]  /*0e70*/  HADD2.F32 R11, -RZ, R65.H1_H1 ;  /* 0x30000041ff0b7230 */ /* 0x000fc40000004100 */
[-C--:B------:R-:W-:Y:S01]  /*0e80*/  FMUL.FTZ R8, R9, R10.reuse ;  /* 0x0000000a09087220 */ /* 0x080fe20000410000 */
[----:B------:R-:W-:Y:S01]  /*0e90*/  FADD.FTZ R34, R34, R10 ;  /* 0x0000000a22227221 */ /* 0x000fe20000010000 */
[----:B------:R-:W-:Y:S01]  /*0ea0*/  FFMA.FTZ R50, R7, R10, R50 ;  /* 0x0000000a07327223 */ /* 0x000fe20000010032 */
[----:B------:R-:W-:Y:S01]  /*0eb0*/  FMUL.FTZ R10, R92, UR23 ;  /* 0x000000175c0a7c20 */ /* 0x000fe20008410000 */
[----:B------:R-:W-:Y:S02]  /*0ec0*/  HADD2.F32 R81, -RZ, R78.H0_H0 ;  /* 0x2000004eff517230 */ /* 0x000fe40000004100 */
[-C--:B------:R-:W-:Y:S01]  /*0ed0*/  FMUL.FTZ R9, R11, R80.reuse ;  /* 0x000000500b097220 */ /* 0x080fe20000410000 */
[----:B------:R-:W-:Y:S02]  /*0ee0*/  HADD2.F32 R88, -RZ, R66.H0_H0 ;  /* 0x20000042ff587230 */ /* 0x000fe40000004100 */
[----:B------:R-:W-:Y:S01]  /*0ef0*/  FADD.FTZ R35, R35, R80 ;  /* 0x0000005023237221 */ /* 0x000fe20000010000 */
[----:B------:R-:W-:Y:S01]  /*0f00*/  FFMA.FTZ R51, R10, R80, R51 ;  /* 0x000000500a337223 */ /* 0x000fe20000010033 */
[----:B------:R-:W-:Y:S01]  /*0f10*/  FMUL.FTZ R11, R93, UR23 ;  /* 0x000000175d0b7c20 */ /* 0x000fe20008410000 */
[----:B------:R-:W-:-:S02]  /*0f20*/  HADD2.F32 R77, -RZ, R79.H0_H0 ;  /* 0x2000004fff4d7230 */ /* 0x000fc40000004100 */
[----:B------:R-:W-:Y:S01]  /*0f30*/  FADD.FTZ R80, R113, R4 ;  /* 0x0000000471507221 */ /* 0x000fe20000010000 */
[----:B------:R-:W-:Y:S02]  /*0f40*/  HADD2.F32 R76, -RZ, R79.H1_H1 ;  /* 0x3000004fff4c7230 */ /* 0x000fe40000004100 */
[----:B------:R-:W-:Y:S01]  /*0f50*/  FFMA.FTZ R79, R3, R4, R112 ;  /* 0x00000004034f7223 */ /* 0x000fe20000010070 */
[----:B------:R-:W-:Y:S02]  /*0f60*/  HADD2.F32 R78, -RZ, R78.H1_H1 ;  /* 0x3000004eff4e7230 */ /* 0x000fe40000004100 */
[-C--:B------:R-:W-:Y:S01]  /*0f70*/  FMUL.FTZ R88, R88, R81.reuse ;  /* 0x0000005158587220 */ /* 0x080fe20000410000 */
[----:B------:R-:W-:Y:S02]  /*0f80*/  HADD2.F32 R89, -RZ, R66.H1_H1 ;  /* 0x30000042ff597230 */ /* 0x000fe40000004100 */
        /* <DEDUP_REMOVED lines=12> */
[--C-:B------:R-:W-:Y:S02]  /*1050*/  HADD2.F32 R92, -RZ, R67.reuse.H0_H0 ;  /* 0x20000043ff5c7230 */ /* 0x100fe40000004100 */
        /* <DEDUP_REMOVED lines=16> */
[----:B--2---:R-:W-:-:S07]  /*1160*/  FFMA.FTZ R112, R94, R93, R78 ;  /* 0x0000005d5e707223 */ /* 0x004fce000001004e */
.L_x_4950:
[----:B------:R-:W-:Y:S05]  /*1170*/  BSYNC.RECONVERGENT B0 ;  /* 0x0000000000007941 */ /* 0x000fea0003800200 */
.L_x_4949:
        /* <DEDUP_REMOVED lines=32> */
.L_x_4952:
[----:B------:R-:W-:Y:S05]  /*1380*/  BSYNC.RECONVERGENT B0 ;  /* 0x0000000000007941 */ /* 0x000fea0003800200 */
.L_x_4951:
        /* <DEDUP_REMOVED lines=76> */
[C---:B------:R-:W-:Y:S01]  /*1850*/  LOP3.LUT P4, RZ, R110.reuse, 0xff0000, RZ, 0xc0, !PT ;  /* 0x00ff00006eff7812 */ /* 0x040fe2000788c0ff */
[----:B------:R-:W-:Y:S01]  /*1860*/  FMUL.FTZ R81, R77, UR22 ;  /* 0x000000164d517c20 */ /* 0x000fe20008410000 */
[----:B------:R-:W-:Y:S01]  /*1870*/  LOP3.LUT P1, RZ, R110, 0xff000000, RZ, 0xc0, !PT ;  /* 0xff0000006eff7812 */ /* 0x000fe2000782c0ff */
[----:B------:R-:W-:Y:S01]  /*1880*/  FMUL.FTZ R82, R82, UR22 ;  /* 0x0000001652527c20 */ /* 0x000fe20008410000 */
        /* <DEDUP_REMOVED lines=13> */
.L_x_4957:
        /* <DEDUP_REMOVED lines=24> */
[--C-:B------:R-:W-:Y:S01]  /*1ae0*/  FFMA.FTZ R73, R85, UR4, R112.reuse ;  /* 0x0000000455497c23 */ /* 0x100fe20008010070 */
[----:B------:R-:W-:Y:S01]  /*1af0*/  LOP3.LUT P4, RZ, R110, 0xff0000, RZ, 0xc0, !PT ;  /* 0x00ff00006eff7812 */ /* 0x000fe2000788c0ff */
        /* <DEDUP_REMOVED lines=31> */
[----:B------:R-:W-:Y:S02]  /*1cf0*/  F2FP.F16.F32.PACK_AB R76, R79, R76 ;  /* 0x0000004c4f4c723e */ /* 0x000fe400000000ff */
[----:B------:R-:W-:Y:S02]  /*1d00*/  F2FP.F16.F32.PACK_AB R77, R78, R77 ;  /* 0x0000004d4e4d723e */ /* 0x000fe400000000ff */
[----:B------:R-:W-:Y:S02]  /*1d10*/  F2FP.F16.F32.PACK_AB R78, R81, R80 ;  /* 0x00000050514e723e */ /* 0x000fe400000000ff */
[----:B------:R-:W-:-:S07]  /*1d20*/  F2FP.F16.F32.PACK_AB R79, R83, R82 ;  /* 0x00000052534f723e */ /* 0x000fce00000000ff */
.L_x_4958:
        /* <DEDUP_REMOVED lines=8> */
.L_x_4956:
[----:B------:R-:W-:Y:S05]  /*1db0*/  BSYNC.RECONVERGENT B1 ;  /* 0x0000000000017941 */ /* 0x000fea0003800200 */
.L_x_4955:
        /* <DEDUP_REMOVED lines=66> */
.L_x_4960:
        /* <DEDUP_REMOVED lines=61> */
.L_x_4961:
        /* <DEDUP_REMOVED lines=8> */
.L_x_4954:
        /* <DEDUP_REMOVED lines=67> */
.L_x_4964:
[--C-:B------:R-:W-:Y:S01]  /*2a60*/  FFMA.FTZ R68, R107, UR4, R112.reuse ;  /* 0x000000046b447c23 */ /* 0x100fe20008010070 */
[--C-:B------:R-:W-:Y:S01]  /*2a70*/  FFMA.FTZ R70, R104, UR4, R112.reuse ;  /* 0x0000000468467c23 */ /* 0x100fe20008010070 */
[----:B------:R-:W-:Y:S01]  /*2a80*/  FFMA.FTZ R72, R101, UR4, R112 ;  /* 0x0000000465487c23 */ /* 0x000fe20008010070 */
[C---:B------:R-:W-:Y:S01]  /*2a90*/  LOP3.LUT P4, RZ, R110.reuse, 0xff, RZ, 0xc0, !PT ;  /* 0x000000ff6eff7812 */ /* 0x040fe2000788c0ff */
        /* <DEDUP_REMOVED lines=53> */
[----:B------:R-:W-:Y:S02]  /*2df0*/  F2FP.F16.F32.PACK_AB R76, R77, R76 ;  /* 0x0000004c4d4c723e */ /* 0x000fe400000000ff */
[----:B------:R-:W-:Y:S02]  /*2e00*/  F2FP.F16.F32.PACK_AB R77, R79, R78 ;  /* 0x0000004e4f4d723e */ /* 0x000fe400000000ff */
[----:B------:R-:W-:Y:S02]  /*2e10*/  F2FP.F16.F32.PACK_AB R78, R81, R80 ;  /* 0x00000050514e723e */ /* 0x000fe400000000ff */
[----:B------:R-:W-:-:S07]  /*2e20*/  F2FP.F16.F32.PACK_AB R79, R83, R82 ;  /* 0x00000052534f723e */ /* 0x000fce00000000ff */
.L_x_4965:
        /* <DEDUP_REMOVED lines=10> */
.L_x_4963:
[----:B------:R-:W-:Y:S05]  /*2ed0*/  BSYNC.RECONVERGENT B1 ;  /* 0x0000000000017941 */ /* 0x000fea0003800200 */
.L_x_4962:
        /* <DEDUP_REMOVED lines=66> */
.L_x_4966:
        /* <DEDUP_REMOVED lines=61> */
.L_x_4967:
[----:B------:R-:W0:Y:S08]  /*36d0*/  @P0 LDC.64 R82, c[0x0][0x478] ;  /* 0x00011e00ff520b82 */ /* 0x000e300000000a00 */
[----:B------:R-:W1:Y:S01]  /*36e0*/  LDC.64 R80, c[0x0][0x468] ;  /* 0x00011a00ff507b82 */ /* 0x000e620000000a00 */
[----:B0-----:R-:W-:-:S05]  /*36f0*/  @P0 IMAD.WIDE.U32 R82, R0, 0x20, R82 ;  /* 0x0000002000520825 */ /* 0x001fca00078e0052 */
[----:B------:R2:W-:Y:S01]  /*3700*/  @P0 STG.E.128 desc[UR14][R82.64], R68 ;  /* 0x0000004452000986 */ /* 0x0005e2000c101d0e */
[----:B-1----:R-:W-:-:S03]  /*3710*/  IMAD.WIDE.U32 R80, R0, 0x10, R80 ;  /* 0x0000001000507825 */ /* 0x002fc600078e0050 */
[----:B------:R2:W-:Y:S04]  /*3720*/  @P0 STG.E.128 desc[UR14][R82.64+0x10], R72 ;  /* 0x0000104852000986 */ /* 0x0005e8000c101d0e */
[----:B------:R2:W-:Y:S02]  /*3730*/  STG.E.128 desc[UR14][R80.64], R76 ;  /* 0x0000004c50007986 */ /* 0x0005e4000c101d0e */
.L_x_4959:
[----:B------:R-:W-:Y:S05]  /*3740*/  BSYNC.RECONVERGENT B0 ;  /* 0x0000000000007941 */ /* 0x000fea0003800200 */
.L_x_4953:
[----:B------:R-:W-:Y:S02]  /*3750*/  UIADD3 UR7, UPT, UPT, UR7, UR24, URZ ;  /* 0x0000001807077290 */ /* 0x000fe4000fffe0ff */
[----:B------:R-:W-:Y:S02]  /*3760*/  UPLOP3.LUT UP2, UPT, UPT, UPT, UP2, 0x40, 0x4 ;  /* 0x000000000004789c */ /* 0x000fe40003f4e820 */
[----:B------:R-:W-:-:S09]  /*3770*/  UISETP.GE.AND UP1, UPT, UR7, UR25, UPT ;  /* 0x000000190700728c */ /* 0x000fd2000bf26270 */
[----:B------:R-:W-:Y:S05]  /*3780*/  BRA.U !UP1, `(.L_x_4968) ;  /* 0xffffffcd09287547 */ /* 0x000fea000b83ffff */
.L_x_4946:
        /* <DEDUP_REMOVED lines=23> */
.L_x_4969:
        /* <DEDUP_REMOVED lines=16> */
.L_x_8094:


//--------------------- .text._ZN10layer_norm13ln_bwd_kernelINS_13Kernel_traitsI6__halfS2_fS2_fjLj2048ELj1ELj1ELj4ELj16ENS_18Kernel_traits_baseILj2048ES2_S2_fS2_fjLj128EEEEELb1ELb0ELb0ELb1EEEvNS_9BwdParamsE --------------------------
	.section	.text._ZN10layer_norm13ln_bwd_kernelINS_13Kernel_traitsI6__halfS2_fS2_fjLj2048ELj1ELj1ELj4ELj16ENS_18Kernel_traits_baseILj2048ES2_S2_fS2_fjLj128EEEEELb1ELb0ELb0ELb1EEEvNS_9BwdParamsE,"ax",@progbits
	.align	128
        .global         _ZN10layer_norm13ln_bwd_kernelINS_13Kernel_traitsI6__halfS2_fS2_fjLj2048ELj1ELj1ELj4ELj16ENS_18Kernel_traits_baseILj2048ES2_S2_fS2_fjLj128EEEEELb1ELb0ELb0ELb1EEEvNS_9BwdParamsE
        .type           _ZN10layer_norm13ln_bwd_kernelINS_13Kernel_traitsI6__halfS2_fS2_fjLj2048ELj1ELj1ELj4ELj16ENS_18Kernel_traits_baseILj2048ES2_S2_fS2_fjLj128EEEEELb1ELb0ELb0ELb1EEEvNS_9BwdParamsE,@function
        .size           _ZN10layer_norm13ln_bwd_kernelINS_13Kernel_traitsI6__halfS2_fS2_fjLj2048ELj1ELj1ELj4ELj16ENS_18Kernel_traits_baseILj2048ES2_S2_fS2_fjLj128EEEEELb1ELb0ELb0ELb1EEEvNS_9BwdParamsE,(.L_x_8095 - _ZN10layer_norm13ln_bwd_kernelINS_13Kernel_traitsI6__halfS2_fS2_fjLj2048ELj1ELj1ELj4ELj16ENS_18Kernel_traits_baseILj2048ES2_S2_fS2_fjLj128EEEEELb1ELb0ELb0ELb1EEEvNS_9BwdParamsE)
        .other          _ZN10layer_norm13ln_bwd_kernelINS_13Kernel_traitsI6__halfS2_fS2_fjLj2048ELj1ELj1ELj4ELj16ENS_18Kernel_traits_baseILj2048ES2_S2_fS2_fjLj128EEEEELb1ELb0ELb0ELb1EEEvNS_9BwdParamsE,@"STO_CUDA_ENTRY STV_DEFAULT"
_ZN10layer_norm13ln_bwd_kernelINS_13Kernel_traitsI6__halfS2_fS2_fjLj2048ELj1ELj1ELj4ELj16ENS_18Kernel_traits_baseILj2048ES2_S2_fS2_fjLj128EEEEELb1ELb0ELb0ELb1EEEvNS_9BwdParamsE:
.text._ZN10layer_norm13ln_bwd_kernelINS_13Kernel_traitsI6__halfS2_fS2_fjLj2048ELj1ELj1ELj4ELj16ENS_18Kernel_traits_baseILj2048ES2_S2_fS2_fjLj128EEEEELb1ELb0ELb0ELb1EEEvNS_9BwdParamsE:
        /* <DEDUP_REMOVED lines=38> */
[----:B------:R-:W3:Y:S01]  /*0260*/  LDCU UR4, c[0x0][0x408] ;  /* 0x00008100ff0477ac */ /* 0x000ee20008000800 */
[----:B0-----:R-:W-:Y:S01]  /*0270*/  IMAD.WIDE.U32 R2, R0, 0x10, R2 ;  /* 0x0000001000027825 */ /* 0x001fe200078e0002 */
[----:B------:R-:W0:Y:S04]  /*0280*/  LDCU UR9, c[0x0][0x388] ;  /* 0x00007100ff0977ac */ /* 0x000e280008000800 */
[----:B--2---:R-:W2:Y:S01]  /*0290*/  LDG.E.128 R84, desc[UR6][R2.64] ;  /* 0x0000000602547981 */ /* 0x004ea2000c1e1d00 */
[----:B------:R-:W4:Y:S03]  /*02a0*/  LDCU.U8 UR8, c[0x0][0x410] ;  /* 0x00008200ff0877ac */ /* 0x000f260008000000 */
        /* <DEDUP_REMOVED lines=8> */
[----:B------:R-:W1:Y:S01]  /*0330*/  LDCU UR12, c[0x0][0x400] ;  /* 0x00008000ff0c77ac */ /* 0x000e620008000800 */
[----:B------:R-:W-:-:S02]  /*0340*/  MOV R97, UR5 ;  /* 0x0000000500617c02 */ /* 0x000fc40008000f00 */
[----:B-----5:R-:W-:Y:S01]  /*0350*/  CS2R R2, SRZ ;  /* 0x0000000000027805 */ /* 0x020fe2000001ff00 */
[----:B------:R-:W0:Y:S01]  /*0360*/  LDCU.64 UR14, c[0x0][0x478] ;  /* 0x00008f00ff0e77ac */ /* 0x000e220008000a00 */
        /* <DEDUP_REMOVED lines=17> */
.L_x_4981:
        /* <DEDUP_REMOVED lines=13> */
[C---:B--2---:R-:W-:Y:S01]  /*0550*/  IMAD.WIDE.U32 R48, R101.reuse, 0x10, R64 ;  /* 0x0000001065307825 */ /* 0x044fe200078e0040 */
[----:B------:R-:W-:-:S03]  /*0560*/  IADD3 R100, PT, PT, R101, 0x80, RZ ;  /* 0x0000008065647810 */ /* 0x000fc60007ffe0ff */
[----:B---3--:R-:W-:Y:S02]  /*0570*/  IMAD.WIDE.U32 R104, R101, 0x20, R108 ;  /* 0x0000002065687825 */ /* 0x008fe400078e006c */
[----:B------:R-:W2:Y:S02]  /*0580*/  LDG.E.128 R48, desc[UR6][R48.64] ;  /* 0x0000000630307981 */ /* 0x000ea4000c1e1d00 */
[C---:B------:R-:W-:Y:S02]  /*0590*/  IMAD.WIDE.U32 R64, R100.reuse, 0x10, R64 ;  /* 0x0000001064407825 */ /* 0x040fe400078e0040 */
[----:B------:R-:W3:Y:S02]  /*05a0*/  LDG.E.128 R44, desc[UR6][R104.64] ;  /* 0x00000006682c7981 */ /* 0x000ee4000c1e1d00 */
[----:B------:R-:W-:Y:S02]  /*05b0*/  IMAD.WIDE.U32 R108, R100, 0x20, R108 ;  /* 0x00000020646c7825 */ /* 0x000fe400078e006c */
[----:B------:R-:W3:Y:S02]  /*05c0*/  LDG.E.128 R52, desc[UR6][R104.64+0x10] ;  /* 0x0000100668347981 */ /* 0x000ee4000c1e1d00 */
[----:B----4-:R-:W-:-:S02]  /*05d0*/  IMAD.WIDE R106, R97, 0x4, R106 ;  /* 0x00000004616a7825 */ /* 0x010fc400078e026a */
[----:B------:R-:W4:Y:S04]  /*05e0*/  LDG.E.128 R56, desc[UR6][R108.64] ;  /* 0x000000066c387981 */ /* 0x000f28000c1e1d00 */
[----:B------:R0:W4:Y:S04]  /*05f0*/  LDG.E.128 R60, desc[UR6][R108.64+0x10] ;  /* 0x000010066c3c7981 */ /* 0x000128000c1e1d00 */
[----:B------:R-:W4:Y:S04]  /*0600*/  LDG.E.128 R64, desc[UR6][R64.64] ;  /* 0x0000000640407981 */ /* 0x000f28000c1e1d00 */
[----:B------:R1:W4:Y:S01]  /*0610*/  LDG.E R102, desc[UR6][R106.64] ;  /* 0x000000066a667981 */ /* 0x000322000c1e1900 */
[----:B------:R-:W1:Y:S01]  /*0620*/  S2R R112, SR_CgaCtaId ;  /* 0x0000000000707919 */ /* 0x000e620000008800 */
[----:B------:R-:W-:-:S02]  /*0630*/  ISETP.NE.AND P4, PT, R99, RZ, PT ;  /* 0x000000ff6300720c */ /* 0x000fc40003f85270 */
        /* <DEDUP_REMOVED lines=11> */
[----:B------:R-:W-:Y:S01]  /*06f0*/  FSEL R106, R110, RZ, !P2 ;  /* 0x000000ff6e6a7208 */ /* 0x000fe20005000000 */
[--C-:B--2---:R-:W-:Y:S02]  /*0700*/  HADD2.F32 R113, -RZ, R48.reuse.H0_H0 ;  /* 0x20000030ff717230 */ /* 0x104fe40000004100 */
[----:B------:R-:W-:Y:S02]  /*0710*/  HADD2.F32 R48, -RZ, R48.H1_H1 ;  /* 0x30000030ff307230 */ /* 0x000fe40000004100 */
[C---:B---3--:R-:W-:Y:S01]  /*0720*/  FADD.FTZ R115, -R106.reuse, R45 ;  /* 0x0000002d6a737221 */ /* 0x048fe20000010100 */
[----:B------:R-:W-:Y:S01]  /*0730*/  FADD.FTZ R46, -R106, R46 ;  /* 0x0000002e6a2e7221 */ /* 0x000fe20000010100 */
[----:B------:R-:W-:Y:S01]  /*0740*/  FMUL.FTZ R112, R98, R113 ;  /* 0x0000007162707220 */ /* 0x000fe20000410000 */
[C---:B------:R-:W-:Y:S01]  /*0750*/  FADD.FTZ R121, -R106.reuse, R44 ;  /* 0x0000002c6a797221 */ /* 0x040fe20000010100 */
[----:B------:R-:W-:Y:S01]  /*0760*/  FADD.FTZ R125, -R106, R47 ;  /* 0x0000002f6a7d7221 */ /* 0x000fe20000010100 */
[----:B------:R-:W-:-:S02]  /*0770*/  HADD2.F32 R107, -RZ, R49.H0_H0 ;  /* 0x20000031ff6b7230 */ /* 0x000fc40000004100 */
[C---:B------:R-:W-:Y:S01]  /*0780*/  FADD.FTZ R110, -R106.reuse, R52 ;  /* 0x000000346a6e7221 */ /* 0x040fe20000010100 */
[----:B------:R-:W-:Y:S02]  /*0790*/  HADD2.F32 R109, -RZ, R49.H1_H1 ;  /* 0x30000031ff6d7230 */ /* 0x000fe40000004100 */
        /* <DEDUP_REMOVED lines=15> */
[----:B------:R-:W-:Y:S01]  /*0890*/  FMUL.FTZ R115, R81, R48 ;  /* 0x0000003051737220 */ /* 0x000fe20000410000 */
[----:B------:R-:W-:Y:S01]  /*08a0*/  FADD.FTZ R46, RZ, R112 ;  /* 0x00000070ff2e7221 */ /* 0x000fe20000010000 */
[----:B------:R-:W-:Y:S01]  /*08b0*/  FMUL.FTZ R108, R102, R125 ;  /* 0x0000007d666c7220 */ /* 0x000fe20000410000 */
[----:B------:R-:W-:Y:S01]  /*08c0*/  FADD.FTZ R76, R107, R76 ;  /* 0x0000004c6b4c7221 */ /* 0x000fe20000010000 */
[-C--:B------:R-:W-:Y:S01]  /*08d0*/  FFMA.FTZ R77, R64, R107.reuse, R77 ;  /* 0x0000006b404d7223 */ /* 0x080fe2000001004d */
[----:B------:R-:W-:Y:S01]  /*08e0*/  FMUL.FTZ R107, R82, R107 ;  /* 0x0000006b526b7220 */ /* 0x000fe20000410000 */
[----:B------:R-:W-:Y:S01]  /*08f0*/  FADD.FTZ R46, R115, R46 ;  /* 0x0000002e732e7221 */ /* 0x000fe20000010000 */
[----:B------:R-:W-:-:S02]  /*0900*/  HADD2.F32 R111, -RZ, R50.H0_H0 ;  /* 0x20000032ff6f7230 */ /* 0x000fc40000004100 */
[----:B------:R-:W-:Y:S01]  /*0910*/  FADD.FTZ R74, R109, R74 ;  /* 0x0000004a6d4a7221 */ /* 0x000fe20000010000 */
[----:B------:R-:W-:Y:S01]  /*0920*/  FMUL.FTZ R110, R102, R110 ;  /* 0x0000006e666e7220 */ /* 0x000fe20000410000 */
[-C--:B------:R-:W-:Y:S01]  /*0930*/  FFMA.FTZ R75, R108, R109.reuse, R75 ;  /* 0x0000006d6c4b7223 */ /* 0x080fe2000001004b */
[----:B------:R-:W-:Y:S01]  /*0940*/  FMUL.FTZ R109, R83, R109 ;  /* 0x0000006d536d7220 */ /* 0x000fe20000410000 */
[----:B------:R-:W-:Y:S01]  /*0950*/  FADD.FTZ R46, R107, R46 ;  /* 0x0000002e6b2e7221 */ /* 0x000fe20000010000 */
[--C-:B------:R-:W-:Y:S02]  /*0960*/  HADD2.F32 R119, -RZ, R51.reuse.H0_H0 ;  /* 0x20000033ff777230 */ /* 0x100fe40000004100 */
[----:B------:R-:W-:Y:S01]  /*0970*/  FMUL.FTZ R116, R102, R117 ;  /* 0x0000007566747220 */ /* 0x000fe20000410000 */
[----:B------:R-:W-:Y:S02]  /*0980*/  HADD2.F32 R51, -RZ, R51.H1_H1 ;  /* 0x30000033ff337230 */ /* 0x000fe40000004100 */
[----:B------:R-:W-:Y:S01]  /*0990*/  FADD.FTZ R13, R111, R13 ;  /* 0x0000000d6f0d7221 */ /* 0x000fe20000010000 */
[----:B------:R-:W-:-:S02]  /*09a0*/  HADD2.F32 R50, -RZ, R50.H1_H1 ;  /* 0x30000032ff327230 */ /* 0x000fc40000004100 */
[----:B------:R-:W-:Y:S01]  /*09b0*/  FFMA.FTZ R73, R110, R111, R73 ;  /* 0x0000006f6e497223 */ /* 0x000fe20000010049 */
[----:B------:R-:W-:Y:S01]  /*09c0*/  FMUL.FTZ R117, R102, R55 ;  /* 0x0000003766757220 */ /* 0x000fe20000410000 */
[----:B------:R-:W-:Y:S01]  /*09d0*/  FMUL.FTZ R111, R84, R111 ;  /* 0x0000006f546f7220 */ /* 0x000fe20000410000 */
[----:B------:R-:W-:Y:S01]  /*09e0*/  FADD.FTZ R46, R109, R46 ;  /* 0x0000002e6d2e7221 */ /* 0x000fe20000010000 */
[C---:B------:R-:W-:Y:S01]  /*09f0*/  FMUL.FTZ R121, R102.reuse, R121 ;  /* 0x0000007966797220 */ /* 0x040fe20000410000 */
[----:B------:R-:W-:Y:S01]  /*0a00*/  FADD.FTZ R10, R51, R10 ;  /* 0x0000000a330a7221 */ /* 0x000fe20000010000 */
[-C--:B------:R-:W-:Y:S01]  /*0a10*/  FFMA.FTZ R70, R117, R51.reuse, R70 ;  /* 0x0000003375467223 */ /* 0x080fe20000010046 */
[----:B------:R-:W-:Y:S01]  /*0a20*/  FMUL.FTZ R118, R87, R51 ;  /* 0x0000003357767220 */ /* 0x000fe20000410000 */
[----:B------:R-:W-:Y:S01]  /*0a30*/  FMUL.FTZ R114, R85, R50 ;  /* 0x0000003255727220 */ /* 0x000fe20000410000 */
[----:B------:R-:W-:Y:S01]  /*0a40*/  FADD.FTZ R51, R111, R46 ;  /* 0x0000002e6f337221 */ /* 0x000fe20000010000 */
[----:B------:R-:W-:Y:S01]  /*0a50*/  FADD.FTZ R80, R113, R80 ;  /* 0x0000005071507221 */ /* 0x000fe20000010000 */
[----:B------:R-:W-:Y:S01]  /*0a60*/  FFMA.FTZ R96, R121, R113, R96 ;  /* 0x0000007179607223 */ /* 0x000fe20000010060 */
[----:B------:R-:W-:Y:S01]  /*0a70*/  FMUL.FTZ R113, R102, R123 ;  /* 0x0000007b66717220 */ /* 0x000fe20000410000 */
[----:B------:R-:W-:Y:S01]  /*0a80*/  FADD.FTZ R11, R119, R11 ;  /* 0x0000000b770b7221 */ /* 0x000fe20000010000 */
[-C--:B------:R-:W-:Y:S01]  /*0a90*/  FFMA.FTZ R71, R116, R119.reuse, R71 ;  /* 0x0000007774477223 */ /* 0x080fe20000010047 */
[----:B------:R-:W-:Y:S01]  /*0aa0*/  FMUL.FTZ R119, R86, R119 ;  /* 0x0000007756777220 */ /* 0x000fe20000410000 */
[----:B------:R-:W-:Y:S01]  /*0ab0*/  FADD.FTZ R46, R114, R51 ;  /* 0x00000033722e7221 */ /* 0x000fe20000010000 */
[----:B------:R-:W-:Y:S01]  /*0ac0*/  FADD.FTZ R12, R50, R12 ;  /* 0x0000000c320c7221 */ /* 0x000fe20000010000 */
[----:B------:R-:W-:Y:S01]  /*0ad0*/  FADD.FTZ R78, R48, R78 ;  /* 0x0000004e304e7221 */ /* 0x000fe20000010000 */
[----:B------:R-:W-:Y:S01]  /*0ae0*/  FFMA.FTZ R79, R106, R48, R79 ;  /* 0x000000306a4f7223 */ /* 0x000fe2000001004f */
[----:B------:R-:W-:Y:S01]  /*0af0*/  FFMA.FTZ R72, R113, R50, R72 ;  /* 0x0000003271487223 */ /* 0x000fe20000010048 */
[----:B------:R-:W-:Y:S01]  /*0b00*/  FFMA.FTZ R55, R121, R112, RZ ;  /* 0x0000007079377223 */ /* 0x000fe200000100ff */
[C---:B------:R-:W-:Y:S01]  /*0b10*/  FMUL.FTZ R48, R102.reuse, R49 ;  /* 0x0000003166307220 */ /* 0x040fe20000410000 */
[C---:B------:R-:W-:Y:S01]  /*0b20*/  FMUL.FTZ R50, R102.reuse, R53 ;  /* 0x0000003566327220 */ /* 0x040fe20000410000 */
[----:B------:R-:W-:Y:S01]  /*0b30*/  FADD.FTZ R53, R119, R46 ;  /* 0x0000002e77357221 */ /* 0x000fe20000010000 */
[----:B------:R-:W-:Y:S01]  /*0b40*/  FMUL.FTZ R49, R102, R57 ;  /* 0x0000003966317220 */ /* 0x000fe20000410000 */
[----:B------:R-:W-:Y:S01]  /*0b50*/  FADD.FTZ R9, R44, R9 ;  /* 0x000000092c097221 */ /* 0x000fe20000010000 */
[-C--:B------:R-:W-:Y:S01]  /*0b60*/  FFMA.FTZ R69, R48, R44.reuse, R69 ;  /* 0x0000002c30457223 */ /* 0x080fe20000010045 */
[----:B------:R-:W-:Y:S01]  /*0b70*/  FMUL.FTZ R51, R88, R44 ;  /* 0x0000002c58337220 */ /* 0x000fe20000410000 */
[----:B------:R-:W-:Y:S01]  /*0b80*/  FFMA.FTZ R55, R106, R115, R55 ;  /* 0x000000736a377223 */ /* 0x000fe20000010037 */
[----:B------:R-:W-:Y:S01]  /*0b90*/  FADD.FTZ R44, R118, R53 ;  /* 0x00000035762c7221 */ /* 0x000fe20000010000 */
[----:B------:R-:W-:-:S02]  /*0ba0*/  HADD2.F32 R54, -RZ, R65.H0_H0 ;  /* 0x20000041ff367230 */ /* 0x000fc40000004100 */
[----:B------:R-:W-:Y:S01]  /*0bb0*/  FADD.FTZ R8, R52, R8 ;  /* 0x0000000834087221 */ /* 0x000fe20000010000 */
[-C--:B------:R-:W-:Y:S01]  /*0bc0*/  FFMA.FTZ R68, R49, R52.reuse, R68 ;  /* 0x0000003431447223 */ /* 0x080fe20000010044 */
[----:B------:R-:W-:Y:S01]  /*0bd0*/  FFMA.FTZ R57, R64, R107, R55 ;  /* 0x0000006b40397223 */ /* 0x000fe20000010037 */
[----:B------:R-:W-:Y:S01]  /*0be0*/  FMUL.FTZ R52, R89, R52 ;  /* 0x0000003459347220 */ /* 0x000fe20000410000 */
[----:B------:R-:W-:Y:S01]  /*0bf0*/  FADD.FTZ R55, R51, R44 ;  /* 0x0000002c33377221 */ /* 0x000fe20000010000 */
[-C--:B------:R-:W-:Y:S01]  /*0c00*/  FMUL.FTZ R53, R90, R54.reuse ;  /* 0x000000365a357220 */ /* 0x080fe20000410000 */
[----:B------:R-:W-:Y:S02]  /*0c10*/  HADD2.F32 R65, -RZ, R65.H1_H1 ;  /* 0x30000041ff417230 */ /* 0x000fe40000004100 */
[----:B------:R-:W-:Y:S01]  /*0c20*/  FFMA.FTZ R57, R108, R109, R57 ;  /* 0x0000006d6c397223 */ /* 0x000fe20000010039 */
[----:B------:R-:W-:Y:S01]  /*0c30*/  FADD.FTZ R46, R55, R52 ;  /* 0x00000034372e7221 */ /* 0x000fe20000010000 */
[----:B------:R-:W-:Y:S01]  /*0c40*/  FADD.FTZ R7, R54, R7 ;  /* 0x0000000736077221 */ /* 0x000fe20000010000 */
[----:B------:R-:W-:Y:S01]  /*0c50*/  FFMA.FTZ R19, R50, R54, R19 ;  /* 0x0000003632137223 */ /* 0x000fe20000010013 */
[----:B------:R-:W-:Y:S01]  /*0c60*/  FFMA.FTZ R44, R110, R111, R57 ;  /* 0x0000006f6e2c7223 */ /* 0x000fe20000010039 */
[----:B------:R-:W-:Y:S01]  /*0c70*/  FADD.FTZ R55, R46, R53 ;  /* 0x000000352e377221 */ /* 0x000fe20000010000 */
[----:B------:R-:W-:-:S02]  /*0c80*/  HADD2.F32 R46, -RZ, R66.H0_H0 ;  /* 0x20000042ff2e7230 */ /* 0x000fc40000004100 */
[----:B------:R-:W-:Y:S01]  /*0c90*/  FMUL.FTZ R54, R91, R65 ;  /* 0x000000415b367220 */ /* 0x000fe20000410000 */
[----:B------:R-:W-:Y:S01]  /*0ca0*/  FFMA.FTZ R57, R113, R114, R44 ;  /* 0x0000007271397223 */ /* 0x000fe2000001002c */
[----:B------:R-:W-:Y:S02]  /*0cb0*/  HADD2.F32 R120, -RZ, R66.H1_H1 ;  /* 0x30000042ff787230 */ /* 0x000fe40000004100 */
[----:B------:R-:W-:Y:S01]  /*0cc0*/  FADD.FTZ R56, R55, R54 ;  /* 0x0000003637387221 */ /* 0x000fe20000010000 */
[----:B------:R-:W-:Y:S01]  /*0cd0*/  FMUL.FTZ R55, R92, R46 ;  /* 0x0000002e5c377220 */ /* 0x000fe20000410000 */
[----:B------:R-:W-:Y:S01]  /*0ce0*/  FFMA.FTZ R44, R116, R119, R57 ;  /* 0x00000077742c7223 */ /* 0x000fe20000010039 */
[--C-:B------:R-:W-:Y:S02]  /*0cf0*/  HADD2.F32 R66, -RZ, R67.reuse.H0_H0 ;  /* 0x20000043ff427230 */ /* 0x100fe40000004100 */
[----:B------:R-:W-:Y:S01]  /*0d00*/  FADD.FTZ R57, R56, R55 ;  /* 0x0000003738397221 */ /* 0x000fe20000010000 */
[----:B------:R-:W-:Y:S01]  /*0d10*/  FMUL.FTZ R56, R93, R120 ;  /* 0x000000785d387220 */ /* 0x000fe20000410000 */
[----:B------:R-:W-:-:S02]  /*0d20*/  HADD2.F32 R67, -RZ, R67.H1_H1 ;  /* 0x30000043ff437230 */ /* 0x000fc40000004100 */
[----:B------:R-:W-:Y:S01]  /*0d30*/  FFMA.FTZ R123, R117, R118, R44 ;  /* 0x00000076757b7223 */ /* 0x000fe2000001002c */
[----:B------:R-:W-:Y:S01]  /*0d40*/  FADD.FTZ R58, R57, R56 ;  /* 0x00000038393a7221 */ /* 0x000fe20000010000 */
[----:B------:R-:W-:Y:S02]  /*0d50*/  FMUL.FTZ R57, R94, R66 ;  /* 0x000000425e397220 */ /* 0x000fe40000410000 */
[----:B------:R-:W-:Y:S02]  /*0d60*/  FFMA.FTZ R44, R48, R51, R123 ;  /* 0x00000033302c7223 */ /* 0x000fe4000001007b */
[----:B------:R-:W-:Y:S01]  /*0d70*/  FADD.FTZ R125, R58, R57 ;  /* 0x000000393a7d7221 */ /* 0x000fe20000010000 */
[----:B------:R-:W-:Y:S01]  /*0d80*/  FMUL.FTZ R58, R95, R67 ;  /* 0x000000435f3a7220 */ /* 0x000fe20000410000 */
[----:B------:R-:W-:-:S03]  /*0d90*/  FFMA.FTZ R123, R49, R52, R44 ;  /* 0x00000034317b7223 */ /* 0x000fc6000001002c */
[----:B------:R-:W-:Y:S01]  /*0da0*/  FADD.FTZ R44, R125, R58 ;  /* 0x0000003a7d2c7221 */ /* 0x000fe20000010000 */
[----:B------:R-:W-:Y:S01]  /*0db0*/  FFMA.FTZ R62, R50, R53, R123 ;  /* 0x00000035323e7223 */ /* 0x000fe2000001007b */
[----:B------:R-:W-:-:S03]  /*0dc0*/  FMUL.FTZ R59, R102, R59 ;  /* 0x0000003b663b7220 */ /* 0x000fc60000410000 */
[----:B------:R-:W0:Y:S01]  /*0dd0*/  SHFL.DOWN PT, R123, R44, 0x10, 0x1f ;  /* 0x0a001f002c7b7f89 */ /* 0x000e2200000e0000 */
[C---:B------:R-:W-:Y:S01]  /*0de0*/  FMUL.FTZ R60, R102.reuse, R45 ;  /* 0x0000002d663c7220 */ /* 0x040fe20000410000 */
[----:B------:R-:W-:Y:S01]  /*0df0*/  FFMA.FTZ R45, R59, R54, R62 ;  /* 0x000000363b2d7223 */ /* 0x000fe2000001003e */
[----:B------:R-:W-:-:S03]  /*0e00*/  FMUL.FTZ R61, R102, R61 ;  /* 0x0000003d663d7220 */ /* 0x000fc60000410000 */
[----:B------:R-:W-:Y:S01]  /*0e10*/  FFMA.FTZ R122, R60, R55, R45 ;  /* 0x000000373c7a7223 */ /* 0x000fe2000001002d */
[----:B------:R-:W-:-:S03]  /*0e20*/  FMUL.FTZ R62, R102, R47 ;  /* 0x0000002f663e7220 */ /* 0x000fc60000410000 */
[----:B------:R-:W-:Y:S01]  /*0e30*/  FFMA.FTZ R45, R61, R56, R122 ;  /* 0x000000383d2d7223 */ /* 0x000fe2000001007a */
[----:B------:R-:W-:-:S03]  /*0e40*/  FMUL.FTZ R63, R102, R63 ;  /* 0x0000003f663f7220 */ /* 0x000fc60000410000 */
[----:B------:R-:W-:-:S04]  /*0e50*/  FFMA.FTZ R122, R62, R57, R45 ;  /* 0x000000393e7a7223 */ /* 0x000fc8000001002d */
[----:B------:R-:W-:-:S05]  /*0e60*/  FFMA.FTZ R122, R63, R58, R122 ;  /* 0x0000003a3f7a7223 */ /* 0x000fca000001007a */
[----:B------:R-:W1:Y:S01]  /*0e70*/  SHFL.DOWN PT, R45, R122, 0x10, 0x1f ;  /* 0x0a001f007a2d7f89 */ /* 0x000e6200000e0000 */
[----:B0-----:R-:W-:-:S05]  /*0e80*/  FADD.FTZ R123, R44, R123 ;  /* 0x0000007b2c7b7221 */ /* 0x001fca0000010000 */
[----:B------:R-:W0:Y:S01]  /*0e90*/  SHFL.DOWN PT, R44, R123, 0x8, 0x1f ;  /* 0x09001f007b2c7f89 */ /* 0x000e2200000e0000 */
[----:B-1----:R-:W-:Y:S01]  /*0ea0*/  FADD.FTZ R45, R122, R45 ;  /* 0x0000002d7a2d7221 */ /* 0x002fe20000010000 */
[----:B0-----:R-:W-:-:S04]  /*0eb0*/  FADD.FTZ R47, R123, R44 ;  /* 0x0000002c7b2f7221 */ /* 0x001fc80000010000 */
[----:B------:R-:W0:Y:S02]  /*0ec0*/  SHFL.DOWN PT, R44, R45, 0x8, 0x1f ;  /* 0x09001f002d2c7f89 */ /* 0x000e2400000e0000 */
[----:B0-----:R-:W-:Y:S02]  /*0ed0*/  FADD.FTZ R124, R45, R44 ;  /* 0x0000002c2d7c7221 */ /* 0x001fe40000010000 */
[----:B------:R-:W0:Y:S04]  /*0ee0*/  SHFL.DOWN PT, R44, R47, 0x4, 0x1f ;  /* 0x08801f002f2c7f89 */ /* 0x000e2800000e0000 */
[----:B------:R-:W1:Y:S01]  /*0ef0*/  SHFL.DOWN PT, R125, R124, 0x4, 0x1f ;  /* 0x08801f007c7d7f89 */ /* 0x000e6200000e0000 */
[----:B0-----:R-:W-:Y:S01]  /*0f00*/  FADD.FTZ R44, R47, R44 ;  /* 0x0000002c2f2c7221 */ /* 0x001fe20000010000 */
[----:B-1----:R-:W-:-:S04]  /*0f10*/  FADD.FTZ R125, R124, R125 ;  /* 0x0000007d7c7d7221 */ /* 0x002fc80000010000 */
[----:B------:R-:W0:Y:S04]  /*0f20*/  SHFL.DOWN PT, R45, R44, 0x2, 0x1f ;  /* 0x08401f002c2d7f89 */ /* 0x000e2800000e0000 */
[----:B------:R-:W1:Y:S01]  /*0f30*/  SHFL.DOWN PT, R122, R125, 0x2, 0x1f ;  /* 0x08401f007d7a7f89 */ /* 0x000e6200000e0000 */
[----:B------:R-:W-:-:S04]  /*0f40*/  ISETP.NE.U32.AND P0, PT, RZ, UR10, PT ;  /* 0x0000000aff007c0c */ /* 0x000fc8000bf05070 */
[----:B------:R-:W-:Y:S01]  /*0f50*/  ISETP.NE.AND.EX P0, PT, RZ, UR11, PT, P0 ;  /* 0x0000000bff007c0c */ /* 0x000fe2000bf05300 */
[----:B0-----:R-:W-:Y:S01]  /*0f60*/  FADD.FTZ R47, R44, R45 ;  /* 0x0000002d2c2f7221 */ /* 0x001fe20000010000 */
[----:B-1----:R-:W-:-:S04]  /*0f70*/  FADD.FTZ R122, R125, R122 ;  /* 0x0000007a7d7a7221 */ /* 0x002fc80000010000 */
[----:B------:R-:W0:Y:S07]  /*0f80*/  SHFL.DOWN PT, R123, R47, 0x1, 0x1f ;  /* 0x08201f002f7b7f89 */ /* 0x000e2e00000e0000 */
[----:B------:R-:W1:Y:S01]  /*0f90*/  @P0 LDC.64 R124, c[0x0][0x438] ;  /* 0x00010e00ff7c0b82 */ /* 0x000e620000000a00 */
[----:B------:R-:W2:Y:S01]  /*0fa0*/  SHFL.DOWN PT, R45, R122, 0x1, 0x1f ;  /* 0x08201f007a2d7f89 */ /* 0x000ea200000e0000 */
[----:B0-----:R-:W-:Y:S01]  /*0fb0*/  FADD.FTZ R44, R47, R123 ;  /* 0x0000007b2f2c7221 */ /* 0x001fe20000010000 */
[----:B--2---:R-:W-:-:S05]  /*0fc0*/  FADD.FTZ R45, R122, R45 ;  /* 0x0000002d7a2d7221 */ /* 0x004fca0000010000 */
[----:B------:R-:W0:Y:S01]  /*0fd0*/  @P0 LDC.64 R122, c[0x0][0x438] ;  /* 0x00010e00ff7a0b82 */ /* 0x000e220000000a00 */
[----:B------:R1:W-:Y:S02]  /*0fe0*/  @!P4 STS.64 [R105], R44 ;  /* 0x0000002c6900c388 */ /* 0x0003e40000000a00 */
[----:B-1----:R-:W-:-:S05]  /*0ff0*/  @P0 IMAD.WIDE.U32 R44, R101, 0x20, R124 ;  /* 0x00000020652c0825 */ /* 0x002fca00078e007c */
[----:B------:R-:W1:Y:S01]  /*1000*/  @P1 LDC.64 R124, c[0x0][0x3e0] ;  /* 0x0000f800ff7c1b82 */ /* 0x000e620000000a00 */
        /* <DEDUP_REMOVED lines=15> */
[----:B------:R-:W-:Y:S06]  /*1100*/  BAR.SYNC.DEFER_BLOCKING 0x0 ;  /* 0x0000000000007b1d */ /* 0x000fec0000010000 */
[----:B0-----:R-:W0:Y:S01]  /*1110*/  LDS.128 R44, [R104] ;  /* 0x00000000682c7984 */ /* 0x001e220000000c00 */
[----:B------:R-:W-:Y:S01]  /*1120*/  FADD.FTZ R6, R65, R6 ;  /* 0x0000000641067221 */ /* 0x000fe20000010000 */
[----:B------:R-:W-:Y:S01]  /*1130*/  FFMA.FTZ R18, R59, R65, R18 ;  /* 0x000000413b127223 */ /* 0x000fe20000010012 */
[----:B------:R-:W-:Y:S01]  /*1140*/  FADD.FTZ R4, R120, R4 ;  /* 0x0000000478047221 */ /* 0x000fe20000010000 */
[----:B------:R-:W-:Y:S01]  /*1150*/  FFMA.FTZ R16, R61, R120, R16 ;  /* 0x000000783d107223 */ /* 0x000fe20000010010 */
[----:B------:R-:W-:-:S02]  /*1160*/  IADD3 R120, PT, PT, R103, 0x2030, RZ ;  /* 0x0000203067787810 */ /* 0x000fc40007ffe0ff */
[----:B------:R-:W-:Y:S01]  /*1170*/  @!P3 IADD3 R120, PT, PT, R103, 0x2010, RZ ;  /* 0x000020106778b810 */ /* 0x000fe20007ffe0ff */
[----:B------:R-:W-:Y:S01]  /*1180*/  FADD.FTZ R3, R66, R3 ;  /* 0x0000000342037221 */ /* 0x000fe20000010000 */
[----:B------:R-:W-:Y:S01]  /*1190*/  FFMA.FTZ R15, R62, R66, R15 ;  /* 0x000000423e0f7223 */ /* 0x000fe2000001000f */
[----:B0-----:R-:W-:Y:S01]  /*11a0*/  FADD.FTZ R65, RZ, R44 ;  /* 0x0000002cff417221 */ /* 0x001fe20000010000 */
[----:B------:R-:W-:-:S03]  /*11b0*/  FADD.FTZ R44, RZ, R45 ;  /* 0x0000002dff2c7221 */ /* 0x000fc60000010000 */
[----:B------:R-:W-:Y:S01]  /*11c0*/  FADD.FTZ R65, R46, R65 ;  /* 0x000000412e417221 */ /* 0x000fe20000010000 */
[----:B------:R-:W-:Y:S02]  /*11d0*/  FADD.FTZ R66, R47, R44 ;  /* 0x0000002c2f427221 */ /* 0x000fe40000010000 */
[----:B------:R-:W0:Y:S01]  /*11e0*/  LDS.128 R44, [R120] ;  /* 0x00000000782c7984 */ /* 0x000e220000000c00 */
[----:B------:R-:W-:Y:S01]  /*11f0*/  FADD.FTZ R2, R67, R2 ;  /* 0x0000000243027221 */ /* 0x000fe20000010000 */
[----:B------:R-:W-:Y:S01]  /*1200*/  FFMA.FTZ R14, R63, R67, R14 ;  /* 0x000000433f0e7223 */ /* 0x000fe2000001000e */
[----:B0-----:R-:W-:Y:S01]  /*1210*/  FADD.FTZ R65, R65, R44 ;  /* 0x0000002c41417221 */ /* 0x001fe20000010000 */
[----:B------:R-:W-:-:S03]  /*1220*/  FADD.FTZ R66, R66, R45 ;  /* 0x0000002d42427221 */ /* 0x000fc60000010000 */
[----:B------:R-:W-:Y:S01]  /*1230*/  FADD.FTZ R46, R46, R65 ;  /* 0x000000412e2e7221 */ /* 0x000fe20000010000 */
[----:B------:R-:W-:-:S03]  /*1240*/  FADD.FTZ R66, R47, R66 ;  /* 0x000000422f427221 */ /* 0x000fc60000010000 */
[----:B------:R-:W-:Y:S01]  /*1250*/  FMUL.FTZ R46, R46, UR12 ;  /* 0x0000000c2e2e7c20 */ /* 0x000fe20008410000 */
[----:B------:R-:W-:Y:S01]  /*1260*/  MOV R65, 0x3f800000 ;  /* 0x3f80000000417802 */ /* 0x000fe20000000f00 */
[----:B------:R-:W-:-:S03]  /*1270*/  FMUL.FTZ R66, R66, UR12 ;  /* 0x0000000c42427c20 */ /* 0x000fc60008410000 */
[----:B------:R-:W-:Y:S01]  /*1280*/  FSEL R67, R46, RZ, !P2 ;  /* 0x000000ff2e437208 */ /* 0x000fe20005000000 */
[----:B--2---:R-:W-:Y:S01]  /*1290*/  @P1 HADD2.F32 R65, -RZ, R105.H0_H0 ;  /* 0x20000069ff411230 */ /* 0x004fe20000004100 */
        /* <DEDUP_REMOVED lines=9> */
[----:B------:R-:W-:Y:S01]  /*1330*/  FADD.FTZ R107, R107, -R64 ;  /* 0x800000406b6b7221 */ /* 0x000fe20000010000 */
[----:B------:R-:W-:Y:S01]  /*1340*/  FADD.FTZ R111, R111, -R110 ;  /* 0x8000006e6f6f7221 */ /* 0x000fe20000010000 */
[----:B------:R-:W-:Y:S01]  /*1350*/  FFMA.FTZ R113, R113, R66, R67 ;  /* 0x0000004271717223 */ /* 0x000fe20000010043 */
[----:B-----5:R-:W-:Y:S01]  /*1360*/  FFMA.FTZ R106, R102, R106, R21 ;  /* 0x0000006a666a7223 */ /* 0x020fe20000010015 */
[-CC-:B------:R-:W-:Y:S01]  /*1370*/  FFMA.FTZ R116, R116, R66.reuse, R67.reuse ;  /* 0x0000004274747223 */ /* 0x180fe20000010043 */
[-CC-:B------:R-:W-:Y:S01]  /*1380*/  FFMA.FTZ R117, R117, R66.reuse, R67.reuse ;  /* 0x0000004275757223 */ /* 0x180fe20000010043 */
[----:B------:R-:W-:Y:S01]  /*1390*/  FFMA.FTZ R121, R121, R66, R67 ;  /* 0x0000004279797223 */ /* 0x000fe20000010043 */
[C---:B------:R-:W-:Y:S01]  /*13a0*/  FFMA.FTZ R44, R102.reuse, R107, R22 ;  /* 0x0000006b662c7223 */ /* 0x040fe20000010016 */
[----:B------:R-:W-:Y:S01]  /*13b0*/  FFMA.FTZ R46, R102, R111, R24 ;  /* 0x0000006f662e7223 */ /* 0x000fe20000010018 */
[-C--:B------:R-:W-:Y:S01]  /*13c0*/  FMUL.FTZ R106, R106, R65.reuse ;  /* 0x000000416a6a7220 */ /* 0x080fe20000410000 */
[----:B------:R-:W-:Y:S01]  /*13d0*/  FADD.FTZ R108, R109, -R108 ;  /* 0x8000006c6d6c7221 */ /* 0x000fe20000010000 */
[----:B------:R-:W-:Y:S01]  /*13e0*/  FADD.FTZ R114, R114, -R113 ;  /* 0x8000007172727221 */ /* 0x000fe20000010000 */
[----:B------:R-:W-:Y:S01]  /*13f0*/  FADD.FTZ R119, R119, -R116 ;  /* 0x8000007477777221 */ /* 0x000fe20000010000 */
[----:B------:R-:W-:Y:S01]  /*1400*/  FADD.FTZ R118, R118, -R117 ;  /* 0x8000007576767221 */ /* 0x000fe20000010000 */
[----:B------:R-:W-:Y:S01]  /*1410*/  FADD.FTZ R121, R112, -R121 ;  /* 0x8000007970797221 */ /* 0x000fe20000010000 */
[-C--:B------:R-:W-:Y:S01]  /*1420*/  FMUL.FTZ R45, R44, R65.reuse ;  /* 0x000000412c2d7220 */ /* 0x080fe20000410000 */
[----:B------:R-:W-:Y:S01]  /*1430*/  FMUL.FTZ R46, R46, R65 ;  /* 0x000000412e2e7220 */ /* 0x000fe20000410000 */
[----:B------:R-:W-:Y:S01]  /*1440*/  FMUL.FTZ R44, R106, UR4 ;  /* 0x000000046a2c7c20 */ /* 0x000fe20008410000 */
[----:B------:R-:W-:Y:S01]  /*1450*/  LOP3.LUT P0, RZ, R124, 0xff00, RZ, 0xc0, !PT ;  /* 0x0000ff007cff7812 */ /* 0x000fe2000780c0ff */
[C---:B------:R-:W-:Y:S01]  /*1460*/  FFMA.FTZ R108, R102.reuse, R108, R23 ;  /* 0x0000006c666c7223 */ /* 0x040fe20000010017 */
[C---:B------:R-:W-:Y:S01]  /*1470*/  FFMA.FTZ R114, R102.reuse, R114, R25 ;  /* 0x0000007266727223 */ /* 0x040fe20000010019 */
[C---:B------:R-:W-:Y:S01]  /*1480*/  FFMA.FTZ R104, R102.reuse, R119, R26 ;  /* 0x0000007766687223 */ /* 0x040fe2000001001a */
[C---:B------:R-:W-:Y:S01]  /*1490*/  FFMA.FTZ R118, R102.reuse, R118, R27 ;  /* 0x0000007666767223 */ /* 0x040fe2000001001b */
[----:B------:R-:W-:Y:S01]  /*14a0*/  FFMA.FTZ R64, R102, R121, R20 ;  /* 0x0000007966407223 */ /* 0x000fe20000010014 */
[----:B------:R-:W-:Y:S01]  /*14b0*/  FMUL.FTZ R45, R45, UR4 ;  /* 0x000000042d2d7c20 */ /* 0x000fe20008410000 */
        /* <DEDUP_REMOVED lines=32> */
.L_x_4972:
        /* <DEDUP_REMOVED lines=20> */
[C---:B------:R-:W-:Y:S01]  /*1800*/  LOP3.LUT P5, RZ, R125.reuse, 0xff, RZ, 0xc0, !PT ;  /* 0x000000ff7dff7812 */ /* 0x040fe200078ac0ff */
[----:B------:R-:W-:Y:S01]  /*1810*/  FMUL.FTZ R40, R40, UR4 ;  /* 0x0000000428287c20 */ /* 0x000fe20008410000 */
[----:B------:R-:W-:Y:S01]  /*1820*/  ISETP.GE.U32.AND.EX P0, PT, R125, 0x1000000, PT, P0 ;  /* 0x010000007d00780c */ /* 0x000fe20003f06100 */
[----:B------:R-:W-:Y:S01]  /*1830*/  FADD.FTZ R107, R107, -R64 ;  /* 0x800000406b6b7221 */ /* 0x000fe20000010000 */
[----:B------:R-:W-:Y:S01]  /*1840*/  LOP3.LUT P6, RZ, R125, 0xff0000, RZ, 0xc0, !PT ;  /* 0x00ff00007dff7812 */ /* 0x000fe200078cc0ff */
[----:B------:R-:W-:Y:S01]  /*1850*/  FADD.FTZ R106, R115, -R106 ;  /* 0x8000006a736a7221 */ /* 0x000fe20000010000 */
[----:B------:R-:W-:Y:S01]  /*1860*/  FADD.FTZ R114, R114, -R113 ;  /* 0x8000007172727221 */ /* 0x000fe20000010000 */
[----:B------:R-:W-:Y:S01]  /*1870*/  FADD.FTZ R108, R109, -R108 ;  /* 0x8000006c6d6c7221 */ /* 0x000fe20000010000 */
[----:B------:R-:W-:Y:S01]  /*1880*/  FADD.FTZ R121, R112, -R121 ;  /* 0x8000007970797221 */ /* 0x000fe20000010000 */
[----:B------:R-:W-:Y:S01]  /*1890*/  FSEL R47, R41, RZ, P0 ;  /* 0x000000ff292f7208 */ /* 0x000fe20000000000 */
[C---:B------:R-:W-:Y:S01]  /*18a0*/  FFMA.FTZ R42, R102.reuse, R107, R22 ;  /* 0x0000006b662a7223 */ /* 0x040fe20000010016 */
[----:B------:R-:W-:Y:S01]  /*18b0*/  FSEL R46, R37, RZ, P5 ;  /* 0x000000ff252e7208 */ /* 0x000fe20002800000 */
[----:B------:R-:W-:Y:S01]  /*18c0*/  FFMA.FTZ R41, R102, R106, R21 ;  /* 0x0000006a66297223 */ /* 0x000fe20000010015 */
        /* <DEDUP_REMOVED lines=13> */
[----:B------:R-:W-:Y:S01]  /*19a0*/  LOP3.LUT P4, RZ, R124, 0xff00, RZ, 0xc0, !PT ;  /* 0x0000ff007cff7812 */ /* 0x000fe2000788c0ff */
[----:B------:R-:W-:Y:S01]  /*19b0*/  FMUL.FTZ R105, R104, UR4 ;  /* 0x0000000468697c20 */ /* 0x000fe20008410000 */
[----:B------:R-:W-:Y:S01]  /*19c0*/  FMUL.FTZ R45, R45, UR4 ;  /* 0x000000042d2d7c20 */ /* 0x000fe20008410000 */
[----:B------:R-:W-:-:S02]  /*19d0*/  LOP3.LUT P2, RZ, R124, 0xff, RZ, 0xc0, !PT ;  /* 0x000000ff7cff7812 */ /* 0x000fc4000784c0ff */
[----:B------:R-:W-:Y:S02]  /*19e0*/  LOP3.LUT P0, RZ, R124, 0xff000000, RZ, 0xc0, !PT ;  /* 0xff0000007cff7812 */ /* 0x000fe4000780c0ff */
        /* <DEDUP_REMOVED lines=10> */
.L_x_4973:
        /* <DEDUP_REMOVED lines=21> */
[-CC-:B------:R-:W-:Y:S01]  /*1be0*/  FFMA.FTZ R49, R49, R66.reuse, R67.reuse ;  /* 0x0000004231317223 */ /* 0x180fe20000010043 */
[-C--:B------:R-:W-:Y:S01]  /*1bf0*/  FMUL.FTZ R46, R37, R65.reuse ;  /* 0x00000041252e7220 */ /* 0x080fe20000410000 */
[-C--:B------:R-:W-:Y:S01]  /*1c00*/  FFMA.FTZ R62, R62, R66.reuse, R67 ;  /* 0x000000423e3e7223 */ /* 0x080fe20000010043 */
[----:B------:R-:W-:Y:S01]  /*1c10*/  FADD.FTZ R54, R54, -R59 ;  /* 0x8000003b36367221 */ /* 0x000fe20000010000 */
[----:B------:R-:W-:Y:S01]  /*1c20*/  FFMA.FTZ R63, R63, R66, R67 ;  /* 0x000000423f3f7223 */ /* 0x000fe20000010043 */
[----:B------:R-:W-:Y:S01]  /*1c30*/  FADD.FTZ R51, R51, -R48 ;  /* 0x8000003033337221 */ /* 0x000fe20000010000 */
[-C--:B------:R-:W-:Y:S01]  /*1c40*/  FMUL.FTZ R45, R36, R65.reuse ;  /* 0x00000041242d7220 */ /* 0x080fe20000410000 */
[----:B------:R-:W-:Y:S01]  /*1c50*/  FMUL.FTZ R44, R42, R65 ;  /* 0x000000412a2c7220 */ /* 0x000fe20000410000 */
[----:B------:R-:W-:Y:S01]  /*1c60*/  FMUL.FTZ R46, R46, UR4 ;  /* 0x000000042e2e7c20 */ /* 0x000fe20008410000 */
[----:B------:R-:W-:Y:S01]  /*1c70*/  LOP3.LUT P6, RZ, R123, 0xff00, RZ, 0xc0, !PT ;  /* 0x0000ff007bff7812 */ /* 0x000fe200078cc0ff */
[----:B------:R-:W-:Y:S01]  /*1c80*/  FADD.FTZ R49, R52, -R49 ;  /* 0x8000003134317221 */ /* 0x000fe20000010000 */
[----:B------:R-:W-:Y:S01]  /*1c90*/  FADD.FTZ R57, R57, -R62 ;  /* 0x8000003e39397221 */ /* 0x000fe20000010000 */
[----:B------:R-:W-:Y:S01]  /*1ca0*/  FFMA.FTZ R43, R102, R54, R31 ;  /* 0x00000036662b7223 */ /* 0x000fe2000001001f */
[----:B------:R-:W-:Y:S01]  /*1cb0*/  FADD.FTZ R58, R58, -R63 ;  /* 0x8000003f3a3a7221 */ /* 0x000fe20000010000 */
[----:B------:R-:W-:Y:S01]  /*1cc0*/  FFMA.FTZ R40, R102, R51, R28 ;  /* 0x0000003366287223 */ /* 0x000fe2000001001c */
[----:B------:R-:W-:Y:S01]  /*1cd0*/  FMUL.FTZ R45, R45, UR4 ;  /* 0x000000042d2d7c20 */ /* 0x000fe20008410000 */
[----:B------:R-:W-:Y:S01]  /*1ce0*/  FMUL.FTZ R44, R44, UR4 ;  /* 0x000000042c2c7c20 */ /* 0x000fe20008410000 */
[----:B------:R-:W-:Y:S01]  /*1cf0*/  LOP3.LUT P5, RZ, R122, 0xff0000, RZ, 0xc0, !PT ;  /* 0x00ff00007aff7812 */ /* 0x000fe200078ac0ff */
[C---:B------:R-:W-:Y:S01]  /*1d00*/  FFMA.FTZ R41, R102.reuse, R49, R29 ;  /* 0x0000003166297223 */ /* 0x040fe2000001001d */
[----:B------:R-:W-:Y:S01]  /*1d10*/  LOP3.LUT P2, RZ, R123, 0xff, RZ, 0xc0, !PT ;  /* 0x000000ff7bff7812 */ /* 0x000fe2000784c0ff */
[----:B------:R-:W-:Y:S01]  /*1d20*/  FFMA.FTZ R38, R102, R57, R34 ;  /* 0x0000003966267223 */ /* 0x000fe20000010022 */
[----:B------:R-:W-:Y:S01]  /*1d30*/  FSEL R51, R46, RZ, P6 ;  /* 0x000000ff2e337208 */ /* 0x000fe20003000000 */
[-C--:B------:R-:W-:Y:S01]  /*1d40*/  FMUL.FTZ R46, R43, R65.reuse ;  /* 0x000000412b2e7220 */ /* 0x080fe20000410000 */
        /* <DEDUP_REMOVED lines=26> */
[----:B------:R-:W-:Y:S01]  /*1ef0*/  F2FP.F16.F32.PACK_AB R44, R49, R44 ;  /* 0x0000002c312c723e */ /* 0x000fe200000000ff */
[----:B------:R-:W-:Y:S06]  /*1f00*/  BRA `(.L_x_4975) ;  /* 0x0000000000f47947 */ /* 0x000fec0003800000 */
.L_x_4974:
        /* <DEDUP_REMOVED lines=8> */
[C---:B------:R-:W-:Y:S01]  /*1f90*/  FFMA.FTZ R50, R102.reuse, R55, R32 ;  /* 0x0000003766327223 */ /* 0x040fe20000010020 */
[----:B------:R-:W-:Y:S01]  /*1fa0*/  FADD.FTZ R57, R57, -R62 ;  /* 0x8000003e39397221 */ /* 0x000fe20000010000 */
[----:B0-----:R-:W-:Y:S01]  /*1fb0*/  FFMA.FTZ R44, R102, R51, R28 ;  /* 0x00000033662c7223 */ /* 0x001fe2000001001c */
[-CC-:B------:R-:W-:Y:S01]  /*1fc0*/  FFMA.FTZ R59, R59, R66.reuse, R67.reuse ;  /* 0x000000423b3b7223 */ /* 0x180fe20000010043 */
[-CC-:B------:R-:W-:Y:S01]  /*1fd0*/  FFMA.FTZ R61, R61, R66.reuse, R67.reuse ;  /* 0x000000423d3d7223 */ /* 0x180fe20000010043 */
[----:B------:R-:W-:Y:S01]  /*1fe0*/  FFMA.FTZ R63, R63, R66, R67 ;  /* 0x000000423f3f7223 */ /* 0x000fe20000010043 */
[----:B------:R-:W-:Y:S01]  /*1ff0*/  FADD.FTZ R49, R52, -R49 ;  /* 0x8000003134317221 */ /* 0x000fe20000010000 */
[----:B------:R-:W-:Y:S01]  /*2000*/  FMUL.FTZ R50, R50, R65 ;  /* 0x0000004132327220 */ /* 0x000fe20000410000 */
[C---:B------:R-:W-:Y:S01]  /*2010*/  FFMA.FTZ R48, R102.reuse, R53, R30 ;  /* 0x0000003566307223 */ /* 0x040fe2000001001e */
[----:B------:R-:W-:Y:S01]  /*2020*/  FFMA.FTZ R52, R102, R57, R34 ;  /* 0x0000003966347223 */ /* 0x000fe20000010022 */
[-C--:B------:R-:W-:Y:S01]  /*2030*/  FMUL.FTZ R44, R44, R65.reuse ;  /* 0x000000412c2c7220 */ /* 0x080fe20000410000 */
[----:B------:R-:W-:Y:S01]  /*2040*/  FADD.FTZ R54, R54, -R59 ;  /* 0x8000003b36367221 */ /* 0x000fe20000010000 */
[----:B------:R-:W-:Y:S01]  /*2050*/  FADD.FTZ R56, R56, -R61 ;  /* 0x8000003d38387221 */ /* 0x000fe20000010000 */
[----:B------:R-:W-:Y:S01]  /*2060*/  FADD.FTZ R58, R58, -R63 ;  /* 0x8000003f3a3a7221 */ /* 0x000fe20000010000 */
[----:B------:R-:W-:Y:S01]  /*2070*/  FMUL.FTZ R50, R50, UR4 ;  /* 0x0000000432327c20 */ /* 0x000fe20008410000 */
[-C--:B------:R-:W-:Y:S01]  /*2080*/  FMUL.FTZ R48, R48, R65.reuse ;  /* 0x0000004130307220 */ /* 0x080fe20000410000 */
[----:B------:R-:W-:Y:S01]  /*2090*/  FMUL.FTZ R52, R52, R65 ;  /* 0x0000004134347220 */ /* 0x000fe20000410000 */
[----:B------:R-:W-:Y:S01]  /*20a0*/  FMUL.FTZ R44, R44, UR4 ;  /* 0x000000042c2c7c20 */ /* 0x000fe20008410000 */
[C---:B------:R-:W-:Y:S01]  /*20b0*/  LOP3.LUT P6, RZ, R123.reuse, 0xff, RZ, 0xc0, !PT ;  /* 0x000000ff7bff7812 */ /* 0x040fe200078cc0ff */
[C---:B------:R-:W-:Y:S01]  /*20c0*/  FFMA.FTZ R46, R102.reuse, R49, R29 ;  /* 0x00000031662e7223 */ /* 0x040fe2000001001d */
[C---:B------:R-:W-:Y:S01]  /*20d0*/  FFMA.FTZ R54, R102.reuse, R54, R31 ;  /* 0x0000003666367223 */ /* 0x040fe2000001001f */
[C---:B------:R-:W-:Y:S01]  /*20e0*/  FFMA.FTZ R56, R102.reuse, R56, R33 ;  /* 0x0000003866387223 */ /* 0x040fe20000010021 */
[----:B------:R-:W-:Y:S01]  /*20f0*/  FFMA.FTZ R58, R102, R58, R35 ;  /* 0x0000003a663a7223 */ /* 0x000fe20000010023 */
[----:B------:R-:W-:Y:S01]  /*2100*/  LOP3.LUT P2, RZ, R122, 0xff, RZ, 0xc0, !PT ;  /* 0x000000ff7aff7812 */ /* 0x000fe2000784c0ff */
[----:B------:R-:W-:Y:S01]  /*2110*/  FMUL.FTZ R48, R48, UR4 ;  /* 0x0000000430307c20 */ /* 0x000fe20008410000 */
[----:B------:R-:W-:Y:S01]  /*2120*/  FSEL R50, R50, RZ, P6 ;  /* 0x000000ff32327208 */ /* 0x000fe20003000000 */
[----:B------:R-:W-:Y:S01]  /*2130*/  FMUL.FTZ R52, R52, UR4 ;  /* 0x0000000434347c20 */ /* 0x000fe20008410000 */
[-C--:B------:R-:W-:Y:S01]  /*2140*/  FMUL.FTZ R46, R46, R65.reuse ;  /* 0x000000412e2e7220 */ /* 0x080fe20000410000 */
[-C--:B------:R-:W-:Y:S01]  /*2150*/  FMUL.FTZ R54, R54, R65.reuse ;  /* 0x0000004136367220 */ /* 0x080fe20000410000 */
[-C--:B------:R-:W-:Y:S01]  /*2160*/  FMUL.FTZ R56, R56, R65.reuse ;  /* 0x0000004138387220 */ /* 0x080fe20000410000 */
[----:B------:R-:W-:Y:S01]  /*2170*/  FMUL.FTZ R58, R58, R65 ;  /* 0x000000413a3a7220 */ /* 0x000fe20000410000 */
[----:B------:R-:W-:Y:S01]  /*2180*/  LOP3.LUT P5, RZ, R122, 0xff0000, RZ, 0xc0, !PT ;  /* 0x00ff00007aff7812 */ /* 0x000fe200078ac0ff */
        /* <DEDUP_REMOVED lines=21> */
.L_x_4975:
[----:B------:R-:W0:Y:S02]  /*22e0*/  @P0 LDC.64 R48, c[0x0][0x478] ;  /* 0x00011e00ff300b82 */ /* 0x000e240000000a00 */
[----:B0-----:R-:W-:-:S04]  /*22f0*/  @P0 IMAD.WIDE.U32 R48, R100, 0x20, R48 ;  /* 0x0000002064300825 */ /* 0x001fc800078e0030 */
[----:B------:R-:W-:Y:S01]  /*2300*/  IMAD.WIDE.U32 R100, R100, 0x10, R104 ;  /* 0x0000001064647825 */ /* 0x000fe200078e0068 */
[----:B------:R1:W-:Y:S04]  /*2310*/  @P0 STG.E.128 desc[UR6][R48.64], R40 ;  /* 0x0000002830000986 */ /* 0x0003e8000c101d06 */
[----:B------:R1:W-:Y:S04]  /*2320*/  @P0 STG.E.128 desc[UR6][R48.64+0x10], R36 ;  /* 0x0000102430000986 */ /* 0x0003e8000c101d06 */
[----:B------:R1:W-:Y:S01]  /*2330*/  STG.E.128 desc[UR6][R100.64], R44 ;  /* 0x0000002c64007986 */ /* 0x0003e2000c101d06 */
[----:B------:R-:W-:Y:S05]  /*2340*/  BRA `(.L_x_4976) ;  /* 0x00000010001c7947 */ /* 0x000fea0003800000 */
.L_x_4971:
        /* <DEDUP_REMOVED lines=13> */
[----:B------:R-:W-:Y:S01]  /*2420*/  FADD.FTZ R119, R119, -R116 ;  /* 0x8000007477777221 */ /* 0x000fe20000010000 */
[----:B------:R-:W-:Y:S01]  /*2430*/  FMUL.FTZ R44, R102, R115 ;  /* 0x00000073662c7220 */ /* 0x000fe20000410000 */
[-CC-:B------:R-:W-:Y:S01]  /*2440*/  FFMA.FTZ R47, R113, R66.reuse, R67.reuse ;  /* 0x00000042712f7223 */ /* 0x180fe20000010043 */
[-CC-:B------:R-:W-:Y:S01]  /*2450*/  FFMA.FTZ R103, R117, R66.reuse, R67.reuse ;  /* 0x0000004275677223 */ /* 0x180fe20000010043 */
[----:B------:R-:W-:Y:S01]  /*2460*/  FFMA.FTZ R121, R121, R66, R67 ;  /* 0x0000004279797223 */ /* 0x000fe20000010043 */
[-C--:B------:R-:W-:Y:S01]  /*2470*/  FMUL.FTZ R46, R46, R65.reuse ;  /* 0x000000412e2e7220 */ /* 0x080fe20000410000 */
[----:B------:R-:W-:Y:S01]  /*2480*/  FADD.FTZ R109, R109, -R108 ;  /* 0x8000006c6d6d7221 */ /* 0x000fe20000010000 */
[-C--:B------:R-:W-:Y:S01]  /*2490*/  FMUL.FTZ R64, R64, R65.reuse ;  /* 0x0000004140407220 */ /* 0x080fe20000410000 */
[----:B------:R-:W-:Y:S01]  /*24a0*/  FMUL.FTZ R44, R44, R65 ;  /* 0x000000412c2c7220 */ /* 0x000fe20000410000 */
[----:B------:R-:W-:Y:S01]  /*24b0*/  FMUL.FTZ R108, R102, R119 ;  /* 0x00000077666c7220 */ /* 0x000fe20000410000 */
[----:B------:R-:W-:Y:S01]  /*24c0*/  FADD.FTZ R47, R114, -R47 ;  /* 0x8000002f722f7221 */ /* 0x000fe20000010000 */
[----:B------:R-:W-:Y:S01]  /*24d0*/  FADD.FTZ R103, R118, -R103 ;  /* 0x8000006776677221 */ /* 0x000fe20000010000 */
[----:B------:R-:W-:Y:S01]  /*24e0*/  FADD.FTZ R121, R112, -R121 ;  /* 0x8000007970797221 */ /* 0x000fe20000010000 */
[----:B------:R-:W-:Y:S01]  /*24f0*/  FMUL.FTZ R45, R46, UR4 ;  /* 0x000000042e2d7c20 */ /* 0x000fe20008410000 */
[----:B------:R-:W-:Y:S01]  /*2500*/  FMUL.FTZ R46, R64, UR4 ;  /* 0x00000004402e7c20 */ /* 0x000fe20008410000 */
[----:B------:R-:W-:Y:S01]  /*2510*/  FMUL.FTZ R44, R44, UR4 ;  /* 0x000000042c2c7c20 */ /* 0x000fe20008410000 */
[C---:B-----5:R-:W-:Y:S01]  /*2520*/  LOP3.LUT P6, RZ, R125.reuse, 0xff, RZ, 0xc0, !PT ;  /* 0x000000ff7dff7812 */ /* 0x060fe200078cc0ff */
[----:B------:R-:W-:Y:S01]  /*2530*/  FMUL.FTZ R108, R108, R65 ;  /* 0x000000416c6c7220 */ /* 0x000fe20000410000 */
[----:B------:R-:W-:Y:S01]  /*2540*/  LOP3.LUT P2, RZ, R124, 0xff00, RZ, 0xc0, !PT ;  /* 0x0000ff007cff7812 */ /* 0x000fe2000784c0ff */
[C---:B------:R-:W-:Y:S01]  /*2550*/  FMUL.FTZ R104, R102.reuse, R109 ;  /* 0x0000006d66687220 */ /* 0x040fe20000410000 */
[C---:B------:R-:W-:Y:S01]  /*2560*/  FMUL.FTZ R106, R102.reuse, R47 ;  /* 0x0000002f666a7220 */ /* 0x040fe20000410000 */
[C---:B------:R-:W-:Y:S01]  /*2570*/  FMUL.FTZ R110, R102.reuse, R103 ;  /* 0x00000067666e7220 */ /* 0x040fe20000410000 */
[----:B------:R-:W-:Y:S01]  /*2580*/  FMUL.FTZ R64, R102, R121 ;  /* 0x0000007966407220 */ /* 0x000fe20000410000 */
[----:B------:R-:W-:Y:S01]  /*2590*/  FSEL R46, R46, RZ, P6 ;  /* 0x000000ff2e2e7208 */ /* 0x000fe20003000000 */
[----:B------:R-:W-:Y:S01]  /*25a0*/  FMUL.FTZ R108, R108, UR4 ;  /* 0x000000046c6c7c20 */ /* 0x000fe20008410000 */
[----:B------:R-:W-:Y:S01]  /*25b0*/  LOP3.LUT P5, RZ, R124, 0xff0000, RZ, 0xc0, !PT ;  /* 0x00ff00007cff7812 */ /* 0x000fe200078ac0ff */
[-C--:B------:R-:W-:Y:S01]  /*25c0*/  FMUL.FTZ R104, R104, R65.reuse ;  /* 0x0000004168687220 */ /* 0x080fe20000410000 */
[----:B------:R-:W-:Y:S01]  /*25d0*/  FSEL R44, R44, RZ, P2 ;  /* 0x000000ff2c2c7208 */ /* 0x000fe20001000000 */
[-C--:B------:R-:W-:Y:S01]  /*25e0*/  FMUL.FTZ R106, R106, R65.reuse ;  /* 0x000000416a6a7220 */ /* 0x080fe20000410000 */
[----:B------:R-:W-:Y:S01]  /*25f0*/  LOP3.LUT P6, RZ, R125, 0xff0000, RZ, 0xc0, !PT ;  /* 0x00ff00007dff7812 */ /* 0x000fe200078cc0ff */
[-C--:B------:R-:W-:Y:S01]  /*2600*/  FMUL.FTZ R110, R110, R65.reuse ;  /* 0x000000416e6e7220 */ /* 0x080fe20000410000 */
[----:B------:R-:W-:Y:S01]  /*2610*/  FMUL.FTZ R64, R64, R65 ;  /* 0x0000004140407220 */ /* 0x000fe20000410000 */
[----:B------:R-:W-:Y:S01]  /*2620*/  ISETP.GE.U32.AND P2, PT, R124, RZ, PT ;  /* 0x000000ff7c00720c */ /* 0x000fe20003f46070 */
        /* <DEDUP_REMOVED lines=19> */
.L_x_4977:
        /* <DEDUP_REMOVED lines=11> */
[-C--:B------:R-:W-:Y:S01]  /*2810*/  FFMA.FTZ R108, R108, R66.reuse, R67 ;  /* 0x000000426c6c7223 */ /* 0x080fe20000010043 */
[-C--:B------:R-:W-:Y:S01]  /*2820*/  FMUL.FTZ R37, R36, R65.reuse ;  /* 0x0000004124257220 */ /* 0x080fe20000410000 */
[-C--:B------:R-:W-:Y:S01]  /*2830*/  FMUL.FTZ R40, R38, R65.reuse ;  /* 0x0000004126287220 */ /* 0x080fe20000410000 */
[----:B------:R-:W-:Y:S01]  /*2840*/  FMUL.FTZ R42, R39, R65 ;  /* 0x00000041272a7220 */ /* 0x000fe20000410000 */
[----:B------:R-:W-:Y:S01]  /*2850*/  FADD.FTZ R113, R114, -R113 ;  /* 0x8000007172717221 */ /* 0x000fe20000010000 */
[----:B------:R-:W-:Y:S01]  /*2860*/  FMUL.FTZ R37, R37, UR4 ;  /* 0x0000000425257c20 */ /* 0x000fe20008410000 */
[----:B------:R-:W-:Y:S01]  /*2870*/  ISETP.GE.U32.AND P2, PT, R124, RZ, PT ;  /* 0x000000ff7c00720c */ /* 0x000fe20003f46070 */
[-CC-:B------:R-:W-:Y:S01]  /*2880*/  FFMA.FTZ R106, R106, R66.reuse, R67.reuse ;  /* 0x000000426a6a7223 */ /* 0x180fe20000010043 */
[-CC-:B------:R-:W-:Y:S01]  /*2890*/  FFMA.FTZ R64, R64, R66.reuse, R67.reuse ;  /* 0x0000004240407223 */ /* 0x180fe20000010043 */
[----:B------:R-:W-:Y:S01]  /*28a0*/  FFMA.FTZ R121, R121, R66, R67 ;  /* 0x0000004279797223 */ /* 0x000fe20000010043 */
[----:B------:R-:W-:Y:S01]  /*28b0*/  FMUL.FTZ R40, R40, UR4 ;  /* 0x0000000428287c20 */ /* 0x000fe20008410000 */
[----:B------:R-:W-:Y:S01]  /*28c0*/  FMUL.FTZ R42, R42, UR4 ;  /* 0x000000042a2a7c20 */ /* 0x000fe20008410000 */
[----:B------:R-:W-:Y:S01]  /*28d0*/  FSEL R104, R37, RZ, P5 ;  /* 0x000000ff25687208 */ /* 0x000fe20002800000 */
[----:B------:R-:W-:Y:S01]  /*28e0*/  FADD.FTZ R43, R109, -R108 ;  /* 0x8000006c6d2b7221 */ /* 0x000fe20000010000 */
[C---:B------:R-:W-:Y:S01]  /*28f0*/  LOP3.LUT P6, RZ, R125.reuse, 0xff0000, RZ, 0xc0, !PT ;  /* 0x00ff00007dff7812 */ /* 0x040fe200078cc0ff */
[----:B------:R-:W-:Y:S01]  /*2900*/  FMUL.FTZ R37, R102, R113 ;  /* 0x0000007166257220 */ /* 0x000fe20000410000 */
[----:B------:R-:W-:Y:S01]  /*2910*/  ISETP.GE.U32.AND.EX P2, PT, R125, 0x1000000, PT, P2 ;  /* 0x010000007d00780c */ /* 0x000fe20003f46120 */
[----:B------:R-:W-:Y:S01]  /*2920*/  FADD.FTZ R41, R115, -R106 ;  /* 0x8000006a73297221 */ /* 0x000fe20000010000 */
        /* <DEDUP_REMOVED lines=32> */
.L_x_4978:
        /* <DEDUP_REMOVED lines=16> */
[C---:B0-----:R-:W-:Y:S01]  /*2c30*/  FMUL.FTZ R37, R102.reuse, R61 ;  /* 0x0000003d66257220 */ /* 0x041fe20000410000 */
[C---:B------:R-:W-:Y:S01]  /*2c40*/  FMUL.FTZ R42, R102.reuse, R53 ;  /* 0x00000035662a7220 */ /* 0x040fe20000410000 */
[----:B------:R-:W-:Y:S01]  /*2c50*/  FMUL.FTZ R36, R102, R55 ;  /* 0x0000003766247220 */ /* 0x000fe20000410000 */
        /* <DEDUP_REMOVED lines=12> */
[----:B------:R-:W-:Y:S01]  /*2d20*/  FMUL.FTZ R43, R102, R59 ;  /* 0x0000003b662b7220 */ /* 0x000fe20000410000 */
[----:B------:R-:W-:Y:S01]  /*2d30*/  FADD.FTZ R63, R58, -R63 ;  /* 0x8000003f3a3f7221 */ /* 0x000fe20000010000 */
[----:B------:R-:W-:Y:S01]  /*2d40*/  FMUL.FTZ R40, R102, R51 ;  /* 0x0000003366287220 */ /* 0x000fe20000410000 */
[----:B------:R-:W-:Y:S01]  /*2d50*/  FMUL.FTZ R45, R45, UR4 ;  /* 0x000000042d2d7c20 */ /* 0x000fe20008410000 */
[----:B------:R-:W-:Y:S01]  /*2d60*/  FMUL.FTZ R44, R44, UR4 ;  /* 0x000000042c2c7c20 */ /* 0x000fe20008410000 */
[----:B------:R-:W-:Y:S01]  /*2d70*/  LOP3.LUT P5, RZ, R122, 0xff0000, RZ, 0xc0, !PT ;  /* 0x00ff00007aff7812 */ /* 0x000fe200078ac0ff */
[C---:B------:R-:W-:Y:S01]  /*2d80*/  FMUL.FTZ R41, R102.reuse, R49 ;  /* 0x0000003166297220 */ /* 0x040fe20000410000 */
[----:B------:R-:W-:Y:S01]  /*2d90*/  LOP3.LUT P2, RZ, R123, 0xff, RZ, 0xc0, !PT ;  /* 0x000000ff7bff7812 */ /* 0x000fe2000784c0ff */
[----:B------:R-:W-:Y:S01]  /*2da0*/  FMUL.FTZ R38, R102, R57 ;  /* 0x0000003966267220 */ /* 0x000fe20000410000 */
[----:B------:R-:W-:Y:S01]  /*2db0*/  FSEL R51, R46, RZ, P6 ;  /* 0x000000ff2e337208 */ /* 0x000fe20003000000 */
        /* <DEDUP_REMOVED lines=29> */
.L_x_4979:
        /* <DEDUP_REMOVED lines=29> */
[C---:B------:R-:W-:Y:S01]  /*3160*/  LOP3.LUT P6, RZ, R123.reuse, 0xff, RZ, 0xc0, !PT ;  /* 0x000000ff7bff7812 */ /* 0x040fe200078cc0ff */
[----:B------:R-:W-:Y:S01]  /*3170*/  FMUL.FTZ R102, R102, R63 ;  /* 0x0000003f66667220 */ /* 0x000fe20000410000 */
        /* <DEDUP_REMOVED lines=30> */
.L_x_4980:
[----:B------:R-:W0:Y:S02]  /*3360*/  @P0 LDC.64 R48, c[0x0][0x478] ;  /* 0x00011e00ff300b82 */ /* 0x000e240000000a00 */
[----:B0-----:R-:W-:-:S04]  /*3370*/  @P0 IMAD.WIDE.U32 R48, R100, 0x20, R48 ;  /* 0x0000002064300825 */ /* 0x001fc800078e0030 */
[----:B------:R-:W-:Y:S01]  /*3380*/  IMAD.WIDE.U32 R100, R100, 0x10, R104 ;  /* 0x0000001064647825 */ /* 0x000fe200078e0068 */
[----:B------:R0:W-:Y:S04]  /*3390*/  @P0 STG.E.128 desc[UR6][R48.64], R40 ;  /* 0x0000002830000986 */ /* 0x0001e8000c101d06 */
[----:B------:R0:W-:Y:S04]  /*33a0*/  @P0 STG.E.128 desc[UR6][R48.64+0x10], R36 ;  /* 0x0000102430000986 */ /* 0x0001e8000c101d06 */
[----:B------:R0:W-:Y:S02]  /*33b0*/  STG.E.128 desc[UR6][R100.64], R44 ;  /* 0x0000002c64007986 */ /* 0x0001e4000c101d06 */
.L_x_4976:
        /* <DEDUP_REMOVED lines=37> */
.L_x_4970:
        /* <DEDUP_REMOVED lines=16> */
.L_x_4982:
        /* <DEDUP_REMOVED lines=15> */
.L_x_8095:


//--------------------- .text._ZN10layer_norm22ln_bwd_finalize_kernelINS_22Kernel_traits_finalizeILj2048E6__halfS2_fS2_fjLb0ELj1024ELj4ENS_18Kernel_traits_baseILj2048ES2_S2_fS2_fjLj1024EEEEELb0ELb0EEEvNS_9BwdParamsE --------------------------
	.section	.text._ZN10layer_norm22ln_bwd_finalize_kernelINS_22Kernel_traits_finalizeILj2048E6__halfS2_fS2_fjLb0ELj1024ELj4ENS_18Kernel_traits_baseILj2048ES2_S2_fS2_fjLj1024EEEEELb0ELb0EEEvNS_9BwdParamsE,"ax",@progbits
	.align	128
        .global         _ZN10layer_norm22ln_bwd_finalize_kernelINS_22Kernel_traits_finalizeILj2048E6__halfS2_fS2_fjLb0ELj1024ELj4ENS_18Kernel_traits_baseILj2048ES2_S2_fS2_fjLj1024EEEEELb0ELb0EEEvNS_9BwdParamsE
        .type           _ZN10layer_norm22ln_bwd_finalize_kernelINS_22Kernel_traits_finalizeILj2048E6__halfS2_fS2_fjLb0ELj1024ELj4ENS_18Kernel_traits_baseILj2048ES2_S2_fS2_fjLj1024EEEEELb0ELb0EEEvNS_9BwdParamsE,@function
        .size           _ZN10layer_norm22ln_bwd_finalize_kernelINS_22Kernel_traits_finalizeILj2048E6__halfS2_fS2_fjLb0ELj1024ELj4ENS_18Kernel_traits_baseILj2048ES2_S2_fS2_fjLj1024EEEEELb0ELb0EEEvNS_9BwdParamsE,(.L_x_8096 - _ZN10layer_norm22ln_bwd_finalize_kernelINS_22Kernel_traits_finalizeILj2048E6__halfS2_fS2_fjLb0ELj1024ELj4ENS_18Kernel_traits_baseILj2048ES2_S2_fS2_fjLj1024EEEEELb0ELb0EEEvNS_9BwdParamsE)
        .other          _ZN10layer_norm22ln_bwd_finalize_kernelINS_22Kernel_traits_finalizeILj2048E6__halfS2_fS2_fjLb0ELj1024ELj4ENS_18Kernel_traits_baseILj2048ES2_S2_fS2_fjLj1024EEEEELb0ELb0EEEvNS_9BwdParamsE,@"STO_CUDA_ENTRY STV_DEFAULT"
_ZN10layer_norm22ln_bwd_finalize_kernelINS_22Kernel_traits_finalizeILj2048E6__halfS2_fS2_fjLb0ELj1024ELj4ENS_18Kernel_traits_baseILj2048ES2_S2_fS2_fjLj1024EEEEELb0ELb0EEEvNS_9BwdParamsE:
.text._ZN10layer_norm22ln_bwd_finalize_kernelINS_22Kernel_traits_finalizeILj2048E6__halfS2_fS2_fjLb0ELj1024ELj4ENS_18Kernel_traits_baseILj2048ES2_S2_fS2_fjLj1024EEEEELb0ELb0EEEvNS_9BwdParamsE:
        /* <DEDUP_REMOVED lines=78> */
.L_x_4987:
        /* <DEDUP_REMOVED lines=118> */
.L_x_4986:
[----:B------:R-:W-:Y:S05]  /*0c40*/  BSYNC.RECONVERGENT B1 ;  /* 0x0000000000017941 */ /* 0x000fea0003800200 */
.L_x_4985:
        /* <DEDUP_REMOVED lines=68> */
.L_x_4989:
[----:B------:R-:W-:Y:S05]  /*1090*/  BSYNC.RECONVERGENT B1 ;  /* 0x0000000000017941 */ /* 0x000fea0003800200 */
.L_x_4988:
        /* <DEDUP_REMOVED lines=37> */
.L_x_4991:
[----:B------:R-:W-:Y:S05]  /*12f0*/  BSYNC.RECONVERGENT B1 ;  /* 0x0000000000017941 */ /* 0x000fea0003800200 */
.L_x_4990:
[----:B------:R-:W-:Y:S05]  /*1300*/  @!P1 BRA `(.L_x_4984) ;  /* 0x00000000003c9947 */ /* 0x000fea0003800000 */
[----:B------:R-:W0:Y:S01]  /*1310*/  LDC.64 R8, c[0x0][0x440] ;  /* 0x00011000ff087b82 */ /* 0x000e220000000a00 */
[----:B------:R-:W-:Y:S01]  /*1320*/  IMAD R2, R2, R54, R7 ;  /* 0x0000003602027224 */ /* 0x000fe200078e0207 */
[----:B------:R-:W-:-:S04]  /*1330*/  IADD3 R0, PT, PT, -R0, RZ, RZ ;  /* 0x000000ff00007210 */ /* 0x000fc80007ffe1ff */
[----:B------:R-:W-:Y:S02]  /*1340*/  IADD3 R13, PT, PT, R57, R2, RZ ;  /* 0x00000002390d7210 */ /* 0x000fe40007ffe0ff */
[----:B------:R-:W1:Y:S05]  /*1350*/  LDC.64 R10, c[0x0][0x448] ;  /* 0x00011200ff0a7b82 */ /* 0x000e6a0000000a00 */
.L_x_4992:
        /* <DEDUP_REMOVED lines=10> */
.L_x_4984:
[----:B------:R-:W-:Y:S05]  /*1400*/  BSYNC.RECONVERGENT B0 ;  /* 0x0000000000007941 */ /* 0x000fea0003800200 */
.L_x_4983:
        /* <DEDUP_REMOVED lines=62> */
.L_x_4993:
        /* <DEDUP_REMOVED lines=9> */
.L_x_8096:


//--------------------- .text._ZN10layer_norm13ln_bwd_kernelINS_13Kernel_traitsI6__halfS2_fS2_fjLj2048ELj1ELj1ELj4ELj16ENS_18Kernel_traits_baseILj2048ES2_S2_fS2_fjLj128EEEEELb1ELb0ELb1ELb0EEEvNS_9BwdParamsE --------------------------
	.section	.text._ZN10layer_norm13ln_bwd_kernelINS_13Kernel_traitsI6__halfS2_fS2_fjLj2048ELj1ELj1ELj4ELj16ENS_18Kernel_traits_baseILj2048ES2_S2_fS2_fjLj128EEEEELb1ELb0ELb1ELb0EEEvNS_9BwdParamsE,"ax",@progbits
	.align	128
        .global         _ZN10layer_norm13ln_bwd_kernelINS_13Kernel_traitsI6__halfS2_fS2_fjLj2048ELj1ELj1ELj4ELj16ENS_18Kernel_traits_baseILj2048ES2_S2_fS2_fjLj128EEEEELb1ELb0ELb1ELb0EEEvNS_9BwdParamsE
        .type           _ZN10layer_norm13ln_bwd_kernelINS_13Kernel_traitsI6__halfS2_fS2_fjLj2048ELj1ELj1ELj4ELj16ENS_18Kernel_traits_baseILj2048ES2_S2_fS2_fjLj128EEEEELb1ELb0ELb1ELb0EEEvNS_9BwdParamsE,@function
        .size           _ZN10layer_norm13ln_bwd_kernelINS_13Kernel_traitsI6__halfS2_fS2_fjLj2048ELj1ELj1ELj4ELj16ENS_18Kernel_traits_baseILj2048ES2_S2_fS2_fjLj128EEEEELb1ELb0ELb1ELb0EEEvNS_9BwdParamsE,(.L_x_8097 - _ZN10layer_norm13ln_bwd_kernelINS_13Kernel_traitsI6__halfS2_fS2_fjLj2048ELj1ELj1ELj4ELj16ENS_18Kernel_traits_baseILj2048ES2_S2_fS2_fjLj128EEEEELb1ELb0ELb1ELb0EEEvNS_9BwdParamsE)
        .other          _ZN10layer_norm13ln_bwd_kernelINS_13Kernel_traitsI6__halfS2_fS2_fjLj2048ELj1ELj1ELj4ELj16ENS_18Kernel_traits_baseILj2048ES2_S2_fS2_fjLj128EEEEELb1ELb0ELb1ELb0EEEvNS_9BwdParamsE,@"STO_CUDA_ENTRY STV_DEFAULT"
_ZN10layer_norm13ln_bwd_kernelINS_13Kernel_traitsI6__halfS2_fS2_fjLj2048ELj1ELj1ELj4ELj16ENS_18Kernel_traits_baseILj2048ES2_S2_fS2_fjLj128EEEEELb1ELb0ELb1ELb0EEEvNS_9BwdParamsE:
.text._ZN10layer_norm13ln_bwd_kernelINS_13Kernel_traitsI6__halfS2_fS2_fjLj2048ELj1ELj1ELj4ELj16ENS_18Kernel_traits_baseILj2048ES2_S2_fS2_fjLj128EEEEELb1ELb0ELb1ELb0EEEvNS_9BwdParamsE:
        /* <DEDUP_REMOVED lines=65> */
.L_x_5073:
        /* <DEDUP_REMOVED lines=29> */
[----:B------:R-:W-:Y:S01]  /*05e0*/  HFMA2 R122, -RZ, RZ, 0, 0 ;  /* 0x00000000ff7a7431 */ /* 0x000fe200000001ff */
        /* <DEDUP_REMOVED lines=8> */
[----:B------:R-:W-:Y:S02]  /*0670*/  @UP3 USHF.R.S32.HI UR9, URZ, 0x1f, UR8 ;  /* 0x0000001fff093899 */ /* 0x000fe40008011408 */
[----:B------:R-:W-:Y:S01]  /*0680*/  USHF.R.S32.HI UR7, URZ, 0x1f, UR6 ;  /* 0x0000001fff077899 */ /* 0x000fe20008011406 */
[----:B------:R-:W-:Y:S01]  /*0690*/  LEA.HI R81, R81, R4, RZ, 0x3 ;  /* 0x0000000451517211 */ /* 0x000fe200078f18ff */
[----:B------:R-:W-:Y:S02]  /*06a0*/  @UP3 ULEA.HI UR9, UR9, UR8, URZ, 0x3 ;  /* 0x0000000809093291 */ /* 0x000fe4000f8f18ff */
[----:B------:R-:W-:-:S04]  /*06b0*/  ULEA.HI UR7, UR7, UR6, URZ, 0x3 ;  /* 0x0000000607077291 */ /* 0x000fc8000f8f18ff */
        /* <DEDUP_REMOVED lines=18> */
[----:B------:R-:W-:-:S13]  /*07e0*/  ISETP.NE.AND.EX P0, PT, RZ, UR25, PT, P0 ;  /* 0x00000019ff007c0c */ /* 0x000fda000bf05300 */
[----:B------:R-:W0:Y:S01]  /*07f0*/  @P0 LDC.64 R92, c[0x0][0x438] ;  /* 0x00010e00ff5c0b82 */ /* 0x000e220000000a00 */
[----:B--2---:R-:W-:-:S04]  /*0800*/  IMAD.WIDE.U32 R6, R117, 0x8, R6 ;  /* 0x0000000875067825 */ /* 0x004fc800078e0006 */
[----:B-----5:R-:W-:Y:S01]  /*0810*/  HADD2.F32 R5, -RZ, R56.H0_H0 ;  /* 0x20000038ff057230 */ /* 0x020fe20000004100 */
[----:B------:R-:W5:Y:S01]  /*0820*/  LDG.E.64 R94, desc[UR20][R6.64] ;  /* 0x00000014065e7981 */ /* 0x000f62000c1e1b00 */
[----:B0-----:R-:W-:-:S05]  /*0830*/  @P0 IMAD.WIDE.U32 R92, R118, 0x20, R92 ;  /* 0x00000020765c0825 */ /* 0x001fca00078e005c */
[----:B------:R-:W5:Y:S04]  /*0840*/  @P0 LDG.E.128 R16, desc[UR20][R92.64] ;  /* 0x000000145c100981 */ /* 0x000f68000c1e1d00 */
[----:B------:R0:W5:Y:S02]  /*0850*/  @P0 LDG.E.128 R12, desc[UR20][R92.64+0x10] ;  /* 0x000010145c0c0981 */ /* 0x000164000c1e1d00 */
[--C-:B0-----:R-:W-:Y:S02]  /*0860*/  HADD2.F32 R93, -RZ, R58.reuse.H0_H0 ;  /* 0x2000003aff5d7230 */ /* 0x101fe40000004100 */
[----:B------:R-:W-:Y:S02]  /*0870*/  HADD2.F32 R92, -RZ, R58.H1_H1 ;  /* 0x3000003aff5c7230 */ /* 0x000fe40000004100 */
[----:B------:R-:W-:-:S02]  /*0880*/  HADD2.F32 R100, -RZ, R59.H0_H0 ;  /* 0x2000003bff647230 */ /* 0x000fc40000004100 */
[----:B------:R-:W-:Y:S01]  /*0890*/  HADD2.F32 R114, -RZ, R59.H1_H1 ;  /* 0x3000003bff727230 */ /* 0x000fe20000004100 */
[----:B------:R-:W-:Y:S02]  /*08a0*/  IADD3 R119, PT, PT, R119, 0x80, RZ ;  /* 0x0000008077777810 */ /* 0x000fe40007ffe0ff */
[----:B------:R-:W-:Y:S02]  /*08b0*/  IADD3 R117, PT, PT, R117, 0x80, RZ ;  /* 0x0000008075757810 */ /* 0x000fe40007ffe0ff */
[----:B------:R-:W-:Y:S01]  /*08c0*/  IADD3 R118, PT, PT, R118, 0x80, RZ ;  /* 0x0000008076767810 */ /* 0x000fe20007ffe0ff */
[C---:B---3--:R-:W-:Y:S01]  /*08d0*/  FADD.FTZ R3, -R115.reuse, R8 ;  /* 0x0000000873037221 */ /* 0x048fe20000010100 */
[C---:B------:R-:W-:Y:S01]  /*08e0*/  FADD.FTZ R8, -R115.reuse, R9 ;  /* 0x0000000973087221 */ /* 0x040fe20000010100 */
[----:B------:R-:W-:Y:S01]  /*08f0*/  FADD.FTZ R98, -R115, R10 ;  /* 0x0000000a73627221 */ /* 0x000fe20000010100 */
[----:B------:R-:W-:Y:S02]  /*0900*/  HADD2.F32 R10, -RZ, R56.H1_H1 ;  /* 0x30000038ff0a7230 */ /* 0x000fe40000004100 */
[----:B------:R-:W-:Y:S01]  /*0910*/  FMUL.FTZ R3, R3, UR31 ;  /* 0x0000001f03037c20 */ /* 0x000fe20008410000 */
[----:B------:R-:W-:Y:S01]  /*0920*/  FMUL.FTZ R8, R8, UR31 ;  /* 0x0000001f08087c20 */ /* 0x000fe20008410000 */
[----:B----4-:R-:W-:-:S02]  /*0930*/  HADD2.F32 R9, -RZ, R80.H0_H0 ;  /* 0x20000050ff097230 */ /* 0x010fc40000004100 */
[----:B------:R-:W-:Y:S02]  /*0940*/  HADD2.F32 R80, -RZ, R80.H1_H1 ;  /* 0x30000050ff507230 */ /* 0x000fe40000004100 */
[----:B------:R-:W-:Y:S01]  /*0950*/  FADD.FTZ R99, -R115, R11 ;  /* 0x0000000b73637221 */ /* 0x000fe20000010100 */
[----:B------:R-:W-:Y:S02]  /*0960*/  HADD2.F32 R7, -RZ, R81.H0_H0 ;  /* 0x20000051ff077230 */ /* 0x000fe40000004100 */
[-C--:B------:R-:W-:Y:S01]  /*0970*/  FMUL.FTZ R6, R5, R9.reuse ;  /* 0x0000000905067220 */ /* 0x080fe20000410000 */
[----:B------:R-:W-:Y:S01]  /*0980*/  FADD.FTZ R32, R32, R9 ;  /* 0x0000000920207221 */ /* 0x000fe20000010000 */
[----:B------:R-:W-:Y:S01]  /*0990*/  FFMA.FTZ R48, R3, R9, R48 ;  /* 0x0000000903307223 */ /* 0x000fe20000010030 */
[-C--:B------:R-:W-:Y:S01]  /*09a0*/  FMUL.FTZ R5, R10, R80.reuse ;  /* 0x000000500a057220 */ /* 0x080fe20000410000 */
[----:B------:R-:W-:Y:S01]  /*09b0*/  FADD.FTZ R33, R33, R80 ;  /* 0x0000005021217221 */ /* 0x000fe20000010000 */
[----:B------:R-:W-:Y:S01]  /*09c0*/  FFMA.FTZ R49, R8, R80, R49 ;  /* 0x0000005008317223 */ /* 0x000fe20000010031 */
[----:B------:R-:W-:-:S02]  /*09d0*/  HADD2.F32 R9, -RZ, R57.H0_H0 ;  /* 0x20000039ff097230 */ /* 0x000fc40000004100 */
[----:B------:R-:W-:Y:S01]  /*09e0*/  FMUL.FTZ R11, R98, UR31 ;  /* 0x0000001f620b7c20 */ /* 0x000fe20008410000 */
[----:B------:R-:W-:Y:S02]  /*09f0*/  HADD2.F32 R80, -RZ, R57.H1_H1 ;  /* 0x30000039ff507230 */ /* 0x000fe40000004100 */
[----:B------:R-:W-:Y:S02]  /*0a00*/  HADD2.F32 R81, -RZ, R81.H1_H1 ;  /* 0x30000051ff517230 */ /* 0x000fe40000004100 */
[----:B------:R-:W-:Y:S01]  /*0a10*/  FADD.FTZ R84, -R115, R84 ;  /* 0x0000005473547221 */ /* 0x000fe20000010100 */
[-C--:B------:R-:W-:Y:S01]  /*0a20*/  FMUL.FTZ R9, R9, R7.reuse ;  /* 0x0000000709097220 */ /* 0x080fe20000410000 */
[----:B------:R-:W-:Y:S01]  /*0a30*/  FADD.FTZ R34, R34, R7 ;  /* 0x0000000722227221 */ /* 0x000fe20000010000 */
[----:B------:R-:W-:Y:S01]  /*0a40*/  FFMA.FTZ R50, R11, R7, R50 ;  /* 0x000000070b327223 */ /* 0x000fe20000010032 */
[----:B------:R-:W-:Y:S01]  /*0a50*/  FMUL.FTZ R7, R80, R81 ;  /* 0x0000005150077220 */ /* 0x000fe20000410000 */
[----:B------:R-:W-:Y:S01]  /*0a60*/  FMUL.FTZ R10, R99, UR31 ;  /* 0x0000001f630a7c20 */ /* 0x000fe20008410000 */
[----:B------:R-:W-:-:S02]  /*0a70*/  HADD2.F32 R80, -RZ, R82.H0_H0 ;  /* 0x20000052ff507230 */ /* 0x000fc40000004100 */
[----:B------:R-:W-:Y:S01]  /*0a80*/  FADD.FTZ R85, -R115, R85 ;  /* 0x0000005573557221 */ /* 0x000fe20000010100 */
[----:B------:R-:W-:Y:S01]  /*0a90*/  FMUL.FTZ R99, R84, UR31 ;  /* 0x0000001f54637c20 */ /* 0x000fe20008410000 */
[----:B------:R-:W-:Y:S02]  /*0aa0*/  HADD2.F32 R82, -RZ, R82.H1_H1 ;  /* 0x30000052ff527230 */ /* 0x000fe40000004100 */
[----:B------:R-:W-:Y:S01]  /*0ab0*/  FADD.FTZ R35, R35, R81 ;  /* 0x0000005123237221 */ /* 0x000fe20000010000 */
[----:B------:R-:W-:Y:S01]  /*0ac0*/  FFMA.FTZ R51, R10, R81, R51 ;  /* 0x000000510a337223 */ /* 0x000fe20000010033 */
[-C--:B------:R-:W-:Y:S01]  /*0ad0*/  FMUL.FTZ R93, R93, R80.reuse ;  /* 0x000000505d5d7220 */ /* 0x080fe20000410000 */
[----:B------:R-:W-:Y:S01]  /*0ae0*/  FMUL.FTZ R98, R85, UR31 ;  /* 0x0000001f55627c20 */ /* 0x000fe20008410000 */
        /* <DEDUP_REMOVED lines=13> */
[--C-:B------:R-:W-:Y:S02]  /*0bc0*/  HADD2.F32 R85, -RZ, R83.reuse.H0_H0 ;  /* 0x20000053ff557230 */ /* 0x100fe40000004100 */
[----:B------:R-:W-:Y:S01]  /*0bd0*/  FADD.FTZ R86, -R115, R86 ;  /* 0x0000005673567221 */ /* 0x000fe20000010100 */
[----:B------:R-:W-:Y:S02]  /*0be0*/  HADD2.F32 R84, -RZ, R83.H1_H1 ;  /* 0x30000053ff547230 */ /* 0x000fe40000004100 */
[----:B------:R-:W-:Y:S01]  /*0bf0*/  FADD.FTZ R81, R80, R93 ;  /* 0x0000005d50517221 */ /* 0x000fe20000010000 */
[----:B------:R-:W-:Y:S01]  /*0c00*/  FFMA.FTZ R83, R99, R93, R82 ;  /* 0x0000005d63537223 */ /* 0x000fe20000010052 */
[----:B------:R-:W-:Y:S01]  /*0c10*/  FMUL.FTZ R101, R86, UR31 ;  /* 0x0000001f56657c20 */ /* 0x000fe20008410000 */
[-C--:B------:R-:W-:Y:S01]  /*0c20*/  FMUL.FTZ R100, R100, R85.reuse ;  /* 0x0000005564647220 */ /* 0x080fe20000410000 */
        /* <DEDUP_REMOVED lines=10> */
[C---:B------:R-:W-:Y:S01]  /*0cd0*/  FFMA.FTZ R47, R116.reuse, R84, R47 ;  /* 0x00000054742f7223 */ /* 0x040fe2000001002f */
[----:B------:R-:W-:Y:S01]  /*0ce0*/  FADD.FTZ R120, R81, R114 ;  /* 0x0000007251787221 */ /* 0x000fe20000010000 */
[----:B------:R-:W-:-:S07]  /*0cf0*/  FFMA.FTZ R122, R116, R114, R83 ;  /* 0x00000072747a7223 */ /* 0x000fce0000010053 */
.L_x_4998:
[----:B------:R-:W-:Y:S05]  /*0d00*/  BSYNC.RECONVERGENT B1 ;  /* 0x0000000000017941 */ /* 0x000fea0003800200 */
.L_x_4997:
        /* <DEDUP_REMOVED lines=13> */
[----:B------:R-:W1:Y:S01]  /*0de0*/  @P0 LDC.64 R102, c[0x0][0x438] ;  /* 0x00010e00ff660b82 */ /* 0x000e620000000a00 */
[----:B-----5:R-:W-:-:S02]  /*0df0*/  HADD2.F32 R111, -RZ, R52.H0_H0 ;  /* 0x20000034ff6f7230 */ /* 0x020fc40000004100 */
[----:B------:R-:W-:Y:S02]  /*0e00*/  HADD2.F32 R110, -RZ, R52.H1_H1 ;  /* 0x30000034ff6e7230 */ /* 0x000fe40000004100 */
[----:B------:R-:W-:Y:S02]  /*0e10*/  HADD2.F32 R109, -RZ, R54.H1_H1 ;  /* 0x30000036ff6d7230 */ /* 0x000fe40000004100 */
[----:B-1----:R-:W-:-:S05]  /*0e20*/  @P0 IMAD.WIDE.U32 R102, R118, 0x20, R102 ;  /* 0x0000002076660825 */ /* 0x002fca00078e0066 */
[----:B------:R-:W5:Y:S04]  /*0e30*/  @P0 LDG.E.128 R60, desc[UR20][R102.64] ;  /* 0x00000014663c0981 */ /* 0x000f68000c1e1d00 */
[----:B------:R4:W5:Y:S01]  /*0e40*/  @P0 LDG.E.128 R64, desc[UR20][R102.64+0x10] ;  /* 0x0000101466400981 */ /* 0x000962000c1e1d00 */
[C---:B---3--:R-:W-:Y:S01]  /*0e50*/  FADD.FTZ R112, -R115.reuse, R81 ;  /* 0x0000005173707221 */ /* 0x048fe20000010100 */
[C---:B0-----:R-:W-:Y:S01]  /*0e60*/  FADD.FTZ R104, -R115.reuse, R82 ;  /* 0x0000005273687221 */ /* 0x041fe20000010100 */
[C---:B------:R-:W-:Y:S02]  /*0e70*/  FADD.FTZ R113, -R115.reuse, R80 ;  /* 0x0000005073717221 */ /* 0x040fe40000010100 */
[----:B------:R-:W-:Y:S01]  /*0e80*/  FMUL.FTZ R112, R112, UR31 ;  /* 0x0000001f70707c20 */ /* 0x000fe20008410000 */
[----:B------:R-:W-:Y:S01]  /*0e90*/  FADD.FTZ R83, -R115, R83 ;  /* 0x0000005373537221 */ /* 0x000fe20000010100 */
[----:B----4-:R-:W-:-:S02]  /*0ea0*/  HADD2.F32 R102, -RZ, R88.H0_H0 ;  /* 0x20000058ff667230 */ /* 0x010fc40000004100 */
[----:B------:R-:W-:Y:S02]  /*0eb0*/  HADD2.F32 R88, -RZ, R88.H1_H1 ;  /* 0x30000058ff587230 */ /* 0x000fe40000004100 */
[--C-:B------:R-:W-:Y:S02]  /*0ec0*/  HADD2.F32 R105, -RZ, R90.reuse.H0_H0 ;  /* 0x2000005aff697230 */ /* 0x100fe40000004100 */
[----:B------:R-:W-:Y:S02]  /*0ed0*/  HADD2.F32 R82, -RZ, R90.H1_H1 ;  /* 0x3000005aff527230 */ /* 0x000fe40000004100 */
[----:B------:R-:W-:Y:S02]  /*0ee0*/  HADD2.F32 R103, -RZ, R89.H0_H0 ;  /* 0x20000059ff677230 */ /* 0x000fe40000004100 */
[----:B------:R-:W-:Y:S02]  /*0ef0*/  HADD2.F32 R90, -RZ, R53.H0_H0 ;  /* 0x20000035ff5a7230 */ /* 0x000fe40000004100 */
[----:B------:R-:W-:Y:S01]  /*0f00*/  FMUL.FTZ R113, R113, UR31 ;  /* 0x0000001f71717c20 */ /* 0x000fe20008410000 */
[----:B------:R-:W-:-:S02]  /*0f10*/  HADD2.F32 R106, -RZ, R89.H1_H1 ;  /* 0x30000059ff6a7230 */ /* 0x000fc40000004100 */
[----:B------:R-:W-:Y:S01]  /*0f20*/  FMUL.FTZ R111, R111, R102 ;  /* 0x000000666f6f7220 */ /* 0x000fe20000410000 */
[-C--:B------:R-:W-:Y:S01]  /*0f30*/  FMUL.FTZ R110, R110, R88.reuse ;  /* 0x000000586e6e7220 */ /* 0x080fe20000410000 */
[----:B------:R-:W-:Y:S01]  /*0f40*/  FADD.FTZ R25, R25, R88 ;  /* 0x0000005819197221 */ /* 0x000fe20000010000 */
[----:B------:R-:W-:Y:S01]  /*0f50*/  FFMA.FTZ R41, R112, R88, R41 ;  /* 0x0000005870297223 */ /* 0x000fe20000010029 */
[----:B------:R-:W-:Y:S01]  /*0f60*/  FMUL.FTZ R89, R104, UR31 ;  /* 0x0000001f68597c20 */ /* 0x000fe20008410000 */
[C---:B------:R-:W-:Y:S01]  /*0f70*/  FADD.FTZ R84, -R115.reuse, R84 ;  /* 0x0000005473547221 */ /* 0x040fe20000010100 */
[-C--:B------:R-:W-:Y:S01]  /*0f80*/  FMUL.FTZ R88, R90, R103.reuse ;  /* 0x000000675a587220 */ /* 0x080fe20000410000 */
[----:B------:R-:W-:Y:S01]  /*0f90*/  FADD.FTZ R85, -R115, R85 ;  /* 0x0000005573557221 */ /* 0x000fe20000010100 */
[----:B------:R-:W-:Y:S01]  /*0fa0*/  FMUL.FTZ R90, R83, UR31 ;  /* 0x0000001f535a7c20 */ /* 0x000fe20008410000 */
[----:B------:R-:W-:Y:S01]  /*0fb0*/  FADD.FTZ R24, R24, R102 ;  /* 0x0000006618187221 */ /* 0x000fe20000010000 */
[----:B------:R-:W-:Y:S01]  /*0fc0*/  FFMA.FTZ R40, R113, R102, R40 ;  /* 0x0000006671287223 */ /* 0x000fe20000010028 */
[----:B------:R-:W-:Y:S01]  /*0fd0*/  FADD.FTZ R83, R120, R111 ;  /* 0x0000006f78537221 */ /* 0x000fe20000010000 */
[----:B------:R-:W-:Y:S01]  /*0fe0*/  FADD.FTZ R26, R26, R103 ;  /* 0x000000671a1a7221 */ /* 0x000fe20000010000 */
[----:B------:R-:W-:Y:S01]  /*0ff0*/  FFMA.FTZ R42, R89, R103, R42 ;  /* 0x00000067592a7223 */ /* 0x000fe2000001002a */
[----:B------:R-:W-:-:S02]  /*1000*/  HADD2.F32 R102, -RZ, R54.H0_H0 ;  /* 0x20000036ff667230 */ /* 0x000fc40000004100 */
[----:B------:R-:W-:Y:S01]  /*1010*/  FFMA.FTZ R107, R113, R111, R122 ;  /* 0x0000006f716b7223 */ /* 0x000fe2000001007a */
[--C-:B------:R-:W-:Y:S02]  /*1020*/  HADD2.F32 R81, -RZ, R91.reuse.H0_H0 ;  /* 0x2000005bff517230 */ /* 0x100fe40000004100 */
[----:B------:R-:W-:Y:S01]  /*1030*/  FMUL.FTZ R103, R84, UR31 ;  /* 0x0000001f54677c20 */ /* 0x000fe20008410000 */
[----:B------:R-:W-:Y:S02]  /*1040*/  HADD2.F32 R80, -RZ, R91.H1_H1 ;  /* 0x3000005bff507230 */ /* 0x000fe40000004100 */
[----:B------:R-:W-:Y:S01]  /*1050*/  FMUL.FTZ R104, R85, UR31 ;  /* 0x0000001f55687c20 */ /* 0x000fe20008410000 */
[----:B------:R-:W-:Y:S02]  /*1060*/  HADD2.F32 R91, -RZ, R53.H1_H1 ;  /* 0x30000035ff5b7230 */ /* 0x000fe40000004100 */
        /* <DEDUP_REMOVED lines=9> */
[----:B------:R-:W-:Y:S01]  /*1100*/  FADD.FTZ R82, R83, R88 ;  /* 0x0000005853527221 */ /* 0x000fe20000010000 */
[----:B------:R-:W-:Y:S01]  /*1110*/  FFMA.FTZ R83, R89, R88, R84 ;  /* 0x0000005859537223 */ /* 0x000fe20000010054 */
[----:B------:R-:W-:-:S02]  /*1120*/  FADD.FTZ R86, -R115, R86 ;  /* 0x0000005673567221 */ /* 0x000fc40000010100 */
[----:B------:R-:W-:Y:S01]  /*1130*/  FADD.FTZ R85, R82, R91 ;  /* 0x0000005b52557221 */ /* 0x000fe20000010000 */
[C---:B------:R-:W-:Y:S01]  /*1140*/  FFMA.FTZ R82, R90.reuse, R91, R83 ;  /* 0x0000005b5a527223 */ /* 0x040fe20000010053 */
        /* <DEDUP_REMOVED lines=22> */
.L_x_4996:
[----:B------:R-:W0:Y:S01]  /*12b0*/  S2R R0, SR_TID.X ;  /* 0x0000000000007919 */ /* 0x000e220000002100 */
        /* <DEDUP_REMOVED lines=26> */
.L_x_5002:
[----:B-1----:R-:W-:Y:S05]  /*1460*/  BSYNC.RECONVERGENT B1 ;  /* 0x0000000000017941 */ /* 0x002fea0003800200 */
.L_x_5001:
[----:B------:R-:W-:Y:S01]  /*1470*/  HFMA2 R120, -RZ, RZ, 0, 0 ;  /* 0x00000000ff787431 */ /* 0x000fe200000001ff */
[----:B------:R-:W-:Y:S01]  /*1480*/  MOV R122, RZ ;  /* 0x000000ff007a7202 */ /* 0x000fe20000000f00 */
[----:B------:R-:W-:Y:S06]  /*1490*/  @!P2 BRA `(.L_x_4999) ;  /* 0x000000000060a947 */ /* 0x000fec0003800000 */
[----:B0-----:R-:W0:Y:S02]  /*14a0*/  LDC.64 R80, c[0x0][0x3b0] ;  /* 0x0000ec00ff507b82 */ /* 0x001e240000000a00 */
[----:B0-----:R-:W-:-:S05]  /*14b0*/  IMAD.WIDE.U32 R80, R115, 0x8, R80 ;  /* 0x0000000873507825 */ /* 0x001fca00078e0050 */
[----:B------:R1:W5:Y:S01]  /*14c0*/  LDG.E.64 R96, desc[UR20][R80.64] ;  /* 0x0000001450607981 */ /* 0x000362000c1e1b00 */
[----:B------:R-:W-:Y:S05]  /*14d0*/  BRA `(.L_x_4999) ;  /* 0x0000000000507947 */ /* 0x000fea0003800000 */
.L_x_5000:
        /* <DEDUP_REMOVED lines=18> */
[----:B------:R-:W-:Y:S02]  /*1600*/  MOV R120, RZ ;  /* 0x000000ff00787202 */ /* 0x000fe40000000f00 */
[----:B------:R-:W-:-:S07]  /*1610*/  MOV R122, RZ ;  /* 0x000000ff007a7202 */ /* 0x000fce0000000f00 */
.L_x_4999:
[----:B-1----:R-:W-:Y:S05]  /*1620*/  BSYNC.RECONVERGENT B0 ;  /* 0x0000000000007941 */ /* 0x002fea0003800200 */
.L_x_4995:
        /* <DEDUP_REMOVED lines=31> */
.L_x_5004:
[----:B------:R-:W-:Y:S05]  /*1820*/  BSYNC.RECONVERGENT B0 ;  /* 0x0000000000007941 */ /* 0x000fea0003800200 */
.L_x_5003:
        /* <DEDUP_REMOVED lines=51> */
.L_x_5009:
        /* <DEDUP_REMOVED lines=12> */
.L_x_5010:
        /* <DEDUP_REMOVED lines=12> */
.L_x_5011:
        /* <DEDUP_REMOVED lines=12> */
.L_x_5012:
        /* <DEDUP_REMOVED lines=12> */
.L_x_5013:
        /* <DEDUP_REMOVED lines=12> */
.L_x_5014:
        /* <DEDUP_REMOVED lines=12> */
.L_x_5015:
        /* <DEDUP_REMOVED lines=14> */
.L_x_5008:
        /* <DEDUP_REMOVED lines=45> */
.L_x_5017:
        /* <DEDUP_REMOVED lines=12> */
.L_x_5018:
        /* <DEDUP_REMOVED lines=12> */
.L_x_5019:
        /* <DEDUP_REMOVED lines=12> */
.L_x_5020:
        /* <DEDUP_REMOVED lines=12> */
.L_x_5021:
        /* <DEDUP_REMOVED lines=12> */
.L_x_5022:
        /* <DEDUP_REMOVED lines=12> */
.L_x_5023:
[----:B------:R-:W-:Y:S05]  /*2810*/  BRA.U !UP3, `(.L_x_5016) ;  /* 0x0000000d0b1c7547 */ /* 0x000fea000b800000 */
        /* <DEDUP_REMOVED lines=8> */
.L_x_5007:
        /* <DEDUP_REMOVED lines=13> */
[----:B------:R-:W-:-:S04]  /*2970*/  F2FP.F16.F32.PACK_AB R80, RZ, R80 ;  /* 0x00000050ff50723e */ /* 0x000fc800000000ff */
[----:B------:R-:W-:-:S07]  /*2980*/  PRMT R68, R80, 0x7610, R68 ;  /* 0x0000761050447816 */ /* 0x000fce0000000044 */
.L_x_5025:
        /* <DEDUP_REMOVED lines=12> */
.L_x_5026:
        /* <DEDUP_REMOVED lines=12> */
.L_x_5027:
        /* <DEDUP_REMOVED lines=12> */
.L_x_5028:
        /* <DEDUP_REMOVED lines=12> */
.L_x_5029:
        /* <DEDUP_REMOVED lines=12> */
.L_x_5030:
        /* <DEDUP_REMOVED lines=12> */
.L_x_5031:
[----:B------:R-:W-:Y:S05]  /*2e10*/  BRA.U !UP3, `(.L_x_5016) ;  /* 0x000000050b9c7547 */ /* 0x000fea000b800000 */
[----:B------:R-:W-:Y:S02]  /*2e20*/  PLOP3.LUT P0, PT, PT, PT, UP2, 0x80, 0x8 ;  /* 0x000000000008781c */ /* 0x000fe40003f0f028 */
[----:B-----5:R-:W-:-:S11]  /*2e30*/  MOV R80, R15 ;  /* 0x0000000f00507202 */ /* 0x020fd60000000f00 */
        /* <DEDUP_REMOVED lines=11> */
.L_x_5024:
[----:B------:R-:W-:Y:S02]  /*2ef0*/  PLOP3.LUT P0, PT, PT, PT, UP2, 0x80, 0x8 ;  /* 0x000000000008781c */ /* 0x000fe40003f0f028 */
[----:B-----5:R-:W-:Y:S02]  /*2f00*/  MOV R73, R17 ;  /* 0x0000001100497202 */ /* 0x020fe40000000f00 */
[----:B------:R-:W-:Y:S02]  /*2f10*/  MOV R78, R14 ;  /* 0x0000000e004e7202 */ /* 0x000fe40000000f00 */
[----:B------:R-:W-:Y:S02]  /*2f20*/  MOV R75, R19 ;  /* 0x00000013004b7202 */ /* 0x000fe40000000f00 */
[----:B------:R-:W-:Y:S02]  /*2f30*/  MOV R74, R18 ;  /* 0x00000012004a7202 */ /* 0x000fe40000000f00 */
[----:B------:R-:W-:-:S03]  /*2f40*/  MOV R76, R12 ;  /* 0x0000000c004c7202 */ /* 0x000fc60000000f00 */
        /* <DEDUP_REMOVED lines=32> */
[----:B------:R-:W-:-:S04]  /*3150*/  F2FP.F16.F32.PACK_AB R80, RZ, R80 ;  /* 0x00000050ff50723e */ /* 0x000fc800000000ff */
[----:B------:R-:W-:-:S07]  /*3160*/  PRMT R68, R80, 0x7610, R68 ;  /* 0x0000761050447816 */ /* 0x000fce0000000044 */
.L_x_5032:
[----:B------:R-:W-:Y:S05]  /*3170*/  BRA.U !UP3, `(.L_x_5033) ;  /* 0x000000010b187547 */ /* 0x000fea000b800000 */
[----:B------:R-:W-:Y:S01]  /*3180*/  FMUL.FTZ R80, R73, UR23 ;  /* 0x0000001749507c20 */ /* 0x000fe20008410000 */
[----:B------:R-:W-:-:S03]  /*3190*/  LOP3.LUT P0, RZ, R94, 0xff00, RZ, 0xc0, !PT ;  /* 0x0000ff005eff7812 */ /* 0x000fc6000780c0ff */
[----:B------:R-:W-:-:S05]  /*31a0*/  FMUL.FTZ R80, R80, UR22 ;  /* 0x0000001650507c20 */ /* 0x000fca0008410000 */
[----:B------:R-:W-:-:S04]  /*31b0*/  FSEL R80, R80, RZ, P0 ;  /* 0x000000ff50507208 */ /* 0x000fc80000000000 */
[----:B------:R-:W-:-:S04]  /*31c0*/  F2FP.F16.F32.PACK_AB R80, RZ, R80 ;  /* 0x00000050ff50723e */ /* 0x000fc800000000ff */
[----:B------:R-:W-:-:S07]  /*31d0*/  PRMT R68, R68, 0x5410, R80 ;  /* 0x0000541044447816 */ /* 0x000fce0000000050 */
.L_x_5033:
[----:B------:R-:W-:Y:S05]  /*31e0*/  BRA.U !UP3, `(.L_x_5034) ;  /* 0x000000010b187547 */ /* 0x000fea000b800000 */
[----:B------:R-:W-:Y:S01]  /*31f0*/  FMUL.FTZ R80, R74, UR23 ;  /* 0x000000174a507c20 */ /* 0x000fe20008410000 */
[----:B------:R-:W-:-:S03]  /*3200*/  LOP3.LUT P0, RZ, R94, 0xff0000, RZ, 0xc0, !PT ;  /* 0x00ff00005eff7812 */ /* 0x000fc6000780c0ff */
[----:B------:R-:W-:-:S05]  /*3210*/  FMUL.FTZ R80, R80, UR22 ;  /* 0x0000001650507c20 */ /* 0x000fca0008410000 */
[----:B------:R-:W-:-:S04]  /*3220*/  FSEL R80, R80, RZ, P0 ;  /* 0x000000ff50507208 */ /* 0x000fc80000000000 */
[----:B------:R-:W-:-:S04]  /*3230*/  F2FP.F16.F32.PACK_AB R80, RZ, R80 ;  /* 0x00000050ff50723e */ /* 0x000fc800000000ff */
[----:B------:R-:W-:-:S07]  /*3240*/  PRMT R69, R80, 0x7610, R69 ;  /* 0x0000761050457816 */ /* 0x000fce0000000045 */
.L_x_5034:
[----:B------:R-:W-:Y:S05]  /*3250*/  BRA.U !UP3, `(.L_x_5035) ;  /* 0x000000010b187547 */ /* 0x000fea000b800000 */
[----:B------:R-:W-:Y:S01]  /*3260*/  FMUL.FTZ R80, R75, UR23 ;  /* 0x000000174b507c20 */ /* 0x000fe20008410000 */
[----:B------:R-:W-:-:S03]  /*3270*/  LOP3.LUT P0, RZ, R94, 0xff000000, RZ, 0xc0, !PT ;  /* 0xff0000005eff7812 */ /* 0x000fc6000780c0ff */
[----:B------:R-:W-:-:S05]  /*3280*/  FMUL.FTZ R80, R80, UR22 ;  /* 0x0000001650507c20 */ /* 0x000fca0008410000 */
[----:B------:R-:W-:-:S04]  /*3290*/  FSEL R80, R80, RZ, P0 ;  /* 0x000000ff50507208 */ /* 0x000fc80000000000 */
[----:B------:R-:W-:-:S04]  /*32a0*/  F2FP.F16.F32.PACK_AB R80, RZ, R80 ;  /* 0x00000050ff50723e */ /* 0x000fc800000000ff */
[----:B------:R-:W-:-:S07]  /*32b0*/  PRMT R69, R69, 0x5410, R80 ;  /* 0x0000541045457816 */ /* 0x000fce0000000050 */
.L_x_5035:
[----:B------:R-:W-:Y:S05]  /*32c0*/  BRA.U !UP3, `(.L_x_5036) ;  /* 0x000000010b187547 */ /* 0x000fea000b800000 */
[----:B------:R-:W-:Y:S01]  /*32d0*/  FMUL.FTZ R80, R76, UR23 ;  /* 0x000000174c507c20 */ /* 0x000fe20008410000 */
[----:B------:R-:W-:-:S03]  /*32e0*/  LOP3.LUT P0, RZ, R95, 0xff, RZ, 0xc0, !PT ;  /* 0x000000ff5fff7812 */ /* 0x000fc6000780c0ff */
[----:B------:R-:W-:-:S05]  /*32f0*/  FMUL.FTZ R80, R80, UR22 ;  /* 0x0000001650507c20 */ /* 0x000fca0008410000 */
[----:B------:R-:W-:-:S04]  /*3300*/  FSEL R80, R80, RZ, P0 ;  /* 0x000000ff50507208 */ /* 0x000fc80000000000 */
[----:B------:R-:W-:-:S04]  /*3310*/  F2FP.F16.F32.PACK_AB R80, RZ, R80 ;  /* 0x00000050ff50723e */ /* 0x000fc800000000ff */
[----:B------:R-:W-:-:S07]  /*3320*/  PRMT R70, R80, 0x7610, R70 ;  /* 0x0000761050467816 */ /* 0x000fce0000000046 */
.L_x_5036:
[----:B------:R-:W-:Y:S05]  /*3330*/  BRA.U !UP3, `(.L_x_5037) ;  /* 0x000000010b187547 */ /* 0x000fea000b800000 */
[----:B------:R-:W-:Y:S01]  /*3340*/  FMUL.FTZ R80, R77, UR23 ;  /* 0x000000174d507c20 */ /* 0x000fe20008410000 */
[----:B------:R-:W-:-:S03]  /*3350*/  LOP3.LUT P0, RZ, R95, 0xff00, RZ, 0xc0, !PT ;  /* 0x0000ff005fff7812 */ /* 0x000fc6000780c0ff */
[----:B------:R-:W-:-:S05]  /*3360*/  FMUL.FTZ R80, R80, UR22 ;  /* 0x0000001650507c20 */ /* 0x000fca0008410000 */
[----:B------:R-:W-:-:S04]  /*3370*/  FSEL R80, R80, RZ, P0 ;  /* 0x000000ff50507208 */ /* 0x000fc80000000000 */
[----:B------:R-:W-:-:S04]  /*3380*/  F2FP.F16.F32.PACK_AB R80, RZ, R80 ;  /* 0x00000050ff50723e */ /* 0x000fc800000000ff */
[----:B------:R-:W-:-:S07]  /*3390*/  PRMT R70, R70, 0x5410, R80 ;  /* 0x0000541046467816 */ /* 0x000fce0000000050 */
.L_x_5037:
[----:B------:R-:W-:Y:S05]  /*33a0*/  BRA.U !UP3, `(.L_x_5038) ;  /* 0x000000010b187547 */ /* 0x000fea000b800000 */
[----:B------:R-:W-:Y:S01]  /*33b0*/  FMUL.FTZ R80, R78, UR23 ;  /* 0x000000174e507c20 */ /* 0x000fe20008410000 */
[----:B------:R-:W-:-:S03]  /*33c0*/  LOP3.LUT P0, RZ, R95, 0xff0000, RZ, 0xc0, !PT ;  /* 0x00ff00005fff7812 */ /* 0x000fc6000780c0ff */
[----:B------:R-:W-:-:S05]  /*33d0*/  FMUL.FTZ R80, R80, UR22 ;  /* 0x0000001650507c20 */ /* 0x000fca0008410000 */
[----:B------:R-:W-:-:S04]  /*33e0*/  FSEL R80, R80, RZ, P0 ;  /* 0x000000ff50507208 */ /* 0x000fc80000000000 */
[----:B------:R-:W-:-:S04]  /*33f0*/  F2FP.F16.F32.PACK_AB R80, RZ, R80 ;  /* 0x00000050ff50723e */ /* 0x000fc800000000ff */
[----:B------:R-:W-:-:S07]  /*3400*/  PRMT R71, R80, 0x7610, R71 ;  /* 0x0000761050477816 */ /* 0x000fce0000000047 */
.L_x_5038:
[----:B------:R-:W-:Y:S05]  /*3410*/  BRA.U !UP3, `(.L_x_5016) ;  /* 0x000000010b1c7547 */ /* 0x000fea000b800000 */
[----:B------:R-:W-:Y:S01]  /*3420*/  FMUL.FTZ R80, R79, UR23 ;  /* 0x000000174f507c20 */ /* 0x000fe20008410000 */
[----:B------:R-:W-:-:S03]  /*3430*/  ISETP.GE.U32.AND P0, PT, R94, RZ, PT ;  /* 0x000000ff5e00720c */ /* 0x000fc60003f06070 */
[----:B------:R-:W-:Y:S01]  /*3440*/  FMUL.FTZ R80, R80, UR22 ;  /* 0x0000001650507c20 */ /* 0x000fe20008410000 */
[----:B------:R-:W-:-:S04]  /*3450*/  ISETP.GE.U32.AND.EX P0, PT, R95, 0x1000000, PT, P0 ;  /* 0x010000005f00780c */ /* 0x000fc80003f06100 */
[----:B------:R-:W-:-:S04]  /*3460*/  FSEL R80, R80, RZ, P0 ;  /* 0x000000ff50507208 */ /* 0x000fc80000000000 */
[----:B------:R-:W-:-:S04]  /*3470*/  F2FP.F16.F32.PACK_AB R80, RZ, R80 ;  /* 0x00000050ff50723e */ /* 0x000fc800000000ff */
[----:B------:R-:W-:-:S07]  /*3480*/  PRMT R71, R71, 0x5410, R80 ;  /* 0x0000541047477816 */ /* 0x000fce0000000050 */
.L_x_5016:
        /* <DEDUP_REMOVED lines=13> */
.L_x_5006:
[----:B------:R-:W-:Y:S05]  /*3560*/  BSYNC.RECONVERGENT B0 ;  /* 0x0000000000007941 */ /* 0x000fea0003800200 */
.L_x_5005:
        /* <DEDUP_REMOVED lines=17> */
[--C-:B------:R-:W-:Y:S01]  /*3680*/  @P3 FFMA.FTZ R79, R103, UR8, R86.reuse ;  /* 0x00000008674f3c23 */ /* 0x100fe20008010056 */
[----:B------:R-:W-:Y:S01]  /*3690*/  @P3 FADD.FTZ R72, R110, -R75 ;  /* 0x8000004b6e483221 */ /* 0x000fe20000010000 */
[----:B------:R-:W-:Y:S01]  /*36a0*/  MOV R75, R63 ;  /* 0x0000003f004b7202 */ /* 0x000fe20000000f00 */
[----:B------:R-:W-:Y:S01]  /*36b0*/  @P3 FADD.FTZ R81, R106, -R81 ;  /* 0x800000516a513221 */ /* 0x000fe20000010000 */
[--C-:B------:R-:W-:Y:S01]  /*36c0*/  @P3 FFMA.FTZ R82, R108, UR8, R86.reuse ;  /* 0x000000086c523c23 */ /* 0x100fe20008010056 */
[----:B------:R-:W-:Y:S01]  /*36d0*/  @P3 FFMA.FTZ R73, R72, UR31, R61 ;  /* 0x0000001f48493c23 */ /* 0x000fe2000801003d */
[----:B------:R-:W-:Y:S01]  /*36e0*/  @P3 FFMA.FTZ R72, R90, UR8, R86 ;  /* 0x000000085a483c23 */ /* 0x000fe20008010056 */
[----:B------:R-:W-:Y:S01]  /*36f0*/  @P3 FADD.FTZ R77, R88, -R77 ;  /* 0x8000004d584d3221 */ /* 0x000fe20000010000 */
[----:B------:R-:W-:Y:S01]  /*3700*/  @P3 FADD.FTZ R79, R102, -R79 ;  /* 0x8000004f664f3221 */ /* 0x000fe20000010000 */
[----:B------:R-:W-:Y:S01]  /*3710*/  @P3 FFMA.FTZ R78, R81, UR31, R66 ;  /* 0x0000001f514e3c23 */ /* 0x000fe20008010042 */
[----:B------:R-:W-:Y:S01]  /*3720*/  @P3 FADD.FTZ R72, R91, -R72 ;  /* 0x800000485b483221 */ /* 0x000fe20000010000 */
[----:B------:R-:W-:Y:S01]  /*3730*/  @P3 FADD.FTZ R82, R109, -R82 ;  /* 0x800000526d523221 */ /* 0x000fe20000010000 */
[----:B------:R-:W-:Y:S01]  /*3740*/  @P3 FFMA.FTZ R74, R77, UR31, R62 ;  /* 0x0000001f4d4a3c23 */ /* 0x000fe2000801003e */
[----:B------:R-:W-:Y:S01]  /*3750*/  @P3 FFMA.FTZ R76, R79, UR31, R64 ;  /* 0x0000001f4f4c3c23 */ /* 0x000fe20008010040 */
        /* <DEDUP_REMOVED lines=8> */
[----:B------:R-:W-:Y:S01]  /*37e0*/  MOV R72, R60 ;  /* 0x0000003c00487202 */ /* 0x000fe20000000f00 */
[----:B------:R-:W-:Y:S01]  /*37f0*/  @P3 FFMA.FTZ R77, R80, UR31, R65 ;  /* 0x0000001f504d3c23 */ /* 0x000fe20008010041 */
        /* <DEDUP_REMOVED lines=8> */
.L_x_5043:
[----:B------:R-:W-:Y:S05]  /*3880*/  BRA.U !UP3, `(.L_x_5044) ;  /* 0x000000010b187547 */ /* 0x000fea000b800000 */
[----:B------:R-:W-:Y:S01]  /*3890*/  FMUL.FTZ R80, R73, UR23 ;  /* 0x0000001749507c20 */ /* 0x000fe20008410000 */
[----:B------:R-:W-:-:S03]  /*38a0*/  LOP3.LUT P3, RZ, R96, 0xff00, RZ, 0xc0, !PT ;  /* 0x0000ff0060ff7812 */ /* 0x000fc6000786c0ff */
[----:B------:R-:W-:-:S05]  /*38b0*/  FMUL.FTZ R80, R80, UR22 ;  /* 0x0000001650507c20 */ /* 0x000fca0008410000 */
[----:B------:R-:W-:-:S04]  /*38c0*/  FSEL R80, R80, RZ, P3 ;  /* 0x000000ff50507208 */ /* 0x000fc80001800000 */
[----:B------:R-:W-:-:S04]  /*38d0*/  F2FP.F16.F32.PACK_AB R80, RZ, R80 ;  /* 0x00000050ff50723e */ /* 0x000fc800000000ff */
[----:B------:R-:W-:-:S07]  /*38e0*/  PRMT R68, R68, 0x5410, R80 ;  /* 0x0000541044447816 */ /* 0x000fce0000000050 */
.L_x_5044:
[----:B------:R-:W-:Y:S05]  /*38f0*/  BRA.U !UP3, `(.L_x_5045) ;  /* 0x000000010b187547 */ /* 0x000fea000b800000 */
[----:B------:R-:W-:Y:S01]  /*3900*/  FMUL.FTZ R80, R74, UR23 ;  /* 0x000000174a507c20 */ /* 0x000fe20008410000 */
[----:B------:R-:W-:-:S03]  /*3910*/  LOP3.LUT P3, RZ, R96, 0xff0000, RZ, 0xc0, !PT ;  /* 0x00ff000060ff7812 */ /* 0x000fc6000786c0ff */
[----:B------:R-:W-:-:S05]  /*3920*/  FMUL.FTZ R80, R80, UR22 ;  /* 0x0000001650507c20 */ /* 0x000fca0008410000 */
[----:B------:R-:W-:-:S04]  /*3930*/  FSEL R80, R80, RZ, P3 ;  /* 0x000000ff50507208 */ /* 0x000fc80001800000 */
[----:B------:R-:W-:-:S04]  /*3940*/  F2FP.F16.F32.PACK_AB R80, RZ, R80 ;  /* 0x00000050ff50723e */ /* 0x000fc800000000ff */
[----:B------:R-:W-:-:S07]  /*3950*/  PRMT R69, R80, 0x7610, R69 ;  /* 0x0000761050457816 */ /* 0x000fce0000000045 */
.L_x_5045:
[----:B------:R-:W-:Y:S05]  /*3960*/  BRA.U !UP3, `(.L_x_5046) ;  /* 0x000000010b187547 */ /* 0x000fea000b800000 */
[----:B------:R-:W-:Y:S01]  /*3970*/  FMUL.FTZ R80, R75, UR23 ;  /* 0x000000174b507c20 */ /* 0x000fe20008410000 */
[----:B------:R-:W-:-:S03]  /*3980*/  LOP3.LUT P3, RZ, R96, 0xff000000, RZ, 0xc0, !PT ;  /* 0xff00000060ff7812 */ /* 0x000fc6000786c0ff */
[----:B------:R-:W-:-:S05]  /*3990*/  FMUL.FTZ R80, R80, UR22 ;  /* 0x0000001650507c20 */ /* 0x000fca0008410000 */
[----:B------:R-:W-:-:S04]  /*39a0*/  FSEL R80, R80, RZ, P3 ;  /* 0x000000ff50507208 */ /* 0x000fc80001800000 */
[----:B------:R-:W-:-:S04]  /*39b0*/  F2FP.F16.F32.PACK_AB R80, RZ, R80 ;  /* 0x00000050ff50723e */ /* 0x000fc800000000ff */
[----:B------:R-:W-:-:S07]  /*39c0*/  PRMT R69, R69, 0x5410, R80 ;  /* 0x0000541045457816 */ /* 0x000fce0000000050 */
.L_x_5046:
[----:B------:R-:W-:Y:S05]  /*39d0*/  BRA.U !UP3, `(.L_x_5047) ;  /* 0x000000010b187547 */ /* 0x000fea000b800000 */
[----:B------:R-:W-:Y:S01]  /*39e0*/  FMUL.FTZ R80, R76, UR23 ;  /* 0x000000174c507c20 */ /* 0x000fe20008410000 */
[----:B------:R-:W-:-:S03]  /*39f0*/  LOP3.LUT P3, RZ, R97, 0xff, RZ, 0xc0, !PT ;  /* 0x000000ff61ff7812 */ /* 0x000fc6000786c0ff */
[----:B------:R-:W-:-:S05]  /*3a00*/  FMUL.FTZ R80, R80, UR22 ;  /* 0x0000001650507c20 */ /* 0x000fca0008410000 */
[----:B------:R-:W-:-:S04]  /*3a10*/  FSEL R80, R80, RZ, P3 ;  /* 0x000000ff50507208 */ /* 0x000fc80001800000 */
[----:B------:R-:W-:-:S04]  /*3a20*/  F2FP.F16.F32.PACK_AB R80, RZ, R80 ;  /* 0x00000050ff50723e */ /* 0x000fc800000000ff */
[----:B------:R-:W-:-:S07]  /*3a30*/  PRMT R70, R80, 0x7610, R70 ;  /* 0x0000761050467816 */ /* 0x000fce0000000046 */
.L_x_5047:
[----:B------:R-:W-:Y:S05]  /*3a40*/  BRA.U !UP3, `(.L_x_5048) ;  /* 0x000000010b187547 */ /* 0x000fea000b800000 */
[----:B------:R-:W-:Y:S01]  /*3a50*/  FMUL.FTZ R80, R77, UR23 ;  /* 0x000000174d507c20 */ /* 0x000fe20008410000 */
[----:B------:R-:W-:-:S03]  /*3a60*/  LOP3.LUT P3, RZ, R97, 0xff00, RZ, 0xc0, !PT ;  /* 0x0000ff0061ff7812 */ /* 0x000fc6000786c0ff */
[----:B------:R-:W-:-:S05]  /*3a70*/  FMUL.FTZ R80, R80, UR22 ;  /* 0x0000001650507c20 */ /* 0x000fca0008410000 */
[----:B------:R-:W-:-:S04]  /*3a80*/  FSEL R80, R80, RZ, P3 ;  /* 0x000000ff50507208 */ /* 0x000fc80001800000 */
[----:B------:R-:W-:-:S04]  /*3a90*/  F2FP.F16.F32.PACK_AB R80, RZ, R80 ;  /* 0x00000050ff50723e */ /* 0x000fc800000000ff */
[----:B------:R-:W-:-:S07]  /*3aa0*/  PRMT R70, R70, 0x5410, R80 ;  /* 0x0000541046467816 */ /* 0x000fce0000000050 */
.L_x_5048:
[----:B------:R-:W-:Y:S05]  /*3ab0*/  BRA.U !UP3, `(.L_x_5049) ;  /* 0x000000010b187547 */ /* 0x000fea000b800000 */
[----:B------:R-:W-:Y:S01]  /*3ac0*/  FMUL.FTZ R80, R78, UR23 ;  /* 0x000000174e507c20 */ /* 0x000fe20008410000 */
[----:B------:R-:W-:-:S03]  /*3ad0*/  LOP3.LUT P3, RZ, R97, 0xff0000, RZ, 0xc0, !PT ;  /* 0x00ff000061ff7812 */ /* 0x000fc6000786c0ff */
[----:B------:R-:W-:-:S05]  /*3ae0*/  FMUL.FTZ R80, R80, UR22 ;  /* 0x0000001650507c20 */ /* 0x000fca0008410000 */
[----:B------:R-:W-:-:S04]  /*3af0*/  FSEL R80, R80, RZ, P3 ;  /* 0x000000ff50507208 */ /* 0x000fc80001800000 */
[----:B------:R-:W-:-:S04]  /*3b00*/  F2FP.F16.F32.PACK_AB R80, RZ, R80 ;  /* 0x00000050ff50723e */ /* 0x000fc800000000ff */
[----:B------:R-:W-:-:S07]  /*3b10*/  PRMT R71, R80, 0x7610, R71 ;  /* 0x0000761050477816 */ /* 0x000fce0000000047 */
.L_x_5049:
[----:B------:R-:W-:Y:S05]  /*3b20*/  BRA.U !UP3, `(.L_x_5050) ;  /* 0x000000150b347547 */ /* 0x000fea000b800000 */
        /* <DEDUP_REMOVED lines=8> */
.L_x_5042:
[----:B------:R-:W-:Y:S05]  /*3bb0*/  BRA.U !UP3, `(.L_x_5051) ;  /* 0x000000010b2c7547 */ /* 0x000fea000b800000 */
[----:B------:R-:W-:Y:S02]  /*3bc0*/  PLOP3.LUT P3, PT, PT, PT, UP2, 0x80, 0x8 ;  /* 0x000000000008781c */ /* 0x000fe40003f6f028 */
[----:B0----5:R-:W-:-:S11]  /*3bd0*/  MOV R80, R60 ;  /* 0x0000003c00507202 */ /* 0x021fd60000000f00 */
        /* <DEDUP_REMOVED lines=9> */
.L_x_5051:
        /* <DEDUP_REMOVED lines=12> */
.L_x_5052:
        /* <DEDUP_REMOVED lines=12> */
.L_x_5053:
        /* <DEDUP_REMOVED lines=12> */
.L_x_5054:
        /* <DEDUP_REMOVED lines=12> */
.L_x_5055:
        /* <DEDUP_REMOVED lines=12> */
.L_x_5056:
        /* <DEDUP_REMOVED lines=12> */
.L_x_5057:
[----:B------:R-:W-:Y:S05]  /*40f0*/  BRA.U !UP3, `(.L_x_5050) ;  /* 0x0000000d0bc07547 */ /* 0x000fea000b800000 */
[----:B------:R-:W-:Y:S02]  /*4100*/  PLOP3.LUT P3, PT, PT, PT, UP2, 0x80, 0x8 ;  /* 0x000000000008781c */ /* 0x000fe40003f6f028 */
[----:B0----5:R-:W-:-:S11]  /*4110*/  MOV R80, R67 ;  /* 0x0000004300507202 */ /* 0x021fd60000000f00 */
        /* <DEDUP_REMOVED lines=11> */
.L_x_5041:
        /* <DEDUP_REMOVED lines=24> */
.L_x_5059:
        /* <DEDUP_REMOVED lines=12> */
.L_x_5060:
        /* <DEDUP_REMOVED lines=12> */
.L_x_5061:
        /* <DEDUP_REMOVED lines=12> */
.L_x_5062:
        /* <DEDUP_REMOVED lines=12> */
.L_x_5063:
        /* <DEDUP_REMOVED lines=12> */
.L_x_5064:
        /* <DEDUP_REMOVED lines=12> */
.L_x_5065:
        /* <DEDUP_REMOVED lines=34> */
.L_x_5058:
        /* <DEDUP_REMOVED lines=12> */
.L_x_5066:
        /* <DEDUP_REMOVED lines=12> */
.L_x_5067:
        /* <DEDUP_REMOVED lines=12> */
.L_x_5068:
        /* <DEDUP_REMOVED lines=12> */
.L_x_5069:
        /* <DEDUP_REMOVED lines=12> */
.L_x_5070:
        /* <DEDUP_REMOVED lines=12> */
.L_x_5071:
        /* <DEDUP_REMOVED lines=12> */
.L_x_5072:
        /* <DEDUP_REMOVED lines=13> */
.L_x_5050:
[----:B0-----:R-:W0:Y:S01]  /*5000*/  @P0 LDC.64 R82, c[0x0][0x478] ;  /* 0x00011e00ff520b82 */ /* 0x001e220000000a00 */
        /* <DEDUP_REMOVED lines=8> */
.L_x_5040:
[----:B------:R-:W-:Y:S05]  /*5090*/  BSYNC.RECONVERGENT B0 ;  /* 0x0000000000007941 */ /* 0x000fea0003800200 */
.L_x_5039:
[----:B------:R-:W-:Y:S02]  /*50a0*/  UIADD3 UR28, UPT, UPT, UR28, UR26, URZ ;  /* 0x0000001a1c1c7290 */ /* 0x000fe4000fffe0ff */
[----:B------:R-:W-:Y:S02]  /*50b0*/  UPLOP3.LUT UP1, UPT, UPT, UPT, UP1, 0x40, 0x4 ;  /* 0x000000000004789c */ /* 0x000fe40003f2e810 */
[----:B------:R-:W-:-:S09]  /*50c0*/  UISETP.GE.AND UP0, UPT, UR28, UR27, UPT ;  /* 0x0000001b1c00728c */ /* 0x000fd2000bf06270 */
[----:B------:R-:W-:Y:S05]  /*50d0*/  BRA.U !UP0, `(.L_x_5073) ;  /* 0xffffffb108cc7547 */ /* 0x000fea000b83ffff */
.L_x_4994:
        /* <DEDUP_REMOVED lines=23> */
.L_x_5074:
        /* <DEDUP_REMOVED lines=11> */
.L_x_8097:


//--------------------- .text._ZN10layer_norm22ln_bwd_finalize_kernelINS_22Kernel_traits_finalizeILj2048E6__halfS2_fS2_fjLb0ELj1024ELj4ENS_18Kernel_traits_baseILj2048ES2_S2_fS2_fjLj1024EEEEELb0ELb1EEEvNS_9BwdParamsE --------------------------
	.section	.text._ZN10layer_norm22ln_bwd_finalize_kernelINS_22Kernel_traits_finalizeILj2048E6__halfS2_fS2_fjLb0ELj1024ELj4ENS_18Kernel_traits_baseILj2048ES2_S2_fS2_fjLj1024EEEEELb0ELb1EEEvNS_9BwdParamsE,"ax",@progbits
	.align	128
        .global         _ZN10layer_norm22ln_bwd_finalize_kernelINS_22Kernel_traits_finalizeILj2048E6__halfS2_fS2_fjLb0ELj1024ELj4ENS_18Kernel_traits_baseILj2048ES2_S2_fS2_fjLj1024EEEEELb0ELb1EEEvNS_9BwdParamsE
        .type           _ZN10layer_norm22ln_bwd_finalize_kernelINS_22Kernel_traits_finalizeILj2048E6__halfS2_fS2_fjLb0ELj1024ELj4ENS_18Kernel_traits_baseILj2048ES2_S2_fS2_fjLj1024EEEEELb0ELb1EEEvNS_9BwdParamsE,@function
        .size           _ZN10layer_norm22ln_bwd_finalize_kernelINS_22Kernel_traits_finalizeILj2048E6__halfS2_fS2_fjLb0ELj1024ELj4ENS_18Kernel_traits_baseILj2048ES2_S2_fS2_fjLj1024EEEEELb0ELb1EEEvNS_9BwdParamsE,(.L_x_8098 - _ZN10layer_norm22ln_bwd_finalize_kernelINS_22Kernel_traits_finalizeILj2048E6__halfS2_fS2_fjLb0ELj1024ELj4ENS_18Kernel_traits_baseILj2048ES2_S2_fS2_fjLj1024EEEEELb0ELb1EEEvNS_9BwdParamsE)
        .other          _ZN10layer_norm22ln_bwd_finalize_kernelINS_22Kernel_traits_finalizeILj2048E6__halfS2_fS2_fjLb0ELj1024ELj4ENS_18Kernel_traits_baseILj2048ES2_S2_fS2_fjLj1024EEEEELb0ELb1EEEvNS_9BwdParamsE,@"STO_CUDA_ENTRY STV_DEFAULT"
_ZN10layer_norm22ln_bwd_finalize_kernelINS_22Kernel_traits_finalizeILj2048E6__halfS2_fS2_fjLb0ELj1024ELj4ENS_18Kernel_traits_baseILj2048ES2_S2_fS2_fjLj1024EEEEELb0ELb1EEEvNS_9BwdParamsE:
.text._ZN10layer_norm22ln_bwd_finalize_kernelINS_22Kernel_traits_finalizeILj2048E6__halfS2_fS2_fjLb0ELj1024ELj4ENS_18Kernel_traits_baseILj2048ES2_S2_fS2_fjLj1024EEEEELb0ELb1EEEvNS_9BwdParamsE:
        /* <DEDUP_REMOVED lines=77> */
.L_x_5079:
        /* <DEDUP_REMOVED lines=118> */
.L_x_5078:
[----:B------:R-:W-:Y:S05]  /*0c30*/  BSYNC.RECONVERGENT B1 ;  /* 0x0000000000017941 */ /* 0x000fea0003800200 */
.L_x_5077:
        /* <DEDUP_REMOVED lines=69> */
.L_x_5081:
[----:B------:R-:W-:Y:S05]  /*1090*/  BSYNC.RECONVERGENT B1 ;  /* 0x0000000000017941 */ /* 0x000fea0003800200 */
.L_x_5080:
        /* <DEDUP_REMOVED lines=38> */
.L_x_5083:
[----:B------:R-:W-:Y:S05]  /*1300*/  BSYNC.RECONVERGENT B1 ;  /* 0x0000000000017941 */ /* 0x000fea0003800200 */
.L_x_5082:
[----:B------:R-:W-:Y:S05]  /*1310*/  @!P1 BRA `(.L_x_5076) ;  /* 0x0000000000409947 */ /* 0x000fea0003800000 */
[----:B------:R-:W0:Y:S01]  /*1320*/  LDC R12, c[0x0][0x388] ;  /* 0x0000e200ff0c7b82 */ /* 0x000e220000000800 */
[----:B------:R-:W-:-:S07]  /*1330*/  IADD3 R0, PT, PT, -R0, RZ, RZ ;  /* 0x000000ff00007210 */ /* 0x000fce0007ffe1ff */
[----:B------:R-:W1:Y:S08]  /*1340*/  LDC.64 R8, c[0x0][0x440] ;  /* 0x00011000ff087b82 */ /* 0x000e700000000a00 */
[----:B------:R-:W2:Y:S01]  /*1350*/  LDC.64 R10, c[0x0][0x448] ;  /* 0x00011200ff0a7b82 */ /* 0x000ea20000000a00 */
[----:B0-----:R-:W-:-:S05]  /*1360*/  IMAD R2, R2, R12, R5 ;  /* 0x0000000c02027224 */ /* 0x001fca00078e0205 */
[----:B------:R-:W-:-:S07]  /*1370*/  IADD3 R13, PT, PT, R57, R2, RZ ;  /* 0x00000002390d7210 */ /* 0x000fce0007ffe0ff */
.L_x_5084:
        /* <DEDUP_REMOVED lines=10> */
.L_x_5076:
[----:B------:R-:W-:Y:S05]  /*1420*/  BSYNC.RECONVERGENT B0 ;  /* 0x0000000000007941 */ /* 0x000fea0003800200 */
.L_x_5075:
        /* <DEDUP_REMOVED lines=59> */
.L_x_5085:
        /* <DEDUP_REMOVED lines=10> */
.L_x_8098:


//--------------------- .text._ZN10layer_norm13ln_bwd_kernelINS_13Kernel_traitsI6__halfS2_fS2_fjLj2048ELj1ELj1ELj4ELj16ENS_18Kernel_traits_baseILj2048ES2_S2_fS2_fjLj128EEEEELb1ELb0ELb1ELb1EEEvNS_9BwdParamsE --------------------------
	.section	.text._ZN10layer_norm13ln_bwd_kernelINS_13Kernel_traitsI6__halfS2_fS2_fjLj2048ELj1ELj1ELj4ELj16ENS_18Kernel_traits_baseILj2048ES2_S2_fS2_fjLj128EEEEELb1ELb0ELb1ELb1EEEvNS_9BwdParamsE,"ax",@progbits
	.align	128
        .global         _ZN10layer_norm13ln_bwd_kernelINS_13Kernel_traitsI6__halfS2_fS2_fjLj2048ELj1ELj1ELj4ELj16ENS_18Kernel_traits_baseILj2048ES2_S2_fS2_fjLj128EEEEELb1ELb0ELb1ELb1EEEvNS_9BwdParamsE
        .type           _ZN10layer_norm13ln_bwd_kernelINS_13Kernel_traitsI6__halfS2_fS2_fjLj2048ELj1ELj1ELj4ELj16ENS_18Kernel_traits_baseILj2048ES2_S2_fS2_fjLj128EEEEELb1ELb0ELb1ELb1EEEvNS_9BwdParamsE,@function
        .size           _ZN10layer_norm13ln_bwd_kernelINS_13Kernel_traitsI6__halfS2_fS2_fjLj2048ELj1ELj1ELj4ELj16ENS_18Kernel_traits_baseILj2048ES2_S2_fS2_fjLj128EEEEELb1ELb0ELb1ELb1EEEvNS_9BwdParamsE,(.L_x_8099 - _ZN10layer_norm13ln_bwd_kernelINS_13Kernel_traitsI6__halfS2_fS2_fjLj2048ELj1ELj1ELj4ELj16ENS_18Kernel_traits_baseILj2048ES2_S2_fS2_fjLj128EEEEELb1ELb0ELb1ELb1EEEvNS_9BwdParamsE)
        .other          _ZN10layer_norm13ln_bwd_kernelINS_13Kernel_traitsI6__halfS2_fS2_fjLj2048ELj1ELj1ELj4ELj16ENS_18Kernel_traits_baseILj2048ES2_S2_fS2_fjLj128EEEEELb1ELb0ELb1ELb1EEEvNS_9BwdParamsE,@"STO_CUDA_ENTRY STV_DEFAULT"
_ZN10layer_norm13ln_bwd_kernelINS_13Kernel_traitsI6__halfS2_fS2_fjLj2048ELj1ELj1ELj4ELj16ENS_18Kernel_traits_baseILj2048ES2_S2_fS2_fjLj128EEEEELb1ELb0ELb1ELb1EEEvNS_9BwdParamsE:
.text._ZN10layer_norm13ln_bwd_kernelINS_13Kernel_traitsI6__halfS2_fS2_fjLj2048ELj1ELj1ELj4ELj16ENS_18Kernel_traits_baseILj2048ES2_S2_fS2_fjLj128EEEEELb1ELb0ELb1ELb1EEEvNS_9BwdParamsE:
        /* <DEDUP_REMOVED lines=36> */
.L_x_5156:
[----:B------:R-:W1:Y:S08]  /*0240*/  LDC.64 R4, c[0x0][0x3f8] ;  /* 0x0000fe00ff047b82 */ /* 0x000e700000000a00 */
[----:B------:R-:W2:Y:S08]  /*0250*/  LDC.64 R84, c[0x0][0x3c8] ;  /* 0x0000f200ff547b82 */ /* 0x000eb00000000a00 */
[----:B------:R-:W3:Y:S01]  /*0260*/  LDC.64 R82, c[0x0][0x3f0] ;  /* 0x0000fc00ff527b82 */ /* 0x000ee20000000a00 */
[----:B-1----:R-:W-:-:S07]  /*0270*/  IMAD.WIDE R86, R0, 0x4, R4 ;  /* 0x0000000400567825 */ /* 0x002fce00078e0204 */
[----:B------:R-:W1:Y:S01]  /*0280*/  LDC.64 R80, c[0x0][0x3c0] ;  /* 0x0000f000ff507b82 */ /* 0x000e620000000a00 */
[----:B------:R-:W4:Y:S01]  /*0290*/  LDG.E R2, desc[UR12][R86.64] ;  /* 0x0000000c56027981 */ /* 0x000f22000c1e1900 */
[----:B--2---:R-:W-:-:S05]  /*02a0*/  IMAD.WIDE R84, R0, 0x4, R84 ;  /* 0x0000000400547825 */ /* 0x004fca00078e0254 */
[----:B-----5:R2:W5:Y:S01]  /*02b0*/  LDG.E R4, desc[UR12][R84.64] ;  /* 0x0000000c54047981 */ /* 0x020562000c1e1900 */
[----:B---3--:R-:W-:-:S05]  /*02c0*/  IMAD.WIDE R82, R0, 0x4, R82 ;  /* 0x0000000400527825 */ /* 0x008fca00078e0252 */
[----:B------:R2:W5:Y:S01]  /*02d0*/  LDG.E R5, desc[UR12][R82.64] ;  /* 0x0000000c52057981 */ /* 0x000562000c1e1900 */
[----:B----4-:R-:W-:-:S13]  /*02e0*/  ISETP.GE.AND P2, PT, R2, 0x1, PT ;  /* 0x000000010200780c */ /* 0x010fda0003f46270 */
[----:B-12---:R-:W-:Y:S05]  /*02f0*/  @!P2 BRA `(.L_x_5087) ;  /* 0x0000000c0018a947 */ /* 0x006fea0003800000 */
[----:B------:R-:W1:Y:S01]  /*0300*/  LDC R7, c[0x0][0x388] ;  /* 0x0000e200ff077b82 */ /* 0x000e620000000800 */
[----:B0-----:R-:W0:Y:S01]  /*0310*/  S2R R100, SR_TID.X ;  /* 0x0000000000647919 */ /* 0x001e220000002100 */
[----:B------:R-:W-:Y:S01]  /*0320*/  IADD3 R6, PT, PT, R2, -0x1, RZ ;  /* 0xffffffff02067810 */ /* 0x000fe20007ffe0ff */
[----:B------:R-:W-:-:S05]  /*0330*/  IMAD.WIDE R78, R0, 0x4, R80 ;  /* 0x00000004004e7825 */ /* 0x000fca00078e0250 */
[----:B------:R-:W2:Y:S08]  /*0340*/  LDC.64 R76, c[0x0][0x428] ;  /* 0x00010a00ff4c7b82 */ /* 0x000eb00000000a00 */
[----:B------:R-:W3:Y:S01]  /*0350*/  LDC.64 R110, c[0x0][0x3a8] ;  /* 0x0000ea00ff6e7b82 */ /* 0x000ee20000000a00 */
[-C--:B-1----:R-:W-:Y:S02]  /*0360*/  IMAD R82, R6, R7.reuse, RZ ;  /* 0x0000000706527224 */ /* 0x082fe400078e02ff */
[----:B------:R-:W-:-:S03]  /*0370*/  IMAD R3, R0, R7, RZ ;  /* 0x0000000700037224 */ /* 0x000fc600078e02ff */
[----:B------:R-:W-:Y:S02]  /*0380*/  SHF.R.S32.HI R83, RZ, 0x1f, R82 ;  /* 0x0000001fff537819 */ /* 0x000fe40000011452 */
[----:B------:R-:W-:Y:S02]  /*0390*/  SHF.R.S32.HI R6, RZ, 0x1f, R3 ;  /* 0x0000001fff067819 */ /* 0x000fe40000011403 */
[----:B------:R-:W-:Y:S02]  /*03a0*/  LEA.HI R83, R83, R82, RZ, 0x3 ;  /* 0x0000005253537211 */ /* 0x000fe400078f18ff */
[----:B------:R-:W-:Y:S02]  /*03b0*/  LEA.HI R101, R6, R3, RZ, 0x3 ;  /* 0x0000000306657211 */ /* 0x000fe400078f18ff */
[-C--:B0-----:R-:W-:Y:S01]  /*03c0*/  LEA.HI.SX32 R93, R83, R100.reuse, 0x1d ;  /* 0x00000064535d7211 */ /* 0x081fe200078feaff */
[----:B------:R-:W4:Y:S01]  /*03d0*/  LDG.E R3, desc[UR12][R78.64] ;  /* 0x0000000c4e037981 */ /* 0x000f22000c1e1900 */
[----:B------:R-:W-:-:S03]  /*03e0*/  LEA.HI.SX32 R101, R101, R100, 0x1d ;  /* 0x0000006465657211 */ /* 0x000fc600078feaff */
[C---:B--2---:R-:W-:Y:S01]  /*03f0*/  IMAD.WIDE.U32 R80, R93.reuse, 0x10, R76 ;  /* 0x000000105d507825 */ /* 0x044fe200078e004c */
[----:B------:R-:W-:Y:S02]  /*0400*/  IADD3 R93, PT, PT, R93, 0x80, RZ ;  /* 0x000000805d5d7810 */ /* 0x000fe40007ffe0ff */
[C---:B------:R-:W-:Y:S01]  /*0410*/  IADD3 R109, PT, PT, R101.reuse, 0x80, RZ ;  /* 0x00000080656d7810 */ /* 0x040fe20007ffe0ff */
[----:B---3--:R-:W-:Y:S02]  /*0420*/  IMAD.WIDE.U32 R102, R101, 0x20, R110 ;  /* 0x0000002065667825 */ /* 0x008fe400078e006e */
[----:B------:R-:W2:Y:S02]  /*0430*/  LDG.E.128 R80, desc[UR12][R80.64] ;  /* 0x0000000c50507981 */ /* 0x000ea4000c1e1d00 */
[----:B------:R-:W-:Y:S02]  /*0440*/  IMAD.WIDE.U32 R92, R93, 0x10, R76 ;  /* 0x000000105d5c7825 */ /* 0x000fe400078e004c */
[----:B------:R-:W3:Y:S02]  /*0450*/  LDG.E.128 R96, desc[UR12][R102.64] ;  /* 0x0000000c66607981 */ /* 0x000ee4000c1e1d00 */
[----:B------:R-:W-:-:S02]  /*0460*/  IMAD.WIDE.U32 R110, R109, 0x20, R110 ;  /* 0x000000206d6e7825 */ /* 0x000fc400078e006e */
[----:B------:R-:W3:Y:S04]  /*0470*/  LDG.E.128 R92, desc[UR12][R92.64] ;  /* 0x0000000c5c5c7981 */ /* 0x000ee8000c1e1d00 */
[----:B------:R-:W3:Y:S04]  /*0480*/  LDG.E.128 R76, desc[UR12][R110.64+0x10] ;  /* 0x0000100c6e4c7981 */ /* 0x000ee8000c1e1d00 */
[----:B------:R-:W3:Y:S04]  /*0490*/  LDG.E.128 R88, desc[UR12][R110.64] ;  /* 0x0000000c6e587981 */ /* 0x000ee8000c1e1d00 */
[----:B------:R0:W3:Y:S01]  /*04a0*/  LDG.E.128 R84, desc[UR12][R102.64+0x10] ;  /* 0x0000100c66547981 */ /* 0x0000e2000c1e1d00 */
[----:B------:R-:W-:-:S02]  /*04b0*/  MOV R6, UR7 ;  /* 0x0000000700067c02 */ /* 0x000fc40008000f00 */
[----:B------:R-:W-:Y:S02]  /*04c0*/  ISETP.NE.U32.AND P0, PT, RZ, UR6, PT ;  /* 0x00000006ff007c0c */ /* 0x000fe4000bf05070 */
[C---:B-----5:R-:W-:Y:S02]  /*04d0*/  ISETP.GE.AND P1, PT, R5.reuse, 0x1, PT ;  /* 0x000000010500780c */ /* 0x060fe40003f26270 */
[----:B------:R-:W-:Y:S01]  /*04e0*/  ISETP.NE.AND.EX P0, PT, R6, RZ, PT, P0 ;  /* 0x000000ff0600720c */ /* 0x000fe20003f05300 */
[----:B0-----:R-:W0:Y:S10]  /*04f0*/  LDC.64 R102, c[0x0][0x3b0] ;  /* 0x0000ec00ff667b82 */ /* 0x001e340000000a00 */
[----:B------:R-:W-:-:S02]  /*0500*/  @P1 IADD3 R108, PT, PT, R5, -0x1, RZ ;  /* 0xffffffff056c1810 */ /* 0x000fc40007ffe0ff */
[----:B------:R-:W1:Y:S03]  /*0510*/  @P0 LDC.64 R106, c[0x0][0x438] ;  /* 0x00010e00ff6a0b82 */ /* 0x000e660000000a00 */
[----:B------:R-:W-:-:S05]  /*0520*/  @P1 IMAD R108, R108, R7, RZ ;  /* 0x000000076c6c1224 */ /* 0x000fca00078e02ff */
[----:B------:R-:W0:Y:S01]  /*0530*/  @P0 LDC.64 R104, c[0x0][0x438] ;  /* 0x00010e00ff680b82 */ /* 0x000e220000000a00 */
[----:B------:R-:W-:-:S04]  /*0540*/  @P1 SHF.R.S32.HI R7, RZ, 0x1f, R108 ;  /* 0x0000001fff071819 */ /* 0x000fc8000001146c */
[----:B------:R-:W-:Y:S02]  /*0550*/  @P1 LEA.HI R111, R7, R108, RZ, 0x3 ;  /* 0x0000006c076f1211 */ /* 0x000fe400078f18ff */
[----:B------:R-:W-:Y:S02]  /*0560*/  MOV R7, RZ ;  /* 0x000000ff00077202 */ /* 0x000fe40000000f00 */
[----:B------:R-:W-:-:S04]  /*0570*/  @P1 LEA.HI.SX32 R7, R111, R100, 0x1d ;  /* 0x000000646f071211 */ /* 0x000fc800078feaff */
[----:B------:R-:W-:Y:S01]  /*0580*/  IADD3 R111, PT, PT, R7, 0x80, RZ ;  /* 0x00000080076f7810 */ /* 0x000fe20007ffe0ff */
[----:B-1----:R-:W-:-:S04]  /*0590*/  @P0 IMAD.WIDE.U32 R100, R101, 0x20, R106 ;  /* 0x0000002065640825 */ /* 0x002fc800078e006a */
[----:B0-----:R-:W-:Y:S01]  /*05a0*/  IMAD.WIDE.U32 R106, R111, 0x8, R102 ;  /* 0x000000086f6a7825 */ /* 0x001fe200078e0066 */
[----:B------:R-:W5:Y:S03]  /*05b0*/  @P0 LDG.E.128 R20, desc[UR12][R100.64] ;  /* 0x0000000c64140981 */ /* 0x000f66000c1e1d00 */
[----:B------:R-:W-:Y:S01]  /*05c0*/  @P0 IMAD.WIDE.U32 R108, R109, 0x20, R104 ;  /* 0x000000206d6c0825 */ /* 0x000fe200078e0068 */
[----:B------:R2:W5:Y:S03]  /*05d0*/  @P0 LDG.E.128 R16, desc[UR12][R100.64+0x10] ;  /* 0x0000100c64100981 */ /* 0x000566000c1e1d00 */
[----:B------:R-:W-:Y:S01]  /*05e0*/  IMAD.WIDE.U32 R104, R7, 0x8, R102 ;  /* 0x0000000807687825 */ /* 0x000fe200078e0066 */
[----:B------:R-:W5:Y:S04]  /*05f0*/  LDG.E.64 R106, desc[UR12][R106.64] ;  /* 0x0000000c6a6a7981 */ /* 0x000f68000c1e1b00 */
[----:B------:R-:W5:Y:S04]  /*0600*/  @P0 LDG.E.128 R12, desc[UR12][R108.64] ;  /* 0x0000000c6c0c0981 */ /* 0x000f68000c1e1d00 */
[----:B------:R-:W5:Y:S04]  /*0610*/  LDG.E.64 R104, desc[UR12][R104.64] ;  /* 0x0000000c68687981 */ /* 0x000f68000c1e1b00 */
[----:B------:R0:W5:Y:S01]  /*0620*/  @P0 LDG.E.128 R8, desc[UR12][R108.64+0x10] ;  /* 0x0000100c6c080981 */ /* 0x000162000c1e1d00 */
[----:B------:R-:W-:-:S04]  /*0630*/  ISETP.NE.AND P0, PT, RZ, UR11, PT ;  /* 0x0000000bff007c0c */ /* 0x000fc8000bf05270 */
[----:B----4-:R-:W-:Y:S01]  /*0640*/  FSEL R102, R3, RZ, !P0 ;  /* 0x000000ff03667208 */ /* 0x010fe20004000000 */
[--C-:B--2---:R-:W-:Y:S02]  /*0650*/  HADD2.F32 R101, -RZ, R80.reuse.H0_H0 ;  /* 0x20000050ff657230 */ /* 0x104fe40000004100 */
[----:B------:R-:W-:Y:S02]  /*0660*/  HADD2.F32 R80, -RZ, R80.H1_H1 ;  /* 0x30000050ff507230 */ /* 0x000fe40000004100 */
[----:B---3--:R-:W-:Y:S01]  /*0670*/  FADD.FTZ R7, -R102, R97 ;  /* 0x0000006166077221 */ /* 0x008fe20000010100 */
[--C-:B------:R-:W-:Y:S02]  /*0680*/  HADD2.F32 R125, -RZ, R95.reuse.H0_H0 ;  /* 0x2000005fff7d7230 */ /* 0x100fe40000004100 */
[----:B------:R-:W-:Y:S02]  /*0690*/  HADD2.F32 R100, -RZ, R95.H1_H1 ;  /* 0x3000005fff647230 */ /* 0x000fe40000004100 */
[----:B------:R-:W-:-:S02]  /*06a0*/  HADD2.F32 R95, -RZ, R52.H1_H1 ;  /* 0x30000034ff5f7230 */ /* 0x000fc40000004100 */
[----:B------:R-:W-:Y:S01]  /*06b0*/  FADD.FTZ R119, -R102, R78 ;  /* 0x0000004e66777221 */ /* 0x000fe20000010100 */
[----:B------:R-:W-:Y:S01]  /*06c0*/  FMUL.FTZ R78, R4, R7 ;  /* 0x00000007044e7220 */ /* 0x000fe20000410000 */
[----:B------:R-:W-:Y:S01]  /*06d0*/  FADD.FTZ R3, -R102, R96 ;  /* 0x0000006066037221 */ /* 0x000fe20000010100 */
[--C-:B------:R-:W-:Y:S02]  /*06e0*/  HADD2.F32 R103, -RZ, R81.reuse.H0_H0 ;  /* 0x20000051ff677230 */ /* 0x100fe40000004100 */
[-C--:B------:R-:W-:Y:S01]  /*06f0*/  FMUL.FTZ R7, R95, R80.reuse ;  /* 0x000000505f077220 */ /* 0x080fe20000410000 */
[----:B------:R-:W-:Y:S02]  /*0700*/  HADD2.F32 R96, -RZ, R81.H1_H1 ;  /* 0x30000051ff607230 */ /* 0x000fe40000004100 */
[----:B------:R-:W-:Y:S01]  /*0710*/  FADD.FTZ R57, R57, R80 ;  /* 0x0000005039397221 */ /* 0x000fe20000010000 */
[----:B------:R-:W-:Y:S01]  /*0720*/  FFMA.FTZ R29, R78, R80, R29 ;  /* 0x000000504e1d7223 */ /* 0x000fe2000001001d */
[----:B------:R-:W-:-:S02]  /*0730*/  HADD2.F32 R95, -RZ, R53.H1_H1 ;  /* 0x30000035ff5f7230 */ /* 0x000fc40000004100 */
[----:B------:R-:W-:Y:S02]  /*0740*/  HADD2.F32 R81, -RZ, R82.H0_H0 ;  /* 0x20000052ff517230 */ /* 0x000fe40000004100 */
[----:B------:R-:W-:Y:S02]  /*0750*/  HADD2.F32 R80, -RZ, R54.H0_H0 ;  /* 0x20000036ff507230 */ /* 0x000fe40000004100 */
[C---:B------:R-:W-:Y:S01]  /*0760*/  FADD.FTZ R97, -R102.reuse, R98 ;  /* 0x0000006266617221 */ /* 0x040fe20000010100 */
[C---:B------:R-:W-:Y:S01]  /*0770*/  FADD.FTZ R115, -R102.reuse, R90 ;  /* 0x0000005a66737221 */ /* 0x040fe20000010100 */
[C---:B------:R-:W-:Y:S01]  /*0780*/  FADD.FTZ R113, -R102.reuse, R88 ;  /* 0x0000005866717221 */ /* 0x040fe20000010100 */
[----:B------:R-:W-:Y:S01]  /*0790*/  FADD.FTZ R117, -R102, R76 ;  /* 0x0000004c66757221 */ /* 0x000fe20000010100 */
[----:B------:R-:W-:Y:S01]  /*07a0*/  FMUL.FTZ R90, R95, R96 ;  /* 0x000000605f5a7220 */ /* 0x000fe20000410000 */
[----:B------:R-:W-:Y:S02]  /*07b0*/  HADD2.F32 R76, -RZ, R52.H0_H0 ;  /* 0x20000034ff4c7230 */ /* 0x000fe40000004100 */
[----:B------:R-:W-:Y:S01]  /*07c0*/  FMUL.FTZ R95, R80, R81 ;  /* 0x00000051505f7220 */ /* 0x000fe20000410000 */
[----:B------:R-:W-:-:S02]  /*07d0*/  HADD2.F32 R88, -RZ, R53.H0_H0 ;  /* 0x20000035ff587230 */ /* 0x000fc40000004100 */
[----:B------:R-:W-:Y:S01]  /*07e0*/  FADD.FTZ R99, -R102, R99 ;  /* 0x0000006366637221 */ /* 0x000fe20000010100 */
[--C-:B0-----:R-:W-:Y:S02]  /*07f0*/  HADD2.F32 R109, -RZ, R83.reuse.H0_H0 ;  /* 0x20000053ff6d7230 */ /* 0x101fe40000004100 */
[C---:B------:R-:W-:Y:S01]  /*0800*/  FMUL.FTZ R3, R4.reuse, R3 ;  /* 0x0000000304037220 */ /* 0x040fe20000410000 */
[----:B------:R-:W-:Y:S02]  /*0810*/  HADD2.F32 R98, -RZ, R83.H1_H1 ;  /* 0x30000053ff627230 */ /* 0x000fe40000004100 */
[----:B------:R-:W-:Y:S01]  /*0820*/  FMUL.FTZ R97, R4, R97 ;  /* 0x0000006104617220 */ /* 0x000fe20000410000 */
[----:B------:R-:W-:Y:S02]  /*0830*/  HADD2.F32 R80, -RZ, R55.H0_H0 ;  /* 0x20000037ff507230 */ /* 0x000fe40000004100 */
[C---:B------:R-:W-:Y:S01]  /*0840*/  FADD.FTZ R83, -R102.reuse, R84 ;  /* 0x0000005466537221 */ /* 0x040fe20000010100 */
[C---:B------:R-:W-:Y:S01]  /*0850*/  FADD.FTZ R111, -R102.reuse, R86 ;  /* 0x00000056666f7221 */ /* 0x040fe20000010100 */
[----:B------:R-:W-:Y:S01]  /*0860*/  FADD.FTZ R87, -R102, R87 ;  /* 0x0000005766577221 */ /* 0x000fe20000010100 */
[----:B------:R-:W-:-:S02]  /*0870*/  HADD2.F32 R123, -RZ, R93.H0_H0 ;  /* 0x2000005dff7b7230 */ /* 0x000fc40000004100 */
[----:B------:R-:W-:Y:S02]  /*0880*/  HADD2.F32 R84, -RZ, R93.H1_H1 ;  /* 0x3000005dff547230 */ /* 0x000fe40000004100 */
[-C--:B------:R-:W-:Y:S01]  /*0890*/  FMUL.FTZ R76, R76, R101.reuse ;  /* 0x000000654c4c7220 */ /* 0x080fe20000410000 */
[--C-:B------:R-:W-:Y:S02]  /*08a0*/  HADD2.F32 R93, -RZ, R94.reuse.H0_H0 ;  /* 0x2000005eff5d7230 */ /* 0x100fe40000004100 */
[----:B------:R-:W-:Y:S01]  /*08b0*/  FADD.FTZ R56, R56, R101 ;  /* 0x0000006538387221 */ /* 0x000fe20000010000 */
[----:B------:R-:W-:Y:S02]  /*08c0*/  HADD2.F32 R86, -RZ, R94.H1_H1 ;  /* 0x3000005eff567230 */ /* 0x000fe40000004100 */
[----:B------:R-:W-:Y:S01]  /*08d0*/  FFMA.FTZ R28, R3, R101, R28 ;  /* 0x00000065031c7223 */ /* 0x000fe2000001001c */
[-C--:B------:R-:W-:Y:S01]  /*08e0*/  FMUL.FTZ R88, R88, R103.reuse ;  /* 0x0000006758587220 */ /* 0x080fe20000410000 */
[----:B------:R-:W-:Y:S01]  /*08f0*/  FADD.FTZ R58, R58, R103 ;  /* 0x000000673a3a7221 */ /* 0x000fe20000010000 */
[----:B------:R-:W-:Y:S01]  /*0900*/  FFMA.FTZ R30, R97, R103, R30 ;  /* 0x00000067611e7223 */ /* 0x000fe2000001001e */
[C---:B------:R-:W-:Y:S01]  /*0910*/  FMUL.FTZ R94, R4.reuse, R99 ;  /* 0x00000063045e7220 */ /* 0x040fe20000410000 */
[----:B------:R-:W-:Y:S01]  /*0920*/  FMUL.FTZ R99, R4, R83 ;  /* 0x0000005304637220 */ /* 0x000fe20000410000 */
[----:B------:R-:W-:-:S02]  /*0930*/  HADD2.F32 R103, -RZ, R55.H1_H1 ;  /* 0x30000037ff677230 */ /* 0x000fc40000004100 */
[----:B------:R-:W-:Y:S01]  /*0940*/  FMUL.FTZ R101, R80, R109 ;  /* 0x0000006d50657220 */ /* 0x000fe20000410000 */
[----:B------:R-:W-:Y:S02]  /*0950*/  HADD2.F32 R121, -RZ, R92.H0_H0 ;  /* 0x2000005cff797230 */ /* 0x000fe40000004100 */
[----:B------:R-:W-:Y:S01]  /*0960*/  FMUL.FTZ R108, R4, R87 ;  /* 0x00000057046c7220 */ /* 0x000fe20000410000 */
[----:B------:R-:W-:Y:S02]  /*0970*/  HADD2.F32 R80, -RZ, R48.H0_H0 ;  /* 0x20000030ff507230 */ /* 0x000fe40000004100 */
[----:B------:R-:W-:Y:S02]  /*0980*/  HADD2.F32 R82, -RZ, R82.H1_H1 ;  /* 0x30000052ff527230 */ /* 0x000fe40000004100 */
[----:B------:R-:W-:Y:S02]  /*0990*/  HADD2.F32 R83, -RZ, R54.H1_H1 ;  /* 0x30000036ff537230 */ /* 0x000fe40000004100 */
[----:B------:R-:W-:Y:S01]  /*09a0*/  FADD.FTZ R64, R64, R81 ;  /* 0x0000005140407221 */ /* 0x000fe20000010000 */
[----:B------:R-:W-:Y:S01]  /*09b0*/  FFMA.FTZ R32, R99, R81, R32 ;  /* 0x0000005163207223 */ /* 0x000fe20000010020 */
[----:B------:R-:W-:Y:S01]  /*09c0*/  FADD.FTZ R89, -R102, R89 ;  /* 0x0000005966597221 */ /* 0x000fe20000010100 */
[----:B------:R-:W-:-:S02]  /*09d0*/  HADD2.F32 R92, -RZ, R92.H1_H1 ;  /* 0x3000005cff5c7230 */ /* 0x000fc40000004100 */
[-C--:B------:R-:W-:Y:S01]  /*09e0*/  FMUL.FTZ R103, R103, R98.reuse ;  /* 0x0000006267677220 */ /* 0x080fe20000410000 */
[----:B------:R-:W-:Y:S01]  /*09f0*/  FADD.FTZ R67, R67, R98 ;  /* 0x0000006243437221 */ /* 0x000fe20000010000 */
[----:B------:R-:W-:Y:S01]  /*0a00*/  FFMA.FTZ R35, R108, R98, R35 ;  /* 0x000000626c237223 */ /* 0x000fe20000010023 */
[----:B------:R-:W-:Y:S02]  /*0a10*/  HADD2.F32 R81, -RZ, R48.H1_H1 ;  /* 0x30000030ff517230 */ /* 0x000fe40000004100 */
[----:B------:R-:W-:Y:S01]  /*0a20*/  FADD.FTZ R59, R59, R96 ;  /* 0x000000603b3b7221 */ /* 0x000fe20000010000 */
[----:B------:R-:W-:Y:S01]  /*0a30*/  FFMA.FTZ R31, R94, R96, R31 ;  /* 0x000000605e1f7223 */ /* 0x000fe2000001001f */
[----:B------:R-:W-:Y:S01]  /*0a40*/  FMUL.FTZ R98, R80, R121 ;  /* 0x0000007950627220 */ /* 0x000fe20000410000 */
[----:B------:R-:W-:Y:S01]  /*0a50*/  FMUL.FTZ R96, R83, R82 ;  /* 0x0000005253607220 */ /* 0x000fe20000410000 */
[----:B------:R-:W-:Y:S01]  /*0a60*/  FADD.FTZ R80, RZ, R76 ;  /* 0x0000004cff507221 */ /* 0x000fe20000010000 */
[----:B------:R-:W-:Y:S01]  /*0a70*/  FFMA.FTZ R83, R3, R76, RZ ;  /* 0x0000004c03537223 */ /* 0x000fe200000100ff */
[----:B------:R-:W-:Y:S01]  /*0a80*/  FMUL.FTZ R110, R4, R89 ;  /* 0x00000059046e7220 */ /* 0x000fe20000410000 */
[----:B------:R-:W-:Y:S01]  /*0a90*/  FMUL.FTZ R89, R81, R92 ;  /* 0x0000005c51597220 */ /* 0x000fe20000410000 */
[----:B------:R-:W-:Y:S01]  /*0aa0*/  FADD.FTZ R85, -R102, R85 ;  /* 0x0000005566557221 */ /* 0x000fe20000010100 */
[----:B------:R-:W-:Y:S01]  /*0ab0*/  FADD.FTZ R81, R7, R80 ;  /* 0x0000005007517221 */ /* 0x000fe20000010000 */
[----:B------:R-:W-:Y:S01]  /*0ac0*/  FFMA.FTZ R80, R78, R7, R83 ;  /* 0x000000074e507223 */ /* 0x000fe20000010053 */
[C---:B------:R-:W-:Y:S01]  /*0ad0*/  FADD.FTZ R91, -R102.reuse, R91 ;  /* 0x0000005b665b7221 */ /* 0x040fe20000010100 */
[C---:B------:R-:W-:Y:S01]  /*0ae0*/  FADD.FTZ R77, -R102.reuse, R77 ;  /* 0x0000004d664d7221 */ /* 0x040fe20000010100 */
[----:B------:R-:W-:Y:S01]  /*0af0*/  FADD.FTZ R79, -R102, R79 ;  /* 0x0000004f664f7221 */ /* 0x000fe20000010100 */
[----:B------:R-:W-:Y:S01]  /*0b00*/  FMUL.FTZ R102, R4, R85 ;  /* 0x0000005504667220 */ /* 0x000fe20000410000 */
[----:B------:R-:W-:Y:S01]  /*0b10*/  FADD.FTZ R81, R88, R81 ;  /* 0x0000005158517221 */ /* 0x000fe20000010000 */
[----:B------:R-:W-:Y:S01]  /*0b20*/  FFMA.FTZ R83, R97, R88, R80 ;  /* 0x0000005861537223 */ /* 0x000fe20000010050 */
[----:B------:R-:W-:Y:S01]  /*0b30*/  FADD.FTZ R65, R65, R82 ;  /* 0x0000005241417221 */ /* 0x000fe20000010000 */
[----:B------:R-:W-:Y:S01]  /*0b40*/  FFMA.FTZ R33, R102, R82, R33 ;  /* 0x0000005266217223 */ /* 0x000fe20000010021 */
[----:B------:R-:W-:Y:S01]  /*0b50*/  FADD.FTZ R80, R90, R81 ;  /* 0x000000515a507221 */ /* 0x000fe20000010000 */
[----:B------:R-:W-:-:S03]  /*0b60*/  FFMA.FTZ R82, R94, R90, R83 ;  /* 0x0000005a5e527223 */ /* 0x000fc60000010053 */
[----:B------:R-:W-:Y:S01]  /*0b70*/  FADD.FTZ R81, R95, R80 ;  /* 0x000000505f517221 */ /* 0x000fe20000010000 */
[----:B------:R-:W-:Y:S01]  /*0b80*/  FFMA.FTZ R83, R99, R95, R82 ;  /* 0x0000005f63537223 */ /* 0x000fe20000010052 */
[----:B------:R-:W-:Y:S02]  /*0b90*/  FMUL.FTZ R111, R4, R111 ;  /* 0x0000006f046f7220 */ /* 0x000fe40000410000 */
[----:B------:R-:W-:Y:S01]  /*0ba0*/  FADD.FTZ R80, R96, R81 ;  /* 0x0000005160507221 */ /* 0x000fe20000010000 */
[----:B------:R-:W-:-:S03]  /*0bb0*/  FFMA.FTZ R82, R102, R96, R83 ;  /* 0x0000006066527223 */ /* 0x000fc60000010053 */
[----:B------:R-:W-:Y:S01]  /*0bc0*/  FADD.FTZ R80, R101, R80 ;  /* 0x0000005065507221 */ /* 0x000fe20000010000 */
[----:B------:R-:W-:Y:S01]  /*0bd0*/  FFMA.FTZ R83, R111, R101, R82 ;  /* 0x000000656f537223 */ /* 0x000fe20000010052 */
[----:B------:R-:W-:Y:S02]  /*0be0*/  FMUL.FTZ R113, R4, R113 ;  /* 0x0000007104717220 */ /* 0x000fe40000410000 */
[----:B------:R-:W-:Y:S01]  /*0bf0*/  FADD.FTZ R81, R103, R80 ;  /* 0x0000005067517221 */ /* 0x000fe20000010000 */
[----:B------:R-:W-:Y:S01]  /*0c00*/  FFMA.FTZ R82, R108, R103, R83 ;  /* 0x000000676c527223 */ /* 0x000fe20000010053 */
[----:B------:R-:W-:Y:S01]  /*0c10*/  FADD.FTZ R73, R73, R92 ;  /* 0x0000005c49497221 */ /* 0x000fe20000010000 */
[----:B------:R-:W-:Y:S01]  /*0c20*/  FFMA.FTZ R37, R110, R92, R37 ;  /* 0x0000005c6e257223 */ /* 0x000fe20000010025 */
[--C-:B------:R-:W-:Y:S02]  /*0c30*/  HADD2.F32 R92, -RZ, R49.reuse.H0_H0 ;  /* 0x20000031ff5c7230 */ /* 0x100fe40000004100 */
[----:B------:R-:W-:Y:S01]  /*0c40*/  FADD.FTZ R80, R98, R81 ;  /* 0x0000005162507221 */ /* 0x000fe20000010000 */
[----:B------:R-:W-:Y:S01]  /*0c50*/  FFMA.FTZ R81, R113, R98, R82 ;  /* 0x0000006271517223 */ /* 0x000fe20000010052 */
[----:B------:R-:W-:-:S02]  /*0c60*/  HADD2.F32 R85, -RZ, R49.H1_H1 ;  /* 0x30000031ff557230 */ /* 0x000fc40000004100 */
[----:B------:R-:W-:Y:S01]  /*0c70*/  FMUL.FTZ R112, R4, R91 ;  /* 0x0000005b04707220 */ /* 0x000fe20000410000 */
[----:B------:R-:W-:Y:S01]  /*0c80*/  FADD.FTZ R83, R80, R89 ;  /* 0x0000005950537221 */ /* 0x000fe20000010000 */
[----:B------:R-:W-:Y:S01]  /*0c90*/  FMUL.FTZ R115, R4, R115 ;  /* 0x0000007304737220 */ /* 0x000fe20000410000 */
[----:B------:R-:W-:Y:S01]  /*0ca0*/  FMUL.FTZ R92, R92, R123 ;  /* 0x0000007b5c5c7220 */ /* 0x000fe20000410000 */
[----:B------:R-:W-:Y:S01]  /*0cb0*/  FFMA.FTZ R80, R110, R89, R81 ;  /* 0x000000596e507223 */ /* 0x000fe20000010051 */
[-C--:B------:R-:W-:Y:S01]  /*0cc0*/  FMUL.FTZ R91, R85, R84.reuse ;  /* 0x00000054555b7220 */ /* 0x080fe20000410000 */
[----:B------:R-:W-:Y:S01]  /*0cd0*/  FADD.FTZ R75, R75, R84 ;  /* 0x000000544b4b7221 */ /* 0x000fe20000010000 */
[----:B------:R-:W-:Y:S01]  /*0ce0*/  FFMA.FTZ R39, R112, R84, R39 ;  /* 0x0000005470277223 */ /* 0x000fe20000010027 */
[--C-:B------:R-:W-:Y:S02]  /*0cf0*/  HADD2.F32 R84, -RZ, R50.reuse.H0_H0 ;  /* 0x20000032ff547230 */ /* 0x100fe40000004100 */
        /* <DEDUP_REMOVED lines=13> */
[C---:B------:R-:W-:Y:S01]  /*0dd0*/  FFMA.FTZ R81, R117.reuse, R109, R80 ;  /* 0x0000006d75517223 */ /* 0x040fe20000010050 */
        /* <DEDUP_REMOVED lines=24> */
.L_x_5087:
[----:B------:R-:W-:Y:S01]  /*0f60*/  MOV R6, UR7 ;  /* 0x0000000700067c02 */ /* 0x000fe20008000f00 */
[----:B------:R-:W1:Y:S01]  /*0f70*/  LDC.64 R84, c[0x0][0x3b0] ;  /* 0x0000ec00ff547b82 */ /* 0x000e620000000a00 */
[----:B------:R-:W-:Y:S01]  /*0f80*/  ISETP.NE.U32.AND P0, PT, RZ, UR6, PT ;  /* 0x00000006ff007c0c */ /* 0x000fe2000bf05070 */
[----:B------:R-:W-:Y:S01]  /*0f90*/  HFMA2 R87, -RZ, RZ, 0, 0 ;  /* 0x00000000ff577431 */ /* 0x000fe200000001ff */
[----:B-----5:R-:W-:Y:S02]  /*0fa0*/  ISETP.GE.AND P1, PT, R5, 0x1, PT ;  /* 0x000000010500780c */ /* 0x020fe40003f26270 */
[----:B------:R-:W-:-:S13]  /*0fb0*/  ISETP.NE.AND.EX P0, PT, R6, RZ, PT, P0 ;  /* 0x000000ff0600720c */ /* 0x000fda0003f05300 */
[----:B------:R-:W0:Y:S01]  /*0fc0*/  @P0 LDC R83, c[0x0][0x388] ;  /* 0x0000e200ff530b82 */ /* 0x000e220000000800 */
[----:B------:R-:W2:Y:S07]  /*0fd0*/  @P0 S2R R104, SR_TID.X ;  /* 0x0000000000680919 */ /* 0x000eae0000002100 */
[----:B------:R-:W3:Y:S01]  /*0fe0*/  @P0 LDC.64 R80, c[0x0][0x438] ;  /* 0x00010e00ff500b82 */ /* 0x000ee20000000a00 */
[----:B0-----:R-:W-:Y:S01]  /*0ff0*/  @P0 IMAD R100, R0, R83, RZ ;  /* 0x0000005300640224 */ /* 0x001fe200078e02ff */
[----:B-12---:R-:W-:Y:S06]  /*1000*/  @!P1 BRA `(.L_x_5089) ;  /* 0x0000000000189947 */ /* 0x006fec0003800000 */
[----:B------:R-:W0:Y:S01]  /*1010*/  S2R R86, SR_TID.X ;  /* 0x0000000000567919 */ /* 0x000e220000002100 */
[----:B------:R-:W-:-:S05]  /*1020*/  IADD3 R82, PT, PT, R5, -0x1, RZ ;  /* 0xffffffff05527810 */ /* 0x000fca0007ffe0ff */
[----:B------:R-:W-:-:S05]  /*1030*/  IMAD R82, R82, UR15, RZ ;  /* 0x0000000f52527c24 */ /* 0x000fca000f8e02ff */
[----:B------:R-:W-:-:S04]  /*1040*/  SHF.R.S32.HI R83, RZ, 0x1f, R82 ;  /* 0x0000001fff537819 */ /* 0x000fc80000011452 */
[----:B------:R-:W-:-:S04]  /*1050*/  LEA.HI R83, R83, R82, RZ, 0x3 ;  /* 0x0000005253537211 */ /* 0x000fc800078f18ff */
[----:B0-----:R-:W-:-:S07]  /*1060*/  LEA.HI.SX32 R87, R83, R86, 0x1d ;  /* 0x0000005653577211 */ /* 0x001fce00078feaff */
.L_x_5089:
[----:B------:R-:W-:Y:S02]  /*1070*/  @P0 SHF.R.S32.HI R105, RZ, 0x1f, R100 ;  /* 0x0000001fff690819 */ /* 0x000fe40000011464 */
[C---:B------:R-:W-:Y:S01]  /*1080*/  IADD3 R83, PT, PT, R87.reuse, 0x80, RZ ;  /* 0x0000008057537810 */ /* 0x040fe20007ffe0ff */
[----:B------:R-:W-:Y:S01]  /*1090*/  IMAD.WIDE.U32 R86, R87, 0x8, R84 ;  /* 0x0000000857567825 */ /* 0x000fe200078e0054 */
[----:B------:R-:W-:-:S03]  /*10a0*/  @P0 LEA.HI R105, R105, R100, RZ, 0x3 ;  /* 0x0000006469690211 */ /* 0x000fc600078f18ff */
[----:B------:R-:W-:Y:S01]  /*10b0*/  IMAD.WIDE.U32 R84, R83, 0x8, R84 ;  /* 0x0000000853547825 */ /* 0x000fe200078e0054 */
[----:B------:R-:W-:Y:S02]  /*10c0*/  @P0 LEA.HI.SX32 R83, R105, R104, 0x1d ;  /* 0x0000006869530211 */ /* 0x000fe400078feaff */
[----:B------:R-:W5:Y:S02]  /*10d0*/  LDG.E.64 R104, desc[UR12][R86.64] ;  /* 0x0000000c56687981 */ /* 0x000f64000c1e1b00 */
[C---:B------:R-:W-:Y:S01]  /*10e0*/  @P0 IADD3 R121, PT, PT, R83.reuse, 0x80, RZ ;  /* 0x0000008053790810 */ /* 0x040fe20007ffe0ff */
[--C-:B---3--:R-:W-:Y:S01]  /*10f0*/  @P0 IMAD.WIDE.U32 R82, R83, 0x20, R80.reuse ;  /* 0x0000002053520825 */ /* 0x108fe200078e0050 */
[----:B------:R0:W5:Y:S03]  /*1100*/  LDG.E.64 R106, desc[UR12][R84.64] ;  /* 0x0000000c546a7981 */ /* 0x000166000c1e1b00 */
[----:B------:R-:W-:Y:S01]  /*1110*/  @P0 IMAD.WIDE.U32 R80, R121, 0x20, R80 ;  /* 0x0000002079500825 */ /* 0x000fe200078e0050 */
[----:B------:R1:W5:Y:S04]  /*1120*/  @P0 LDG.E.128 R20, desc[UR12][R82.64] ;  /* 0x0000000c52140981 */ /* 0x000368000c1e1d00 */
[----:B------:R1:W5:Y:S04]  /*1130*/  @P0 LDG.E.128 R16, desc[UR12][R82.64+0x10] ;  /* 0x0000100c52100981 */ /* 0x000368000c1e1d00 */
[----:B------:R1:W5:Y:S04]  /*1140*/  @P0 LDG.E.128 R12, desc[UR12][R80.64] ;  /* 0x0000000c500c0981 */ /* 0x000368000c1e1d00 */
[----:B------:R1:W5:Y:S01]  /*1150*/  @P0 LDG.E.128 R8, desc[UR12][R80.64+0x10] ;  /* 0x0000100c50080981 */ /* 0x000362000c1e1d00 */
[----:B0-----:R-:W-:-:S07]  /*1160*/  CS2R R84, SRZ ;  /* 0x0000000000547805 */ /* 0x001fce000001ff00 */
.L_x_5088:
[----:B-1----:R-:W0:Y:S01]  /*1170*/  SHFL.DOWN PT, R81, R84, 0x10, 0x1f ;  /* 0x0a001f0054517f89 */ /* 0x002e2200000e0000 */
        /* <DEDUP_REMOVED lines=31> */
.L_x_5091:
[----:B------:R-:W-:Y:S05]  /*1370*/  BSYNC.RECONVERGENT B0 ;  /* 0x0000000000007941 */ /* 0x000fea0003800200 */
.L_x_5090:
[----:B------:R-:W1:Y:S08]  /*1380*/  S2UR UR5, SR_CgaCtaId ;  /* 0x00000000000579c3 */ /* 0x000e700000008800 */
[----:B------:R-:W-:Y:S01]  /*1390*/  BAR.SYNC.DEFER_BLOCKING 0x0 ;  /* 0x0000000000007b1d */ /* 0x000fe20000010000 */
[----:B------:R-:W-:Y:S02]  /*13a0*/  ISETP.NE.U32.AND P0, PT, RZ, UR6, PT ;  /* 0x00000006ff007c0c */ /* 0x000fe4000bf05070 */
[----:B------:R-:W-:-:S02]  /*13b0*/  ISETP.NE.AND P3, PT, RZ, UR11, PT ;  /* 0x0000000bff007c0c */ /* 0x000fc4000bf65270 */
[----:B------:R-:W-:Y:S01]  /*13c0*/  ISETP.NE.AND.EX P0, PT, R6, RZ, PT, P0 ;  /* 0x000000ff0600720c */ /* 0x000fe20003f05300 */
[----:B------:R-:W-:Y:S02]  /*13d0*/  UMOV UR4, 0x400 ;  /* 0x0000040000047882 */ /* 0x000fe40000000000 */
[----:B------:R-:W2:Y:S01]  /*13e0*/  LDC R121, c[0x0][0x388] ;  /* 0x0000e200ff797b82 */ /* 0x000ea20000000800 */
        /* <DEDUP_REMOVED lines=10> */
[----:B------:R-:W-:Y:S01]  /*1490*/  @P1 IADD3 R82, PT, PT, R5, -0x1, RZ ;  /* 0xffffffff05521810 */ /* 0x000fe20007ffe0ff */
[-C--:B--2---:R-:W-:Y:S02]  /*14a0*/  IMAD R5, R0, R121.reuse, RZ ;  /* 0x0000007900057224 */ /* 0x084fe400078e02ff */
[----:B------:R-:W-:Y:S01]  /*14b0*/  FADD.FTZ R80, R83, R80 ;  /* 0x0000005053507221 */ /* 0x000fe20000010000 */
[----:B-1----:R-:W-:Y:S01]  /*14c0*/  FADD.FTZ R123, R123, R84 ;  /* 0x000000547b7b7221 */ /* 0x002fe20000010000 */
[----:B------:R-:W-:Y:S01]  /*14d0*/  @P1 IMAD R121, R82, R121, RZ ;  /* 0x0000007952791224 */ /* 0x000fe200078e02ff */
[----:B------:R-:W-:Y:S01]  /*14e0*/  SHF.R.S32.HI R82, RZ, 0x1f, R5 ;  /* 0x0000001fff527819 */ /* 0x000fe20000011405 */
[----:B------:R-:W-:Y:S01]  /*14f0*/  FADD.FTZ R80, R80, R85 ;  /* 0x0000005550507221 */ /* 0x000fe20000010000 */
[----:B------:R-:W-:Y:S02]  /*1500*/  FADD.FTZ R84, R86, R123 ;  /* 0x0000007b56547221 */ /* 0x000fe40000010000 */
[----:B------:R-:W-:Y:S01]  /*1510*/  LEA.HI R85, R82, R5, RZ, 0x3 ;  /* 0x0000000552557211 */ /* 0x000fe200078f18ff */
[----:B------:R-:W-:Y:S01]  /*1520*/  FADD.FTZ R80, R87, R80 ;  /* 0x0000005057507221 */ /* 0x000fe20000010000 */
[----:B------:R-:W-:Y:S01]  /*1530*/  @P1 SHF.R.S32.HI R82, RZ, 0x1f, R121 ;  /* 0x0000001fff521819 */ /* 0x000fe20000011479 */
[----:B------:R-:W-:Y:S01]  /*1540*/  FMUL.FTZ R84, R84, UR14 ;  /* 0x0000000e54547c20 */ /* 0x000fe20008410000 */
[----:B------:R-:W-:Y:S01]  /*1550*/  MOV R87, RZ ;  /* 0x000000ff00577202 */ /* 0x000fe20000000f00 */
[----:B------:R-:W-:Y:S01]  /*1560*/  FMUL.FTZ R5, R80, UR14 ;  /* 0x0000000e50057c20 */ /* 0x000fe20008410000 */
[----:B------:R-:W-:-:S02]  /*1570*/  @P1 LEA.HI R121, R82, R121, RZ, 0x3 ;  /* 0x0000007952791211 */ /* 0x000fc400078f18ff */
[-C--:B------:R-:W-:Y:S02]  /*1580*/  LEA.HI.SX32 R85, R85, R100.reuse, 0x1d ;  /* 0x0000006455557211 */ /* 0x080fe400078feaff */
        /* <DEDUP_REMOVED lines=20> */
.L_x_5094:
        /* <DEDUP_REMOVED lines=12> */
.L_x_5095:
        /* <DEDUP_REMOVED lines=12> */
.L_x_5096:
        /* <DEDUP_REMOVED lines=12> */
.L_x_5097:
        /* <DEDUP_REMOVED lines=12> */
.L_x_5098:
        /* <DEDUP_REMOVED lines=12> */
.L_x_5099:
        /* <DEDUP_REMOVED lines=12> */
.L_x_5100:
        /* <DEDUP_REMOVED lines=14> */
.L_x_5093:
        /* <DEDUP_REMOVED lines=11> */
[----:B------:R-:W-:Y:S01]  /*1ce0*/  FADD.FTZ R81, R88, -R81 ;  /* 0x8000005158517221 */ /* 0x000fe20000010000 */
[----:B------:R-:W-:Y:S01]  /*1cf0*/  FADD.FTZ R83, R7, -R68 ;  /* 0x8000004407537221 */ /* 0x000fe20000010000 */
[----:B------:R-:W-:Y:S01]  /*1d00*/  FADD.FTZ R123, R103, -R70 ;  /* 0x80000046677b7221 */ /* 0x000fe20000010000 */
[----:B------:R-:W-:Y:S01]  /*1d10*/  FFMA.FTZ R121, R3, R5, R84 ;  /* 0x0000000503797223 */ /* 0x000fe20000010054 */
[----:B------:R-:W-:Y:S01]  /*1d20*/  FMUL.FTZ R63, R4, R63 ;  /* 0x0000003f043f7220 */ /* 0x000fe20000410000 */
[----:B------:R-:W-:Y:S01]  /*1d30*/  ISETP.GT.AND P0, PT, R2, RZ, PT ;  /* 0x000000ff0200720c */ /* 0x000fe20003f04270 */
[C---:B------:R-:W-:Y:S01]  /*1d40*/  FMUL.FTZ R61, R4.reuse, R61 ;  /* 0x0000003d043d7220 */ /* 0x040fe20000410000 */
[C---:B------:R-:W-:Y:S01]  /*1d50*/  FMUL.FTZ R62, R4.reuse, R71 ;  /* 0x00000047043e7220 */ /* 0x040fe20000410000 */
[C---:B------:R-:W-:Y:S01]  /*1d60*/  FMUL.FTZ R68, R4.reuse, R69 ;  /* 0x0000004504447220 */ /* 0x040fe20000410000 */
[C---:B------:R-:W-:Y:S01]  /*1d70*/  FMUL.FTZ R123, R4.reuse, R123 ;  /* 0x0000007b047b7220 */ /* 0x040fe20000410000 */
[C---:B------:R-:W-:Y:S01]  /*1d80*/  FMUL.FTZ R81, R4.reuse, R81 ;  /* 0x0000005104517220 */ /* 0x040fe20000410000 */
[----:B------:R-:W-:Y:S01]  /*1d90*/  FMUL.FTZ R83, R4, R83 ;  /* 0x0000005304537220 */ /* 0x000fe20000410000 */
[----:B------:R-:W-:Y:S01]  /*1da0*/  FADD.FTZ R121, R76, -R121 ;  /* 0x800000794c797221 */ /* 0x000fe20000010000 */
[----:B------:R-:W-:-:S02]  /*1db0*/  FSEL R69, R63, RZ, P0 ;  /* 0x000000ff3f457208 */ /* 0x000fc40000000000 */
[----:B------:R-:W-:Y:S01]  /*1dc0*/  FSEL R70, R61, RZ, P0 ;  /* 0x000000ff3d467208 */ /* 0x000fe20000000000 */
[----:B------:R-:W-:Y:S01]  /*1dd0*/  FMUL.FTZ R60, R4, R121 ;  /* 0x00000079043c7220 */ /* 0x000fe20000410000 */
[----:B------:R-:W-:Y:S02]  /*1de0*/  FSEL R63, R62, RZ, P0 ;  /* 0x000000ff3e3f7208 */ /* 0x000fe40000000000 */
[----:B------:R-:W-:Y:S02]  /*1df0*/  FSEL R71, R123, RZ, P0 ;  /* 0x000000ff7b477208 */ /* 0x000fe40000000000 */
[----:B------:R-:W-:Y:S02]  /*1e00*/  FSEL R68, R68, RZ, P0 ;  /* 0x000000ff44447208 */ /* 0x000fe40000000000 */
[----:B------:R-:W-:Y:S02]  /*1e10*/  FSEL R62, R81, RZ, P0 ;  /* 0x000000ff513e7208 */ /* 0x000fe40000000000 */
[----:B------:R-:W-:Y:S01]  /*1e20*/  FSEL R61, R83, RZ, P0 ;  /* 0x000000ff533d7208 */ /* 0x000fe20000000000 */
[----:B------:R-:W-:Y:S06]  /*1e30*/  @!P1 BRA `(.L_x_5102) ;  /* 0x00000000002c9947 */ /* 0x000fec0003800000 */
        /* <DEDUP_REMOVED lines=11> */
.L_x_5102:
        /* <DEDUP_REMOVED lines=12> */
.L_x_5103:
        /* <DEDUP_REMOVED lines=12> */
.L_x_5104:
        /* <DEDUP_REMOVED lines=12> */
.L_x_5105:
        /* <DEDUP_REMOVED lines=12> */
.L_x_5106:
        /* <DEDUP_REMOVED lines=12> */
.L_x_5107:
        /* <DEDUP_REMOVED lines=12> */
.L_x_5108:
[----:B------:R-:W-:Y:S01]  /*2370*/  FSEL R60, R60, RZ, P0 ;  /* 0x000000ff3c3c7208 */ /* 0x000fe20000000000 */
        /* <DEDUP_REMOVED lines=9> */
.L_x_5092:
        /* <DEDUP_REMOVED lines=14> */
[----:B------:R-:W-:-:S04]  /*24f0*/  F2FP.F16.F32.PACK_AB R80, RZ, R80 ;  /* 0x00000050ff50723e */ /* 0x000fc800000000ff */
[----:B------:R-:W-:-:S07]  /*2500*/  PRMT R24, R80, 0x7610, R24 ;  /* 0x0000761050187816 */ /* 0x000fce0000000018 */
.L_x_5110:
        /* <DEDUP_REMOVED lines=9> */
[----:B------:R-:W-:-:S04]  /*25a0*/  F2FP.F16.F32.PACK_AB R80, RZ, R80 ;  /* 0x00000050ff50723e */ /* 0x000fc800000000ff */
[----:B------:R-:W-:-:S07]  /*25b0*/  PRMT R24, R24, 0x5410, R80 ;  /* 0x0000541018187816 */ /* 0x000fce0000000050 */
.L_x_5111:
        /* <DEDUP_REMOVED lines=11> */
.L_x_5112:
        /* <DEDUP_REMOVED lines=11> */
.L_x_5113:
        /* <DEDUP_REMOVED lines=11> */
.L_x_5114:
        /* <DEDUP_REMOVED lines=11> */
.L_x_5115:
        /* <DEDUP_REMOVED lines=11> */
.L_x_5116:
[----:B------:R-:W-:Y:S05]  /*2930*/  @!P1 BRA `(.L_x_5101) ;  /* 0x0000000400949947 */ /* 0x000fea0003800000 */
[----:B------:R-:W-:Y:S01]  /*2940*/  @P2 FFMA.FTZ R80, R108, R5, R84 ;  /* 0x000000056c502223 */ /* 0x000fe20000010054 */
[----:B-----5:R-:W-:-:S03]  /*2950*/  ISETP.GE.U32.AND P0, PT, R104, RZ, PT ;  /* 0x000000ff6800720c */ /* 0x020fc60003f06070 */
[----:B------:R-:W-:Y:S01]  /*2960*/  @P2 FADD.FTZ R81, R103, -R80 ;  /* 0x8000005067512221 */ /* 0x000fe20000010000 */
[----:B------:R-:W-:Y:S02]  /*2970*/  MOV R80, R19 ;  /* 0x0000001300507202 */ /* 0x000fe40000000f00 */
[----:B------:R-:W-:Y:S01]  /*2980*/  ISETP.GE.U32.AND.EX P0, PT, R105, 0x1000000, PT, P0 ;  /* 0x010000006900780c */ /* 0x000fe20003f06100 */
[----:B------:R-:W-:-:S04]  /*2990*/  @P2 FFMA.FTZ R80, R4, R81, R19 ;  /* 0x0000005104502223 */ /* 0x000fc80000010013 */
[----:B------:R-:W-:-:S04]  /*29a0*/  FMUL.FTZ R80, R80, UR17 ;  /* 0x0000001150507c20 */ /* 0x000fc80008410000 */
[----:B------:R-:W-:-:S05]  /*29b0*/  FMUL.FTZ R80, R80, UR16 ;  /* 0x0000001050507c20 */ /* 0x000fca0008410000 */
[----:B------:R-:W-:-:S04]  /*29c0*/  FSEL R80, R80, RZ, P0 ;  /* 0x000000ff50507208 */ /* 0x000fc80000000000 */
[----:B------:R-:W-:-:S04]  /*29d0*/  F2FP.F16.F32.PACK_AB R80, RZ, R80 ;  /* 0x00000050ff50723e */ /* 0x000fc800000000ff */
[----:B------:R-:W-:Y:S01]  /*29e0*/  PRMT R27, R27, 0x5410, R80 ;  /* 0x000054101b1b7816 */ /* 0x000fe20000000050 */
[----:B------:R-:W-:Y:S06]  /*29f0*/  BRA `(.L_x_5101) ;  /* 0x0000000400647947 */ /* 0x000fec0003800000 */
.L_x_5109:
[-CC-:B------:R-:W-:Y:S01]  /*2a00*/  @P2 FFMA.FTZ R60, R78, R5.reuse, R84.reuse ;  /* 0x000000054e3c2223 */ /* 0x180fe20000010054 */
[-CC-:B------:R-:W-:Y:S01]  /*2a10*/  @P2 FFMA.FTZ R63, R97, R5.reuse, R84.reuse ;  /* 0x00000005613f2223 */ /* 0x180fe20000010054 */
[----:B------:R-:W-:Y:S01]  /*2a20*/  @P2 FFMA.FTZ R69, R94, R5, R84 ;  /* 0x000000055e452223 */ /* 0x000fe20000010054 */
[----:B-----5:R-:W-:Y:S01]  /*2a30*/  MOV R61, R21 ;  /* 0x00000015003d7202 */ /* 0x020fe20000000f00 */
[----:B------:R-:W-:Y:S01]  /*2a40*/  @P2 FADD.FTZ R60, R7, -R60 ;  /* 0x8000003c073c2221 */ /* 0x000fe20000010000 */
[----:B------:R-:W-:Y:S01]  /*2a50*/  @P2 FADD.FTZ R63, R88, -R63 ;  /* 0x8000003f583f2221 */ /* 0x000fe20000010000 */
[----:B------:R-:W-:Y:S01]  /*2a60*/  MOV R62, R22 ;  /* 0x00000016003e7202 */ /* 0x000fe20000000f00 */
[----:B------:R-:W-:Y:S01]  /*2a70*/  @P2 FFMA.FTZ R70, R99, R5, R84 ;  /* 0x0000000563462223 */ /* 0x000fe20000010054 */
[----:B------:R-:W-:Y:S01]  /*2a80*/  @P2 FFMA.FTZ R61, R4, R60, R21 ;  /* 0x0000003c043d2223 */ /* 0x000fe20000010015 */
[----:B------:R-:W-:Y:S01]  /*2a90*/  @P2 FADD.FTZ R60, R90, -R69 ;  /* 0x800000455a3c2221 */ /* 0x000fe20000010000 */
[----:B------:R-:W-:Y:S01]  /*2aa0*/  @P2 FFMA.FTZ R62, R4, R63, R22 ;  /* 0x0000003f043e2223 */ /* 0x000fe20000010016 */
[----:B------:R-:W-:Y:S01]  /*2ab0*/  MOV R63, R23 ;  /* 0x00000017003f7202 */ /* 0x000fe20000000f00 */
[-C--:B------:R-:W-:Y:S01]  /*2ac0*/  @P2 FFMA.FTZ R81, R102, R5.reuse, R84 ;  /* 0x0000000566512223 */ /* 0x080fe20000010054 */
[----:B------:R-:W-:Y:S01]  /*2ad0*/  @P2 FFMA.FTZ R63, R4, R60, R23 ;  /* 0x0000003c043f2223 */ /* 0x000fe20000010017 */
[----:B------:R-:W-:Y:S01]  /*2ae0*/  @P2 FADD.FTZ R71, R95, -R70 ;  /* 0x800000465f472221 */ /* 0x000fe20000010000 */
[----:B------:R-:W-:Y:S01]  /*2af0*/  @P2 FFMA.FTZ R60, R111, R5, R84 ;  /* 0x000000056f3c2223 */ /* 0x000fe20000010054 */
[----:B------:R-:W-:Y:S01]  /*2b00*/  @P2 FADD.FTZ R70, R96, -R81 ;  /* 0x8000005160462221 */ /* 0x000fe20000010000 */
[----:B------:R-:W-:Y:S01]  /*2b10*/  MOV R68, R16 ;  /* 0x0000001000447202 */ /* 0x000fe20000000f00 */
[----:B------:R-:W-:Y:S01]  /*2b20*/  @P2 FFMA.FTZ R68, R4, R71, R16 ;  /* 0x0000004704442223 */ /* 0x000fe20000010010 */
[----:B------:R-:W-:Y:S01]  /*2b30*/  @P2 FADD.FTZ R81, R101, -R60 ;  /* 0x8000003c65512221 */ /* 0x000fe20000010000 */
[----:B------:R-:W-:Y:S01]  /*2b40*/  MOV R69, R17 ;  /* 0x0000001100457202 */ /* 0x000fe20000000f00 */
[-CC-:B------:R-:W-:Y:S01]  /*2b50*/  @P2 FFMA.FTZ R71, R3, R5.reuse, R84.reuse ;  /* 0x0000000503472223 */ /* 0x180fe20000010054 */
[----:B------:R-:W-:Y:S01]  /*2b60*/  @P2 FFMA.FTZ R60, R108, R5, R84 ;  /* 0x000000056c3c2223 */ /* 0x000fe20000010054 */
[C---:B------:R-:W-:Y:S01]  /*2b70*/  @P2 FFMA.FTZ R69, R4.reuse, R70, R17 ;  /* 0x0000004604452223 */ /* 0x040fe20000010011 */
[----:B------:R-:W-:Y:S01]  /*2b80*/  MOV R70, R18 ;  /* 0x0000001200467202 */ /* 0x000fe20000000f00 */
[----:B------:R-:W-:Y:S01]  /*2b90*/  @P2 FFMA.FTZ R70, R4, R81, R18 ;  /* 0x0000005104462223 */ /* 0x000fe20000010012 */
[----:B------:R-:W-:Y:S01]  /*2ba0*/  @P2 FADD.FTZ R81, R76, -R71 ;  /* 0x800000474c512221 */ /* 0x000fe20000010000 */
[----:B------:R-:W-:Y:S01]  /*2bb0*/  @P2 FADD.FTZ R80, R103, -R60 ;  /* 0x8000003c67502221 */ /* 0x000fe20000010000 */
[----:B------:R-:W-:-:S02]  /*2bc0*/  MOV R71, R19 ;  /* 0x0000001300477202 */ /* 0x000fc40000000f00 */
[----:B------:R-:W-:Y:S01]  /*2bd0*/  MOV R60, R20 ;  /* 0x00000014003c7202 */ /* 0x000fe20000000f00 */
[C---:B------:R-:W-:Y:S01]  /*2be0*/  @P2 FFMA.FTZ R71, R4.reuse, R80, R19 ;  /* 0x0000005004472223 */ /* 0x040fe20000010013 */
[----:B------:R-:W-:Y:S01]  /*2bf0*/  @P2 FFMA.FTZ R60, R4, R81, R20 ;  /* 0x00000051043c2223 */ /* 0x000fe20000010014 */
[----:B------:R-:W-:Y:S06]  /*2c00*/  @!P1 BRA `(.L_x_5117) ;  /* 0x0000000000189947 */ /* 0x000fec0003800000 */
[----:B------:R-:W-:Y:S01]  /*2c10*/  FMUL.FTZ R80, R60, UR17 ;  /* 0x000000113c507c20 */ /* 0x000fe20008410000 */
[----:B------:R-:W-:-:S03]  /*2c20*/  LOP3.LUT P0, RZ, R104, 0xff, RZ, 0xc0, !PT ;  /* 0x000000ff68ff7812 */ /* 0x000fc6000780c0ff */
[----:B------:R-:W-:-:S05]  /*2c30*/  FMUL.FTZ R80, R80, UR16 ;  /* 0x0000001050507c20 */ /* 0x000fca0008410000 */
[----:B------:R-:W-:-:S04]  /*2c40*/  FSEL R80, R80, RZ, P0 ;  /* 0x000000ff50507208 */ /* 0x000fc80000000000 */
[----:B------:R-:W-:-:S04]  /*2c50*/  F2FP.F16.F32.PACK_AB R80, RZ, R80 ;  /* 0x00000050ff50723e */ /* 0x000fc800000000ff */
[----:B------:R-:W-:-:S07]  /*2c60*/  PRMT R24, R80, 0x7610, R24 ;  /* 0x0000761050187816 */ /* 0x000fce0000000018 */
.L_x_5117:
[----:B------:R-:W-:Y:S05]  /*2c70*/  @!P1 BRA `(.L_x_5118) ;  /* 0x0000000000189947 */ /* 0x000fea0003800000 */
[----:B------:R-:W-:Y:S01]  /*2c80*/  FMUL.FTZ R80, R61, UR17 ;  /* 0x000000113d507c20 */ /* 0x000fe20008410000 */
[----:B------:R-:W-:-:S03]  /*2c90*/  LOP3.LUT P0, RZ, R104, 0xff00, RZ, 0xc0, !PT ;  /* 0x0000ff0068ff7812 */ /* 0x000fc6000780c0ff */
[----:B------:R-:W-:-:S05]  /*2ca0*/  FMUL.FTZ R80, R80, UR16 ;  /* 0x0000001050507c20 */ /* 0x000fca0008410000 */
[----:B------:R-:W-:-:S04]  /*2cb0*/  FSEL R80, R80, RZ, P0 ;  /* 0x000000ff50507208 */ /* 0x000fc80000000000 */
[----:B------:R-:W-:-:S04]  /*2cc0*/  F2FP.F16.F32.PACK_AB R80, RZ, R80 ;  /* 0x00000050ff50723e */ /* 0x000fc800000000ff */
[----:B------:R-:W-:-:S07]  /*2cd0*/  PRMT R24, R24, 0x5410, R80 ;  /* 0x0000541018187816 */ /* 0x000fce0000000050 */
.L_x_5118:
[----:B------:R-:W-:Y:S05]  /*2ce0*/  @!P1 BRA `(.L_x_5119) ;  /* 0x0000000000189947 */ /* 0x000fea0003800000 */
[----:B------:R-:W-:Y:S01]  /*2cf0*/  FMUL.FTZ R80, R62, UR17 ;  /* 0x000000113e507c20 */ /* 0x000fe20008410000 */
[----:B------:R-:W-:-:S03]  /*2d00*/  LOP3.LUT P0, RZ, R104, 0xff0000, RZ, 0xc0, !PT ;  /* 0x00ff000068ff7812 */ /* 0x000fc6000780c0ff */
[----:B------:R-:W-:-:S05]  /*2d10*/  FMUL.FTZ R80, R80, UR16 ;  /* 0x0000001050507c20 */ /* 0x000fca0008410000 */
[----:B------:R-:W-:-:S04]  /*2d20*/  FSEL R80, R80, RZ, P0 ;  /* 0x000000ff50507208 */ /* 0x000fc80000000000 */
[----:B------:R-:W-:-:S04]  /*2d30*/  F2FP.F16.F32.PACK_AB R80, RZ, R80 ;  /* 0x00000050ff50723e */ /* 0x000fc800000000ff */
[----:B------:R-:W-:-:S07]  /*2d40*/  PRMT R25, R80, 0x7610, R25 ;  /* 0x0000761050197816 */ /* 0x000fce0000000019 */
.L_x_5119:
[----:B------:R-:W-:Y:S05]  /*2d50*/  @!P1 BRA `(.L_x_5120) ;  /* 0x0000000000189947 */ /* 0x000fea0003800000 */
[----:B------:R-:W-:Y:S01]  /*2d60*/  FMUL.FTZ R80, R63, UR17 ;  /* 0x000000113f507c20 */ /* 0x000fe20008410000 */
[----:B------:R-:W-:-:S03]  /*2d70*/  LOP3.LUT P0, RZ, R104, 0xff000000, RZ, 0xc0, !PT ;  /* 0xff00000068ff7812 */ /* 0x000fc6000780c0ff */
[----:B------:R-:W-:-:S05]  /*2d80*/  FMUL.FTZ R80, R80, UR16 ;  /* 0x0000001050507c20 */ /* 0x000fca0008410000 */
[----:B------:R-:W-:-:S04]  /*2d90*/  FSEL R80, R80, RZ, P0 ;  /* 0x000000ff50507208 */ /* 0x000fc80000000000 */
[----:B------:R-:W-:-:S04]  /*2da0*/  F2FP.F16.F32.PACK_AB R80, RZ, R80 ;  /* 0x00000050ff50723e */ /* 0x000fc800000000ff */
[----:B------:R-:W-:-:S07]  /*2db0*/  PRMT R25, R25, 0x5410, R80 ;  /* 0x0000541019197816 */ /* 0x000fce0000000050 */
.L_x_5120:
[----:B------:R-:W-:Y:S05]  /*2dc0*/  @!P1 BRA `(.L_x_5121) ;  /* 0x0000000000189947 */ /* 0x000fea0003800000 */
[----:B------:R-:W-:Y:S01]  /*2dd0*/  FMUL.FTZ R80, R68, UR17 ;  /* 0x0000001144507c20 */ /* 0x000fe20008410000 */
[----:B------:R-:W-:-:S03]  /*2de0*/  LOP3.LUT P0, RZ, R105, 0xff, RZ, 0xc0, !PT ;  /* 0x000000ff69ff7812 */ /* 0x000fc6000780c0ff */
[----:B------:R-:W-:-:S05]  /*2df0*/  FMUL.FTZ R80, R80, UR16 ;  /* 0x0000001050507c20 */ /* 0x000fca0008410000 */
[----:B------:R-:W-:-:S04]  /*2e00*/  FSEL R80, R80, RZ, P0 ;  /* 0x000000ff50507208 */ /* 0x000fc80000000000 */
[----:B------:R-:W-:-:S04]  /*2e10*/  F2FP.F16.F32.PACK_AB R80, RZ, R80 ;  /* 0x00000050ff50723e */ /* 0x000fc800000000ff */
[----:B------:R-:W-:-:S07]  /*2e20*/  PRMT R26, R80, 0x7610, R26 ;  /* 0x00007610501a7816 */ /* 0x000fce000000001a */
.L_x_5121:
[----:B------:R-:W-:Y:S05]  /*2e30*/  @!P1 BRA `(.L_x_5122) ;  /* 0x0000000000189947 */ /* 0x000fea0003800000 */
[----:B------:R-:W-:Y:S01]  /*2e40*/  FMUL.FTZ R80, R69, UR17 ;  /* 0x0000001145507c20 */ /* 0x000fe20008410000 */
[----:B------:R-:W-:-:S03]  /*2e50*/  LOP3.LUT P0, RZ, R105, 0xff00, RZ, 0xc0, !PT ;  /* 0x0000ff0069ff7812 */ /* 0x000fc6000780c0ff */
[----:B------:R-:W-:-:S05]  /*2e60*/  FMUL.FTZ R80, R80, UR16 ;  /* 0x0000001050507c20 */ /* 0x000fca0008410000 */
[----:B------:R-:W-:-:S04]  /*2e70*/  FSEL R80, R80, RZ, P0 ;  /* 0x000000ff50507208 */ /* 0x000fc80000000000 */
[----:B------:R-:W-:-:S04]  /*2e80*/  F2FP.F16.F32.PACK_AB R80, RZ, R80 ;  /* 0x00000050ff50723e */ /* 0x000fc800000000ff */
[----:B------:R-:W-:-:S07]  /*2e90*/  PRMT R26, R26, 0x5410, R80 ;  /* 0x000054101a1a7816 */ /* 0x000fce0000000050 */
.L_x_5122:
[----:B------:R-:W-:Y:S05]  /*2ea0*/  @!P1 BRA `(.L_x_5123) ;  /* 0x0000000000189947 */ /* 0x000fea0003800000 */
[----:B------:R-:W-:Y:S01]  /*2eb0*/  FMUL.FTZ R80, R70, UR17 ;  /* 0x0000001146507c20 */ /* 0x000fe20008410000 */
[----:B------:R-:W-:-:S03]  /*2ec0*/  LOP3.LUT P0, RZ, R105, 0xff0000, RZ, 0xc0, !PT ;  /* 0x00ff000069ff7812 */ /* 0x000fc6000780c0ff */
[----:B------:R-:W-:-:S05]  /*2ed0*/  FMUL.FTZ R80, R80, UR16 ;  /* 0x0000001050507c20 */ /* 0x000fca0008410000 */
[----:B------:R-:W-:-:S04]  /*2ee0*/  FSEL R80, R80, RZ, P0 ;  /* 0x000000ff50507208 */ /* 0x000fc80000000000 */
[----:B------:R-:W-:-:S04]  /*2ef0*/  F2FP.F16.F32.PACK_AB R80, RZ, R80 ;  /* 0x00000050ff50723e */ /* 0x000fc800000000ff */
[----:B------:R-:W-:-:S07]  /*2f00*/  PRMT R27, R80, 0x7610, R27 ;  /* 0x00007610501b7816 */ /* 0x000fce000000001b */
.L_x_5123:
[----:B------:R-:W-:Y:S05]  /*2f10*/  @!P1 BRA `(.L_x_5101) ;  /* 0x00000000001c9947 */ /* 0x000fea0003800000 */
[----:B------:R-:W-:Y:S01]  /*2f20*/  FMUL.FTZ R80, R71, UR17 ;  /* 0x0000001147507c20 */ /* 0x000fe20008410000 */
[----:B------:R-:W-:-:S03]  /*2f30*/  ISETP.GE.U32.AND P0, PT, R104, RZ, PT ;  /* 0x000000ff6800720c */ /* 0x000fc60003f06070 */
[----:B------:R-:W-:Y:S01]  /*2f40*/  FMUL.FTZ R80, R80, UR16 ;  /* 0x0000001050507c20 */ /* 0x000fe20008410000 */
[----:B------:R-:W-:-:S04]  /*2f50*/  ISETP.GE.U32.AND.EX P0, PT, R105, 0x1000000, PT, P0 ;  /* 0x010000006900780c */ /* 0x000fc80003f06100 */
[----:B------:R-:W-:-:S04]  /*2f60*/  FSEL R80, R80, RZ, P0 ;  /* 0x000000ff50507208 */ /* 0x000fc80000000000 */
[----:B------:R-:W-:-:S04]  /*2f70*/  F2FP.F16.F32.PACK_AB R80, RZ, R80 ;  /* 0x00000050ff50723e */ /* 0x000fc800000000ff */
[----:B------:R-:W-:-:S07]  /*2f80*/  PRMT R27, R27, 0x5410, R80 ;  /* 0x000054101b1b7816 */ /* 0x000fce0000000050 */
.L_x_5101:
        /* <DEDUP_REMOVED lines=9> */
[----:B------:R0:W-:Y:S04]  /*3020*/  @P0 STG.E.128 desc[UR12][R82.64+0x10], R68 ;  /* 0x0000104452000986 */ /* 0x0001e8000c101d0c */
[----:B------:R0:W-:Y:S01]  /*3030*/  @P1 STG.E.128 desc[UR12][R80.64], R24 ;  /* 0x0000001850001986 */ /* 0x0001e2000c101d0c */
        /* <DEDUP_REMOVED lines=18> */
[----:B-----5:R-:W-:Y:S01]  /*3160*/  MOV R62, R14 ;  /* 0x0000000e003e7202 */ /* 0x020fe20000000f00 */
        /* <DEDUP_REMOVED lines=22> */
.L_x_5126:
[----:B------:R-:W-:Y:S05]  /*32d0*/  @!P1 BRA `(.L_x_5127) ;  /* 0x0000000000189947 */ /* 0x000fea0003800000 */
[----:B------:R-:W-:Y:S01]  /*32e0*/  FMUL.FTZ R2, R61, UR17 ;  /* 0x000000113d027c20 */ /* 0x000fe20008410000 */
[----:B------:R-:W-:-:S03]  /*32f0*/  LOP3.LUT P2, RZ, R106, 0xff00, RZ, 0xc0, !PT ;  /* 0x0000ff006aff7812 */ /* 0x000fc6000784c0ff */
[----:B------:R-:W-:-:S05]  /*3300*/  FMUL.FTZ R2, R2, UR16 ;  /* 0x0000001002027c20 */ /* 0x000fca0008410000 */
[----:B------:R-:W-:-:S04]  /*3310*/  FSEL R2, R2, RZ, P2 ;  /* 0x000000ff02027208 */ /* 0x000fc80001000000 */
[----:B------:R-:W-:-:S04]  /*3320*/  F2FP.F16.F32.PACK_AB R2, RZ, R2 ;  /* 0x00000002ff02723e */ /* 0x000fc800000000ff */
[----:B------:R-:W-:-:S07]  /*3330*/  PRMT R24, R24, 0x5410, R2 ;  /* 0x0000541018187816 */ /* 0x000fce0000000002 */
.L_x_5127:
[----:B------:R-:W-:Y:S05]  /*3340*/  @!P1 BRA `(.L_x_5128) ;  /* 0x0000000000189947 */ /* 0x000fea0003800000 */
[----:B------:R-:W-:Y:S01]  /*3350*/  FMUL.FTZ R2, R62, UR17 ;  /* 0x000000113e027c20 */ /* 0x000fe20008410000 */
[----:B------:R-:W-:-:S03]  /*3360*/  LOP3.LUT P2, RZ, R106, 0xff0000, RZ, 0xc0, !PT ;  /* 0x00ff00006aff7812 */ /* 0x000fc6000784c0ff */
[----:B------:R-:W-:-:S05]  /*3370*/  FMUL.FTZ R2, R2, UR16 ;  /* 0x0000001002027c20 */ /* 0x000fca0008410000 */
[----:B------:R-:W-:-:S04]  /*3380*/  FSEL R2, R2, RZ, P2 ;  /* 0x000000ff02027208 */ /* 0x000fc80001000000 */
[----:B------:R-:W-:-:S04]  /*3390*/  F2FP.F16.F32.PACK_AB R2, RZ, R2 ;  /* 0x00000002ff02723e */ /* 0x000fc800000000ff */
[----:B------:R-:W-:-:S07]  /*33a0*/  PRMT R25, R2, 0x7610, R25 ;  /* 0x0000761002197816 */ /* 0x000fce0000000019 */
.L_x_5128:
[----:B------:R-:W-:Y:S05]  /*33b0*/  @!P1 BRA `(.L_x_5129) ;  /* 0x0000000000189947 */ /* 0x000fea0003800000 */
[----:B------:R-:W-:Y:S01]  /*33c0*/  FMUL.FTZ R2, R63, UR17 ;  /* 0x000000113f027c20 */ /* 0x000fe20008410000 */
[----:B------:R-:W-:-:S03]  /*33d0*/  LOP3.LUT P2, RZ, R106, 0xff000000, RZ, 0xc0, !PT ;  /* 0xff0000006aff7812 */ /* 0x000fc6000784c0ff */
[----:B------:R-:W-:-:S05]  /*33e0*/  FMUL.FTZ R2, R2, UR16 ;  /* 0x0000001002027c20 */ /* 0x000fca0008410000 */
[----:B------:R-:W-:-:S04]  /*33f0*/  FSEL R2, R2, RZ, P2 ;  /* 0x000000ff02027208 */ /* 0x000fc80001000000 */
[----:B------:R-:W-:-:S04]  /*3400*/  F2FP.F16.F32.PACK_AB R2, RZ, R2 ;  /* 0x00000002ff02723e */ /* 0x000fc800000000ff */
[----:B------:R-:W-:-:S07]  /*3410*/  PRMT R25, R25, 0x5410, R2 ;  /* 0x0000541019197816 */ /* 0x000fce0000000002 */
.L_x_5129:
[----:B------:R-:W-:Y:S05]  /*3420*/  @!P1 BRA `(.L_x_5130) ;  /* 0x0000000000189947 */ /* 0x000fea0003800000 */
[----:B------:R-:W-:Y:S01]  /*3430*/  FMUL.FTZ R2, R68, UR17 ;  /* 0x0000001144027c20 */ /* 0x000fe20008410000 */
[----:B------:R-:W-:-:S03]  /*3440*/  LOP3.LUT P2, RZ, R107, 0xff, RZ, 0xc0, !PT ;  /* 0x000000ff6bff7812 */ /* 0x000fc6000784c0ff */
[----:B------:R-:W-:-:S05]  /*3450*/  FMUL.FTZ R2, R2, UR16 ;  /* 0x0000001002027c20 */ /* 0x000fca0008410000 */
[----:B------:R-:W-:-:S04]  /*3460*/  FSEL R2, R2, RZ, P2 ;  /* 0x000000ff02027208 */ /* 0x000fc80001000000 */
[----:B------:R-:W-:-:S04]  /*3470*/  F2FP.F16.F32.PACK_AB R2, RZ, R2 ;  /* 0x00000002ff02723e */ /* 0x000fc800000000ff */
[----:B------:R-:W-:-:S07]  /*3480*/  PRMT R26, R2, 0x7610, R26 ;  /* 0x00007610021a7816 */ /* 0x000fce000000001a */
.L_x_5130:
[----:B------:R-:W-:Y:S05]  /*3490*/  @!P1 BRA `(.L_x_5131) ;  /* 0x0000000000189947 */ /* 0x000fea0003800000 */
[----:B------:R-:W-:Y:S01]  /*34a0*/  FMUL.FTZ R2, R69, UR17 ;  /* 0x0000001145027c20 */ /* 0x000fe20008410000 */
[----:B------:R-:W-:-:S03]  /*34b0*/  LOP3.LUT P2, RZ, R107, 0xff00, RZ, 0xc0, !PT ;  /* 0x0000ff006bff7812 */ /* 0x000fc6000784c0ff */
[----:B------:R-:W-:-:S05]  /*34c0*/  FMUL.FTZ R2, R2, UR16 ;  /* 0x0000001002027c20 */ /* 0x000fca0008410000 */
[----:B------:R-:W-:-:S04]  /*34d0*/  FSEL R2, R2, RZ, P2 ;  /* 0x000000ff02027208 */ /* 0x000fc80001000000 */
[----:B------:R-:W-:-:S04]  /*34e0*/  F2FP.F16.F32.PACK_AB R2, RZ, R2 ;  /* 0x00000002ff02723e */ /* 0x000fc800000000ff */
[----:B------:R-:W-:-:S07]  /*34f0*/  PRMT R26, R26, 0x5410, R2 ;  /* 0x000054101a1a7816 */ /* 0x000fce0000000002 */
.L_x_5131:
[----:B------:R-:W-:Y:S05]  /*3500*/  @!P1 BRA `(.L_x_5132) ;  /* 0x0000000000189947 */ /* 0x000fea0003800000 */
[----:B------:R-:W-:Y:S01]  /*3510*/  FMUL.FTZ R2, R70, UR17 ;  /* 0x0000001146027c20 */ /* 0x000fe20008410000 */
[----:B------:R-:W-:-:S03]  /*3520*/  LOP3.LUT P2, RZ, R107, 0xff0000, RZ, 0xc0, !PT ;  /* 0x00ff00006bff7812 */ /* 0x000fc6000784c0ff */
[----:B------:R-:W-:-:S05]  /*3530*/  FMUL.FTZ R2, R2, UR16 ;  /* 0x0000001002027c20 */ /* 0x000fca0008410000 */
[----:B------:R-:W-:-:S04]  /*3540*/  FSEL R2, R2, RZ, P2 ;  /* 0x000000ff02027208 */ /* 0x000fc80001000000 */
[----:B------:R-:W-:-:S04]  /*3550*/  F2FP.F16.F32.PACK_AB R2, RZ, R2 ;  /* 0x00000002ff02723e */ /* 0x000fc800000000ff */
[----:B------:R-:W-:-:S07]  /*3560*/  PRMT R27, R2, 0x7610, R27 ;  /* 0x00007610021b7816 */ /* 0x000fce000000001b */
.L_x_5132:
[----:B------:R-:W-:Y:S05]  /*3570*/  @!P1 BRA `(.L_x_5133) ;  /* 0x0000001400089947 */ /* 0x000fea0003800000 */
        /* <DEDUP_REMOVED lines=8> */
.L_x_5125:
[----:B------:R-:W-:Y:S05]  /*3600*/  @!P1 BRA `(.L_x_5134) ;  /* 0x0000000000289947 */ /* 0x000fea0003800000 */
[----:B0-----:R-:W-:Y:S01]  /*3610*/  @P2 FFMA.FTZ R81, R113, R5, R84 ;  /* 0x0000000571512223 */ /* 0x001fe20000010054 */
        /* <DEDUP_REMOVED lines=9> */
.L_x_5134:
        /* <DEDUP_REMOVED lines=10> */
[----:B0-----:R-:W-:-:S07]  /*3750*/  PRMT R24, R24, 0x5410, R2 ;  /* 0x0000541018187816 */ /* 0x001fce0000000002 */
.L_x_5135:
        /* <DEDUP_REMOVED lines=11> */
.L_x_5136:
        /* <DEDUP_REMOVED lines=11> */
.L_x_5137:
[----:B------:R-:W-:Y:S05]  /*38c0*/  @!P1 BRA `(.L_x_5138) ;  /* 0x0000000000289947 */ /* 0x000fea0003800000 */
[----:B------:R-:W-:Y:S01]  /*38d0*/  @P2 FFMA.FTZ R6, R117, R5, R84 ;  /* 0x0000000575062223 */ /* 0x000fe20000010054 */
[----:B-----5:R-:W-:Y:S02]  /*38e0*/  MOV R2, R8 ;  /* 0x0000000800027202 */ /* 0x020fe40000000f00 */
[----:B------:R-:W-:Y:S01]  /*38f0*/  LOP3.LUT P3, RZ, R107, 0xff, RZ, 0xc0, !PT ;  /* 0x000000ff6bff7812 */ /* 0x000fe2000786c0ff */
[----:B0-----:R-:W-:-:S04]  /*3900*/  @P2 FADD.FTZ R81, R109, -R6 ;  /* 0x800000066d512221 */ /* 0x001fc80000010000 */
[----:B------:R-:W-:-:S04]  /*3910*/  @P2 FFMA.FTZ R2, R4, R81, R8 ;  /* 0x0000005104022223 */ /* 0x000fc80000010008 */
[----:B------:R-:W-:-:S04]  /*3920*/  FMUL.FTZ R2, R2, UR17 ;  /* 0x0000001102027c20 */ /* 0x000fc80008410000 */
[----:B------:R-:W-:-:S05]  /*3930*/  FMUL.FTZ R2, R2, UR16 ;  /* 0x0000001002027c20 */ /* 0x000fca0008410000 */
[----:B------:R-:W-:-:S04]  /*3940*/  FSEL R2, R2, RZ, P3 ;  /* 0x000000ff02027208 */ /* 0x000fc80001800000 */
[----:B------:R-:W-:-:S04]  /*3950*/  F2FP.F16.F32.PACK_AB R2, RZ, R2 ;  /* 0x00000002ff02723e */ /* 0x000fc800000000ff */
[----:B------:R-:W-:-:S07]  /*3960*/  PRMT R26, R2, 0x7610, R26 ;  /* 0x00007610021a7816 */ /* 0x000fce000000001a */
.L_x_5138:
        /* <DEDUP_REMOVED lines=11> */
.L_x_5139:
        /* <DEDUP_REMOVED lines=11> */
.L_x_5140:
        /* <DEDUP_REMOVED lines=11> */
[----:B0-----:R-:W-:Y:S01]  /*3b80*/  PRMT R27, R27, 0x5410, R2 ;  /* 0x000054101b1b7816 */ /* 0x001fe20000000002 */
[----:B------:R-:W-:Y:S06]  /*3b90*/  BRA `(.L_x_5133) ;  /* 0x0000000c00807947 */ /* 0x000fec0003800000 */
.L_x_5124:
[----:B------:R-:W-:Y:S05]  /*3ba0*/  @!P0 BRA `(.L_x_5141) ;  /* 0x0000000400f88947 */ /* 0x000fea0003800000 */
[-CC-:B------:R-:W-:Y:S01]  /*3bb0*/  FFMA.FTZ R6, R119, R5.reuse, R84.reuse ;  /* 0x0000000577067223 */ /* 0x180fe20000010054 */
[-CC-:B0-----:R-:W-:Y:S01]  /*3bc0*/  FFMA.FTZ R62, R117, R5.reuse, R84.reuse ;  /* 0x00000005753e7223 */ /* 0x181fe20000010054 */
[-CC-:B------:R-:W-:Y:S01]  /*3bd0*/  FFMA.FTZ R80, R116, R5.reuse, R84.reuse ;  /* 0x0000000574507223 */ /* 0x180fe20000010054 */
[-CC-:B------:R-:W-:Y:S01]  /*3be0*/  FFMA.FTZ R60, R114, R5.reuse, R84.reuse ;  /* 0x00000005723c7223 */ /* 0x180fe20000010054 */
[-CC-:B------:R-:W-:Y:S01]  /*3bf0*/  FFMA.FTZ R68, R112, R5.reuse, R84.reuse ;  /* 0x0000000570447223 */ /* 0x180fe20000010054 */
[-CC-:B------:R-:W-:Y:S01]  /*3c00*/  FFMA.FTZ R81, R115, R5.reuse, R84.reuse ;  /* 0x0000000573517223 */ /* 0x180fe20000010054 */
[-CC-:B------:R-:W-:Y:S01]  /*3c10*/  FFMA.FTZ R70, R110, R5.reuse, R84.reuse ;  /* 0x000000056e467223 */ /* 0x180fe20000010054 */
[----:B-----5:R-:W-:Y:S01]  /*3c20*/  FFMA.FTZ R105, R113, R5, R84 ;  /* 0x0000000571697223 */ /* 0x020fe20000010054 */
        /* <DEDUP_REMOVED lines=19> */
[----:B------:R-:W-:-:S03]  /*3d60*/  ISETP.GT.AND P3, PT, R2, RZ, PT ;  /* 0x000000ff0200720c */ /* 0x000fc60003f64270 */
[----:B------:R-:W-:-:S04]  /*3d70*/  FADD.FTZ R71, R98, -R71 ;  /* 0x8000004762477221 */ /* 0x000fc80000010000 */
[----:B------:R-:W-:-:S05]  /*3d80*/  FMUL.FTZ R71, R4, R71 ;  /* 0x0000004704477220 */ /* 0x000fca0000410000 */
[----:B------:R-:W-:Y:S02]  /*3d90*/  FSEL R71, R71, RZ, P3 ;  /* 0x000000ff47477208 */ /* 0x000fe40001800000 */
[----:B------:R-:W-:-:S03]  /*3da0*/  LOP3.LUT P3, RZ, R106, 0xff, RZ, 0xc0, !PT ;  /* 0x000000ff6aff7812 */ /* 0x000fc6000786c0ff */
[----:B------:R-:W-:-:S04]  /*3db0*/  FMUL.FTZ R71, R71, UR17 ;  /* 0x0000001147477c20 */ /* 0x000fc80008410000 */
[----:B------:R-:W-:-:S05]  /*3dc0*/  FMUL.FTZ R71, R71, UR16 ;  /* 0x0000001047477c20 */ /* 0x000fca0008410000 */
[----:B------:R-:W-:-:S04]  /*3dd0*/  FSEL R71, R71, RZ, P3 ;  /* 0x000000ff47477208 */ /* 0x000fc80001800000 */
[----:B------:R-:W-:-:S04]  /*3de0*/  F2FP.F16.F32.PACK_AB R71, RZ, R71 ;  /* 0x00000047ff47723e */ /* 0x000fc800000000ff */
[----:B------:R-:W-:-:S07]  /*3df0*/  PRMT R24, R71, 0x7610, R24 ;  /* 0x0000761047187816 */ /* 0x000fce0000000018 */
.L_x_5142:
[----:B------:R-:W-:Y:S05]  /*3e00*/  @!P1 BRA `(.L_x_5143) ;  /* 0x00000000002c9947 */ /* 0x000fea0003800000 */
        /* <DEDUP_REMOVED lines=11> */
.L_x_5143:
        /* <DEDUP_REMOVED lines=12> */
.L_x_5144:
        /* <DEDUP_REMOVED lines=12> */
.L_x_5145:
        /* <DEDUP_REMOVED lines=12> */
.L_x_5146:
        /* <DEDUP_REMOVED lines=12> */
.L_x_5147:
        /* <DEDUP_REMOVED lines=12> */
.L_x_5148:
[----:B------:R-:W-:Y:S02]  /*4280*/  FSEL R71, R6, RZ, P2 ;  /* 0x000000ff06477208 */ /* 0x000fe40001000000 */
[----:B------:R-:W-:Y:S02]  /*4290*/  FSEL R70, R70, RZ, P2 ;  /* 0x000000ff46467208 */ /* 0x000fe40001000000 */
[----:B------:R-:W-:Y:S02]  /*42a0*/  FSEL R69, R69, RZ, P2 ;  /* 0x000000ff45457208 */ /* 0x000fe40001000000 */
[----:B------:R-:W-:Y:S02]  /*42b0*/  FSEL R68, R68, RZ, P2 ;  /* 0x000000ff44447208 */ /* 0x000fe40001000000 */
[----:B------:R-:W-:Y:S02]  /*42c0*/  FSEL R63, R63, RZ, P2 ;  /* 0x000000ff3f3f7208 */ /* 0x000fe40001000000 */
[----:B------:R-:W-:-:S02]  /*42d0*/  FSEL R62, R62, RZ, P2 ;  /* 0x000000ff3e3e7208 */ /* 0x000fc40001000000 */
[----:B------:R-:W-:Y:S02]  /*42e0*/  FSEL R61, R61, RZ, P2 ;  /* 0x000000ff3d3d7208 */ /* 0x000fe40001000000 */
[----:B------:R-:W-:Y:S01]  /*42f0*/  FSEL R60, R60, RZ, P2 ;  /* 0x000000ff3c3c7208 */ /* 0x000fe20001000000 */
        /* <DEDUP_REMOVED lines=9> */
.L_x_5141:
        /* <DEDUP_REMOVED lines=12> */
.L_x_5149:
        /* <DEDUP_REMOVED lines=12> */
.L_x_5150:
        /* <DEDUP_REMOVED lines=12> */
.L_x_5151:
        /* <DEDUP_REMOVED lines=12> */
.L_x_5152:
        /* <DEDUP_REMOVED lines=12> */
.L_x_5153:
        /* <DEDUP_REMOVED lines=12> */
.L_x_5154:
        /* <DEDUP_REMOVED lines=12> */
.L_x_5155:
        /* <DEDUP_REMOVED lines=13> */
.L_x_5133:
        /* <DEDUP_REMOVED lines=14> */
.L_x_5086:
        /* <DEDUP_REMOVED lines=17> */
.L_x_5157:
        /* <DEDUP_REMOVED lines=15> */
.L_x_8099:


//--------------------- .text._ZN10layer_norm13ln_bwd_kernelINS_13Kernel_traitsI6__halfS2_fS2_fjLj2048ELj1ELj1ELj4ELj16ENS_18Kernel_traits_baseILj2048ES2_S2_fS2_fjLj128EEEEELb1ELb1ELb0ELb0EEEvNS_9BwdParamsE --------------------------
	.section	.text._ZN10layer_norm13ln_bwd_kernelINS_13Kernel_traitsI6__halfS2_fS2_fjLj2048ELj1ELj1ELj4ELj16ENS_18Kernel_traits_baseILj2048ES2_S2_fS2_fjLj128EEEEELb1ELb1ELb0ELb0EEEvNS_9BwdParamsE,"ax",@progbits
	.align	128
        .global         _ZN10layer_norm13ln_bwd_kernelINS_13Kernel_traitsI6__halfS2_fS2_fjLj2048ELj1ELj1ELj4ELj16ENS_18Kernel_traits_baseILj2048ES2_S2_fS2_fjLj128EEEEELb1ELb1ELb0ELb0EEEvNS_9BwdParamsE
        .type           _ZN10layer_norm13ln_bwd_kernelINS_13Kernel_traitsI6__halfS2_fS2_fjLj2048ELj1ELj1ELj4ELj16ENS_18Kernel_traits_baseILj2048ES2_S2_fS2_fjLj128EEEEELb1ELb1ELb0ELb0EEEvNS_9BwdParamsE,@function
        .size           _ZN10layer_norm13ln_bwd_kernelINS_13Kernel_traitsI6__halfS2_fS2_fjLj2048ELj1ELj1ELj4ELj16ENS_18Kernel_traits_baseILj2048ES2_S2_fS2_fjLj128EEEEELb1ELb1ELb0ELb0EEEvNS_9BwdParamsE,(.L_x_8100 - _ZN10layer_norm13ln_bwd_kernelINS_13Kernel_traitsI6__halfS2_fS2_fjLj2048ELj1ELj1ELj4ELj16ENS_18Kernel_traits_baseILj2048ES2_S2_fS2_fjLj128EEEEELb1ELb1ELb0ELb0EEEvNS_9BwdParamsE)
        .other          _ZN10layer_norm13ln_bwd_kernelINS_13Kernel_traitsI6__halfS2_fS2_fjLj2048ELj1ELj1ELj4ELj16ENS_18Kernel_traits_baseILj2048ES2_S2_fS2_fjLj128EEEEELb1ELb1ELb0ELb0EEEvNS_9BwdParamsE,@"STO_CUDA_ENTRY STV_DEFAULT"
_ZN10layer_norm13ln_bwd_kernelINS_13Kernel_traitsI6__halfS2_fS2_fjLj2048ELj1ELj1ELj4ELj16ENS_18Kernel_traits_baseILj2048ES2_S2_fS2_fjLj128EEEEELb1ELb1ELb0ELb0EEEvNS_9BwdParamsE:
.text._ZN10layer_norm13ln_bwd_kernelINS_13Kernel_traitsI6__halfS2_fS2_fjLj2048ELj1ELj1ELj4ELj16ENS_18Kernel_traits_baseILj2048ES2_S2_fS2_fjLj128EEEEELb1ELb1ELb0ELb0EEEvNS_9BwdParamsE:
        /* <DEDUP_REMOVED lines=79> */
[----:B------:R-:W-:Y:S01]  /*04f0*/  UPLOP3.LUT UP1, UPT, UPT, UPT, UPT, 0x40, 0x4 ;  /* 0x000000000004789c */ /* 0x000fe20003f2e870 */
[----:B------:R-:W-:Y:S01]  /*0500*/  ISETP.NE.AND.EX P0, PT, R5, RZ, PT, P0 ;  /* 0x000000ff0500720c */ /* 0x000fe20003f05300 */
[----:B------:R-:W0:Y:S01]  /*0510*/  LDCU UR16, c[0x0][0x408] ;  /* 0x00008100ff1077ac */ /* 0x000e220008000800 */
[----:B------:R-:W-:Y:S01]  /*0520*/  MOV R5, UR9 ;  /* 0x0000000900057c02 */ /* 0x000fe20008000f00 */
[----:B------:R-:W1:Y:S01]  /*0530*/  LDCU.U8 UR12, c[0x0][0x410] ;  /* 0x00008200ff0c77ac */ /* 0x000e620008000000 */
[----:B------:R-:W2:Y:S01]  /*0540*/  LDCU UR13, c[0x0][0x400] ;  /* 0x00008000ff0d77ac */ /* 0x000ea20008000800 */
[----:B------:R-:W3:Y:S01]  /*0550*/  LDCU.64 UR14, c[0x0][0x438] ;  /* 0x00008700ff0e77ac */ /* 0x000ee20008000a00 */
[----:B------:R-:W4:Y:S07]  /*0560*/  LDCU.64 UR6, c[0x0][0x478] ;  /* 0x00008f00ff0677ac */ /* 0x000f2e0008000a00 */
.L_x_5177:
[----:B------:R-:W0:Y:S08]  /*0570*/  @P0 LDC.64 R108, c[0x0][0x3e0] ;  /* 0x0000f800ff6c0b82 */ /* 0x000e300000000a00 */
[----:B------:R-:W1:Y:S08]  /*0580*/  LDC.64 R110, c[0x0][0x3c0] ;  /* 0x0000f000ff6e7b82 */ /* 0x000e700000000a00 */
[----:B------:R-:W2:Y:S01]  /*0590*/  LDC R0, c[0x0][0x388] ;  /* 0x0000e200ff007b82 */ /* 0x000ea20000000800 */
[----:B0-----:R-:W-:-:S07]  /*05a0*/  @P0 IMAD.WIDE R112, R5, 0x2, R108 ;  /* 0x0000000205700825 */ /* 0x001fce00078e026c */
[----:B------:R-:W0:Y:S01]  /*05b0*/  LDC.64 R108, c[0x0][0x3c8] ;  /* 0x0000f200ff6c7b82 */ /* 0x000e220000000a00 */
[----:B-----5:R0:W5:Y:S01]  /*05c0*/  @P0 LDG.E.U16 R133, desc[UR10][R112.64] ;  /* 0x0000000a70850981 */ /* 0x020162000c1e1500 */
[----:B-1----:R-:W-:-:S06]  /*05d0*/  IMAD.WIDE R110, R5, 0x4, R110 ;  /* 0x00000004056e7825 */ /* 0x002fcc00078e026e */
[----:B------:R-:W3:Y:S01]  /*05e0*/  LDG.E R110, desc[UR10][R110.64] ;  /* 0x0000000a6e6e7981 */ /* 0x000ee2000c1e1900 */
[----:B0-----:R-:W-:-:S05]  /*05f0*/  IMAD.WIDE R108, R5, 0x4, R108 ;  /* 0x00000004056c7825 */ /* 0x001fca00078e026c */
[----:B------:R0:W5:Y:S01]  /*0600*/  LDG.E R124, desc[UR10][R108.64] ;  /* 0x0000000a6c7c7981 */ /* 0x000162000c1e1900 */
[----:B--2---:R-:W-:Y:S01]  /*0610*/  IMAD R4, R5, R0, RZ ;  /* 0x0000000005047224 */ /* 0x004fe200078e02ff */
        /* <DEDUP_REMOVED lines=10> */
[----:B---3--:R-:W-:Y:S01]  /*06c0*/  FSEL R131, R110, RZ, !P4 ;  /* 0x000000ff6e837208 */ /* 0x008fe20006000000 */
[----:B0-----:R-:W-:Y:S06]  /*06d0*/  @!P3 BRA `(.L_x_5160) ;  /* 0x000000040064b947 */ /* 0x001fec0003800000 */
        /* <DEDUP_REMOVED lines=12> */
[----:B------:R-:W0:Y:S01]  /*07a0*/  @P1 LDC.64 R6, c[0x0][0x438] ;  /* 0x00010e00ff061b82 */ /* 0x000e220000000a00 */
[--C-:B------:R-:W-:Y:S02]  /*07b0*/  HADD2.F32 R122, -RZ, R80.reuse.H0_H0 ;  /* 0x20000050ff7a7230 */ /* 0x100fe40000004100 */
[----:B------:R-:W-:Y:S02]  /*07c0*/  HADD2.F32 R18, -RZ, R80.H1_H1 ;  /* 0x30000050ff127230 */ /* 0x000fe40000004100 */
[----:B0-----:R-:W-:-:S05]  /*07d0*/  @P1 IMAD.WIDE.U32 R6, R4, 0x20, R6 ;  /* 0x0000002004061825 */ /* 0x001fca00078e0006 */
[----:B------:R-:W5:Y:S04]  /*07e0*/  @P1 LDG.E.128 R24, desc[UR10][R6.64] ;  /* 0x0000000a06181981 */ /* 0x000f68000c1e1d00 */
[----:B------:R0:W5:Y:S01]  /*07f0*/  @P1 LDG.E.128 R20, desc[UR10][R6.64+0x10] ;  /* 0x0000100a06141981 */ /* 0x000162000c1e1d00 */
[C---:B---3--:R-:W-:Y:S01]  /*0800*/  FADD.FTZ R17, -R131.reuse, R9 ;  /* 0x0000000983117221 */ /* 0x048fe20000010100 */
[C---:B------:R-:W-:Y:S01]  /*0810*/  FADD.FTZ R3, -R131.reuse, R8 ;  /* 0x0000000883037221 */ /* 0x040fe20000010100 */
[----:B------:R-:W-:-:S03]  /*0820*/  FADD.FTZ R113, -R131, R10 ;  /* 0x0000000a83717221 */ /* 0x000fc60000010100 */
[----:B-----5:R-:W-:Y:S01]  /*0830*/  FMUL.FTZ R3, R124, R3 ;  /* 0x000000037c037220 */ /* 0x020fe20000410000 */
[--C-:B----4-:R-:W-:Y:S02]  /*0840*/  HADD2.F32 R9, -RZ, R12.reuse.H0_H0 ;  /* 0x2000000cff097230 */ /* 0x110fe40000004100 */
[----:B------:R-:W-:-:S03]  /*0850*/  HADD2.F32 R12, -RZ, R12.H1_H1 ;  /* 0x3000000cff0c7230 */ /* 0x000fc60000004100 */
[-C--:B------:R-:W-:Y:S01]  /*0860*/  FMUL.FTZ R122, R122, R9.reuse ;  /* 0x000000097a7a7220 */ /* 0x080fe20000410000 */
[--C-:B0-----:R-:W-:Y:S02]  /*0870*/  HADD2.F32 R7, -RZ, R15.reuse.H0_H0 ;  /* 0x2000000fff077230 */ /* 0x101fe40000004100 */
[----:B------:R-:W-:Y:S01]  /*0880*/  FADD.FTZ R56, R56, R9 ;  /* 0x0000000938387221 */ /* 0x000fe20000010000 */
[----:B------:R-:W-:Y:S02]  /*0890*/  HADD2.F32 R112, -RZ, R15.H1_H1 ;  /* 0x3000000fff707230 */ /* 0x000fe40000004100 */
[----:B------:R-:W-:Y:S01]  /*08a0*/  FFMA.FTZ R72, R3, R9, R72 ;  /* 0x0000000903487223 */ /* 0x000fe20000010048 */
[----:B------:R-:W-:Y:S02]  /*08b0*/  HADD2.F32 R8, -RZ, R13.H0_H0 ;  /* 0x2000000dff087230 */ /* 0x000fe40000004100 */
[----:B------:R-:W-:Y:S01]  /*08c0*/  FMUL.FTZ R120, R124, R17 ;  /* 0x000000117c787220 */ /* 0x000fe20000410000 */
[----:B------:R-:W-:-:S02]  /*08d0*/  HADD2.F32 R15, -RZ, R81.H0_H0 ;  /* 0x20000051ff0f7230 */ /* 0x000fc40000004100 */
[----:B------:R-:W-:Y:S01]  /*08e0*/  FADD.FTZ R137, -R131, R109 ;  /* 0x0000006d83897221 */ /* 0x000fe20000010100 */
[----:B------:R-:W-:Y:S01]  /*08f0*/  FMUL.FTZ R18, R18, R12 ;  /* 0x0000000c12127220 */ /* 0x000fe20000410000 */
[----:B------:R-:W-:Y:S01]  /*0900*/  FMUL.FTZ R17, R124, R113 ;  /* 0x000000717c117220 */ /* 0x000fe20000410000 */
[----:B------:R-:W-:Y:S01]  /*0910*/  FADD.FTZ R9, RZ, R122 ;  /* 0x0000007aff097221 */ /* 0x000fe20000010000 */
[----:B------:R-:W-:Y:S01]  /*0920*/  FFMA.FTZ R109, R3, R122, RZ ;  /* 0x0000007a036d7223 */ /* 0x000fe200000100ff */
[--C-:B------:R-:W-:Y:S02]  /*0930*/  HADD2.F32 R135, -RZ, R14.reuse.H0_H0 ;  /* 0x2000000eff877230 */ /* 0x100fe40000004100 */
[----:B------:R-:W-:Y:S02]  /*0940*/  HADD2.F32 R114, -RZ, R14.H1_H1 ;  /* 0x3000000eff727230 */ /* 0x000fe40000004100 */
[----:B------:R-:W-:Y:S01]  /*0950*/  FADD.FTZ R11, -R131, R11 ;  /* 0x0000000b830b7221 */ /* 0x000fe20000010100 */
[----:B------:R-:W-:-:S02]  /*0960*/  HADD2.F32 R13, -RZ, R13.H1_H1 ;  /* 0x3000000dff0d7230 */ /* 0x000fc40000004100 */
[-C--:B------:R-:W-:Y:S01]  /*0970*/  FMUL.FTZ R15, R15, R8.reuse ;  /* 0x000000080f0f7220 */ /* 0x080fe20000410000 */
[----:B------:R-:W-:Y:S02]  /*0980*/  HADD2.F32 R14, -RZ, R81.H1_H1 ;  /* 0x30000051ff0e7230 */ /* 0x000fe40000004100 */
[----:B------:R-:W-:Y:S01]  /*0990*/  FADD.FTZ R58, R58, R8 ;  /* 0x000000083a3a7221 */ /* 0x000fe20000010000 */
[----:B------:R-:W-:Y:S01]  /*09a0*/  FFMA.FTZ R74, R17, R8, R74 ;  /* 0x00000008114a7223 */ /* 0x000fe2000001004a */
[----:B------:R-:W-:Y:S01]  /*09b0*/  FADD.FTZ R6, R9, R18 ;  /* 0x0000001209067221 */ /* 0x000fe20000010000 */
[C---:B------:R-:W-:Y:S01]  /*09c0*/  FFMA.FTZ R8, R120.reuse, R18, R109 ;  /* 0x0000001278087223 */ /* 0x040fe2000001006d */
[----:B------:R-:W-:Y:S01]  /*09d0*/  FADD.FTZ R57, R57, R12 ;  /* 0x0000000c39397221 */ /* 0x000fe20000010000 */
[----:B------:R-:W-:Y:S01]  /*09e0*/  FFMA.FTZ R73, R120, R12, R73 ;  /* 0x0000000c78497223 */ /* 0x000fe20000010049 */
[----:B------:R-:W-:Y:S02]  /*09f0*/  HADD2.F32 R12, -RZ, R82.H0_H0 ;  /* 0x20000052ff0c7230 */ /* 0x000fe40000004100 */
[----:B------:R-:W-:Y:S01]  /*0a00*/  FMUL.FTZ R16, R124, R11 ;  /* 0x0000000b7c107220 */ /* 0x000fe20000410000 */
[----:B------:R-:W-:Y:S01]  /*0a10*/  FMUL.FTZ R14, R14, R13 ;  /* 0x0000000d0e0e7220 */ /* 0x000fe20000410000 */
[----:B------:R-:W-:Y:S01]  /*0a20*/  FADD.FTZ R9, R6, R15 ;  /* 0x0000000f06097221 */ /* 0x000fe20000010000 */
[----:B------:R-:W-:Y:S01]  /*0a30*/  FADD.FTZ R115, -R131, R108 ;  /* 0x0000006c83737221 */ /* 0x000fe20000010100 */
[----:B------:R-:W-:Y:S01]  /*0a40*/  FFMA.FTZ R109, R17, R15, R8 ;  /* 0x0000000f116d7223 */ /* 0x000fe20000010008 */
[----:B------:R-:W-:-:S02]  /*0a50*/  HADD2.F32 R108, -RZ, R83.H0_H0 ;  /* 0x20000053ff6c7230 */ /* 0x000fc40000004100 */
[----:B------:R-:W-:Y:S01]  /*0a60*/  FADD.FTZ R59, R59, R13 ;  /* 0x0000000d3b3b7221 */ /* 0x000fe20000010000 */
[----:B------:R-:W-:Y:S02]  /*0a70*/  HADD2.F32 R11, -RZ, R82.H1_H1 ;  /* 0x30000052ff0b7230 */ /* 0x000fe40000004100 */
[----:B------:R-:W-:Y:S01]  /*0a80*/  FFMA.FTZ R75, R16, R13, R75 ;  /* 0x0000000d104b7223 */ /* 0x000fe2000001004b */
[----:B------:R-:W-:Y:S01]  /*0a90*/  FMUL.FTZ R12, R12, R135 ;  /* 0x000000870c0c7220 */ /* 0x000fe20000410000 */
[----:B------:R-:W-:Y:S01]  /*0aa0*/  FADD.FTZ R113, R9, R14 ;  /* 0x0000000e09717221 */ /* 0x000fe20000010000 */
[----:B------:R-:W-:Y:S01]  /*0ab0*/  FMUL.FTZ R13, R124, R115 ;  /* 0x000000737c0d7220 */ /* 0x000fe20000410000 */
[----:B------:R-:W-:Y:S01]  /*0ac0*/  FFMA.FTZ R6, R16, R14, R109 ;  /* 0x0000000e10067223 */ /* 0x000fe2000001006d */
[----:B------:R-:W-:Y:S01]  /*0ad0*/  FMUL.FTZ R8, R108, R7 ;  /* 0x000000076c087220 */ /* 0x000fe20000410000 */
[----:B------:R-:W-:Y:S01]  /*0ae0*/  FADD.FTZ R143, -R131, R110 ;  /* 0x0000006e838f7221 */ /* 0x000fe20000010100 */
[----:B------:R-:W-:Y:S01]  /*0af0*/  FMUL.FTZ R11, R11, R114 ;  /* 0x000000720b0b7220 */ /* 0x000fe20000410000 */
[----:B------:R-:W-:Y:S01]  /*0b00*/  FADD.FTZ R108, R113, R12 ;  /* 0x0000000c716c7221 */ /* 0x000fe20000010000 */
[----:B------:R-:W-:Y:S01]  /*0b10*/  FMUL.FTZ R10, R124, R137 ;  /* 0x000000897c0a7220 */ /* 0x000fe20000410000 */
[----:B------:R-:W-:Y:S01]  /*0b20*/  FFMA.FTZ R109, R13, R12, R6 ;  /* 0x0000000c0d6d7223 */ /* 0x000fe20000010006 */
[----:B------:R-:W-:-:S02]  /*0b30*/  HADD2.F32 R115, -RZ, R83.H1_H1 ;  /* 0x30000053ff737230 */ /* 0x000fc40000004100 */
[----:B------:R-:W-:Y:S01]  /*0b40*/  FMUL.FTZ R9, R124, R143 ;  /* 0x0000008f7c097220 */ /* 0x000fe20000410000 */
[----:B------:R-:W-:Y:S01]  /*0b50*/  FADD.FTZ R113, R108, R11 ;  /* 0x0000000b6c717221 */ /* 0x000fe20000010000 */
[----:B------:R-:W-:Y:S01]  /*0b60*/  FADD.FTZ R111, -R131, R111 ;  /* 0x0000006f836f7221 */ /* 0x000fe20000010100 */
        /* <DEDUP_REMOVED lines=16> */
.L_x_5160:
[----:B----4-:R-:W-:Y:S05]  /*0c70*/  BSYNC.RECONVERGENT B0 ;  /* 0x0000000000007941 */ /* 0x010fea0003800200 */
.L_x_5159:
        /* <DEDUP_REMOVED lines=15> */
[----:B0-----:R-:W-:-:S02]  /*0d70*/  HADD2.F32 R126, -RZ, R89.H0_H0 ;  /* 0x20000059ff7e7230 */ /* 0x001fc40000004100 */
[----:B------:R-:W-:Y:S02]  /*0d80*/  HADD2.F32 R130, -RZ, R90.H0_H0 ;  /* 0x2000005aff827230 */ /* 0x000fe40000004100 */
[----:B-1----:R-:W-:-:S05]  /*0d90*/  @P1 IMAD.WIDE.U32 R128, R137, 0x20, R128 ;  /* 0x0000002089801825 */ /* 0x002fca00078e0080 */
[----:B------:R-:W5:Y:S04]  /*0da0*/  @P1 LDG.E.128 R92, desc[UR10][R128.64] ;  /* 0x0000000a805c1981 */ /* 0x000f68000c1e1d00 */
[----:B------:R0:W5:Y:S01]  /*0db0*/  @P1 LDG.E.128 R96, desc[UR10][R128.64+0x10] ;  /* 0x0000100a80601981 */ /* 0x000162000c1e1d00 */
[C---:B---3--:R-:W-:Y:S01]  /*0dc0*/  FADD.FTZ R121, -R131.reuse, R109 ;  /* 0x0000006d83797221 */ /* 0x048fe20000010100 */
[C---:B------:R-:W-:Y:S01]  /*0dd0*/  FADD.FTZ R123, -R131.reuse, R110 ;  /* 0x0000006e837b7221 */ /* 0x040fe20000010100 */
[C---:B------:R-:W-:Y:S01]  /*0de0*/  FADD.FTZ R19, -R131.reuse, R108 ;  /* 0x0000006c83137221 */ /* 0x040fe20000010100 */
[----:B------:R-:W-:Y:S02]  /*0df0*/  HADD2.F32 R109, -RZ, R88.H0_H0 ;  /* 0x20000058ff6d7230 */ /* 0x000fe40000004100 */
[C---:B------:R-:W-:Y:S01]  /*0e00*/  FADD.FTZ R125, -R131.reuse, R111 ;  /* 0x0000006f837d7221 */ /* 0x040fe20000010100 */
[C---:B----4-:R-:W-:Y:S01]  /*0e10*/  FADD.FTZ R127, -R131.reuse, R114 ;  /* 0x00000072837f7221 */ /* 0x050fe20000010100 */
[----:B------:R-:W-:Y:S01]  /*0e20*/  FADD.FTZ R137, -R131, R112 ;  /* 0x0000007083897221 */ /* 0x000fe20000010100 */
[----:B------:R-:W-:-:S02]  /*0e30*/  HADD2.F32 R110, -RZ, R116.H0_H0 ;  /* 0x20000074ff6e7230 */ /* 0x000fc40000004100 */
[----:B-----5:R-:W-:Y:S01]  /*0e40*/  FMUL.FTZ R19, R124, R19 ;  /* 0x000000137c137220 */ /* 0x020fe20000410000 */
[--C-:B------:R-:W-:Y:S02]  /*0e50*/  HADD2.F32 R111, -RZ, R117.reuse.H0_H0 ;  /* 0x20000075ff6f7230 */ /* 0x100fe40000004100 */
[----:B------:R-:W-:Y:S02]  /*0e60*/  HADD2.F32 R114, -RZ, R117.H1_H1 ;  /* 0x30000075ff727230 */ /* 0x000fe40000004100 */
[----:B------:R-:W-:Y:S02]  /*0e70*/  HADD2.F32 R112, -RZ, R116.H1_H1 ;  /* 0x30000074ff707230 */ /* 0x000fe40000004100 */
[----:B------:R-:W-:Y:S01]  /*0e80*/  FMUL.FTZ R116, R109, R110 ;  /* 0x0000006e6d747220 */ /* 0x000fe20000410000 */
[----:B------:R-:W-:Y:S02]  /*0e90*/  HADD2.F32 R117, -RZ, R88.H1_H1 ;  /* 0x30000058ff757230 */ /* 0x000fe40000004100 */
[----:B------:R-:W-:Y:S01]  /*0ea0*/  FADD.FTZ R143, -R131, R113 ;  /* 0x00000071838f7221 */ /* 0x000fe20000010100 */
[----:B0-----:R-:W-:-:S02]  /*0eb0*/  HADD2.F32 R129, -RZ, R119.H0_H0 ;  /* 0x20000077ff817230 */ /* 0x001fc40000004100 */
[----:B------:R-:W-:Y:S01]  /*0ec0*/  FADD.FTZ R48, R48, R110 ;  /* 0x0000006e30307221 */ /* 0x000fe20000010000 */
[----:B------:R-:W-:Y:S02]  /*0ed0*/  HADD2.F32 R108, -RZ, R119.H1_H1 ;  /* 0x30000077ff6c7230 */ /* 0x000fe40000004100 */
[----:B------:R-:W-:Y:S01]  /*0ee0*/  FFMA.FTZ R64, R19, R110, R64 ;  /* 0x0000006e13407223 */ /* 0x000fe20000010040 */
[C---:B------:R-:W-:Y:S01]  /*0ef0*/  FMUL.FTZ R119, R124.reuse, R123 ;  /* 0x0000007b7c777220 */ /* 0x040fe20000410000 */
[--C-:B------:R-:W-:Y:S02]  /*0f00*/  HADD2.F32 R113, -RZ, R118.reuse.H0_H0 ;  /* 0x20000076ff717230 */ /* 0x100fe40000004100 */
[----:B------:R-:W-:Y:S01]  /*0f10*/  FMUL.FTZ R117, R117, R112 ;  /* 0x0000007075757220 */ /* 0x000fe20000410000 */
[----:B------:R-:W-:Y:S02]  /*0f20*/  HADD2.F32 R134, -RZ, R118.H1_H1 ;  /* 0x30000076ff867230 */ /* 0x000fe40000004100 */
[----:B------:R-:W-:Y:S01]  /*0f30*/  FADD.FTZ R110, R135, R116 ;  /* 0x00000074876e7221 */ /* 0x000fe20000010000 */
[----:B------:R-:W-:Y:S01]  /*0f40*/  FMUL.FTZ R118, R124, R121 ;  /* 0x000000797c767220 */ /* 0x000fe20000410000 */
[----:B------:R-:W-:Y:S01]  /*0f50*/  FFMA.FTZ R109, R19, R116, R142 ;  /* 0x00000074136d7223 */ /* 0x000fe2000001008e */
[-C--:B------:R-:W-:Y:S01]  /*0f60*/  FMUL.FTZ R126, R126, R111.reuse ;  /* 0x0000006f7e7e7220 */ /* 0x080fe20000410000 */
[----:B------:R-:W-:Y:S01]  /*0f70*/  FADD.FTZ R50, R50, R111 ;  /* 0x0000006f32327221 */ /* 0x000fe20000010000 */
[----:B------:R-:W-:Y:S01]  /*0f80*/  FFMA.FTZ R66, R119, R111, R66 ;  /* 0x0000006f77427223 */ /* 0x000fe20000010042 */
[----:B------:R-:W-:-:S02]  /*0f90*/  HADD2.F32 R121, -RZ, R89.H1_H1 ;  /* 0x30000059ff797230 */ /* 0x000fc40000004100 */
[----:B------:R-:W-:Y:S01]  /*0fa0*/  FADD.FTZ R111, R110, R117 ;  /* 0x000000756e6f7221 */ /* 0x000fe20000010000 */
[C---:B------:R-:W-:Y:S01]  /*0fb0*/  FFMA.FTZ R110, R118.reuse, R117, R109 ;  /* 0x00000075766e7223 */ /* 0x040fe2000001006d */
[----:B------:R-:W-:Y:S01]  /*0fc0*/  FADD.FTZ R49, R49, R112 ;  /* 0x0000007031317221 */ /* 0x000fe20000010000 */
[----:B------:R-:W-:Y:S01]  /*0fd0*/  FFMA.FTZ R65, R118, R112, R65 ;  /* 0x0000007076417223 */ /* 0x000fe20000010041 */
[C---:B------:R-:W-:Y:S01]  /*0fe0*/  FMUL.FTZ R128, R124.reuse, R125 ;  /* 0x0000007d7c807220 */ /* 0x040fe20000410000 */
[----:B------:R-:W-:Y:S01]  /*0ff0*/  FMUL.FTZ R121, R121, R114 ;  /* 0x0000007279797220 */ /* 0x000fe20000410000 */
[----:B------:R-:W-:Y:S01]  /*1000*/  FADD.FTZ R112, R111, R126 ;  /* 0x0000007e6f707221 */ /* 0x000fe20000010000 */
[----:B------:R-:W-:Y:S01]  /*1010*/  FFMA.FTZ R109, R119, R126, R110 ;  /* 0x0000007e776d7223 */ /* 0x000fe2000001006e */
[----:B------:R-:W-:Y:S02]  /*1020*/  HADD2.F32 R125, -RZ, R90.H1_H1 ;  /* 0x3000005aff7d7230 */ /* 0x000fe40000004100 */
[C---:B------:R-:W-:Y:S01]  /*1030*/  FMUL.FTZ R132, R124.reuse, R143 ;  /* 0x0000008f7c847220 */ /* 0x040fe20000410000 */
[----:B------:R-:W-:Y:S01]  /*1040*/  FMUL.FTZ R123, R124, R137 ;  /* 0x000000897c7b7220 */ /* 0x000fe20000410000 */
[----:B------:R-:W-:Y:S01]  /*1050*/  FMUL.FTZ R130, R130, R113 ;  /* 0x0000007182827220 */ /* 0x000fe20000410000 */
[----:B------:R-:W-:Y:S01]  /*1060*/  FADD.FTZ R111, R112, R121 ;  /* 0x00000079706f7221 */ /* 0x000fe20000010000 */
[----:B------:R-:W-:Y:S01]  /*1070*/  FFMA.FTZ R110, R128, R121, R109 ;  /* 0x00000079806e7223 */ /* 0x000fe2000001006d */
[-C--:B------:R-:W-:Y:S01]  /*1080*/  FMUL.FTZ R125, R125, R134.reuse ;  /* 0x000000867d7d7220 */ /* 0x080fe20000410000 */
        /* <DEDUP_REMOVED lines=9> */
[----:B------:R-:W-:Y:S01]  /*1120*/  FADD.FTZ R115, -R131, R115 ;  /* 0x0000007383737221 */ /* 0x000fe20000010100 */
        /* <DEDUP_REMOVED lines=15> */
.L_x_5162:
[----:B------:R-:W-:Y:S05]  /*1220*/  BSYNC.RECONVERGENT B0 ;  /* 0x0000000000007941 */ /* 0x000fea0003800200 */
.L_x_5161:
        /* <DEDUP_REMOVED lines=32> */
.L_x_5164:
[----:B------:R-:W-:Y:S05]  /*1430*/  BSYNC.RECONVERGENT B0 ;  /* 0x0000000000007941 */ /* 0x000fea0003800200 */
.L_x_5163:
        /* <DEDUP_REMOVED lines=37> */
[----:B------:R-:W-:Y:S01]  /*1690*/  LOP3.LUT P1, RZ, R140, 0xff, RZ, 0xc0, !PT ;  /* 0x000000ff8cff7812 */ /* 0x000fe2000782c0ff */
[----:B------:R-:W-:Y:S02]  /*16a0*/  HFMA2 R115, -RZ, RZ, 0, 0 ;  /* 0x00000000ff737431 */ /* 0x000fe400000001ff */
[-C--:B------:R-:W-:Y:S01]  /*16b0*/  FFMA.FTZ R144, R17, R142.reuse, R133 ;  /* 0x0000008e11907223 */ /* 0x080fe20000010085 */
[----:B------:R-:W-:Y:S01]  /*16c0*/  FADD.FTZ R113, R122, -R113 ;  /* 0x800000717a717221 */ /* 0x000fe20000010000 */
[----:B------:R-:W-:Y:S01]  /*16d0*/  LOP3.LUT P4, RZ, R140, 0xff00, RZ, 0xc0, !PT ;  /* 0x0000ff008cff7812 */ /* 0x000fe2000788c0ff */
[-C--:B------:R-:W-:Y:S01]  /*16e0*/  FFMA.FTZ R145, R16, R142.reuse, R133 ;  /* 0x0000008e10917223 */ /* 0x080fe20000010085 */
[----:B------:R-:W-:Y:S01]  /*16f0*/  FADD.FTZ R143, R15, -R144 ;  /* 0x800000900f8f7221 */ /* 0x000fe20000010000 */
[----:B------:R-:W-:Y:S01]  /*1700*/  FMUL.FTZ R112, R124, R113 ;  /* 0x000000717c707220 */ /* 0x000fe20000410000 */
[----:B------:R-:W-:Y:S01]  /*1710*/  LOP3.LUT P5, RZ, R140, 0xff000000, RZ, 0xc0, !PT ;  /* 0xff0000008cff7812 */ /* 0x000fe200078ac0ff */
[----:B------:R-:W-:Y:S01]  /*1720*/  FADD.FTZ R145, R14, -R145 ;  /* 0x800000910e917221 */ /* 0x000fe20000010000 */
[----:B------:R-:W-:Y:S01]  /*1730*/  FMUL.FTZ R146, R124, R143 ;  /* 0x0000008f7c927220 */ /* 0x000fe20000410000 */
[----:B------:R-:W-:Y:S01]  /*1740*/  FMUL.FTZ R112, R112, R135 ;  /* 0x0000008770707220 */ /* 0x000fe20000410000 */
[----:B------:R-:W-:Y:S01]  /*1750*/  FFMA.FTZ R149, R13, R142, R133 ;  /* 0x0000008e0d957223 */ /* 0x000fe20000010085 */
[----:B-----5:R-:W-:-:S02]  /*1760*/  @P1 HADD2.F32 R113, -RZ, R108.H0_H0 ;  /* 0x2000006cff711230 */ /* 0x020fc40000004100 */
[----:B------:R-:W-:Y:S01]  /*1770*/  FMUL.FTZ R146, R146, R135 ;  /* 0x0000008792927220 */ /* 0x000fe20000410000 */
[----:B------:R-:W-:Y:S01]  /*1780*/  FMUL.FTZ R137, R112, UR16 ;  /* 0x0000001070897c20 */ /* 0x000fe20008410000 */
[----:B------:R-:W-:Y:S01]  /*1790*/  @P1 HADD2.F32 R114, -RZ, R76.H0_H0 ;  /* 0x2000004cff721230 */ /* 0x000fe20000004100 */
[----:B------:R-:W-:Y:S01]  /*17a0*/  MOV R112, RZ ;  /* 0x000000ff00707202 */ /* 0x000fe20000000f00 */
[----:B------:R-:W-:Y:S01]  /*17b0*/  FMUL.FTZ R148, R146, UR16 ;  /* 0x0000001092947c20 */ /* 0x000fe20008410000 */
[C---:B------:R-:W-:Y:S01]  /*17c0*/  @P1 FMUL.FTZ R115, R137.reuse, R113 ;  /* 0x0000007189731220 */ /* 0x040fe20000410000 */
[----:B------:R-:W-:Y:S01]  /*17d0*/  FFMA.FTZ R113, R120, R142, R133 ;  /* 0x0000008e78717223 */ /* 0x000fe20000010085 */
[----:B------:R-:W-:Y:S01]  /*17e0*/  @P1 FMUL.FTZ R112, R137, R114 ;  /* 0x0000007289701220 */ /* 0x000fe20000410000 */
[----:B------:R-:W-:Y:S01]  /*17f0*/  LOP3.LUT P1, RZ, R140, 0xff0000, RZ, 0xc0, !PT ;  /* 0x00ff00008cff7812 */ /* 0x000fe2000782c0ff */
[----:B------:R-:W-:Y:S02]  /*1800*/  HFMA2 R137, -RZ, RZ, 0, 0 ;  /* 0x00000000ff897431 */ /* 0x000fe400000001ff */
[----:B------:R-:W-:Y:S01]  /*1810*/  FADD.FTZ R113, R18, -R113 ;  /* 0x8000007112717221 */ /* 0x000fe20000010000 */
[----:B------:R-:W-:-:S02]  /*1820*/  HFMA2 R114, -RZ, RZ, 0, 0 ;  /* 0x00000000ff727431 */ /* 0x000fc400000001ff */
[C---:B------:R-:W-:Y:S01]  /*1830*/  FMUL.FTZ R146, R124.reuse, R145 ;  /* 0x000000917c927220 */ /* 0x040fe20000410000 */
[----:B------:R-:W-:Y:S02]  /*1840*/  @P4 HADD2.F32 R108, -RZ, R108.H1_H1 ;  /* 0x3000006cff6c4230 */ /* 0x000fe40000004100 */
[----:B------:R-:W-:Y:S01]  /*1850*/  FMUL.FTZ R144, R124, R113 ;  /* 0x000000717c907220 */ /* 0x000fe20000410000 */
[----:B------:R-:W-:Y:S02]  /*1860*/  @P4 HADD2.F32 R143, -RZ, R76.H1_H1 ;  /* 0x3000004cff8f4230 */ /* 0x000fe40000004100 */
[-C--:B------:R-:W-:Y:S01]  /*1870*/  FMUL.FTZ R146, R146, R135.reuse ;  /* 0x0000008792927220 */ /* 0x080fe20000410000 */
[----:B------:R-:W-:Y:S01]  /*1880*/  MOV R113, RZ ;  /* 0x000000ff00717202 */ /* 0x000fe20000000f00 */
[----:B------:R-:W-:Y:S01]  /*1890*/  FMUL.FTZ R144, R144, R135 ;  /* 0x0000008790907220 */ /* 0x000fe20000410000 */
[----:B------:R-:W-:Y:S02]  /*18a0*/  @P5 HADD2.F32 R145, -RZ, R77.H1_H1 ;  /* 0x3000004dff915230 */ /* 0x000fe40000004100 */
[----:B------:R-:W-:Y:S01]  /*18b0*/  FMUL.FTZ R146, R146, UR16 ;  /* 0x0000001092927c20 */ /* 0x000fe20008410000 */
[----:B------:R-:W-:Y:S01]  /*18c0*/  FADD.FTZ R149, R12, -R149 ;  /* 0x800000950c957221 */ /* 0x000fe20000010000 */
[----:B------:R-:W-:Y:S01]  /*18d0*/  FMUL.FTZ R147, R144, UR16 ;  /* 0x0000001090937c20 */ /* 0x000fe20008410000 */
[----:B------:R-:W-:-:S02]  /*18e0*/  @P1 HADD2.F32 R144, -RZ, R109.H0_H0 ;  /* 0x2000006dff901230 */ /* 0x000fc40000004100 */
[----:B------:R-:W-:Y:S01]  /*18f0*/  FFMA.FTZ R150, R10, R142, R133 ;  /* 0x0000008e0a967223 */ /* 0x000fe20000010085 */
[----:B------:R-:W-:Y:S02]  /*1900*/  HFMA2 R152, -RZ, RZ, 0, 0 ;  /* 0x00000000ff987431 */ /* 0x000fe400000001ff */
[C---:B------:R-:W-:Y:S01]  /*1910*/  @P4 FMUL.FTZ R114, R147.reuse, R108 ;  /* 0x0000006c93724220 */ /* 0x040fe20000410000 */
[----:B------:R-:W-:Y:S01]  /*1920*/  @P4 FMUL.FTZ R113, R147, R143 ;  /* 0x0000008f93714220 */ /* 0x000fe20000410000 */
[----:B------:R-:W-:Y:S01]  /*1930*/  @P1 FMUL.FTZ R137, R148, R144 ;  /* 0x0000009094891220 */ /* 0x000fe20000410000 */
[----:B------:R-:W-:Y:S01]  /*1940*/  HFMA2 R144, -RZ, RZ, 0, 0 ;  /* 0x00000000ff907431 */ /* 0x000fe200000001ff */
[----:B------:R-:W-:Y:S01]  /*1950*/  LOP3.LUT P4, RZ, R141, 0xff, RZ, 0xc0, !PT ;  /* 0x000000ff8dff7812 */ /* 0x000fe2000788c0ff */
[----:B------:R-:W-:Y:S01]  /*1960*/  @P5 HADD2.F32 R143, -RZ, R109.H1_H1 ;  /* 0x3000006dff8f5230 */ /* 0x000fe20000004100 */
[----:B------:R-:W-:Y:S01]  /*1970*/  MOV R147, RZ ;  /* 0x000000ff00937202 */ /* 0x000fe20000000f00 */
[C---:B------:R-:W-:Y:S01]  /*1980*/  @P5 FMUL.FTZ R147, R146.reuse, R145 ;  /* 0x0000009192935220 */ /* 0x040fe20000410000 */
[----:B------:R-:W-:Y:S01]  /*1990*/  @P1 HADD2.F32 R109, -RZ, R77.H0_H0 ;  /* 0x2000004dff6d1230 */ /* 0x000fe20000004100 */
[----:B------:R-:W-:Y:S01]  /*19a0*/  MOV R108, RZ ;  /* 0x000000ff006c7202 */ /* 0x000fe20000000f00 */
[----:B------:R-:W-:Y:S01]  /*19b0*/  @P5 FMUL.FTZ R144, R146, R143 ;  /* 0x0000008f92905220 */ /* 0x000fe20000410000 */
[----:B------:R-:W-:Y:S01]  /*19c0*/  FMUL.FTZ R146, R124, R149 ;  /* 0x000000957c927220 */ /* 0x000fe20000410000 */
[----:B------:R-:W-:-:S02]  /*19d0*/  HFMA2 R143, -RZ, RZ, 0, 0 ;  /* 0x00000000ff8f7431 */ /* 0x000fc400000001ff */
[----:B------:R-:W-:Y:S01]  /*19e0*/  @P1 FMUL.FTZ R108, R148, R109 ;  /* 0x0000006d946c1220 */ /* 0x000fe20000410000 */
[----:B------:R-:W-:Y:S01]  /*19f0*/  LOP3.LUT P1, RZ, R141, 0xff00, RZ, 0xc0, !PT ;  /* 0x0000ff008dff7812 */ /* 0x000fe2000782c0ff */
[----:B------:R-:W-:Y:S01]  /*1a00*/  FMUL.FTZ R146, R146, R135 ;  /* 0x0000008792927220 */ /* 0x000fe20000410000 */
[----:B------:R-:W-:Y:S01]  /*1a10*/  FADD.FTZ R149, R11, -R150 ;  /* 0x800000960b957221 */ /* 0x000fe20000010000 */
[----:B------:R-:W-:Y:S01]  /*1a20*/  @P4 HADD2.F32 R145, -RZ, R110.H0_H0 ;  /* 0x2000006eff914230 */ /* 0x000fe20000004100 */
[----:B------:R-:W-:Y:S01]  /*1a30*/  MOV R109, RZ ;  /* 0x000000ff006d7202 */ /* 0x000fe20000000f00 */
[----:B------:R-:W-:Y:S02]  /*1a40*/  @P4 HADD2.F32 R148, -RZ, R78.H0_H0 ;  /* 0x2000004eff944230 */ /* 0x000fe40000004100 */
[----:B------:R-:W-:Y:S01]  /*1a50*/  FMUL.FTZ R146, R146, UR16 ;  /* 0x0000001092927c20 */ /* 0x000fe20008410000 */
[----:B------:R-:W-:Y:S01]  /*1a60*/  FADD.FTZ R42, R42, R137 ;  /* 0x000000892a2a7221 */ /* 0x000fe20000010000 */
[----:B------:R-:W-:Y:S01]  /*1a70*/  FADD.FTZ R43, R43, R144 ;  /* 0x000000902b2b7221 */ /* 0x000fe20000010000 */
[----:B------:R-:W-:Y:S01]  /*1a80*/  FADD.FTZ R40, R40, R115 ;  /* 0x0000007328287221 */ /* 0x000fe20000010000 */
[C---:B------:R-:W-:Y:S01]  /*1a90*/  @P4 FMUL.FTZ R143, R146.reuse, R145 ;  /* 0x00000091928f4220 */ /* 0x040fe20000410000 */
[----:B------:R-:W-:Y:S01]  /*1aa0*/  @P4 FMUL.FTZ R109, R146, R148 ;  /* 0x00000094926d4220 */ /* 0x000fe20000410000 */
[----:B------:R-:W-:Y:S01]  /*1ab0*/  FFMA.FTZ R145, R9, R142, R133 ;  /* 0x0000008e09917223 */ /* 0x000fe20000010085 */
[----:B------:R-:W-:Y:S01]  /*1ac0*/  FMUL.FTZ R146, R124, R149 ;  /* 0x000000957c927220 */ /* 0x000fe20000410000 */
[----:B------:R-:W-:Y:S01]  /*1ad0*/  LOP3.LUT P4, RZ, R141, 0xff0000, RZ, 0xc0, !PT ;  /* 0x00ff00008dff7812 */ /* 0x000fe2000788c0ff */
[----:B------:R-:W-:-:S02]  /*1ae0*/  HFMA2 R148, -RZ, RZ, 0, 0 ;  /* 0x00000000ff947431 */ /* 0x000fc400000001ff */
[----:B------:R-:W-:Y:S01]  /*1af0*/  FADD.FTZ R149, R8, -R145 ;  /* 0x8000009108957221 */ /* 0x000fe20000010000 */
[----:B------:R-:W-:Y:S01]  /*1b00*/  FMUL.FTZ R145, R146, R135 ;  /* 0x0000008792917220 */ /* 0x000fe20000410000 */
[----:B------:R-:W-:Y:S01]  /*1b10*/  @P1 HADD2.F32 R110, -RZ, R110.H1_H1 ;  /* 0x3000006eff6e1230 */ /* 0x000fe20000004100 */
[----:B------:R-:W-:Y:S01]  /*1b20*/  MOV R146, RZ ;  /* 0x000000ff00927202 */ /* 0x000fe20000000f00 */
[----:B------:R-:W-:Y:S01]  /*1b30*/  FMUL.FTZ R150, R124, R149 ;  /* 0x000000957c967220 */ /* 0x000fe20000410000 */
[----:B------:R-:W-:Y:S01]  /*1b40*/  FMUL.FTZ R149, R145, UR16 ;  /* 0x0000001091957c20 */ /* 0x000fe20008410000 */
[----:B------:R-:W-:Y:S02]  /*1b50*/  @P1 HADD2.F32 R145, -RZ, R78.H1_H1 ;  /* 0x3000004eff911230 */ /* 0x000fe40000004100 */
[----:B------:R-:W-:Y:S01]  /*1b60*/  FADD.FTZ R137, R36, R143 ;  /* 0x0000008f24897221 */ /* 0x000fe20000010000 */
[----:B------:R-:W-:Y:S01]  /*1b70*/  FMUL.FTZ R150, R150, R135 ;  /* 0x0000008796967220 */ /* 0x000fe20000410000 */
[----:B------:R-:W-:Y:S01]  /*1b80*/  @P1 FMUL.FTZ R148, R149, R110 ;  /* 0x0000006e95941220 */ /* 0x000fe20000410000 */
[----:B------:R-:W-:Y:S01]  /*1b90*/  FADD.FTZ R41, R41, R114 ;  /* 0x0000007229297221 */ /* 0x000fe20000010000 */
[----:B------:R-:W-:Y:S01]  /*1ba0*/  @P1 FMUL.FTZ R146, R149, R145 ;  /* 0x0000009195921220 */ /* 0x000fe20000410000 */
[----:B------:R-:W-:-:S02]  /*1bb0*/  HFMA2 R149, -RZ, RZ, 0, 0 ;  /* 0x00000000ff957431 */ /* 0x000fc400000001ff */
[----:B------:R-:W-:Y:S02]  /*1bc0*/  @P4 HADD2.F32 R110, -RZ, R111.H0_H0 ;  /* 0x2000006fff6e4230 */ /* 0x000fe40000004100 */
[----:B------:R-:W-:Y:S01]  /*1bd0*/  FMUL.FTZ R150, R150, UR16 ;  /* 0x0000001096967c20 */ /* 0x000fe20008410000 */
[----:B------:R-:W-:Y:S01]  /*1be0*/  @P4 HADD2.F32 R145, -RZ, R79.H0_H0 ;  /* 0x2000004fff914230 */ /* 0x000fe20000004100 */
[----:B------:R-:W-:Y:S02]  /*1bf0*/  ISETP.GE.U32.AND P1, PT, R140, RZ, PT ;  /* 0x000000ff8c00720c */ /* 0x000fe40003f26070 */
[C---:B------:R-:W-:Y:S01]  /*1c00*/  @P4 FMUL.FTZ R149, R150.reuse, R110 ;  /* 0x0000006e96954220 */ /* 0x040fe20000410000 */
[----:B------:R-:W-:Y:S01]  /*1c10*/  MOV R110, RZ ;  /* 0x000000ff006e7202 */ /* 0x000fe20000000f00 */
[----:B------:R-:W-:Y:S01]  /*1c20*/  @P4 FMUL.FTZ R110, R150, R145 ;  /* 0x00000091966e4220 */ /* 0x000fe20000410000 */
[----:B------:R-:W-:Y:S01]  /*1c30*/  FFMA.FTZ R150, R6, R142, R133 ;  /* 0x0000008e06967223 */ /* 0x000fe20000010085 */
[----:B------:R-:W-:Y:S01]  /*1c40*/  ISETP.GE.U32.AND.EX P1, PT, R141, 0x1000000, PT, P1 ;  /* 0x010000008d00780c */ /* 0x000fe20003f26110 */
[----:B------:R-:W-:-:S02]  /*1c50*/  FADD.FTZ R144, R38, R149 ;  /* 0x0000009526907221 */ /* 0x000fc40000010000 */
[----:B------:R-:W-:-:S04]  /*1c60*/  FADD.FTZ R145, R7, -R150 ;  /* 0x8000009607917221 */ /* 0x000fc80000010000 */
[----:B------:R-:W-:-:S04]  /*1c70*/  FMUL.FTZ R150, R124, R145 ;  /* 0x000000917c967220 */ /* 0x000fc80000410000 */
[----:B------:R-:W-:Y:S02]  /*1c80*/  FMUL.FTZ R150, R150, R135 ;  /* 0x0000008796967220 */ /* 0x000fe40000410000 */
[----:B------:R-:W-:Y:S02]  /*1c90*/  @P1 HADD2.F32 R111, -RZ, R111.H1_H1 ;  /* 0x3000006fff6f1230 */ /* 0x000fe40000004100 */
[----:B------:R-:W-:Y:S01]  /*1ca0*/  FMUL.FTZ R150, R150, UR16 ;  /* 0x0000001096967c20 */ /* 0x000fe20008410000 */
[----:B------:R-:W-:-:S03]  /*1cb0*/  @P1 HADD2.F32 R145, -RZ, R79.H1_H1 ;  /* 0x3000004fff911230 */ /* 0x000fc60000004100 */
[C---:B------:R-:W-:Y:S01]  /*1cc0*/  @P1 FMUL.FTZ R152, R150.reuse, R111 ;  /* 0x0000006f96981220 */ /* 0x040fe20000410000 */
[----:B------:R-:W-:Y:S01]  /*1cd0*/  MOV R111, RZ ;  /* 0x000000ff006f7202 */ /* 0x000fe20000000f00 */
[----:B------:R-:W-:Y:S01]  /*1ce0*/  @P1 FMUL.FTZ R111, R150, R145 ;  /* 0x00000091966f1220 */ /* 0x000fe20000410000 */
[----:B------:R-:W-:Y:S01]  /*1cf0*/  FADD.FTZ R145, R37, R148 ;  /* 0x0000009425917221 */ /* 0x000fe20000010000 */
[----:B------:R-:W-:-:S03]  /*1d00*/  FADD.FTZ R143, R39, R152 ;  /* 0x00000098278f7221 */ /* 0x000fc60000010000 */
[----:B------:R-:W-:Y:S02]  /*1d10*/  F2FP.F16.F32.PACK_AB R111, R111, R110 ;  /* 0x0000006e6f6f723e */ /* 0x000fe400000000ff */
[----:B------:R-:W-:Y:S02]  /*1d20*/  F2FP.F16.F32.PACK_AB R110, R146, R109 ;  /* 0x0000006d926e723e */ /* 0x000fe400000000ff */
[----:B------:R-:W-:Y:S02]  /*1d30*/  F2FP.F16.F32.PACK_AB R109, R147, R108 ;  /* 0x0000006c936d723e */ /* 0x000fe400000000ff */
[----:B------:R-:W-:Y:S01]  /*1d40*/  F2FP.F16.F32.PACK_AB R108, R113, R112 ;  /* 0x00000070716c723e */ /* 0x000fe200000000ff */
[----:B------:R-:W-:Y:S06]  /*1d50*/  BRA `(.L_x_5169) ;  /* 0x0000001400287947 */ /* 0x000fec0003800000 */
.L_x_5168:
[-C--:B------:R-:W-:Y:S01]  /*1d60*/  FFMA.FTZ R101, R3, R142.reuse, R133 ;  /* 0x0000008e03657223 */ /* 0x080fe20000010085 */
[C---:B------:R-:W-:Y:S01]  /*1d70*/  LOP3.LUT P1, RZ, R140.reuse, 0xff, RZ, 0xc0, !PT ;  /* 0x000000ff8cff7812 */ /* 0x040fe2000782c0ff */
[----:B------:R-:W-:Y:S01]  /*1d80*/  HFMA2 R143, -RZ, RZ, 0, 0 ;  /* 0x00000000ff8f7431 */ /* 0x000fe200000001ff */
[----:B------:R-:W-:Y:S01]  /*1d90*/  LOP3.LUT P4, RZ, R140, 0xff00, RZ, 0xc0, !PT ;  /* 0x0000ff008cff7812 */ /* 0x000fe2000788c0ff */
[----:B------:R-:W-:Y:S01]  /*1da0*/  FADD.FTZ R101, R122, -R101 ;  /* 0x800000657a657221 */ /* 0x000fe20000010000 */
[----:B------:R-:W-:Y:S02]  /*1db0*/  LOP3.LUT P5, RZ, R140, 0xff0000, RZ, 0xc0, !PT ;  /* 0x00ff00008cff7812 */ /* 0x000fe400078ac0ff */
[----:B------:R-:W-:Y:S02]  /*1dc0*/  CS2R R112, SRZ ;  /* 0x0000000000707805 */ /* 0x000fe4000001ff00 */
[----:B------:R-:W-:Y:S01]  /*1dd0*/  CS2R R144, SRZ ;  /* 0x0000000000907805 */ /* 0x000fe2000001ff00 */
[----:B------:R-:W-:Y:S01]  /*1de0*/  FMUL.FTZ R100, R124, R101 ;  /* 0x000000657c647220 */ /* 0x000fe20000410000 */
[----:B------:R-:W-:Y:S01]  /*1df0*/  HFMA2 R114, -RZ, RZ, 0, 0 ;  /* 0x00000000ff727431 */ /* 0x000fe200000001ff */
[----:B------:R-:W-:Y:S01]  /*1e00*/  MOV R137, RZ ;  /* 0x000000ff00897202 */ /* 0x000fe20000000f00 */
[----:B------:R-:W-:Y:S01]  /*1e10*/  FFMA.FTZ R149, R9, R142, R133 ;  /* 0x0000008e09957223 */ /* 0x000fe20000010085 */
[----:B------:R-:W-:Y:S01]  /*1e20*/  FMUL.FTZ R101, R100, R135 ;  /* 0x0000008764657220 */ /* 0x000fe20000410000 */
[----:B-----5:R-:W-:-:S02]  /*1e30*/  @P1 HADD2.F32 R102, -RZ, R108.H0_H0 ;  /* 0x2000006cff661230 */ /* 0x020fc40000004100 */
[----:B------:R-:W-:Y:S01]  /*1e40*/  FADD.FTZ R149, R8, -R149 ;  /* 0x8000009508957221 */ /* 0x000fe20000010000 */
[----:B------:R-:W-:Y:S01]  /*1e50*/  FMUL.FTZ R105, R101, UR16 ;  /* 0x0000001065697c20 */ /* 0x000fe20008410000 */
[-CC-:B------:R-:W-:Y:S01]  /*1e60*/  FFMA.FTZ R101, R120, R142.reuse, R133.reuse ;  /* 0x0000008e78657223 */ /* 0x180fe20000010085 */
[----:B------:R-:W-:Y:S02]  /*1e70*/  @P4 HADD2.F32 R108, -RZ, R108.H1_H1 ;  /* 0x3000006cff6c4230 */ /* 0x000fe40000004100 */
[----:B------:R-:W-:Y:S01]  /*1e80*/  @P1 FMUL.FTZ R143, R102, R105 ;  /* 0x00000069668f1220 */ /* 0x000fe20000410000 */
[----:B------:R-:W-:Y:S01]  /*1e90*/  FFMA.FTZ R102, R17, R142, R133 ;  /* 0x0000008e11667223 */ /* 0x000fe20000010085 */
[----:B------:R-:W-:Y:S01]  /*1ea0*/  FADD.FTZ R101, R18, -R101 ;  /* 0x8000006512657221 */ /* 0x000fe20000010000 */
[--C-:B------:R-:W-:Y:S02]  /*1eb0*/  @P4 HADD2.F32 R146, -RZ, R76.reuse.H1_H1 ;  /* 0x3000004cff924230 */ /* 0x100fe40000004100 */
[----:B------:R-:W-:Y:S01]  /*1ec0*/  FADD.FTZ R40, R40, R143 ;  /* 0x0000008f28287221 */ /* 0x000fe20000010000 */
[----:B------:R-:W-:Y:S01]  /*1ed0*/  FADD.FTZ R103, R15, -R102 ;  /* 0x800000660f677221 */ /* 0x000fe20000010000 */
[----:B------:R-:W-:Y:S01]  /*1ee0*/  FMUL.FTZ R101, R124, R101 ;  /* 0x000000657c657220 */ /* 0x000fe20000410000 */
[----:B------:R-:W-:-:S02]  /*1ef0*/  @P1 HADD2.F32 R106, -RZ, R76.H0_H0 ;  /* 0x2000004cff6a1230 */ /* 0x000fc40000004100 */
[----:B------:R-:W-:Y:S01]  /*1f00*/  FMUL.FTZ R102, R124, R103 ;  /* 0x000000677c667220 */ /* 0x000fe20000410000 */
[----:B------:R-:W-:Y:S01]  /*1f10*/  FMUL.FTZ R103, R101, R135 ;  /* 0x0000008765677220 */ /* 0x000fe20000410000 */
[----:B------:R-:W-:Y:S02]  /*1f20*/  @P5 HADD2.F32 R107, -RZ, R109.H0_H0 ;  /* 0x2000006dff6b5230 */ /* 0x000fe40000004100 */
[----:B------:R-:W-:Y:S01]  /*1f30*/  @P1 FMUL.FTZ R113, R106, R105 ;  /* 0x000000696a711220 */ /* 0x000fe20000410000 */
[----:B------:R-:W-:Y:S01]  /*1f40*/  FMUL.FTZ R104, R102, R135 ;  /* 0x0000008766687220 */ /* 0x000fe20000410000 */
[----:B------:R-:W-:Y:S01]  /*1f50*/  FMUL.FTZ R103, R103, UR16 ;  /* 0x0000001067677c20 */ /* 0x000fe20008410000 */
[----:B------:R-:W-:Y:S01]  /*1f60*/  LOP3.LUT P1, RZ, R140, 0xff000000, RZ, 0xc0, !PT ;  /* 0xff0000008cff7812 */ /* 0x000fe2000782c0ff */
[-CC-:B------:R-:W-:Y:S01]  /*1f70*/  FFMA.FTZ R105, R13, R142.reuse, R133.reuse ;  /* 0x0000008e0d697223 */ /* 0x180fe20000010085 */
[----:B------:R-:W-:Y:S02]  /*1f80*/  @P5 HADD2.F32 R115, -RZ, R77.H0_H0 ;  /* 0x2000004dff735230 */ /* 0x000fe40000004100 */
[-C--:B------:R-:W-:Y:S01]  /*1f90*/  @P4 FMUL.FTZ R144, R108, R103.reuse ;  /* 0x000000676c904220 */ /* 0x080fe20000410000 */
[----:B------:R-:W-:Y:S01]  /*1fa0*/  @P4 FMUL.FTZ R112, R146, R103 ;  /* 0x0000006792704220 */ /* 0x000fe20000410000 */
[----:B------:R-:W-:Y:S01]  /*1fb0*/  FFMA.FTZ R103, R16, R142, R133 ;  /* 0x0000008e10677223 */ /* 0x000fe20000010085 */
[----:B------:R-:W-:Y:S01]  /*1fc0*/  FMUL.FTZ R104, R104, UR16 ;  /* 0x0000001068687c20 */ /* 0x000fe20008410000 */
[----:B------:R-:W-:Y:S01]  /*1fd0*/  LOP3.LUT P4, RZ, R141, 0xff, RZ, 0xc0, !PT ;  /* 0x000000ff8dff7812 */ /* 0x000fe2000788c0ff */
[----:B------:R-:W-:Y:S01]  /*1fe0*/  FADD.FTZ R105, R12, -R105 ;  /* 0x800000690c697221 */ /* 0x000fe20000010000 */
[----:B------:R-:W-:Y:S01]  /*1ff0*/  FADD.FTZ R103, R14, -R103 ;  /* 0x800000670e677221 */ /* 0x000fe20000010000 */
[-C--:B------:R-:W-:Y:S01]  /*2000*/  @P5 FMUL.FTZ R137, R107, R104.reuse ;  /* 0x000000686b895220 */ /* 0x080fe20000410000 */
[----:B------:R-:W-:Y:S01]  /*2010*/  @P5 FMUL.FTZ R114, R115, R104 ;  /* 0x0000006873725220 */ /* 0x000fe20000410000 */
[----:B------:R-:W-:Y:S01]  /*2020*/  FFMA.FTZ R106, R10, R142, R133 ;  /* 0x0000008e0a6a7223 */ /* 0x000fe20000010085 */
[C---:B------:R-:W-:Y:S01]  /*2030*/  FMUL.FTZ R103, R124.reuse, R103 ;  /* 0x000000677c677220 */ /* 0x040fe20000410000 */
[----:B------:R-:W-:Y:S01]  /*2040*/  FMUL.FTZ R104, R124, R105 ;  /* 0x000000697c687220 */ /* 0x000fe20000410000 */
[----:B------:R-:W-:Y:S01]  /*2050*/  HFMA2 R115, -RZ, RZ, 0, 0 ;  /* 0x00000000ff737431 */ /* 0x000fe200000001ff */
[----:B------:R-:W-:Y:S01]  /*2060*/  LOP3.LUT P5, RZ, R141, 0xff00, RZ, 0xc0, !PT ;  /* 0x0000ff008dff7812 */ /* 0x000fe200078ac0ff */
[----:B------:R-:W-:Y:S01]  /*2070*/  FMUL.FTZ R105, R103, R135 ;  /* 0x0000008767697220 */ /* 0x000fe20000410000 */
[----:B------:R-:W-:-:S02]  /*2080*/  @P1 HADD2.F32 R148, -RZ, R109.H1_H1 ;  /* 0x3000006dff941230 */ /* 0x000fc40000004100 */
[----:B------:R-:W-:Y:S01]  /*2090*/  FADD.FTZ R147, R11, -R106 ;  /* 0x8000006a0b937221 */ /* 0x000fe20000010000 */
[----:B------:R-:W-:Y:S02]  /*20a0*/  @P1 HADD2.F32 R150, -RZ, R77.H1_H1 ;  /* 0x3000004dff961230 */ /* 0x000fe40000004100 */
[----:B------:R-:W-:Y:S01]  /*20b0*/  FMUL.FTZ R106, R104, R135 ;  /* 0x00000087686a7220 */ /* 0x000fe20000410000 */
[----:B------:R-:W-:Y:S01]  /*20c0*/  FMUL.FTZ R105, R105, UR16 ;  /* 0x0000001069697c20 */ /* 0x000fe20008410000 */
[----:B------:R-:W-:Y:S01]  /*20d0*/  MOV R146, RZ ;  /* 0x000000ff00927202 */ /* 0x000fe20000000f00 */
[----:B------:R-:W-:Y:S02]  /*20e0*/  @P4 HADD2.F32 R107, -RZ, R110.H0_H0 ;  /* 0x2000006eff6b4230 */ /* 0x000fe40000004100 */
[----:B------:R-:W-:Y:S01]  /*20f0*/  FMUL.FTZ R106, R106, UR16 ;  /* 0x000000106a6a7c20 */ /* 0x000fe20008410000 */
[----:B------:R-:W-:Y:S02]  /*2100*/  @P4 HADD2.F32 R109, -RZ, R78.H0_H0 ;  /* 0x2000004eff6d4230 */ /* 0x000fe40000004100 */
[-C--:B------:R-:W-:Y:S01]  /*2110*/  @P1 FMUL.FTZ R146, R148, R105.reuse ;  /* 0x0000006994921220 */ /* 0x080fe20000410000 */
[----:B------:R-:W-:Y:S01]  /*2120*/  @P1 FMUL.FTZ R115, R150, R105 ;  /* 0x0000006996731220 */ /* 0x000fe20000410000 */
[----:B------:R-:W-:Y:S01]  /*2130*/  FMUL.FTZ R105, R124, R147 ;  /* 0x000000937c697220 */ /* 0x000fe20000410000 */
[----:B------:R-:W-:Y:S01]  /*2140*/  MOV R108, RZ ;  /* 0x000000ff006c7202 */ /* 0x000fe20000000f00 */
[-C--:B------:R-:W-:Y:S01]  /*2150*/  @P4 FMUL.FTZ R145, R107, R106.reuse ;  /* 0x0000006a6b914220 */ /* 0x080fe20000410000 */
[----:B------:R-:W-:Y:S01]  /*2160*/  @P4 FMUL.FTZ R108, R109, R106 ;  /* 0x0000006a6d6c4220 */ /* 0x000fe20000410000 */
[----:B------:R-:W-:Y:S01]  /*2170*/  FMUL.FTZ R106, R105, R135 ;  /* 0x00000087696a7220 */ /* 0x000fe20000410000 */
[----:B------:R-:W-:-:S02]  /*2180*/  HFMA2 R148, -RZ, RZ, 0, 0 ;  /* 0x00000000ff947431 */ /* 0x000fc400000001ff */
[----:B------:R-:W-:Y:S01]  /*2190*/  @P5 HADD2.F32 R107, -RZ, R110.H1_H1 ;  /* 0x3000006eff6b5230 */ /* 0x000fe20000004100 */
[----:B------:R-:W-:Y:S01]  /*21a0*/  LOP3.LUT P4, RZ, R141, 0xff0000, RZ, 0xc0, !PT ;  /* 0x00ff00008dff7812 */ /* 0x000fe2000788c0ff */
[----:B------:R-:W-:Y:S02]  /*21b0*/  @P5 HADD2.F32 R147, -RZ, R78.H1_H1 ;  /* 0x3000004eff935230 */ /* 0x000fe40000004100 */
[----:B------:R-:W-:Y:S01]  /*21c0*/  FMUL.FTZ R106, R106, UR16 ;  /* 0x000000106a6a7c20 */ /* 0x000fe20008410000 */
[----:B------:R-:W-:Y:S01]  /*21d0*/  MOV R109, RZ ;  /* 0x000000ff006d7202 */ /* 0x000fe20000000f00 */
[----:B------:R-:W-:Y:S01]  /*21e0*/  FFMA.FTZ R150, R6, R142, R133 ;  /* 0x0000008e06967223 */ /* 0x000fe20000010085 */
[----:B------:R-:W-:Y:S01]  /*21f0*/  ISETP.GE.U32.AND P1, PT, R140, RZ, PT ;  /* 0x000000ff8c00720c */ /* 0x000fe20003f26070 */
[-C--:B------:R-:W-:Y:S01]  /*2200*/  @P5 FMUL.FTZ R148, R107, R106.reuse ;  /* 0x0000006a6b945220 */ /* 0x080fe20000410000 */
[----:B------:R-:W-:Y:S01]  /*2210*/  @P5 FMUL.FTZ R109, R147, R106 ;  /* 0x0000006a936d5220 */ /* 0x000fe20000410000 */
[----:B------:R-:W-:Y:S01]  /*2220*/  FMUL.FTZ R106, R124, R149 ;  /* 0x000000957c6a7220 */ /* 0x000fe20000410000 */
[----:B------:R-:W-:Y:S01]  /*2230*/  ISETP.GE.U32.AND.EX P1, PT, R141, 0x1000000, PT, P1 ;  /* 0x010000008d00780c */ /* 0x000fe20003f26110 */
[----:B------:R-:W-:Y:S01]  /*2240*/  FADD.FTZ R151, R7, -R150 ;  /* 0x8000009607977221 */ /* 0x000fe20000010000 */
[----:B------:R-:W-:-:S02]  /*2250*/  HFMA2 R147, -RZ, RZ, 0, 0 ;  /* 0x00000000ff937431 */ /* 0x000fc400000001ff */
[----:B------:R-:W-:Y:S01]  /*2260*/  FMUL.FTZ R107, R106, R135 ;  /* 0x000000876a6b7220 */ /* 0x000fe20000410000 */
[----:B------:R-:W-:Y:S01]  /*2270*/  @P4 HADD2.F32 R150, -RZ, R111.H0_H0 ;  /* 0x2000006fff964230 */ /* 0x000fe20000004100 */
[----:B------:R-:W-:Y:S01]  /*2280*/  MOV R110, RZ ;  /* 0x000000ff006e7202 */ /* 0x000fe20000000f00 */
[----:B------:R-:W-:Y:S02]  /*2290*/  @P4 HADD2.F32 R152, -RZ, R79.H0_H0 ;  /* 0x2000004fff984230 */ /* 0x000fe40000004100 */
[----:B------:R-:W-:Y:S01]  /*22a0*/  FMUL.FTZ R149, R107, UR16 ;  /* 0x000000106b957c20 */ /* 0x000fe20008410000 */
[----:B------:R-:W-:Y:S01]  /*22b0*/  FMUL.FTZ R107, R124, R151 ;  /* 0x000000977c6b7220 */ /* 0x000fe20000410000 */
[----:B------:R-:W-:Y:S01]  /*22c0*/  FADD.FTZ R42, R42, R137 ;  /* 0x000000892a2a7221 */ /* 0x000fe20000010000 */
[----:B------:R-:W-:Y:S01]  /*22d0*/  FADD.FTZ R41, R41, R144 ;  /* 0x0000009029297221 */ /* 0x000fe20000010000 */
[-C--:B------:R-:W-:Y:S01]  /*22e0*/  @P4 FMUL.FTZ R147, R150, R149.reuse ;  /* 0x0000009596934220 */ /* 0x080fe20000410000 */
[----:B------:R-:W-:Y:S01]  /*22f0*/  @P4 FMUL.FTZ R110, R152, R149 ;  /* 0x00000095986e4220 */ /* 0x000fe20000410000 */
[----:B------:R-:W-:Y:S01]  /*2300*/  FMUL.FTZ R149, R107, R135 ;  /* 0x000000876b957220 */ /* 0x000fe20000410000 */
[----:B------:R-:W-:-:S02]  /*2310*/  HFMA2 R150, -RZ, RZ, 0, 0 ;  /* 0x00000000ff967431 */ /* 0x000fc400000001ff */
[----:B------:R-:W-:Y:S01]  /*2320*/  @P1 HADD2.F32 R152, -RZ, R111.H1_H1 ;  /* 0x3000006fff981230 */ /* 0x000fe20000004100 */
[----:B------:R-:W-:Y:S01]  /*2330*/  MOV R111, RZ ;  /* 0x000000ff006f7202 */ /* 0x000fe20000000f00 */
[----:B------:R-:W-:Y:S01]  /*2340*/  FMUL.FTZ R149, R149, UR16 ;  /* 0x0000001095957c20 */ /* 0x000fe20008410000 */
[----:B------:R-:W-:Y:S01]  /*2350*/  FADD.FTZ R137, R36, R145 ;  /* 0x0000009124897221 */ /* 0x000fe20000010000 */
[----:B------:R-:W-:Y:S01]  /*2360*/  FADD.FTZ R43, R43, R146 ;  /* 0x000000922b2b7221 */ /* 0x000fe20000010000 */
[----:B------:R-:W-:Y:S01]  /*2370*/  FADD.FTZ R145, R37, R148 ;  /* 0x0000009425917221 */ /* 0x000fe20000010000 */
[----:B------:R-:W-:Y:S01]  /*2380*/  @P1 FMUL.FTZ R150, R152, R149 ;  /* 0x0000009598961220 */ /* 0x000fe20000410000 */
[----:B------:R-:W-:Y:S02]  /*2390*/  @P1 HADD2.F32 R152, -RZ, R79.H1_H1 ;  /* 0x3000004fff981230 */ /* 0x000fe40000004100 */
[----:B------:R-:W-:Y:S01]  /*23a0*/  FADD.FTZ R144, R38, R147 ;  /* 0x0000009326907221 */ /* 0x000fe20000010000 */
[----:B------:R-:W-:-:S02]  /*23b0*/  FADD.FTZ R143, R39, R150 ;  /* 0x00000096278f7221 */ /* 0x000fc40000010000 */
[----:B------:R-:W-:-:S05]  /*23c0*/  @P1 FMUL.FTZ R111, R152, R149 ;  /* 0x00000095986f1220 */ /* 0x000fca0000410000 */
[----:B------:R-:W-:Y:S02]  /*23d0*/  F2FP.F16.F32.PACK_AB R111, R111, R110 ;  /* 0x0000006e6f6f723e */ /* 0x000fe400000000ff */
[----:B------:R-:W-:Y:S02]  /*23e0*/  F2FP.F16.F32.PACK_AB R110, R109, R108 ;  /* 0x0000006c6d6e723e */ /* 0x000fe400000000ff */
[----:B------:R-:W-:Y:S02]  /*23f0*/  F2FP.F16.F32.PACK_AB R109, R115, R114 ;  /* 0x00000072736d723e */ /* 0x000fe400000000ff */
[----:B------:R-:W-:Y:S01]  /*2400*/  F2FP.F16.F32.PACK_AB R108, R112, R113 ;  /* 0x00000071706c723e */ /* 0x000fe200000000ff */
[----:B------:R-:W-:Y:S06]  /*2410*/  BRA `(.L_x_5169) ;  /* 0x0000000c00787947 */ /* 0x000fec0003800000 */
.L_x_5167:
[----:B------:R-:W-:Y:S01]  /*2420*/  UMOV UR4, UR6 ;  /* 0x0000000600047c82 */ /* 0x000fe20008000000 */
[----:B------:R-:W-:Y:S01]  /*2430*/  UMOV UR5, UR7 ;  /* 0x0000000700057c82 */ /* 0x000fe20008000000 */
[----:B------:R-:W-:-:S04]  /*2440*/  UISETP.NE.U32.AND UP0, UPT, UR4, URZ, UPT ;  /* 0x000000ff0400728c */ /* 0x000fc8000bf05070 */
[----:B------:R-:W-:-:S09]  /*2450*/  UISETP.NE.AND.EX UP0, UPT, UR5, URZ, UPT, UP0 ;  /* 0x000000ff0500728c */ /* 0x000fd2000bf05300 */
[----:B------:R-:W-:Y:S05]  /*2460*/  BRA.U UP0, `(.L_x_5170) ;  /* 0x0000000500b87547 */ /* 0x000fea000b800000 */
[-C--:B------:R-:W-:Y:S01]  /*2470*/  FFMA.FTZ R113, R3, R142.reuse, R133 ;  /* 0x0000008e03717223 */ /* 0x080fe20000010085 */
[C---:B------:R-:W-:Y:S01]  /*2480*/  LOP3.LUT P1, RZ, R140.reuse, 0xff, RZ, 0xc0, !PT ;  /* 0x000000ff8cff7812 */ /* 0x040fe2000782c0ff */
[----:B------:R-:W-:Y:S01]  /*2490*/  HFMA2 R143, -RZ, RZ, 0, 0 ;  /* 0x00000000ff8f7431 */ /* 0x000fe200000001ff */
[----:B------:R-:W-:Y:S01]  /*24a0*/  LOP3.LUT P4, RZ, R140, 0xff00, RZ, 0xc0, !PT ;  /* 0x0000ff008cff7812 */ /* 0x000fe2000788c0ff */
[----:B------:R-:W-:Y:S01]  /*24b0*/  FADD.FTZ R113, R122, -R113 ;  /* 0x800000717a717221 */ /* 0x000fe20000010000 */
[----:B------:R-:W-:Y:S01]  /*24c0*/  FFMA.FTZ R149, R16, R142, R133 ;  /* 0x0000008e10957223 */ /* 0x000fe20000010085 */
[----:B------:R-:W-:Y:S01]  /*24d0*/  LOP3.LUT P5, RZ, R140, 0xff000000, RZ, 0xc0, !PT ;  /* 0xff0000008cff7812 */ /* 0x000fe200078ac0ff */
[----:B------:R-:W-:Y:S02]  /*24e0*/  HFMA2 R114, -RZ, RZ, 0, 0 ;  /* 0x00000000ff727431 */ /* 0x000fe400000001ff */
[----:B------:R-:W-:Y:S01]  /*24f0*/  FFMA.FTZ R112, R124, R113, R24 ;  /* 0x000000717c707223 */ /* 0x000fe20000010018 */
[----:B------:R-:W-:-:S03]  /*2500*/  MOV R113, RZ ;  /* 0x000000ff00717202 */ /* 0x000fc60000000f00 */
[----:B------:R-:W-:Y:S01]  /*2510*/  FMUL.FTZ R112, R112, R135 ;  /* 0x0000008770707220 */ /* 0x000fe20000410000 */
[----:B-----5:R-:W-:Y:S02]  /*2520*/  @P1 HADD2.F32 R115, -RZ, R108.H0_H0 ;  /* 0x2000006cff731230 */ /* 0x020fe40000004100 */
[--C-:B------:R-:W-:Y:S02]  /*2530*/  @P1 HADD2.F32 R137, -RZ, R76.reuse.H0_H0 ;  /* 0x2000004cff891230 */ /* 0x100fe40000004100 */
[----:B------:R-:W-:Y:S01]  /*2540*/  FMUL.FTZ R112, R112, UR16 ;  /* 0x0000001070707c20 */ /* 0x000fe20008410000 */
[----:B------:R-:W-:-:S03]  /*2550*/  @P4 HADD2.F32 R147, -RZ, R76.H1_H1 ;  /* 0x3000004cff934230 */ /* 0x000fc60000004100 */
[-C--:B------:R-:W-:Y:S01]  /*2560*/  @P1 FMUL.FTZ R143, R115, R112.reuse ;  /* 0x00000070738f1220 */ /* 0x080fe20000410000 */
[----:B------:R-:W-:Y:S01]  /*2570*/  @P1 FMUL.FTZ R113, R137, R112 ;  /* 0x0000007089711220 */ /* 0x000fe20000410000 */
[-CC-:B------:R-:W-:Y:S01]  /*2580*/  FFMA.FTZ R112, R17, R142.reuse, R133.reuse ;  /* 0x0000008e11707223 */ /* 0x180fe20000010085 */
[----:B------:R-:W-:Y:S01]  /*2590*/  FFMA.FTZ R115, R120, R142, R133 ;  /* 0x0000008e78737223 */ /* 0x000fe20000010085 */
[----:B------:R-:W-:Y:S01]  /*25a0*/  LOP3.LUT P1, RZ, R140, 0xff0000, RZ, 0xc0, !PT ;  /* 0x00ff00008cff7812 */ /* 0x000fe2000782c0ff */
[----:B------:R-:W-:Y:S02]  /*25b0*/  HFMA2 R137, -RZ, RZ, 0, 0 ;  /* 0x00000000ff897431 */ /* 0x000fe400000001ff */
[----:B------:R-:W-:Y:S01]  /*25c0*/  FADD.FTZ R145, R15, -R112 ;  /* 0x800000700f917221 */ /* 0x000fe20000010000 */
[----:B------:R-:W-:Y:S01]  /*25d0*/  FADD.FTZ R115, R18, -R115 ;  /* 0x8000007312737221 */ /* 0x000fe20000010000 */
[----:B------:R-:W-:Y:S01]  /*25e0*/  MOV R112, RZ ;  /* 0x000000ff00707202 */ /* 0x000fe20000000f00 */
[----:B------:R-:W-:Y:S01]  /*25f0*/  FADD.FTZ R40, R40, R143 ;  /* 0x0000008f28287221 */ /* 0x000fe20000010000 */
[C---:B------:R-:W-:Y:S01]  /*2600*/  FFMA.FTZ R146, R124.reuse, R145, R26 ;  /* 0x000000917c927223 */ /* 0x040fe2000001001a */
[----:B------:R-:W-:Y:S01]  /*2610*/  FFMA.FTZ R144, R124, R115, R25 ;  /* 0x000000737c907223 */ /* 0x000fe20000010019 */
[----:B------:R-:W-:-:S02]  /*2620*/  @P4 HADD2.F32 R115, -RZ, R108.H1_H1 ;  /* 0x3000006cff734230 */ /* 0x000fc40000004100 */
[-C--:B------:R-:W-:Y:S01]  /*2630*/  FMUL.FTZ R146, R146, R135.reuse ;  /* 0x0000008792927220 */ /* 0x080fe20000410000 */
[----:B------:R-:W-:Y:S01]  /*2640*/  FMUL.FTZ R144, R144, R135 ;  /* 0x0000008790907220 */ /* 0x000fe20000410000 */
[--C-:B------:R-:W-:Y:S02]  /*2650*/  @P1 HADD2.F32 R108, -RZ, R109.reuse.H0_H0 ;  /* 0x2000006dff6c1230 */ /* 0x100fe40000004100 */
[----:B------:R-:W-:Y:S01]  /*2660*/  FMUL.FTZ R145, R146, UR16 ;  /* 0x0000001092917c20 */ /* 0x000fe20008410000 */
[----:B------:R-:W-:Y:S01]  /*2670*/  FADD.FTZ R146, R14, -R149 ;  /* 0x800000950e927221 */ /* 0x000fe20000010000 */
[----:B------:R-:W-:Y:S01]  /*2680*/  FMUL.FTZ R144, R144, UR16 ;  /* 0x0000001090907c20 */ /* 0x000fe20008410000 */
[----:B------:R-:W-:Y:S01]  /*2690*/  FFMA.FTZ R149, R13, R142, R133 ;  /* 0x0000008e0d957223 */ /* 0x000fe20000010085 */
[----:B------:R-:W-:Y:S02]  /*26a0*/  @P5 HADD2.F32 R109, -RZ, R109.H1_H1 ;  /* 0x3000006dff6d5230 */ /* 0x000fe40000004100 */
[----:B------:R-:W-:Y:S01]  /*26b0*/  FFMA.FTZ R146, R124, R146, R27 ;  /* 0x000000927c927223 */ /* 0x000fe2000001001b */
[-C--:B------:R-:W-:Y:S01]  /*26c0*/  @P4 FMUL.FTZ R114, R115, R144.reuse ;  /* 0x0000009073724220 */ /* 0x080fe20000410000 */
[----:B------:R-:W-:Y:S01]  /*26d0*/  @P4 FMUL.FTZ R112, R147, R144 ;  /* 0x0000009093704220 */ /* 0x000fe20000410000 */
[----:B------:R-:W-:-:S02]  /*26e0*/  HFMA2 R144, -RZ, RZ, 0, 0 ;  /* 0x00000000ff907431 */ /* 0x000fc400000001ff */
[----:B------:R-:W-:Y:S01]  /*26f0*/  FMUL.FTZ R146, R146, R135 ;  /* 0x0000008792927220 */ /* 0x000fe20000410000 */
[----:B------:R-:W-:Y:S01]  /*2700*/  LOP3.LUT P4, RZ, R141, 0xff, RZ, 0xc0, !PT ;  /* 0x000000ff8dff7812 */ /* 0x000fe2000788c0ff */
[--C-:B------:R-:W-:Y:S02]  /*2710*/  @P5 HADD2.F32 R147, -RZ, R77.reuse.H1_H1 ;  /* 0x3000004dff935230 */ /* 0x100fe40000004100 */
[----:B------:R-:W-:Y:S01]  /*2720*/  FADD.FTZ R149, R12, -R149 ;  /* 0x800000950c957221 */ /* 0x000fe20000010000 */
[----:B------:R-:W-:Y:S01]  /*2730*/  FMUL.FTZ R146, R146, UR16 ;  /* 0x0000001092927c20 */ /* 0x000fe20008410000 */
[----:B------:R-:W-:Y:S01]  /*2740*/  @P1 FMUL.FTZ R137, R108, R145 ;  /* 0x000000916c891220 */ /* 0x000fe20000410000 */
[----:B------:R-:W-:Y:S01]  /*2750*/  MOV R108, RZ ;  /* 0x000000ff006c7202 */ /* 0x000fe20000000f00 */
[----:B------:R-:W-:Y:S02]  /*2760*/  @P1 HADD2.F32 R148, -RZ, R77.H0_H0 ;  /* 0x2000004dff941230 */ /* 0x000fe40000004100 */
[-C--:B------:R-:W-:Y:S01]  /*2770*/  @P5 FMUL.FTZ R144, R109, R146.reuse ;  /* 0x000000926d905220 */ /* 0x080fe20000410000 */
[----:B------:R-:W-:Y:S01]  /*2780*/  @P5 FMUL.FTZ R108, R147, R146 ;  /* 0x00000092936c5220 */ /* 0x000fe20000410000 */
[----:B------:R-:W-:Y:S01]  /*2790*/  FFMA.FTZ R146, R124, R149, R20 ;  /* 0x000000957c927223 */ /* 0x000fe20000010014 */
[----:B------:R-:W-:Y:S01]  /*27a0*/  MOV R115, RZ ;  /* 0x000000ff00737202 */ /* 0x000fe20000000f00 */
[----:B------:R-:W-:Y:S01]  /*27b0*/  @P1 FMUL.FTZ R115, R148, R145 ;  /* 0x0000009194731220 */ /* 0x000fe20000410000 */
[----:B------:R-:W-:-:S02]  /*27c0*/  HFMA2 R145, -RZ, RZ, 0, 0 ;  /* 0x00000000ff917431 */ /* 0x000fc400000001ff */
[----:B------:R-:W-:Y:S01]  /*27d0*/  FMUL.FTZ R146, R146, R135 ;  /* 0x0000008792927220 */ /* 0x000fe20000410000 */
[--C-:B------:R-:W-:Y:S01]  /*27e0*/  FFMA.FTZ R148, R10, R142, R133.reuse ;  /* 0x0000008e0a947223 */ /* 0x100fe20000010085 */
[----:B------:R-:W-:Y:S01]  /*27f0*/  LOP3.LUT P1, RZ, R141, 0xff00, RZ, 0xc0, !PT ;  /* 0x0000ff008dff7812 */ /* 0x000fe2000782c0ff */
[----:B------:R-:W-:Y:S02]  /*2800*/  @P4 HADD2.F32 R147, -RZ, R110.H0_H0 ;  /* 0x2000006eff934230 */ /* 0x000fe40000004100 */
[----:B------:R-:W-:Y:S01]  /*2810*/  FMUL.FTZ R146, R146, UR16 ;  /* 0x0000001092927c20 */ /* 0x000fe20008410000 */
[----:B------:R-:W-:Y:S02]  /*2820*/  @P4 HADD2.F32 R149, -RZ, R78.H0_H0 ;  /* 0x2000004eff954230 */ /* 0x000fe40000004100 */
[----:B------:R-:W-:Y:S01]  /*2830*/  FADD.FTZ R148, R11, -R148 ;  /* 0x800000940b947221 */ /* 0x000fe20000010000 */
[----:B------:R-:W-:Y:S01]  /*2840*/  MOV R109, RZ ;  /* 0x000000ff006d7202 */ /* 0x000fe20000000f00 */
[----:B------:R-:W-:Y:S01]  /*2850*/  @P4 FMUL.FTZ R145, R147, R146 ;  /* 0x0000009293914220 */ /* 0x000fe20000410000 */
[----:B------:R-:W-:Y:S01]  /*2860*/  FFMA.FTZ R147, R9, R142, R133 ;  /* 0x0000008e09937223 */ /* 0x000fe20000010085 */
[----:B------:R-:W-:Y:S01]  /*2870*/  @P4 FMUL.FTZ R109, R149, R146 ;  /* 0x00000092956d4220 */ /* 0x000fe20000410000 */
[----:B------:R-:W-:Y:S01]  /*2880*/  FFMA.FTZ R146, R124, R148, R21 ;  /* 0x000000947c927223 */ /* 0x000fe20000010015 */
[----:B------:R-:W-:Y:S01]  /*2890*/  LOP3.LUT P4, RZ, R141, 0xff0000, RZ, 0xc0, !PT ;  /* 0x00ff00008dff7812 */ /* 0x000fe2000788c0ff */
[----:B------:R-:W-:Y:S01]  /*28a0*/  FADD.FTZ R149, R8, -R147 ;  /* 0x8000009308957221 */ /* 0x000fe20000010000 */
[----:B------:R-:W-:-:S02]  /*28b0*/  HFMA2 R148, -RZ, RZ, 0, 0 ;  /* 0x00000000ff947431 */ /* 0x000fc400000001ff */
[----:B------:R-:W-:Y:S01]  /*28c0*/  FMUL.FTZ R147, R146, R135 ;  /* 0x0000008792937220 */ /* 0x000fe20000410000 */
[----:B------:R-:W-:Y:S02]  /*28d0*/  @P1 HADD2.F32 R150, -RZ, R110.H1_H1 ;  /* 0x3000006eff961230 */ /* 0x000fe40000004100 */
[----:B------:R-:W-:Y:S01]  /*28e0*/  FFMA.FTZ R110, R124, R149, R22 ;  /* 0x000000957c6e7223 */ /* 0x000fe20000010016 */
[----:B------:R-:W-:Y:S02]  /*28f0*/  @P1 HADD2.F32 R152, -RZ, R78.H1_H1 ;  /* 0x3000004eff981230 */ /* 0x000fe40000004100 */
[----:B------:R-:W-:Y:S01]  /*2900*/  FMUL.FTZ R147, R147, UR16 ;  /* 0x0000001093937c20 */ /* 0x000fe20008410000 */
[----:B------:R-:W-:Y:S01]  /*2910*/  MOV R146, RZ ;  /* 0x000000ff00927202 */ /* 0x000fe20000000f00 */
[----:B------:R-:W-:Y:S01]  /*2920*/  FMUL.FTZ R110, R110, R135 ;  /* 0x000000876e6e7220 */ /* 0x000fe20000410000 */
[----:B------:R-:W-:Y:S01]  /*2930*/  FADD.FTZ R42, R42, R137 ;  /* 0x000000892a2a7221 */ /* 0x000fe20000010000 */
[-C--:B------:R-:W-:Y:S01]  /*2940*/  @P1 FMUL.FTZ R148, R150, R147.reuse ;  /* 0x0000009396941220 */ /* 0x080fe20000410000 */
[----:B------:R-:W-:Y:S01]  /*2950*/  @P1 FMUL.FTZ R146, R152, R147 ;  /* 0x0000009398921220 */ /* 0x000fe20000410000 */
[----:B------:R-:W-:-:S02]  /*2960*/  HFMA2 R147, -RZ, RZ, 0, 0 ;  /* 0x00000000ff937431 */ /* 0x000fc400000001ff */
[----:B------:R-:W-:Y:S02]  /*2970*/  @P4 HADD2.F32 R150, -RZ, R111.H0_H0 ;  /* 0x2000006fff964230 */ /* 0x000fe40000004100 */
[----:B------:R-:W-:Y:S01]  /*2980*/  FMUL.FTZ R149, R110, UR16 ;  /* 0x000000106e957c20 */ /* 0x000fe20008410000 */
[----:B------:R-:W-:Y:S01]  /*2990*/  MOV R110, RZ ;  /* 0x000000ff006e7202 */ /* 0x000fe20000000f00 */
[----:B------:R-:W-:Y:S01]  /*29a0*/  HFMA2 R152, -RZ, RZ, 0, 0 ;  /* 0x00000000ff987431 */ /* 0x000fe200000001ff */
[----:B------:R-:W-:Y:S01]  /*29b0*/  ISETP.GE.U32.AND P1, PT, R140, RZ, PT ;  /* 0x000000ff8c00720c */ /* 0x000fe20003f26070 */
[-C--:B------:R-:W-:Y:S01]  /*29c0*/  @P4 FMUL.FTZ R147, R150, R149.reuse ;  /* 0x0000009596934220 */ /* 0x080fe20000410000 */
[----:B------:R-:W-:Y:S02]  /*29d0*/  @P4 HADD2.F32 R150, -RZ, R79.H0_H0 ;  /* 0x2000004fff964230 */ /* 0x000fe40000004100 */
[----:B------:R-:W-:Y:S01]  /*29e0*/  FADD.FTZ R43, R43, R144 ;  /* 0x000000902b2b7221 */ /* 0x000fe20000010000 */
[----:B------:R-:W-:Y:S01]  /*29f0*/  ISETP.GE.U32.AND.EX P1, PT, R141, 0x1000000, PT, P1 ;  /* 0x010000008d00780c */ /* 0x000fe20003f26110 */
[----:B------:R-:W-:Y:S01]  /*2a00*/  FADD.FTZ R137, R36, R145 ;  /* 0x0000009124897221 */ /* 0x000fe20000010000 */
[----:B------:R-:W-:Y:S01]  /*2a10*/  FADD.FTZ R41, R41, R114 ;  /* 0x0000007229297221 */ /* 0x000fe20000010000 */
[----:B------:R-:W-:Y:S01]  /*2a20*/  @P4 FMUL.FTZ R110, R150, R149 ;  /* 0x00000095966e4220 */ /* 0x000fe20000410000 */
[----:B------:R-:W-:Y:S01]  /*2a30*/  FFMA.FTZ R150, R6, R142, R133 ;  /* 0x0000008e06967223 */ /* 0x000fe20000010085 */
[----:B------:R-:W-:Y:S01]  /*2a40*/  FADD.FTZ R145, R37, R148 ;  /* 0x0000009425917221 */ /* 0x000fe20000010000 */
[----:B------:R-:W-:-:S02]  /*2a50*/  FADD.FTZ R144, R38, R147 ;  /* 0x0000009326907221 */ /* 0x000fc40000010000 */
[----:B------:R-:W-:-:S04]  /*2a60*/  FADD.FTZ R150, R7, -R150 ;  /* 0x8000009607967221 */ /* 0x000fc80000010000 */
[----:B------:R-:W-:Y:S01]  /*2a70*/  FFMA.FTZ R150, R124, R150, R23 ;  /* 0x000000967c967223 */ /* 0x000fe20000010017 */
[----:B------:R-:W-:Y:S02]  /*2a80*/  @P1 HADD2.F32 R111, -RZ, R111.H1_H1 ;  /* 0x3000006fff6f1230 */ /* 0x000fe40000004100 */
[----:B------:R-:W-:Y:S02]  /*2a90*/  @P1 HADD2.F32 R149, -RZ, R79.H1_H1 ;  /* 0x3000004fff951230 */ /* 0x000fe40000004100 */
[----:B------:R-:W-:-:S04]  /*2aa0*/  FMUL.FTZ R150, R150, R135 ;  /* 0x0000008796967220 */ /* 0x000fc80000410000 */
[----:B------:R-:W-:-:S04]  /*2ab0*/  FMUL.FTZ R150, R150, UR16 ;  /* 0x0000001096967c20 */ /* 0x000fc80008410000 */
[-C--:B------:R-:W-:Y:S01]  /*2ac0*/  @P1 FMUL.FTZ R152, R111, R150.reuse ;  /* 0x000000966f981220 */ /* 0x080fe20000410000 */
[----:B------:R-:W-:Y:S01]  /*2ad0*/  MOV R111, RZ ;  /* 0x000000ff006f7202 */ /* 0x000fe20000000f00 */
[----:B------:R-:W-:Y:S02]  /*2ae0*/  @P1 FMUL.FTZ R111, R149, R150 ;  /* 0x00000096956f1220 */ /* 0x000fe40000410000 */
[----:B------:R-:W-:-:S03]  /*2af0*/  FADD.FTZ R143, R39, R152 ;  /* 0x00000098278f7221 */ /* 0x000fc60000010000 */
[----:B------:R-:W-:Y:S02]  /*2b00*/  F2FP.F16.F32.PACK_AB R111, R111, R110 ;  /* 0x0000006e6f6f723e */ /* 0x000fe400000000ff */
[----:B------:R-:W-:Y:S02]  /*2b10*/  F2FP.F16.F32.PACK_AB R110, R146, R109 ;  /* 0x0000006d926e723e */ /* 0x000fe400000000ff */
[----:B------:R-:W-:Y:S02]  /*2b20*/  F2FP.F16.F32.PACK_AB R109, R108, R115 ;  /* 0x000000736c6d723e */ /* 0x000fe400000000ff */
[----:B------:R-:W-:Y:S01]  /*2b30*/  F2FP.F16.F32.PACK_AB R108, R112, R113 ;  /* 0x00000071706c723e */ /* 0x000fe200000000ff */
[----:B------:R-:W-:Y:S06]  /*2b40*/  BRA `(.L_x_5169) ;  /* 0x0000000400ac7947 */ /* 0x000fec0003800000 */
.L_x_5170:
        /* <DEDUP_REMOVED lines=8> */
[----:B------:R-:W-:Y:S01]  /*2bd0*/  FFMA.FTZ R100, R124, R101, R24 ;  /* 0x000000657c647223 */ /* 0x000fe20000010018 */
        /* <DEDUP_REMOVED lines=15> */
[----:B------:R-:W-:Y:S01]  /*2cd0*/  FFMA.FTZ R101, R124, R101, R25 ;  /* 0x000000657c657223 */ /* 0x000fe20000010019 */
[----:B------:R-:W-:-:S02]  /*2ce0*/  @P1 HADD2.F32 R106, -RZ, R76.H0_H0 ;  /* 0x2000004cff6a1230 */ /* 0x000fc40000004100 */
[----:B------:R-:W-:Y:S01]  /*2cf0*/  FFMA.FTZ R102, R124, R103, R26 ;  /* 0x000000677c667223 */ /* 0x000fe2000001001a */
        /* <DEDUP_REMOVED lines=18> */
[C---:B------:R-:W-:Y:S01]  /*2e20*/  FFMA.FTZ R103, R124.reuse, R103, R27 ;  /* 0x000000677c677223 */ /* 0x040fe2000001001b */
[----:B------:R-:W-:Y:S01]  /*2e30*/  FFMA.FTZ R104, R124, R105, R20 ;  /* 0x000000697c687223 */ /* 0x000fe20000010014 */
        /* <DEDUP_REMOVED lines=14> */
[----:B------:R-:W-:Y:S01]  /*2f20*/  FFMA.FTZ R105, R124, R147, R21 ;  /* 0x000000937c697223 */ /* 0x000fe20000010015 */
        /* <DEDUP_REMOVED lines=14> */
[----:B------:R-:W-:Y:S01]  /*3010*/  FFMA.FTZ R106, R124, R149, R22 ;  /* 0x000000957c6a7223 */ /* 0x000fe20000010016 */
        /* <DEDUP_REMOVED lines=8> */
[----:B------:R-:W-:Y:S01]  /*30a0*/  FFMA.FTZ R107, R124, R151, R23 ;  /* 0x000000977c6b7223 */ /* 0x000fe20000010017 */
        /* <DEDUP_REMOVED lines=20> */
[----:B------:R-:W-:-:S07]  /*31f0*/  F2FP.F16.F32.PACK_AB R108, R112, R113 ;  /* 0x00000071706c723e */ /* 0x000fce00000000ff */
.L_x_5169:
        /* <DEDUP_REMOVED lines=14> */
.L_x_5166:
[----:B------:R-:W-:Y:S05]  /*32e0*/  BSYNC.RECONVERGENT B0 ;  /* 0x0000000000007941 */ /* 0x000fea0003800200 */
.L_x_5165:
        /* <DEDUP_REMOVED lines=12> */
[-C--:B------:R-:W-:Y:S01]  /*33b0*/  FFMA.FTZ R101, R19, R142.reuse, R133 ;  /* 0x0000008e13657223 */ /* 0x080fe20000010085 */
[C---:B------:R-:W-:Y:S02]  /*33c0*/  LOP3.LUT P4, RZ, R138.reuse, 0xff, RZ, 0xc0, !PT ;  /* 0x000000ff8aff7812 */ /* 0x040fe4000788c0ff */
[----:B------:R-:W-:Y:S02]  /*33d0*/  CS2R R114, SRZ ;  /* 0x0000000000727805 */ /* 0x000fe4000001ff00 */
[----:B------:R-:W-:Y:S01]  /*33e0*/  LOP3.LUT P6, RZ, R138, 0xff0000, RZ, 0xc0, !PT ;  /* 0x00ff00008aff7812 */ /* 0x000fe200078cc0ff */
[----:B------:R-:W-:Y:S01]  /*33f0*/  FADD.FTZ R101, R116, -R101 ;  /* 0x8000006574657221 */ /* 0x000fe20000010000 */
[----:B------:R-:W-:Y:S01]  /*3400*/  LOP3.LUT P5, RZ, R138, 0xff00, RZ, 0xc0, !PT ;  /* 0x0000ff008aff7812 */ /* 0x000fe200078ac0ff */
[----:B------:R-:W-:Y:S01]  /*3410*/  HFMA2 R144, -RZ, RZ, 0, 0 ;  /* 0x00000000ff907431 */ /* 0x000fe200000001ff */
[----:B------:R-:W-:Y:S01]  /*3420*/  CS2R R112, SRZ ;  /* 0x0000000000707805 */ /* 0x000fe2000001ff00 */
[----:B------:R-:W-:Y:S01]  /*3430*/  FFMA.FTZ R100, R124, R101, R92 ;  /* 0x000000657c647223 */ /* 0x000fe2000001005c */
[----:B------:R-:W-:Y:S01]  /*3440*/  MOV R137, RZ ;  /* 0x000000ff00897202 */ /* 0x000fe20000000f00 */
[----:B------:R-:W-:Y:S01]  /*3450*/  FFMA.FTZ R148, R132, R142, R133 ;  /* 0x0000008e84947223 */ /* 0x000fe20000010085 */
[----:B------:R-:W-:-:S02]  /*3460*/  HFMA2 R146, -RZ, RZ, 0, 0 ;  /* 0x00000000ff927431 */ /* 0x000fc400000001ff */
[----:B------:R-:W-:Y:S01]  /*3470*/  FMUL.FTZ R101, R100, R135 ;  /* 0x0000008764657220 */ /* 0x000fe20000410000 */
[--C-:B-----5:R-:W-:Y:S02]  /*3480*/  @P4 HADD2.F32 R102, -RZ, R108.reuse.H0_H0 ;  /* 0x2000006cff664230 */ /* 0x120fe40000004100 */
[----:B------:R-:W-:Y:S01]  /*3490*/  FADD.FTZ R148, R125, -R148 ;  /* 0x800000947d947221 */ /* 0x000fe20000010000 */
[----:B------:R-:W-:Y:S01]  /*34a0*/  FMUL.FTZ R143, R101, UR16 ;  /* 0x00000010658f7c20 */ /* 0x000fe20008410000 */
[--C-:B------:R-:W-:Y:S01]  /*34b0*/  FFMA.FTZ R101, R119, R142, R133.reuse ;  /* 0x0000008e77657223 */ /* 0x100fe20000010085 */
[----:B------:R-:W-:Y:S02]  /*34c0*/  @P5 HADD2.F32 R108, -RZ, R108.H1_H1 ;  /* 0x3000006cff6c5230 */ /* 0x000fe40000004100 */
[----:B------:R-:W-:Y:S01]  /*34d0*/  @P4 FMUL.FTZ R115, R143, R102 ;  /* 0x000000668f734220 */ /* 0x000fe20000410000 */
[----:B------:R-:W-:Y:S01]  /*34e0*/  FFMA.FTZ R102, R118, R142, R133 ;  /* 0x0000008e76667223 */ /* 0x000fe20000010085 */
[----:B------:R-:W-:Y:S01]  /*34f0*/  FADD.FTZ R103, R126, -R101 ;  /* 0x800000657e677221 */ /* 0x000fe20000010000 */
[----:B------:R-:W-:-:S02]  /*3500*/  @P5 HADD2.F32 R105, -RZ, R84.H1_H1 ;  /* 0x30000054ff695230 */ /* 0x000fc40000004100 */
[----:B------:R-:W-:Y:S01]  /*3510*/  FADD.FTZ R32, R32, R115 ;  /* 0x0000007320207221 */ /* 0x000fe20000010000 */
[----:B------:R-:W-:Y:S01]  /*3520*/  FADD.FTZ R102, R117, -R102 ;  /* 0x8000006675667221 */ /* 0x000fe20000010000 */
[----:B------:R-:W-:-:S03]  /*3530*/  @P6 HADD2.F32 R107, -RZ, R109.H0_H0 ;  /* 0x2000006dff6b6230 */ /* 0x000fc60000004100 */
[C---:B------:R-:W-:Y:S01]  /*3540*/  FFMA.FTZ R101, R124.reuse, R102, R93 ;  /* 0x000000667c657223 */ /* 0x040fe2000001005d */
[----:B------:R-:W-:Y:S01]  /*3550*/  FFMA.FTZ R102, R124, R103, R94 ;  /* 0x000000677c667223 */ /* 0x000fe2000001005e */
[----:B------:R-:W-:Y:S02]  /*3560*/  @P4 HADD2.F32 R103, -RZ, R84.H0_H0 ;  /* 0x20000054ff674230 */ /* 0x000fe40000004100 */
[-C--:B------:R-:W-:Y:S01]  /*3570*/  FMUL.FTZ R104, R101, R135.reuse ;  /* 0x0000008765687220 */ /* 0x080fe20000410000 */
[----:B------:R-:W-:Y:S02]  /*3580*/  FMUL.FTZ R106, R102, R135 ;  /* 0x00000087666a7220 */ /* 0x000fe40000410000 */
[----:B------:R-:W-:Y:S01]  /*3590*/  @P4 FMUL.FTZ R112, R143, R103 ;  /* 0x000000678f704220 */ /* 0x000fe20000410000 */
[----:B------:R-:W-:Y:S01]  /*35a0*/  FMUL.FTZ R145, R104, UR16 ;  /* 0x0000001068917c20 */ /* 0x000fe20008410000 */
[----:B------:R-:W-:Y:S02]  /*35b0*/  @P6 HADD2.F32 R104, -RZ, R85.H0_H0 ;  /* 0x20000055ff686230 */ /* 0x000fe40000004100 */
[----:B------:R-:W-:Y:S01]  /*35c0*/  FMUL.FTZ R106, R106, UR16 ;  /* 0x000000106a6a7c20 */ /* 0x000fe20008410000 */
[--C-:B------:R-:W-:Y:S01]  /*35d0*/  FFMA.FTZ R103, R123, R142, R133.reuse ;  /* 0x0000008e7b677223 */ /* 0x100fe20000010085 */
[C---:B------:R-:W-:Y:S01]  /*35e0*/  @P5 FMUL.FTZ R144, R145.reuse, R108 ;  /* 0x0000006c91905220 */ /* 0x040fe20000410000 */
[----:B------:R-:W-:Y:S01]  /*35f0*/  @P5 FMUL.FTZ R113, R145, R105 ;  /* 0x0000006991715220 */ /* 0x000fe20000410000 */
[----:B------:R-:W-:Y:S01]  /*3600*/  @P6 FMUL.FTZ R114, R106, R104 ;  /* 0x000000686a726220 */ /* 0x000fe20000410000 */
[----:B------:R-:W-:Y:S01]  /*3610*/  FFMA.FTZ R104, R128, R142, R133 ;  /* 0x0000008e80687223 */ /* 0x000fe20000010085 */
[----:B------:R-:W-:Y:S01]  /*3620*/  LOP3.LUT P5, RZ, R139, 0xff, RZ, 0xc0, !PT ;  /* 0x000000ff8bff7812 */ /* 0x000fe200078ac0ff */
[----:B------:R-:W-:Y:S01]  /*3630*/  FADD.FTZ R105, R130, -R103 ;  /* 0x8000006782697221 */ /* 0x000fe20000010000 */
[----:B------:R-:W-:Y:S01]  /*3640*/  LOP3.LUT P4, RZ, R138, 0xff000000, RZ, 0xc0, !PT ;  /* 0xff0000008aff7812 */ /* 0x000fe2000788c0ff */
[----:B------:R-:W-:Y:S01]  /*3650*/  FADD.FTZ R104, R121, -R104 ;  /* 0x8000006879687221 */ /* 0x000fe20000010000 */
[----:B------:R-:W-:Y:S01]  /*3660*/  @P6 FMUL.FTZ R137, R106, R107 ;  /* 0x0000006b6a896220 */ /* 0x000fe20000410000 */
[----:B------:R-:W-:Y:S01]  /*3670*/  HFMA2 R145, -RZ, RZ, 0, 0 ;  /* 0x00000000ff917431 */ /* 0x000fe200000001ff */
[----:B------:R-:W-:Y:S01]  /*3680*/  LOP3.LUT P6, RZ, R139, 0xff00, RZ, 0xc0, !PT ;  /* 0x0000ff008bff7812 */ /* 0x000fe200078cc0ff */
[C---:B------:R-:W-:Y:S01]  /*3690*/  FFMA.FTZ R103, R124.reuse, R104, R95 ;  /* 0x000000687c677223 */ /* 0x040fe2000001005f */
[----:B------:R-:W-:Y:S01]  /*36a0*/  FFMA.FTZ R104, R124, R105, R96 ;  /* 0x000000697c687223 */ /* 0x000fe20000010060 */
[----:B------:R-:W-:Y:S01]  /*36b0*/  MOV R143, RZ ;  /* 0x000000ff008f7202 */ /* 0x000fe20000000f00 */
[----:B------:R-:W-:Y:S01]  /*36c0*/  FADD.FTZ R34, R34, R137 ;  /* 0x0000008922227221 */ /* 0x000fe20000010000 */
[-C--:B------:R-:W-:Y:S01]  /*36d0*/  FMUL.FTZ R105, R103, R135.reuse ;  /* 0x0000008767697220 */ /* 0x080fe20000410000 */
[----:B------:R-:W-:Y:S01]  /*36e0*/  FMUL.FTZ R107, R104, R135 ;  /* 0x00000087686b7220 */ /* 0x000fe20000410000 */
[----:B------:R-:W-:Y:S01]  /*36f0*/  @P5 HADD2.F32 R147, -RZ, R86.H0_H0 ;  /* 0x20000056ff935230 */ /* 0x000fe20000004100 */
[----:B------:R-:W-:Y:S01]  /*3700*/  MOV R108, RZ ;  /* 0x000000ff006c7202 */ /* 0x000fe20000000f00 */
[----:B------:R-:W-:Y:S01]  /*3710*/  FMUL.FTZ R149, R105, UR16 ;  /* 0x0000001069957c20 */ /* 0x000fe20008410000 */
[----:B------:R-:W-:-:S02]  /*3720*/  @P5 HADD2.F32 R105, -RZ, R110.H0_H0 ;  /* 0x2000006eff695230 */ /* 0x000fc40000004100 */
[----:B------:R-:W-:Y:S01]  /*3730*/  FMUL.FTZ R150, R107, UR16 ;  /* 0x000000106b967c20 */ /* 0x000fe20008410000 */
[----:B------:R-:W-:Y:S02]  /*3740*/  @P4 HADD2.F32 R106, -RZ, R85.H1_H1 ;  /* 0x30000055ff6a4230 */ /* 0x000fe40000004100 */
[----:B------:R-:W-:Y:S01]  /*3750*/  FFMA.FTZ R107, R127, R142, R133 ;  /* 0x0000008e7f6b7223 */ /* 0x000fe20000010085 */
[----:B------:R-:W-:Y:S02]  /*3760*/  @P4 HADD2.F32 R109, -RZ, R109.H1_H1 ;  /* 0x3000006dff6d4230 */ /* 0x000fe40000004100 */
[----:B------:R-:W-:Y:S01]  /*3770*/  @P5 FMUL.FTZ R145, R150, R105 ;  /* 0x0000006996915220 */ /* 0x000fe20000410000 */
[----:B------:R-:W-:Y:S01]  /*3780*/  FFMA.FTZ R105, R124, R148, R97 ;  /* 0x000000947c697223 */ /* 0x000fe20000010061 */
[----:B------:R-:W-:Y:S01]  /*3790*/  @P4 FMUL.FTZ R143, R149, R106 ;  /* 0x0000006a958f4220 */ /* 0x000fe20000410000 */
[----:B------:R-:W-:Y:S01]  /*37a0*/  @P5 FMUL.FTZ R108, R150, R147 ;  /* 0x00000093966c5220 */ /* 0x000fe20000410000 */
[----:B------:R-:W-:Y:S01]  /*37b0*/  FADD.FTZ R107, R134, -R107 ;  /* 0x8000006b866b7221 */ /* 0x000fe20000010000 */
[----:B------:R-:W-:Y:S01]  /*37c0*/  FMUL.FTZ R106, R105, R135 ;  /* 0x00000087696a7220 */ /* 0x000fe20000410000 */
[----:B------:R-:W-:Y:S01]  /*37d0*/  LOP3.LUT P5, RZ, R139, 0xff0000, RZ, 0xc0, !PT ;  /* 0x00ff00008bff7812 */ /* 0x000fe200078ac0ff */
[----:B------:R-:W-:Y:S01]  /*37e0*/  @P4 FMUL.FTZ R146, R149, R109 ;  /* 0x0000006d95924220 */ /* 0x000fe20000410000 */
[----:B------:R-:W-:Y:S01]  /*37f0*/  ISETP.GE.U32.AND P4, PT, R138, RZ, PT ;  /* 0x000000ff8a00720c */ /* 0x000fe20003f86070 */
[----:B------:R-:W-:Y:S01]  /*3800*/  FMUL.FTZ R151, R106, UR16 ;  /* 0x000000106a977c20 */ /* 0x000fe20008410000 */
[----:B------:R-:W-:Y:S01]  /*3810*/  FFMA.FTZ R106, R124, R107, R98 ;  /* 0x0000006b7c6a7223 */ /* 0x000fe20000010062 */
[----:B------:R-:W-:Y:S01]  /*3820*/  FFMA.FTZ R142, R136, R142, R133 ;  /* 0x0000008e888e7223 */ /* 0x000fe20000010085 */
[----:B------:R-:W-:Y:S01]  /*3830*/  HFMA2 R148, -RZ, RZ, 0, 0 ;  /* 0x00000000ff947431 */ /* 0x000fe200000001ff */
[----:B------:R-:W-:Y:S01]  /*3840*/  ISETP.GE.U32.AND.EX P4, PT, R139, 0x1000000, PT, P4 ;  /* 0x010000008b00780c */ /* 0x000fe20003f86140 */
[----:B------:R-:W-:-:S02]  /*3850*/  @P6 HADD2.F32 R110, -RZ, R110.H1_H1 ;  /* 0x3000006eff6e6230 */ /* 0x000fc40000004100 */
[----:B------:R-:W-:Y:S01]  /*3860*/  FMUL.FTZ R107, R106, R135 ;  /* 0x000000876a6b7220 */ /* 0x000fe20000410000 */
[----:B------:R-:W-:Y:S01]  /*3870*/  FADD.FTZ R147, R129, -R142 ;  /* 0x8000008e81937221 */ /* 0x000fe20000010000 */
[----:B------:R-:W-:Y:S01]  /*3880*/  HFMA2 R133, -RZ, RZ, 0, 0 ;  /* 0x00000000ff857431 */ /* 0x000fe200000001ff */
[----:B------:R-:W-:Y:S01]  /*3890*/  MOV R109, RZ ;  /* 0x000000ff006d7202 */ /* 0x000fe20000000f00 */
[----:B------:R-:W-:Y:S01]  /*38a0*/  FMUL.FTZ R153, R107, UR16 ;  /* 0x000000106b997c20 */ /* 0x000fe20008410000 */
[----:B------:R-:W-:Y:S01]  /*38b0*/  @P6 FMUL.FTZ R148, R151, R110 ;  /* 0x0000006e97946220 */ /* 0x000fe20000410000 */
[----:B------:R-:W-:Y:S01]  /*38c0*/  FFMA.FTZ R107, R124, R147, R99 ;  /* 0x000000937c6b7223 */ /* 0x000fe20000010063 */
[----:B------:R-:W-:Y:S01]  /*38d0*/  @P6 HADD2.F32 R110, -RZ, R86.H1_H1 ;  /* 0x30000056ff6e6230 */ /* 0x000fe20000004100 */
[----:B------:R-:W-:Y:S01]  /*38e0*/  MOV R150, RZ ;  /* 0x000000ff00967202 */ /* 0x000fe20000000f00 */
[----:B------:R-:W-:Y:S02]  /*38f0*/  @P5 HADD2.F32 R142, -RZ, R111.H0_H0 ;  /* 0x2000006fff8e5230 */ /* 0x000fe40000004100 */
[----:B------:R-:W-:Y:S01]  /*3900*/  FMUL.FTZ R135, R107, R135 ;  /* 0x000000876b877220 */ /* 0x000fe20000410000 */
[----:B------:R-:W-:-:S02]  /*3910*/  @P4 HADD2.F32 R124, -RZ, R87.H1_H1 ;  /* 0x30000057ff7c4230 */ /* 0x000fc40000004100 */
[----:B------:R-:W-:Y:S01]  /*3920*/  @P6 FMUL.FTZ R109, R151, R110 ;  /* 0x0000006e976d6220 */ /* 0x000fe20000410000 */
[----:B------:R-:W-:Y:S02]  /*3930*/  @P5 HADD2.F32 R110, -RZ, R87.H0_H0 ;  /* 0x20000057ff6e5230 */ /* 0x000fe40000004100 */
[----:B------:R-:W-:Y:S01]  /*3940*/  @P5 FMUL.FTZ R133, R153, R142 ;  /* 0x0000008e99855220 */ /* 0x000fe20000410000 */
[----:B------:R-:W-:Y:S02]  /*3950*/  HFMA2 R142, -RZ, RZ, 0, 0 ;  /* 0x00000000ff8e7431 */ /* 0x000fe400000001ff */
[----:B------:R-:W-:Y:S02]  /*3960*/  @P4 HADD2.F32 R149, -RZ, R111.H1_H1 ;  /* 0x3000006fff954230 */ /* 0x000fe40000004100 */
[----:B------:R-:W-:Y:S01]  /*3970*/  FMUL.FTZ R135, R135, UR16 ;  /* 0x0000001087877c20 */ /* 0x000fe20008410000 */
[----:B------:R-:W-:Y:S01]  /*3980*/  MOV R111, RZ ;  /* 0x000000ff006f7202 */ /* 0x000fe20000000f00 */
[----:B------:R-:W-:Y:S01]  /*3990*/  @P5 FMUL.FTZ R111, R153, R110 ;  /* 0x0000006e996f5220 */ /* 0x000fe20000410000 */
[----:B------:R-:W-:Y:S01]  /*39a0*/  F2FP.F16.F32.PACK_AB R110, R109, R108 ;  /* 0x0000006c6d6e723e */ /* 0x000fe200000000ff */
[C---:B------:R-:W-:Y:S01]  /*39b0*/  @P4 FMUL.FTZ R150, R135.reuse, R124 ;  /* 0x0000007c87964220 */ /* 0x040fe20000410000 */
[----:B------:R-:W-:Y:S01]  /*39c0*/  @P4 FMUL.FTZ R142, R135, R149 ;  /* 0x00000095878e4220 */ /* 0x000fe20000410000 */
        /* <DEDUP_REMOVED lines=10> */
.L_x_5174:
[-C--:B------:R-:W-:Y:S01]  /*3a70*/  FFMA.FTZ R113, R19, R142.reuse, R133 ;  /* 0x0000008e13717223 */ /* 0x080fe20000010085 */
[C---:B------:R-:W-:Y:S01]  /*3a80*/  LOP3.LUT P5, RZ, R138.reuse, 0xff, RZ, 0xc0, !PT ;  /* 0x000000ff8aff7812 */ /* 0x040fe200078ac0ff */
[----:B------:R-:W-:Y:S01]  /*3a90*/  HFMA2 R143, -RZ, RZ, 0, 0 ;  /* 0x00000000ff8f7431 */ /* 0x000fe200000001ff */
[----:B------:R-:W-:Y:S01]  /*3aa0*/  LOP3.LUT P4, RZ, R138, 0xff00, RZ, 0xc0, !PT ;  /* 0x0000ff008aff7812 */ /* 0x000fe2000788c0ff */
[----:B------:R-:W-:Y:S01]  /*3ab0*/  FADD.FTZ R113, R116, -R113 ;  /* 0x8000007174717221 */ /* 0x000fe20000010000 */
[-CC-:B------:R-:W-:Y:S01]  /*3ac0*/  FFMA.FTZ R114, R118, R142.reuse, R133.reuse ;  /* 0x0000008e76727223 */ /* 0x180fe20000010085 */
[----:B------:R-:W-:Y:S01]  /*3ad0*/  LOP3.LUT P6, RZ, R138, 0xff0000, RZ, 0xc0, !PT ;  /* 0x00ff00008aff7812 */ /* 0x000fe200078cc0ff */
[-CC-:B------:R-:W-:Y:S01]  /*3ae0*/  FFMA.FTZ R147, R123, R142.reuse, R133.reuse ;  /* 0x0000008e7b937223 */ /* 0x180fe20000010085 */
[----:B------:R-:W-:Y:S01]  /*3af0*/  FFMA.FTZ R112, R124, R113, R92 ;  /* 0x000000717c707223 */ /* 0x000fe2000001005c */
[----:B------:R-:W-:Y:S01]  /*3b00*/  MOV R113, RZ ;  /* 0x000000ff00717202 */ /* 0x000fe20000000f00 */
[----:B------:R-:W-:Y:S01]  /*3b10*/  FFMA.FTZ R151, R127, R142, R133 ;  /* 0x0000008e7f977223 */ /* 0x000fe20000010085 */
[----:B------:R-:W-:Y:S01]  /*3b20*/  FADD.FTZ R147, R130, -R147 ;  /* 0x8000009382937221 */ /* 0x000fe20000010000 */
[----:B------:R-:W-:-:S02]  /*3b30*/  FMUL.FTZ R112, R135, R112 ;  /* 0x0000007087707220 */ /* 0x000fc40000410000 */
[----:B-----5:R-:W-:Y:S02]  /*3b40*/  @P5 HADD2.F32 R115, -RZ, R108.H0_H0 ;  /* 0x2000006cff735230 */ /* 0x020fe40000004100 */
[----:B------:R-:W-:Y:S01]  /*3b50*/  FADD.FTZ R151, R134, -R151 ;  /* 0x8000009786977221 */ /* 0x000fe20000010000 */
[----:B------:R-:W-:Y:S01]  /*3b60*/  FMUL.FTZ R112, R112, UR16 ;  /* 0x0000001070707c20 */ /* 0x000fe20008410000 */
[----:B------:R-:W-:Y:S02]  /*3b70*/  @P5 HADD2.F32 R137, -RZ, R84.H0_H0 ;  /* 0x20000054ff895230 */ /* 0x000fe40000004100 */
[----:B------:R-:W-:Y:S02]  /*3b80*/  @P6 HADD2.F32 R148, -RZ, R109.H0_H0 ;  /* 0x2000006dff946230 */ /* 0x000fe40000004100 */
[----:B------:R-:W-:Y:S01]  /*3b90*/  @P5 FMUL.FTZ R143, R115, R112 ;  /* 0x00000070738f5220 */ /* 0x000fe20000410000 */
[----:B------:R-:W-:Y:S01]  /*3ba0*/  FFMA.FTZ R115, R119, R142, R133 ;  /* 0x0000008e77737223 */ /* 0x000fe20000010085 */
[----:B------:R-:W-:Y:S01]  /*3bb0*/  @P5 FMUL.FTZ R113, R137, R112 ;  /* 0x0000007089715220 */ /* 0x000fe20000410000 */
[----:B------:R-:W-:Y:S01]  /*3bc0*/  FADD.FTZ R112, R117, -R114 ;  /* 0x8000007275707221 */ /* 0x000fe20000010000 */
[----:B------:R-:W-:Y:S01]  /*3bd0*/  LOP3.LUT P5, RZ, R138, 0xff000000, RZ, 0xc0, !PT ;  /* 0xff0000008aff7812 */ /* 0x000fe200078ac0ff */
[----:B------:R-:W-:Y:S01]  /*3be0*/  FADD.FTZ R115, R126, -R115 ;  /* 0x800000737e737221 */ /* 0x000fe20000010000 */
[----:B------:R-:W-:-:S02]  /*3bf0*/  HFMA2 R137, -RZ, RZ, 0, 0 ;  /* 0x00000000ff897431 */ /* 0x000fc400000001ff */
[C---:B------:R-:W-:Y:S01]  /*3c00*/  FFMA.FTZ R144, R124.reuse, R112, R93 ;  /* 0x000000707c907223 */ /* 0x040fe2000001005d */
[----:B------:R-:W-:Y:S02]  /*3c10*/  HFMA2 R114, -RZ, RZ, 0, 0 ;  /* 0x00000000ff727431 */ /* 0x000fe400000001ff */
[----:B------:R-:W-:Y:S01]  /*3c20*/  FFMA.FTZ R146, R124, R115, R94 ;  /* 0x000000737c927223 */ /* 0x000fe2000001005e */
[----:B------:R-:W-:Y:S01]  /*3c30*/  MOV R112, RZ ;  /* 0x000000ff00707202 */ /* 0x000fe20000000f00 */
[C---:B------:R-:W-:Y:S01]  /*3c40*/  FMUL.FTZ R115, R135.reuse, R144 ;  /* 0x0000009087737220 */ /* 0x040fe20000410000 */
[----:B------:R-:W-:Y:S02]  /*3c50*/  @P4 HADD2.F32 R144, -RZ, R108.H1_H1 ;  /* 0x3000006cff904230 */ /* 0x000fe40000004100 */
[----:B------:R-:W-:Y:S01]  /*3c60*/  FMUL.FTZ R108, R135, R146 ;  /* 0x00000092876c7220 */ /* 0x000fe20000410000 */
[----:B------:R-:W-:Y:S02]  /*3c70*/  @P4 HADD2.F32 R146, -RZ, R84.H1_H1 ;  /* 0x30000054ff924230 */ /* 0x000fe40000004100 */
[----:B------:R-:W-:Y:S01]  /*3c80*/  FMUL.FTZ R115, R115, UR16 ;  /* 0x0000001073737c20 */ /* 0x000fe20008410000 */
[----:B------:R-:W-:Y:S01]  /*3c90*/  FADD.FTZ R32, R32, R143 ;  /* 0x0000008f20207221 */ /* 0x000fe20000010000 */
[----:B------:R-:W-:Y:S01]  /*3ca0*/  FMUL.FTZ R145, R108, UR16 ;  /* 0x000000106c917c20 */ /* 0x000fe20008410000 */
[----:B------:R-:W-:Y:S01]  /*3cb0*/  FFMA.FTZ R108, R128, R142, R133 ;  /* 0x0000008e806c7223 */ /* 0x000fe20000010085 */
[-C--:B------:R-:W-:Y:S01]  /*3cc0*/  @P4 FMUL.FTZ R112, R146, R115.reuse ;  /* 0x0000007392704220 */ /* 0x080fe20000410000 */
[----:B------:R-:W-:Y:S01]  /*3cd0*/  @P4 FMUL.FTZ R114, R144, R115 ;  /* 0x0000007390724220 */ /* 0x000fe20000410000 */
[----:B------:R-:W-:Y:S01]  /*3ce0*/  @P6 FMUL.FTZ R137, R148, R145 ;  /* 0x0000009194896220 */ /* 0x000fe20000410000 */
[----:B------:R-:W-:Y:S01]  /*3cf0*/  FADD.FTZ R108, R121, -R108 ;  /* 0x8000006c796c7221 */ /* 0x000fe20000010000 */
[----:B------:R-:W-:Y:S01]  /*3d00*/  @P5 HADD2.F32 R148, -RZ, R109.H1_H1 ;  /* 0x3000006dff945230 */ /* 0x000fe20000004100 */
[----:B------:R-:W-:Y:S01]  /*3d10*/  LOP3.LUT P4, RZ, R139, 0xff, RZ, 0xc0, !PT ;  /* 0x000000ff8bff7812 */ /* 0x000fe2000788c0ff */
[----:B------:R-:W-:-:S02]  /*3d20*/  HFMA2 R144, -RZ, RZ, 0, 0 ;  /* 0x00000000ff907431 */ /* 0x000fc400000001ff */
[----:B------:R-:W-:Y:S01]  /*3d30*/  FFMA.FTZ R146, R124, R108, R95 ;  /* 0x0000006c7c927223 */ /* 0x000fe2000001005f */
[----:B------:R-:W-:Y:S01]  /*3d40*/  MOV R115, RZ ;  /* 0x000000ff00737202 */ /* 0x000fe20000000f00 */
[--C-:B------:R-:W-:Y:S01]  /*3d50*/  @P5 HADD2.F32 R150, -RZ, R85.reuse.H1_H1 ;  /* 0x30000055ff965230 */ /* 0x100fe20000004100 */
[----:B------:R-:W-:Y:S01]  /*3d60*/  MOV R108, RZ ;  /* 0x000000ff006c7202 */ /* 0x000fe20000000f00 */
[----:B------:R-:W-:Y:S01]  /*3d70*/  FMUL.FTZ R109, R135, R146 ;  /* 0x00000092876d7220 */ /* 0x000fe20000410000 */
[----:B------:R-:W-:Y:S02]  /*3d80*/  @P6 HADD2.F32 R146, -RZ, R85.H0_H0 ;  /* 0x20000055ff926230 */ /* 0x000fe40000004100 */
[----:B------:R-:W-:Y:S01]  /*3d90*/  FADD.FTZ R34, R34, R137 ;  /* 0x0000008922227221 */ /* 0x000fe20000010000 */
[----:B------:R-:W-:Y:S01]  /*3da0*/  FADD.FTZ R33, R33, R114 ;  /* 0x0000007221217221 */ /* 0x000fe20000010000 */
[----:B------:R-:W-:Y:S01]  /*3db0*/  FMUL.FTZ R109, R109, UR16 ;  /* 0x000000106d6d7c20 */ /* 0x000fe20008410000 */
[----:B------:R-:W-:Y:S01]  /*3dc0*/  @P6 FMUL.FTZ R115, R146, R145 ;  /* 0x0000009192736220 */ /* 0x000fe20000410000 */
[----:B------:R-:W-:Y:S01]  /*3dd0*/  FFMA.FTZ R146, R124, R147, R96 ;  /* 0x000000937c927223 */ /* 0x000fe20000010060 */
[----:B------:R-:W-:-:S02]  /*3de0*/  HFMA2 R145, -RZ, RZ, 0, 0 ;  /* 0x00000000ff917431 */ /* 0x000fc400000001ff */
[----:B------:R-:W-:Y:S02]  /*3df0*/  @P4 HADD2.F32 R147, -RZ, R110.H0_H0 ;  /* 0x2000006eff934230 */ /* 0x000fe40000004100 */
[-C--:B------:R-:W-:Y:S01]  /*3e00*/  @P5 FMUL.FTZ R144, R148, R109.reuse ;  /* 0x0000006d94905220 */ /* 0x080fe20000410000 */
[----:B------:R-:W-:Y:S01]  /*3e10*/  FMUL.FTZ R146, R135, R146 ;  /* 0x0000009287927220 */ /* 0x000fe20000410000 */
[----:B------:R-:W-:Y:S02]  /*3e20*/  @P4 HADD2.F32 R149, -RZ, R86.H0_H0 ;  /* 0x20000056ff954230 */ /* 0x000fe40000004100 */
[----:B------:R-:W-:Y:S01]  /*3e30*/  @P5 FMUL.FTZ R108, R150, R109 ;  /* 0x0000006d966c5220 */ /* 0x000fe20000410000 */
[----:B------:R-:W-:Y:S01]  /*3e40*/  MOV R109, RZ ;  /* 0x000000ff006d7202 */ /* 0x000fe20000000f00 */
[----:B------:R-:W-:Y:S01]  /*3e50*/  FMUL.FTZ R146, R146, UR16 ;  /* 0x0000001092927c20 */ /* 0x000fe20008410000 */
[-CC-:B------:R-:W-:Y:S01]  /*3e60*/  FFMA.FTZ R148, R132, R142.reuse, R133.reuse ;  /* 0x0000008e84947223 */ /* 0x180fe20000010085 */
[----:B------:R-:W-:Y:S01]  /*3e70*/  FFMA.FTZ R142, R136, R142, R133 ;  /* 0x0000008e888e7223 */ /* 0x000fe20000010085 */
[----:B------:R-:W-:Y:S01]  /*3e80*/  LOP3.LUT P6, RZ, R139, 0xff00, RZ, 0xc0, !PT ;  /* 0x0000ff008bff7812 */ /* 0x000fe200078cc0ff */
[-C--:B------:R-:W-:Y:S01]  /*3e90*/  @P4 FMUL.FTZ R145, R147, R146.reuse ;  /* 0x0000009293914220 */ /* 0x080fe20000410000 */
[----:B------:R-:W-:Y:S01]  /*3ea0*/  @P4 FMUL.FTZ R109, R149, R146 ;  /* 0x00000092956d4220 */ /* 0x000fe20000410000 */
[----:B------:R-:W-:Y:S01]  /*3eb0*/  ISETP.GE.U32.AND P4, PT, R138, RZ, PT ;  /* 0x000000ff8a00720c */ /* 0x000fe20003f86070 */
[----:B------:R-:W-:Y:S01]  /*3ec0*/  FADD.FTZ R148, R125, -R148 ;  /* 0x800000947d947221 */ /* 0x000fe20000010000 */
[----:B------:R-:W-:Y:S01]  /*3ed0*/  LOP3.LUT P5, RZ, R139, 0xff0000, RZ, 0xc0, !PT ;  /* 0x00ff00008bff7812 */ /* 0x000fe200078ac0ff */
[----:B------:R-:W-:Y:S01]  /*3ee0*/  FADD.FTZ R146, R129, -R142 ;  /* 0x8000008e81927221 */ /* 0x000fe20000010000 */
[----:B------:R-:W-:Y:S01]  /*3ef0*/  ISETP.GE.U32.AND.EX P4, PT, R139, 0x1000000, PT, P4 ;  /* 0x010000008b00780c */ /* 0x000fe20003f86140 */
[C---:B------:R-:W-:Y:S01]  /*3f00*/  FFMA.FTZ R148, R124.reuse, R148, R97 ;  /* 0x000000947c947223 */ /* 0x040fe20000010061 */
[C---:B------:R-:W-:Y:S01]  /*3f10*/  FFMA.FTZ R142, R124.reuse, R151, R98 ;  /* 0x000000977c8e7223 */ /* 0x040fe20000010062 */
[----:B------:R-:W-:Y:S01]  /*3f20*/  FFMA.FTZ R146, R124, R146, R99 ;  /* 0x000000927c927223 */ /* 0x000fe20000010063 */
[----:B------:R-:W-:Y:S01]  /*3f30*/  FADD.FTZ R35, R35, R144 ;  /* 0x0000009023237221 */ /* 0x000fe20000010000 */
[C---:B------:R-:W-:Y:S01]  /*3f40*/  FMUL.FTZ R124, R135.reuse, R148 ;  /* 0x00000094877c7220 */ /* 0x040fe20000410000 */
[C---:B------:R-:W-:Y:S01]  /*3f50*/  FMUL.FTZ R133, R135.reuse, R142 ;  /* 0x0000008e87857220 */ /* 0x040fe20000410000 */
[----:B------:R-:W-:Y:S01]  /*3f60*/  FMUL.FTZ R147, R135, R146 ;  /* 0x0000009287937220 */ /* 0x000fe20000410000 */
[----:B------:R-:W-:-:S02]  /*3f70*/  HFMA2 R146, -RZ, RZ, 0, 0 ;  /* 0x00000000ff927431 */ /* 0x000fc400000001ff */
[----:B------:R-:W-:Y:S02]  /*3f80*/  @P6 HADD2.F32 R149, -RZ, R110.H1_H1 ;  /* 0x3000006eff956230 */ /* 0x000fe40000004100 */
[----:B------:R-:W-:Y:S02]  /*3f90*/  HFMA2 R135, -RZ, RZ, 0, 0 ;  /* 0x00000000ff877431 */ /* 0x000fe400000001ff */
[----:B------:R-:W-:Y:S02]  /*3fa0*/  @P6 HADD2.F32 R151, -RZ, R86.H1_H1 ;  /* 0x30000056ff976230 */ /* 0x000fe40000004100 */
[----:B------:R-:W-:Y:S01]  /*3fb0*/  FMUL.FTZ R124, R124, UR16 ;  /* 0x000000107c7c7c20 */ /* 0x000fe20008410000 */
[--C-:B------:R-:W-:Y:S02]  /*3fc0*/  @P5 HADD2.F32 R110, -RZ, R111.reuse.H0_H0 ;  /* 0x2000006fff6e5230 */ /* 0x100fe40000004100 */
[----:B------:R-:W-:Y:S01]  /*3fd0*/  FMUL.FTZ R133, R133, UR16 ;  /* 0x0000001085857c20 */ /* 0x000fe20008410000 */
[----:B------:R-:W-:Y:S01]  /*3fe0*/  MOV R142, RZ ;  /* 0x000000ff008e7202 */ /* 0x000fe20000000f00 */
[----:B------:R-:W-:-:S02]  /*3ff0*/  @P4 HADD2.F32 R150, -RZ, R111.H1_H1 ;  /* 0x3000006fff964230 */ /* 0x000fc40000004100 */
[-C--:B------:R-:W-:Y:S01]  /*4000*/  @P6 FMUL.FTZ R146, R149, R124.reuse ;  /* 0x0000007c95926220 */ /* 0x080fe20000410000 */
[----:B------:R-:W-:Y:S01]  /*4010*/  @P6 FMUL.FTZ R142, R151, R124 ;  /* 0x0000007c978e6220 */ /* 0x000fe20000410000 */
[----:B------:R-:W-:Y:S01]  /*4020*/  FMUL.FTZ R147, R147, UR16 ;  /* 0x0000001093937c20 */ /* 0x000fe20008410000 */
[----:B------:R-:W-:Y:S01]  /*4030*/  @P5 FMUL.FTZ R135, R110, R133 ;  /* 0x000000856e875220 */ /* 0x000fe20000410000 */
[--C-:B------:R-:W-:Y:S01]  /*4040*/  @P5 HADD2.F32 R124, -RZ, R87.reuse.H0_H0 ;  /* 0x20000057ff7c5230 */ /* 0x100fe20000004100 */
[----:B------:R-:W-:Y:S01]  /*4050*/  CS2R R110, SRZ ;  /* 0x00000000006e7805 */ /* 0x000fe2000001ff00 */
[----:B------:R-:W-:Y:S02]  /*4060*/  @P4 HADD2.F32 R152, -RZ, R87.H1_H1 ;  /* 0x30000057ff984230 */ /* 0x000fe40000004100 */
[----:B------:R-:W-:Y:S01]  /*4070*/  @P4 FMUL.FTZ R110, R150, R147 ;  /* 0x00000093966e4220 */ /* 0x000fe20000410000 */
[----:B------:R-:W-:Y:S01]  /*4080*/  MOV R148, RZ ;  /* 0x000000ff00947202 */ /* 0x000fe20000000f00 */
[----:B------:R-:W-:Y:S01]  /*4090*/  @P5 FMUL.FTZ R111, R124, R133 ;  /* 0x000000857c6f5220 */ /* 0x000fe20000410000 */
[----:B------:R-:W-:Y:S01]  /*40a0*/  FADD.FTZ R124, R28, R145 ;  /* 0x000000911c7c7221 */ /* 0x000fe20000010000 */
[----:B------:R-:W-:Y:S01]  /*40b0*/  @P4 FMUL.FTZ R148, R152, R147 ;  /* 0x0000009398944220 */ /* 0x000fe20000410000 */
[----:B------:R-:W-:Y:S01]  /*40c0*/  FADD.FTZ R133, R31, R110 ;  /* 0x0000006e1f857221 */ /* 0x000fe20000010000 */
[----:B------:R-:W-:Y:S01]  /*40d0*/  F2FP.F16.F32.PACK_AB R110, R142, R109 ;  /* 0x0000006d8e6e723e */ /* 0x000fe200000000ff */
[----:B------:R-:W-:Y:S01]  /*40e0*/  FADD.FTZ R137, R29, R146 ;  /* 0x000000921d897221 */ /* 0x000fe20000010000 */
[----:B------:R-:W-:Y:S01]  /*40f0*/  F2FP.F16.F32.PACK_AB R109, R108, R115 ;  /* 0x000000736c6d723e */ /* 0x000fe200000000ff */
[----:B------:R-:W-:Y:S01]  /*4100*/  FADD.FTZ R135, R30, R135 ;  /* 0x000000871e877221 */ /* 0x000fe20000010000 */
[----:B------:R-:W-:-:S02]  /*4110*/  F2FP.F16.F32.PACK_AB R111, R148, R111 ;  /* 0x0000006f946f723e */ /* 0x000fc400000000ff */
[----:B------:R-:W-:Y:S01]  /*4120*/  F2FP.F16.F32.PACK_AB R108, R112, R113 ;  /* 0x00000071706c723e */ /* 0x000fe200000000ff */
[----:B------:R-:W-:Y:S06]  /*4130*/  BRA `(.L_x_5175) ;  /* 0x0000000c006c7947 */ /* 0x000fec0003800000 */
.L_x_5173:
[----:B------:R-:W0:Y:S02]  /*4140*/  LDC.64 R112, c[0x0][0x478] ;  /* 0x00011e00ff707b82 */ /* 0x000e240000000a00 */
[----:B0-----:R-:W-:-:S04]  /*4150*/  ISETP.NE.U32.AND P1, PT, R112, RZ, PT ;  /* 0x000000ff7000720c */ /* 0x001fc80003f25070 */
[----:B------:R-:W-:-:S13]  /*4160*/  ISETP.NE.AND.EX P1, PT, R113, RZ, PT, P1 ;  /* 0x000000ff7100720c */ /* 0x000fda0003f25310 */
[----:B------:R-:W-:Y:S05]  /*4170*/  @!P1 BRA `(.L_x_5176) ;  /* 0x0000000400ac9947 */ /* 0x000fea0003800000 */
[-CC-:B------:R-:W-:Y:S01]  /*4180*/  FFMA.FTZ R101, R19, R142.reuse, R133.reuse ;  /* 0x0000008e13657223 */ /* 0x180fe20000010085 */
[----:B------:R-:W-:Y:S01]  /*4190*/  LOP3.LUT P4, RZ, R138, 0xff, RZ, 0xc0, !PT ;  /* 0x000000ff8aff7812 */ /* 0x000fe2000788c0ff */
[----:B------:R-:W-:Y:S02]  /*41a0*/  HFMA2 R143, -RZ, RZ, 0, 0 ;  /* 0x00000000ff8f7431 */ /* 0x000fe400000001ff */
[----:B------:R-:W-:Y:S01]  /*41b0*/  FFMA.FTZ R103, R119, R142, R133 ;  /* 0x0000008e77677223 */ /* 0x000fe20000010085 */
[----:B------:R-:W-:Y:S01]  /*41c0*/  FADD.FTZ R101, R116, -R101 ;  /* 0x8000006574657221 */ /* 0x000fe20000010000 */
[----:B------:R-:W-:Y:S01]  /*41d0*/  LOP3.LUT P6, RZ, R138, 0xff0000, RZ, 0xc0, !PT ;  /* 0x00ff00008aff7812 */ /* 0x000fe200078cc0ff */
[----:B------:R-:W-:Y:S02]  /*41e0*/  HFMA2 R114, -RZ, RZ, 0, 0 ;  /* 0x00000000ff727431 */ /* 0x000fe400000001ff */
[----:B------:R-:W-:Y:S01]  /*41f0*/  FADD.FTZ R103, R126, -R103 ;  /* 0x800000677e677221 */ /* 0x000fe20000010000 */
[----:B------:R-:W-:Y:S01]  /*4200*/  FMUL.FTZ R100, R124, R101 ;  /* 0x000000657c647220 */ /* 0x000fe20000410000 */
[----:B------:R-:W-:-:S02]  /*4210*/  LOP3.LUT P5, RZ, R138, 0xff00, RZ, 0xc0, !PT ;  /* 0x0000ff008aff7812 */ /* 0x000fc400078ac0ff */
[----:B------:R-:W-:Y:S02]  /*4220*/  CS2R R112, SRZ ;  /* 0x0000000000707805 */ /* 0x000fe4000001ff00 */
[----:B------:R-:W-:Y:S01]  /*4230*/  MOV R137, RZ ;  /* 0x000000ff00897202 */ /* 0x000fe20000000f00 */
[----:B------:R-:W-:Y:S01]  /*4240*/  FMUL.FTZ R101, R100, R135 ;  /* 0x0000008764657220 */ /* 0x000fe20000410000 */
[----:B------:R-:W-:Y:S01]  /*4250*/  CS2R R144, SRZ ;  /* 0x0000000000907805 */ /* 0x000fe2000001ff00 */
[----:B-----5:R-:W-:Y:S02]  /*4260*/  @P4 HADD2.F32 R102, -RZ, R108.H0_H0 ;  /* 0x2000006cff664230 */ /* 0x020fe40000004100 */
[----:B------:R-:W-:Y:S01]  /*4270*/  FFMA.FTZ R152, R132, R142, R133 ;  /* 0x0000008e84987223 */ /* 0x000fe20000010085 */
[----:B------:R-:W-:Y:S01]  /*4280*/  FMUL.FTZ R105, R101, UR16 ;  /* 0x0000001065697c20 */ /* 0x000fe20008410000 */
[----:B------:R-:W-:Y:S02]  /*4290*/  @P4 HADD2.F32 R106, -RZ, R84.H0_H0 ;  /* 0x20000054ff6a4230 */ /* 0x000fe40000004100 */
[----:B------:R-:W-:-:S02]  /*42a0*/  @P6 HADD2.F32 R107, -RZ, R109.H0_H0 ;  /* 0x2000006dff6b6230 */ /* 0x000fc40000004100 */
[-C--:B------:R-:W-:Y:S01]  /*42b0*/  @P4 FMUL.FTZ R143, R102, R105.reuse ;  /* 0x00000069668f4220 */ /* 0x080fe20000410000 */
[-CC-:B------:R-:W-:Y:S01]  /*42c0*/  FFMA.FTZ R102, R118, R142.reuse, R133.reuse ;  /* 0x0000008e76667223 */ /* 0x180fe20000010085 */
[----:B------:R-:W-:Y:S02]  /*42d0*/  @P6 HADD2.F32 R115, -RZ, R85.H0_H0 ;  /* 0x20000055ff736230 */ /* 0x000fe40000004100 */
[----:B------:R-:W-:Y:S01]  /*42e0*/  @P4 FMUL.FTZ R113, R106, R105 ;  /* 0x000000696a714220 */ /* 0x000fe20000410000 */
[----:B------:R-:W-:Y:S02]  /*42f0*/  @P5 HADD2.F32 R108, -RZ, R108.H1_H1 ;  /* 0x3000006cff6c5230 */ /* 0x000fe40000004100 */
[----:B------:R-:W-:Y:S01]  /*4300*/  FADD.FTZ R101, R117, -R102 ;  /* 0x8000006675657221 */ /* 0x000fe20000010000 */
[----:B------:R-:W-:Y:S01]  /*4310*/  FMUL.FTZ R102, R124, R103 ;  /* 0x000000677c667220 */ /* 0x000fe20000410000 */
[----:B------:R-:W-:Y:S01]  /*4320*/  @P5 HADD2.F32 R146, -RZ, R84.H1_H1 ;  /* 0x30000054ff925230 */ /* 0x000fe20000004100 */
[----:B------:R-:W-:Y:S01]  /*4330*/  LOP3.LUT P4, RZ, R138, 0xff000000, RZ, 0xc0, !PT ;  /* 0xff0000008aff7812 */ /* 0x000fe2000788c0ff */
[----:B------:R-:W-:Y:S01]  /*4340*/  FMUL.FTZ R101, R124, R101 ;  /* 0x000000657c657220 */ /* 0x000fe20000410000 */
[-C--:B------:R-:W-:Y:S01]  /*4350*/  FMUL.FTZ R104, R102, R135.reuse ;  /* 0x0000008766687220 */ /* 0x080fe20000410000 */
[----:B------:R-:W-:Y:S01]  /*4360*/  FFMA.FTZ R105, R123, R142, R133 ;  /* 0x0000008e7b697223 */ /* 0x000fe20000010085 */
[----:B------:R-:W-:Y:S01]  /*4370*/  FADD.FTZ R32, R32, R143 ;  /* 0x0000008f20207221 */ /* 0x000fe20000010000 */
[----:B------:R-:W-:Y:S01]  /*4380*/  FMUL.FTZ R103, R101, R135 ;  /* 0x0000008765677220 */ /* 0x000fe20000410000 */
[----:B------:R-:W-:Y:S01]  /*4390*/  FMUL.FTZ R104, R104, UR16 ;  /* 0x0000001068687c20 */ /* 0x000fe20008410000 */
[----:B------:R-:W-:-:S02]  /*43a0*/  FADD.FTZ R105, R130, -R105 ;  /* 0x8000006982697221 */ /* 0x000fc40000010000 */
[----:B------:R-:W-:Y:S01]  /*43b0*/  FMUL.FTZ R103, R103, UR16 ;  /* 0x0000001067677c20 */ /* 0x000fe20008410000 */
[-C--:B------:R-:W-:Y:S01]  /*43c0*/  @P6 FMUL.FTZ R137, R107, R104.reuse ;  /* 0x000000686b896220 */ /* 0x080fe20000410000 */
[----:B------:R-:W-:Y:S01]  /*43d0*/  @P6 FMUL.FTZ R114, R115, R104 ;  /* 0x0000006873726220 */ /* 0x000fe20000410000 */
[----:B------:R-:W-:Y:S01]  /*43e0*/  FFMA.FTZ R104, R128, R142, R133 ;  /* 0x0000008e80687223 */ /* 0x000fe20000010085 */
[-C--:B------:R-:W-:Y:S01]  /*43f0*/  @P5 FMUL.FTZ R144, R108, R103.reuse ;  /* 0x000000676c905220 */ /* 0x080fe20000410000 */
[----:B------:R-:W-:Y:S01]  /*4400*/  @P5 FMUL.FTZ R112, R146, R103 ;  /* 0x0000006792705220 */ /* 0x000fe20000410000 */
[----:B------:R-:W-:Y:S01]  /*4410*/  LOP3.LUT P5, RZ, R139, 0xff, RZ, 0xc0, !PT ;  /* 0x000000ff8bff7812 */ /* 0x000fe200078ac0ff */
[----:B------:R-:W-:Y:S01]  /*4420*/  FADD.FTZ R103, R121, -R104 ;  /* 0x8000006879677221 */ /* 0x000fe20000010000 */
[----:B------:R-:W-:Y:S01]  /*4430*/  FMUL.FTZ R104, R124, R105 ;  /* 0x000000697c687220 */ /* 0x000fe20000410000 */
[----:B------:R-:W-:Y:S02]  /*4440*/  HFMA2 R115, -RZ, RZ, 0, 0 ;  /* 0x00000000ff737431 */ /* 0x000fe400000001ff */
[----:B------:R-:W-:-:S02]  /*4450*/  @P4 HADD2.F32 R148, -RZ, R109.H1_H1 ;  /* 0x3000006dff944230 */ /* 0x000fc40000004100 */
[----:B------:R-:W-:Y:S01]  /*4460*/  FMUL.FTZ R103, R124, R103 ;  /* 0x000000677c677220 */ /* 0x000fe20000410000 */
[----:B------:R-:W-:Y:S02]  /*4470*/  @P4 HADD2.F32 R150, -RZ, R85.H1_H1 ;  /* 0x30000055ff964230 */ /* 0x000fe40000004100 */
[-C--:B------:R-:W-:Y:S01]  /*4480*/  FMUL.FTZ R106, R104, R135.reuse ;  /* 0x00000087686a7220 */ /* 0x080fe20000410000 */
[----:B------:R-:W-:Y:S01]  /*4490*/  LOP3.LUT P6, RZ, R139, 0xff00, RZ, 0xc0, !PT ;  /* 0x0000ff008bff7812 */ /* 0x000fe200078cc0ff */
[----:B------:R-:W-:Y:S01]  /*44a0*/  FMUL.FTZ R105, R103, R135 ;  /* 0x0000008767697220 */ /* 0x000fe20000410000 */
[----:B------:R-:W-:Y:S01]  /*44b0*/  MOV R146, RZ ;  /* 0x000000ff00927202 */ /* 0x000fe20000000f00 */
[----:B------:R-:W-:Y:S01]  /*44c0*/  FMUL.FTZ R106, R106, UR16 ;  /* 0x000000106a6a7c20 */ /* 0x000fe20008410000 */
[----:B------:R-:W-:Y:S01]  /*44d0*/  MOV R108, RZ ;  /* 0x000000ff006c7202 */ /* 0x000fe20000000f00 */
[----:B------:R-:W-:Y:S01]  /*44e0*/  FMUL.FTZ R105, R105, UR16 ;  /* 0x0000001069697c20 */ /* 0x000fe20008410000 */
[----:B------:R-:W-:-:S02]  /*44f0*/  @P5 HADD2.F32 R109, -RZ, R86.H0_H0 ;  /* 0x20000056ff6d5230 */ /* 0x000fc40000004100 */
[----:B------:R-:W-:Y:S01]  /*4500*/  FADD.FTZ R34, R34, R137 ;  /* 0x0000008922227221 */ /* 0x000fe20000010000 */
[----:B------:R-:W-:Y:S02]  /*4510*/  @P5 HADD2.F32 R107, -RZ, R110.H0_H0 ;  /* 0x2000006eff6b5230 */ /* 0x000fe40000004100 */
[-C--:B------:R-:W-:Y:S01]  /*4520*/  @P4 FMUL.FTZ R146, R148, R105.reuse ;  /* 0x0000006994924220 */ /* 0x080fe20000410000 */
[----:B------:R-:W-:Y:S01]  /*4530*/  @P4 FMUL.FTZ R115, R150, R105 ;  /* 0x0000006996734220 */ /* 0x000fe20000410000 */
[----:B------:R-:W-:Y:S01]  /*4540*/  FADD.FTZ R105, R125, -R152 ;  /* 0x800000987d697221 */ /* 0x000fe20000010000 */
[----:B------:R-:W-:Y:S01]  /*4550*/  @P5 FMUL.FTZ R108, R109, R106 ;  /* 0x0000006a6d6c5220 */ /* 0x000fe20000410000 */
[----:B------:R-:W-:Y:S01]  /*4560*/  FFMA.FTZ R109, R127, R142, R133 ;  /* 0x0000008e7f6d7223 */ /* 0x000fe20000010085 */
[----:B------:R-:W-:Y:S01]  /*4570*/  @P5 FMUL.FTZ R145, R107, R106 ;  /* 0x0000006a6b915220 */ /* 0x000fe20000410000 */
[----:B------:R-:W-:Y:S01]  /*4580*/  FMUL.FTZ R105, R124, R105 ;  /* 0x000000697c697220 */ /* 0x000fe20000410000 */
[----:B------:R-:W-:-:S02]  /*4590*/  HFMA2 R148, -RZ, RZ, 0, 0 ;  /* 0x00000000ff947431 */ /* 0x000fc400000001ff */
[----:B------:R-:W-:Y:S01]  /*45a0*/  FADD.FTZ R109, R134, -R109 ;  /* 0x8000006d866d7221 */ /* 0x000fe20000010000 */
[----:B------:R-:W-:Y:S02]  /*45b0*/  @P6 HADD2.F32 R107, -RZ, R110.H1_H1 ;  /* 0x3000006eff6b6230 */ /* 0x000fe40000004100 */
[----:B------:R-:W-:Y:S01]  /*45c0*/  FMUL.FTZ R106, R105, R135 ;  /* 0x00000087696a7220 */ /* 0x000fe20000410000 */
[----:B------:R-:W-:Y:S01]  /*45d0*/  ISETP.GE.U32.AND P4, PT, R138, RZ, PT ;  /* 0x000000ff8a00720c */ /* 0x000fe20003f86070 */
[----:B------:R-:W-:Y:S01]  /*45e0*/  FFMA.FTZ R142, R136, R142, R133 ;  /* 0x0000008e888e7223 */ /* 0x000fe20000010085 */
[C---:B------:R-:W-:Y:S01]  /*45f0*/  LOP3.LUT P5, RZ, R139.reuse, 0xff0000, RZ, 0xc0, !PT ;  /* 0x00ff00008bff7812 */ /* 0x040fe200078ac0ff */
[----:B------:R-:W-:Y:S01]  /*4600*/  FMUL.FTZ R110, R106, UR16 ;  /* 0x000000106a6e7c20 */ /* 0x000fe20008410000 */
[----:B------:R-:W-:Y:S01]  /*4610*/  FMUL.FTZ R106, R124, R109 ;  /* 0x0000006d7c6a7220 */ /* 0x000fe20000410000 */
[----:B------:R-:W-:Y:S01]  /*4620*/  ISETP.GE.U32.AND.EX P4, PT, R139, 0x1000000, PT, P4 ;  /* 0x010000008b00780c */ /* 0x000fe20003f86140 */
[----:B------:R-:W-:Y:S01]  /*4630*/  FADD.FTZ R151, R129, -R142 ;  /* 0x8000008e81977221 */ /* 0x000fe20000010000 */
[----:B------:R-:W-:Y:S01]  /*4640*/  @P6 FMUL.FTZ R148, R107, R110 ;  /* 0x0000006e6b946220 */ /* 0x000fe20000410000 */
[----:B------:R-:W-:Y:S01]  /*4650*/  FMUL.FTZ R107, R106, R135 ;  /* 0x000000876a6b7220 */ /* 0x000fe20000410000 */
[----:B------:R-:W-:-:S02]  /*4660*/  @P6 HADD2.F32 R149, -RZ, R86.H1_H1 ;  /* 0x30000056ff956230 */ /* 0x000fc40000004100 */
[----:B------:R-:W-:Y:S01]  /*4670*/  HFMA2 R133, -RZ, RZ, 0, 0 ;  /* 0x00000000ff857431 */ /* 0x000fe200000001ff */
[----:B------:R-:W-:Y:S01]  /*4680*/  MOV R109, RZ ;  /* 0x000000ff006d7202 */ /* 0x000fe20000000f00 */
[----:B------:R-:W-:Y:S01]  /*4690*/  FMUL.FTZ R147, R107, UR16 ;  /* 0x000000106b937c20 */ /* 0x000fe20008410000 */
[----:B------:R-:W-:Y:S01]  /*46a0*/  FMUL.FTZ R107, R124, R151 ;  /* 0x000000977c6b7220 */ /* 0x000fe20000410000 */
[----:B------:R-:W-:Y:S01]  /*46b0*/  @P6 FMUL.FTZ R109, R149, R110 ;  /* 0x0000006e956d6220 */ /* 0x000fe20000410000 */
[--C-:B------:R-:W-:Y:S02]  /*46c0*/  @P5 HADD2.F32 R142, -RZ, R111.reuse.H0_H0 ;  /* 0x2000006fff8e5230 */ /* 0x100fe40000004100 */
[----:B------:R-:W-:Y:S01]  /*46d0*/  FADD.FTZ R33, R33, R144 ;  /* 0x0000009021217221 */ /* 0x000fe20000010000 */
[----:B------:R-:W-:Y:S01]  /*46e0*/  FMUL.FTZ R135, R107, R135 ;  /* 0x000000876b877220 */ /* 0x000fe20000410000 */
[----:B------:R-:W-:Y:S01]  /*46f0*/  @P4 HADD2.F32 R150, -RZ, R111.H1_H1 ;  /* 0x3000006fff964230 */ /* 0x000fe20000004100 */
[----:B------:R-:W-:Y:S01]  /*4700*/  CS2R R110, SRZ ;  /* 0x00000000006e7805 */ /* 0x000fe2000001ff00 */
[----:B------:R-:W-:-:S02]  /*4710*/  @P5 HADD2.F32 R124, -RZ, R87.H0_H0 ;  /* 0x20000057ff7c5230 */ /* 0x000fc40000004100 */
[----:B------:R-:W-:Y:S01]  /*4720*/  FMUL.FTZ R135, R135, UR16 ;  /* 0x0000001087877c20 */ /* 0x000fe20008410000 */
[----:B------:R-:W-:Y:S02]  /*4730*/  @P4 HADD2.F32 R152, -RZ, R87.H1_H1 ;  /* 0x30000057ff984230 */ /* 0x000fe40000004100 */
[----:B------:R-:W-:Y:S01]  /*4740*/  @P5 FMUL.FTZ R133, R142, R147 ;  /* 0x000000938e855220 */ /* 0x000fe20000410000 */
[----:B------:R-:W-:Y:S01]  /*4750*/  MOV R142, RZ ;  /* 0x000000ff008e7202 */ /* 0x000fe20000000f00 */
[----:B------:R-:W-:Y:S01]  /*4760*/  @P4 FMUL.FTZ R110, R150, R135 ;  /* 0x00000087966e4220 */ /* 0x000fe20000410000 */
[----:B------:R-:W-:Y:S01]  /*4770*/  @P5 FMUL.FTZ R111, R124, R147 ;  /* 0x000000937c6f5220 */ /* 0x000fe20000410000 */
[----:B------:R-:W-:Y:S01]  /*4780*/  @P4 FMUL.FTZ R142, R152, R135 ;  /* 0x00000087988e4220 */ /* 0x000fe20000410000 */
[----:B------:R-:W-:Y:S01]  /*4790*/  FADD.FTZ R135, R30, R133 ;  /* 0x000000851e877221 */ /* 0x000fe20000010000 */
[----:B------:R-:W-:Y:S01]  /*47a0*/  FADD.FTZ R133, R31, R110 ;  /* 0x0000006e1f857221 */ /* 0x000fe20000010000 */
[----:B------:R-:W-:Y:S01]  /*47b0*/  F2FP.F16.F32.PACK_AB R110, R109, R108 ;  /* 0x0000006c6d6e723e */ /* 0x000fe200000000ff */
[----:B------:R-:W-:Y:S01]  /*47c0*/  FADD.FTZ R35, R35, R146 ;  /* 0x0000009223237221 */ /* 0x000fe20000010000 */
[----:B------:R-:W-:Y:S01]  /*47d0*/  FADD.FTZ R124, R28, R145 ;  /* 0x000000911c7c7221 */ /* 0x000fe20000010000 */
[----:B------:R-:W-:Y:S01]  /*47e0*/  FADD.FTZ R137, R29, R148 ;  /* 0x000000941d897221 */ /* 0x000fe20000010000 */
[----:B------:R-:W-:-:S02]  /*47f0*/  F2FP.F16.F32.PACK_AB R111, R142, R111 ;  /* 0x0000006f8e6f723e */ /* 0x000fc400000000ff */
[----:B------:R-:W-:Y:S02]  /*4800*/  F2FP.F16.F32.PACK_AB R109, R115, R114 ;  /* 0x00000072736d723e */ /* 0x000fe400000000ff */
[----:B------:R-:W-:Y:S01]  /*4810*/  F2FP.F16.F32.PACK_AB R108, R112, R113 ;  /* 0x00000071706c723e */ /* 0x000fe200000000ff */
[----:B------:R-:W-:Y:S06]  /*4820*/  BRA `(.L_x_5175) ;  /* 0x0000000400b07947 */ /* 0x000fec0003800000 */
.L_x_5176:
[-C--:B------:R-:W-:Y:S01]  /*4830*/  FFMA.FTZ R113, R19, R142.reuse, R133 ;  /* 0x0000008e13717223 */ /* 0x080fe20000010085 */
[C---:B------:R-:W-:Y:S01]  /*4840*/  LOP3.LUT P5, RZ, R138.reuse, 0xff, RZ, 0xc0, !PT ;  /* 0x000000ff8aff7812 */ /* 0x040fe200078ac0ff */
[----:B------:R-:W-:Y:S01]  /*4850*/  HFMA2 R143, -RZ, RZ, 0, 0 ;  /* 0x00000000ff8f7431 */ /* 0x000fe200000001ff */
[----:B------:R-:W-:Y:S01]  /*4860*/  LOP3.LUT P4, RZ, R138, 0xff00, RZ, 0xc0, !PT ;  /* 0x0000ff008aff7812 */ /* 0x000fe2000788c0ff */
[----:B------:R-:W-:Y:S01]  /*4870*/  FADD.FTZ R113, R116, -R113 ;  /* 0x8000007174717221 */ /* 0x000fe20000010000 */
[-CC-:B------:R-:W-:Y:S01]  /*4880*/  FFMA.FTZ R114, R118, R142.reuse, R133.reuse ;  /* 0x0000008e76727223 */ /* 0x180fe20000010085 */
[----:B------:R-:W-:Y:S01]  /*4890*/  LOP3.LUT P6, RZ, R138, 0xff0000, RZ, 0xc0, !PT ;  /* 0x00ff00008aff7812 */ /* 0x000fe200078cc0ff */
[----:B------:R-:W-:Y:S01]  /*48a0*/  FFMA.FTZ R151, R127, R142, R133 ;  /* 0x0000008e7f977223 */ /* 0x000fe20000010085 */
[----:B------:R-:W-:Y:S01]  /*48b0*/  FMUL.FTZ R112, R124, R113 ;  /* 0x000000717c707220 */ /* 0x000fe20000410000 */
[----:B------:R-:W-:Y:S02]  /*48c0*/  MOV R113, RZ ;  /* 0x000000ff00717202 */ /* 0x000fe40000000f00 */
[----:B------:R-:W-:Y:S01]  /*48d0*/  FADD.FTZ R151, R134, -R151 ;  /* 0x8000009786977221 */ /* 0x000fe20000010000 */
[----:B------:R-:W-:-:S02]  /*48e0*/  FMUL.FTZ R112, R135, R112 ;  /* 0x0000007087707220 */ /* 0x000fc40000410000 */
[----:B------:R-:W-:Y:S02]  /*48f0*/  @P5 HADD2.F32 R137, -RZ, R84.H0_H0 ;  /* 0x20000054ff895230 */ /* 0x000fe40000004100 */
[----:B------:R-:W-:Y:S01]  /*4900*/  FMUL.FTZ R112, R112, UR16 ;  /* 0x0000001070707c20 */ /* 0x000fe20008410000 */
[----:B-----5:R-:W-:Y:S02]  /*4910*/  @P5 HADD2.F32 R115, -RZ, R108.H0_H0 ;  /* 0x2000006cff735230 */ /* 0x020fe40000004100 */
        /* <DEDUP_REMOVED lines=8> */
[C---:B------:R-:W-:Y:S01]  /*49a0*/  FMUL.FTZ R144, R124.reuse, R115 ;  /* 0x000000737c907220 */ /* 0x040fe20000410000 */
[----:B------:R-:W-:Y:S01]  /*49b0*/  MOV R112, RZ ;  /* 0x000000ff00707202 */ /* 0x000fe20000000f00 */
[----:B------:R-:W-:Y:S01]  /*49c0*/  FMUL.FTZ R146, R124, R137 ;  /* 0x000000897c927220 */ /* 0x000fe20000410000 */
[----:B------:R-:W-:Y:S02]  /*49d0*/  HFMA2 R137, -RZ, RZ, 0, 0 ;  /* 0x00000000ff897431 */ /* 0x000fe400000001ff */
        /* <DEDUP_REMOVED lines=15> */
[----:B------:R-:W-:Y:S01]  /*4ad0*/  FMUL.FTZ R146, R124, R147 ;  /* 0x000000937c927220 */ /* 0x000fe20000410000 */
[----:B------:R-:W-:Y:S01]  /*4ae0*/  FFMA.FTZ R147, R123, R142, R133 ;  /* 0x0000008e7b937223 */ /* 0x000fe20000010085 */
[----:B------:R-:W-:Y:S01]  /*4af0*/  MOV R115, RZ ;  /* 0x000000ff00737202 */ /* 0x000fe20000000f00 */
[--C-:B------:R-:W-:Y:S02]  /*4b00*/  @P5 HADD2.F32 R150, -RZ, R85.reuse.H1_H1 ;  /* 0x30000055ff965230 */ /* 0x100fe40000004100 */
[----:B------:R-:W-:Y:S01]  /*4b10*/  FMUL.FTZ R109, R135, R146 ;  /* 0x00000092876d7220 */ /* 0x000fe20000410000 */
[----:B------:R-:W-:Y:S02]  /*4b20*/  @P6 HADD2.F32 R146, -RZ, R85.H0_H0 ;  /* 0x20000055ff926230 */ /* 0x000fe40000004100 */
[----:B------:R-:W-:Y:S01]  /*4b30*/  FADD.FTZ R147, R130, -R147 ;  /* 0x8000009382937221 */ /* 0x000fe20000010000 */
[----:B------:R-:W-:Y:S01]  /*4b40*/  MOV R108, RZ ;  /* 0x000000ff006c7202 */ /* 0x000fe20000000f00 */
[----:B------:R-:W-:Y:S01]  /*4b50*/  FMUL.FTZ R109, R109, UR16 ;  /* 0x000000106d6d7c20 */ /* 0x000fe20008410000 */
[----:B------:R-:W-:Y:S01]  /*4b60*/  FADD.FTZ R34, R34, R137 ;  /* 0x0000008922227221 */ /* 0x000fe20000010000 */
[----:B------:R-:W-:Y:S01]  /*4b70*/  @P6 FMUL.FTZ R115, R146, R145 ;  /* 0x0000009192736220 */ /* 0x000fe20000410000 */
[----:B------:R-:W-:Y:S01]  /*4b80*/  FMUL.FTZ R146, R124, R147 ;  /* 0x000000937c927220 */ /* 0x000fe20000410000 */
        /* <DEDUP_REMOVED lines=18> */
[C---:B------:R-:W-:Y:S01]  /*4cb0*/  FMUL.FTZ R142, R124.reuse, R133 ;  /* 0x000000857c8e7220 */ /* 0x040fe20000410000 */
[C---:B------:R-:W-:Y:S01]  /*4cc0*/  FMUL.FTZ R146, R124.reuse, R151 ;  /* 0x000000977c927220 */ /* 0x040fe20000410000 */
[----:B------:R-:W-:Y:S01]  /*4cd0*/  FMUL.FTZ R148, R124, R147 ;  /* 0x000000937c947220 */ /* 0x000fe20000410000 */
        /* <DEDUP_REMOVED lines=30> */
[----:B------:R-:W-:Y:S01]  /*4ec0*/  FADD.FTZ R135, R30, R135 ;  /* 0x000000871e877221 */ /* 0x000fe20000010000 */
[----:B------:R-:W-:-:S02]  /*4ed0*/  F2FP.F16.F32.PACK_AB R111, R148, R111 ;  /* 0x0000006f946f723e */ /* 0x000fc400000000ff */
[----:B------:R-:W-:-:S07]  /*4ee0*/  F2FP.F16.F32.PACK_AB R108, R112, R113 ;  /* 0x00000071706c723e */ /* 0x000fce00000000ff */
.L_x_5175:
        /* <DEDUP_REMOVED lines=11> */
.L_x_5172:
[----:B------:R-:W-:Y:S05]  /*4fa0*/  BSYNC.RECONVERGENT B0 ;  /* 0x0000000000007941 */ /* 0x000fea0003800200 */
.L_x_5171:
[----:B0-2---:R-:W0:Y:S01]  /*4fb0*/  LDC.64 R108, c[0x0][0x380] ;  /* 0x0000e000ff6c7b82 */ /* 0x005e220000000a00 */
[----:B------:R-:W-:Y:S01]  /*4fc0*/  UPLOP3.LUT UP1, UPT, UPT, UPT, UP1, 0x40, 0x4 ;  /* 0x000000000004789c */ /* 0x000fe20003f2e810 */
[----:B0-----:R-:W-:-:S04]  /*4fd0*/  IADD3 R5, PT, PT, R5, R108, RZ ;  /* 0x0000006c05057210 */ /* 0x001fc80007ffe0ff */
[----:B------:R-:W-:-:S13]  /*4fe0*/  ISETP.GE.AND P1, PT, R5, R109, PT ;  /* 0x0000006d0500720c */ /* 0x000fda0003f26270 */
[----:B------:R-:W-:Y:S05]  /*4ff0*/  @!P1 BRA `(.L_x_5177) ;  /* 0xffffffb4005c9947 */ /* 0x000fea000383ffff */
.L_x_5158:
        /* <DEDUP_REMOVED lines=17> */
.L_x_5179:
[----:B------:R-:W-:Y:S05]  /*5110*/  BSYNC.RECONVERGENT B0 ;  /* 0x0000000000007941 */ /* 0x000fea0003800200 */
.L_x_5178:
        /* <DEDUP_REMOVED lines=14> */
.L_x_5180:
        /* <DEDUP_REMOVED lines=16> */
.L_x_8100:


//--------------------- .text._ZN10layer_norm13ln_bwd_kernelINS_13Kernel_traitsI6__halfS2_fS2_fjLj2048ELj1ELj1ELj4ELj16ENS_18Kernel_traits_baseILj2048ES2_S2_fS2_fjLj128EEEEELb1ELb1ELb0ELb1EEEvNS_9BwdParamsE --------------------------
	.section	.text._ZN10layer_norm13ln_bwd_kernelINS_13Kernel_traitsI6__halfS2_fS2_fjLj2048ELj1ELj1ELj4ELj16ENS_18Kernel_traits_baseILj2048ES2_S2_fS2_fjLj128EEEEELb1ELb1ELb0ELb1EEEvNS_9BwdParamsE,"ax",@progbits
	.align	128
        .global         _ZN10layer_norm13ln_bwd_kernelINS_13Kernel_traitsI6__halfS2_fS2_fjLj2048ELj1ELj1ELj4ELj16ENS_18Kernel_traits_baseILj2048ES2_S2_fS2_fjLj128EEEEELb1ELb1ELb0ELb1EEEvNS_9BwdParamsE
        .type           _ZN10layer_norm13ln_bwd_kernelINS_13Kernel_traitsI6__halfS2_fS2_fjLj2048ELj1ELj1ELj4ELj16ENS_18Kernel_traits_baseILj2048ES2_S2_fS2_fjLj128EEEEELb1ELb1ELb0ELb1EEEvNS_9BwdParamsE,@function
        .size           _ZN10layer_norm13ln_bwd_kernelINS_13Kernel_traitsI6__halfS2_fS2_fjLj2048ELj1ELj1ELj4ELj16ENS_18Kernel_traits_baseILj2048ES2_S2_fS2_fjLj128EEEEELb1ELb1ELb0ELb1EEEvNS_9BwdParamsE,(.L_x_8101 - _ZN10layer_norm13ln_bwd_kernelINS_13Kernel_traitsI6__halfS2_fS2_fjLj2048ELj1ELj1ELj4ELj16ENS_18Kernel_traits_baseILj2048ES2_S2_fS2_fjLj128EEEEELb1ELb1ELb0ELb1EEEvNS_9BwdParamsE)
        .other          _ZN10layer_norm13ln_bwd_kernelINS_13Kernel_traitsI6__halfS2_fS2_fjLj2048ELj1ELj1ELj4ELj16ENS_18Kernel_traits_baseILj2048ES2_S2_fS2_fjLj128EEEEELb1ELb1ELb0ELb1EEEvNS_9BwdParamsE,@"STO_CUDA_ENTRY STV_DEFAULT"
_ZN10layer_norm13ln_bwd_kernelINS_13Kernel_traitsI6__halfS2_fS2_fjLj2048ELj1ELj1ELj4ELj16ENS_18Kernel_traits_baseILj2048ES2_S2_fS2_fjLj128EEEEELb1ELb1ELb0ELb1EEEvNS_9BwdParamsE:
.text._ZN10layer_norm13ln_bwd_kernelINS_13Kernel_traitsI6__halfS2_fS2_fjLj2048ELj1ELj1ELj4ELj16ENS_18Kernel_traits_baseILj2048ES2_S2_fS2_fjLj128EEEEELb1ELb1ELb0ELb1EEEvNS_9BwdParamsE:
        /* <DEDUP_REMOVED lines=57> */
[----:B---3--:R-:W-:Y:S01]  /*0390*/  ISETP.NE.U32.AND P1, PT, R6, RZ, PT ;  /* 0x000000ff0600720c */ /* 0x008fe20003f25070 */
[----:B------:R-:W1:Y:S01]  /*03a0*/  LDCU UR6, c[0x0][0x408] ;  /* 0x00008100ff0677ac */ /* 0x000e620008000800 */
[----:B------:R-:W-:Y:S01]  /*03b0*/  MOV R107, RZ ;  /* 0x000000ff006b7202 */ /* 0x000fe20000000f00 */
[----:B------:R2:W5:Y:S01]  /*03c0*/  LDG.E.128 R32, desc[UR8][R4.64] ;  /* 0x0000000804207981 */ /* 0x000562000c1e1d00 */
[----:B------:R-:W-:-:S02]  /*03d0*/  ISETP.NE.AND.EX P1, PT, R7, RZ, PT, P1 ;  /* 0x000000ff0700720c */ /* 0x000fc40003f25310 */
[----:B0-----:R-:W-:Y:S02]  /*03e0*/  CS2R R2, SRZ ;  /* 0x0000000000027805 */ /* 0x001fe4000001ff00 */
[----:B------:R-:W-:Y:S02]  /*03f0*/  CS2R R6, SRZ ;  /* 0x0000000000067805 */ /* 0x000fe4000001ff00 */
[----:B------:R-:W-:Y:S01]  /*0400*/  MOV R106, UR7 ;  /* 0x00000007006a7c02 */ /* 0x000fe20008000f00 */
[----:B------:R-:W0:Y:S01]  /*0410*/  LDCU UR11, c[0x0][0x388] ;  /* 0x00007100ff0b77ac */ /* 0x000e220008000800 */
[----:B------:R-:W3:Y:S01]  /*0420*/  LDCU.U8 UR10, c[0x0][0x410] ;  /* 0x00008200ff0a77ac */ /* 0x000ee20008000000 */
[----:B--2---:R-:W-:Y:S01]  /*0430*/  CS2R R4, SRZ ;  /* 0x0000000000047805 */ /* 0x004fe2000001ff00 */
[----:B------:R-:W2:Y:S01]  /*0440*/  LDCU UR14, c[0x0][0x400] ;  /* 0x00008000ff0e77ac */ /* 0x000ea20008000800 */
[----:B------:R-:W0:Y:S01]  /*0450*/  LDCU.64 UR4, c[0x0][0x478] ;  /* 0x00008f00ff0477ac */ /* 0x000e220008000a00 */
[----:B------:R-:W0:Y:S01]  /*0460*/  LDCU.64 UR12, c[0x0][0x438] ;  /* 0x00008700ff0c77ac */ /* 0x000e220008000a00 */
        /* <DEDUP_REMOVED lines=20> */
.L_x_5190:
[----:B0-----:R-:W0:Y:S01]  /*05b0*/  LDC.64 R76, c[0x0][0x3c0] ;  /* 0x0000f000ff4c7b82 */ /* 0x001e220000000a00 */
        /* <DEDUP_REMOVED lines=10> */
[----:B-1----:R-:W-:-:S06]  /*0660*/  IMAD.WIDE.U32 R64, R124, 0x10, R80 ;  /* 0x000000107c407825 */ /* 0x002fcc00078e0050 */
[----:B------:R-:W4:Y:S01]  /*0670*/  LDG.E.128 R64, desc[UR8][R64.64] ;  /* 0x0000000840407981 */ /* 0x000f22000c1e1d00 */
[----:B--2---:R-:W-:-:S04]  /*0680*/  IMAD.WIDE.U32 R132, R124, 0x20, R130 ;  /* 0x000000207c847825 */ /* 0x004fc800078e0082 */
[C---:B------:R-:W-:Y:S01]  /*0690*/  IMAD.WIDE.U32 R130, R105.reuse, 0x20, R130 ;  /* 0x0000002069827825 */ /* 0x040fe200078e0082 */
[----:B------:R-:W2:Y:S03]  /*06a0*/  LDG.E.128 R60, desc[UR8][R132.64] ;  /* 0x00000008843c7981 */ /* 0x000ea6000c1e1d00 */
[----:B---3--:R-:W-:Y:S01]  /*06b0*/  IMAD.WIDE R128, R106, 0x4, R126 ;  /* 0x000000046a807825 */ /* 0x008fe200078e027e */
[----:B------:R-:W3:Y:S04]  /*06c0*/  LDG.E.128 R76, desc[UR8][R130.64+0x10] ;  /* 0x00001008824c7981 */ /* 0x000ee8000c1e1d00 */
[----:B------:R3:W3:Y:S04]  /*06d0*/  LDG.E R125, desc[UR8][R128.64] ;  /* 0x00000008807d7981 */ /* 0x0006e8000c1e1900 */
[----:B------:R-:W3:Y:S01]  /*06e0*/  LDG.E.128 R68, desc[UR8][R132.64+0x10] ;  /* 0x0000100884447981 */ /* 0x000ee2000c1e1d00 */
[----:B------:R-:W-:-:S03]  /*06f0*/  IMAD.WIDE.U32 R80, R105, 0x10, R80 ;  /* 0x0000001069507825 */ /* 0x000fc600078e0050 */
[----:B------:R-:W3:Y:S04]  /*0700*/  LDG.E.128 R72, desc[UR8][R130.64] ;  /* 0x0000000882487981 */ /* 0x000ee8000c1e1d00 */
[----:B------:R-:W3:Y:S01]  /*0710*/  LDG.E.128 R80, desc[UR8][R80.64] ;  /* 0x0000000850507981 */ /* 0x000ee2000c1e1d00 */
[----:B------:R-:W-:Y:S01]  /*0720*/  ISETP.NE.AND P5, PT, RZ, UR10, PT ;  /* 0x0000000aff007c0c */ /* 0x000fe2000bfa5270 */
[----:B------:R-:W0:Y:S01]  /*0730*/  S2R R161, SR_CgaCtaId ;  /* 0x0000000000a17919 */ /* 0x000e220000008800 */
[----:B------:R-:W-:Y:S02]  /*0740*/  PLOP3.LUT P0, PT, PT, PT, PT, 0x80, 0x8 ;  /* 0x000000000008781c */ /* 0x000fe40003f0f070 */
[----:B------:R-:W-:Y:S02]  /*0750*/  MOV R158, 0x400 ;  /* 0x00000400009e7802 */ /* 0x000fe40000000f00 */
[----:B------:R-:W-:-:S04]  /*0760*/  ISETP.NE.U32.AND P2, PT, RZ, UR12, PT ;  /* 0x0000000cff007c0c */ /* 0x000fc8000bf45070 */
[----:B------:R-:W-:Y:S02]  /*0770*/  ISETP.NE.AND.EX P2, PT, RZ, UR13, PT, P2 ;  /* 0x0000000dff007c0c */ /* 0x000fe4000bf45320 */
[----:B0-----:R-:W-:Y:S02]  /*0780*/  LEA R158, R161, R158, 0x18 ;  /* 0x0000009ea19e7211 */ /* 0x001fe400078ec0ff */
[----:B----4-:R-:W-:Y:S01]  /*0790*/  FSEL R134, R0, RZ, !P5 ;  /* 0x000000ff00867208 */ /* 0x010fe20006800000 */
[--C-:B------:R-:W-:Y:S02]  /*07a0*/  HADD2.F32 R127, -RZ, R64.reuse.H0_H0 ;  /* 0x20000040ff7f7230 */ /* 0x100fe40000004100 */
[----:B------:R-:W-:-:S03]  /*07b0*/  HADD2.F32 R135, -RZ, R64.H1_H1 ;  /* 0x30000040ff877230 */ /* 0x000fc60000004100 */
[----:B------:R-:W-:Y:S01]  /*07c0*/  FMUL.FTZ R143, R123, R127 ;  /* 0x0000007f7b8f7220 */ /* 0x000fe20000410000 */
[C---:B--2---:R-:W-:Y:S01]  /*07d0*/  FADD.FTZ R0, -R134.reuse, R60 ;  /* 0x0000003c86007221 */ /* 0x044fe20000010100 */
[C---:B------:R-:W-:Y:S01]  /*07e0*/  FADD.FTZ R154, -R134.reuse, R62 ;  /* 0x0000003e869a7221 */ /* 0x040fe20000010100 */
[C---:B------:R-:W-:Y:S01]  /*07f0*/  FADD.FTZ R156, -R134.reuse, R61 ;  /* 0x0000003d869c7221 */ /* 0x040fe20000010100 */
[--C-:B------:R-:W-:Y:S02]  /*0800*/  HADD2.F32 R62, -RZ, R65.reuse.H0_H0 ;  /* 0x20000041ff3e7230 */ /* 0x100fe40000004100 */
[----:B---3--:R-:W-:Y:S01]  /*0810*/  FADD.FTZ R128, -R134, R76 ;  /* 0x0000004c86807221 */ /* 0x008fe20000010100 */
[----:B------:R-:W-:Y:S01]  /*0820*/  FMUL.FTZ R157, R122, R135 ;  /* 0x000000877a9d7220 */ /* 0x000fe20000410000 */
[----:B------:R-:W-:Y:S01]  /*0830*/  FADD.FTZ R76, RZ, R143 ;  /* 0x0000008fff4c7221 */ /* 0x000fe20000010000 */
[----:B------:R-:W-:Y:S01]  /*0840*/  FMUL.FTZ R0, R125, R0 ;  /* 0x000000007d007220 */ /* 0x000fe20000410000 */
[----:B------:R-:W-:Y:S01]  /*0850*/  FADD.FTZ R152, -R134, R63 ;  /* 0x0000003f86987221 */ /* 0x000fe20000010100 */
[----:B------:R-:W-:-:S02]  /*0860*/  HADD2.F32 R63, -RZ, R65.H1_H1 ;  /* 0x30000041ff3f7230 */ /* 0x000fc40000004100 */
[----:B------:R-:W-:Y:S01]  /*0870*/  FMUL.FTZ R156, R125, R156 ;  /* 0x0000009c7d9c7220 */ /* 0x000fe20000410000 */
[----:B------:R-:W-:Y:S01]  /*0880*/  FFMA.FTZ R61, R0, R143, RZ ;  /* 0x0000008f003d7223 */ /* 0x000fe200000100ff */
[----:B------:R-:W-:Y:S01]  /*0890*/  FMUL.FTZ R155, R121, R62 ;  /* 0x0000003e799b7220 */ /* 0x000fe20000410000 */
[----:B------:R-:W-:Y:S01]  /*08a0*/  FADD.FTZ R76, R76, R157 ;  /* 0x0000009d4c4c7221 */ /* 0x000fe20000010000 */
[--C-:B------:R-:W-:Y:S02]  /*08b0*/  HADD2.F32 R126, -RZ, R66.reuse.H0_H0 ;  /* 0x20000042ff7e7230 */ /* 0x100fe40000004100 */
[----:B------:R-:W-:Y:S01]  /*08c0*/  FMUL.FTZ R154, R125, R154 ;  /* 0x0000009a7d9a7220 */ /* 0x000fe20000410000 */
[----:B------:R-:W-:Y:S01]  /*08d0*/  FFMA.FTZ R61, R156, R157, R61 ;  /* 0x0000009d9c3d7223 */ /* 0x000fe2000001003d */
[----:B------:R-:W-:Y:S01]  /*08e0*/  FMUL.FTZ R153, R120, R63 ;  /* 0x0000003f78997220 */ /* 0x000fe20000410000 */
[----:B------:R-:W-:Y:S01]  /*08f0*/  FADD.FTZ R76, R76, R155 ;  /* 0x0000009b4c4c7221 */ /* 0x000fe20000010000 */
[----:B------:R-:W-:-:S02]  /*0900*/  HADD2.F32 R65, -RZ, R66.H1_H1 ;  /* 0x30000042ff417230 */ /* 0x000fc40000004100 */
[----:B------:R-:W-:Y:S01]  /*0910*/  FADD.FTZ R150, -R134, R68 ;  /* 0x0000004486967221 */ /* 0x000fe20000010100 */
[----:B------:R-:W-:Y:S01]  /*0920*/  FMUL.FTZ R152, R125, R152 ;  /* 0x000000987d987220 */ /* 0x000fe20000410000 */
[----:B------:R-:W-:Y:S01]  /*0930*/  FFMA.FTZ R61, R154, R155, R61 ;  /* 0x0000009b9a3d7223 */ /* 0x000fe2000001003d */
[----:B------:R-:W-:Y:S01]  /*0940*/  FMUL.FTZ R151, R119, R126 ;  /* 0x0000007e77977220 */ /* 0x000fe20000410000 */
[----:B------:R-:W-:Y:S01]  /*0950*/  FADD.FTZ R76, R76, R153 ;  /* 0x000000994c4c7221 */ /* 0x000fe20000010000 */
[--C-:B------:R-:W-:Y:S02]  /*0960*/  HADD2.F32 R66, -RZ, R67.reuse.H0_H0 ;  /* 0x20000043ff427230 */ /* 0x100fe40000004100 */
[----:B------:R-:W-:Y:S01]  /*0970*/  FADD.FTZ R148, -R134, R69 ;  /* 0x0000004586947221 */ /* 0x000fe20000010100 */
        /* <DEDUP_REMOVED lines=10> */
[----:B------:R-:W-:Y:S01]  /*0a20*/  FADD.FTZ R144, -R134, R71 ;  /* 0x0000004786907221 */ /* 0x000fe20000010100 */
[--C-:B------:R-:W-:Y:S02]  /*0a30*/  HADD2.F32 R136, -RZ, R80.reuse.H0_H0 ;  /* 0x20000050ff887230 */ /* 0x100fe40000004100 */
[----:B------:R-:W-:Y:S01]  /*0a40*/  FMUL.FTZ R146, R125, R146 ;  /* 0x000000927d927220 */ /* 0x000fe20000410000 */
[----:B------:R-:W-:Y:S01]  /*0a50*/  FFMA.FTZ R61, R148, R149, R61 ;  /* 0x00000095943d7223 */ /* 0x000fe2000001003d */
[----:B------:R-:W-:Y:S01]  /*0a60*/  FMUL.FTZ R145, R116, R67 ;  /* 0x0000004374917220 */ /* 0x000fe20000410000 */
[----:B------:R-:W-:Y:S01]  /*0a70*/  FADD.FTZ R76, R76, R147 ;  /* 0x000000934c4c7221 */ /* 0x000fe20000010000 */
[C---:B------:R-:W-:Y:S01]  /*0a80*/  FADD.FTZ R72, -R134.reuse, R72 ;  /* 0x0000004886487221 */ /* 0x040fe20000010100 */
[C---:B------:R-:W-:Y:S01]  /*0a90*/  FADD.FTZ R68, -R134.reuse, R75 ;  /* 0x0000004b86447221 */ /* 0x040fe20000010100 */
[----:B------:R-:W-:Y:S01]  /*0aa0*/  FADD.FTZ R132, -R134, R78 ;  /* 0x0000004e86847221 */ /* 0x000fe20000010100 */
[----:B------:R-:W-:-:S02]  /*0ab0*/  HADD2.F32 R137, -RZ, R80.H1_H1 ;  /* 0x30000050ff897230 */ /* 0x000fc40000004100 */
[----:B------:R-:W-:Y:S01]  /*0ac0*/  FMUL.FTZ R144, R125, R144 ;  /* 0x000000907d907220 */ /* 0x000fe20000410000 */
[----:B------:R-:W-:Y:S01]  /*0ad0*/  FFMA.FTZ R61, R146, R147, R61 ;  /* 0x00000093923d7223 */ /* 0x000fe2000001003d */
[----:B------:R-:W-:Y:S01]  /*0ae0*/  FMUL.FTZ R75, R115, R136 ;  /* 0x00000088734b7220 */ /* 0x000fe20000410000 */
[----:B------:R-:W-:Y:S01]  /*0af0*/  FADD.FTZ R78, R76, R145 ;  /* 0x000000914c4e7221 */ /* 0x000fe20000010000 */
[C---:B------:R-:W-:Y:S01]  /*0b00*/  FADD.FTZ R70, -R134.reuse, R73 ;  /* 0x0000004986467221 */ /* 0x040fe20000010100 */
[----:B------:R-:W-:Y:S01]  /*0b10*/  FADD.FTZ R64, -R134, R77 ;  /* 0x0000004d86407221 */ /* 0x000fe20000010100 */
[--C-:B------:R-:W-:Y:S02]  /*0b20*/  HADD2.F32 R138, -RZ, R81.reuse.H0_H0 ;  /* 0x20000051ff8a7230 */ /* 0x100fe40000004100 */
[C---:B------:R-:W-:Y:S01]  /*0b30*/  FMUL.FTZ R76, R125.reuse, R72 ;  /* 0x000000487d4c7220 */ /* 0x040fe20000410000 */
[----:B------:R-:W-:Y:S01]  /*0b40*/  FFMA.FTZ R61, R144, R145, R61 ;  /* 0x00000091903d7223 */ /* 0x000fe2000001003d */
[----:B------:R-:W-:Y:S01]  /*0b50*/  FMUL.FTZ R77, R114, R137 ;  /* 0x00000089724d7220 */ /* 0x000fe20000410000 */
[----:B------:R-:W-:Y:S01]  /*0b60*/  FADD.FTZ R72, R78, R75 ;  /* 0x0000004b4e487221 */ /* 0x000fe20000010000 */
[C---:B------:R-:W-:Y:S01]  /*0b70*/  FADD.FTZ R60, -R134.reuse, R79 ;  /* 0x0000004f863c7221 */ /* 0x040fe20000010100 */
[----:B------:R-:W-:Y:S01]  /*0b80*/  FMUL.FTZ R79, R125, R70 ;  /* 0x000000467d4f7220 */ /* 0x000fe20000410000 */
[----:B------:R-:W-:Y:S01]  /*0b90*/  FADD.FTZ R74, -R134, R74 ;  /* 0x0000004a864a7221 */ /* 0x000fe20000010100 */
[----:B------:R-:W-:-:S02]  /*0ba0*/  HADD2.F32 R139, -RZ, R81.H1_H1 ;  /* 0x30000051ff8b7230 */ /* 0x000fc40000004100 */
[----:B------:R-:W-:Y:S01]  /*0bb0*/  FFMA.FTZ R70, R76, R75, R61 ;  /* 0x0000004b4c467223 */ /* 0x000fe2000001003d */
[----:B------:R-:W-:Y:S01]  /*0bc0*/  FMUL.FTZ R78, R113, R138 ;  /* 0x0000008a714e7220 */ /* 0x000fe20000410000 */
[----:B------:R-:W-:Y:S01]  /*0bd0*/  FADD.FTZ R61, R72, R77 ;  /* 0x0000004d483d7221 */ /* 0x000fe20000010000 */
[----:B------:R-:W-:Y:S02]  /*0be0*/  HADD2.F32 R140, -RZ, R82.H0_H0 ;  /* 0x20000052ff8c7230 */ /* 0x000fe40000004100 */
[----:B------:R-:W-:Y:S01]  /*0bf0*/  FMUL.FTZ R80, R125, R74 ;  /* 0x0000004a7d507220 */ /* 0x000fe20000410000 */
[----:B------:R-:W-:Y:S01]  /*0c00*/  FFMA.FTZ R69, R79, R77, R70 ;  /* 0x0000004d4f457223 */ /* 0x000fe20000010046 */
[----:B------:R-:W-:Y:S01]  /*0c10*/  FMUL.FTZ R81, R112, R139 ;  /* 0x0000008b70517220 */ /* 0x000fe20000410000 */
[----:B------:R-:W-:Y:S01]  /*0c20*/  FADD.FTZ R70, R61, R78 ;  /* 0x0000004e3d467221 */ /* 0x000fe20000010000 */
[--C-:B------:R-:W-:Y:S02]  /*0c30*/  HADD2.F32 R142, -RZ, R83.reuse.H0_H0 ;  /* 0x20000053ff8e7230 */ /* 0x100fe40000004100 */
[----:B------:R-:W-:-:S02]  /*0c40*/  HADD2.F32 R159, -RZ, R83.H1_H1 ;  /* 0x30000053ff9f7230 */ /* 0x000fc40000004100 */
[----:B------:R-:W-:Y:S01]  /*0c50*/  FMUL.FTZ R83, R125, R68 ;  /* 0x000000447d537220 */ /* 0x000fe20000410000 */
[----:B------:R-:W-:Y:S02]  /*0c60*/  HADD2.F32 R141, -RZ, R82.H1_H1 ;  /* 0x30000052ff8d7230 */ /* 0x000fe40000004100 */
        /* <DEDUP_REMOVED lines=34> */
[----:B------:R-:W1:Y:S03]  /*0e90*/  SHFL.DOWN PT, R60, R73, 0x2, 0x1f ;  /* 0x08401f00493c7f89 */ /* 0x000e6600000e0000 */
[----:B------:R-:W-:Y:S02]  /*0ea0*/  @!P4 PLOP3.LUT P0, PT, P3, PT, PT, 0x80, 0x8 ;  /* 0x000000000008c81c */ /* 0x000fe40001f0f070 */
[----:B------:R-:W-:Y:S01]  /*0eb0*/  IADD3 R64, PT, PT, R158, 0x2020, RZ ;  /* 0x000020209e407810 */ /* 0x000fe20007ffe0ff */
[----:B0-----:R-:W-:Y:S01]  /*0ec0*/  FADD.FTZ R72, R70, R61 ;  /* 0x0000003d46487221 */ /* 0x001fe20000010000 */
[----:B------:R-:W-:Y:S01]  /*0ed0*/  @!P4 SHF.R.U32.HI R61, RZ, 0x2, R74 ;  /* 0x00000002ff3dc819 */ /* 0x000fe2000001164a */
[----:B------:R-:W0:Y:S01]  /*0ee0*/  @P2 LDC.64 R70, c[0x0][0x438] ;  /* 0x00010e00ff462b82 */ /* 0x000e220000000a00 */
[----:B-1----:R-:W-:Y:S01]  /*0ef0*/  FADD.FTZ R160, R73, R60 ;  /* 0x0000003c49a07221 */ /* 0x002fe20000010000 */
[----:B------:R-:W-:-:S02]  /*0f00*/  @!P4 MOV R60, R64 ;  /* 0x00000040003cc202 */ /* 0x000fc40000000f00 */
[----:B------:R-:W-:-:S04]  /*0f10*/  @!P4 LOP3.LUT R68, R61, 0x18, RZ, 0xc0, !PT ;  /* 0x000000183d44c812 */ /* 0x000fc800078ec0ff */
[----:B------:R-:W-:-:S04]  /*0f20*/  @!P0 IADD3 R60, PT, PT, R158, 0x2000, RZ ;  /* 0x000020009e3c8810 */ /* 0x000fc80007ffe0ff */
[----:B------:R-:W-:Y:S02]  /*0f30*/  @!P4 IADD3 R164, PT, PT, R68, R60, RZ ;  /* 0x0000003c44a4c210 */ /* 0x000fe40007ffe0ff */
[----:B------:R-:W1:Y:S01]  /*0f40*/  @P2 LDC.64 R68, c[0x0][0x438] ;  /* 0x00010e00ff442b82 */ /* 0x000e620000000a00 */
[----:B------:R-:W2:Y:S04]  /*0f50*/  SHFL.DOWN PT, R61, R72, 0x1, 0x1f ;  /* 0x08201f00483d7f89 */ /* 0x000ea800000e0000 */
[----:B------:R-:W3:Y:S01]  /*0f60*/  SHFL.DOWN PT, R73, R160, 0x1, 0x1f ;  /* 0x08201f00a0497f89 */ /* 0x000ee200000e0000 */
[----:B0-----:R-:W-:-:S05]  /*0f70*/  @P2 IMAD.WIDE.U32 R162, R124, 0x20, R70 ;  /* 0x000000207ca22825 */ /* 0x001fca00078e0046 */
[----:B-----5:R-:W5:Y:S04]  /*0f80*/  @P2 LDG.E.128 R44, desc[UR8][R162.64] ;  /* 0x00000008a22c2981 */ /* 0x020f68000c1e1d00 */
[----:B------:R-:W5:Y:S01]  /*0f90*/  @P2 LDG.E.128 R48, desc[UR8][R162.64+0x10] ;  /* 0x00001008a2302981 */ /* 0x000f62000c1e1d00 */
[----:B-1----:R-:W-:-:S04]  /*0fa0*/  @P2 IMAD.WIDE.U32 R70, R105, 0x20, R68 ;  /* 0x0000002069462825 */ /* 0x002fc800078e0044 */
[----:B--2---:R-:W-:Y:S01]  /*0fb0*/  FADD.FTZ R60, R72, R61 ;  /* 0x0000003d483c7221 */ /* 0x004fe20000010000 */
[----:B---3--:R-:W-:Y:S01]  /*0fc0*/  FADD.FTZ R61, R160, R73 ;  /* 0x00000049a03d7221 */ /* 0x008fe20000010000 */
[----:B------:R-:W5:Y:S01]  /*0fd0*/  @P2 LDG.E.128 R52, desc[UR8][R70.64] ;  /* 0x0000000846342981 */ /* 0x000f62000c1e1d00 */
[----:B------:R-:W0:Y:S03]  /*0fe0*/  @P1 LDC.64 R72, c[0x0][0x3e0] ;  /* 0x0000f800ff481b82 */ /* 0x000e260000000a00 */
[----:B------:R1:W5:Y:S01]  /*0ff0*/  @P2 LDG.E.128 R56, desc[UR8][R70.64+0x10] ;  /* 0x0000100846382981 */ /* 0x000362000c1e1d00 */
[----:B------:R-:W-:-:S04]  /*1000*/  IADD3 R68, PT, PT, R158, 0x2030, RZ ;  /* 0x000020309e447810 */ /* 0x000fc80007ffe0ff */
[----:B------:R-:W2:Y:S08]  /*1010*/  LDC.64 R160, c[0x0][0x390] ;  /* 0x0000e400ffa07b82 */ /* 0x000eb00000000a00 */
[----:B-1----:R-:W1:Y:S01]  /*1020*/  LDC.64 R70, c[0x0][0x3b0] ;  /* 0x0000ec00ff467b82 */ /* 0x002e620000000a00 */
[----:B------:R0:W-:Y:S01]  /*1030*/  @!P4 STS.64 [R164], R60 ;  /* 0x0000003ca400c388 */ /* 0x0001e20000000a00 */
[----:B------:R-:W-:-:S02]  /*1040*/  @!P3 IADD3 R68, PT, PT, R158, 0x2010, RZ ;  /* 0x000020109e44b810 */ /* 0x000fc40007ffe0ff */
[----:B------:R-:W-:Y:S01]  /*1050*/  @!P3 IADD3 R64, PT, PT, R158, 0x2000, RZ ;  /* 0x000020009e40b810 */ /* 0x000fe20007ffe0ff */
[----:B0-----:R-:W-:-:S05]  /*1060*/  @P1 IMAD.WIDE R164, R106, 0x2, R72 ;  /* 0x000000026aa41825 */ /* 0x001fca00078e0248 */
[----:B------:R-:W3:Y:S01]  /*1070*/  @P1 LDG.E.U16 R158, desc[UR8][R164.64] ;  /* 0x00000008a49e1981 */ /* 0x000ee2000c1e1500 */
[----:B-1----:R-:W-:-:S04]  /*1080*/  IMAD.WIDE.U32 R162, R124, 0x8, R70 ;  /* 0x000000087ca27825 */ /* 0x002fc800078e0046 */
[----:B------:R-:W-:Y:S02]  /*1090*/  IMAD.WIDE.U32 R72, R105, 0x8, R70 ;  /* 0x0000000869487825 */ /* 0x000fe400078e0046 */
[----:B------:R-:W5:Y:S04]  /*10a0*/  LDG.E.64 R162, desc[UR8][R162.64] ;  /* 0x00000008a2a27981 */ /* 0x000f68000c1e1b00 */
[----:B------:R-:W5:Y:S01]  /*10b0*/  LDG.E.64 R72, desc[UR8][R72.64] ;  /* 0x0000000848487981 */ /* 0x000f62000c1e1b00 */
[----:B------:R-:W-:Y:S01]  /*10c0*/  BAR.SYNC.DEFER_BLOCKING 0x0 ;  /* 0x0000000000007b1d */ /* 0x000fe20000010000 */
[----:B--2---:R-:W-:-:S04]  /*10d0*/  IMAD.WIDE.U32 R60, R124, 0x10, R160 ;  /* 0x000000107c3c7825 */ /* 0x004fc800078e00a0 */
[----:B------:R-:W-:Y:S01]  /*10e0*/  FADD.FTZ R100, R62, R100 ;  /* 0x000000643e647221 */ /* 0x000fe20000010000 */
[----:B------:R-:W-:Y:S01]  /*10f0*/  FFMA.FTZ R101, R154, R62, R101 ;  /* 0x0000003e9a657223 */ /* 0x000fe20000010065 */
[----:B------:R-:W-:Y:S01]  /*1100*/  FADD.FTZ R98, R63, R98 ;  /* 0x000000623f627221 */ /* 0x000fe20000010000 */
[----:B------:R-:W-:Y:S02]  /*1110*/  FFMA.FTZ R99, R152, R63, R99 ;  /* 0x0000003f98637223 */ /* 0x000fe40000010063 */
[----:B------:R-:W5:Y:S01]  /*1120*/  LDG.E.128 R60, desc[UR8][R60.64] ;  /* 0x000000083c3c7981 */ /* 0x000f62000c1e1d00 */
[----:B------:R-:W-:Y:S01]  /*1130*/  FADD.FTZ R94, R65, R94 ;  /* 0x0000005e415e7221 */ /* 0x000fe20000010000 */
[----:B------:R-:W-:Y:S01]  /*1140*/  FFMA.FTZ R95, R148, R65, R95 ;  /* 0x00000041945f7223 */ /* 0x000fe2000001005f */
[----:B------:R-:W-:Y:S01]  /*1150*/  FADD.FTZ R92, R66, R92 ;  /* 0x0000005c425c7221 */ /* 0x000fe20000010000 */
[----:B------:R-:W-:Y:S01]  /*1160*/  FFMA.FTZ R93, R146, R66, R93 ;  /* 0x00000042925d7223 */ /* 0x000fe2000001005d */
[----:B------:R-:W-:Y:S01]  /*1170*/  FADD.FTZ R90, R67, R90 ;  /* 0x0000005a435a7221 */ /* 0x000fe20000010000 */
[----:B------:R-:W-:Y:S01]  /*1180*/  FFMA.FTZ R91, R144, R67, R91 ;  /* 0x00000043905b7223 */ /* 0x000fe2000001005b */
[----:B------:R-:W-:Y:S04]  /*1190*/  LDS.128 R68, [R68] ;  /* 0x0000000044447984 */ /* 0x000fe80000000c00 */
[----:B------:R-:W0:Y:S01]  /*11a0*/  LDS.128 R64, [R64] ;  /* 0x0000000040407984 */ /* 0x000e220000000c00 */
[----:B------:R-:W-:Y:S01]  /*11b0*/  FADD.FTZ R104, R127, R104 ;  /* 0x000000687f687221 */ /* 0x000fe20000010000 */
[----:B------:R-:W-:Y:S01]  /*11c0*/  FFMA.FTZ R107, R0, R127, R107 ;  /* 0x0000007f006b7223 */ /* 0x000fe2000001006b */
        /* <DEDUP_REMOVED lines=14> */
[----:B0-----:R-:W-:Y:S01]  /*12b0*/  FADD.FTZ R127, RZ, R64 ;  /* 0x00000040ff7f7221 */ /* 0x001fe20000010000 */
[----:B------:R-:W-:-:S03]  /*12c0*/  FADD.FTZ R64, RZ, R65 ;  /* 0x00000041ff407221 */ /* 0x000fc60000010000 */
[----:B------:R-:W-:Y:S01]  /*12d0*/  FADD.FTZ R127, R66, R127 ;  /* 0x0000007f427f7221 */ /* 0x000fe20000010000 */
[----:B------:R-:W-:-:S03]  /*12e0*/  FADD.FTZ R64, R67, R64 ;  /* 0x0000004043407221 */ /* 0x000fc60000010000 */
[----:B------:R-:W-:Y:S01]  /*12f0*/  FADD.FTZ R127, R127, R68 ;  /* 0x000000447f7f7221 */ /* 0x000fe20000010000 */
        /* <DEDUP_REMOVED lines=15> */
[----:B---3--:R-:W-:Y:S01]  /*13f0*/  @P1 HADD2.F32 R135, -RZ, R158.H0_H0 ;  /* 0x2000009eff871230 */ /* 0x008fe20000004100 */
[----:B------:R-:W-:Y:S06]  /*1400*/  BRA.U UP0, `(.L_x_5182) ;  /* 0x0000000d00207547 */ /* 0x000fec000b800000 */
[----:B------:R-:W-:-:S04]  /*1410*/  UISETP.NE.U32.AND UP0, UPT, UR4, URZ, UPT ;  /* 0x000000ff0400728c */ /* 0x000fc8000bf05070 */
[----:B------:R-:W-:-:S09]  /*1420*/  UISETP.NE.AND.EX UP0, UPT, UR5, URZ, UPT, UP0 ;  /* 0x000000ff0500728c */ /* 0x000fd2000bf05300 */
[----:B------:R-:W-:Y:S05]  /*1430*/  BRA.U UP0, `(.L_x_5183) ;  /* 0x0000000500887547 */ /* 0x000fea000b800000 */
[-CC-:B------:R-:W-:Y:S01]  /*1440*/  FFMA.FTZ R0, R0, R136.reuse, R137.reuse ;  /* 0x0000008800007223 */ /* 0x180fe20000010089 */
[-CC-:B------:R-:W-:Y:S01]  /*1450*/  FFMA.FTZ R156, R156, R136.reuse, R137.reuse ;  /* 0x000000889c9c7223 */ /* 0x180fe20000010089 */
[----:B-----5:R-:W-:Y:S01]  /*1460*/  LOP3.LUT P0, RZ, R162, 0xff, RZ, 0xc0, !PT ;  /* 0x000000ffa2ff7812 */ /* 0x020fe2000780c0ff */
[-CC-:B------:R-:W-:Y:S01]  /*1470*/  FFMA.FTZ R154, R154, R136.reuse, R137.reuse ;  /* 0x000000889a9a7223 */ /* 0x180fe20000010089 */
[----:B------:R-:W-:Y:S01]  /*1480*/  FADD.FTZ R66, R143, -R0 ;  /* 0x800000008f427221 */ /* 0x000fe20000010000 */
[----:B------:R-:W-:Y:S01]  /*1490*/  LOP3.LUT P4, RZ, R162, 0xff00, RZ, 0xc0, !PT ;  /* 0x0000ff00a2ff7812 */ /* 0x000fe2000788c0ff */
[----:B------:R-:W-:Y:S01]  /*14a0*/  FADD.FTZ R156, R157, -R156 ;  /* 0x8000009c9d9c7221 */ /* 0x000fe20000010000 */
[----:B------:R-:W-:Y:S01]  /*14b0*/  FFMA.FTZ R152, R152, R136, R137 ;  /* 0x0000008898987223 */ /* 0x000fe20000010089 */
[C---:B------:R-:W-:Y:S01]  /*14c0*/  FMUL.FTZ R66, R125.reuse, R66 ;  /* 0x000000427d427220 */ /* 0x040fe20000410000 */
[C---:B------:R-:W-:Y:S01]  /*14d0*/  LOP3.LUT P5, RZ, R162.reuse, 0xff0000, RZ, 0xc0, !PT ;  /* 0x00ff0000a2ff7812 */ /* 0x040fe200078ac0ff */
[----:B------:R-:W-:Y:S01]  /*14e0*/  FMUL.FTZ R156, R125, R156 ;  /* 0x0000009c7d9c7220 */ /* 0x000fe20000410000 */
[----:B------:R-:W-:Y:S01]  /*14f0*/  LOP3.LUT P6, RZ, R162, 0xff000000, RZ, 0xc0, !PT ;  /* 0xff000000a2ff7812 */ /* 0x000fe200078cc0ff */
[-C--:B------:R-:W-:Y:S01]  /*1500*/  FMUL.FTZ R66, R66, R135.reuse ;  /* 0x0000008742427220 */ /* 0x080fe20000410000 */
[----:B------:R-:W-:Y:S01]  /*1510*/  FADD.FTZ R154, R155, -R154 ;  /* 0x8000009a9b9a7221 */ /* 0x000fe20000010000 */
[----:B------:R-:W-:Y:S01]  /*1520*/  FADD.FTZ R152, R153, -R152 ;  /* 0x8000009899987221 */ /* 0x000fe20000010000 */
[----:B------:R-:W-:Y:S01]  /*1530*/  FMUL.FTZ R156, R156, R135 ;  /* 0x000000879c9c7220 */ /* 0x000fe20000410000 */
[----:B------:R-:W-:-:S02]  /*1540*/  HFMA2 R0, -RZ, RZ, 0, 0 ;  /* 0x00000000ff007431 */ /* 0x000fc400000001ff */
[----:B------:R-:W-:Y:S01]  /*1550*/  FMUL.FTZ R69, R66, UR6 ;  /* 0x0000000642457c20 */ /* 0x000fe20008410000 */
[--C-:B------:R-:W-:Y:S02]  /*1560*/  @P0 HADD2.F32 R67, -RZ, R60.reuse.H0_H0 ;  /* 0x2000003cff430230 */ /* 0x100fe40000004100 */
[C---:B------:R-:W-:Y:S01]  /*1570*/  FMUL.FTZ R154, R125.reuse, R154 ;  /* 0x0000009a7d9a7220 */ /* 0x040fe20000410000 */
[----:B------:R-:W-:Y:S02]  /*1580*/  @P4 HADD2.F32 R68, -RZ, R60.H1_H1 ;  /* 0x3000003cff444230 */ /* 0x000fe40000004100 */
[----:B------:R-:W-:Y:S01]  /*1590*/  FMUL.FTZ R152, R125, R152 ;  /* 0x000000987d987220 */ /* 0x000fe20000410000 */
[--C-:B------:R-:W-:Y:S02]  /*15a0*/  @P4 HADD2.F32 R66, -RZ, R32.reuse.H1_H1 ;  /* 0x30000020ff424230 */ /* 0x100fe40000004100 */
[----:B------:R-:W-:Y:S01]  /*15b0*/  FMUL.FTZ R71, R156, UR6 ;  /* 0x000000069c477c20 */ /* 0x000fe20008410000 */
[----:B------:R-:W-:Y:S01]  /*15c0*/  @P0 HADD2.F32 R60, -RZ, R32.H0_H0 ;  /* 0x20000020ff3c0230 */ /* 0x000fe20000004100 */
[----:B------:R-:W-:-:S02]  /*15d0*/  CS2R R64, SRZ ;  /* 0x0000000000407805 */ /* 0x000fc4000001ff00 */
[----:B------:R-:W-:Y:S01]  /*15e0*/  CS2R R138, SRZ ;  /* 0x00000000008a7805 */ /* 0x000fe2000001ff00 */
[-C--:B------:R-:W-:Y:S01]  /*15f0*/  FMUL.FTZ R154, R154, R135.reuse ;  /* 0x000000879a9a7220 */ /* 0x080fe20000410000 */
[----:B------:R-:W-:Y:S01]  /*1600*/  FMUL.FTZ R152, R152, R135 ;  /* 0x0000008798987220 */ /* 0x000fe20000410000 */
[----:B------:R-:W-:Y:S01]  /*1610*/  @P0 FMUL.FTZ R0, R69, R67 ;  /* 0x0000004345000220 */ /* 0x000fe20000410000 */
[C---:B------:R-:W-:Y:S01]  /*1620*/  @P4 FMUL.FTZ R139, R71.reuse, R68 ;  /* 0x00000044478b4220 */ /* 0x040fe20000410000 */
[----:B------:R-:W-:Y:S01]  /*1630*/  @P4 FMUL.FTZ R65, R71, R66 ;  /* 0x0000004247414220 */ /* 0x000fe20000410000 */
[----:B------:R-:W-:Y:S01]  /*1640*/  @P0 FMUL.FTZ R64, R69, R60 ;  /* 0x0000003c45400220 */ /* 0x000fe20000410000 */
[----:B------:R-:W-:Y:S02]  /*1650*/  HFMA2 R67, -RZ, RZ, 0, 0 ;  /* 0x00000000ff437431 */ /* 0x000fe400000001ff */
[--C-:B------:R-:W-:Y:S02]  /*1660*/  @P5 HADD2.F32 R66, -RZ, R61.reuse.H0_H0 ;  /* 0x2000003dff425230 */ /* 0x100fe40000004100 */
[----:B------:R-:W-:Y:S01]  /*1670*/  FMUL.FTZ R154, R154, UR6 ;  /* 0x000000069a9a7c20 */ /* 0x000fe20008410000 */
[----:B------:R-:W-:-:S02]  /*1680*/  @P6 HADD2.F32 R68, -RZ, R61.H1_H1 ;  /* 0x3000003dff446230 */ /* 0x000fc40000004100 */
[----:B------:R-:W-:Y:S01]  /*1690*/  FMUL.FTZ R152, R152, UR6 ;  /* 0x0000000698987c20 */ /* 0x000fe20008410000 */
[--C-:B------:R-:W-:Y:S01]  /*16a0*/  @P5 HADD2.F32 R61, -RZ, R33.reuse.H0_H0 ;  /* 0x20000021ff3d5230 */ /* 0x100fe20000004100 */
[----:B------:R-:W-:Y:S01]  /*16b0*/  CS2R R140, SRZ ;  /* 0x00000000008c7805 */ /* 0x000fe2000001ff00 */
[----:B------:R-:W-:Y:S01]  /*16c0*/  @P6 HADD2.F32 R69, -RZ, R33.H1_H1 ;  /* 0x30000021ff456230 */ /* 0x000fe20000004100 */
[----:B------:R-:W-:Y:S01]  /*16d0*/  MOV R60, RZ ;  /* 0x000000ff003c7202 */ /* 0x000fe20000000f00 */
[C---:B------:R-:W-:Y:S01]  /*16e0*/  @P5 FMUL.FTZ R138, R154.reuse, R66 ;  /* 0x000000429a8a5220 */ /* 0x040fe20000410000 */
[----:B------:R-:W-:Y:S01]  /*16f0*/  @P5 FMUL.FTZ R60, R154, R61 ;  /* 0x0000003d9a3c5220 */ /* 0x000fe20000410000 */
[C---:B------:R-:W-:Y:S01]  /*1700*/  @P6 FMUL.FTZ R141, R152.reuse, R68 ;  /* 0x00000044988d6220 */ /* 0x040fe20000410000 */
[----:B------:R-:W-:Y:S01]  /*1710*/  @P6 FMUL.FTZ R67, R152, R69 ;  /* 0x0000004598436220 */ /* 0x000fe20000410000 */
[-CC-:B------:R-:W-:Y:S01]  /*1720*/  FFMA.FTZ R150, R150, R136.reuse, R137.reuse ;  /* 0x0000008896967223 */ /* 0x180fe20000010089 */
[C---:B------:R-:W-:Y:S01]  /*1730*/  LOP3.LUT P6, RZ, R163.reuse, 0xff, RZ, 0xc0, !PT ;  /* 0x000000ffa3ff7812 */ /* 0x040fe200078cc0ff */
[--C-:B------:R-:W-:Y:S01]  /*1740*/  FFMA.FTZ R148, R148, R136, R137.reuse ;  /* 0x0000008894947223 */ /* 0x100fe20000010089 */
[----:B------:R-:W-:Y:S01]  /*1750*/  LOP3.LUT P5, RZ, R163, 0xff00, RZ, 0xc0, !PT ;  /* 0x0000ff00a3ff7812 */ /* 0x000fe200078ac0ff */
[----:B------:R-:W-:Y:S01]  /*1760*/  FADD.FTZ R150, R151, -R150 ;  /* 0x8000009697967221 */ /* 0x000fe20000010000 */
[----:B------:R-:W-:Y:S01]  /*1770*/  ISETP.GE.U32.AND P0, PT, R162, RZ, PT ;  /* 0x000000ffa200720c */ /* 0x000fe20003f06070 */
[----:B------:R-:W-:Y:S01]  /*1780*/  FADD.FTZ R148, R149, -R148 ;  /* 0x8000009495947221 */ /* 0x000fe20000010000 */
[----:B------:R-:W-:Y:S01]  /*1790*/  LOP3.LUT P4, RZ, R163, 0xff0000, RZ, 0xc0, !PT ;  /* 0x00ff0000a3ff7812 */ /* 0x000fe2000788c0ff */
[----:B------:R-:W-:Y:S01]  /*17a0*/  FMUL.FTZ R150, R125, R150 ;  /* 0x000000967d967220 */ /* 0x000fe20000410000 */
[----:B------:R-:W-:Y:S01]  /*17b0*/  ISETP.GE.U32.AND.EX P0, PT, R163, 0x1000000, PT, P0 ;  /* 0x01000000a300780c */ /* 0x000fe20003f06100 */
[-CC-:B------:R-:W-:Y:S01]  /*17c0*/  FFMA.FTZ R146, R146, R136.reuse, R137.reuse ;  /* 0x0000008892927223 */ /* 0x180fe20000010089 */
[----:B------:R-:W-:Y:S01]  /*17d0*/  FFMA.FTZ R144, R144, R136, R137 ;  /* 0x0000008890907223 */ /* 0x000fe20000010089 */
[----:B------:R-:W-:Y:S01]  /*17e0*/  FMUL.FTZ R148, R125, R148 ;  /* 0x000000947d947220 */ /* 0x000fe20000410000 */
[----:B------:R-:W-:Y:S01]  /*17f0*/  FMUL.FTZ R150, R150, R135 ;  /* 0x0000008796967220 */ /* 0x000fe20000410000 */
[----:B------:R-:W-:Y:S01]  /*1800*/  FADD.FTZ R146, R147, -R146 ;  /* 0x8000009293927221 */ /* 0x000fe20000010000 */
[----:B------:R-:W-:Y:S01]  /*1810*/  FADD.FTZ R144, R145, -R144 ;  /* 0x8000009091907221 */ /* 0x000fe20000010000 */
[----:B------:R-:W-:-:S02]  /*1820*/  @P6 HADD2.F32 R66, -RZ, R62.H0_H0 ;  /* 0x2000003eff426230 */ /* 0x000fc40000004100 */
[----:B------:R-:W-:Y:S01]  /*1830*/  FMUL.FTZ R148, R148, R135 ;  /* 0x0000008794947220 */ /* 0x000fe20000410000 */
[----:B------:R-:W-:Y:S02]  /*1840*/  @P5 HADD2.F32 R68, -RZ, R62.H1_H1 ;  /* 0x3000003eff445230 */ /* 0x000fe40000004100 */
[----:B------:R-:W-:Y:S01]  /*1850*/  FMUL.FTZ R71, R150, UR6 ;  /* 0x0000000696477c20 */ /* 0x000fe20008410000 */
[----:B------:R-:W-:Y:S02]  /*1860*/  @P6 HADD2.F32 R62, -RZ, R34.H0_H0 ;  /* 0x20000022ff3e6230 */ /* 0x000fe40000004100 */
[C---:B------:R-:W-:Y:S01]  /*1870*/  FMUL.FTZ R146, R125.reuse, R146 ;  /* 0x000000927d927220 */ /* 0x040fe20000410000 */
[----:B------:R-:W-:Y:S01]  /*1880*/  FMUL.FTZ R144, R125, R144 ;  /* 0x000000907d907220 */ /* 0x000fe20000410000 */
[----:B------:R-:W-:Y:S01]  /*1890*/  MOV R61, RZ ;  /* 0x000000ff003d7202 */ /* 0x000fe20000000f00 */
[----:B------:R-:W-:Y:S01]  /*18a0*/  FMUL.FTZ R148, R148, UR6 ;  /* 0x0000000694947c20 */ /* 0x000fe20008410000 */
[----:B------:R-:W-:Y:S01]  /*18b0*/  @P6 FMUL.FTZ R61, R71, R62 ;  /* 0x0000003e473d6220 */ /* 0x000fe20000410000 */
[----:B------:R-:W-:Y:S01]  /*18c0*/  CS2R R142, SRZ ;  /* 0x00000000008e7805 */ /* 0x000fe2000001ff00 */
[----:B------:R-:W-:-:S02]  /*18d0*/  @P4 HADD2.F32 R69, -RZ, R63.H0_H0 ;  /* 0x2000003fff454230 */ /* 0x000fc40000004100 */
[----:B------:R-:W-:Y:S02]  /*18e0*/  HFMA2 R62, -RZ, RZ, 0, 0 ;  /* 0x00000000ff3e7431 */ /* 0x000fe400000001ff */
[----:B------:R-:W-:Y:S02]  /*18f0*/  @P0 HADD2.F32 R70, -RZ, R63.H1_H1 ;  /* 0x3000003fff460230 */ /* 0x000fe40000004100 */
[-C--:B------:R-:W-:Y:S01]  /*1900*/  FMUL.FTZ R146, R146, R135.reuse ;  /* 0x0000008792927220 */ /* 0x080fe20000410000 */
[----:B------:R-:W-:Y:S01]  /*1910*/  FMUL.FTZ R144, R144, R135 ;  /* 0x0000008790907220 */ /* 0x000fe20000410000 */
[----:B------:R-:W-:Y:S02]  /*1920*/  @P5 HADD2.F32 R63, -RZ, R34.H1_H1 ;  /* 0x30000022ff3f5230 */ /* 0x000fe40000004100 */
[----:B------:R-:W-:Y:S01]  /*1930*/  @P5 FMUL.FTZ R143, R148, R68 ;  /* 0x00000044948f5220 */ /* 0x000fe20000410000 */
[--C-:B------:R-:W-:Y:S02]  /*1940*/  @P4 HADD2.F32 R68, -RZ, R35.reuse.H0_H0 ;  /* 0x20000023ff444230 */ /* 0x100fe40000004100 */
[----:B------:R-:W-:Y:S01]  /*1950*/  FMUL.FTZ R146, R146, UR6 ;  /* 0x0000000692927c20 */ /* 0x000fe20008410000 */
[----:B------:R-:W-:-:S02]  /*1960*/  @P0 HADD2.F32 R126, -RZ, R35.H1_H1 ;  /* 0x30000023ff7e0230 */ /* 0x000fc40000004100 */
[----:B------:R-:W-:Y:S01]  /*1970*/  FMUL.FTZ R127, R144, UR6 ;  /* 0x00000006907f7c20 */ /* 0x000fe20008410000 */
[----:B------:R-:W-:Y:S01]  /*1980*/  @P6 FMUL.FTZ R140, R71, R66 ;  /* 0x00000042478c6220 */ /* 0x000fe20000410000 */
[----:B------:R-:W-:Y:S01]  /*1990*/  @P5 FMUL.FTZ R62, R148, R63 ;  /* 0x0000003f943e5220 */ /* 0x000fe20000410000 */
[----:B------:R-:W-:Y:S01]  /*19a0*/  MOV R66, RZ ;  /* 0x000000ff00427202 */ /* 0x000fe20000000f00 */
[----:B------:R-:W-:Y:S01]  /*19b0*/  HFMA2 R145, -RZ, RZ, 0, 0 ;  /* 0x00000000ff917431 */ /* 0x000fe200000001ff */
[----:B------:R-:W-:Y:S01]  /*19c0*/  MOV R71, RZ ;  /* 0x000000ff00477202 */ /* 0x000fe20000000f00 */
[----:B------:R-:W-:Y:S01]  /*19d0*/  @P4 FMUL.FTZ R66, R146, R68 ;  /* 0x0000004492424220 */ /* 0x000fe20000410000 */
[----:B------:R-:W-:Y:S01]  /*19e0*/  @P0 FMUL.FTZ R71, R127, R126 ;  /* 0x0000007e7f470220 */ /* 0x000fe20000410000 */
[----:B------:R-:W-:Y:S01]  /*19f0*/  F2FP.F16.F32.PACK_AB R62, R62, R61 ;  /* 0x0000003d3e3e723e */ /* 0x000fe200000000ff */
[----:B------:R-:W-:Y:S01]  /*1a00*/  @P4 FMUL.FTZ R142, R146, R69 ;  /* 0x00000045928e4220 */ /* 0x000fe20000410000 */
[----:B------:R-:W-:Y:S01]  /*1a10*/  F2FP.F16.F32.PACK_AB R61, R67, R60 ;  /* 0x0000003c433d723e */ /* 0x000fe200000000ff */
[----:B------:R-:W-:Y:S01]  /*1a20*/  @P0 FMUL.FTZ R145, R127, R70 ;  /* 0x000000467f910220 */ /* 0x000fe20000410000 */
[----:B------:R-:W-:-:S02]  /*1a30*/  F2FP.F16.F32.PACK_AB R60, R65, R64 ;  /* 0x00000040413c723e */ /* 0x000fc400000000ff */
[----:B------:R-:W-:Y:S01]  /*1a40*/  F2FP.F16.F32.PACK_AB R63, R71, R66 ;  /* 0x00000042473f723e */ /* 0x000fe200000000ff */
[----:B------:R-:W-:Y:S06]  /*1a50*/  BRA `(.L_x_5184) ;  /* 0x0000001000a47947 */ /* 0x000fec0003800000 */
.L_x_5183:
[-CC-:B------:R-:W-:Y:S01]  /*1a60*/  FFMA.FTZ R0, R0, R136.reuse, R137.reuse ;  /* 0x0000008800007223 */ /* 0x180fe20000010089 */
[-CC-:B------:R-:W-:Y:S01]  /*1a70*/  FFMA.FTZ R156, R156, R136.reuse, R137.reuse ;  /* 0x000000889c9c7223 */ /* 0x180fe20000010089 */
[----:B-----5:R-:W-:Y:S01]  /*1a80*/  LOP3.LUT P0, RZ, R162, 0xff, RZ, 0xc0, !PT ;  /* 0x000000ffa2ff7812 */ /* 0x020fe2000780c0ff */
[----:B------:R-:W-:Y:S01]  /*1a90*/  FFMA.FTZ R152, R152, R136, R137 ;  /* 0x0000008898987223 */ /* 0x000fe20000010089 */
[----:B------:R-:W-:Y:S01]  /*1aa0*/  FADD.FTZ R36, R143, -R0 ;  /* 0x800000008f247221 */ /* 0x000fe20000010000 */
[----:B------:R-:W-:Y:S01]  /*1ab0*/  FADD.FTZ R156, R157, -R156 ;  /* 0x8000009c9d9c7221 */ /* 0x000fe20000010000 */
[C---:B------:R-:W-:Y:S01]  /*1ac0*/  LOP3.LUT P4, RZ, R162.reuse, 0xff00, RZ, 0xc0, !PT ;  /* 0x0000ff00a2ff7812 */ /* 0x040fe2000788c0ff */
[----:B------:R-:W-:Y:S01]  /*1ad0*/  FADD.FTZ R152, R153, -R152 ;  /* 0x8000009899987221 */ /* 0x000fe20000010000 */
[C---:B------:R-:W-:Y:S01]  /*1ae0*/  FMUL.FTZ R36, R125.reuse, R36 ;  /* 0x000000247d247220 */ /* 0x040fe20000410000 */
[----:B------:R-:W-:Y:S01]  /*1af0*/  FMUL.FTZ R37, R125, R156 ;  /* 0x0000009c7d257220 */ /* 0x000fe20000410000 */
[----:B------:R-:W-:Y:S01]  /*1b00*/  LOP3.LUT P6, RZ, R162, 0xff000000, RZ, 0xc0, !PT ;  /* 0xff000000a2ff7812 */ /* 0x000fe200078cc0ff */
[----:B------:R-:W-:-:S02]  /*1b10*/  HFMA2 R0, -RZ, RZ, 0, 0 ;  /* 0x00000000ff007431 */ /* 0x000fc400000001ff */
[-C--:B------:R-:W-:Y:S01]  /*1b20*/  FMUL.FTZ R38, R36, R135.reuse ;  /* 0x0000008724267220 */ /* 0x080fe20000410000 */
[-C--:B------:R-:W-:Y:S01]  /*1b30*/  FMUL.FTZ R39, R37, R135.reuse ;  /* 0x0000008725277220 */ /* 0x080fe20000410000 */
[----:B------:R-:W-:Y:S01]  /*1b40*/  FFMA.FTZ R154, R154, R136, R137 ;  /* 0x000000889a9a7223 */ /* 0x000fe20000010089 */
[----:B------:R-:W-:Y:S01]  /*1b50*/  @P0 HADD2.F32 R41, -RZ, R60.H0_H0 ;  /* 0x2000003cff290230 */ /* 0x000fe20000004100 */
[----:B------:R-:W-:Y:S01]  /*1b60*/  LOP3.LUT P5, RZ, R162, 0xff0000, RZ, 0xc0, !PT ;  /* 0x00ff0000a2ff7812 */ /* 0x000fe200078ac0ff */
[----:B------:R-:W-:Y:S01]  /*1b70*/  FMUL.FTZ R38, R38, UR6 ;  /* 0x0000000626267c20 */ /* 0x000fe20008410000 */
[----:B------:R-:W-:Y:S01]  /*1b80*/  FMUL.FTZ R42, R39, UR6 ;  /* 0x00000006272a7c20 */ /* 0x000fe20008410000 */
[----:B------:R-:W-:Y:S02]  /*1b90*/  @P0 HADD2.F32 R43, -RZ, R32.H0_H0 ;  /* 0x20000020ff2b0230 */ /* 0x000fe40000004100 */
[----:B------:R-:W-:Y:S01]  /*1ba0*/  FMUL.FTZ R39, R125, R152 ;  /* 0x000000987d277220 */ /* 0x000fe20000410000 */
[----:B------:R-:W-:Y:S01]  /*1bb0*/  FADD.FTZ R154, R155, -R154 ;  /* 0x8000009a9b9a7221 */ /* 0x000fe20000010000 */
[----:B------:R-:W-:Y:S01]  /*1bc0*/  @P0 FMUL.FTZ R0, R41, R38 ;  /* 0x0000002629000220 */ /* 0x000fe20000410000 */
[----:B------:R-:W-:Y:S01]  /*1bd0*/  MOV R64, RZ ;  /* 0x000000ff00407202 */ /* 0x000fe20000000f00 */
[----:B------:R-:W-:Y:S01]  /*1be0*/  FMUL.FTZ R41, R39, R135 ;  /* 0x0000008727297220 */ /* 0x000fe20000410000 */
[----:B------:R-:W-:-:S02]  /*1bf0*/  @P4 HADD2.F32 R65, -RZ, R60.H1_H1 ;  /* 0x3000003cff414230 */ /* 0x000fc40000004100 */
[----:B------:R-:W-:Y:S01]  /*1c00*/  @P0 FMUL.FTZ R64, R43, R38 ;  /* 0x000000262b400220 */ /* 0x000fe20000410000 */
[----:B------:R-:W-:Y:S02]  /*1c10*/  HFMA2 R60, -RZ, RZ, 0, 0 ;  /* 0x00000000ff3c7431 */ /* 0x000fe400000001ff */
[----:B------:R-:W-:Y:S01]  /*1c20*/  FMUL.FTZ R38, R125, R154 ;  /* 0x0000009a7d267220 */ /* 0x000fe20000410000 */
[----:B------:R-:W-:Y:S02]  /*1c30*/  @P6 HADD2.F32 R66, -RZ, R61.H1_H1 ;  /* 0x3000003dff426230 */ /* 0x000fe40000004100 */
[----:B------:R-:W-:Y:S01]  /*1c40*/  FMUL.FTZ R41, R41, UR6 ;  /* 0x0000000629297c20 */ /* 0x000fe20008410000 */
[----:B------:R-:W-:Y:S01]  /*1c50*/  @P6 HADD2.F32 R68, -RZ, R33.H1_H1 ;  /* 0x30000021ff446230 */ /* 0x000fe20000004100 */
[----:B------:R-:W-:Y:S01]  /*1c60*/  CS2R R140, SRZ ;  /* 0x00000000008c7805 */ /* 0x000fe2000001ff00 */
[----:B------:R-:W-:Y:S01]  /*1c70*/  FMUL.FTZ R40, R38, R135 ;  /* 0x0000008726287220 */ /* 0x000fe20000410000 */
[----:B------:R-:W-:Y:S01]  /*1c80*/  FFMA.FTZ R150, R150, R136, R137 ;  /* 0x0000008896967223 */ /* 0x000fe20000010089 */
[----:B------:R-:W-:Y:S01]  /*1c90*/  CS2R R138, SRZ ;  /* 0x00000000008a7805 */ /* 0x000fe2000001ff00 */
[----:B------:R-:W-:-:S02]  /*1ca0*/  @P5 HADD2.F32 R69, -RZ, R61.H0_H0 ;  /* 0x2000003dff455230 */ /* 0x000fc40000004100 */
[-C--:B------:R-:W-:Y:S01]  /*1cb0*/  @P6 FMUL.FTZ R141, R66, R41.reuse ;  /* 0x00000029428d6220 */ /* 0x080fe20000410000 */
[----:B------:R-:W-:Y:S01]  /*1cc0*/  @P6 FMUL.FTZ R60, R68, R41 ;  /* 0x00000029443c6220 */ /* 0x000fe20000410000 */
[----:B------:R-:W-:Y:S01]  /*1cd0*/  @P5 HADD2.F32 R61, -RZ, R33.H0_H0 ;  /* 0x20000021ff3d5230 */ /* 0x000fe20000004100 */
[----:B------:R-:W-:Y:S01]  /*1ce0*/  LOP3.LUT P6, RZ, R163, 0xff, RZ, 0xc0, !PT ;  /* 0x000000ffa3ff7812 */ /* 0x000fe200078cc0ff */
[----:B------:R-:W-:Y:S01]  /*1cf0*/  @P4 FMUL.FTZ R139, R65, R42 ;  /* 0x0000002a418b4220 */ /* 0x000fe20000410000 */
[----:B------:R-:W-:Y:S01]  /*1d00*/  FMUL.FTZ R40, R40, UR6 ;  /* 0x0000000628287c20 */ /* 0x000fe20008410000 */
[----:B------:R-:W-:Y:S02]  /*1d10*/  HFMA2 R65, -RZ, RZ, 0, 0 ;  /* 0x00000000ff417431 */ /* 0x000fe400000001ff */
[--C-:B------:R-:W-:Y:S01]  /*1d20*/  FFMA.FTZ R148, R148, R136, R137.reuse ;  /* 0x0000008894947223 */ /* 0x100fe20000010089 */
[----:B------:R-:W-:Y:S01]  /*1d30*/  FADD.FTZ R150, R151, -R150 ;  /* 0x8000009697967221 */ /* 0x000fe20000010000 */
[----:B------:R-:W-:Y:S01]  /*1d40*/  @P4 HADD2.F32 R43, -RZ, R32.H1_H1 ;  /* 0x30000020ff2b4230 */ /* 0x000fe20000004100 */
[----:B------:R-:W-:Y:S01]  /*1d50*/  MOV R67, RZ ;  /* 0x000000ff00437202 */ /* 0x000fe20000000f00 */
[-C--:B------:R-:W-:Y:S01]  /*1d60*/  @P5 FMUL.FTZ R138, R69, R40.reuse ;  /* 0x00000028458a5220 */ /* 0x080fe20000410000 */
[----:B------:R-:W-:Y:S01]  /*1d70*/  @P5 FMUL.FTZ R67, R61, R40 ;  /* 0x000000283d435220 */ /* 0x000fe20000410000 */
[----:B------:R-:W-:Y:S01]  /*1d80*/  ISETP.GE.U32.AND P0, PT, R162, RZ, PT ;  /* 0x000000ffa200720c */ /* 0x000fe20003f06070 */
[----:B------:R-:W-:Y:S01]  /*1d90*/  FADD.FTZ R148, R149, -R148 ;  /* 0x8000009495947221 */ /* 0x000fe20000010000 */
[----:B------:R-:W-:Y:S01]  /*1da0*/  FMUL.FTZ R40, R125, R150 ;  /* 0x000000967d287220 */ /* 0x000fe20000410000 */
[----:B------:R-:W-:Y:S01]  /*1db0*/  LOP3.LUT P5, RZ, R163, 0xff00, RZ, 0xc0, !PT ;  /* 0x0000ff00a3ff7812 */ /* 0x000fe200078ac0ff */
[----:B------:R-:W-:Y:S01]  /*1dc0*/  @P4 FMUL.FTZ R65, R43, R42 ;  /* 0x0000002a2b414220 */ /* 0x000fe20000410000 */
[----:B------:R-:W-:Y:S01]  /*1dd0*/  LOP3.LUT P4, RZ, R163, 0xff0000, RZ, 0xc0, !PT ;  /* 0x00ff0000a3ff7812 */ /* 0x000fe2000788c0ff */
[----:B------:R-:W-:Y:S01]  /*1de0*/  FMUL.FTZ R41, R125, R148 ;  /* 0x000000947d297220 */ /* 0x000fe20000410000 */
[----:B------:R-:W-:Y:S01]  /*1df0*/  ISETP.GE.U32.AND.EX P0, PT, R163, 0x1000000, PT, P0 ;  /* 0x01000000a300780c */ /* 0x000fe20003f06100 */
[----:B------:R-:W-:Y:S01]  /*1e00*/  FMUL.FTZ R42, R40, R135 ;  /* 0x00000087282a7220 */ /* 0x000fe20000410000 */
[-CC-:B------:R-:W-:Y:S01]  /*1e10*/  FFMA.FTZ R146, R146, R136.reuse, R137.reuse ;  /* 0x0000008892927223 */ /* 0x180fe20000010089 */
[----:B------:R-:W-:Y:S01]  /*1e20*/  FFMA.FTZ R144, R144, R136, R137 ;  /* 0x0000008890907223 */ /* 0x000fe20000010089 */
[----:B------:R-:W-:-:S02]  /*1e30*/  @P6 HADD2.F32 R69, -RZ, R62.H0_H0 ;  /* 0x2000003eff456230 */ /* 0x000fc40000004100 */
[----:B------:R-:W-:Y:S01]  /*1e40*/  FMUL.FTZ R43, R41, R135 ;  /* 0x00000087292b7220 */ /* 0x000fe20000410000 */
[----:B------:R-:W-:Y:S02]  /*1e50*/  @P6 HADD2.F32 R71, -RZ, R34.H0_H0 ;  /* 0x20000022ff476230 */ /* 0x000fe40000004100 */
[----:B------:R-:W-:Y:S01]  /*1e60*/  FMUL.FTZ R42, R42, UR6 ;  /* 0x000000062a2a7c20 */ /* 0x000fe20008410000 */
[----:B------:R-:W-:Y:S01]  /*1e70*/  FADD.FTZ R146, R147, -R146 ;  /* 0x8000009293927221 */ /* 0x000fe20000010000 */
[----:B------:R-:W-:Y:S01]  /*1e80*/  FADD.FTZ R144, R145, -R144 ;  /* 0x8000009091907221 */ /* 0x000fe20000010000 */
[----:B------:R-:W-:Y:S01]  /*1e90*/  MOV R61, RZ ;  /* 0x000000ff003d7202 */ /* 0x000fe20000000f00 */
[----:B------:R-:W-:Y:S01]  /*1ea0*/  FMUL.FTZ R70, R43, UR6 ;  /* 0x000000062b467c20 */ /* 0x000fe20008410000 */
[-C--:B------:R-:W-:Y:S01]  /*1eb0*/  @P6 FMUL.FTZ R140, R69, R42.reuse ;  /* 0x0000002a458c6220 */ /* 0x080fe20000410000 */
[----:B------:R-:W-:Y:S01]  /*1ec0*/  @P6 FMUL.FTZ R61, R71, R42 ;  /* 0x0000002a473d6220 */ /* 0x000fe20000410000 */
[C---:B------:R-:W-:Y:S01]  /*1ed0*/  FMUL.FTZ R42, R125.reuse, R146 ;  /* 0x000000927d2a7220 */ /* 0x040fe20000410000 */
[----:B------:R-:W-:Y:S01]  /*1ee0*/  FMUL.FTZ R43, R125, R144 ;  /* 0x000000907d2b7220 */ /* 0x000fe20000410000 */
[----:B------:R-:W-:Y:S01]  /*1ef0*/  @P5 HADD2.F32 R127, -RZ, R62.H1_H1 ;  /* 0x3000003eff7f5230 */ /* 0x000fe20000004100 */
        /* <DEDUP_REMOVED lines=13> */
[----:B------:R-:W-:Y:S01]  /*1fd0*/  MOV R66, RZ ;  /* 0x000000ff00427202 */ /* 0x000fe20000000f00 */
[----:B------:R-:W-:Y:S01]  /*1fe0*/  HFMA2 R145, -RZ, RZ, 0, 0 ;  /* 0x00000000ff917431 */ /* 0x000fe200000001ff */
[----:B------:R-:W-:Y:S01]  /*1ff0*/  MOV R69, RZ ;  /* 0x000000ff00457202 */ /* 0x000fe20000000f00 */
[----:B------:R-:W-:Y:S01]  /*2000*/  @P4 FMUL.FTZ R66, R144, R63 ;  /* 0x0000003f90424220 */ /* 0x000fe20000410000 */
[-C--:B------:R-:W-:Y:S01]  /*2010*/  @P0 FMUL.FTZ R69, R127, R68.reuse ;  /* 0x000000447f450220 */ /* 0x080fe20000410000 */
[----:B------:R-:W-:Y:S01]  /*2020*/  F2FP.F16.F32.PACK_AB R62, R62, R61 ;  /* 0x0000003d3e3e723e */ /* 0x000fe200000000ff */
[----:B------:R-:W-:Y:S01]  /*2030*/  @P4 FMUL.FTZ R142, R126, R63 ;  /* 0x0000003f7e8e4220 */ /* 0x000fe20000410000 */
[----:B------:R-:W-:Y:S01]  /*2040*/  F2FP.F16.F32.PACK_AB R61, R60, R67 ;  /* 0x000000433c3d723e */ /* 0x000fe200000000ff */
[----:B------:R-:W-:Y:S01]  /*2050*/  @P0 FMUL.FTZ R145, R147, R68 ;  /* 0x0000004493910220 */ /* 0x000fe20000410000 */
[----:B------:R-:W-:-:S02]  /*2060*/  F2FP.F16.F32.PACK_AB R60, R65, R64 ;  /* 0x00000040413c723e */ /* 0x000fc400000000ff */
[----:B------:R-:W-:Y:S01]  /*2070*/  F2FP.F16.F32.PACK_AB R63, R69, R66 ;  /* 0x00000042453f723e */ /* 0x000fe200000000ff */
[----:B------:R-:W-:Y:S06]  /*2080*/  BRA `(.L_x_5184) ;  /* 0x0000000c00187947 */ /* 0x000fec0003800000 */
.L_x_5182:
        /* <DEDUP_REMOVED lines=11> */
[C---:B------:R-:W-:Y:S01]  /*2140*/  FFMA.FTZ R68, R125.reuse, R68, R45 ;  /* 0x000000447d447223 */ /* 0x040fe2000001002d */
[C---:B------:R-:W-:Y:S01]  /*2150*/  LOP3.LUT P6, RZ, R162.reuse, 0xff000000, RZ, 0xc0, !PT ;  /* 0xff000000a2ff7812 */ /* 0x040fe200078cc0ff */
[----:B------:R-:W-:Y:S01]  /*2160*/  FFMA.FTZ R66, R125, R66, R44 ;  /* 0x000000427d427223 */ /* 0x000fe2000001002c */
[----:B------:R-:W-:Y:S01]  /*2170*/  LOP3.LUT P5, RZ, R162, 0xff0000, RZ, 0xc0, !PT ;  /* 0x00ff0000a2ff7812 */ /* 0x000fe200078ac0ff */
[----:B------:R-:W-:Y:S01]  /*2180*/  FMUL.FTZ R68, R68, R135 ;  /* 0x0000008744447220 */ /* 0x000fe20000410000 */
[----:B------:R-:W-:-:S02]  /*2190*/  HFMA2 R0, -RZ, RZ, 0, 0 ;  /* 0x00000000ff007431 */ /* 0x000fc400000001ff */
[-C--:B------:R-:W-:Y:S01]  /*21a0*/  FMUL.FTZ R66, R66, R135.reuse ;  /* 0x0000008742427220 */ /* 0x080fe20000410000 */
[----:B------:R-:W-:Y:S02]  /*21b0*/  @P4 HADD2.F32 R71, -RZ, R60.H1_H1 ;  /* 0x3000003cff474230 */ /* 0x000fe40000004100 */
[----:B------:R-:W-:Y:S01]  /*21c0*/  FMUL.FTZ R68, R68, UR6 ;  /* 0x0000000644447c20 */ /* 0x000fe20008410000 */
[----:B------:R-:W-:Y:S02]  /*21d0*/  @P4 HADD2.F32 R127, -RZ, R32.H1_H1 ;  /* 0x30000020ff7f4230 */ /* 0x000fe40000004100 */
[----:B------:R-:W-:Y:S01]  /*21e0*/  FADD.FTZ R152, R153, -R152 ;  /* 0x8000009899987221 */ /* 0x000fe20000010000 */
[----:B------:R-:W-:Y:S01]  /*21f0*/  @P0 HADD2.F32 R67, -RZ, R60.H0_H0 ;  /* 0x2000003cff430230 */ /* 0x000fe20000004100 */
[----:B------:R-:W-:Y:S01]  /*2200*/  CS2R R64, SRZ ;  /* 0x0000000000407805 */ /* 0x000fe2000001ff00 */
[----:B------:R-:W-:Y:S01]  /*2210*/  @P0 HADD2.F32 R69, -RZ, R32.H0_H0 ;  /* 0x20000020ff450230 */ /* 0x000fe20000004100 */
[----:B------:R-:W-:Y:S01]  /*2220*/  CS2R R138, SRZ ;  /* 0x00000000008a7805 */ /* 0x000fe2000001ff00 */
[----:B------:R-:W-:Y:S01]  /*2230*/  FMUL.FTZ R66, R66, UR6 ;  /* 0x0000000642427c20 */ /* 0x000fe20008410000 */
[----:B------:R-:W-:Y:S01]  /*2240*/  FADD.FTZ R154, R155, -R154 ;  /* 0x8000009a9b9a7221 */ /* 0x000fe20000010000 */
[-C--:B------:R-:W-:Y:S01]  /*2250*/  @P4 FMUL.FTZ R139, R71, R68.reuse ;  /* 0x00000044478b4220 */ /* 0x080fe20000410000 */
[----:B------:R-:W-:Y:S01]  /*2260*/  @P4 FMUL.FTZ R64, R127, R68 ;  /* 0x000000447f404220 */ /* 0x000fe20000410000 */
[----:B------:R-:W-:Y:S01]  /*2270*/  FFMA.FTZ R68, R125, R152, R47 ;  /* 0x000000987d447223 */ /* 0x000fe2000001002f */
[-C--:B------:R-:W-:Y:S01]  /*2280*/  @P0 FMUL.FTZ R0, R67, R66.reuse ;  /* 0x0000004243000220 */ /* 0x080fe20000410000 */
[----:B------:R-:W-:Y:S01]  /*2290*/  @P0 FMUL.FTZ R65, R69, R66 ;  /* 0x0000004245410220 */ /* 0x000fe20000410000 */
[----:B------:R-:W-:Y:S01]  /*22a0*/  FFMA.FTZ R66, R125, R154, R46 ;  /* 0x0000009a7d427223 */ /* 0x000fe2000001002e */
[----:B------:R-:W-:Y:S01]  /*22b0*/  FMUL.FTZ R68, R68, R135 ;  /* 0x0000008744447220 */ /* 0x000fe20000410000 */
[----:B------:R-:W-:-:S02]  /*22c0*/  HFMA2 R60, -RZ, RZ, 0, 0 ;  /* 0x00000000ff3c7431 */ /* 0x000fc400000001ff */
[----:B------:R-:W-:Y:S02]  /*22d0*/  @P6 HADD2.F32 R71, -RZ, R61.H1_H1 ;  /* 0x3000003dff476230 */ /* 0x000fe40000004100 */
[-C--:B------:R-:W-:Y:S01]  /*22e0*/  FMUL.FTZ R66, R66, R135.reuse ;  /* 0x0000008742427220 */ /* 0x080fe20000410000 */
[----:B------:R-:W-:Y:S02]  /*22f0*/  @P6 HADD2.F32 R127, -RZ, R33.H1_H1 ;  /* 0x30000021ff7f6230 */ /* 0x000fe40000004100 */
[----:B------:R-:W-:Y:S01]  /*2300*/  FMUL.FTZ R68, R68, UR6 ;  /* 0x0000000644447c20 */ /* 0x000fe20008410000 */
[----:B------:R-:W-:Y:S01]  /*2310*/  @P5 HADD2.F32 R69, -RZ, R61.H0_H0 ;  /* 0x2000003dff455230 */ /* 0x000fe20000004100 */
[----:B------:R-:W-:Y:S01]  /*2320*/  CS2R R140, SRZ ;  /* 0x00000000008c7805 */ /* 0x000fe2000001ff00 */
[----:B------:R-:W-:Y:S02]  /*2330*/  @P5 HADD2.F32 R61, -RZ, R33.H0_H0 ;  /* 0x20000021ff3d5230 */ /* 0x000fe40000004100 */
[----:B------:R-:W-:Y:S01]  /*2340*/  FMUL.FTZ R66, R66, UR6 ;  /* 0x0000000642427c20 */ /* 0x000fe20008410000 */
[--C-:B------:R-:W-:Y:S01]  /*2350*/  FFMA.FTZ R150, R150, R136, R137.reuse ;  /* 0x0000008896967223 */ /* 0x100fe20000010089 */
[-C--:B------:R-:W-:Y:S01]  /*2360*/  @P6 FMUL.FTZ R141, R71, R68.reuse ;  /* 0x00000044478d6220 */ /* 0x080fe20000410000 */
[----:B------:R-:W-:Y:S01]  /*2370*/  @P6 FMUL.FTZ R60, R127, R68 ;  /* 0x000000447f3c6220 */ /* 0x000fe20000410000 */
[----:B------:R-:W-:Y:S01]  /*2380*/  MOV R67, RZ ;  /* 0x000000ff00437202 */ /* 0x000fe20000000f00 */
[-C--:B------:R-:W-:Y:S01]  /*2390*/  @P5 FMUL.FTZ R138, R69, R66.reuse ;  /* 0x00000042458a5220 */ /* 0x080fe20000410000 */
[----:B------:R-:W-:Y:S01]  /*23a0*/  LOP3.LUT P6, RZ, R163, 0xff, RZ, 0xc0, !PT ;  /* 0x000000ffa3ff7812 */ /* 0x000fe200078cc0ff */
[----:B------:R-:W-:Y:S01]  /*23b0*/  @P5 FMUL.FTZ R67, R61, R66 ;  /* 0x000000423d435220 */ /* 0x000fe20000410000 */
[-CC-:B------:R-:W-:Y:S01]  /*23c0*/  FFMA.FTZ R148, R148, R136.reuse, R137.reuse ;  /* 0x0000008894947223 */ /* 0x180fe20000010089 */
[----:B------:R-:W-:Y:S01]  /*23d0*/  FADD.FTZ R66, R151, -R150 ;  /* 0x8000009697427221 */ /* 0x000fe20000010000 */
[----:B------:R-:W-:Y:S01]  /*23e0*/  LOP3.LUT P5, RZ, R163, 0xff00, RZ, 0xc0, !PT ;  /* 0x0000ff00a3ff7812 */ /* 0x000fe200078ac0ff */
[--C-:B------:R-:W-:Y:S01]  /*23f0*/  FFMA.FTZ R146, R146, R136, R137.reuse ;  /* 0x0000008892927223 */ /* 0x100fe20000010089 */
[----:B------:R-:W-:Y:S01]  /*2400*/  FADD.FTZ R68, R149, -R148 ;  /* 0x8000009495447221 */ /* 0x000fe20000010000 */
[C---:B------:R-:W-:Y:S01]  /*2410*/  FFMA.FTZ R66, R125.reuse, R66, R48 ;  /* 0x000000427d427223 */ /* 0x040fe20000010030 */
[----:B------:R-:W-:Y:S01]  /*2420*/  ISETP.GE.U32.AND P0, PT, R162, RZ, PT ;  /* 0x000000ffa200720c */ /* 0x000fe20003f06070 */
[----:B------:R-:W-:Y:S01]  /*2430*/  FFMA.FTZ R144, R144, R136, R137 ;  /* 0x0000008890907223 */ /* 0x000fe20000010089 */
[----:B------:R-:W-:Y:S01]  /*2440*/  FFMA.FTZ R68, R125, R68, R49 ;  /* 0x000000447d447223 */ /* 0x000fe20000010031 */
[----:B------:R-:W-:Y:S01]  /*2450*/  FMUL.FTZ R66, R66, R135 ;  /* 0x0000008742427220 */ /* 0x000fe20000410000 */
[C---:B------:R-:W-:Y:S01]  /*2460*/  LOP3.LUT P4, RZ, R163.reuse, 0xff0000, RZ, 0xc0, !PT ;  /* 0x00ff0000a3ff7812 */ /* 0x040fe2000788c0ff */
[----:B------:R-:W-:Y:S01]  /*2470*/  @P6 HADD2.F32 R71, -RZ, R62.H0_H0 ;  /* 0x2000003eff476230 */ /* 0x000fe20000004100 */
[----:B------:R-:W-:Y:S01]  /*2480*/  ISETP.GE.U32.AND.EX P0, PT, R163, 0x1000000, PT, P0 ;  /* 0x01000000a300780c */ /* 0x000fe20003f06100 */
[----:B------:R-:W-:-:S02]  /*2490*/  @P6 HADD2.F32 R127, -RZ, R34.H0_H0 ;  /* 0x20000022ff7f6230 */ /* 0x000fc40000004100 */
[-C--:B------:R-:W-:Y:S01]  /*24a0*/  FMUL.FTZ R68, R68, R135.reuse ;  /* 0x0000008744447220 */ /* 0x080fe20000410000 */
[----:B------:R-:W-:Y:S01]  /*24b0*/  FMUL.FTZ R66, R66, UR6 ;  /* 0x0000000642427c20 */ /* 0x000fe20008410000 */
[----:B------:R-:W-:Y:S01]  /*24c0*/  FADD.FTZ R146, R147, -R146 ;  /* 0x8000009293927221 */ /* 0x000fe20000010000 */
[----:B------:R-:W-:Y:S01]  /*24d0*/  FADD.FTZ R144, R145, -R144 ;  /* 0x8000009091907221 */ /* 0x000fe20000010000 */
[----:B------:R-:W-:Y:S01]  /*24e0*/  MOV R61, RZ ;  /* 0x000000ff003d7202 */ /* 0x000fe20000000f00 */
[----:B------:R-:W-:Y:S01]  /*24f0*/  FMUL.FTZ R69, R68, UR6 ;  /* 0x0000000644457c20 */ /* 0x000fe20008410000 */
[-C--:B------:R-:W-:Y:S01]  /*2500*/  @P6 FMUL.FTZ R140, R71, R66.reuse ;  /* 0x00000042478c6220 */ /* 0x080fe20000410000 */
[----:B------:R-:W-:Y:S01]  /*2510*/  @P6 FMUL.FTZ R61, R127, R66 ;  /* 0x000000427f3d6220 */ /* 0x000fe20000410000 */
[C---:B------:R-:W-:Y:S01]  /*2520*/  FFMA.FTZ R66, R125.reuse, R146, R50 ;  /* 0x000000927d427223 */ /* 0x040fe20000010032 */
[----:B------:R-:W-:Y:S01]  /*2530*/  FFMA.FTZ R68, R125, R144, R51 ;  /* 0x000000907d447223 */ /* 0x000fe20000010033 */
[----:B------:R-:W-:Y:S01]  /*2540*/  @P5 HADD2.F32 R62, -RZ, R62.H1_H1 ;  /* 0x3000003eff3e5230 */ /* 0x000fe20000004100 */
[----:B------:R-:W-:Y:S01]  /*2550*/  CS2R R142, SRZ ;  /* 0x00000000008e7805 */ /* 0x000fe2000001ff00 */
[-C--:B------:R-:W-:Y:S01]  /*2560*/  FMUL.FTZ R66, R66, R135.reuse ;  /* 0x0000008742427220 */ /* 0x080fe20000410000 */
[----:B------:R-:W-:Y:S01]  /*2570*/  FMUL.FTZ R68, R68, R135 ;  /* 0x0000008744447220 */ /* 0x000fe20000410000 */
[----:B------:R-:W-:-:S02]  /*2580*/  @P5 HADD2.F32 R126, -RZ, R34.H1_H1 ;  /* 0x30000022ff7e5230 */ /* 0x000fc40000004100 */
[-C--:B------:R-:W-:Y:S01]  /*2590*/  @P5 FMUL.FTZ R143, R62, R69.reuse ;  /* 0x000000453e8f5220 */ /* 0x080fe20000410000 */
[--C-:B------:R-:W-:Y:S02]  /*25a0*/  @P4 HADD2.F32 R147, -RZ, R63.reuse.H0_H0 ;  /* 0x2000003fff934230 */ /* 0x100fe40000004100 */
[----:B------:R-:W-:Y:S01]  /*25b0*/  FMUL.FTZ R66, R66, UR6 ;  /* 0x0000000642427c20 */ /* 0x000fe20008410000 */
[----:B------:R-:W-:Y:S01]  /*25c0*/  @P0 HADD2.F32 R149, -RZ, R63.H1_H1 ;  /* 0x3000003fff950230 */ /* 0x000fe20000004100 */
[----:B------:R-:W-:Y:S01]  /*25d0*/  CS2R R62, SRZ ;  /* 0x00000000003e7805 */ /* 0x000fe2000001ff00 */
[--C-:B------:R-:W-:Y:S02]  /*25e0*/  @P4 HADD2.F32 R71, -RZ, R35.reuse.H0_H0 ;  /* 0x20000023ff474230 */ /* 0x100fe40000004100 */
[----:B------:R-:W-:Y:S01]  /*25f0*/  FMUL.FTZ R68, R68, UR6 ;  /* 0x0000000644447c20 */ /* 0x000fe20008410000 */
[----:B------:R-:W-:Y:S02]  /*2600*/  @P0 HADD2.F32 R127, -RZ, R35.H1_H1 ;  /* 0x30000023ff7f0230 */ /* 0x000fe40000004100 */
[----:B------:R-:W-:Y:S01]  /*2610*/  @P5 FMUL.FTZ R62, R126, R69 ;  /* 0x000000457e3e5220 */ /* 0x000fe20000410000 */
        /* <DEDUP_REMOVED lines=11> */
.L_x_5185:
        /* <DEDUP_REMOVED lines=8> */
[C---:B------:R-:W-:Y:S01]  /*2750*/  FFMA.FTZ R36, R125.reuse, R36, R44 ;  /* 0x000000247d247223 */ /* 0x040fe2000001002c */
[----:B------:R-:W-:Y:S01]  /*2760*/  FFMA.FTZ R37, R125, R156, R45 ;  /* 0x0000009c7d257223 */ /* 0x000fe2000001002d */
        /* <DEDUP_REMOVED lines=10> */
[----:B------:R-:W-:Y:S01]  /*2810*/  FFMA.FTZ R39, R125, R152, R47 ;  /* 0x000000987d277223 */ /* 0x000fe2000001002f */
[----:B------:R-:W-:Y:S01]  /*2820*/  FADD.FTZ R154, R155, -R154 ;  /* 0x8000009a9b9a7221 */ /* 0x000fe20000010000 */
[----:B------:R-:W-:Y:S01]  /*2830*/  @P0 FMUL.FTZ R0, R41, R38 ;  /* 0x0000002629000220 */ /* 0x000fe20000410000 */
[----:B------:R-:W-:Y:S01]  /*2840*/  MOV R64, RZ ;  /* 0x000000ff00407202 */ /* 0x000fe20000000f00 */
[----:B------:R-:W-:Y:S01]  /*2850*/  FMUL.FTZ R41, R39, R135 ;  /* 0x0000008727297220 */ /* 0x000fe20000410000 */
[----:B------:R-:W-:-:S02]  /*2860*/  @P4 HADD2.F32 R65, -RZ, R60.H1_H1 ;  /* 0x3000003cff414230 */ /* 0x000fc40000004100 */
[----:B------:R-:W-:Y:S01]  /*2870*/  @P0 FMUL.FTZ R64, R43, R38 ;  /* 0x000000262b400220 */ /* 0x000fe20000410000 */
[----:B------:R-:W-:Y:S02]  /*2880*/  HFMA2 R60, -RZ, RZ, 0, 0 ;  /* 0x00000000ff3c7431 */ /* 0x000fe400000001ff */
[----:B------:R-:W-:Y:S01]  /*2890*/  FFMA.FTZ R38, R125, R154, R46 ;  /* 0x0000009a7d267223 */ /* 0x000fe2000001002e */
        /* <DEDUP_REMOVED lines=15> */
[----:B------:R-:W-:Y:S01]  /*2990*/  FFMA.FTZ R148, R148, R136, R137 ;  /* 0x0000008894947223 */ /* 0x000fe20000010089 */
[----:B------:R-:W-:Y:S01]  /*29a0*/  FADD.FTZ R150, R151, -R150 ;  /* 0x8000009697967221 */ /* 0x000fe20000010000 */
[----:B------:R-:W-:Y:S01]  /*29b0*/  @P4 HADD2.F32 R43, -RZ, R32.H1_H1 ;  /* 0x30000020ff2b4230 */ /* 0x000fe20000004100 */
[----:B------:R-:W-:Y:S01]  /*29c0*/  MOV R67, RZ ;  /* 0x000000ff00437202 */ /* 0x000fe20000000f00 */
[-C--:B------:R-:W-:Y:S01]  /*29d0*/  @P5 FMUL.FTZ R138, R69, R40.reuse ;  /* 0x00000028458a5220 */ /* 0x080fe20000410000 */
[----:B------:R-:W-:Y:S01]  /*29e0*/  @P5 FMUL.FTZ R67, R61, R40 ;  /* 0x000000283d435220 */ /* 0x000fe20000410000 */
[----:B------:R-:W-:Y:S01]  /*29f0*/  ISETP.GE.U32.AND P0, PT, R162, RZ, PT ;  /* 0x000000ffa200720c */ /* 0x000fe20003f06070 */
[----:B------:R-:W-:Y:S01]  /*2a00*/  FADD.FTZ R148, R149, -R148 ;  /* 0x8000009495947221 */ /* 0x000fe20000010000 */
[----:B------:R-:W-:Y:S01]  /*2a10*/  FFMA.FTZ R40, R125, R150, R48 ;  /* 0x000000967d287223 */ /* 0x000fe20000010030 */
[----:B------:R-:W-:Y:S01]  /*2a20*/  LOP3.LUT P5, RZ, R163, 0xff00, RZ, 0xc0, !PT ;  /* 0x0000ff00a3ff7812 */ /* 0x000fe200078ac0ff */
[----:B------:R-:W-:Y:S01]  /*2a30*/  @P4 FMUL.FTZ R65, R43, R42 ;  /* 0x0000002a2b414220 */ /* 0x000fe20000410000 */
[----:B------:R-:W-:Y:S01]  /*2a40*/  LOP3.LUT P4, RZ, R163, 0xff0000, RZ, 0xc0, !PT ;  /* 0x00ff0000a3ff7812 */ /* 0x000fe2000788c0ff */
[----:B------:R-:W-:Y:S01]  /*2a50*/  FFMA.FTZ R41, R125, R148, R49 ;  /* 0x000000947d297223 */ /* 0x000fe20000010031 */
        /* <DEDUP_REMOVED lines=40> */
[----:B------:R-:W-:-:S07]  /*2ce0*/  F2FP.F16.F32.PACK_AB R63, R69, R66 ;  /* 0x00000042453f723e */ /* 0x000fce00000000ff */
.L_x_5184:
[----:B------:R-:W-:Y:S01]  /*2cf0*/  ISETP.NE.U32.AND P0, PT, RZ, UR4, PT ;  /* 0x00000004ff007c0c */ /* 0x000fe2000bf05070 */
[----:B------:R-:W0:Y:S03]  /*2d00*/  LDC.64 R68, c[0x0][0x468] ;  /* 0x00011a00ff447b82 */ /* 0x000e260000000a00 */
        /* <DEDUP_REMOVED lines=9> */
[----:B-1----:R-:W-:-:S04]  /*2da0*/  @P0 IMAD.WIDE.U32 R70, R124, 0x20, R64 ;  /* 0x000000207c460825 */ /* 0x002fc800078e0040 */
[----:B------:R-:W-:Y:S01]  /*2db0*/  IMAD.WIDE.U32 R64, R105, 0x10, R160 ;  /* 0x0000001069407825 */ /* 0x000fe200078e00a0 */
[----:B------:R0:W-:Y:S04]  /*2dc0*/  @P0 STG.E.128 desc[UR8][R70.64], R36 ;  /* 0x0000002446000986 */ /* 0x0001e8000c101d08 */
[----:B------:R0:W-:Y:S04]  /*2dd0*/  @P0 STG.E.128 desc[UR8][R70.64+0x10], R40 ;  /* 0x0000102846000986 */ /* 0x0001e8000c101d08 */
[----:B------:R0:W-:Y:S01]  /*2de0*/  STG.E.128 desc[UR8][R126.64], R60 ;  /* 0x0000003c7e007986 */ /* 0x0001e2000c101d08 */
[----:B------:R-:W-:-:S03]  /*2df0*/  FADD.FTZ R11, R142, R11 ;  /* 0x0000000b8e0b7221 */ /* 0x000fc60000010000 */
[----:B------:R-:W5:Y:S01]  /*2e00*/  LDG.E.128 R64, desc[UR8][R64.64] ;  /* 0x0000000840407981 */ /* 0x000f62000c1e1d00 */
[----:B------:R-:W-:Y:S01]  /*2e10*/  FADD.FTZ R10, R145, R10 ;  /* 0x0000000a910a7221 */ /* 0x000fe20000010000 */
[----:B------:R-:W-:Y:S06]  /*2e20*/  @!P2 BRA `(.L_x_5186) ;  /* 0x0000000c001ca947 */ /* 0x000fec0003800000 */
[----:B------:R-:W-:Y:S05]  /*2e30*/  @!P0 BRA `(.L_x_5187) ;  /* 0x0000000400888947 */ /* 0x000fea0003800000 */
[-CC-:B------:R-:W-:Y:S01]  /*2e40*/  FFMA.FTZ R76, R76, R136.reuse, R137.reuse ;  /* 0x000000884c4c7223 */ /* 0x180fe20000010089 */
[----:B------:R-:W-:Y:S01]  /*2e50*/  LOP3.LUT P2, RZ, R72, 0xff, RZ, 0xc0, !PT ;  /* 0x000000ff48ff7812 */ /* 0x000fe2000784c0ff */
[-CC-:B------:R-:W-:Y:S01]  /*2e60*/  FFMA.FTZ R0, R79, R136.reuse, R137.reuse ;  /* 0x000000884f007223 */ /* 0x180fe20000010089 */
[-CC-:B0-----:R-:W-:Y:S01]  /*2e70*/  FFMA.FTZ R37, R80, R136.reuse, R137.reuse ;  /* 0x0000008850257223 */ /* 0x181fe20000010089 */
[----:B------:R-:W-:Y:S01]  /*2e80*/  FADD.FTZ R76, R75, -R76 ;  /* 0x8000004c4b4c7221 */ /* 0x000fe20000010000 */
[----:B------:R-:W-:Y:S01]  /*2e90*/  FFMA.FTZ R42, R83, R136, R137 ;  /* 0x00000088532a7223 */ /* 0x000fe20000010089 */
[----:B------:R-:W-:Y:S01]  /*2ea0*/  FADD.FTZ R38, R77, -R0 ;  /* 0x800000004d267221 */ /* 0x000fe20000010000 */
[----:B------:R-:W-:Y:S01]  /*2eb0*/  FADD.FTZ R78, R78, -R37 ;  /* 0x800000254e4e7221 */ /* 0x000fe20000010000 */
[C---:B------:R-:W-:Y:S01]  /*2ec0*/  FFMA.FTZ R36, R125.reuse, R76, R52 ;  /* 0x0000004c7d247223 */ /* 0x040fe20000010034 */
[----:B------:R-:W-:Y:S02]  /*2ed0*/  HFMA2 R0, -RZ, RZ, 0, 0 ;  /* 0x00000000ff007431 */ /* 0x000fe400000001ff */
[----:B------:R-:W-:Y:S01]  /*2ee0*/  FFMA.FTZ R37, R125, R38, R53 ;  /* 0x000000267d257223 */ /* 0x000fe20000010035 */
[----:B------:R-:W-:Y:S01]  /*2ef0*/  LOP3.LUT P4, RZ, R72, 0xff00, RZ, 0xc0, !PT ;  /* 0x0000ff0048ff7812 */ /* 0x000fe2000788c0ff */
[----:B------:R-:W-:Y:S01]  /*2f00*/  FMUL.FTZ R38, R36, R135 ;  /* 0x0000008724267220 */ /* 0x000fe20000410000 */
[C---:B------:R-:W-:Y:S01]  /*2f10*/  LOP3.LUT P5, RZ, R72.reuse, 0xff0000, RZ, 0xc0, !PT ;  /* 0x00ff000048ff7812 */ /* 0x040fe200078ac0ff */
[----:B-----5:R-:W-:Y:S01]  /*2f20*/  @P2 HADD2.F32 R39, -RZ, R64.H0_H0 ;  /* 0x20000040ff272230 */ /* 0x020fe20000004100 */
[----:B------:R-:W-:Y:S01]  /*2f30*/  LOP3.LUT P6, RZ, R72, 0xff000000, RZ, 0xc0, !PT ;  /* 0xff00000048ff7812 */ /* 0x000fe200078cc0ff */
[----:B------:R-:W-:-:S02]  /*2f40*/  @P2 HADD2.F32 R40, -RZ, R28.H0_H0 ;  /* 0x2000001cff282230 */ /* 0x000fc40000004100 */
[----:B------:R-:W-:Y:S01]  /*2f50*/  FMUL.FTZ R38, R38, UR6 ;  /* 0x0000000626267c20 */ /* 0x000fe20008410000 */
[----:B------:R-:W-:Y:S01]  /*2f60*/  CS2R R60, SRZ ;  /* 0x00000000003c7805 */ /* 0x000fe2000001ff00 */
[----:B------:R-:W-:Y:S01]  /*2f70*/  FADD.FTZ R62, R81, -R42 ;  /* 0x8000002a513e7221 */ /* 0x000fe20000010000 */
[----:B------:R-:W-:Y:S01]  /*2f80*/  FMUL.FTZ R41, R37, R135 ;  /* 0x0000008725297220 */ /* 0x000fe20000410000 */
[C---:B------:R-:W-:Y:S01]  /*2f90*/  @P2 FMUL.FTZ R0, R38.reuse, R39 ;  /* 0x0000002726002220 */ /* 0x040fe20000410000 */
[----:B------:R-:W-:Y:S01]  /*2fa0*/  @P2 FMUL.FTZ R60, R38, R40 ;  /* 0x00000028263c2220 */ /* 0x000fe20000410000 */
[C---:B------:R-:W-:Y:S01]  /*2fb0*/  FFMA.FTZ R38, R125.reuse, R78, R54 ;  /* 0x0000004e7d267223 */ /* 0x040fe20000010036 */
[----:B------:R-:W-:Y:S01]  /*2fc0*/  FFMA.FTZ R39, R125, R62, R55 ;  /* 0x0000003e7d277223 */ /* 0x000fe20000010037 */
[----:B------:R-:W-:Y:S01]  /*2fd0*/  FMUL.FTZ R77, R41, UR6 ;  /* 0x00000006294d7c20 */ /* 0x000fe20008410000 */
[----:B------:R-:W-:Y:S02]  /*2fe0*/  @P4 HADD2.F32 R64, -RZ, R64.H1_H1 ;  /* 0x30000040ff404230 */ /* 0x000fe40000004100 */
[-C--:B------:R-:W-:Y:S01]  /*2ff0*/  FMUL.FTZ R41, R38, R135.reuse ;  /* 0x0000008726297220 */ /* 0x080fe20000410000 */
[----:B------:R-:W-:Y:S01]  /*3000*/  FMUL.FTZ R62, R39, R135 ;  /* 0x00000087273e7220 */ /* 0x000fe20000410000 */
[----:B------:R-:W-:-:S02]  /*3010*/  HFMA2 R75, -RZ, RZ, 0, 0 ;  /* 0x00000000ff4b7431 */ /* 0x000fc400000001ff */
[--C-:B------:R-:W-:Y:S02]  /*3020*/  @P5 HADD2.F32 R42, -RZ, R65.reuse.H0_H0 ;  /* 0x20000041ff2a5230 */ /* 0x100fe40000004100 */
[----:B------:R-:W-:Y:S01]  /*3030*/  FMUL.FTZ R76, R41, UR6 ;  /* 0x00000006294c7c20 */ /* 0x000fe20008410000 */
[----:B------:R-:W-:Y:S01]  /*3040*/  @P6 HADD2.F32 R65, -RZ, R65.H1_H1 ;  /* 0x30000041ff416230 */ /* 0x000fe20000004100 */
[----:B------:R-:W-:Y:S01]  /*3050*/  CS2R R70, SRZ ;  /* 0x0000000000467805 */ /* 0x000fe2000001ff00 */
[--C-:B------:R-:W-:Y:S02]  /*3060*/  @P6 HADD2.F32 R41, -RZ, R29.reuse.H1_H1 ;  /* 0x3000001dff296230 */ /* 0x100fe40000004100 */
[----:B------:R-:W-:Y:S01]  /*3070*/  FMUL.FTZ R62, R62, UR6 ;  /* 0x000000063e3e7c20 */ /* 0x000fe20008410000 */
[----:B------:R-:W-:Y:S01]  /*3080*/  @P4 FMUL.FTZ R71, R77, R64 ;  /* 0x000000404d474220 */ /* 0x000fe20000410000 */
[----:B------:R-:W-:Y:S01]  /*3090*/  FFMA.FTZ R79, R128, R136, R137 ;  /* 0x00000088804f7223 */ /* 0x000fe20000010089 */
[----:B------:R-:W-:Y:S01]  /*30a0*/  MOV R64, RZ ;  /* 0x000000ff00407202 */ /* 0x000fe20000000f00 */
[C---:B------:R-:W-:Y:S01]  /*30b0*/  @P6 FMUL.FTZ R75, R62.reuse, R65 ;  /* 0x000000413e4b6220 */ /* 0x040fe20000410000 */
[----:B------:R-:W-:Y:S01]  /*30c0*/  @P6 FMUL.FTZ R64, R62, R41 ;  /* 0x000000293e406220 */ /* 0x000fe20000410000 */
[----:B------:R-:W-:Y:S01]  /*30d0*/  @P4 HADD2.F32 R40, -RZ, R28.H1_H1 ;  /* 0x3000001cff284230 */ /* 0x000fe20000004100 */
[----:B------:R-:W-:Y:S01]  /*30e0*/  LOP3.LUT P6, RZ, R73, 0xff, RZ, 0xc0, !PT ;  /* 0x000000ff49ff7812 */ /* 0x000fe200078cc0ff */
[----:B------:R-:W-:Y:S01]  /*30f0*/  FADD.FTZ R79, R82, -R79 ;  /* 0x8000004f524f7221 */ /* 0x000fe20000010000 */
[----:B------:R-:W-:Y:S01]  /*3100*/  @P5 HADD2.F32 R43, -RZ, R29.H0_H0 ;  /* 0x2000001dff2b5230 */ /* 0x000fe20000004100 */
[----:B------:R-:W-:Y:S01]  /*3110*/  MOV R63, RZ ;  /* 0x000000ff003f7202 */ /* 0x000fe20000000f00 */
[----:B------:R-:W-:Y:S01]  /*3120*/  @P4 FMUL.FTZ R63, R77, R40 ;  /* 0x000000284d3f4220 */ /* 0x000fe20000410000 */
[----:B------:R-:W-:Y:S01]  /*3130*/  ISETP.GE.U32.AND P2, PT, R72, RZ, PT ;  /* 0x000000ff4800720c */ /* 0x000fe20003f46070 */
[----:B------:R-:W-:Y:S01]  /*3140*/  FFMA.FTZ R40, R125, R79, R56 ;  /* 0x0000004f7d287223 */ /* 0x000fe20000010038 */
[C---:B------:R-:W-:Y:S01]  /*3150*/  @P5 FMUL.FTZ R70, R76.reuse, R42 ;  /* 0x0000002a4c465220 */ /* 0x040fe20000410000 */
[----:B------:R-:W-:Y:S01]  /*3160*/  @P5 FMUL.FTZ R61, R76, R43 ;  /* 0x0000002b4c3d5220 */ /* 0x000fe20000410000 */
[C---:B------:R-:W-:Y:S01]  /*3170*/  LOP3.LUT P5, RZ, R73.reuse, 0xff00, RZ, 0xc0, !PT ;  /* 0x0000ff0049ff7812 */ /* 0x040fe200078ac0ff */
[----:B------:R-:W-:Y:S01]  /*3180*/  FMUL.FTZ R42, R40, R135 ;  /* 0x00000087282a7220 */ /* 0x000fe20000410000 */
[----:B------:R-:W-:Y:S01]  /*3190*/  LOP3.LUT P4, RZ, R73, 0xff0000, RZ, 0xc0, !PT ;  /* 0x00ff000049ff7812 */ /* 0x000fe2000788c0ff */
[-CC-:B------:R-:W-:Y:S01]  /*31a0*/  FFMA.FTZ R80, R131, R136.reuse, R137.reuse ;  /* 0x0000008883507223 */ /* 0x180fe20000010089 */
[----:B------:R-:W-:Y:S01]  /*31b0*/  ISETP.GE.U32.AND.EX P2, PT, R73, 0x1000000, PT, P2 ;  /* 0x010000004900780c */ /* 0x000fe20003f46120 */
[----:B------:R-:W-:Y:S01]  /*31c0*/  FFMA.FTZ R83, R132, R136, R137 ;  /* 0x0000008884537223 */ /* 0x000fe20000010089 */
[----:B------:R-:W-:-:S02]  /*31d0*/  HFMA2 R62, -RZ, RZ, 0, 0 ;  /* 0x00000000ff3e7431 */ /* 0x000fc400000001ff */
[----:B------:R-:W-:Y:S01]  /*31e0*/  FFMA.FTZ R133, R133, R136, R137 ;  /* 0x0000008885857223 */ /* 0x000fe20000010089 */
[----:B------:R-:W-:Y:S02]  /*31f0*/  @P6 HADD2.F32 R43, -RZ, R66.H0_H0 ;  /* 0x20000042ff2b6230 */ /* 0x000fe40000004100 */
[----:B------:R-:W-:Y:S01]  /*3200*/  FMUL.FTZ R42, R42, UR6 ;  /* 0x000000062a2a7c20 */ /* 0x000fe20008410000 */
[----:B------:R-:W-:Y:S02]  /*3210*/  @P6 HADD2.F32 R65, -RZ, R30.H0_H0 ;  /* 0x2000001eff416230 */ /* 0x000fe40000004100 */
[----:B------:R-:W-:Y:S01]  /*3220*/  FADD.FTZ R80, R129, -R80 ;  /* 0x8000005081507221 */ /* 0x000fe20000010000 */
[----:B------:R-:W-:Y:S01]  /*3230*/  FADD.FTZ R83, R130, -R83 ;  /* 0x8000005382537221 */ /* 0x000fe20000010000 */
[----:B------:R-:W-:Y:S01]  /*3240*/  CS2R R72, SRZ ;  /* 0x0000000000487805 */ /* 0x000fe2000001ff00 */
[----:B------:R-:W-:Y:S01]  /*3250*/  FADD.FTZ R134, R134, -R133 ;  /* 0x8000008586867221 */ /* 0x000fe20000010000 */
[C---:B------:R-:W-:Y:S01]  /*3260*/  @P6 FMUL.FTZ R72, R42.reuse, R43 ;  /* 0x0000002b2a486220 */ /* 0x040fe20000410000 */
[----:B------:R-:W-:Y:S01]  /*3270*/  @P6 FMUL.FTZ R62, R42, R65 ;  /* 0x000000412a3e6220 */ /* 0x000fe20000410000 */
[C---:B------:R-:W-:Y:S01]  /*3280*/  FFMA.FTZ R41, R125.reuse, R80, R57 ;  /* 0x000000507d297223 */ /* 0x040fe20000010039 */
[C---:B------:R-:W-:Y:S01]  /*3290*/  FFMA.FTZ R42, R125.reuse, R83, R58 ;  /* 0x000000537d2a7223 */ /* 0x040fe2000001003a */
[----:B------:R-:W-:Y:S01]  /*32a0*/  FFMA.FTZ R43, R125, R134, R59 ;  /* 0x000000867d2b7223 */ /* 0x000fe2000001003b */
[----:B------:R-:W-:-:S02]  /*32b0*/  @P5 HADD2.F32 R76, -RZ, R66.H1_H1 ;  /* 0x30000042ff4c5230 */ /* 0x000fc40000004100 */
[-C--:B------:R-:W-:Y:S01]  /*32c0*/  FMUL.FTZ R66, R41, R135.reuse ;  /* 0x0000008729427220 */ /* 0x080fe20000410000 */
[--C-:B------:R-:W-:Y:S02]  /*32d0*/  @P4 HADD2.F32 R78, -RZ, R67.reuse.H0_H0 ;  /* 0x20000043ff4e4230 */ /* 0x100fe40000004100 */
[----:B------:R-:W-:Y:S02]  /*32e0*/  HFMA2 R79, -RZ, RZ, 0, 0 ;  /* 0x00000000ff4f7431 */ /* 0x000fe400000001ff */
[----:B------:R-:W-:Y:S02]  /*32f0*/  @P2 HADD2.F32 R81, -RZ, R67.H1_H1 ;  /* 0x30000043ff512230 */ /* 0x000fe40000004100 */
[-C--:B------:R-:W-:Y:S01]  /*3300*/  FMUL.FTZ R67, R42, R135.reuse ;  /* 0x000000872a437220 */ /* 0x080fe20000410000 */
[----:B------:R-:W-:Y:S01]  /*3310*/  FMUL.FTZ R135, R43, R135 ;  /* 0x000000872b877220 */ /* 0x000fe20000410000 */
[----:B------:R-:W-:Y:S01]  /*3320*/  FMUL.FTZ R127, R66, UR6 ;  /* 0x00000006427f7c20 */ /* 0x000fe20008410000 */
[----:B------:R-:W-:-:S02]  /*3330*/  @P5 HADD2.F32 R66, -RZ, R30.H1_H1 ;  /* 0x3000001eff425230 */ /* 0x000fc40000004100 */
[----:B------:R-:W-:Y:S01]  /*3340*/  FMUL.FTZ R83, R67, UR6 ;  /* 0x0000000643537c20 */ /* 0x000fe20008410000 */
[--C-:B------:R-:W-:Y:S02]  /*3350*/  @P4 HADD2.F32 R80, -RZ, R31.reuse.H0_H0 ;  /* 0x2000001fff504230 */ /* 0x100fe40000004100 */
[----:B------:R-:W-:Y:S01]  /*3360*/  FMUL.FTZ R124, R135, UR6 ;  /* 0x00000006877c7c20 */ /* 0x000fe20008410000 */
[----:B------:R-:W-:Y:S01]  /*3370*/  @P2 HADD2.F32 R67, -RZ, R31.H1_H1 ;  /* 0x3000001fff432230 */ /* 0x000fe20000004100 */
[----:B------:R-:W-:Y:S01]  /*3380*/  MOV R65, RZ ;  /* 0x000000ff00417202 */ /* 0x000fe20000000f00 */
[----:B------:R-:W-:Y:S01]  /*3390*/  @P5 FMUL.FTZ R65, R127, R66 ;  /* 0x000000427f415220 */ /* 0x000fe20000410000 */
[----:B------:R-:W-:Y:S01]  /*33a0*/  MOV R82, RZ ;  /* 0x000000ff00527202 */ /* 0x000fe20000000f00 */
[----:B------:R-:W-:Y:S01]  /*33b0*/  @P4 FMUL.FTZ R79, R83, R80 ;  /* 0x00000050534f4220 */ /* 0x000fe20000410000 */
[----:B------:R-:W-:Y:S01]  /*33c0*/  @P2 FMUL.FTZ R82, R124, R67 ;  /* 0x000000437c522220 */ /* 0x000fe20000410000 */
[----:B------:R-:W-:Y:S01]  /*33d0*/  @P5 FMUL.FTZ R73, R127, R76 ;  /* 0x0000004c7f495220 */ /* 0x000fe20000410000 */
[----:B------:R-:W-:-:S02]  /*33e0*/  CS2R R76, SRZ ;  /* 0x00000000004c7805 */ /* 0x000fc4000001ff00 */
[----:B------:R-:W-:Y:S01]  /*33f0*/  F2FP.F16.F32.PACK_AB R60, R63, R60 ;  /* 0x0000003c3f3c723e */ /* 0x000fe200000000ff */
[----:B------:R-:W-:Y:S01]  /*3400*/  @P4 FMUL.FTZ R76, R83, R78 ;  /* 0x0000004e534c4220 */ /* 0x000fe20000410000 */
[----:B------:R-:W-:Y:S01]  /*3410*/  @P2 FMUL.FTZ R77, R124, R81 ;  /* 0x000000517c4d2220 */ /* 0x000fe20000410000 */
[----:B------:R-:W-:Y:S02]  /*3420*/  F2FP.F16.F32.PACK_AB R62, R65, R62 ;  /* 0x0000003e413e723e */ /* 0x000fe400000000ff */
[----:B------:R-:W-:Y:S02]  /*3430*/  F2FP.F16.F32.PACK_AB R61, R64, R61 ;  /* 0x0000003d403d723e */ /* 0x000fe400000000ff */
[----:B------:R-:W-:Y:S01]  /*3440*/  F2FP.F16.F32.PACK_AB R63, R82, R79 ;  /* 0x0000004f523f723e */ /* 0x000fe200000000ff */
[----:B------:R-:W-:Y:S06]  /*3450*/  BRA `(.L_x_5188) ;  /* 0x0000001000ac7947 */ /* 0x000fec0003800000 */
.L_x_5187:
[-CC-:B------:R-:W-:Y:S01]  /*3460*/  FFMA.FTZ R76, R76, R136.reuse, R137.reuse ;  /* 0x000000884c4c7223 */ /* 0x180fe20000010089 */
[-CC-:B------:R-:W-:Y:S01]  /*3470*/  FFMA.FTZ R0, R79, R136.reuse, R137.reuse ;  /* 0x000000884f007223 */ /* 0x180fe20000010089 */
[----:B------:R-:W-:Y:S01]  /*3480*/  LOP3.LUT P2, RZ, R72, 0xff, RZ, 0xc0, !PT ;  /* 0x000000ff48ff7812 */ /* 0x000fe2000784c0ff */
[-CC-:B0-----:R-:W-:Y:S01]  /*3490*/  FFMA.FTZ R61, R80, R136.reuse, R137.reuse ;  /* 0x00000088503d7223 */ /* 0x181fe20000010089 */
[----:B------:R-:W-:Y:S01]  /*34a0*/  FADD.FTZ R76, R75, -R76 ;  /* 0x8000004c4b4c7221 */ /* 0x000fe20000010000 */
[----:B------:R-:W-:Y:S01]  /*34b0*/  FADD.FTZ R62, R77, -R0 ;  /* 0x800000004d3e7221 */ /* 0x000fe20000010000 */
[C---:B------:R-:W-:Y:S01]  /*34c0*/  LOP3.LUT P5, RZ, R72.reuse, 0xff0000, RZ, 0xc0, !PT ;  /* 0x00ff000048ff7812 */ /* 0x040fe200078ac0ff */
[----:B------:R-:W-:Y:S01]  /*34d0*/  FFMA.FTZ R80, R83, R136, R137 ;  /* 0x0000008853507223 */ /* 0x000fe20000010089 */
[----:B------:R-:W-:Y:S01]  /*34e0*/  LOP3.LUT P6, RZ, R72, 0xff000000, RZ, 0xc0, !PT ;  /* 0xff00000048ff7812 */ /* 0x000fe200078cc0ff */
[C---:B------:R-:W-:Y:S01]  /*34f0*/  FFMA.FTZ R76, R125.reuse, R76, R52 ;  /* 0x0000004c7d4c7223 */ /* 0x040fe20000010034 */
[----:B------:R-:W-:Y:S01]  /*3500*/  FFMA.FTZ R62, R125, R62, R53 ;  /* 0x0000003e7d3e7223 */ /* 0x000fe20000010035 */
[----:B------:R-:W-:Y:S01]  /*3510*/  FADD.FTZ R77, R78, -R61 ;  /* 0x8000003d4e4d7221 */ /* 0x000fe20000010000 */
[----:B------:R-:W-:Y:S01]  /*3520*/  LOP3.LUT P4, RZ, R72, 0xff00, RZ, 0xc0, !PT ;  /* 0x0000ff0048ff7812 */ /* 0x000fe2000788c0ff */
[C---:B------:R-:W-:Y:S01]  /*3530*/  FMUL.FTZ R61, R135.reuse, R76 ;  /* 0x0000004c873d7220 */ /* 0x040fe20000410000 */
[----:B------:R-:W-:Y:S01]  /*3540*/  FMUL.FTZ R62, R135, R62 ;  /* 0x0000003e873e7220 */ /* 0x000fe20000410000 */
[----:B------:R-:W-:Y:S01]  /*3550*/  FADD.FTZ R80, R81, -R80 ;  /* 0x8000005051507221 */ /* 0x000fe20000010000 */
[----:B------:R-:W-:-:S02]  /*3560*/  @P2 HADD2.F32 R78, -RZ, R28.H0_H0 ;  /* 0x2000001cff4e2230 */ /* 0x000fc40000004100 */
[----:B------:R-:W-:Y:S01]  /*3570*/  FMUL.FTZ R61, R61, UR6 ;  /* 0x000000063d3d7c20 */ /* 0x000fe20008410000 */
[----:B------:R-:W-:Y:S02]  /*3580*/  HFMA2 R0, -RZ, RZ, 0, 0 ;  /* 0x00000000ff007431 */ /* 0x000fe400000001ff */
[----:B------:R-:W-:Y:S01]  /*3590*/  FMUL.FTZ R76, R62, UR6 ;  /* 0x000000063e4c7c20 */ /* 0x000fe20008410000 */
[----:B-----5:R-:W-:Y:S02]  /*35a0*/  @P2 HADD2.F32 R70, -RZ, R64.H0_H0 ;  /* 0x20000040ff462230 */ /* 0x020fe40000004100 */
[C---:B------:R-:W-:Y:S01]  /*35b0*/  FFMA.FTZ R62, R125.reuse, R77, R54 ;  /* 0x0000004d7d3e7223 */ /* 0x040fe20000010036 */
[----:B------:R-:W-:Y:S01]  /*35c0*/  FFMA.FTZ R80, R125, R80, R55 ;  /* 0x000000507d507223 */ /* 0x000fe20000010037 */
[----:B------:R-:W-:Y:S01]  /*35d0*/  MOV R60, RZ ;  /* 0x000000ff003c7202 */ /* 0x000fe20000000f00 */
[----:B------:R-:W-:Y:S01]  /*35e0*/  @P2 FMUL.FTZ R60, R78, R61 ;  /* 0x0000003d4e3c2220 */ /* 0x000fe20000410000 */
[----:B------:R-:W-:-:S02]  /*35f0*/  @P5 HADD2.F32 R79, -RZ, R65.H0_H0 ;  /* 0x20000041ff4f5230 */ /* 0x000fc40000004100 */
[C---:B------:R-:W-:Y:S01]  /*3600*/  FMUL.FTZ R62, R135.reuse, R62 ;  /* 0x0000003e873e7220 */ /* 0x040fe20000410000 */
[----:B------:R-:W-:Y:S02]  /*3610*/  @P6 HADD2.F32 R78, -RZ, R65.H1_H1 ;  /* 0x30000041ff4e6230 */ /* 0x000fe40000004100 */
[----:B------:R-:W-:Y:S01]  /*3620*/  FMUL.FTZ R65, R135, R80 ;  /* 0x0000005087417220 */ /* 0x000fe20000410000 */
[----:B------:R-:W-:Y:S01]  /*3630*/  @P2 FMUL.FTZ R0, R70, R61 ;  /* 0x0000003d46002220 */ /* 0x000fe20000410000 */
[----:B------:R-:W-:Y:S02]  /*3640*/  HFMA2 R70, -RZ, RZ, 0, 0 ;  /* 0x00000000ff467431 */ /* 0x000fe400000001ff */
[--C-:B------:R-:W-:Y:S02]  /*3650*/  @P5 HADD2.F32 R81, -RZ, R29.reuse.H0_H0 ;  /* 0x2000001dff515230 */ /* 0x100fe40000004100 */
[----:B------:R-:W-:Y:S02]  /*3660*/  HFMA2 R75, -RZ, RZ, 0, 0 ;  /* 0x00000000ff4b7431 */ /* 0x000fe400000001ff */
[----:B------:R-:W-:-:S02]  /*3670*/  @P6 HADD2.F32 R80, -RZ, R29.H1_H1 ;  /* 0x3000001dff506230 */ /* 0x000fc40000004100 */
[----:B------:R-:W-:Y:S02]  /*3680*/  HFMA2 R71, -RZ, RZ, 0, 0 ;  /* 0x00000000ff477431 */ /* 0x000fe400000001ff */
[----:B------:R-:W-:Y:S02]  /*3690*/  @P4 HADD2.F32 R63, -RZ, R64.H1_H1 ;  /* 0x30000040ff3f4230 */ /* 0x000fe40000004100 */
[----:B------:R-:W-:Y:S01]  /*36a0*/  FMUL.FTZ R62, R62, UR6 ;  /* 0x000000063e3e7c20 */ /* 0x000fe20008410000 */
[----:B------:R-:W-:Y:S01]  /*36b0*/  FMUL.FTZ R65, R65, UR6 ;  /* 0x0000000641417c20 */ /* 0x000fe20008410000 */
[----:B------:R-:W-:Y:S01]  /*36c0*/  @P4 HADD2.F32 R77, -RZ, R28.H1_H1 ;  /* 0x3000001cff4d4230 */ /* 0x000fe20000004100 */
[----:B------:R-:W-:Y:S01]  /*36d0*/  MOV R64, RZ ;  /* 0x000000ff00407202 */ /* 0x000fe20000000f00 */
[-C--:B------:R-:W-:Y:S01]  /*36e0*/  @P5 FMUL.FTZ R70, R79, R62.reuse ;  /* 0x0000003e4f465220 */ /* 0x080fe20000410000 */
[----:B------:R-:W-:Y:S01]  /*36f0*/  MOV R61, RZ ;  /* 0x000000ff003d7202 */ /* 0x000fe20000000f00 */
[----:B------:R-:W-:Y:S01]  /*3700*/  @P5 FMUL.FTZ R64, R81, R62 ;  /* 0x0000003e51405220 */ /* 0x000fe20000410000 */
[-C--:B------:R-:W-:Y:S01]  /*3710*/  @P6 FMUL.FTZ R75, R78, R65.reuse ;  /* 0x000000414e4b6220 */ /* 0x080fe20000410000 */
[----:B------:R-:W-:Y:S01]  /*3720*/  @P6 FMUL.FTZ R61, R80, R65 ;  /* 0x00000041503d6220 */ /* 0x000fe20000410000 */
[----:B------:R-:W-:Y:S01]  /*3730*/  ISETP.GE.U32.AND P2, PT, R72, RZ, PT ;  /* 0x000000ff4800720c */ /* 0x000fe20003f46070 */
[----:B------:R-:W-:Y:S01]  /*3740*/  @P4 FMUL.FTZ R71, R63, R76 ;  /* 0x0000004c3f474220 */ /* 0x000fe20000410000 */
[----:B------:R-:W-:Y:S01]  /*3750*/  LOP3.LUT P6, RZ, R73, 0xff, RZ, 0xc0, !PT ;  /* 0x000000ff49ff7812 */ /* 0x000fe200078cc0ff */
[-CC-:B------:R-:W-:Y:S01]  /*3760*/  FFMA.FTZ R62, R131, R136.reuse, R137.reuse ;  /* 0x00000088833e7223 */ /* 0x180fe20000010089 */
[----:B------:R-:W-:Y:S01]  /*3770*/  LOP3.LUT P5, RZ, R73, 0xff00, RZ, 0xc0, !PT ;  /* 0x0000ff0049ff7812 */ /* 0x000fe200078ac0ff */
[--C-:B------:R-:W-:Y:S01]  /*3780*/  FFMA.FTZ R65, R128, R136, R137.reuse ;  /* 0x0000008880417223 */ /* 0x100fe20000010089 */
[----:B------:R-:W-:Y:S01]  /*3790*/  MOV R63, RZ ;  /* 0x000000ff003f7202 */ /* 0x000fe20000000f00 */
[----:B------:R-:W-:Y:S01]  /*37a0*/  @P4 FMUL.FTZ R63, R77, R76 ;  /* 0x0000004c4d3f4220 */ /* 0x000fe20000410000 */
[----:B------:R-:W-:Y:S01]  /*37b0*/  LOP3.LUT P4, RZ, R73, 0xff0000, RZ, 0xc0, !PT ;  /* 0x00ff000049ff7812 */ /* 0x000fe2000788c0ff */
[----:B------:R-:W-:Y:S01]  /*37c0*/  FADD.FTZ R72, R129, -R62 ;  /* 0x8000003e81487221 */ /* 0x000fe20000010000 */
[----:B------:R-:W-:Y:S01]  /*37d0*/  ISETP.GE.U32.AND.EX P2, PT, R73, 0x1000000, PT, P2 ;  /* 0x010000004900780c */ /* 0x000fe20003f46120 */
[-CC-:B------:R-:W-:Y:S01]  /*37e0*/  FFMA.FTZ R73, R132, R136.reuse, R137.reuse ;  /* 0x0000008884497223 */ /* 0x180fe20000010089 */
[----:B------:R-:W-:Y:S01]  /*37f0*/  FFMA.FTZ R133, R133, R136, R137 ;  /* 0x0000008885857223 */ /* 0x000fe20000010089 */
[----:B------:R-:W-:Y:S01]  /*3800*/  FADD.FTZ R65, R82, -R65 ;  /* 0x8000004152417221 */ /* 0x000fe20000010000 */
[----:B------:R-:W-:Y:S01]  /*3810*/  FFMA.FTZ R76, R125, R72, R57 ;  /* 0x000000487d4c7223 */ /* 0x000fe20000010039 */
[----:B------:R-:W-:Y:S01]  /*3820*/  FADD.FTZ R73, R130, -R73 ;  /* 0x8000004982497221 */ /* 0x000fe20000010000 */
[----:B------:R-:W-:Y:S01]  /*3830*/  FADD.FTZ R134, R134, -R133 ;  /* 0x8000008586867221 */ /* 0x000fe20000010000 */
[----:B------:R-:W-:-:S02]  /*3840*/  @P6 HADD2.F32 R77, -RZ, R66.H0_H0 ;  /* 0x20000042ff4d6230 */ /* 0x000fc40000004100 */
[C---:B------:R-:W-:Y:S01]  /*3850*/  FFMA.FTZ R62, R125.reuse, R65, R56 ;  /* 0x000000417d3e7223 */ /* 0x040fe20000010038 */
[----:B------:R-:W-:Y:S01]  /*3860*/  FFMA.FTZ R78, R125, R73, R58 ;  /* 0x000000497d4e7223 */ /* 0x000fe2000001003a */
[----:B------:R-:W-:Y:S02]  /*3870*/  @P5 HADD2.F32 R81, -RZ, R66.H1_H1 ;  /* 0x30000042ff515230 */ /* 0x000fe40000004100 */
[----:B------:R-:W-:Y:S01]  /*3880*/  FMUL.FTZ R66, R135, R76 ;  /* 0x0000004c87427220 */ /* 0x000fe20000410000 */
[----:B------:R-:W-:Y:S01]  /*3890*/  FFMA.FTZ R134, R125, R134, R59 ;  /* 0x000000867d867223 */ /* 0x000fe2000001003b */
[--C-:B------:R-:W-:Y:S02]  /*38a0*/  @P4 HADD2.F32 R80, -RZ, R67.reuse.H0_H0 ;  /* 0x20000043ff504230 */ /* 0x100fe40000004100 */
[C---:B------:R-:W-:Y:S01]  /*38b0*/  FMUL.FTZ R62, R135.reuse, R62 ;  /* 0x0000003e873e7220 */ /* 0x040fe20000410000 */
[----:B------:R-:W-:Y:S02]  /*38c0*/  @P2 HADD2.F32 R124, -RZ, R67.H1_H1 ;  /* 0x30000043ff7c2230 */ /* 0x000fe40000004100 */
[----:B------:R-:W-:Y:S01]  /*38d0*/  FMUL.FTZ R67, R135, R78 ;  /* 0x0000004e87437220 */ /* 0x000fe20000410000 */
[----:B------:R-:W-:Y:S01]  /*38e0*/  FMUL.FTZ R78, R66, UR6 ;  /* 0x00000006424e7c20 */ /* 0x000fe20008410000 */
[----:B------:R-:W-:Y:S01]  /*38f0*/  CS2R R72, SRZ ;  /* 0x0000000000487805 */ /* 0x000fe2000001ff00 */
[----:B------:R-:W-:-:S02]  /*3900*/  HFMA2 R65, -RZ, RZ, 0, 0 ;  /* 0x00000000ff417431 */ /* 0x000fc400000001ff */
[----:B------:R-:W-:Y:S01]  /*3910*/  FMUL.FTZ R135, R135, R134 ;  /* 0x0000008687877220 */ /* 0x000fe20000410000 */
[--C-:B------:R-:W-:Y:S02]  /*3920*/  @P6 HADD2.F32 R79, -RZ, R30.reuse.H0_H0 ;  /* 0x2000001eff4f6230 */ /* 0x100fe40000004100 */
[----:B------:R-:W-:Y:S01]  /*3930*/  FMUL.FTZ R62, R62, UR6 ;  /* 0x000000063e3e7c20 */ /* 0x000fe20008410000 */
[----:B------:R-:W-:Y:S01]  /*3940*/  @P5 FMUL.FTZ R73, R81, R78 ;  /* 0x0000004e51495220 */ /* 0x000fe20000410000 */
[----:B------:R-:W-:Y:S02]  /*3950*/  HFMA2 R66, -RZ, RZ, 0, 0 ;  /* 0x00000000ff427431 */ /* 0x000fe400000001ff */
[----:B------:R-:W-:Y:S02]  /*3960*/  @P5 HADD2.F32 R81, -RZ, R30.H1_H1 ;  /* 0x3000001eff515230 */ /* 0x000fe40000004100 */
[----:B------:R-:W-:Y:S01]  /*3970*/  FMUL.FTZ R67, R67, UR6 ;  /* 0x0000000643437c20 */ /* 0x000fe20008410000 */
[----:B------:R-:W-:-:S02]  /*3980*/  @P4 HADD2.F32 R82, -RZ, R31.H0_H0 ;  /* 0x2000001fff524230 */ /* 0x000fc40000004100 */
[----:B------:R-:W-:Y:S01]  /*3990*/  FMUL.FTZ R135, R135, UR6 ;  /* 0x0000000687877c20 */ /* 0x000fe20008410000 */
[----:B------:R-:W-:Y:S02]  /*39a0*/  @P2 HADD2.F32 R126, -RZ, R31.H1_H1 ;  /* 0x3000001fff7e2230 */ /* 0x000fe40000004100 */
[-C--:B------:R-:W-:Y:S01]  /*39b0*/  @P6 FMUL.FTZ R72, R77, R62.reuse ;  /* 0x0000003e4d486220 */ /* 0x080fe20000410000 */
[----:B------:R-:W-:Y:S01]  /*39c0*/  @P6 FMUL.FTZ R65, R79, R62 ;  /* 0x0000003e4f416220 */ /* 0x000fe20000410000 */
[----:B------:R-:W-:Y:S01]  /*39d0*/  MOV R62, RZ ;  /* 0x000000ff003e7202 */ /* 0x000fe20000000f00 */
[----:B------:R-:W-:Y:S01]  /*39e0*/  @P5 FMUL.FTZ R62, R81, R78 ;  /* 0x0000004e513e5220 */ /* 0x000fe20000410000 */
[----:B------:R-:W-:Y:S01]  /*39f0*/  MOV R79, RZ ;  /* 0x000000ff004f7202 */ /* 0x000fe20000000f00 */
        /* <DEDUP_REMOVED lines=10> */
.L_x_5186:
[----:B------:R-:W-:Y:S05]  /*3aa0*/  @!P0 BRA `(.L_x_5189) ;  /* 0x00000004008c8947 */ /* 0x000fea0003800000 */
[-CC-:B------:R-:W-:Y:S01]  /*3ab0*/  FFMA.FTZ R76, R76, R136.reuse, R137.reuse ;  /* 0x000000884c4c7223 */ /* 0x180fe20000010089 */
[-CC-:B------:R-:W-:Y:S01]  /*3ac0*/  FFMA.FTZ R0, R79, R136.reuse, R137.reuse ;  /* 0x000000884f007223 */ /* 0x180fe20000010089 */
[----:B------:R-:W-:Y:S01]  /*3ad0*/  LOP3.LUT P2, RZ, R72, 0xff, RZ, 0xc0, !PT ;  /* 0x000000ff48ff7812 */ /* 0x000fe2000784c0ff */
[-CC-:B0-----:R-:W-:Y:S01]  /*3ae0*/  FFMA.FTZ R37, R80, R136.reuse, R137.reuse ;  /* 0x0000008850257223 */ /* 0x181fe20000010089 */
[----:B------:R-:W-:Y:S01]  /*3af0*/  FADD.FTZ R76, R75, -R76 ;  /* 0x8000004c4b4c7221 */ /* 0x000fe20000010000 */
[----:B------:R-:W-:Y:S01]  /*3b00*/  FADD.FTZ R38, R77, -R0 ;  /* 0x800000004d267221 */ /* 0x000fe20000010000 */
[----:B------:R-:W-:Y:S01]  /*3b10*/  FFMA.FTZ R40, R83, R136, R137 ;  /* 0x0000008853287223 */ /* 0x000fe20000010089 */
[----:B------:R-:W-:Y:S01]  /*3b20*/  FADD.FTZ R78, R78, -R37 ;  /* 0x800000254e4e7221 */ /* 0x000fe20000010000 */
[C---:B------:R-:W-:Y:S01]  /*3b30*/  FMUL.FTZ R36, R125.reuse, R76 ;  /* 0x0000004c7d247220 */ /* 0x040fe20000410000 */
[----:B------:R-:W-:Y:S01]  /*3b40*/  FMUL.FTZ R37, R125, R38 ;  /* 0x000000267d257220 */ /* 0x000fe20000410000 */
[----:B------:R-:W-:Y:S01]  /*3b50*/  LOP3.LUT P4, RZ, R72, 0xff00, RZ, 0xc0, !PT ;  /* 0x0000ff0048ff7812 */ /* 0x000fe2000788c0ff */
[----:B------:R-:W-:-:S02]  /*3b60*/  HFMA2 R0, -RZ, RZ, 0, 0 ;  /* 0x00000000ff007431 */ /* 0x000fc400000001ff */
[-C--:B------:R-:W-:Y:S01]  /*3b70*/  FMUL.FTZ R38, R36, R135.reuse ;  /* 0x0000008724267220 */ /* 0x080fe20000410000 */
[C---:B------:R-:W-:Y:S01]  /*3b80*/  LOP3.LUT P6, RZ, R72.reuse, 0xff000000, RZ, 0xc0, !PT ;  /* 0xff00000048ff7812 */ /* 0x040fe200078cc0ff */
[-C--:B------:R-:W-:Y:S01]  /*3b90*/  FMUL.FTZ R39, R37, R135.reuse ;  /* 0x0000008725277220 */ /* 0x080fe20000410000 */
[----:B------:R-:W-:Y:S01]  /*3ba0*/  LOP3.LUT P5, RZ, R72, 0xff0000, RZ, 0xc0, !PT ;  /* 0x00ff000048ff7812 */ /* 0x000fe200078ac0ff */
[----:B-----5:R-:W-:Y:S02]  /*3bb0*/  @P2 HADD2.F32 R41, -RZ, R64.H0_H0 ;  /* 0x20000040ff292230 */ /* 0x020fe40000004100 */
[----:B------:R-:W-:Y:S01]  /*3bc0*/  FADD.FTZ R40, R81, -R40 ;  /* 0x8000002851287221 */ /* 0x000fe20000010000 */
[----:B------:R-:W-:Y:S02]  /*3bd0*/  @P2 HADD2.F32 R43, -RZ, R28.H0_H0 ;  /* 0x2000001cff2b2230 */ /* 0x000fe40000004100 */
[----:B------:R-:W-:Y:S01]  /*3be0*/  FMUL.FTZ R38, R38, UR6 ;  /* 0x0000000626267c20 */ /* 0x000fe20008410000 */
[----:B------:R-:W-:Y:S01]  /*3bf0*/  FMUL.FTZ R42, R39, UR6 ;  /* 0x00000006272a7c20 */ /* 0x000fe20008410000 */
[----:B------:R-:W-:Y:S01]  /*3c00*/  MOV R60, RZ ;  /* 0x000000ff003c7202 */ /* 0x000fe20000000f00 */
[----:B------:R-:W-:Y:S01]  /*3c10*/  FMUL.FTZ R39, R125, R40 ;  /* 0x000000287d277220 */ /* 0x000fe20000410000 */
[-C--:B------:R-:W-:Y:S01]  /*3c20*/  @P2 FMUL.FTZ R0, R41, R38.reuse ;  /* 0x0000002629002220 */ /* 0x080fe20000410000 */
[----:B------:R-:W-:Y:S01]  /*3c30*/  @P2 FMUL.FTZ R60, R43, R38 ;  /* 0x000000262b3c2220 */ /* 0x000fe20000410000 */
[----:B------:R-:W-:Y:S01]  /*3c40*/  FMUL.FTZ R38, R125, R78 ;  /* 0x0000004e7d267220 */ /* 0x000fe20000410000 */
[----:B------:R-:W-:Y:S01]  /*3c50*/  FMUL.FTZ R41, R39, R135 ;  /* 0x0000008727297220 */ /* 0x000fe20000410000 */
[----:B------:R-:W-:-:S02]  /*3c60*/  HFMA2 R75, -RZ, RZ, 0, 0 ;  /* 0x00000000ff4b7431 */ /* 0x000fc400000001ff */
[----:B------:R-:W-:Y:S02]  /*3c70*/  @P4 HADD2.F32 R61, -RZ, R64.H1_H1 ;  /* 0x30000040ff3d4230 */ /* 0x000fe40000004100 */
[----:B------:R-:W-:Y:S01]  /*3c80*/  FMUL.FTZ R40, R38, R135 ;  /* 0x0000008726287220 */ /* 0x000fe20000410000 */
[----:B------:R-:W-:Y:S02]  /*3c90*/  @P6 HADD2.F32 R62, -RZ, R65.H1_H1 ;  /* 0x30000041ff3e6230 */ /* 0x000fe40000004100 */
[----:B------:R-:W-:Y:S01]  /*3ca0*/  FMUL.FTZ R41, R41, UR6 ;  /* 0x0000000629297c20 */ /* 0x000fe20008410000 */
[----:B------:R-:W-:Y:S01]  /*3cb0*/  @P6 HADD2.F32 R76, -RZ, R29.H1_H1 ;  /* 0x3000001dff4c6230 */ /* 0x000fe20000004100 */
[----:B------:R-:W-:Y:S01]  /*3cc0*/  CS2R R70, SRZ ;  /* 0x0000000000467805 */ /* 0x000fe2000001ff00 */
[----:B------:R-:W-:Y:S02]  /*3cd0*/  @P5 HADD2.F32 R77, -RZ, R65.H0_H0 ;  /* 0x20000041ff4d5230 */ /* 0x000fe40000004100 */
[----:B------:R-:W-:Y:S01]  /*3ce0*/  FMUL.FTZ R40, R40, UR6 ;  /* 0x0000000628287c20 */ /* 0x000fe20008410000 */
[----:B------:R-:W-:-:S02]  /*3cf0*/  @P5 HADD2.F32 R65, -RZ, R29.H0_H0 ;  /* 0x2000001dff415230 */ /* 0x000fc40000004100 */
[--C-:B------:R-:W-:Y:S01]  /*3d00*/  FFMA.FTZ R79, R128, R136, R137.reuse ;  /* 0x00000088804f7223 */ /* 0x100fe20000010089 */
[----:B------:R-:W-:Y:S01]  /*3d10*/  MOV R64, RZ ;  /* 0x000000ff00407202 */ /* 0x000fe20000000f00 */
[----:B------:R-:W-:Y:S01]  /*3d20*/  @P4 FMUL.FTZ R71, R61, R42 ;  /* 0x0000002a3d474220 */ /* 0x000fe20000410000 */
[-C--:B------:R-:W-:Y:S01]  /*3d30*/  @P6 FMUL.FTZ R75, R62, R41.reuse ;  /* 0x000000293e4b6220 */ /* 0x080fe20000410000 */
[----:B------:R-:W-:Y:S01]  /*3d40*/  @P6 FMUL.FTZ R64, R76, R41 ;  /* 0x000000294c406220 */ /* 0x000fe20000410000 */
[----:B------:R-:W-:Y:S01]  /*3d50*/  MOV R61, RZ ;  /* 0x000000ff003d7202 */ /* 0x000fe20000000f00 */
[-C--:B------:R-:W-:Y:S01]  /*3d60*/  @P5 FMUL.FTZ R70, R77, R40.reuse ;  /* 0x000000284d465220 */ /* 0x080fe20000410000 */
[----:B------:R-:W-:Y:S01]  /*3d70*/  LOP3.LUT P6, RZ, R73, 0xff, RZ, 0xc0, !PT ;  /* 0x000000ff49ff7812 */ /* 0x000fe200078cc0ff */
[----:B------:R-:W-:Y:S01]  /*3d80*/  @P5 FMUL.FTZ R61, R65, R40 ;  /* 0x00000028413d5220 */ /* 0x000fe20000410000 */
[----:B------:R-:W-:Y:S01]  /*3d90*/  FFMA.FTZ R80, R131, R136, R137 ;  /* 0x0000008883507223 */ /* 0x000fe20000010089 */
[----:B------:R-:W-:Y:S01]  /*3da0*/  FADD.FTZ R40, R82, -R79 ;  /* 0x8000004f52287221 */ /* 0x000fe20000010000 */
[----:B------:R-:W-:-:S02]  /*3db0*/  HFMA2 R63, -RZ, RZ, 0, 0 ;  /* 0x00000000ff3f7431 */ /* 0x000fc400000001ff */
[----:B------:R-:W-:Y:S01]  /*3dc0*/  @P4 HADD2.F32 R43, -RZ, R28.H1_H1 ;  /* 0x3000001cff2b4230 */ /* 0x000fe20000004100 */
[----:B------:R-:W-:Y:S01]  /*3dd0*/  LOP3.LUT P5, RZ, R73, 0xff00, RZ, 0xc0, !PT ;  /* 0x0000ff0049ff7812 */ /* 0x000fe200078ac0ff */
[----:B------:R-:W-:Y:S01]  /*3de0*/  FADD.FTZ R80, R129, -R80 ;  /* 0x8000005081507221 */ /* 0x000fe20000010000 */
[----:B------:R-:W-:Y:S01]  /*3df0*/  FMUL.FTZ R40, R125, R40 ;  /* 0x000000287d287220 */ /* 0x000fe20000410000 */
[----:B------:R-:W-:Y:S01]  /*3e00*/  ISETP.GE.U32.AND P2, PT, R72, RZ, PT ;  /* 0x000000ff4800720c */ /* 0x000fe20003f46070 */
[----:B------:R-:W-:Y:S01]  /*3e10*/  @P4 FMUL.FTZ R63, R43, R42 ;  /* 0x0000002a2b3f4220 */ /* 0x000fe20000410000 */
[----:B------:R-:W-:Y:S01]  /*3e20*/  FMUL.FTZ R41, R125, R80 ;  /* 0x000000507d297220 */ /* 0x000fe20000410000 */
[----:B------:R-:W-:Y:S01]  /*3e30*/  FMUL.FTZ R42, R40, R135 ;  /* 0x00000087282a7220 */ /* 0x000fe20000410000 */
[-CC-:B------:R-:W-:Y:S01]  /*3e40*/  FFMA.FTZ R83, R132, R136.reuse, R137.reuse ;  /* 0x0000008884537223 */ /* 0x180fe20000010089 */
[----:B------:R-:W-:Y:S01]  /*3e50*/  FFMA.FTZ R133, R133, R136, R137 ;  /* 0x0000008885857223 */ /* 0x000fe20000010089 */
[C---:B------:R-:W-:Y:S01]  /*3e60*/  LOP3.LUT P4, RZ, R73.reuse, 0xff0000, RZ, 0xc0, !PT ;  /* 0x00ff000049ff7812 */ /* 0x040fe2000788c0ff */
[----:B------:R-:W-:Y:S01]  /*3e70*/  HFMA2 R62, -RZ, RZ, 0, 0 ;  /* 0x00000000ff3e7431 */ /* 0x000fe200000001ff */
[----:B------:R-:W-:Y:S01]  /*3e80*/  ISETP.GE.U32.AND.EX P2, PT, R73, 0x1000000, PT, P2 ;  /* 0x010000004900780c */ /* 0x000fe20003f46120 */
[----:B------:R-:W-:-:S02]  /*3e90*/  @P6 HADD2.F32 R65, -RZ, R66.H0_H0 ;  /* 0x20000042ff416230 */ /* 0x000fc40000004100 */
[----:B------:R-:W-:Y:S01]  /*3ea0*/  FMUL.FTZ R43, R41, R135 ;  /* 0x00000087292b7220 */ /* 0x000fe20000410000 */
[----:B------:R-:W-:Y:S02]  /*3eb0*/  @P6 HADD2.F32 R77, -RZ, R30.H0_H0 ;  /* 0x2000001eff4d6230 */ /* 0x000fe40000004100 */
[----:B------:R-:W-:Y:S01]  /*3ec0*/  FMUL.FTZ R42, R42, UR6 ;  /* 0x000000062a2a7c20 */ /* 0x000fe20008410000 */
[----:B------:R-:W-:Y:S01]  /*3ed0*/  FADD.FTZ R130, R130, -R83 ;  /* 0x8000005382827221 */ /* 0x000fe20000010000 */
[----:B------:R-:W-:Y:S01]  /*3ee0*/  FADD.FTZ R134, R134, -R133 ;  /* 0x8000008586867221 */ /* 0x000fe20000010000 */
[----:B------:R-:W-:Y:S01]  /*3ef0*/  CS2R R72, SRZ ;  /* 0x0000000000487805 */ /* 0x000fe2000001ff00 */
[----:B------:R-:W-:Y:S02]  /*3f00*/  @P5 HADD2.F32 R66, -RZ, R66.H1_H1 ;  /* 0x30000042ff425230 */ /* 0x000fe40000004100 */
[----:B------:R-:W-:Y:S01]  /*3f10*/  FMUL.FTZ R79, R43, UR6 ;  /* 0x000000062b4f7c20 */ /* 0x000fe20008410000 */
[-C--:B------:R-:W-:Y:S01]  /*3f20*/  @P6 FMUL.FTZ R72, R65, R42.reuse ;  /* 0x0000002a41486220 */ /* 0x080fe20000410000 */
[----:B------:R-:W-:Y:S01]  /*3f30*/  @P6 FMUL.FTZ R62, R77, R42 ;  /* 0x0000002a4d3e6220 */ /* 0x000fe20000410000 */
[C---:B------:R-:W-:Y:S01]  /*3f40*/  FMUL.FTZ R42, R125.reuse, R130 ;  /* 0x000000827d2a7220 */ /* 0x040fe20000410000 */
[----:B------:R-:W-:Y:S01]  /*3f50*/  FMUL.FTZ R43, R125, R134 ;  /* 0x000000867d2b7220 */ /* 0x000fe20000410000 */
[----:B------:R-:W-:Y:S01]  /*3f60*/  @P5 FMUL.FTZ R73, R66, R79 ;  /* 0x0000004f42495220 */ /* 0x000fe20000410000 */
[----:B------:R-:W-:-:S02]  /*3f70*/  @P4 HADD2.F32 R81, -RZ, R67.H0_H0 ;  /* 0x20000043ff514230 */ /* 0x000fc40000004100 */
[-C--:B------:R-:W-:Y:S01]  /*3f80*/  FMUL.FTZ R66, R42, R135.reuse ;  /* 0x000000872a427220 */ /* 0x080fe20000410000 */
[----:B------:R-:W-:Y:S01]  /*3f90*/  FMUL.FTZ R135, R43, R135 ;  /* 0x000000872b877220 */ /* 0x000fe20000410000 */
[----:B------:R-:W-:Y:S02]  /*3fa0*/  @P2 HADD2.F32 R82, -RZ, R67.H1_H1 ;  /* 0x30000043ff522230 */ /* 0x000fe40000004100 */
[----:B------:R-:W-:Y:S02]  /*3fb0*/  HFMA2 R67, -RZ, RZ, 0, 0 ;  /* 0x00000000ff437431 */ /* 0x000fe400000001ff */
[----:B------:R-:W-:Y:S02]  /*3fc0*/  @P5 HADD2.F32 R80, -RZ, R30.H1_H1 ;  /* 0x3000001eff505230 */ /* 0x000fe40000004100 */
        /* <DEDUP_REMOVED lines=17> */
.L_x_5189:
        /* <DEDUP_REMOVED lines=9> */
[C---:B------:R-:W-:Y:S01]  /*4170*/  FMUL.FTZ R76, R125.reuse, R76 ;  /* 0x0000004c7d4c7220 */ /* 0x040fe20000410000 */
[----:B------:R-:W-:Y:S01]  /*4180*/  FMUL.FTZ R62, R125, R62 ;  /* 0x0000003e7d3e7220 */ /* 0x000fe20000410000 */
[----:B------:R-:W-:Y:S01]  /*4190*/  FADD.FTZ R80, R78, -R61 ;  /* 0x8000003d4e507221 */ /* 0x000fe20000010000 */
[----:B------:R-:W-:Y:S01]  /*41a0*/  FADD.FTZ R124, R81, -R124 ;  /* 0x8000007c517c7221 */ /* 0x000fe20000010000 */
[C---:B------:R-:W-:Y:S01]  /*41b0*/  FMUL.FTZ R61, R135.reuse, R76 ;  /* 0x0000004c873d7220 */ /* 0x040fe20000410000 */
[----:B------:R-:W-:Y:S01]  /*41c0*/  FMUL.FTZ R62, R135, R62 ;  /* 0x0000003e873e7220 */ /* 0x000fe20000410000 */
[----:B------:R-:W-:Y:S01]  /*41d0*/  LOP3.LUT P4, RZ, R72, 0xff00, RZ, 0xc0, !PT ;  /* 0x0000ff0048ff7812 */ /* 0x000fe2000788c0ff */
[----:B------:R-:W-:-:S02]  /*41e0*/  @P2 HADD2.F32 R78, -RZ, R28.H0_H0 ;  /* 0x2000001cff4e2230 */ /* 0x000fc40000004100 */
[----:B------:R-:W-:Y:S01]  /*41f0*/  FMUL.FTZ R61, R61, UR6 ;  /* 0x000000063d3d7c20 */ /* 0x000fe20008410000 */
[----:B------:R-:W-:Y:S02]  /*4200*/  HFMA2 R0, -RZ, RZ, 0, 0 ;  /* 0x00000000ff007431 */ /* 0x000fe400000001ff */
[----:B------:R-:W-:Y:S01]  /*4210*/  FMUL.FTZ R76, R62, UR6 ;  /* 0x000000063e4c7c20 */ /* 0x000fe20008410000 */
[----:B-----5:R-:W-:Y:S02]  /*4220*/  @P2 HADD2.F32 R70, -RZ, R64.H0_H0 ;  /* 0x20000040ff462230 */ /* 0x020fe40000004100 */
[C---:B------:R-:W-:Y:S01]  /*4230*/  FMUL.FTZ R62, R125.reuse, R80 ;  /* 0x000000507d3e7220 */ /* 0x040fe20000410000 */
[----:B------:R-:W-:Y:S01]  /*4240*/  FMUL.FTZ R124, R125, R124 ;  /* 0x0000007c7d7c7220 */ /* 0x000fe20000410000 */
        /* <DEDUP_REMOVED lines=11> */
[----:B------:R-:W-:Y:S01]  /*4300*/  FMUL.FTZ R62, R62, UR6 ;  /* 0x000000063e3e7c20 */ /* 0x000fe20008410000 */
[----:B------:R-:W-:Y:S01]  /*4310*/  FMUL.FTZ R65, R65, UR6 ;  /* 0x0000000641417c20 */ /* 0x000fe20008410000 */
[----:B------:R-:W-:Y:S02]  /*4320*/  HFMA2 R71, -RZ, RZ, 0, 0 ;  /* 0x00000000ff477431 */ /* 0x000fe400000001ff */
[----:B------:R-:W-:Y:S01]  /*4330*/  @P4 HADD2.F32 R63, -RZ, R64.H1_H1 ;  /* 0x30000040ff3f4230 */ /* 0x000fe20000004100 */
[----:B------:R-:W-:Y:S01]  /*4340*/  MOV R64, RZ ;  /* 0x000000ff00407202 */ /* 0x000fe20000000f00 */
[----:B------:R-:W-:Y:S01]  /*4350*/  @P4 HADD2.F32 R77, -RZ, R28.H1_H1 ;  /* 0x3000001cff4d4230 */ /* 0x000fe20000004100 */
[----:B------:R-:W-:Y:S01]  /*4360*/  MOV R61, RZ ;  /* 0x000000ff003d7202 */ /* 0x000fe20000000f00 */
[-C--:B------:R-:W-:Y:S01]  /*4370*/  @P5 FMUL.FTZ R70, R79, R62.reuse ;  /* 0x0000003e4f465220 */ /* 0x080fe20000410000 */
[----:B------:R-:W-:Y:S01]  /*4380*/  @P5 FMUL.FTZ R64, R81, R62 ;  /* 0x0000003e51405220 */ /* 0x000fe20000410000 */
[-C--:B------:R-:W-:Y:S01]  /*4390*/  @P6 FMUL.FTZ R75, R78, R65.reuse ;  /* 0x000000414e4b6220 */ /* 0x080fe20000410000 */
[----:B------:R-:W-:Y:S01]  /*43a0*/  @P6 FMUL.FTZ R61, R80, R65 ;  /* 0x00000041503d6220 */ /* 0x000fe20000410000 */
[----:B------:R-:W-:Y:S01]  /*43b0*/  LOP3.LUT P6, RZ, R73, 0xff, RZ, 0xc0, !PT ;  /* 0x000000ff49ff7812 */ /* 0x000fe200078cc0ff */
[----:B------:R-:W-:Y:S01]  /*43c0*/  @P4 FMUL.FTZ R71, R63, R76 ;  /* 0x0000004c3f474220 */ /* 0x000fe20000410000 */
[----:B------:R-:W-:Y:S01]  /*43d0*/  LOP3.LUT P5, RZ, R73, 0xff00, RZ, 0xc0, !PT ;  /* 0x0000ff0049ff7812 */ /* 0x000fe200078ac0ff */
[-CC-:B------:R-:W-:Y:S01]  /*43e0*/  FFMA.FTZ R62, R131, R136.reuse, R137.reuse ;  /* 0x00000088833e7223 */ /* 0x180fe20000010089 */
[----:B------:R-:W-:Y:S01]  /*43f0*/  ISETP.GE.U32.AND P2, PT, R72, RZ, PT ;  /* 0x000000ff4800720c */ /* 0x000fe20003f46070 */
        /* <DEDUP_REMOVED lines=9> */
[----:B------:R-:W-:Y:S01]  /*4490*/  FMUL.FTZ R76, R125, R72 ;  /* 0x000000487d4c7220 */ /* 0x000fe20000410000 */
[----:B------:R-:W-:Y:S01]  /*44a0*/  FADD.FTZ R130, R130, -R73 ;  /* 0x8000004982827221 */ /* 0x000fe20000010000 */
[----:B------:R-:W-:Y:S01]  /*44b0*/  FADD.FTZ R134, R134, -R133 ;  /* 0x8000008586867221 */ /* 0x000fe20000010000 */
[----:B------:R-:W-:-:S02]  /*44c0*/  @P6 HADD2.F32 R77, -RZ, R66.H0_H0 ;  /* 0x20000042ff4d6230 */ /* 0x000fc40000004100 */
[----:B------:R-:W-:Y:S01]  /*44d0*/  FMUL.FTZ R62, R125, R82 ;  /* 0x000000527d3e7220 */ /* 0x000fe20000410000 */
[----:B------:R-:W-:Y:S02]  /*44e0*/  @P5 HADD2.F32 R81, -RZ, R66.H1_H1 ;  /* 0x30000042ff515230 */ /* 0x000fe40000004100 */
[----:B------:R-:W-:Y:S01]  /*44f0*/  FMUL.FTZ R66, R135, R76 ;  /* 0x0000004c87427220 */ /* 0x000fe20000410000 */
[C---:B------:R-:W-:Y:S01]  /*4500*/  FMUL.FTZ R130, R125.reuse, R130 ;  /* 0x000000827d827220 */ /* 0x040fe20000410000 */
[----:B------:R-:W-:Y:S01]  /*4510*/  FMUL.FTZ R134, R125, R134 ;  /* 0x000000867d867220 */ /* 0x000fe20000410000 */
[--C-:B------:R-:W-:Y:S02]  /*4520*/  @P4 HADD2.F32 R80, -RZ, R67.reuse.H0_H0 ;  /* 0x20000043ff504230 */ /* 0x100fe40000004100 */
[C---:B------:R-:W-:Y:S01]  /*4530*/  FMUL.FTZ R62, R135.reuse, R62 ;  /* 0x0000003e873e7220 */ /* 0x040fe20000410000 */
[----:B------:R-:W-:Y:S02]  /*4540*/  @P2 HADD2.F32 R124, -RZ, R67.H1_H1 ;  /* 0x30000043ff7c2230 */ /* 0x000fe40000004100 */
[----:B------:R-:W-:Y:S01]  /*4550*/  FMUL.FTZ R78, R66, UR6 ;  /* 0x00000006424e7c20 */ /* 0x000fe20008410000 */
[----:B------:R-:W-:Y:S01]  /*4560*/  FMUL.FTZ R67, R135, R130 ;  /* 0x0000008287437220 */ /* 0x000fe20000410000 */
        /* <DEDUP_REMOVED lines=25> */
[----:B------:R-:W-:-:S07]  /*4700*/  F2FP.F16.F32.PACK_AB R63, R79, R66 ;  /* 0x000000424f3f723e */ /* 0x000fce00000000ff */
.L_x_5188:
[----:B------:R-:W0:Y:S01]  /*4710*/  @P0 LDC.64 R66, c[0x0][0x478] ;  /* 0x00011e00ff420b82 */ /* 0x000e220000000a00 */
[----:B------:R-:W-:-:S04]  /*4720*/  IMAD.WIDE.U32 R68, R105, 0x10, R68 ;  /* 0x0000001069447825 */ /* 0x000fc800078e0044 */
[----:B------:R-:W-:Y:S01]  /*4730*/  FADD.FTZ R9, R0, R9 ;  /* 0x0000000900097221 */ /* 0x000fe20000010000 */
[----:B------:R-:W-:Y:S01]  /*4740*/  FADD.FTZ R8, R71, R8 ;  /* 0x0000000847087221 */ /* 0x000fe20000010000 */
[----:B------:R-:W-:Y:S01]  /*4750*/  PLOP3.LUT P3, PT, P3, PT, PT, 0x8, 0x80 ;  /* 0x000000000080781c */ /* 0x000fe20001f6e170 */
[----:B------:R-:W-:Y:S01]  /*4760*/  FADD.FTZ R7, R70, R7 ;  /* 0x0000000746077221 */ /* 0x000fe20000010000 */
[----:B------:R-:W-:Y:S01]  /*4770*/  FADD.FTZ R6, R75, R6 ;  /* 0x000000064b067221 */ /* 0x000fe20000010000 */
[----:B------:R-:W-:Y:S01]  /*4780*/  FADD.FTZ R5, R72, R5 ;  /* 0x0000000548057221 */ /* 0x000fe20000010000 */
[----:B------:R-:W1:Y:S01]  /*4790*/  LDC.64 R64, c[0x0][0x380] ;  /* 0x0000e000ff407b82 */ /* 0x000e620000000a00 */
[----:B------:R-:W-:Y:S01]  /*47a0*/  FADD.FTZ R4, R73, R4 ;  /* 0x0000000449047221 */ /* 0x000fe20000010000 */
[----:B------:R-:W-:Y:S01]  /*47b0*/  FADD.FTZ R3, R76, R3 ;  /* 0x000000034c037221 */ /* 0x000fe20000010000 */
[----:B------:R-:W-:Y:S01]  /*47c0*/  FADD.FTZ R2, R77, R2 ;  /* 0x000000024d027221 */ /* 0x000fe20000010000 */
[----:B0-----:R-:W-:-:S05]  /*47d0*/  @P0 IMAD.WIDE.U32 R66, R105, 0x20, R66 ;  /* 0x0000002069420825 */ /* 0x001fca00078e0042 */
[----:B------:R0:W-:Y:S01]  /*47e0*/  @P0 STG.E.128 desc[UR8][R66.64], R36 ;  /* 0x0000002442000986 */ /* 0x0001e2000c101d08 */
[----:B-1----:R-:W-:-:S03]  /*47f0*/  IADD3 R106, PT, PT, R106, R64, RZ ;  /* 0x000000406a6a7210 */ /* 0x002fc60007ffe0ff */
[----:B------:R0:W-:Y:S01]  /*4800*/  @P0 STG.E.128 desc[UR8][R66.64+0x10], R40 ;  /* 0x0000102842000986 */ /* 0x0001e2000c101d08 */
[----:B------:R-:W-:-:S03]  /*4810*/  ISETP.GE.AND P0, PT, R106, R65, PT ;  /* 0x000000416a00720c */ /* 0x000fc60003f06270 */
[----:B------:R0:W-:Y:S10]  /*4820*/  STG.E.128 desc[UR8][R68.64], R60 ;  /* 0x0000003c44007986 */ /* 0x0001f4000c101d08 */
        /* <DEDUP_REMOVED lines=18> */
[----:B0-----:R-:W-:-:S02]  /*4950*/  MOV R36, R104 ;  /* 0x0000006800247202 */ /* 0x001fc40000000f00 */
        /* <DEDUP_REMOVED lines=30> */
.L_x_5181:
        /* <DEDUP_REMOVED lines=22> */
.L_x_5191:
        /* <DEDUP_REMOVED lines=14> */
.L_x_8101:


//--------------------- .text._ZN10layer_norm22ln_bwd_finalize_kernelINS_22Kernel_traits_finalizeILj2048E6__halfS2_fS2_fjLb1ELj1024ELj4ENS_18Kernel_traits_baseILj2048ES2_S2_fS2_fjLj1024EEEEELb1ELb0EEEvNS_9BwdParamsE --------------------------
	.section	.text._ZN10layer_norm22ln_bwd_finalize_kernelINS_22Kernel_traits_finalizeILj2048E6__halfS2_fS2_fjLb1ELj1024ELj4ENS_18Kernel_traits_baseILj2048ES2_S2_fS2_fjLj1024EEEEELb1ELb0EEEvNS_9BwdParamsE,"ax",@progbits
	.align	128
        .global         _ZN10layer_norm22ln_bwd_finalize_kernelINS_22Kernel_traits_finalizeILj2048E6__halfS2_fS2_fjLb1ELj1024ELj4ENS_18Kernel_traits_baseILj2048ES2_S2_fS2_fjLj1024EEEEELb1ELb0EEEvNS_9BwdParamsE
        .type           _ZN10layer_norm22ln_bwd_finalize_kernelINS_22Kernel_traits_finalizeILj2048E6__halfS2_fS2_fjLb1ELj1024ELj4ENS_18Kernel_traits_baseILj2048ES2_S2_fS2_fjLj1024EEEEELb1ELb0EEEvNS_9BwdParamsE,@function
        .size           _ZN10layer_norm22ln_bwd_finalize_kernelINS_22Kernel_traits_finalizeILj2048E6__halfS2_fS2_fjLb1ELj1024ELj4ENS_18Kernel_traits_baseILj2048ES2_S2_fS2_fjLj1024EEEEELb1ELb0EEEvNS_9BwdParamsE,(.L_x_8102 - _ZN10layer_norm22ln_bwd_finalize_kernelINS_22Kernel_traits_finalizeILj2048E6__halfS2_fS2_fjLb1ELj1024ELj4ENS_18Kernel_traits_baseILj2048ES2_S2_fS2_fjLj1024EEEEELb1ELb0EEEvNS_9BwdParamsE)
        .other          _ZN10layer_norm22ln_bwd_finalize_kernelINS_22Kernel_traits_finalizeILj2048E6__halfS2_fS2_fjLb1ELj1024ELj4ENS_18Kernel_traits_baseILj2048ES2_S2_fS2_fjLj1024EEEEELb1ELb0EEEvNS_9BwdParamsE,@"STO_CUDA_ENTRY STV_DEFAULT"
_ZN10layer_norm22ln_bwd_finalize_kernelINS_22Kernel_traits_finalizeILj2048E6__halfS2_fS2_fjLb1ELj1024ELj4ENS_18Kernel_traits_baseILj2048ES2_S2_fS2_fjLj1024EEEEELb1ELb0EEEvNS_9BwdParamsE:
.text._ZN10layer_norm22ln_bwd_finalize_kernelINS_22Kernel_traits_finalizeILj2048E6__halfS2_fS2_fjLb1ELj1024ELj4ENS_18Kernel_traits_baseILj2048ES2_S2_fS2_fjLj1024EEEEELb1ELb0EEEvNS_9BwdParamsE:
        /* <DEDUP_REMOVED lines=57> */
.L_x_5196:
        /* <DEDUP_REMOVED lines=87> */
.L_x_5195:
[----:B------:R-:W-:Y:S05]  /*0900*/  BSYNC.RECONVERGENT B1 ;  /* 0x0000000000017941 */ /* 0x000fea0003800200 */
.L_x_5194:
        /* <DEDUP_REMOVED lines=50> */
.L_x_5198:
[----:B------:R-:W-:Y:S05]  /*0c30*/  BSYNC.RECONVERGENT B1 ;  /* 0x0000000000017941 */ /* 0x000fea0003800200 */
.L_x_5197:
        /* <DEDUP_REMOVED lines=29> */
.L_x_5200:
[----:B------:R-:W-:Y:S05]  /*0e10*/  BSYNC.RECONVERGENT B1 ;  /* 0x0000000000017941 */ /* 0x000fea0003800200 */
.L_x_5199:
        /* <DEDUP_REMOVED lines=14> */
.L_x_5193:
[----:B------:R-:W-:Y:S05]  /*0f00*/  BSYNC.RECONVERGENT B0 ;  /* 0x0000000000007941 */ /* 0x000fea0003800200 */
.L_x_5192:
        /* <DEDUP_REMOVED lines=78> */
.L_x_5201:
        /* <DEDUP_REMOVED lines=9> */
.L_x_8102:


//--------------------- .text._ZN10layer_norm13ln_bwd_kernelINS_13Kernel_traitsI6__halfS2_fS2_fjLj2048ELj1ELj1ELj4ELj16ENS_18Kernel_traits_baseILj2048ES2_S2_fS2_fjLj128EEEEELb1ELb1ELb1ELb0EEEvNS_9BwdParamsE --------------------------
	.section	.text._ZN10layer_norm13ln_bwd_kernelINS_13Kernel_traitsI6__halfS2_fS2_fjLj2048ELj1ELj1ELj4ELj16ENS_18Kernel_traits_baseILj2048ES2_S2_fS2_fjLj128EEEEELb1ELb1ELb1ELb0EEEvNS_9BwdParamsE,"ax",@progbits
	.align	128
        .global         _ZN10layer_norm13ln_bwd_kernelINS_13Kernel_traitsI6__halfS2_fS2_fjLj2048ELj1ELj1ELj4ELj16ENS_18Kernel_traits_baseILj2048ES2_S2_fS2_fjLj128EEEEELb1ELb1ELb1ELb0EEEvNS_9BwdParamsE
        .type           _ZN10layer_norm13ln_bwd_kernelINS_13Kernel_traitsI6__halfS2_fS2_fjLj2048ELj1ELj1ELj4ELj16ENS_18Kernel_traits_baseILj2048ES2_S2_fS2_fjLj128EEEEELb1ELb1ELb1ELb0EEEvNS_9BwdParamsE,@function
        .size           _ZN10layer_norm13ln_bwd_kernelINS_13Kernel_traitsI6__halfS2_fS2_fjLj2048ELj1ELj1ELj4ELj16ENS_18Kernel_traits_baseILj2048ES2_S2_fS2_fjLj128EEEEELb1ELb1ELb1ELb0EEEvNS_9BwdParamsE,(.L_x_8103 - _ZN10layer_norm13ln_bwd_kernelINS_13Kernel_traitsI6__halfS2_fS2_fjLj2048ELj1ELj1ELj4ELj16ENS_18Kernel_traits_baseILj2048ES2_S2_fS2_fjLj128EEEEELb1ELb1ELb1ELb0EEEvNS_9BwdParamsE)
        .other          _ZN10layer_norm13ln_bwd_kernelINS_13Kernel_traitsI6__halfS2_fS2_fjLj2048ELj1ELj1ELj4ELj16ENS_18Kernel_traits_baseILj2048ES2_S2_fS2_fjLj128EEEEELb1ELb1ELb1ELb0EEEvNS_9BwdParamsE,@"STO_CUDA_ENTRY STV_DEFAULT"
_ZN10layer_norm13ln_bwd_kernelINS_13Kernel_traitsI6__halfS2_fS2_fjLj2048ELj1ELj1ELj4ELj16ENS_18Kernel_traits_baseILj2048ES2_S2_fS2_fjLj128EEEEELb1ELb1ELb1ELb0EEEvNS_9BwdParamsE:
.text._ZN10layer_norm13ln_bwd_kernelINS_13Kernel_traitsI6__halfS2_fS2_fjLj2048ELj1ELj1ELj4ELj16ENS_18Kernel_traits_baseILj2048ES2_S2_fS2_fjLj128EEEEELb1ELb1ELb1ELb0EEEvNS_9BwdParamsE:
        /* <DEDUP_REMOVED lines=87> */
.L_x_5399:
        /* <DEDUP_REMOVED lines=23> */
[C---:B------:R-:W-:Y:S01]  /*06e0*/  ISETP.GE.U32.AND P1, PT, R0.reuse, 0x80, PT ;  /* 0x000000800000780c */ /* 0x040fe20003f26070 */
[----:B------:R-:W-:Y:S01]  /*06f0*/  UIADD3 UR5, UPT, UPT, UR32, -0x1, URZ ;  /* 0xffffffff20057890 */ /* 0x000fe2000fffe0ff */
[----:B------:R-:W3:Y:S01]  /*0700*/  S2R R2, SR_TID.X ;  /* 0x0000000000027919 */ /* 0x000ee20000002100 */
[----:B------:R-:W-:Y:S01]  /*0710*/  HFMA2 R145, -RZ, RZ, 0, 0 ;  /* 0x00000000ff917431 */ /* 0x000fe200000001ff */
[----:B------:R-:W-:Y:S01]  /*0720*/  BSSY.RECONVERGENT B1, `(.L_x_5205) ;  /* 0x0000074000017945 */ /* 0x000fe20003800200 */
[----:B------:R-:W-:Y:S01]  /*0730*/  PLOP3.LUT P0, PT, PT, PT, UP3, 0x80, 0x8 ;  /* 0x000000000008781c */ /* 0x000fe20003f0f038 */
[----:B------:R-:W-:Y:S01]  /*0740*/  HFMA2 R148, -RZ, RZ, 0, 0 ;  /* 0x00000000ff947431 */ /* 0x000fe200000001ff */
[----:B------:R-:W-:Y:S02]  /*0750*/  MOV R114, UR5 ;  /* 0x0000000500727c02 */ /* 0x000fe40008000f00 */
[----:B------:R-:W-:Y:S01]  /*0760*/  ISETP.GE.U32.AND P2, PT, R0, 0x100, PT ;  /* 0x000001000000780c */ /* 0x000fe20003f46070 */
[----:B------:R-:W-:Y:S01]  /*0770*/  @UP3 UIADD3 UR4, UPT, UPT, UR9, -0x1, URZ ;  /* 0xffffffff09043890 */ /* 0x000fe2000fffe0ff */
[----:B------:R-:W-:Y:S01]  /*0780*/  MOV R147, RZ ;  /* 0x000000ff00937202 */ /* 0x000fe20000000f00 */
[----:B0-----:R-:W-:-:S02]  /*0790*/  IMAD R112, R114, UR8, RZ ;  /* 0x0000000872707c24 */ /* 0x001fc4000f8e02ff */
[----:B------:R-:W-:Y:S02]  /*07a0*/  @UP3 UIMAD UR6, UR4, UR8, URZ ;  /* 0x00000008040632a4 */ /* 0x000fe4000f8e02ff */
[----:B------:R-:W-:Y:S01]  /*07b0*/  UIMAD UR4, UR28, UR8, URZ ;  /* 0x000000081c0472a4 */ /* 0x000fe2000f8e02ff */
[----:B------:R-:W-:Y:S01]  /*07c0*/  SHF.R.S32.HI R113, RZ, 0x1f, R112 ;  /* 0x0000001fff717819 */ /* 0x000fe20000011470 */
[----:B------:R-:W-:Y:S02]  /*07d0*/  @UP3 USHF.R.S32.HI UR7, URZ, 0x1f, UR6 ;  /* 0x0000001fff073899 */ /* 0x000fe40008011406 */
[----:B------:R-:W-:Y:S01]  /*07e0*/  USHF.R.S32.HI UR5, URZ, 0x1f, UR4 ;  /* 0x0000001fff057899 */ /* 0x000fe20008011404 */
[----:B------:R-:W-:Y:S01]  /*07f0*/  LEA.HI R113, R113, R112, RZ, 0x3 ;  /* 0x0000007071717211 */ /* 0x000fe200078f18ff */
[----:B------:R-:W-:Y:S02]  /*0800*/  @UP3 ULEA.HI UR7, UR7, UR6, URZ, 0x3 ;  /* 0x0000000607073291 */ /* 0x000fe4000f8f18ff */
[----:B------:R-:W-:-:S04]  /*0810*/  ULEA.HI UR5, UR5, UR4, URZ, 0x3 ;  /* 0x0000000405057291 */ /* 0x000fc8000f8f18ff */
[----:B------:R-:W-:Y:S02]  /*0820*/  MOV R115, UR7 ;  /* 0x0000000700737c02 */ /* 0x000fe40008000f00 */
[----:B------:R-:W-:Y:S02]  /*0830*/  MOV R143, UR5 ;  /* 0x00000005008f7c02 */ /* 0x000fe40008000f00 */
[-C--:B---3--:R-:W-:Y:S02]  /*0840*/  @P0 LEA.HI.SX32 R145, R115, R2.reuse, 0x1d ;  /* 0x0000000273910211 */ /* 0x088fe400078feaff */
[----:B-1----:R-:W-:Y:S02]  /*0850*/  ISETP.NE.AND P0, PT, RZ, UR29, PT ;  /* 0x0000001dff007c0c */ /* 0x002fe4000bf05270 */
[-C--:B------:R-:W-:Y:S02]  /*0860*/  LEA.HI.SX32 R143, R143, R2.reuse, 0x1d ;  /* 0x000000028f8f7211 */ /* 0x080fe400078feaff */
[----:B------:R-:W-:-:S02]  /*0870*/  LEA.HI.SX32 R116, R113, R2, 0x1d ;  /* 0x0000000271747211 */ /* 0x000fc400078feaff */
[----:B------:R-:W-:Y:S02]  /*0880*/  MOV R144, R143 ;  /* 0x0000008f00907202 */ /* 0x000fe40000000f00 */
        /* <DEDUP_REMOVED lines=15> */
[----:B-----5:R-:W-:Y:S02]  /*0980*/  HADD2.F32 R3, -RZ, R84.H0_H0 ;  /* 0x20000054ff037230 */ /* 0x020fe40000004100 */
        /* <DEDUP_REMOVED lines=8> */
[----:B------:R-:W-:Y:S01]  /*0a10*/  FADD.FTZ R117, -R146, R6 ;  /* 0x0000000692757221 */ /* 0x000fe20000010100 */
[----:B------:R-:W-:-:S02]  /*0a20*/  HADD2.F32 R6, -RZ, R84.H1_H1 ;  /* 0x30000054ff067230 */ /* 0x000fc40000004100 */
[----:B------:R-:W-:Y:S01]  /*0a30*/  FMUL.FTZ R141, R4, UR31 ;  /* 0x0000001f048d7c20 */ /* 0x000fe20008410000 */
[----:B----4-:R-:W-:Y:S01]  /*0a40*/  FADD.FTZ R114, -R146, R14 ;  /* 0x0000000e92727221 */ /* 0x010fe20000010100 */
[--C-:B------:R-:W-:Y:S02]  /*0a50*/  HADD2.F32 R5, -RZ, R8.reuse.H0_H0 ;  /* 0x20000008ff057230 */ /* 0x100fe40000004100 */
[----:B------:R-:W-:Y:S02]  /*0a60*/  HADD2.F32 R8, -RZ, R8.H1_H1 ;  /* 0x30000008ff087230 */ /* 0x000fe40000004100 */
[--C-:B------:R-:W-:Y:S02]  /*0a70*/  HADD2.F32 R118, -RZ, R9.reuse.H0_H0 ;  /* 0x20000009ff767230 */ /* 0x100fe40000004100 */
[----:B------:R-:W-:Y:S02]  /*0a80*/  HADD2.F32 R124, -RZ, R9.H1_H1 ;  /* 0x30000009ff7c7230 */ /* 0x000fe40000004100 */
[----:B------:R-:W-:-:S02]  /*0a90*/  HADD2.F32 R147, -RZ, R10.H0_H0 ;  /* 0x2000000aff937230 */ /* 0x000fc40000004100 */
[----:B------:R-:W-:Y:S02]  /*0aa0*/  HADD2.F32 R148, -RZ, R10.H1_H1 ;  /* 0x3000000aff947230 */ /* 0x000fe40000004100 */
[--C-:B-1----:R-:W-:Y:S02]  /*0ab0*/  HADD2.F32 R113, -RZ, R11.reuse.H0_H0 ;  /* 0x2000000bff717230 */ /* 0x102fe40000004100 */
[----:B------:R-:W-:Y:S02]  /*0ac0*/  HADD2.F32 R112, -RZ, R11.H1_H1 ;  /* 0x3000000bff707230 */ /* 0x000fe40000004100 */
[----:B------:R-:W-:Y:S01]  /*0ad0*/  FADD.FTZ R11, -R146, R12 ;  /* 0x0000000c920b7221 */ /* 0x000fe20000010100 */
[--C-:B------:R-:W-:Y:S02]  /*0ae0*/  HADD2.F32 R9, -RZ, R85.reuse.H0_H0 ;  /* 0x20000055ff097230 */ /* 0x100fe40000004100 */
[----:B------:R-:W-:Y:S01]  /*0af0*/  FMUL.FTZ R4, R115, UR31 ;  /* 0x0000001f73047c20 */ /* 0x000fe20008410000 */
[----:B------:R-:W-:-:S02]  /*0b00*/  HADD2.F32 R10, -RZ, R85.H1_H1 ;  /* 0x30000055ff0a7230 */ /* 0x000fc40000004100 */
[----:B------:R-:W-:Y:S01]  /*0b10*/  FADD.FTZ R119, -R146, R7 ;  /* 0x0000000792777221 */ /* 0x000fe20000010100 */
[--C-:B------:R-:W-:Y:S02]  /*0b20*/  HADD2.F32 R12, -RZ, R86.reuse.H0_H0 ;  /* 0x20000056ff0c7230 */ /* 0x100fe40000004100 */
[-C--:B------:R-:W-:Y:S01]  /*0b30*/  FMUL.FTZ R3, R3, R5.reuse ;  /* 0x0000000503037220 */ /* 0x080fe20000410000 */
[----:B------:R-:W-:Y:S01]  /*0b40*/  FADD.FTZ R52, R52, R5 ;  /* 0x0000000534347221 */ /* 0x000fe20000010000 */
[----:B------:R-:W-:Y:S01]  /*0b50*/  FFMA.FTZ R68, R141, R5, R68 ;  /* 0x000000058d447223 */ /* 0x000fe20000010044 */
[----:B------:R-:W-:Y:S02]  /*0b60*/  HADD2.F32 R14, -RZ, R86.H1_H1 ;  /* 0x30000056ff0e7230 */ /* 0x000fe40000004100 */
[----:B------:R-:W-:Y:S01]  /*0b70*/  FMUL.FTZ R5, R6, R8 ;  /* 0x0000000806057220 */ /* 0x000fe20000410000 */
[----:B------:R-:W-:Y:S01]  /*0b80*/  FMUL.FTZ R7, R117, UR31 ;  /* 0x0000001f75077c20 */ /* 0x000fe20008410000 */
[----:B------:R-:W-:Y:S01]  /*0b90*/  FADD.FTZ R13, -R146, R13 ;  /* 0x0000000d920d7221 */ /* 0x000fe20000010100 */
[----:B------:R-:W-:Y:S01]  /*0ba0*/  FMUL.FTZ R6, R9, R118 ;  /* 0x0000007609067220 */ /* 0x000fe20000410000 */
[----:B------:R-:W-:Y:S01]  /*0bb0*/  FADD.FTZ R53, R53, R8 ;  /* 0x0000000835357221 */ /* 0x000fe20000010000 */
[----:B------:R-:W-:Y:S01]  /*0bc0*/  FFMA.FTZ R69, R4, R8, R69 ;  /* 0x0000000804457223 */ /* 0x000fe20000010045 */
[----:B------:R-:W-:Y:S01]  /*0bd0*/  FMUL.FTZ R9, R10, R124 ;  /* 0x0000007c0a097220 */ /* 0x000fe20000410000 */
[----:B------:R-:W-:Y:S01]  /*0be0*/  FMUL.FTZ R8, R119, UR31 ;  /* 0x0000001f77087c20 */ /* 0x000fe20008410000 */
[----:B------:R-:W-:Y:S01]  /*0bf0*/  FMUL.FTZ R10, R12, R147 ;  /* 0x000000930c0a7220 */ /* 0x000fe20000410000 */
[----:B------:R-:W-:Y:S01]  /*0c00*/  FADD.FTZ R54, R54, R118 ;  /* 0x0000007636367221 */ /* 0x000fe20000010000 */
[----:B------:R-:W-:Y:S01]  /*0c10*/  FFMA.FTZ R70, R7, R118, R70 ;  /* 0x0000007607467223 */ /* 0x000fe20000010046 */
[----:B------:R-:W-:Y:S01]  /*0c20*/  FMUL.FTZ R12, R14, R148 ;  /* 0x000000940e0c7220 */ /* 0x000fe20000410000 */
[----:B------:R-:W-:Y:S01]  /*0c30*/  FMUL.FTZ R14, R13, UR31 ;  /* 0x0000001f0d0e7c20 */ /* 0x000fe20008410000 */
[----:B------:R-:W-:Y:S01]  /*0c40*/  FADD.FTZ R118, RZ, R3 ;  /* 0x00000003ff767221 */ /* 0x000fe20000010000 */
[----:B------:R-:W-:Y:S01]  /*0c50*/  FFMA.FTZ R13, R141, R3, RZ ;  /* 0x000000038d0d7223 */ /* 0x000fe200000100ff */
[----:B------:R-:W-:Y:S01]  /*0c60*/  FADD.FTZ R55, R55, R124 ;  /* 0x0000007c37377221 */ /* 0x000fe20000010000 */
[----:B------:R-:W-:Y:S01]  /*0c70*/  FFMA.FTZ R71, R8, R124, R71 ;  /* 0x0000007c08477223 */ /* 0x000fe20000010047 */
[----:B------:R-:W-:Y:S01]  /*0c80*/  FADD.FTZ R126, -R146, R15 ;  /* 0x0000000f927e7221 */ /* 0x000fe20000010100 */
[----:B------:R-:W-:-:S02]  /*0c90*/  HADD2.F32 R124, -RZ, R87.H0_H0 ;  /* 0x20000057ff7c7230 */ /* 0x000fc40000004100 */
[----:B------:R-:W-:Y:S01]  /*0ca0*/  FADD.FTZ R15, R118, R5 ;  /* 0x00000005760f7221 */ /* 0x000fe20000010000 */
[----:B------:R-:W-:Y:S02]  /*0cb0*/  FFMA.FTZ R118, R4, R5, R13 ;  /* 0x0000000504767223 */ /* 0x000fe4000001000d */
[----:B------:R-:W-:Y:S01]  /*0cc0*/  FMUL.FTZ R13, R124, R113 ;  /* 0x000000717c0d7220 */ /* 0x000fe20000410000 */
[----:B------:R-:W-:Y:S01]  /*0cd0*/  FADD.FTZ R124, R15, R6 ;  /* 0x000000060f7c7221 */ /* 0x000fe20000010000 */
[----:B------:R-:W-:Y:S01]  /*0ce0*/  FFMA.FTZ R115, R7, R6, R118 ;  /* 0x0000000607737223 */ /* 0x000fe20000010076 */
[----:B------:R-:W-:Y:S01]  /*0cf0*/  FMUL.FTZ R15, R114, UR31 ;  /* 0x0000001f720f7c20 */ /* 0x000fe20008410000 */
[----:B------:R-:W-:Y:S01]  /*0d00*/  FMUL.FTZ R11, R11, UR31 ;  /* 0x0000001f0b0b7c20 */ /* 0x000fe20008410000 */
        /* <DEDUP_REMOVED lines=21> */
.L_x_5206:
[----:B------:R-:W-:Y:S05]  /*0e60*/  BSYNC.RECONVERGENT B1 ;  /* 0x0000000000017941 */ /* 0x000fea0003800200 */
.L_x_5205:
        /* <DEDUP_REMOVED lines=13> */
[----:B------:R-:W0:Y:S02]  /*0f40*/  @P0 LDC.64 R132, c[0x0][0x438] ;  /* 0x00010e00ff840b82 */ /* 0x000e240000000a00 */
[----:B0-----:R-:W-:-:S05]  /*0f50*/  @P0 IMAD.WIDE.U32 R132, R144, 0x20, R132 ;  /* 0x0000002090840825 */ /* 0x001fca00078e0084 */
[----:B------:R-:W5:Y:S04]  /*0f60*/  @P0 LDG.E.128 R88, desc[UR10][R132.64] ;  /* 0x0000000a84580981 */ /* 0x000f68000c1e1d00 */
[----:B------:R0:W5:Y:S02]  /*0f70*/  @P0 LDG.E.128 R92, desc[UR10][R132.64+0x10] ;  /* 0x0000100a845c0981 */ /* 0x000164000c1e1d00 */
[----:B0----5:R-:W-:Y:S02]  /*0f80*/  HADD2.F32 R132, -RZ, R77.H0_H0 ;  /* 0x2000004dff847230 */ /* 0x021fe40000004100 */
[C---:B---3--:R-:W-:Y:S01]  /*0f90*/  FADD.FTZ R134, -R146.reuse, R114 ;  /* 0x0000007292867221 */ /* 0x048fe20000010100 */
[C---:B------:R-:W-:Y:S01]  /*0fa0*/  FADD.FTZ R135, -R146.reuse, R115 ;  /* 0x0000007392877221 */ /* 0x040fe20000010100 */
[C---:B------:R-:W-:Y:S01]  /*0fb0*/  FADD.FTZ R125, -R146.reuse, R112 ;  /* 0x00000070927d7221 */ /* 0x040fe20000010100 */
[----:B------:R-:W-:Y:S01]  /*0fc0*/  FADD.FTZ R127, -R146, R113 ;  /* 0x00000071927f7221 */ /* 0x000fe20000010100 */
[----:B------:R-:W-:-:S02]  /*0fd0*/  HADD2.F32 R114, -RZ, R76.H0_H0 ;  /* 0x2000004cff727230 */ /* 0x000fc40000004100 */
[C---:B----4-:R-:W-:Y:S01]  /*0fe0*/  FADD.FTZ R138, -R146.reuse, R117 ;  /* 0x00000075928a7221 */ /* 0x050fe20000010100 */
[----:B------:R-:W-:Y:S01]  /*0ff0*/  FADD.FTZ R137, -R146, R116 ;  /* 0x0000007492897221 */ /* 0x000fe20000010100 */
[----:B------:R-:W-:Y:S02]  /*1000*/  HADD2.F32 R115, -RZ, R120.H0_H0 ;  /* 0x20000078ff737230 */ /* 0x000fe40000004100 */
[--C-:B------:R-:W-:Y:S02]  /*1010*/  HADD2.F32 R117, -RZ, R121.reuse.H0_H0 ;  /* 0x20000079ff757230 */ /* 0x100fe40000004100 */
[----:B------:R-:W-:Y:S02]  /*1020*/  HADD2.F32 R136, -RZ, R121.H1_H1 ;  /* 0x30000079ff887230 */ /* 0x000fe40000004100 */
[----:B------:R-:W-:Y:S01]  /*1030*/  FMUL.FTZ R121, R125, UR31 ;  /* 0x0000001f7d797c20 */ /* 0x000fe20008410000 */
[--C-:B------:R-:W-:Y:S02]  /*1040*/  HADD2.F32 R139, -RZ, R122.reuse.H0_H0 ;  /* 0x2000007aff8b7230 */ /* 0x100fe40000004100 */
[----:B------:R-:W-:-:S02]  /*1050*/  HADD2.F32 R140, -RZ, R122.H1_H1 ;  /* 0x3000007aff8c7230 */ /* 0x000fc40000004100 */
[----:B------:R-:W-:Y:S01]  /*1060*/  FMUL.FTZ R122, R127, UR31 ;  /* 0x0000001f7f7a7c20 */ /* 0x000fe20008410000 */
[----:B------:R-:W-:Y:S02]  /*1070*/  HADD2.F32 R116, -RZ, R120.H1_H1 ;  /* 0x30000078ff747230 */ /* 0x000fe40000004100 */
[----:B------:R-:W-:Y:S01]  /*1080*/  FMUL.FTZ R120, R114, R115 ;  /* 0x0000007372787220 */ /* 0x000fe20000410000 */
[----:B------:R-:W-:Y:S01]  /*1090*/  FMUL.FTZ R125, R134, UR31 ;  /* 0x0000001f867d7c20 */ /* 0x000fe20008410000 */
[----:B------:R-:W-:Y:S02]  /*10a0*/  HADD2.F32 R127, -RZ, R77.H1_H1 ;  /* 0x3000004dff7f7230 */ /* 0x000fe40000004100 */
[----:B------:R-:W-:Y:S01]  /*10b0*/  FMUL.FTZ R134, R135, UR31 ;  /* 0x0000001f87867c20 */ /* 0x000fe20008410000 */
[--C-:B------:R-:W-:Y:S02]  /*10c0*/  HADD2.F32 R113, -RZ, R123.reuse.H0_H0 ;  /* 0x2000007bff717230 */ /* 0x100fe40000004100 */
[----:B------:R-:W-:-:S02]  /*10d0*/  HADD2.F32 R112, -RZ, R123.H1_H1 ;  /* 0x3000007bff707230 */ /* 0x000fc40000004100 */
[----:B------:R-:W-:Y:S02]  /*10e0*/  HADD2.F32 R114, -RZ, R78.H0_H0 ;  /* 0x2000004eff727230 */ /* 0x000fe40000004100 */
[----:B------:R-:W-:Y:S02]  /*10f0*/  HADD2.F32 R123, -RZ, R76.H1_H1 ;  /* 0x3000004cff7b7230 */ /* 0x000fe40000004100 */
[-C--:B------:R-:W-:Y:S01]  /*1100*/  FMUL.FTZ R127, R127, R136.reuse ;  /* 0x000000887f7f7220 */ /* 0x080fe20000410000 */
[----:B------:R-:W-:Y:S01]  /*1110*/  FADD.FTZ R47, R47, R136 ;  /* 0x000000882f2f7221 */ /* 0x000fe20000010000 */
[----:B------:R-:W-:Y:S01]  /*1120*/  FFMA.FTZ R63, R134, R136, R63 ;  /* 0x00000088863f7223 */ /* 0x000fe2000001003f */
[----:B------:R-:W-:Y:S01]  /*1130*/  FMUL.FTZ R136, R114, R139 ;  /* 0x0000008b72887220 */ /* 0x000fe20000410000 */
[----:B------:R-:W-:Y:S01]  /*1140*/  FADD.FTZ R44, R44, R115 ;  /* 0x000000732c2c7221 */ /* 0x000fe20000010000 */
        /* <DEDUP_REMOVED lines=11> */
[----:B------:R-:W-:-:S02]  /*1200*/  HADD2.F32 R135, -RZ, R78.H1_H1 ;  /* 0x3000004eff877230 */ /* 0x000fc40000004100 */
[----:B------:R-:W-:Y:S01]  /*1210*/  FADD.FTZ R116, R117, R132 ;  /* 0x0000008475747221 */ /* 0x000fe20000010000 */
[----:B------:R-:W-:Y:S01]  /*1220*/  FFMA.FTZ R115, R125, R132, R114 ;  /* 0x000000847d737223 */ /* 0x000fe20000010072 */
[----:B------:R-:W-:Y:S01]  /*1230*/  FMUL.FTZ R138, R138, UR31 ;  /* 0x0000001f8a8a7c20 */ /* 0x000fe20008410000 */
[----:B------:R-:W-:Y:S01]  /*1240*/  FADD.FTZ R118, -R146, R118 ;  /* 0x0000007692767221 */ /* 0x000fe20000010100 */
[----:B------:R-:W-:Y:S01]  /*1250*/  FMUL.FTZ R133, R137, UR31 ;  /* 0x0000001f89857c20 */ /* 0x000fe20008410000 */
[----:B------:R-:W-:Y:S01]  /*1260*/  FADD.FTZ R117, R116, R127 ;  /* 0x0000007f74757221 */ /* 0x000fe20000010000 */
[----:B------:R-:W-:Y:S01]  /*1270*/  FFMA.FTZ R114, R134, R127, R115 ;  /* 0x0000007f86727223 */ /* 0x000fe20000010073 */
[-C--:B------:R-:W-:Y:S01]  /*1280*/  FMUL.FTZ R135, R135, R140.reuse ;  /* 0x0000008c87877220 */ /* 0x080fe20000410000 */
[----:B------:R-:W-:Y:S01]  /*1290*/  FADD.FTZ R41, R41, R140 ;  /* 0x0000008c29297221 */ /* 0x000fe20000010000 */
[----:B------:R-:W-:Y:S01]  /*12a0*/  FFMA.FTZ R57, R138, R140, R57 ;  /* 0x0000008c8a397223 */ /* 0x000fe20000010039 */
[----:B------:R-:W-:-:S02]  /*12b0*/  HADD2.F32 R140, -RZ, R79.H0_H0 ;  /* 0x2000004fff8c7230 */ /* 0x000fc40000004100 */
[----:B------:R-:W-:Y:S01]  /*12c0*/  FMUL.FTZ R137, R118, UR31 ;  /* 0x0000001f76897c20 */ /* 0x000fe20008410000 */
[----:B------:R-:W-:Y:S01]  /*12d0*/  FADD.FTZ R116, R117, R136 ;  /* 0x0000008875747221 */ /* 0x000fe20000010000 */
[C---:B------:R-:W-:Y:S01]  /*12e0*/  FFMA.FTZ R115, R133.reuse, R136, R114 ;  /* 0x0000008885737223 */ /* 0x040fe20000010072 */
        /* <DEDUP_REMOVED lines=18> */
.L_x_5204:
        /* <DEDUP_REMOVED lines=27> */
.L_x_5210:
[----:B-1----:R-:W-:Y:S05]  /*15c0*/  BSYNC.RECONVERGENT B1 ;  /* 0x0000000000017941 */ /* 0x002fea0003800200 */
.L_x_5209:
[----:B------:R-:W-:Y:S01]  /*15d0*/  HFMA2 R147, -RZ, RZ, 0, 0 ;  /* 0x00000000ff937431 */ /* 0x000fe200000001ff */
[----:B------:R-:W-:Y:S01]  /*15e0*/  MOV R148, RZ ;  /* 0x000000ff00947202 */ /* 0x000fe20000000f00 */
[----:B------:R-:W-:Y:S06]  /*15f0*/  @!P2 BRA `(.L_x_5207) ;  /* 0x000000000060a947 */ /* 0x000fec0003800000 */
[----:B0-----:R-:W0:Y:S02]  /*1600*/  LDC.64 R112, c[0x0][0x3b0] ;  /* 0x0000ec00ff707b82 */ /* 0x001e240000000a00 */
[----:B0-----:R-:W-:-:S05]  /*1610*/  IMAD.WIDE.U32 R112, R149, 0x8, R112 ;  /* 0x0000000895707825 */ /* 0x001fca00078e0070 */
[----:B------:R1:W5:Y:S01]  /*1620*/  LDG.E.64 R128, desc[UR10][R112.64] ;  /* 0x0000000a70807981 */ /* 0x000362000c1e1b00 */
[----:B------:R-:W-:Y:S05]  /*1630*/  BRA `(.L_x_5207) ;  /* 0x0000000000507947 */ /* 0x000fea0003800000 */
.L_x_5208:
        /* <DEDUP_REMOVED lines=20> */
.L_x_5207:
[----:B-1----:R-:W-:Y:S05]  /*1780*/  BSYNC.RECONVERGENT B0 ;  /* 0x0000000000007941 */ /* 0x002fea0003800200 */
.L_x_5203:
        /* <DEDUP_REMOVED lines=31> */
.L_x_5212:
[----:B------:R-:W-:Y:S05]  /*1980*/  BSYNC.RECONVERGENT B0 ;  /* 0x0000000000007941 */ /* 0x000fea0003800200 */
.L_x_5211:
        /* <DEDUP_REMOVED lines=29> */
[----:B------:R-:W-:Y:S01]  /*1b60*/  FMUL.FTZ R114, R113, UR30 ;  /* 0x0000001e71727c20 */ /* 0x000fe20008410000 */
[----:B------:R-:W-:-:S03]  /*1b70*/  MOV R113, R143 ;  /* 0x0000008f00717202 */ /* 0x000fc60000000f00 */
        /* <DEDUP_REMOVED lines=9> */
.L_x_5215:
        /* <DEDUP_REMOVED lines=9> */
[----:B------:R-:W-:-:S11]  /*1ca0*/  HFMA2 R117, -RZ, RZ, 0, 0 ;  /* 0x00000000ff757431 */ /* 0x000fd600000001ff */
[----:B------:R-:W-:Y:S05]  /*1cb0*/  @!P3 BRA `(.L_x_5220) ;  /* 0x000000000024b947 */ /* 0x000fea0003800000 */
[----:B------:R-:W-:Y:S01]  /*1cc0*/  FFMA.FTZ R118, R141, UR6, R114 ;  /* 0x000000068d767c23 */ /* 0x000fe20008010072 */
[----:B------:R-:W-:Y:S01]  /*1cd0*/  ISETP.LT.AND P0, PT, RZ, UR32, PT ;  /* 0x00000020ff007c0c */ /* 0x000fe2000bf01270 */
[----:B------:R-:W-:Y:S02]  /*1ce0*/  HADD2.F32 R117, -RZ, R96.H0_H0 ;  /* 0x20000060ff757230 */ /* 0x000fe40000004100 */
[----:B------:R-:W-:-:S04]  /*1cf0*/  FADD.FTZ R118, R3, -R118 ;  /* 0x8000007603767221 */ /* 0x000fc80000010000 */
[----:B------:R-:W-:-:S05]  /*1d00*/  FMUL.FTZ R118, R118, UR31 ;  /* 0x0000001f76767c20 */ /* 0x000fca0008410000 */
[----:B------:R-:W-:-:S05]  /*1d10*/  FSEL R118, R118, RZ, P0 ;  /* 0x000000ff76767208 */ /* 0x000fca0000000000 */
[----:B------:R-:W-:-:S04]  /*1d20*/  FMUL.FTZ R118, R118, UR21 ;  /* 0x0000001576767c20 */ /* 0x000fc80008410000 */
[----:B------:R-:W-:-:S04]  /*1d30*/  FMUL.FTZ R118, R118, UR20 ;  /* 0x0000001476767c20 */ /* 0x000fc80008410000 */
[----:B------:R-:W-:-:S07]  /*1d40*/  FMUL.FTZ R117, R117, R118 ;  /* 0x0000007675757220 */ /* 0x000fce0000410000 */
.L_x_5220:
[----:B------:R-:W-:Y:S05]  /*1d50*/  BSYNC.RECONVERGENT B1 ;  /* 0x0000000000017941 */ /* 0x000fea0003800200 */
.L_x_5219:
[----:B------:R-:W-:Y:S01]  /*1d60*/  BSSY.RECONVERGENT B1, `(.L_x_5221) ;  /* 0x000000d000017945 */ /* 0x000fe20003800200 */
[----:B------:R-:W-:Y:S01]  /*1d70*/  FADD.FTZ R36, R36, R117 ;  /* 0x0000007524247221 */ /* 0x000fe20000010000 */
[----:B------:R-:W-:Y:S02]  /*1d80*/  MOV R117, RZ ;  /* 0x000000ff00757202 */ /* 0x000fe40000000f00 */
        /* <DEDUP_REMOVED lines=10> */
.L_x_5222:
[----:B------:R-:W-:Y:S05]  /*1e30*/  BSYNC.RECONVERGENT B1 ;  /* 0x0000000000017941 */ /* 0x000fea0003800200 */
.L_x_5221:
[----:B------:R-:W-:-:S04]  /*1e40*/  F2FP.F16.F32.PACK_AB R117, RZ, R117 ;  /* 0x00000075ff75723e */ /* 0x000fc800000000ff */
[----:B------:R-:W-:-:S07]  /*1e50*/  PRMT R100, R117, 0x7610, R100 ;  /* 0x0000761075647816 */ /* 0x000fce0000000064 */
.L_x_5218:
        /* <DEDUP_REMOVED lines=11> */
[----:B------:R-:W-:-:S03]  /*1f10*/  HADD2.F32 R118, -RZ, R96.H1_H1 ;  /* 0x30000060ff767230 */ /* 0x000fc60000004100 */
[----:B------:R-:W-:-:S04]  /*1f20*/  FMUL.FTZ R117, R117, UR20 ;  /* 0x0000001475757c20 */ /* 0x000fc80008410000 */
[----:B------:R-:W-:-:S07]  /*1f30*/  FMUL.FTZ R118, R118, R117 ;  /* 0x0000007576767220 */ /* 0x000fce0000410000 */
.L_x_5225:
[----:B------:R-:W-:Y:S05]  /*1f40*/  BSYNC.RECONVERGENT B1 ;  /* 0x0000000000017941 */ /* 0x000fea0003800200 */
.L_x_5224:
[----:B------:R-:W-:Y:S01]  /*1f50*/  BSSY.RECONVERGENT B1, `(.L_x_5226) ;  /* 0x000000d000017945 */ /* 0x000fe20003800200 */
[----:B------:R-:W-:Y:S01]  /*1f60*/  FADD.FTZ R37, R37, R118 ;  /* 0x0000007625257221 */ /* 0x000fe20000010000 */
[----:B------:R-:W-:Y:S02]  /*1f70*/  MOV R117, RZ ;  /* 0x000000ff00757202 */ /* 0x000fe40000000f00 */
[----:B------:R-:W-:Y:S05]  /*1f80*/  @!P0 BRA `(.L_x_5227) ;  /* 0x0000000000248947 */ /* 0x000fea0003800000 */
[----:B------:R-:W-:Y:S01]  /*1f90*/  FFMA.FTZ R118, R4, UR6, R114 ;  /* 0x0000000604767c23 */ /* 0x000fe20008010072 */
[----:B------:R-:W-:Y:S01]  /*1fa0*/  ISETP.LT.AND P0, PT, RZ, UR32, PT ;  /* 0x00000020ff007c0c */ /* 0x000fe2000bf01270 */
[----:B------:R-:W-:Y:S02]  /*1fb0*/  HADD2.F32 R117, -RZ, R80.H1_H1 ;  /* 0x30000050ff757230 */ /* 0x000fe40000004100 */
[----:B------:R-:W-:-:S04]  /*1fc0*/  FADD.FTZ R118, R5, -R118 ;  /* 0x8000007605767221 */ /* 0x000fc80000010000 */
[----:B------:R-:W-:-:S05]  /*1fd0*/  FMUL.FTZ R118, R118, UR31 ;  /* 0x0000001f76767c20 */ /* 0x000fca0008410000 */
[----:B------:R-:W-:-:S05]  /*1fe0*/  FSEL R118, R118, RZ, P0 ;  /* 0x000000ff76767208 */ /* 0x000fca0000000000 */
[----:B------:R-:W-:-:S04]  /*1ff0*/  FMUL.FTZ R118, R118, UR21 ;  /* 0x0000001576767c20 */ /* 0x000fc80008410000 */
[----:B------:R-:W-:-:S04]  /*2000*/  FMUL.FTZ R118, R118, UR20 ;  /* 0x0000001476767c20 */ /* 0x000fc80008410000 */
[----:B------:R-:W-:-:S07]  /*2010*/  FMUL.FTZ R117, R118, R117 ;  /* 0x0000007576757220 */ /* 0x000fce0000410000 */
.L_x_5227:
[----:B------:R-:W-:Y:S05]  /*2020*/  BSYNC.RECONVERGENT B1 ;  /* 0x0000000000017941 */ /* 0x000fea0003800200 */
.L_x_5226:
[----:B------:R-:W-:-:S04]  /*2030*/  F2FP.F16.F32.PACK_AB R117, RZ, R117 ;  /* 0x00000075ff75723e */ /* 0x000fc800000000ff */
[----:B------:R-:W-:-:S07]  /*2040*/  PRMT R100, R100, 0x5410, R117 ;  /* 0x0000541064647816 */ /* 0x000fce0000000075 */
.L_x_5223:
        /* <DEDUP_REMOVED lines=11> */
[----:B------:R-:W-:-:S03]  /*2100*/  HADD2.F32 R117, -RZ, R97.H0_H0 ;  /* 0x20000061ff757230 */ /* 0x000fc60000004100 */
[----:B------:R-:W-:-:S04]  /*2110*/  FMUL.FTZ R118, R118, UR20 ;  /* 0x0000001476767c20 */ /* 0x000fc80008410000 */
[----:B------:R-:W-:-:S07]  /*2120*/  FMUL.FTZ R117, R117, R118 ;  /* 0x0000007675757220 */ /* 0x000fce0000410000 */
.L_x_5230:
[----:B------:R-:W-:Y:S05]  /*2130*/  BSYNC.RECONVERGENT B1 ;  /* 0x0000000000017941 */ /* 0x000fea0003800200 */
.L_x_5229:
        /* <DEDUP_REMOVED lines=13> */
.L_x_5232:
[----:B------:R-:W-:Y:S05]  /*2210*/  BSYNC.RECONVERGENT B1 ;  /* 0x0000000000017941 */ /* 0x000fea0003800200 */
.L_x_5231:
[----:B------:R-:W-:-:S04]  /*2220*/  F2FP.F16.F32.PACK_AB R117, RZ, R117 ;  /* 0x00000075ff75723e */ /* 0x000fc800000000ff */
[----:B------:R-:W-:-:S07]  /*2230*/  PRMT R101, R117, 0x7610, R101 ;  /* 0x0000761075657816 */ /* 0x000fce0000000065 */
.L_x_5228:
        /* <DEDUP_REMOVED lines=14> */
.L_x_5235:
[----:B------:R-:W-:Y:S05]  /*2320*/  BSYNC.RECONVERGENT B1 ;  /* 0x0000000000017941 */ /* 0x000fea0003800200 */
.L_x_5234:
        /* <DEDUP_REMOVED lines=13> */
.L_x_5237:
[----:B------:R-:W-:Y:S05]  /*2400*/  BSYNC.RECONVERGENT B1 ;  /* 0x0000000000017941 */ /* 0x000fea0003800200 */
.L_x_5236:
[----:B------:R-:W-:-:S04]  /*2410*/  F2FP.F16.F32.PACK_AB R117, RZ, R117 ;  /* 0x00000075ff75723e */ /* 0x000fc800000000ff */
[----:B------:R-:W-:-:S07]  /*2420*/  PRMT R101, R101, 0x5410, R117 ;  /* 0x0000541065657816 */ /* 0x000fce0000000075 */
.L_x_5233:
        /* <DEDUP_REMOVED lines=14> */
.L_x_5240:
[----:B------:R-:W-:Y:S05]  /*2510*/  BSYNC.RECONVERGENT B1 ;  /* 0x0000000000017941 */ /* 0x000fea0003800200 */
.L_x_5239:
        /* <DEDUP_REMOVED lines=13> */
.L_x_5242:
[----:B------:R-:W-:Y:S05]  /*25f0*/  BSYNC.RECONVERGENT B1 ;  /* 0x0000000000017941 */ /* 0x000fea0003800200 */
.L_x_5241:
[----:B------:R-:W-:-:S04]  /*2600*/  F2FP.F16.F32.PACK_AB R117, RZ, R117 ;  /* 0x00000075ff75723e */ /* 0x000fc800000000ff */
[----:B------:R-:W-:-:S07]  /*2610*/  PRMT R102, R117, 0x7610, R102 ;  /* 0x0000761075667816 */ /* 0x000fce0000000066 */
.L_x_5238:
[----:B------:R-:W-:Y:S05]  /*2620*/  BRA.U !UP3, `(.L_x_5243) ;  /* 0x000000010b787547 */ /* 0x000fea000b800000 */
[----:B-----5:R-:W-:Y:S01]  /*2630*/  LOP3.LUT P0, RZ, R131, 0xff00, RZ, 0xc0, !PT ;  /* 0x0000ff0083ff7812 */ /* 0x020fe2000780c0ff */
[----:B------:R-:W-:Y:S01]  /*2640*/  BSSY.RECONVERGENT B1, `(.L_x_5244) ;  /* 0x000000c000017945 */ /* 0x000fe20003800200 */
[----:B------:R-:W-:-:S11]  /*2650*/  HFMA2 R118, -RZ, RZ, 0, 0 ;  /* 0x00000000ff767431 */ /* 0x000fd600000001ff */
        /* <DEDUP_REMOVED lines=10> */
.L_x_5245:
[----:B------:R-:W-:Y:S05]  /*2700*/  BSYNC.RECONVERGENT B1 ;  /* 0x0000000000017941 */ /* 0x000fea0003800200 */
.L_x_5244:
        /* <DEDUP_REMOVED lines=13> */
.L_x_5247:
[----:B------:R-:W-:Y:S05]  /*27e0*/  BSYNC.RECONVERGENT B1 ;  /* 0x0000000000017941 */ /* 0x000fea0003800200 */
.L_x_5246:
[----:B------:R-:W-:-:S04]  /*27f0*/  F2FP.F16.F32.PACK_AB R117, RZ, R117 ;  /* 0x00000075ff75723e */ /* 0x000fc800000000ff */
[----:B------:R-:W-:-:S07]  /*2800*/  PRMT R102, R102, 0x5410, R117 ;  /* 0x0000541066667816 */ /* 0x000fce0000000075 */
.L_x_5243:
        /* <DEDUP_REMOVED lines=14> */
.L_x_5250:
[----:B------:R-:W-:Y:S05]  /*28f0*/  BSYNC.RECONVERGENT B1 ;  /* 0x0000000000017941 */ /* 0x000fea0003800200 */
.L_x_5249:
        /* <DEDUP_REMOVED lines=13> */
.L_x_5252:
[----:B------:R-:W-:Y:S05]  /*29d0*/  BSYNC.RECONVERGENT B1 ;  /* 0x0000000000017941 */ /* 0x000fea0003800200 */
.L_x_5251:
[----:B------:R-:W-:-:S04]  /*29e0*/  F2FP.F16.F32.PACK_AB R117, RZ, R117 ;  /* 0x00000075ff75723e */ /* 0x000fc800000000ff */
[----:B------:R-:W-:-:S07]  /*29f0*/  PRMT R103, R117, 0x7610, R103 ;  /* 0x0000761075677816 */ /* 0x000fce0000000067 */
.L_x_5248:
[----:B------:R-:W-:Y:S05]  /*2a00*/  BRA.U !UP3, `(.L_x_5253) ;  /* 0x000000250ba87547 */ /* 0x000fea000b800000 */
[----:B-----5:R-:W-:Y:S01]  /*2a10*/  ISETP.GE.U32.AND P0, PT, R130, RZ, PT ;  /* 0x000000ff8200720c */ /* 0x020fe20003f06070 */
[----:B------:R-:W-:Y:S01]  /*2a20*/  BSSY.RECONVERGENT B1, `(.L_x_5254) ;  /* 0x000000d000017945 */ /* 0x000fe20003800200 */
[----:B------:R-:W-:Y:S02]  /*2a30*/  HFMA2 R118, -RZ, RZ, 0, 0 ;  /* 0x00000000ff767431 */ /* 0x000fe400000001ff */
[----:B------:R-:W-:-:S13]  /*2a40*/  ISETP.GE.U32.AND.EX P0, PT, R131, 0x1000000, PT, P0 ;  /* 0x010000008300780c */ /* 0x000fda0003f06100 */
        /* <DEDUP_REMOVED lines=10> */
.L_x_5255:
[----:B------:R-:W-:Y:S05]  /*2af0*/  BSYNC.RECONVERGENT B1 ;  /* 0x0000000000017941 */ /* 0x000fea0003800200 */
.L_x_5254:
        /* <DEDUP_REMOVED lines=13> */
.L_x_5257:
[----:B------:R-:W-:Y:S05]  /*2bd0*/  BSYNC.RECONVERGENT B1 ;  /* 0x0000000000017941 */ /* 0x000fea0003800200 */
.L_x_5256:
[----:B------:R-:W-:Y:S02]  /*2be0*/  F2FP.F16.F32.PACK_AB R117, RZ, R35 ;  /* 0x00000023ff75723e */ /* 0x000fe400000000ff */
[----:B------:R-:W-:Y:S02]  /*2bf0*/  MOV R35, R118 ;  /* 0x0000007600237202 */ /* 0x000fe40000000f00 */
[----:B------:R-:W-:Y:S01]  /*2c00*/  PRMT R103, R103, 0x5410, R117 ;  /* 0x0000541067677816 */ /* 0x000fe20000000075 */
[----:B------:R-:W-:Y:S06]  /*2c10*/  BRA `(.L_x_5253) ;  /* 0x0000002400247947 */ /* 0x000fec0003800000 */
.L_x_5217:
        /* <DEDUP_REMOVED lines=14> */
.L_x_5260:
[----:B------:R-:W-:Y:S05]  /*2d00*/  BSYNC.RECONVERGENT B1 ;  /* 0x0000000000017941 */ /* 0x000fea0003800200 */
.L_x_5259:
        /* <DEDUP_REMOVED lines=13> */
.L_x_5262:
[----:B------:R-:W-:Y:S05]  /*2de0*/  BSYNC.RECONVERGENT B1 ;  /* 0x0000000000017941 */ /* 0x000fea0003800200 */
.L_x_5261:
[----:B------:R-:W-:-:S04]  /*2df0*/  F2FP.F16.F32.PACK_AB R104, RZ, R104 ;  /* 0x00000068ff68723e */ /* 0x000fc800000000ff */
[----:B------:R-:W-:-:S07]  /*2e00*/  PRMT R100, R104, 0x7610, R100 ;  /* 0x0000761068647816 */ /* 0x000fce0000000064 */
.L_x_5258:
        /* <DEDUP_REMOVED lines=14> */
.L_x_5265:
[----:B------:R-:W-:Y:S05]  /*2ef0*/  BSYNC.RECONVERGENT B1 ;  /* 0x0000000000017941 */ /* 0x000fea0003800200 */
.L_x_5264:
        /* <DEDUP_REMOVED lines=13> */
.L_x_5267:
[----:B------:R-:W-:Y:S05]  /*2fd0*/  BSYNC.RECONVERGENT B1 ;  /* 0x0000000000017941 */ /* 0x000fea0003800200 */
.L_x_5266:
[----:B------:R-:W-:-:S04]  /*2fe0*/  F2FP.F16.F32.PACK_AB R104, RZ, R104 ;  /* 0x00000068ff68723e */ /* 0x000fc800000000ff */
[----:B------:R-:W-:-:S07]  /*2ff0*/  PRMT R100, R100, 0x5410, R104 ;  /* 0x0000541064647816 */ /* 0x000fce0000000068 */
.L_x_5263:
        /* <DEDUP_REMOVED lines=14> */
.L_x_5270:
[----:B------:R-:W-:Y:S05]  /*30e0*/  BSYNC.RECONVERGENT B1 ;  /* 0x0000000000017941 */ /* 0x000fea0003800200 */
.L_x_5269:
        /* <DEDUP_REMOVED lines=13> */
.L_x_5272:
[----:B------:R-:W-:Y:S05]  /*31c0*/  BSYNC.RECONVERGENT B1 ;  /* 0x0000000000017941 */ /* 0x000fea0003800200 */
.L_x_5271:
[----:B------:R-:W-:-:S04]  /*31d0*/  F2FP.F16.F32.PACK_AB R104, RZ, R104 ;  /* 0x00000068ff68723e */ /* 0x000fc800000000ff */
[----:B------:R-:W-:-:S07]  /*31e0*/  PRMT R101, R104, 0x7610, R101 ;  /* 0x0000761068657816 */ /* 0x000fce0000000065 */
.L_x_5268:
        /* <DEDUP_REMOVED lines=14> */
.L_x_5275:
[----:B------:R-:W-:Y:S05]  /*32d0*/  BSYNC.RECONVERGENT B1 ;  /* 0x0000000000017941 */ /* 0x000fea0003800200 */
.L_x_5274:
        /* <DEDUP_REMOVED lines=13> */
.L_x_5277:
[----:B------:R-:W-:Y:S05]  /*33b0*/  BSYNC.RECONVERGENT B1 ;  /* 0x0000000000017941 */ /* 0x000fea0003800200 */
.L_x_5276:
[----:B------:R-:W-:-:S04]  /*33c0*/  F2FP.F16.F32.PACK_AB R104, RZ, R104 ;  /* 0x00000068ff68723e */ /* 0x000fc800000000ff */
[----:B------:R-:W-:-:S07]  /*33d0*/  PRMT R101, R101, 0x5410, R104 ;  /* 0x0000541065657816 */ /* 0x000fce0000000068 */
.L_x_5273:
        /* <DEDUP_REMOVED lines=14> */
.L_x_5280:
[----:B------:R-:W-:Y:S05]  /*34c0*/  BSYNC.RECONVERGENT B1 ;  /* 0x0000000000017941 */ /* 0x000fea0003800200 */
.L_x_5279:
        /* <DEDUP_REMOVED lines=13> */
.L_x_5282:
[----:B------:R-:W-:Y:S05]  /*35a0*/  BSYNC.RECONVERGENT B1 ;  /* 0x0000000000017941 */ /* 0x000fea0003800200 */
.L_x_5281:
[----:B------:R-:W-:-:S04]  /*35b0*/  F2FP.F16.F32.PACK_AB R104, RZ, R104 ;  /* 0x00000068ff68723e */ /* 0x000fc800000000ff */
[----:B------:R-:W-:-:S07]  /*35c0*/  PRMT R102, R104, 0x7610, R102 ;  /* 0x0000761068667816 */ /* 0x000fce0000000066 */
.L_x_5278:
        /* <DEDUP_REMOVED lines=14> */
.L_x_5285:
[----:B------:R-:W-:Y:S05]  /*36b0*/  BSYNC.RECONVERGENT B1 ;  /* 0x0000000000017941 */ /* 0x000fea0003800200 */
.L_x_5284:
        /* <DEDUP_REMOVED lines=13> */
.L_x_5287:
[----:B------:R-:W-:Y:S05]  /*3790*/  BSYNC.RECONVERGENT B1 ;  /* 0x0000000000017941 */ /* 0x000fea0003800200 */
.L_x_5286:
[----:B------:R-:W-:-:S04]  /*37a0*/  F2FP.F16.F32.PACK_AB R104, RZ, R104 ;  /* 0x00000068ff68723e */ /* 0x000fc800000000ff */
[----:B------:R-:W-:-:S07]  /*37b0*/  PRMT R102, R102, 0x5410, R104 ;  /* 0x0000541066667816 */ /* 0x000fce0000000068 */
.L_x_5283:
        /* <DEDUP_REMOVED lines=14> */
.L_x_5290:
[----:B------:R-:W-:Y:S05]  /*38a0*/  BSYNC.RECONVERGENT B1 ;  /* 0x0000000000017941 */ /* 0x000fea0003800200 */
.L_x_5289:
        /* <DEDUP_REMOVED lines=13> */
.L_x_5292:
[----:B------:R-:W-:Y:S05]  /*3980*/  BSYNC.RECONVERGENT B1 ;  /* 0x0000000000017941 */ /* 0x000fea0003800200 */
.L_x_5291:
[----:B------:R-:W-:-:S04]  /*3990*/  F2FP.F16.F32.PACK_AB R104, RZ, R104 ;  /* 0x00000068ff68723e */ /* 0x000fc800000000ff */
[----:B------:R-:W-:-:S07]  /*39a0*/  PRMT R103, R104, 0x7610, R103 ;  /* 0x0000761068677816 */ /* 0x000fce0000000067 */
.L_x_5288:
        /* <DEDUP_REMOVED lines=40> */
[----:B------:R-:W0:Y:S01]  /*3c30*/  @P0 LDC.64 R104, c[0x0][0x408] ;  /* 0x00010200ff680b82 */ /* 0x000e220000000a00 */
[----:B------:R-:W-:-:S07]  /*3c40*/  @P0 HADD2.F32 R144, -RZ, R83.H1_H1 ;  /* 0x30000053ff900230 */ /* 0x000fce0000004100 */
[----:B------:R-:W1:Y:S01]  /*3c50*/  @P0 LDC.64 R106, c[0x0][0x408] ;  /* 0x00010200ff6a0b82 */ /* 0x000e620000000a00 */
[----:B0-----:R-:W-:-:S04]  /*3c60*/  @P0 FMUL.FTZ R145, R111, R105 ;  /* 0x000000696f910220 */ /* 0x001fc80000410000 */
[----:B------:R-:W-:Y:S01]  /*3c70*/  @P0 FMUL.FTZ R147, R145, R104 ;  /* 0x0000006891930220 */ /* 0x000fe20000410000 */
[----:B------:R-:W-:Y:S01]  /*3c80*/  CS2R R104, SRZ ;  /* 0x0000000000687805 */ /* 0x000fe2000001ff00 */
[----:B------:R-:W-:Y:S02]  /*3c90*/  @P0 HADD2.F32 R145, -RZ, R99.H1_H1 ;  /* 0x30000063ff910230 */ /* 0x000fe40000004100 */
[----:B-1----:R-:W-:Y:S01]  /*3ca0*/  @P0 FMUL.FTZ R107, R111, R107 ;  /* 0x0000006b6f6b0220 */ /* 0x002fe20000410000 */
[----:B------:R-:W-:-:S03]  /*3cb0*/  @P0 FMUL.FTZ R105, R144, R147 ;  /* 0x0000009390690220 */ /* 0x000fc60000410000 */
[----:B------:R-:W-:Y:S01]  /*3cc0*/  @P0 FMUL.FTZ R106, R107, R106 ;  /* 0x0000006a6b6a0220 */ /* 0x000fe20000410000 */
[----:B------:R-:W-:-:S03]  /*3cd0*/  MOV R107, R117 ;  /* 0x00000075006b7202 */ /* 0x000fc60000000f00 */
[----:B------:R-:W-:Y:S01]  /*3ce0*/  @P0 FMUL.FTZ R104, R145, R106 ;  /* 0x0000006a91680220 */ /* 0x000fe20000410000 */
[----:B------:R-:W-:Y:S02]  /*3cf0*/  MOV R106, R118 ;  /* 0x00000076006a7202 */ /* 0x000fe40000000f00 */
[----:B------:R-:W-:Y:S01]  /*3d00*/  F2FP.F16.F32.PACK_AB R118, RZ, R105 ;  /* 0x00000069ff76723e */ /* 0x000fe200000000ff */
[----:B------:R-:W-:Y:S01]  /*3d10*/  FADD.FTZ R35, R35, R104 ;  /* 0x0000006823237221 */ /* 0x000fe20000010000 */
[----:B------:R-:W-:Y:S02]  /*3d20*/  MOV R104, R143 ;  /* 0x0000008f00687202 */ /* 0x000fe40000000f00 */
[----:B------:R-:W-:Y:S02]  /*3d30*/  MOV R105, R119 ;  /* 0x0000007700697202 */ /* 0x000fe40000000f00 */
[----:B------:R-:W-:Y:S01]  /*3d40*/  PRMT R103, R103, 0x5410, R118 ;  /* 0x0000541067677816 */ /* 0x000fe20000000076 */
[----:B------:R-:W-:Y:S06]  /*3d50*/  BRA `(.L_x_5253) ;  /* 0x0000001000d47947 */ /* 0x000fec0003800000 */
.L_x_5216:
[----:B------:R-:W-:Y:S02]  /*3d60*/  MOV R116, UR24 ;  /* 0x0000001800747c02 */ /* 0x000fe40008000f00 */
[----:B------:R-:W-:Y:S02]  /*3d70*/  MOV R115, UR25 ;  /* 0x0000001900737c02 */ /* 0x000fe40008000f00 */
[----:B------:R-:W-:-:S04]  /*3d80*/  ISETP.NE.U32.AND P0, PT, R116, RZ, PT ;  /* 0x000000ff7400720c */ /* 0x000fc80003f05070 */
[----:B------:R-:W-:-:S13]  /*3d90*/  ISETP.NE.AND.EX P0, PT, R115, RZ, PT, P0 ;  /* 0x000000ff7300720c */ /* 0x000fda0003f05300 */
[----:B------:R-:W-:Y:S05]  /*3da0*/  @P0 BRA `(.L_x_5293) ;  /* 0x0000000800280947 */ /* 0x000fea0003800000 */
[----:B------:R-:W-:Y:S05]  /*3db0*/  BRA.U !UP3, `(.L_x_5294) ;  /* 0x000000010b407547 */ /* 0x000fea000b800000 */
[----:B------:R-:W-:Y:S02]  /*3dc0*/  PLOP3.LUT P3, PT, PT, PT, UP2, 0x80, 0x8 ;  /* 0x000000000008781c */ /* 0x000fe40003f6f028 */
[----:B-----5:R-:W-:Y:S02]  /*3dd0*/  LOP3.LUT P0, RZ, R130, 0xff, RZ, 0xc0, !PT ;  /* 0x000000ff82ff7812 */ /* 0x020fe4000780c0ff */
[----:B------:R-:W-:-:S09]  /*3de0*/  MOV R117, R20 ;  /* 0x0000001400757202 */ /* 0x000fd20000000f00 */
[----:B------:R-:W-:Y:S02]  /*3df0*/  @P3 FFMA.FTZ R118, R141, UR6, R114 ;  /* 0x000000068d763c23 */ /* 0x000fe40008010072 */
[----:B------:R-:W-:Y:S02]  /*3e00*/  @P0 HADD2.F32 R146, -RZ, R80.H0_H0 ;  /* 0x20000050ff920230 */ /* 0x000fe40000004100 */
[----:B------:R-:W-:Y:S01]  /*3e10*/  @P3 FADD.FTZ R119, R3, -R118 ;  /* 0x8000007603773221 */ /* 0x000fe20000010000 */
[----:B------:R-:W-:-:S03]  /*3e20*/  @P0 HADD2.F32 R144, -RZ, R96.H0_H0 ;  /* 0x20000060ff900230 */ /* 0x000fc60000004100 */
[----:B------:R-:W-:Y:S01]  /*3e30*/  @P3 FFMA.FTZ R117, R119, UR31, R20 ;  /* 0x0000001f77753c23 */ /* 0x000fe20008010014 */
[----:B------:R-:W-:-:S03]  /*3e40*/  CS2R R118, SRZ ;  /* 0x0000000000767805 */ /* 0x000fc6000001ff00 */
[----:B------:R-:W-:-:S04]  /*3e50*/  FMUL.FTZ R117, R117, UR21 ;  /* 0x0000001575757c20 */ /* 0x000fc80008410000 */
[----:B------:R-:W-:-:S04]  /*3e60*/  FMUL.FTZ R117, R117, UR20 ;  /* 0x0000001475757c20 */ /* 0x000fc80008410000 */
[-C--:B------:R-:W-:Y:S01]  /*3e70*/  @P0 FMUL.FTZ R118, R146, R117.reuse ;  /* 0x0000007592760220 */ /* 0x080fe20000410000 */
[----:B------:R-:W-:-:S04]  /*3e80*/  @P0 FMUL.FTZ R119, R144, R117 ;  /* 0x0000007590770220 */ /* 0x000fc80000410000 */
[----:B------:R-:W-:Y:S01]  /*3e90*/  F2FP.F16.F32.PACK_AB R118, RZ, R118 ;  /* 0x00000076ff76723e */ /* 0x000fe200000000ff */
[----:B------:R-:W-:-:S03]  /*3ea0*/  FADD.FTZ R36, R36, R119 ;  /* 0x0000007724247221 */ /* 0x000fc60000010000 */
[----:B------:R-:W-:-:S07]  /*3eb0*/  PRMT R100, R118, 0x7610, R100 ;  /* 0x0000761076647816 */ /* 0x000fce0000000064 */
.L_x_5294:
[----:B------:R-:W-:Y:S05]  /*3ec0*/  BRA.U !UP3, `(.L_x_5295) ;  /* 0x000000010b407547 */ /* 0x000fea000b800000 */
[----:B------:R-:W-:Y:S02]  /*3ed0*/  PLOP3.LUT P3, PT, PT, PT, UP2, 0x80, 0x8 ;  /* 0x000000000008781c */ /* 0x000fe40003f6f028 */
[----:B-----5:R-:W-:Y:S02]  /*3ee0*/  LOP3.LUT P0, RZ, R130, 0xff00, RZ, 0xc0, !PT ;  /* 0x0000ff0082ff7812 */ /* 0x020fe4000780c0ff */
[----:B------:R-:W-:-:S09]  /*3ef0*/  MOV R117, R21 ;  /* 0x0000001500757202 */ /* 0x000fd20000000f00 */
[----:B------:R-:W-:Y:S02]  /*3f00*/  @P3 FFMA.FTZ R118, R4, UR6, R114 ;  /* 0x0000000604763c23 */ /* 0x000fe40008010072 */
[----:B------:R-:W-:Y:S02]  /*3f10*/  @P0 HADD2.F32 R146, -RZ, R80.H1_H1 ;  /* 0x30000050ff920230 */ /* 0x000fe40000004100 */
[----:B------:R-:W-:Y:S01]  /*3f20*/  @P3 FADD.FTZ R118, R5, -R118 ;  /* 0x8000007605763221 */ /* 0x000fe20000010000 */
[----:B------:R-:W-:-:S03]  /*3f30*/  @P0 HADD2.F32 R144, -RZ, R96.H1_H1 ;  /* 0x30000060ff900230 */ /* 0x000fc60000004100 */
        /* <DEDUP_REMOVED lines=9> */
.L_x_5295:
        /* <DEDUP_REMOVED lines=17> */
.L_x_5296:
        /* <DEDUP_REMOVED lines=17> */
.L_x_5297:
        /* <DEDUP_REMOVED lines=17> */
.L_x_5298:
        /* <DEDUP_REMOVED lines=17> */
.L_x_5299:
        /* <DEDUP_REMOVED lines=17> */
.L_x_5300:
[----:B------:R-:W-:Y:S05]  /*4520*/  BRA.U !UP3, `(.L_x_5253) ;  /* 0x000000090be07547 */ /* 0x000fea000b800000 */
[----:B------:R-:W-:Y:S02]  /*4530*/  PLOP3.LUT P3, PT, PT, PT, UP2, 0x80, 0x8 ;  /* 0x000000000008781c */ /* 0x000fe40003f6f028 */
[----:B-----5:R-:W-:Y:S02]  /*4540*/  ISETP.GE.U32.AND P0, PT, R130, RZ, PT ;  /* 0x000000ff8200720c */ /* 0x020fe40003f06070 */
[----:B------:R-:W-:Y:S02]  /*4550*/  MOV R117, R19 ;  /* 0x0000001300757202 */ /* 0x000fe40000000f00 */
[----:B------:R-:W-:-:S07]  /*4560*/  ISETP.GE.U32.AND.EX P0, PT, R131, 0x1000000, PT, P0 ;  /* 0x010000008300780c */ /* 0x000fce0003f06100 */
[----:B------:R-:W-:-:S04]  /*4570*/  @P3 FFMA.FTZ R119, R126, UR6, R114 ;  /* 0x000000067e773c23 */ /* 0x000fc80008010072 */
[----:B------:R-:W-:Y:S02]  /*4580*/  @P3 FADD.FTZ R118, R124, -R119 ;  /* 0x800000777c763221 */ /* 0x000fe40000010000 */
[----:B------:R-:W-:Y:S02]  /*4590*/  @P0 HADD2.F32 R146, -RZ, R83.H1_H1 ;  /* 0x30000053ff920230 */ /* 0x000fe40000004100 */
[----:B------:R-:W-:Y:S01]  /*45a0*/  @P3 FFMA.FTZ R117, R118, UR31, R19 ;  /* 0x0000001f76753c23 */ /* 0x000fe20008010013 */
[----:B------:R-:W-:Y:S01]  /*45b0*/  CS2R R118, SRZ ;  /* 0x0000000000767805 */ /* 0x000fe2000001ff00 */
[----:B------:R-:W-:Y:S02]  /*45c0*/  @P0 HADD2.F32 R144, -RZ, R99.H1_H1 ;  /* 0x30000063ff900230 */ /* 0x000fe40000004100 */
[----:B------:R-:W-:-:S04]  /*45d0*/  FMUL.FTZ R117, R117, UR21 ;  /* 0x0000001575757c20 */ /* 0x000fc80008410000 */
[----:B------:R-:W-:-:S04]  /*45e0*/  FMUL.FTZ R117, R117, UR20 ;  /* 0x0000001475757c20 */ /* 0x000fc80008410000 */
[-C--:B------:R-:W-:Y:S01]  /*45f0*/  @P0 FMUL.FTZ R119, R146, R117.reuse ;  /* 0x0000007592770220 */ /* 0x080fe20000410000 */
[----:B------:R-:W-:-:S04]  /*4600*/  @P0 FMUL.FTZ R118, R144, R117 ;  /* 0x0000007590760220 */ /* 0x000fc80000410000 */
[----:B------:R-:W-:Y:S01]  /*4610*/  F2FP.F16.F32.PACK_AB R119, RZ, R119 ;  /* 0x00000077ff77723e */ /* 0x000fe200000000ff */
[----:B------:R-:W-:-:S03]  /*4620*/  FADD.FTZ R35, R35, R118 ;  /* 0x0000007623237221 */ /* 0x000fc60000010000 */
[----:B------:R-:W-:Y:S01]  /*4630*/  PRMT R103, R103, 0x5410, R119 ;  /* 0x0000541067677816 */ /* 0x000fe20000000077 */
[----:B------:R-:W-:Y:S06]  /*4640*/  BRA `(.L_x_5253) ;  /* 0x0000000800987947 */ /* 0x000fec0003800000 */
.L_x_5293:
        /* <DEDUP_REMOVED lines=18> */
[----:B------:R-:W-:Y:S01]  /*4770*/  @P0 FFMA.FTZ R108, R107, UR31, R16 ;  /* 0x0000001f6b6c0c23 */ /* 0x000fe20008010010 */
[----:B------:R-:W-:Y:S01]  /*4780*/  @P0 FFMA.FTZ R105, R14, UR6, R114 ;  /* 0x000000060e690c23 */ /* 0x000fe20008010072 */
[----:B------:R-:W-:Y:S01]  /*4790*/  @P0 FADD.FTZ R104, R9, -R104 ;  /* 0x8000006809680221 */ /* 0x000fe20000010000 */
        /* <DEDUP_REMOVED lines=10> */
[----:B------:R-:W-:-:S02]  /*4840*/  @P0 FFMA.FTZ R111, R150, UR31, R19 ;  /* 0x0000001f966f0c23 */ /* 0x000fc40008010013 */
[----:B------:R-:W-:Y:S01]  /*4850*/  @P0 FFMA.FTZ R118, R105, UR31, R20 ;  /* 0x0000001f69760c23 */ /* 0x000fe20008010014 */
[----:B------:R-:W-:Y:S06]  /*4860*/  BRA.U !UP3, `(.L_x_5301) ;  /* 0x000000010b407547 */ /* 0x000fec000b800000 */
[----:B------:R-:W-:Y:S01]  /*4870*/  LOP3.LUT P0, RZ, R130, 0xff, RZ, 0xc0, !PT ;  /* 0x000000ff82ff7812 */ /* 0x000fe2000780c0ff */
[----:B------:R-:W-:-:S12]  /*4880*/  HFMA2 R117, -RZ, RZ, 0, 0 ;  /* 0x00000000ff757431 */ /* 0x000fd800000001ff */
[----:B------:R-:W0:Y:S01]  /*4890*/  @P0 LDC.64 R104, c[0x0][0x408] ;  /* 0x00010200ff680b82 */ /* 0x000e220000000a00 */
[----:B------:R-:W-:-:S07]  /*48a0*/  @P0 HADD2.F32 R119, -RZ, R96.H0_H0 ;  /* 0x20000060ff770230 */ /* 0x000fce0000004100 */
[----:B------:R-:W1:Y:S01]  /*48b0*/  @P0 LDC.64 R106, c[0x0][0x408] ;  /* 0x00010200ff6a0b82 */ /* 0x000e620000000a00 */
[----:B0-----:R-:W-:-:S04]  /*48c0*/  @P0 FMUL.FTZ R105, R118, R105 ;  /* 0x0000006976690220 */ /* 0x001fc80000410000 */
[----:B------:R-:W-:Y:S01]  /*48d0*/  @P0 FMUL.FTZ R143, R105, R104 ;  /* 0x00000068698f0220 */ /* 0x000fe20000410000 */
[----:B------:R-:W-:Y:S01]  /*48e0*/  @P0 HADD2.F32 R104, -RZ, R80.H0_H0 ;  /* 0x20000050ff680230 */ /* 0x000fe20000004100 */
[----:B------:R-:W-:Y:S01]  /*48f0*/  MOV R105, RZ ;  /* 0x000000ff00697202 */ /* 0x000fe20000000f00 */
[----:B-1----:R-:W-:-:S03]  /*4900*/  @P0 FMUL.FTZ R107, R118, R107 ;  /* 0x0000006b766b0220 */ /* 0x002fc60000410000 */
[----:B------:R-:W-:Y:S01]  /*4910*/  @P0 FMUL.FTZ R117, R104, R143 ;  /* 0x0000008f68750220 */ /* 0x000fe20000410000 */
[----:B------:R-:W-:-:S04]  /*4920*/  @P0 FMUL.FTZ R106, R107, R106 ;  /* 0x0000006a6b6a0220 */ /* 0x000fc80000410000 */
[----:B------:R-:W-:Y:S01]  /*4930*/  F2FP.F16.F32.PACK_AB R117, RZ, R117 ;  /* 0x00000075ff75723e */ /* 0x000fe200000000ff */
[----:B------:R-:W-:-:S03]  /*4940*/  @P0 FMUL.FTZ R105, R119, R106 ;  /* 0x0000006a77690220 */ /* 0x000fc60000410000 */
[----:B------:R-:W-:Y:S01]  /*4950*/  PRMT R100, R117, 0x7610, R100 ;  /* 0x0000761075647816 */ /* 0x000fe20000000064 */
[----:B------:R-:W-:-:S07]  /*4960*/  FADD.FTZ R36, R36, R105 ;  /* 0x0000006924247221 */ /* 0x000fce0000010000 */
.L_x_5301:
[----:B------:R-:W-:Y:S05]  /*4970*/  BRA.U !UP3, `(.L_x_5302) ;  /* 0x000000010b3c7547 */ /* 0x000fea000b800000 */
[----:B------:R-:W-:-:S13]  /*4980*/  LOP3.LUT P0, RZ, R130, 0xff00, RZ, 0xc0, !PT ;  /* 0x0000ff0082ff7812 */ /* 0x000fda000780c0ff */
        /* <DEDUP_REMOVED lines=9> */
[----:B------:R-:W-:Y:S02]  /*4a20*/  @P0 FMUL.FTZ R106, R107, R106 ;  /* 0x0000006a6b6a0220 */ /* 0x000fe40000410000 */
[----:B------:R-:W-:Y:S02]  /*4a30*/  F2FP.F16.F32.PACK_AB R105, RZ, R105 ;  /* 0x00000069ff69723e */ /* 0x000fe400000000ff */
[----:B------:R-:W-:Y:S02]  /*4a40*/  @P0 FMUL.FTZ R104, R117, R106 ;  /* 0x0000006a75680220 */ /* 0x000fe40000410000 */
[----:B------:R-:W-:Y:S02]  /*4a50*/  PRMT R100, R100, 0x5410, R105 ;  /* 0x0000541064647816 */ /* 0x000fe40000000069 */
[----:B------:R-:W-:-:S07]  /*4a60*/  FADD.FTZ R37, R37, R104 ;  /* 0x0000006825257221 */ /* 0x000fce0000010000 */
.L_x_5302:
[----:B------:R-:W-:Y:S05]  /*4a70*/  BRA.U !UP3, `(.L_x_5303) ;  /* 0x000000010b407547 */ /* 0x000fea000b800000 */
        /* <DEDUP_REMOVED lines=16> */
.L_x_5303:
        /* <DEDUP_REMOVED lines=16> */
.L_x_5304:
        /* <DEDUP_REMOVED lines=17> */
.L_x_5305:
        /* <DEDUP_REMOVED lines=16> */
.L_x_5306:
        /* <DEDUP_REMOVED lines=17> */
.L_x_5307:
        /* <DEDUP_REMOVED lines=17> */
.L_x_5253:
[----:B------:R-:W-:Y:S01]  /*50b0*/  ISETP.NE.U32.AND P0, PT, R116, RZ, PT ;  /* 0x000000ff7400720c */ /* 0x000fe20003f05070 */
[----:B------:R-:W0:Y:S01]  /*50c0*/  @UP3 LDCU.64 UR4, c[0x0][0x468] ;  /* 0x00008d00ff0437ac */ /* 0x000e220008000a00 */
[----:B------:R-:W-:Y:S01]  /*50d0*/  PLOP3.LUT P3, PT, PT, PT, UP3, 0x80, 0x8 ;  /* 0x000000000008781c */ /* 0x000fe20003f6f038 */
[----:B------:R-:W-:Y:S01]  /*50e0*/  HFMA2 R117, -RZ, RZ, 0, 9.5367431640625e-07 ;  /* 0x00000010ff757431 */ /* 0x000fe200000001ff */
[----:B------:R-:W-:-:S13]  /*50f0*/  ISETP.NE.AND.EX P0, PT, R115, RZ, PT, P0 ;  /* 0x000000ff7300720c */ /* 0x000fda0003f05300 */
        /* <DEDUP_REMOVED lines=8> */
.L_x_5214:
[----:B------:R-:W-:Y:S05]  /*5180*/  BSYNC.RECONVERGENT B0 ;  /* 0x0000000000007941 */ /* 0x000fea0003800200 */
.L_x_5213:
        /* <DEDUP_REMOVED lines=8> */
.L_x_5310:
        /* <DEDUP_REMOVED lines=33> */
[----:B------:R-:W-:Y:S01]  /*5420*/  MOV R114, R88 ;  /* 0x0000005800727202 */ /* 0x000fe20000000f00 */
[----:B------:R-:W-:Y:S01]  /*5430*/  @P0 FADD.FTZ R104, R135, -R104 ;  /* 0x8000006887680221 */ /* 0x000fe20000010000 */
[----:B------:R-:W-:Y:S01]  /*5440*/  @P0 FFMA.FTZ R111, R106, UR31, R95 ;  /* 0x0000001f6a6f0c23 */ /* 0x000fe2000801005f */
        /* <DEDUP_REMOVED lines=19> */
.L_x_5313:
[----:B------:R-:W-:Y:S05]  /*5580*/  BRA.U !UP3, `(.L_x_5314) ;  /* 0x000000010b3c7547 */ /* 0x000fea000b800000 */
[----:B------:R-:W-:-:S13]  /*5590*/  LOP3.LUT P0, RZ, R128, 0xff00, RZ, 0xc0, !PT ;  /* 0x0000ff0080ff7812 */ /* 0x000fda000780c0ff */
[----:B------:R-:W0:Y:S01]  /*55a0*/  @P0 LDC.64 R104, c[0x0][0x408] ;  /* 0x00010200ff680b82 */ /* 0x000e220000000a00 */
[----:B------:R-:W-:-:S07]  /*55b0*/  @P0 HADD2.F32 R117, -RZ, R96.H1_H1 ;  /* 0x30000060ff750230 */ /* 0x000fce0000004100 */
[----:B------:R-:W1:Y:S01]  /*55c0*/  @P0 LDC.64 R106, c[0x0][0x408] ;  /* 0x00010200ff6a0b82 */ /* 0x000e620000000a00 */
[----:B0-----:R-:W-:-:S04]  /*55d0*/  @P0 FMUL.FTZ R115, R116, R105 ;  /* 0x0000006974730220 */ /* 0x001fc80000410000 */
[----:B------:R-:W-:Y:S01]  /*55e0*/  @P0 FMUL.FTZ R146, R115, R104 ;  /* 0x0000006873920220 */ /* 0x000fe20000410000 */
[----:B------:R-:W-:Y:S01]  /*55f0*/  @P0 HADD2.F32 R115, -RZ, R72.H1_H1 ;  /* 0x30000048ff730230 */ /* 0x000fe20000004100 */
[----:B------:R-:W-:Y:S01]  /*5600*/  CS2R R104, SRZ ;  /* 0x0000000000687805 */ /* 0x000fe2000001ff00 */
[----:B-1----:R-:W-:-:S03]  /*5610*/  @P0 FMUL.FTZ R107, R116, R107 ;  /* 0x0000006b746b0220 */ /* 0x002fc60000410000 */
[----:B------:R-:W-:Y:S01]  /*5620*/  @P0 FMUL.FTZ R105, R146, R115 ;  /* 0x0000007392690220 */ /* 0x000fe20000410000 */
[----:B------:R-:W-:-:S04]  /*5630*/  @P0 FMUL.FTZ R106, R107, R106 ;  /* 0x0000006a6b6a0220 */ /* 0x000fc80000410000 */
[----:B------:R-:W-:Y:S01]  /*5640*/  F2FP.F16.F32.PACK_AB R105, RZ, R105 ;  /* 0x00000069ff69723e */ /* 0x000fe200000000ff */
[----:B------:R-:W-:-:S03]  /*5650*/  @P0 FMUL.FTZ R104, R117, R106 ;  /* 0x0000006a75680220 */ /* 0x000fc60000410000 */
[----:B------:R-:W-:Y:S01]  /*5660*/  PRMT R100, R100, 0x5410, R105 ;  /* 0x0000541064647816 */ /* 0x000fe20000000069 */
[----:B------:R-:W-:-:S07]  /*5670*/  FADD.FTZ R29, R29, R104 ;  /* 0x000000681d1d7221 */ /* 0x000fce0000010000 */
.L_x_5314:
        /* <DEDUP_REMOVED lines=17> */
.L_x_5315:
        /* <DEDUP_REMOVED lines=16> */
.L_x_5316:
        /* <DEDUP_REMOVED lines=17> */
.L_x_5317:
        /* <DEDUP_REMOVED lines=16> */
.L_x_5318:
        /* <DEDUP_REMOVED lines=17> */
.L_x_5319:
[----:B------:R-:W-:Y:S02]  /*5bb0*/  MOV R107, R144 ;  /* 0x00000090006b7202 */ /* 0x000fe40000000f00 */
[----:B------:R-:W-:Y:S02]  /*5bc0*/  MOV R106, R118 ;  /* 0x00000076006a7202 */ /* 0x000fe40000000f00 */
[----:B------:R-:W-:Y:S02]  /*5bd0*/  MOV R105, R116 ;  /* 0x0000007400697202 */ /* 0x000fe40000000f00 */
[----:B------:R-:W-:Y:S01]  /*5be0*/  MOV R104, R114 ;  /* 0x0000007200687202 */ /* 0x000fe20000000f00 */
[----:B------:R-:W-:Y:S06]  /*5bf0*/  BRA.U !UP3, `(.L_x_5320) ;  /* 0x000000290b3c7547 */ /* 0x000fec000b800000 */
[----:B------:R-:W-:Y:S01]  /*5c00*/  ISETP.GE.U32.AND P0, PT, R128, RZ, PT ;  /* 0x000000ff8000720c */ /* 0x000fe20003f06070 */
[----:B------:R-:W-:-:S03]  /*5c10*/  FMUL.FTZ R114, R111, UR21 ;  /* 0x000000156f727c20 */ /* 0x000fc60008410000 */
[----:B------:R-:W-:Y:S01]  /*5c20*/  ISETP.GE.U32.AND.EX P0, PT, R129, 0x1000000, PT, P0 ;  /* 0x010000008100780c */ /* 0x000fe20003f06100 */
[----:B------:R-:W-:Y:S01]  /*5c30*/  FMUL.FTZ R117, R114, UR20 ;  /* 0x0000001472757c20 */ /* 0x000fe20008410000 */
[----:B------:R-:W-:-:S11]  /*5c40*/  CS2R R114, SRZ ;  /* 0x0000000000727805 */ /* 0x000fd6000001ff00 */
        /* <DEDUP_REMOVED lines=8> */
.L_x_5312:
[----:B------:R-:W-:Y:S05]  /*5cd0*/  BRA.U !UP3, `(.L_x_5321) ;  /* 0x000000010b407547 */ /* 0x000fea000b800000 */
[----:B------:R-:W-:Y:S02]  /*5ce0*/  PLOP3.LUT P4, PT, PT, PT, UP2, 0x80, 0x8 ;  /* 0x000000000008781c */ /* 0x000fe40003f8f028 */
[----:B-----5:R-:W-:Y:S02]  /*5cf0*/  LOP3.LUT P0, RZ, R128, 0xff, RZ, 0xc0, !PT ;  /* 0x000000ff80ff7812 */ /* 0x020fe4000780c0ff */
[----:B------:R-:W-:-:S09]  /*5d00*/  MOV R115, R88 ;  /* 0x0000005800737202 */ /* 0x000fd20000000f00 */
[----:B0-----:R-:W-:Y:S02]  /*5d10*/  @P4 FFMA.FTZ R117, R121, UR6, R114 ;  /* 0x0000000679754c23 */ /* 0x001fe40008010072 */
        /* <DEDUP_REMOVED lines=12> */
.L_x_5321:
[----:B------:R-:W-:Y:S05]  /*5de0*/  BRA.U !UP3, `(.L_x_5322) ;  /* 0x000000010b407547 */ /* 0x000fea000b800000 */
[----:B------:R-:W-:Y:S02]  /*5df0*/  PLOP3.LUT P4, PT, PT, PT, UP2, 0x80, 0x8 ;  /* 0x000000000008781c */ /* 0x000fe40003f8f028 */
[----:B-----5:R-:W-:Y:S02]  /*5e00*/  LOP3.LUT P0, RZ, R128, 0xff00, RZ, 0xc0, !PT ;  /* 0x0000ff0080ff7812 */ /* 0x020fe4000780c0ff */
[----:B------:R-:W-:-:S09]  /*5e10*/  MOV R115, R89 ;  /* 0x0000005900737202 */ /* 0x000fd20000000f00 */
[----:B0-----:R-:W-:Y:S02]  /*5e20*/  @P4 FFMA.FTZ R116, R122, UR6, R114 ;  /* 0x000000067a744c23 */ /* 0x001fe40008010072 */
        /* <DEDUP_REMOVED lines=12> */
.L_x_5322:
        /* <DEDUP_REMOVED lines=17> */
.L_x_5323:
        /* <DEDUP_REMOVED lines=17> */
.L_x_5324:
        /* <DEDUP_REMOVED lines=17> */
.L_x_5325:
        /* <DEDUP_REMOVED lines=17> */
.L_x_5326:
        /* <DEDUP_REMOVED lines=17> */
.L_x_5327:
[----:B------:R-:W-:Y:S05]  /*6440*/  BRA.U !UP3, `(.L_x_5320) ;  /* 0x000000210b287547 */ /* 0x000fea000b800000 */
[----:B------:R-:W-:Y:S02]  /*6450*/  PLOP3.LUT P4, PT, PT, PT, UP2, 0x80, 0x8 ;  /* 0x000000000008781c */ /* 0x000fe40003f8f028 */
[----:B-----5:R-:W-:-:S04]  /*6460*/  ISETP.GE.U32.AND P0, PT, R128, RZ, PT ;  /* 0x000000ff8000720c */ /* 0x020fc80003f06070 */
[----:B------:R-:W-:-:S07]  /*6470*/  ISETP.GE.U32.AND.EX P0, PT, R129, 0x1000000, PT, P0 ;  /* 0x010000008100780c */ /* 0x000fce0003f06100 */
[----:B0-----:R-:W-:Y:S01]  /*6480*/  @P4 FFMA.FTZ R116, R142, UR6, R114 ;  /* 0x000000068e744c23 */ /* 0x001fe20008010072 */
[----:B------:R-:W-:-:S03]  /*6490*/  MOV R114, R95 ;  /* 0x0000005f00727202 */ /* 0x000fc60000000f00 */
[----:B------:R-:W-:Y:S02]  /*64a0*/  @P4 FADD.FTZ R116, R139, -R116 ;  /* 0x800000748b744221 */ /* 0x000fe40000010000 */
[----:B------:R-:W-:Y:S02]  /*64b0*/  @P0 HADD2.F32 R119, -RZ, R75.H1_H1 ;  /* 0x3000004bff770230 */ /* 0x000fe40000004100 */
[----:B------:R-:W-:Y:S01]  /*64c0*/  @P4 FFMA.FTZ R114, R116, UR31, R95 ;  /* 0x0000001f74724c23 */ /* 0x000fe2000801005f */
[----:B------:R-:W-:-:S03]  /*64d0*/  @P0 HADD2.F32 R117, -RZ, R99.H1_H1 ;  /* 0x30000063ff750230 */ /* 0x000fc60000004100 */
[----:B------:R-:W-:-:S04]  /*64e0*/  FMUL.FTZ R114, R114, UR21 ;  /* 0x0000001572727c20 */ /* 0x000fc80008410000 */
[----:B------:R-:W-:Y:S01]  /*64f0*/  FMUL.FTZ R116, R114, UR20 ;  /* 0x0000001472747c20 */ /* 0x000fe20008410000 */
[----:B------:R-:W-:-:S03]  /*6500*/  CS2R R114, SRZ ;  /* 0x0000000000727805 */ /* 0x000fc6000001ff00 */
[-C--:B------:R-:W-:Y:S01]  /*6510*/  @P0 FMUL.FTZ R115, R119, R116.reuse ;  /* 0x0000007477730220 */ /* 0x080fe20000410000 */
[----:B------:R-:W-:-:S04]  /*6520*/  @P0 FMUL.FTZ R114, R117, R116 ;  /* 0x0000007475720220 */ /* 0x000fc80000410000 */
[----:B------:R-:W-:Y:S01]  /*6530*/  F2FP.F16.F32.PACK_AB R115, RZ, R115 ;  /* 0x00000073ff73723e */ /* 0x000fe200000000ff */
[----:B------:R-:W-:-:S03]  /*6540*/  FADD.FTZ R27, R27, R114 ;  /* 0x000000721b1b7221 */ /* 0x000fc60000010000 */
[----:B------:R-:W-:Y:S01]  /*6550*/  PRMT R103, R103, 0x5410, R115 ;  /* 0x0000541067677816 */ /* 0x000fe20000000073 */
[----:B------:R-:W-:Y:S06]  /*6560*/  BRA `(.L_x_5320) ;  /* 0x0000001c00e07947 */ /* 0x000fec0003800000 */
.L_x_5311:
[----:B------:R-:W-:-:S04]  /*6570*/  UISETP.NE.U32.AND UP0, UPT, UR24, URZ, UPT ;  /* 0x000000ff1800728c */ /* 0x000fc8000bf05070 */
[----:B------:R-:W-:-:S06]  /*6580*/  UISETP.NE.AND.EX UP0, UPT, UR25, URZ, UPT, UP0 ;  /* 0x000000ff1900728c */ /* 0x000fcc000bf05300 */
[----:B------:R-:W-:-:S13]  /*6590*/  PLOP3.LUT P3, PT, PT, PT, UP0, 0x80, 0x8 ;  /* 0x000000000008781c */ /* 0x000fda0003f6f008 */
[----:B------:R-:W-:Y:S05]  /*65a0*/  @!P3 BRA `(.L_x_5328) ;  /* 0x000000100020b947 */ /* 0x000fea0003800000 */
[----:B------:R-:W-:Y:S05]  /*65b0*/  BRA.U !UP3, `(.L_x_5329) ;  /* 0x000000010b787547 */ /* 0x000fea000b800000 */
[----:B-----5:R-:W-:Y:S01]  /*65c0*/  LOP3.LUT P0, RZ, R128, 0xff, RZ, 0xc0, !PT ;  /* 0x000000ff80ff7812 */ /* 0x020fe2000780c0ff */
[----:B------:R-:W-:Y:S01]  /*65d0*/  BSSY.RECONVERGENT B1, `(.L_x_5330) ;  /* 0x000000c000017945 */ /* 0x000fe20003800200 */
[----:B0-----:R-:W-:-:S11]  /*65e0*/  HFMA2 R105, -RZ, RZ, 0, 0 ;  /* 0x00000000ff697431 */ /* 0x001fd600000001ff */
[----:B------:R-:W-:Y:S05]  /*65f0*/  @!P0 BRA `(.L_x_5331) ;  /* 0x0000000000248947 */ /* 0x000fea0003800000 */
[----:B------:R-:W-:Y:S01]  /*6600*/  FFMA.FTZ R105, R121, UR6, R114 ;  /* 0x0000000679697c23 */ /* 0x000fe20008010072 */
[----:B------:R-:W-:-:S03]  /*6610*/  ISETP.LT.AND P4, PT, RZ, UR32, PT ;  /* 0x00000020ff007c0c */ /* 0x000fc6000bf81270 */
[----:B------:R-:W-:Y:S01]  /*6620*/  FADD.FTZ R104, R120, -R105 ;  /* 0x8000006978687221 */ /* 0x000fe20000010000 */
[----:B------:R-:W-:-:S03]  /*6630*/  HADD2.F32 R105, -RZ, R96.H0_H0 ;  /* 0x20000060ff697230 */ /* 0x000fc60000004100 */
[----:B------:R-:W-:-:S05]  /*6640*/  FMUL.FTZ R104, R104, UR31 ;  /* 0x0000001f68687c20 */ /* 0x000fca0008410000 */
[----:B------:R-:W-:-:S05]  /*6650*/  FSEL R104, R104, RZ, P4 ;  /* 0x000000ff68687208 */ /* 0x000fca0002000000 */
[----:B------:R-:W-:-:S04]  /*6660*/  FMUL.FTZ R104, R104, UR21 ;  /* 0x0000001568687c20 */ /* 0x000fc80008410000 */
[----:B------:R-:W-:-:S04]  /*6670*/  FMUL.FTZ R104, R104, UR20 ;  /* 0x0000001468687c20 */ /* 0x000fc80008410000 */
[----:B------:R-:W-:-:S07]  /*6680*/  FMUL.FTZ R105, R105, R104 ;  /* 0x0000006869697220 */ /* 0x000fce0000410000 */
.L_x_5331:
[----:B------:R-:W-:Y:S05]  /*6690*/  BSYNC.RECONVERGENT B1 ;  /* 0x0000000000017941 */ /* 0x000fea0003800200 */
.L_x_5330:
        /* <DEDUP_REMOVED lines=13> */
.L_x_5333:
[----:B------:R-:W-:Y:S05]  /*6770*/  BSYNC.RECONVERGENT B1 ;  /* 0x0000000000017941 */ /* 0x000fea0003800200 */
.L_x_5332:
[----:B------:R-:W-:-:S04]  /*6780*/  F2FP.F16.F32.PACK_AB R104, RZ, R104 ;  /* 0x00000068ff68723e */ /* 0x000fc800000000ff */
[----:B------:R-:W-:-:S07]  /*6790*/  PRMT R100, R104, 0x7610, R100 ;  /* 0x0000761068647816 */ /* 0x000fce0000000064 */
.L_x_5329:
[----:B------:R-:W-:Y:S05]  /*67a0*/  BRA.U !UP3, `(.L_x_5334) ;  /* 0x000000010b787547 */ /* 0x000fea000b800000 */
[----:B-----5:R-:W-:Y:S01]  /*67b0*/  LOP3.LUT P0, RZ, R128, 0xff00, RZ, 0xc0, !PT ;  /* 0x0000ff0080ff7812 */ /* 0x020fe2000780c0ff */
[----:B------:R-:W-:Y:S01]  /*67c0*/  BSSY.RECONVERGENT B1, `(.L_x_5335) ;  /* 0x000000c000017945 */ /* 0x000fe20003800200 */
[----:B0-----:R-:W-:-:S11]  /*67d0*/  HFMA2 R104, -RZ, RZ, 0, 0 ;  /* 0x00000000ff687431 */ /* 0x001fd600000001ff */
        /* <DEDUP_REMOVED lines=10> */
.L_x_5336:
[----:B------:R-:W-:Y:S05]  /*6880*/  BSYNC.RECONVERGENT B1 ;  /* 0x0000000000017941 */ /* 0x000fea0003800200 */
.L_x_5335:
        /* <DEDUP_REMOVED lines=13> */
.L_x_5338:
[----:B------:R-:W-:Y:S05]  /*6960*/  BSYNC.RECONVERGENT B1 ;  /* 0x0000000000017941 */ /* 0x000fea0003800200 */
.L_x_5337:
[----:B------:R-:W-:-:S04]  /*6970*/  F2FP.F16.F32.PACK_AB R104, RZ, R104 ;  /* 0x00000068ff68723e */ /* 0x000fc800000000ff */
[----:B------:R-:W-:-:S07]  /*6980*/  PRMT R100, R100, 0x5410, R104 ;  /* 0x0000541064647816 */ /* 0x000fce0000000068 */
.L_x_5334:
        /* <DEDUP_REMOVED lines=14> */
.L_x_5341:
[----:B------:R-:W-:Y:S05]  /*6a70*/  BSYNC.RECONVERGENT B1 ;  /* 0x0000000000017941 */ /* 0x000fea0003800200 */
.L_x_5340:
        /* <DEDUP_REMOVED lines=13> */
.L_x_5343:
[----:B------:R-:W-:Y:S05]  /*6b50*/  BSYNC.RECONVERGENT B1 ;  /* 0x0000000000017941 */ /* 0x000fea0003800200 */
.L_x_5342:
[----:B------:R-:W-:-:S04]  /*6b60*/  F2FP.F16.F32.PACK_AB R104, RZ, R104 ;  /* 0x00000068ff68723e */ /* 0x000fc800000000ff */
[----:B------:R-:W-:-:S07]  /*6b70*/  PRMT R101, R104, 0x7610, R101 ;  /* 0x0000761068657816 */ /* 0x000fce0000000065 */
.L_x_5339:
        /* <DEDUP_REMOVED lines=14> */
.L_x_5346:
[----:B------:R-:W-:Y:S05]  /*6c60*/  BSYNC.RECONVERGENT B1 ;  /* 0x0000000000017941 */ /* 0x000fea0003800200 */
.L_x_5345:
        /* <DEDUP_REMOVED lines=13> */
.L_x_5348:
[----:B------:R-:W-:Y:S05]  /*6d40*/  BSYNC.RECONVERGENT B1 ;  /* 0x0000000000017941 */ /* 0x000fea0003800200 */
.L_x_5347:
[----:B------:R-:W-:-:S04]  /*6d50*/  F2FP.F16.F32.PACK_AB R104, RZ, R104 ;  /* 0x00000068ff68723e */ /* 0x000fc800000000ff */
[----:B------:R-:W-:-:S07]  /*6d60*/  PRMT R101, R101, 0x5410, R104 ;  /* 0x0000541065657816 */ /* 0x000fce0000000068 */
.L_x_5344:
        /* <DEDUP_REMOVED lines=14> */
.L_x_5351:
[----:B------:R-:W-:Y:S05]  /*6e50*/  BSYNC.RECONVERGENT B1 ;  /* 0x0000000000017941 */ /* 0x000fea0003800200 */
.L_x_5350:
        /* <DEDUP_REMOVED lines=13> */
.L_x_5353:
[----:B------:R-:W-:Y:S05]  /*6f30*/  BSYNC.RECONVERGENT B1 ;  /* 0x0000000000017941 */ /* 0x000fea0003800200 */
.L_x_5352:
[----:B------:R-:W-:-:S04]  /*6f40*/  F2FP.F16.F32.PACK_AB R104, RZ, R104 ;  /* 0x00000068ff68723e */ /* 0x000fc800000000ff */
[----:B------:R-:W-:-:S07]  /*6f50*/  PRMT R102, R104, 0x7610, R102 ;  /* 0x0000761068667816 */ /* 0x000fce0000000066 */
.L_x_5349:
        /* <DEDUP_REMOVED lines=14> */
.L_x_5356:
[----:B------:R-:W-:Y:S05]  /*7040*/  BSYNC.RECONVERGENT B1 ;  /* 0x0000000000017941 */ /* 0x000fea0003800200 */
.L_x_5355:
        /* <DEDUP_REMOVED lines=13> */
.L_x_5358:
[----:B------:R-:W-:Y:S05]  /*7120*/  BSYNC.RECONVERGENT B1 ;  /* 0x0000000000017941 */ /* 0x000fea0003800200 */
.L_x_5357:
[----:B------:R-:W-:-:S04]  /*7130*/  F2FP.F16.F32.PACK_AB R104, RZ, R104 ;  /* 0x00000068ff68723e */ /* 0x000fc800000000ff */
[----:B------:R-:W-:-:S07]  /*7140*/  PRMT R102, R102, 0x5410, R104 ;  /* 0x0000541066667816 */ /* 0x000fce0000000068 */
.L_x_5354:
        /* <DEDUP_REMOVED lines=14> */
.L_x_5361:
[----:B------:R-:W-:Y:S05]  /*7230*/  BSYNC.RECONVERGENT B1 ;  /* 0x0000000000017941 */ /* 0x000fea0003800200 */
.L_x_5360:
        /* <DEDUP_REMOVED lines=13> */
.L_x_5363:
[----:B------:R-:W-:Y:S05]  /*7310*/  BSYNC.RECONVERGENT B1 ;  /* 0x0000000000017941 */ /* 0x000fea0003800200 */
.L_x_5362:
[----:B------:R-:W-:-:S04]  /*7320*/  F2FP.F16.F32.PACK_AB R104, RZ, R104 ;  /* 0x00000068ff68723e */ /* 0x000fc800000000ff */
[----:B------:R-:W-:-:S07]  /*7330*/  PRMT R103, R104, 0x7610, R103 ;  /* 0x0000761068677816 */ /* 0x000fce0000000067 */
.L_x_5359:
        /* <DEDUP_REMOVED lines=47> */
.L_x_5328:
        /* <DEDUP_REMOVED lines=10> */
[----:B0-----:R-:W-:Y:S01]  /*76d0*/  FMUL.FTZ R116, R115, UR21 ;  /* 0x0000001573747c20 */ /* 0x001fe20008410000 */
[----:B------:R-:W-:-:S03]  /*76e0*/  HADD2.F32 R115, -RZ, R96.H0_H0 ;  /* 0x20000060ff737230 */ /* 0x000fc60000004100 */
[----:B------:R-:W-:-:S04]  /*76f0*/  FMUL.FTZ R116, R116, UR20 ;  /* 0x0000001474747c20 */ /* 0x000fc80008410000 */
[----:B------:R-:W-:-:S07]  /*7700*/  FMUL.FTZ R115, R115, R116 ;  /* 0x0000007473737220 */ /* 0x000fce0000410000 */
.L_x_5366:
[----:B------:R-:W-:Y:S05]  /*7710*/  BSYNC.RECONVERGENT B1 ;  /* 0x0000000000017941 */ /* 0x000fea0003800200 */
.L_x_5365:
        /* <DEDUP_REMOVED lines=13> */
.L_x_5368:
[----:B------:R-:W-:Y:S05]  /*77f0*/  BSYNC.RECONVERGENT B1 ;  /* 0x0000000000017941 */ /* 0x000fea0003800200 */
.L_x_5367:
[----:B------:R-:W-:-:S04]  /*7800*/  F2FP.F16.F32.PACK_AB R115, RZ, R115 ;  /* 0x00000073ff73723e */ /* 0x000fc800000000ff */
[----:B0-----:R-:W-:-:S07]  /*7810*/  PRMT R100, R115, 0x7610, R100 ;  /* 0x0000761073647816 */ /* 0x001fce0000000064 */
.L_x_5364:
[----:B------:R-:W-:Y:S05]  /*7820*/  BRA.U !UP3, `(.L_x_5369) ;  /* 0x000000010b787547 */ /* 0x000fea000b800000 */
[----:B-----5:R-:W-:Y:S01]  /*7830*/  LOP3.LUT P0, RZ, R128, 0xff00, RZ, 0xc0, !PT ;  /* 0x0000ff0080ff7812 */ /* 0x020fe2000780c0ff */
[----:B------:R-:W-:Y:S01]  /*7840*/  BSSY.RECONVERGENT B1, `(.L_x_5370) ;  /* 0x000000c000017945 */ /* 0x000fe20003800200 */
[----:B0-----:R-:W-:-:S11]  /*7850*/  HFMA2 R116, -RZ, RZ, 0, 0 ;  /* 0x00000000ff747431 */ /* 0x001fd600000001ff */
        /* <DEDUP_REMOVED lines=10> */
.L_x_5371:
[----:B------:R-:W-:Y:S05]  /*7900*/  BSYNC.RECONVERGENT B1 ;  /* 0x0000000000017941 */ /* 0x000fea0003800200 */
.L_x_5370:
        /* <DEDUP_REMOVED lines=13> */
.L_x_5373:
[----:B------:R-:W-:Y:S05]  /*79e0*/  BSYNC.RECONVERGENT B1 ;  /* 0x0000000000017941 */ /* 0x000fea0003800200 */
.L_x_5372:
[----:B------:R-:W-:-:S04]  /*79f0*/  F2FP.F16.F32.PACK_AB R115, RZ, R115 ;  /* 0x00000073ff73723e */ /* 0x000fc800000000ff */
[----:B------:R-:W-:-:S07]  /*7a00*/  PRMT R100, R100, 0x5410, R115 ;  /* 0x0000541064647816 */ /* 0x000fce0000000073 */
.L_x_5369:
        /* <DEDUP_REMOVED lines=14> */
.L_x_5376:
[----:B------:R-:W-:Y:S05]  /*7af0*/  BSYNC.RECONVERGENT B1 ;  /* 0x0000000000017941 */ /* 0x000fea0003800200 */
.L_x_5375:
        /* <DEDUP_REMOVED lines=13> */
.L_x_5378:
[----:B------:R-:W-:Y:S05]  /*7bd0*/  BSYNC.RECONVERGENT B1 ;  /* 0x0000000000017941 */ /* 0x000fea0003800200 */
.L_x_5377:
[----:B------:R-:W-:-:S04]  /*7be0*/  F2FP.F16.F32.PACK_AB R115, RZ, R115 ;  /* 0x00000073ff73723e */ /* 0x000fc800000000ff */
[----:B0-----:R-:W-:-:S07]  /*7bf0*/  PRMT R101, R115, 0x7610, R101 ;  /* 0x0000761073657816 */ /* 0x001fce0000000065 */
.L_x_5374:
        /* <DEDUP_REMOVED lines=14> */
.L_x_5381:
[----:B------:R-:W-:Y:S05]  /*7ce0*/  BSYNC.RECONVERGENT B1 ;  /* 0x0000000000017941 */ /* 0x000fea0003800200 */
.L_x_5380:
        /* <DEDUP_REMOVED lines=13> */
.L_x_5383:
[----:B------:R-:W-:Y:S05]  /*7dc0*/  BSYNC.RECONVERGENT B1 ;  /* 0x0000000000017941 */ /* 0x000fea0003800200 */
.L_x_5382:
[----:B------:R-:W-:-:S04]  /*7dd0*/  F2FP.F16.F32.PACK_AB R115, RZ, R115 ;  /* 0x00000073ff73723e */ /* 0x000fc800000000ff */
[----:B------:R-:W-:-:S07]  /*7de0*/  PRMT R101, R101, 0x5410, R115 ;  /* 0x0000541065657816 */ /* 0x000fce0000000073 */
.L_x_5379:
        /* <DEDUP_REMOVED lines=14> */
.L_x_5386:
[----:B------:R-:W-:Y:S05]  /*7ed0*/  BSYNC.RECONVERGENT B1 ;  /* 0x0000000000017941 */ /* 0x000fea0003800200 */
.L_x_5385:
        /* <DEDUP_REMOVED lines=13> */
.L_x_5388:
[----:B------:R-:W-:Y:S05]  /*7fb0*/  BSYNC.RECONVERGENT B1 ;  /* 0x0000000000017941 */ /* 0x000fea0003800200 */
.L_x_5387:
[----:B------:R-:W-:-:S04]  /*7fc0*/  F2FP.F16.F32.PACK_AB R115, RZ, R115 ;  /* 0x00000073ff73723e */ /* 0x000fc800000000ff */
[----:B0-----:R-:W-:-:S07]  /*7fd0*/  PRMT R102, R115, 0x7610, R102 ;  /* 0x0000761073667816 */ /* 0x001fce0000000066 */
.L_x_5384:
        /* <DEDUP_REMOVED lines=14> */
.L_x_5391:
[----:B------:R-:W-:Y:S05]  /*80c0*/  BSYNC.RECONVERGENT B1 ;  /* 0x0000000000017941 */ /* 0x000fea0003800200 */
.L_x_5390:
        /* <DEDUP_REMOVED lines=13> */
.L_x_5393:
[----:B------:R-:W-:Y:S05]  /*81a0*/  BSYNC.RECONVERGENT B1 ;  /* 0x0000000000017941 */ /* 0x000fea0003800200 */
.L_x_5392:
[----:B------:R-:W-:-:S04]  /*81b0*/  F2FP.F16.F32.PACK_AB R115, RZ, R115 ;  /* 0x00000073ff73723e */ /* 0x000fc800000000ff */
[----:B------:R-:W-:-:S07]  /*81c0*/  PRMT R102, R102, 0x5410, R115 ;  /* 0x0000541066667816 */ /* 0x000fce0000000073 */
.L_x_5389:
        /* <DEDUP_REMOVED lines=14> */
.L_x_5396:
[----:B------:R-:W-:Y:S05]  /*82b0*/  BSYNC.RECONVERGENT B1 ;  /* 0x0000000000017941 */ /* 0x000fea0003800200 */
.L_x_5395:
        /* <DEDUP_REMOVED lines=13> */
.L_x_5398:
[----:B------:R-:W-:Y:S05]  /*8390*/  BSYNC.RECONVERGENT B1 ;  /* 0x0000000000017941 */ /* 0x000fea0003800200 */
.L_x_5397:
[----:B------:R-:W-:-:S04]  /*83a0*/  F2FP.F16.F32.PACK_AB R115, RZ, R115 ;  /* 0x00000073ff73723e */ /* 0x000fc800000000ff */
[----:B0-----:R-:W-:-:S07]  /*83b0*/  PRMT R103, R115, 0x7610, R103 ;  /* 0x0000761073677816 */ /* 0x001fce0000000067 */
.L_x_5394:
[----:B------:R-:W-:Y:S05]  /*83c0*/  BRA.U !UP3, `(.L_x_5320) ;  /* 0x000000010b487547 */ /* 0x000fea000b800000 */
[----:B------:R-:W-:Y:S01]  /*83d0*/  FFMA.FTZ R114, R142, UR6, R114 ;  /* 0x000000068e727c23 */ /* 0x000fe20008010072 */
[----:B-----5:R-:W-:Y:S01]  /*83e0*/  ISETP.GE.U32.AND P0, PT, R128, RZ, PT ;  /* 0x000000ff8000720c */ /* 0x020fe20003f06070 */
[----:B0-----:R-:W-:Y:S01]  /*83f0*/  HFMA2 R116, -RZ, RZ, 0, 0 ;  /* 0x00000000ff747431 */ /* 0x001fe200000001ff */
[----:B------:R-:W-:Y:S01]  /*8400*/  ISETP.LT.AND P4, PT, RZ, UR32, PT ;  /* 0x00000020ff007c0c */ /* 0x000fe2000bf81270 */
[----:B------:R-:W-:Y:S01]  /*8410*/  FADD.FTZ R114, R139, -R114 ;  /* 0x800000728b727221 */ /* 0x000fe20000010000 */
[----:B------:R-:W-:Y:S02]  /*8420*/  ISETP.GE.U32.AND.EX P0, PT, R129, 0x1000000, PT, P0 ;  /* 0x010000008100780c */ /* 0x000fe40003f06100 */
[----:B------:R-:W-:Y:S01]  /*8430*/  MOV R115, RZ ;  /* 0x000000ff00737202 */ /* 0x000fe20000000f00 */
[----:B------:R-:W-:-:S05]  /*8440*/  FMUL.FTZ R114, R114, UR31 ;  /* 0x0000001f72727c20 */ /* 0x000fca0008410000 */
        /* <DEDUP_REMOVED lines=10> */
.L_x_5320:
[----:B------:R-:W1:Y:S01]  /*84f0*/  @P3 LDC.64 R114, c[0x0][0x478] ;  /* 0x00011e00ff723b82 */ /* 0x000e620000000a00 */
[----:B------:R-:W2:Y:S01]  /*8500*/  @UP3 LDCU.64 UR4, c[0x0][0x468] ;  /* 0x00008d00ff0437ac */ /* 0x000ea20008000a00 */
[----:B------:R-:W-:Y:S02]  /*8510*/  PLOP3.LUT P0, PT, PT, PT, UP3, 0x80, 0x8 ;  /* 0x000000000008781c */ /* 0x000fe40003f0f038 */
[----:B0-----:R-:W-:Y:S01]  /*8520*/  MOV R117, 0x10 ;  /* 0x0000001000757802 */ /* 0x001fe20000000f00 */
[----:B-1----:R-:W-:-:S10]  /*8530*/  @P3 IMAD.WIDE.U32 R114, R113, 0x20, R114 ;  /* 0x0000002071723825 */ /* 0x002fd400078e0072 */
[----:B--2---:R-:W-:Y:S01]  /*8540*/  @P0 IMAD.WIDE.U32 R112, R112, R117, UR4 ;  /* 0x0000000470700e25 */ /* 0x004fe2000f8e0075 */
[----:B------:R1:W-:Y:S04]  /*8550*/  @P3 STG.E.128 desc[UR10][R114.64], R104 ;  /* 0x0000006872003986 */ /* 0x0003e8000c101d0a */
[----:B------:R1:W-:Y:S04]  /*8560*/  @P3 STG.E.128 desc[UR10][R114.64+0x10], R108 ;  /* 0x0000106c72003986 */ /* 0x0003e8000c101d0a */
[----:B------:R1:W-:Y:S02]  /*8570*/  @P0 STG.E.128 desc[UR10][R112.64], R100 ;  /* 0x0000006470000986 */ /* 0x0003e4000c101d0a */
.L_x_5309:
[----:B------:R-:W-:Y:S05]  /*8580*/  BSYNC.RECONVERGENT B0 ;  /* 0x0000000000007941 */ /* 0x000fea0003800200 */
.L_x_5308:
[----:B------:R-:W-:Y:S02]  /*8590*/  UIADD3 UR28, UPT, UPT, UR28, UR26, URZ ;  /* 0x0000001a1c1c7290 */ /* 0x000fe4000fffe0ff */
[----:B------:R-:W-:Y:S02]  /*85a0*/  UPLOP3.LUT UP1, UPT, UPT, UPT, UP1, 0x40, 0x4 ;  /* 0x000000000004789c */ /* 0x000fe40003f2e810 */
[----:B------:R-:W-:-:S09]  /*85b0*/  UISETP.GE.AND UP0, UPT, UR28, UR27, UPT ;  /* 0x0000001b1c00728c */ /* 0x000fd2000bf06270 */
[----:B------:R-:W-:Y:S05]  /*85c0*/  BRA.U !UP0, `(.L_x_5399) ;  /* 0xffffff7d08e87547 */ /* 0x000fea000b83ffff */
.L_x_5202:
        /* <DEDUP_REMOVED lines=19> */
.L_x_5401:
[----:B------:R-:W-:Y:S05]  /*8700*/  BSYNC.RECONVERGENT B0 ;  /* 0x0000000000007941 */ /* 0x000fea0003800200 */
.L_x_5400:
        /* <DEDUP_REMOVED lines=14> */
.L_x_5402:
        /* <DEDUP_REMOVED lines=9> */
.L_x_8103:


//--------------------- .text._ZN10layer_norm22ln_bwd_finalize_kernelINS_22Kernel_traits_finalizeILj2048E6__halfS2_fS2_fjLb1ELj1024ELj4ENS_18Kernel_traits_baseILj2048ES2_S2_fS2_fjLj1024EEEEELb1ELb1EEEvNS_9BwdParamsE --------------------------
	.section	.text._ZN10layer_norm22ln_bwd_finalize_kernelINS_22Kernel_traits_finalizeILj2048E6__halfS2_fS2_fjLb1ELj1024ELj4ENS_18Kernel_traits_baseILj2048ES2_S2_fS2_fjLj1024EEEEELb1ELb1EEEvNS_9BwdParamsE,"ax",@progbits
	.align	128
        .global         _ZN10layer_norm22ln_bwd_finalize_kernelINS_22Kernel_traits_finalizeILj2048E6__halfS2_fS2_fjLb1ELj1024ELj4ENS_18Kernel_traits_baseILj2048ES2_S2_fS2_fjLj1024EEEEELb1ELb1EEEvNS_9BwdParamsE
        .type           _ZN10layer_norm22ln_bwd_finalize_kernelINS_22Kernel_traits_finalizeILj2048E6__halfS2_fS2_fjLb1ELj1024ELj4ENS_18Kernel_traits_baseILj2048ES2_S2_fS2_fjLj1024EEEEELb1ELb1EEEvNS_9BwdParamsE,@function
        .size           _ZN10layer_norm22ln_bwd_finalize_kernelINS_22Kernel_traits_finalizeILj2048E6__halfS2_fS2_fjLb1ELj1024ELj4ENS_18Kernel_traits_baseILj2048ES2_S2_fS2_fjLj1024EEEEELb1ELb1EEEvNS_9BwdParamsE,(.L_x_8104 - _ZN10layer_norm22ln_bwd_finalize_kernelINS_22Kernel_traits_finalizeILj2048E6__halfS2_fS2_fjLb1ELj1024ELj4ENS_18Kernel_traits_baseILj2048ES2_S2_fS2_fjLj1024EEEEELb1ELb1EEEvNS_9BwdParamsE)
        .other          _ZN10layer_norm22ln_bwd_finalize_kernelINS_22Kernel_traits_finalizeILj2048E6__halfS2_fS2_fjLb1ELj1024ELj4ENS_18Kernel_traits_baseILj2048ES2_S2_fS2_fjLj1024EEEEELb1ELb1EEEvNS_9BwdParamsE,@"STO_CUDA_ENTRY STV_DEFAULT"
_ZN10layer_norm22ln_bwd_finalize_kernelINS_22Kernel_traits_finalizeILj2048E6__halfS2_fS2_fjLb1ELj1024ELj4ENS_18Kernel_traits_baseILj2048ES2_S2_fS2_fjLj1024EEEEELb1ELb1EEEvNS_9BwdParamsE:
.text._ZN10layer_norm22ln_bwd_finalize_kernelINS_22Kernel_traits_finalizeILj2048E6__halfS2_fS2_fjLb1ELj1024ELj4ENS_18Kernel_traits_baseILj2048ES2_S2_fS2_fjLj1024EEEEELb1ELb1EEEvNS_9BwdParamsE:
        /* <DEDUP_REMOVED lines=56> */
.L_x_5407:
        /* <DEDUP_REMOVED lines=87> */
.L_x_5406:
[----:B------:R-:W-:Y:S05]  /*08f0*/  BSYNC.RECONVERGENT B1 ;  /* 0x0000000000017941 */ /* 0x000fea0003800200 */
.L_x_5405:
        /* <DEDUP_REMOVED lines=51> */
.L_x_5409:
[----:B------:R-:W-:Y:S05]  /*0c30*/  BSYNC.RECONVERGENT B1 ;  /* 0x0000000000017941 */ /* 0x000fea0003800200 */
.L_x_5408:
        /* <DEDUP_REMOVED lines=30> */
.L_x_5411:
[----:B------:R-:W-:Y:S05]  /*0e20*/  BSYNC.RECONVERGENT B1 ;  /* 0x0000000000017941 */ /* 0x000fea0003800200 */
.L_x_5410:
        /* <DEDUP_REMOVED lines=15> */
.L_x_5404:
[----:B------:R-:W-:Y:S05]  /*0f20*/  BSYNC.RECONVERGENT B0 ;  /* 0x0000000000007941 */ /* 0x000fea0003800200 */
.L_x_5403:
        /* <DEDUP_REMOVED lines=75> */
.L_x_5412:
        /* <DEDUP_REMOVED lines=10> */
.L_x_8104:


//--------------------- .text._ZN10layer_norm13ln_bwd_kernelINS_13Kernel_traitsI6__halfS2_fS2_fjLj2048ELj1ELj1ELj4ELj16ENS_18Kernel_traits_baseILj2048ES2_S2_fS2_fjLj128EEEEELb1ELb1ELb1ELb1EEEvNS_9BwdParamsE --------------------------
	.section	.text._ZN10layer_norm13ln_bwd_kernelINS_13Kernel_traitsI6__halfS2_fS2_fjLj2048ELj1ELj1ELj4ELj16ENS_18Kernel_traits_baseILj2048ES2_S2_fS2_fjLj128EEEEELb1ELb1ELb1ELb1EEEvNS_9BwdParamsE,"ax",@progbits
	.align	128
        .global         _ZN10layer_norm13ln_bwd_kernelINS_13Kernel_traitsI6__halfS2_fS2_fjLj2048ELj1ELj1ELj4ELj16ENS_18Kernel_traits_baseILj2048ES2_S2_fS2_fjLj128EEEEELb1ELb1ELb1ELb1EEEvNS_9BwdParamsE
        .type           _ZN10layer_norm13ln_bwd_kernelINS_13Kernel_traitsI6__halfS2_fS2_fjLj2048ELj1ELj1ELj4ELj16ENS_18Kernel_traits_baseILj2048ES2_S2_fS2_fjLj128EEEEELb1ELb1ELb1ELb1EEEvNS_9BwdParamsE,@function
        .size           _ZN10layer_norm13ln_bwd_kernelINS_13Kernel_traitsI6__halfS2_fS2_fjLj2048ELj1ELj1ELj4ELj16ENS_18Kernel_traits_baseILj2048ES2_S2_fS2_fjLj128EEEEELb1ELb1ELb1ELb1EEEvNS_9BwdParamsE,(.L_x_8105 - _ZN10layer_norm13ln_bwd_kernelINS_13Kernel_traitsI6__halfS2_fS2_fjLj2048ELj1ELj1ELj4ELj16ENS_18Kernel_traits_baseILj2048ES2_S2_fS2_fjLj128EEEEELb1ELb1ELb1ELb1EEEvNS_9BwdParamsE)
        .other          _ZN10layer_norm13ln_bwd_kernelINS_13Kernel_traitsI6__halfS2_fS2_fjLj2048ELj1ELj1ELj4ELj16ENS_18Kernel_traits_baseILj2048ES2_S2_fS2_fjLj128EEEEELb1ELb1ELb1ELb1EEEvNS_9BwdParamsE,@"STO_CUDA_ENTRY STV_DEFAULT"
_ZN10layer_norm13ln_bwd_kernelINS_13Kernel_traitsI6__halfS2_fS2_fjLj2048ELj1ELj1ELj4ELj16ENS_18Kernel_traits_baseILj2048ES2_S2_fS2_fjLj128EEEEELb1ELb1ELb1ELb1EEEvNS_9BwdParamsE:
.text._ZN10layer_norm13ln_bwd_kernelINS_13Kernel_traitsI6__halfS2_fS2_fjLj2048ELj1ELj1ELj4ELj16ENS_18Kernel_traits_baseILj2048ES2_S2_fS2_fjLj128EEEEELb1ELb1ELb1ELb1EEEvNS_9BwdParamsE:
        /* <DEDUP_REMOVED lines=48> */
.L_x_5600:
[----:B------:R-:W1:Y:S08]  /*0300*/  LDC.64 R114, c[0x0][0x3f8] ;  /* 0x0000fe00ff727b82 */ /* 0x000e700000000a00 */
[----:B------:R-:W2:Y:S08]  /*0310*/  LDC.64 R140, c[0x0][0x3c8] ;  /* 0x0000f200ff8c7b82 */ /* 0x000eb00000000a00 */
[----:B------:R-:W3:Y:S01]  /*0320*/  LDC.64 R112, c[0x0][0x3f0] ;  /* 0x0000fc00ff707b82 */ /* 0x000ee20000000a00 */
[----:B-1----:R-:W-:-:S07]  /*0330*/  IMAD.WIDE R116, R2, 0x4, R114 ;  /* 0x0000000402747825 */ /* 0x002fce00078e0272 */
[----:B------:R-:W1:Y:S01]  /*0340*/  LDC.64 R114, c[0x0][0x3c0] ;  /* 0x0000f000ff727b82 */ /* 0x000e620000000a00 */
[----:B------:R-:W4:Y:S01]  /*0350*/  LDG.E R139, desc[UR12][R116.64] ;  /* 0x0000000c748b7981 */ /* 0x000f22000c1e1900 */
[----:B--2---:R-:W-:-:S06]  /*0360*/  IMAD.WIDE R140, R2, 0x4, R140 ;  /* 0x00000004028c7825 */ /* 0x004fcc00078e028c */
[----:B-----5:R2:W5:Y:S01]  /*0370*/  LDG.E R140, desc[UR12][R140.64] ;  /* 0x0000000c8c8c7981 */ /* 0x020562000c1e1900 */
[----:B---3--:R-:W-:-:S05]  /*0380*/  IMAD.WIDE R112, R2, 0x4, R112 ;  /* 0x0000000402707825 */ /* 0x008fca00078e0270 */
[----:B------:R2:W5:Y:S01]  /*0390*/  LDG.E R142, desc[UR12][R112.64] ;  /* 0x0000000c708e7981 */ /* 0x000562000c1e1900 */
[----:B----4-:R-:W-:-:S13]  /*03a0*/  ISETP.GE.AND P2, PT, R139, 0x1, PT ;  /* 0x000000018b00780c */ /* 0x010fda0003f46270 */
[----:B-12---:R-:W-:Y:S05]  /*03b0*/  @!P2 BRA `(.L_x_5414) ;  /* 0x0000000c0018a947 */ /* 0x006fea0003800000 */
[----:B------:R-:W1:Y:S01]  /*03c0*/  LDC R131, c[0x0][0x388] ;  /* 0x0000e200ff837b82 */ /* 0x000e620000000800 */
[----:B------:R-:W2:Y:S01]  /*03d0*/  S2R R3, SR_TID.X ;  /* 0x0000000000037919 */ /* 0x000ea20000002100 */
[----:B0-----:R-:W-:-:S06]  /*03e0*/  IADD3 R4, PT, PT, R139, -0x1, RZ ;  /* 0xffffffff8b047810 */ /* 0x001fcc0007ffe0ff */
[----:B------:R-:W0:Y:S08]  /*03f0*/  LDC.64 R6, c[0x0][0x428] ;  /* 0x00010a00ff067b82 */ /* 0x000e300000000a00 */
[----:B------:R-:W3:Y:S01]  /*0400*/  LDC.64 R126, c[0x0][0x3a8] ;  /* 0x0000ea00ff7e7b82 */ /* 0x000ee20000000a00 */
[-C--:B-1----:R-:W-:Y:S01]  /*0410*/  IMAD R8, R4, R131.reuse, RZ ;  /* 0x0000008304087224 */ /* 0x082fe200078e02ff */
[----:B-----5:R-:W-:Y:S01]  /*0420*/  ISETP.GE.AND P1, PT, R142, 0x1, PT ;  /* 0x000000018e00780c */ /* 0x020fe20003f26270 */
[----:B------:R-:W-:-:S05]  /*0430*/  IMAD R0, R2, R131, RZ ;  /* 0x0000008302007224 */ /* 0x000fca00078e02ff */
[----:B------:R-:W1:Y:S01]  /*0440*/  LDC.64 R148, c[0x0][0x3b0] ;  /* 0x0000ec00ff947b82 */ /* 0x000e620000000a00 */
[----:B------:R-:W-:Y:S02]  /*0450*/  SHF.R.S32.HI R9, RZ, 0x1f, R8 ;  /* 0x0000001fff097819 */ /* 0x000fe40000011408 */
[----:B------:R-:W-:Y:S02]  /*0460*/  SHF.R.S32.HI R5, RZ, 0x1f, R0 ;  /* 0x0000001fff057819 */ /* 0x000fe40000011400 */
[----:B------:R-:W-:Y:S02]  /*0470*/  LEA.HI R8, R9, R8, RZ, 0x3 ;  /* 0x0000000809087211 */ /* 0x000fe400078f18ff */
[----:B------:R-:W-:Y:S01]  /*0480*/  LEA.HI R0, R5, R0, RZ, 0x3 ;  /* 0x0000000005007211 */ /* 0x000fe200078f18ff */
[----:B------:R-:W-:Y:S01]  /*0490*/  IMAD.WIDE R4, R2, 0x4, R114 ;  /* 0x0000000402047825 */ /* 0x000fe200078e0272 */
[-C--:B--2---:R-:W-:Y:S02]  /*04a0*/  LEA.HI.SX32 R9, R8, R3.reuse, 0x1d ;  /* 0x0000000308097211 */ /* 0x084fe400078feaff */
[----:B------:R-:W-:-:S02]  /*04b0*/  LEA.HI.SX32 R133, R0, R3, 0x1d ;  /* 0x0000000300857211 */ /* 0x000fc400078feaff */
[----:B------:R2:W4:Y:S01]  /*04c0*/  LDG.E R0, desc[UR12][R4.64] ;  /* 0x0000000c04007981 */ /* 0x000522000c1e1900 */
[C---:B0-----:R-:W-:Y:S01]  /*04d0*/  IMAD.WIDE.U32 R116, R9.reuse, 0x10, R6 ;  /* 0x0000001009747825 */ /* 0x041fe200078e0006 */
[----:B------:R-:W-:Y:S02]  /*04e0*/  IADD3 R9, PT, PT, R9, 0x80, RZ ;  /* 0x0000008009097810 */ /* 0x000fe40007ffe0ff */
[C---:B------:R-:W-:Y:S01]  /*04f0*/  IADD3 R135, PT, PT, R133.reuse, 0x80, RZ ;  /* 0x0000008085877810 */ /* 0x040fe20007ffe0ff */
[----:B---3--:R-:W-:Y:S02]  /*0500*/  IMAD.WIDE.U32 R124, R133, 0x20, R126 ;  /* 0x00000020857c7825 */ /* 0x008fe400078e007e */
[----:B------:R-:W3:Y:S02]  /*0510*/  LDG.E.128 R116, desc[UR12][R116.64] ;  /* 0x0000000c74747981 */ /* 0x000ee4000c1e1d00 */
[----:B--2---:R-:W-:Y:S02]  /*0520*/  IMAD.WIDE.U32 R4, R9, 0x10, R6 ;  /* 0x0000001009047825 */ /* 0x004fe400078e0006 */
[----:B------:R-:W2:Y:S02]  /*0530*/  LDG.E.128 R120, desc[UR12][R124.64] ;  /* 0x0000000c7c787981 */ /* 0x000ea4000c1e1d00 */
[----:B------:R-:W-:-:S02]  /*0540*/  IMAD.WIDE.U32 R126, R135, 0x20, R126 ;  /* 0x00000020877e7825 */ /* 0x000fc400078e007e */
[----:B------:R-:W3:Y:S04]  /*0550*/  LDG.E.128 R112, desc[UR12][R124.64+0x10] ;  /* 0x0000100c7c707981 */ /* 0x000ee8000c1e1d00 */
[----:B------:R-:W3:Y:S04]  /*0560*/  LDG.E.128 R4, desc[UR12][R4.64] ;  /* 0x0000000c04047981 */ /* 0x000ee8000c1e1d00 */
[----:B------:R-:W3:Y:S04]  /*0570*/  LDG.E.128 R12, desc[UR12][R126.64] ;  /* 0x0000000c7e0c7981 */ /* 0x000ee8000c1e1d00 */
[----:B------:R0:W3:Y:S01]  /*0580*/  LDG.E.128 R8, desc[UR12][R126.64+0x10] ;  /* 0x0000100c7e087981 */ /* 0x0000e2000c1e1d00 */
[----:B------:R-:W-:-:S05]  /*0590*/  @P1 IADD3 R130, PT, PT, R142, -0x1, RZ ;  /* 0xffffffff8e821810 */ /* 0x000fca0007ffe0ff */
[----:B------:R-:W-:-:S05]  /*05a0*/  @P1 IMAD R130, R130, R131, RZ ;  /* 0x0000008382821224 */ /* 0x000fca00078e02ff */
[----:B0-----:R-:W-:-:S04]  /*05b0*/  @P1 SHF.R.S32.HI R127, RZ, 0x1f, R130 ;  /* 0x0000001fff7f1819 */ /* 0x001fc80000011482 */
[----:B------:R-:W-:Y:S02]  /*05c0*/  @P1 LEA.HI R130, R127, R130, RZ, 0x3 ;  /* 0x000000827f821211 */ /* 0x000fe400078f18ff */
[----:B------:R-:W-:Y:S02]  /*05d0*/  MOV R151, RZ ;  /* 0x000000ff00977202 */ /* 0x000fe40000000f00 */
[----:B------:R-:W-:-:S04]  /*05e0*/  @P1 LEA.HI.SX32 R151, R130, R3, 0x1d ;  /* 0x0000000382971211 */ /* 0x000fc800078feaff */
[C---:B------:R-:W-:Y:S01]  /*05f0*/  IADD3 R3, PT, PT, R151.reuse, 0x80, RZ ;  /* 0x0000008097037810 */ /* 0x040fe20007ffe0ff */
[----:B-1----:R-:W-:-:S04]  /*0600*/  IMAD.WIDE.U32 R150, R151, 0x8, R148 ;  /* 0x0000000897967825 */ /* 0x002fc800078e0094 */
        /* <DEDUP_REMOVED lines=14> */
[----:B------:R-:W-:Y:S01]  /*06f0*/  ISETP.NE.AND P0, PT, RZ, UR11, PT ;  /* 0x0000000bff007c0c */ /* 0x000fe2000bf05270 */
[----:B0-----:R-:W-:-:S02]  /*0700*/  HADD2.F32 R126, -RZ, R44.H0_H0 ;  /* 0x2000002cff7e7230 */ /* 0x001fc40000004100 */
[----:B------:R-:W-:Y:S01]  /*0710*/  HADD2.F32 R136, -RZ, R47.H0_H0 ;  /* 0x2000002fff887230 */ /* 0x000fe20000004100 */
[----:B----4-:R-:W-:-:S05]  /*0720*/  FSEL R128, R0, RZ, !P0 ;  /* 0x000000ff00807208 */ /* 0x010fca0004000000 */
[C---:B--2---:R-:W-:Y:S01]  /*0730*/  FADD.FTZ R165, -R128.reuse, R121 ;  /* 0x0000007980a57221 */ /* 0x044fe20000010100 */
[C---:B------:R-:W-:Y:S01]  /*0740*/  FADD.FTZ R3, -R128.reuse, R120 ;  /* 0x0000007880037221 */ /* 0x040fe20000010100 */
[C---:B------:R-:W-:Y:S01]  /*0750*/  FADD.FTZ R143, -R128.reuse, R123 ;  /* 0x0000007b808f7221 */ /* 0x040fe20000010100 */
[----:B---3--:R-:W-:Y:S02]  /*0760*/  HADD2.F32 R120, -RZ, R116.H1_H1 ;  /* 0x30000074ff787230 */ /* 0x008fe40000004100 */
[C---:B------:R-:W-:Y:S01]  /*0770*/  FADD.FTZ R161, -R128.reuse, R112 ;  /* 0x0000007080a17221 */ /* 0x040fe20000010100 */
[C---:B------:R-:W-:Y:S01]  /*0780*/  FADD.FTZ R145, -R128.reuse, R114 ;  /* 0x0000007280917221 */ /* 0x040fe20000010100 */
[----:B------:R-:W-:Y:S01]  /*0790*/  FADD.FTZ R155, -R128, R113 ;  /* 0x00000071809b7221 */ /* 0x000fe20000010100 */
[--C-:B------:R-:W-:Y:S02]  /*07a0*/  HADD2.F32 R147, -RZ, R5.reuse.H0_H0 ;  /* 0x20000005ff937230 */ /* 0x100fe40000004100 */
[----:B------:R-:W-:-:S02]  /*07b0*/  HADD2.F32 R132, -RZ, R5.H1_H1 ;  /* 0x30000005ff847230 */ /* 0x000fc40000004100 */
[--C-:B------:R-:W-:Y:S02]  /*07c0*/  HADD2.F32 R133, -RZ, R6.reuse.H0_H0 ;  /* 0x20000006ff857230 */ /* 0x100fe40000004100 */
[----:B------:R-:W-:Y:S01]  /*07d0*/  FADD.FTZ R123, -R128, R12 ;  /* 0x0000000c807b7221 */ /* 0x000fe20000010100 */
[----:B------:R-:W-:Y:S02]  /*07e0*/  HADD2.F32 R114, -RZ, R6.H1_H1 ;  /* 0x30000006ff727230 */ /* 0x000fe40000004100 */
[----:B------:R-:W-:Y:S01]  /*07f0*/  FMUL.FTZ R6, R140, R165 ;  /* 0x000000a58c067220 */ /* 0x000fe20000410000 */
[----:B------:R-:W-:Y:S02]  /*0800*/  HADD2.F32 R5, -RZ, R40.H1_H1 ;  /* 0x30000028ff057230 */ /* 0x000fe40000004100 */
[----:B------:R-:W-:Y:S01]  /*0810*/  FADD.FTZ R113, -R128, R11 ;  /* 0x0000000b80717221 */ /* 0x000fe20000010100 */
[----:B------:R-:W-:Y:S02]  /*0820*/  HADD2.F32 R121, -RZ, R118.H0_H0 ;  /* 0x20000076ff797230 */ /* 0x000fe40000004100 */
[----:B------:R-:W-:Y:S01]  /*0830*/  FMUL.FTZ R11, R140, R161 ;  /* 0x000000a18c0b7220 */ /* 0x000fe20000410000 */
[----:B------:R-:W-:-:S02]  /*0840*/  HADD2.F32 R12, -RZ, R42.H0_H0 ;  /* 0x2000002aff0c7230 */ /* 0x000fc40000004100 */
[C---:B------:R-:W-:Y:S01]  /*0850*/  FADD.FTZ R131, -R128.reuse, R8 ;  /* 0x0000000880837221 */ /* 0x040fe20000010100 */
[----:B------:R-:W-:Y:S02]  /*0860*/  HADD2.F32 R163, -RZ, R116.H0_H0 ;  /* 0x20000074ffa37230 */ /* 0x000fe40000004100 */
[----:B------:R-:W-:Y:S01]  /*0870*/  FADD.FTZ R137, -R128, R115 ;  /* 0x0000007380897221 */ /* 0x000fe20000010100 */
[--C-:B------:R-:W-:Y:S02]  /*0880*/  HADD2.F32 R153, -RZ, R117.reuse.H0_H0 ;  /* 0x20000075ff997230 */ /* 0x100fe40000004100 */
[----:B------:R-:W-:Y:S01]  /*0890*/  FMUL.FTZ R5, R5, R120 ;  /* 0x0000007805057220 */ /* 0x000fe20000410000 */
[----:B------:R-:W-:Y:S02]  /*08a0*/  HADD2.F32 R116, -RZ, R117.H1_H1 ;  /* 0x30000075ff747230 */ /* 0x000fe40000004100 */
[----:B------:R-:W-:Y:S01]  /*08b0*/  FADD.FTZ R93, R93, R120 ;  /* 0x000000785d5d7221 */ /* 0x000fe20000010000 */
[----:B------:R-:W-:-:S02]  /*08c0*/  HADD2.F32 R8, -RZ, R40.H0_H0 ;  /* 0x20000028ff087230 */ /* 0x000fc40000004100 */
[----:B------:R-:W-:Y:S01]  /*08d0*/  FFMA.FTZ R49, R6, R120, R49 ;  /* 0x0000007806317223 */ /* 0x000fe20000010031 */
[----:B------:R-:W-:Y:S02]  /*08e0*/  HADD2.F32 R117, -RZ, R119.H0_H0 ;  /* 0x20000077ff757230 */ /* 0x000fe40000004100 */
[----:B------:R-:W-:Y:S01]  /*08f0*/  FADD.FTZ R129, -R128, R15 ;  /* 0x0000000f80817221 */ /* 0x000fe20000010100 */
[----:B------:R-:W-:Y:S02]  /*0900*/  HADD2.F32 R120, -RZ, R43.H0_H0 ;  /* 0x2000002bff787230 */ /* 0x000fe40000004100 */
[-C--:B------:R-:W-:Y:S01]  /*0910*/  FMUL.FTZ R12, R12, R121.reuse ;  /* 0x000000790c0c7220 */ /* 0x080fe20000410000 */
[----:B------:R-:W-:Y:S01]  /*0920*/  FADD.FTZ R88, R88, R121 ;  /* 0x0000007958587221 */ /* 0x000fe20000010000 */
[----:B------:R-:W-:Y:S01]  /*0930*/  FFMA.FTZ R52, R11, R121, R52 ;  /* 0x000000790b347223 */ /* 0x000fe20000010034 */
[----:B------:R-:W-:Y:S01]  /*0940*/  FMUL.FTZ R15, R140, R145 ;  /* 0x000000918c0f7220 */ /* 0x000fe20000410000 */
[----:B------:R-:W-:Y:S01]  /*0950*/  FADD.FTZ R159, -R128, R122 ;  /* 0x0000007a809f7221 */ /* 0x000fe20000010100 */
[----:B------:R-:W-:-:S02]  /*0960*/  HADD2.F32 R0, -RZ, R119.H1_H1 ;  /* 0x30000077ff007230 */ /* 0x000fc40000004100 */
[C---:B------:R-:W-:Y:S01]  /*0970*/  FADD.FTZ R125, -R128.reuse, R13 ;  /* 0x0000000d807d7221 */ /* 0x040fe20000010100 */
[C---:B------:R-:W-:Y:S01]  /*0980*/  FADD.FTZ R127, -R128.reuse, R14 ;  /* 0x0000000e807f7221 */ /* 0x040fe20000010100 */
[C---:B------:R-:W-:Y:S01]  /*0990*/  FADD.FTZ R115, -R128.reuse, R9 ;  /* 0x0000000980737221 */ /* 0x040fe20000010100 */
[----:B------:R-:W-:Y:S01]  /*09a0*/  FADD.FTZ R135, -R128, R10 ;  /* 0x0000000a80877221 */ /* 0x000fe20000010100 */
[----:B------:R-:W-:Y:S02]  /*09b0*/  HADD2.F32 R121, -RZ, R43.H1_H1 ;  /* 0x3000002bff797230 */ /* 0x000fe40000004100 */
[----:B------:R-:W-:Y:S01]  /*09c0*/  FMUL.FTZ R122, R140, R137 ;  /* 0x000000898c7a7220 */ /* 0x000fe20000410000 */
[--C-:B------:R-:W-:Y:S02]  /*09d0*/  HADD2.F32 R157, -RZ, R4.reuse.H0_H0 ;  /* 0x20000004ff9d7230 */ /* 0x100fe40000004100 */
[----:B------:R-:W-:Y:S02]  /*09e0*/  HADD2.F32 R128, -RZ, R4.H1_H1 ;  /* 0x30000004ff807230 */ /* 0x000fe40000004100 */
[----:B------:R-:W-:Y:S01]  /*09f0*/  FMUL.FTZ R4, R8, R163 ;  /* 0x000000a308047220 */ /* 0x000fe20000410000 */
[----:B------:R-:W-:Y:S01]  /*0a00*/  FMUL.FTZ R3, R140, R3 ;  /* 0x000000038c037220 */ /* 0x000fe20000410000 */
[-C--:B------:R-:W-:Y:S01]  /*0a10*/  FMUL.FTZ R120, R120, R117.reuse ;  /* 0x0000007578787220 */ /* 0x080fe20000410000 */
[----:B------:R-:W-:Y:S01]  /*0a20*/  FADD.FTZ R90, R90, R117 ;  /* 0x000000755a5a7221 */ /* 0x000fe20000010000 */
[----:B------:R-:W-:Y:S01]  /*0a30*/  FFMA.FTZ R54, R15, R117, R54 ;  /* 0x000000750f367223 */ /* 0x000fe20000010036 */
[----:B------:R-:W-:-:S02]  /*0a40*/  HADD2.F32 R117, -RZ, R44.H1_H1 ;  /* 0x3000002cff757230 */ /* 0x000fc40000004100 */
[-C--:B------:R-:W-:Y:S01]  /*0a50*/  FMUL.FTZ R121, R121, R0.reuse ;  /* 0x0000000079797220 */ /* 0x080fe20000410000 */
[--C-:B------:R-:W-:Y:S02]  /*0a60*/  HADD2.F32 R8, -RZ, R41.reuse.H0_H0 ;  /* 0x20000029ff087230 */ /* 0x100fe40000004100 */
[----:B------:R-:W-:Y:S01]  /*0a70*/  FADD.FTZ R91, R91, R0 ;  /* 0x000000005b5b7221 */ /* 0x000fe20000010000 */
[----:B------:R-:W-:Y:S02]  /*0a80*/  HADD2.F32 R9, -RZ, R41.H1_H1 ;  /* 0x30000029ff097230 */ /* 0x000fe40000004100 */
[----:B------:R-:W-:Y:S01]  /*0a90*/  FFMA.FTZ R55, R122, R0, R55 ;  /* 0x000000007a377223 */ /* 0x000fe20000010037 */
[C---:B------:R-:W-:Y:S01]  /*0aa0*/  FMUL.FTZ R10, R140.reuse, R143 ;  /* 0x0000008f8c0a7220 */ /* 0x040fe20000410000 */
[----:B------:R-:W-:Y:S01]  /*0ab0*/  FADD.FTZ R0, RZ, R4 ;  /* 0x00000004ff007221 */ /* 0x000fe20000010000 */
[----:B------:R-:W-:Y:S01]  /*0ac0*/  FFMA.FTZ R137, R3, R4, RZ ;  /* 0x0000000403897223 */ /* 0x000fe200000100ff */
[----:B------:R-:W-:Y:S01]  /*0ad0*/  FMUL.FTZ R124, R140, R125 ;  /* 0x0000007d8c7c7220 */ /* 0x000fe20000410000 */
[----:B------:R-:W-:Y:S01]  /*0ae0*/  FMUL.FTZ R125, R117, R128 ;  /* 0x00000080757d7220 */ /* 0x000fe20000410000 */
[----:B------:R-:W-:-:S02]  /*0af0*/  HADD2.F32 R119, -RZ, R7.H0_H0 ;  /* 0x20000007ff777230 */ /* 0x000fc40000004100 */
[----:B------:R-:W-:Y:S01]  /*0b00*/  FMUL.FTZ R8, R8, R153 ;  /* 0x0000009908087220 */ /* 0x000fe20000410000 */
[----:B------:R-:W-:Y:S02]  /*0b10*/  HADD2.F32 R112, -RZ, R7.H1_H1 ;  /* 0x30000007ff707230 */ /* 0x000fe40000004100 */
[-C--:B------:R-:W-:Y:S01]  /*0b20*/  FMUL.FTZ R9, R9, R116.reuse ;  /* 0x0000007409097220 */ /* 0x080fe20000410000 */
[----:B------:R-:W-:Y:S01]  /*0b30*/  FADD.FTZ R95, R95, R116 ;  /* 0x000000745f5f7221 */ /* 0x000fe20000010000 */
[----:B------:R-:W-:Y:S01]  /*0b40*/  FFMA.FTZ R51, R10, R116, R51 ;  /* 0x000000740a337223 */ /* 0x000fe20000010033 */
[----:B------:R-:W-:Y:S01]  /*0b50*/  FADD.FTZ R117, R5, R0 ;  /* 0x0000000005757221 */ /* 0x000fe20000010000 */
[----:B------:R-:W-:Y:S01]  /*0b60*/  FMUL.FTZ R7, R140, R159 ;  /* 0x0000009f8c077220 */ /* 0x000fe20000410000 */
[----:B------:R-:W-:Y:S02]  /*0b70*/  FFMA.FTZ R116, R6, R5, R137 ;  /* 0x0000000506747223 */ /* 0x000fe40000010089 */
[----:B------:R-:W-:-:S02]  /*0b80*/  FADD.FTZ R0, R8, R117 ;  /* 0x0000007508007221 */ /* 0x000fc40000010000 */
[----:B------:R-:W-:Y:S01]  /*0b90*/  FFMA.FTZ R137, R7, R8, R116 ;  /* 0x0000000807897223 */ /* 0x000fe20000010074 */
[----:B------:R-:W-:Y:S02]  /*0ba0*/  HADD2.F32 R118, -RZ, R118.H1_H1 ;  /* 0x30000076ff767230 */ /* 0x000fe40000004100 */
[----:B------:R-:W-:Y:S01]  /*0bb0*/  FADD.FTZ R117, R9, R0 ;  /* 0x0000000009757221 */ /* 0x000fe20000010000 */
[----:B------:R-:W-:Y:S02]  /*0bc0*/  HADD2.F32 R13, -RZ, R42.H1_H1 ;  /* 0x3000002aff0d7230 */ /* 0x000fe40000004100 */
[----:B------:R-:W-:Y:S01]  /*0bd0*/  FFMA.FTZ R116, R10, R9, R137 ;  /* 0x000000090a747223 */ /* 0x000fe20000010089 */
[----:B------:R-:W-:Y:S01]  /*0be0*/  FMUL.FTZ R14, R140, R155 ;  /* 0x0000009b8c0e7220 */ /* 0x000fe20000410000 */
[----:B------:R-:W-:Y:S01]  /*0bf0*/  FADD.FTZ R0, R12, R117 ;  /* 0x000000750c007221 */ /* 0x000fe20000010000 */
[----:B------:R-:W-:Y:S01]  /*0c00*/  FMUL.FTZ R13, R13, R118 ;  /* 0x000000760d0d7220 */ /* 0x000fe20000410000 */
[----:B------:R-:W-:-:S03]  /*0c10*/  FFMA.FTZ R137, R11, R12, R116 ;  /* 0x0000000c0b897223 */ /* 0x000fc60000010074 */
[----:B------:R-:W-:Y:S01]  /*0c20*/  FADD.FTZ R117, R13, R0 ;  /* 0x000000000d757221 */ /* 0x000fe20000010000 */
[----:B------:R-:W-:-:S03]  /*0c30*/  FFMA.FTZ R116, R14, R13, R137 ;  /* 0x0000000d0e747223 */ /* 0x000fc60000010089 */
[----:B------:R-:W-:Y:S01]  /*0c40*/  FADD.FTZ R0, R120, R117 ;  /* 0x0000007578007221 */ /* 0x000fe20000010000 */
[----:B------:R-:W-:Y:S01]  /*0c50*/  FFMA.FTZ R137, R15, R120, R116 ;  /* 0x000000780f897223 */ /* 0x000fe20000010074 */
[--C-:B------:R-:W-:Y:S02]  /*0c60*/  HADD2.F32 R143, -RZ, R45.reuse.H1_H1 ;  /* 0x3000002dff8f7230 */ /* 0x100fe40000004100 */
[----:B------:R-:W-:Y:S01]  /*0c70*/  FMUL.FTZ R126, R126, R157 ;  /* 0x0000009d7e7e7220 */ /* 0x000fe20000410000 */
[C---:B------:R-:W-:Y:S01]  /*0c80*/  FMUL.FTZ R130, R140.reuse, R129 ;  /* 0x000000818c827220 */ /* 0x040fe20000410000 */
[----:B------:R-:W-:Y:S01]  /*0c90*/  FADD.FTZ R117, R121, R0 ;  /* 0x0000000079757221 */ /* 0x000fe20000010000 */
[----:B------:R-:W-:Y:S01]  /*0ca0*/  FMUL.FTZ R123, R140, R123 ;  /* 0x0000007b8c7b7220 */ /* 0x000fe20000410000 */
[----:B------:R-:W-:Y:S01]  /*0cb0*/  FFMA.FTZ R116, R122, R121, R137 ;  /* 0x000000797a747223 */ /* 0x000fe20000010089 */
[----:B------:R-:W-:Y:S01]  /*0cc0*/  FADD.FTZ R85, R85, R128 ;  /* 0x0000008055557221 */ /* 0x000fe20000010000 */
[----:B------:R-:W-:Y:S01]  /*0cd0*/  FFMA.FTZ R57, R124, R128, R57 ;  /* 0x000000807c397223 */ /* 0x000fe20000010039 */
[----:B------:R-:W-:-:S02]  /*0ce0*/  HADD2.F32 R128, -RZ, R45.H0_H0 ;  /* 0x2000002dff807230 */ /* 0x000fc40000004100 */
[-C--:B------:R-:W-:Y:S01]  /*0cf0*/  FMUL.FTZ R129, R143, R132.reuse ;  /* 0x000000848f817220 */ /* 0x080fe20000410000 */
[----:B------:R-:W-:Y:S01]  /*0d00*/  FADD.FTZ R87, R87, R132 ;  /* 0x0000008457577221 */ /* 0x000fe20000010000 */
[----:B------:R-:W-:Y:S01]  /*0d10*/  FFMA.FTZ R59, R130, R132, R59 ;  /* 0x00000084823b7223 */ /* 0x000fe2000001003b */
[----:B------:R-:W-:Y:S01]  /*0d20*/  FADD.FTZ R0, R126, R117 ;  /* 0x000000757e007221 */ /* 0x000fe20000010000 */
[--C-:B------:R-:W-:Y:S02]  /*0d30*/  HADD2.F32 R132, -RZ, R46.reuse.H0_H0 ;  /* 0x2000002eff847230 */ /* 0x100fe40000004100 */
[----:B------:R-:W-:Y:S01]  /*0d40*/  FFMA.FTZ R117, R123, R126, R116 ;  /* 0x0000007e7b757223 */ /* 0x000fe20000010074 */
[----:B------:R-:W-:Y:S02]  /*0d50*/  HADD2.F32 R143, -RZ, R46.H1_H1 ;  /* 0x3000002eff8f7230 */ /* 0x000fe40000004100 */
[C---:B------:R-:W-:Y:S01]  /*0d60*/  FMUL.FTZ R131, R140.reuse, R131 ;  /* 0x000000838c837220 */ /* 0x040fe20000410000 */
[----:B------:R-:W-:Y:S01]  /*0d70*/  FMUL.FTZ R134, R140, R115 ;  /* 0x000000738c867220 */ /* 0x000fe20000410000 */
[----:B------:R-:W-:Y:S01]  /*0d80*/  FMUL.FTZ R128, R128, R147 ;  /* 0x0000009380807220 */ /* 0x000fe20000410000 */
[----:B------:R-:W-:Y:S01]  /*0d90*/  FADD.FTZ R115, R0, R125 ;  /* 0x0000007d00737221 */ /* 0x000fe20000010000 */
[----:B------:R-:W-:Y:S01]  /*0da0*/  FMUL.FTZ R127, R140, R127 ;  /* 0x0000007f8c7f7220 */ /* 0x000fe20000410000 */
[----:B------:R-:W-:Y:S01]  /*0db0*/  FFMA.FTZ R0, R124, R125, R117 ;  /* 0x0000007d7c007223 */ /* 0x000fe20000010075 */
[-C--:B------:R-:W-:Y:S01]  /*0dc0*/  FMUL.FTZ R132, R132, R133.reuse ;  /* 0x0000008584847220 */ /* 0x080fe20000410000 */
        /* <DEDUP_REMOVED lines=37> */
.L_x_5414:
[----:B------:R-:W-:Y:S01]  /*1020*/  MOV R141, UR7 ;  /* 0x00000007008d7c02 */ /* 0x000fe20008000f00 */
[----:B------:R-:W1:Y:S01]  /*1030*/  LDC.64 R116, c[0x0][0x3b0] ;  /* 0x0000ec00ff747b82 */ /* 0x000e620000000a00 */
[----:B------:R-:W-:Y:S01]  /*1040*/  ISETP.NE.U32.AND P0, PT, RZ, UR6, PT ;  /* 0x00000006ff007c0c */ /* 0x000fe2000bf05070 */
[----:B------:R-:W-:Y:S01]  /*1050*/  HFMA2 R119, -RZ, RZ, 0, 0 ;  /* 0x00000000ff777431 */ /* 0x000fe200000001ff */
[----:B-----5:R-:W-:Y:S02]  /*1060*/  ISETP.GE.AND P1, PT, R142, 0x1, PT ;  /* 0x000000018e00780c */ /* 0x020fe40003f26270 */
[----:B------:R-:W-:-:S13]  /*1070*/  ISETP.NE.AND.EX P0, PT, R141, RZ, PT, P0 ;  /* 0x000000ff8d00720c */ /* 0x000fda0003f05300 */
[----:B------:R-:W2:Y:S01]  /*1080*/  @P0 LDC R115, c[0x0][0x388] ;  /* 0x0000e200ff730b82 */ /* 0x000ea20000000800 */
[----:B------:R-:W3:Y:S07]  /*1090*/  @P0 S2R R144, SR_TID.X ;  /* 0x0000000000900919 */ /* 0x000eee0000002100 */
[----:B------:R-:W4:Y:S01]  /*10a0*/  @P0 LDC.64 R112, c[0x0][0x438] ;  /* 0x00010e00ff700b82 */ /* 0x000f220000000a00 */
[----:B--2---:R-:W-:Y:S01]  /*10b0*/  @P0 IMAD R118, R2, R115, RZ ;  /* 0x0000007302760224 */ /* 0x004fe200078e02ff */
[----:B-1-3--:R-:W-:Y:S06]  /*10c0*/  @!P1 BRA `(.L_x_5416) ;  /* 0x0000000000189947 */ /* 0x00afec0003800000 */
[----:B------:R-:W1:Y:S01]  /*10d0*/  S2R R114, SR_TID.X ;  /* 0x0000000000727919 */ /* 0x000e620000002100 */
[----:B------:R-:W-:-:S05]  /*10e0*/  IADD3 R0, PT, PT, R142, -0x1, RZ ;  /* 0xffffffff8e007810 */ /* 0x000fca0007ffe0ff */
[----:B------:R-:W-:-:S05]  /*10f0*/  IMAD R0, R0, UR15, RZ ;  /* 0x0000000f00007c24 */ /* 0x000fca000f8e02ff */
[----:B------:R-:W-:-:S04]  /*1100*/  SHF.R.S32.HI R115, RZ, 0x1f, R0 ;  /* 0x0000001fff737819 */ /* 0x000fc80000011400 */
[----:B------:R-:W-:-:S04]  /*1110*/  LEA.HI R115, R115, R0, RZ, 0x3 ;  /* 0x0000000073737211 */ /* 0x000fc800078f18ff */
[----:B-1----:R-:W-:-:S07]  /*1120*/  LEA.HI.SX32 R119, R115, R114, 0x1d ;  /* 0x0000007273777211 */ /* 0x002fce00078feaff */
.L_x_5416:
[----:B------:R-:W-:Y:S02]  /*1130*/  @P0 SHF.R.S32.HI R143, RZ, 0x1f, R118 ;  /* 0x0000001fff8f0819 */ /* 0x000fe40000011476 */
[----:B------:R-:W-:Y:S02]  /*1140*/  IADD3 R115, PT, PT, R119, 0x80, RZ ;  /* 0x0000008077737810 */ /* 0x000fe40007ffe0ff */
[----:B------:R-:W-:Y:S01]  /*1150*/  @P0 LEA.HI R143, R143, R118, RZ, 0x3 ;  /* 0x000000768f8f0211 */ /* 0x000fe200078f18ff */
[----:B------:R-:W-:-:S04]  /*1160*/  IMAD.WIDE.U32 R118, R119, 0x8, R116 ;  /* 0x0000000877767825 */ /* 0x000fc800078e0074 */
[----:B------:R-:W-:Y:S01]  /*1170*/  IMAD.WIDE.U32 R116, R115, 0x8, R116 ;  /* 0x0000000873747825 */ /* 0x000fe200078e0074 */
[----:B------:R-:W-:Y:S01]  /*1180*/  @P0 LEA.HI.SX32 R115, R143, R144, 0x1d ;  /* 0x000000908f730211 */ /* 0x000fe200078feaff */
[----:B------:R-:W5:Y:S03]  /*1190*/  LDG.E.64 R150, desc[UR12][R118.64] ;  /* 0x0000000c76967981 */ /* 0x000f66000c1e1b00 */
[C---:B------:R-:W-:Y:S01]  /*11a0*/  @P0 IADD3 R143, PT, PT, R115.reuse, 0x80, RZ ;  /* 0x00000080738f0810 */ /* 0x040fe20007ffe0ff */
[--C-:B----4-:R-:W-:Y:S01]  /*11b0*/  @P0 IMAD.WIDE.U32 R114, R115, 0x20, R112.reuse ;  /* 0x0000002073720825 */ /* 0x110fe200078e0070 */
[----:B------:R1:W5:Y:S03]  /*11c0*/  LDG.E.64 R148, desc[UR12][R116.64] ;  /* 0x0000000c74947981 */ /* 0x000366000c1e1b00 */
[----:B------:R-:W-:Y:S01]  /*11d0*/  @P0 IMAD.WIDE.U32 R112, R143, 0x20, R112 ;  /* 0x000000208f700825 */ /* 0x000fe200078e0070 */
[----:B------:R2:W5:Y:S04]  /*11e0*/  @P0 LDG.E.128 R28, desc[UR12][R114.64] ;  /* 0x0000000c721c0981 */ /* 0x000568000c1e1d00 */
[----:B------:R2:W5:Y:S04]  /*11f0*/  @P0 LDG.E.128 R24, desc[UR12][R114.64+0x10] ;  /* 0x0000100c72180981 */ /* 0x000568000c1e1d00 */
[----:B------:R2:W5:Y:S04]  /*1200*/  @P0 LDG.E.128 R20, desc[UR12][R112.64] ;  /* 0x0000000c70140981 */ /* 0x000568000c1e1d00 */
[----:B------:R2:W5:Y:S01]  /*1210*/  @P0 LDG.E.128 R16, desc[UR12][R112.64+0x10] ;  /* 0x0000100c70100981 */ /* 0x000562000c1e1d00 */
[----:B-1----:R-:W-:-:S02]  /*1220*/  MOV R116, RZ ;  /* 0x000000ff00747202 */ /* 0x002fc40000000f00 */
[----:B------:R-:W-:-:S07]  /*1230*/  MOV R0, RZ ;  /* 0x000000ff00007202 */ /* 0x000fce0000000f00 */
.L_x_5415:
[----:B--2---:R-:W1:Y:S01]  /*1240*/  SHFL.DOWN PT, R113, R116, 0x10, 0x1f ;  /* 0x0a001f0074717f89 */ /* 0x004e6200000e0000 */
[----:B------:R-:W2:Y:S01]  /*1250*/  LDC R143, c[0x0][0x388] ;  /* 0x0000e200ff8f7b82 */ /* 0x000ea20000000800 */
[----:B------:R-:W-:Y:S01]  /*1260*/  @P1 IADD3 R142, PT, PT, R142, -0x1, RZ ;  /* 0xffffffff8e8e1810 */ /* 0x000fe20007ffe0ff */
[----:B------:R-:W-:Y:S01]  /*1270*/  BSSY.RECONVERGENT B0, `(.L_x_5417) ;  /* 0x0000026000007945 */ /* 0x000fe20003800200 */
[----:B------:R-:W3:Y:S01]  /*1280*/  SHFL.DOWN PT, R115, R0, 0x10, 0x1f ;  /* 0x0a001f0000737f89 */ /* 0x000ee200000e0000 */
[----:B-1----:R-:W-:Y:S02]  /*1290*/  FADD.FTZ R113, R113, R116 ;  /* 0x0000007471717221 */ /* 0x002fe40000010000 */
[----:B--2---:R-:W-:Y:S02]  /*12a0*/  @P1 IMAD R142, R142, R143, RZ ;  /* 0x0000008f8e8e1224 */ /* 0x004fe400078e02ff */
[----:B---3--:R-:W-:Y:S01]  /*12b0*/  FADD.FTZ R115, R115, R0 ;  /* 0x0000000073737221 */ /* 0x008fe20000010000 */
        /* <DEDUP_REMOVED lines=9> */
[----:B--2---:R-:W-:-:S04]  /*1350*/  FADD.FTZ R119, R114, R119 ;  /* 0x0000007772777221 */ /* 0x004fc80000010000 */
[----:B------:R-:W1:Y:S01]  /*1360*/  SHFL.DOWN PT, R116, R117, 0x2, 0x1f ;  /* 0x08401f0075747f89 */ /* 0x000e6200000e0000 */
[----:B------:R-:W2:Y:S03]  /*1370*/  @P1 LDC.64 R114, c[0x0][0x390] ;  /* 0x0000e400ff721b82 */ /* 0x000ea60000000a00 */
[----:B------:R-:W3:Y:S01]  /*1380*/  SHFL.DOWN PT, R118, R119, 0x2, 0x1f ;  /* 0x08401f0077767f89 */ /* 0x000ee200000e0000 */
[----:B-1----:R-:W-:Y:S01]  /*1390*/  FADD.FTZ R116, R117, R116 ;  /* 0x0000007475747221 */ /* 0x002fe20000010000 */
[----:B------:R-:W-:Y:S01]  /*13a0*/  @P1 SHF.R.S32.HI R117, RZ, 0x1f, R142 ;  /* 0x0000001fff751819 */ /* 0x000fe2000001148e */
[----:B---3--:R-:W-:-:S03]  /*13b0*/  FADD.FTZ R118, R119, R118 ;  /* 0x0000007677767221 */ /* 0x008fc60000010000 */
[----:B------:R-:W1:Y:S01]  /*13c0*/  SHFL.DOWN PT, R113, R116, 0x1, 0x1f ;  /* 0x08201f0074717f89 */ /* 0x000e6200000e0000 */
[----:B------:R-:W-:Y:S02]  /*13d0*/  @P1 LEA.HI R117, R117, R142, RZ, 0x3 ;  /* 0x0000008e75751211 */ /* 0x000fe400078f18ff */
[----:B------:R-:W-:Y:S01]  /*13e0*/  MOV R142, RZ ;  /* 0x000000ff008e7202 */ /* 0x000fe20000000f00 */
[----:B------:R-:W3:Y:S01]  /*13f0*/  SHFL.DOWN PT, R147, R118, 0x1, 0x1f ;  /* 0x08201f0076937f89 */ /* 0x000ee200000e0000 */
[----:B------:R-:W-:-:S05]  /*1400*/  @P1 LEA.HI.SX32 R142, R117, R0, 0x1d ;  /* 0x00000000758e1211 */ /* 0x000fca00078feaff */
[----:B--2---:R-:W-:-:S04]  /*1410*/  @P1 IMAD.WIDE.U32 R144, R142, 0x10, R114 ;  /* 0x000000108e901825 */ /* 0x004fc800078e0072 */
[----:B-1----:R-:W-:Y:S01]  /*1420*/  FADD.FTZ R112, R116, R113 ;  /* 0x0000007174707221 */ /* 0x002fe20000010000 */
[----:B---3--:R-:W-:Y:S01]  /*1430*/  FADD.FTZ R113, R118, R147 ;  /* 0x0000009376717221 */ /* 0x008fe20000010000 */
[----:B------:R-:W-:Y:S06]  /*1440*/  @P0 BRA `(.L_x_5418) ;  /* 0x0000000000200947 */ /* 0x000fec0003800000 */
        /* <DEDUP_REMOVED lines=8> */
.L_x_5418:
[----:B------:R-:W-:Y:S05]  /*14d0*/  BSYNC.RECONVERGENT B0 ;  /* 0x0000000000007941 */ /* 0x000fea0003800200 */
.L_x_5417:
[----:B------:R-:W-:Y:S06]  /*14e0*/  BAR.SYNC.DEFER_BLOCKING 0x0 ;  /* 0x0000000000007b1d */ /* 0x000fec0000010000 */
[----:B------:R2:W5:Y:S02]  /*14f0*/  @P1 LDG.E.128 R96, desc[UR12][R144.64] ;  /* 0x0000000c90601981 */ /* 0x000564000c1e1d00 */
[----:B------:R-:W3:Y:S01]  /*1500*/  S2UR UR5, SR_CgaCtaId ;  /* 0x00000000000579c3 */ /* 0x000ee20000008800 */
[----:B------:R-:W-:Y:S01]  /*1510*/  UMOV UR4, 0x400 ;  /* 0x0000040000047882 */ /* 0x000fe20000000000 */
[----:B------:R-:W-:Y:S01]  /*1520*/  ISETP.NE.U32.AND P0, PT, RZ, UR6, PT ;  /* 0x00000006ff007c0c */ /* 0x000fe2000bf05070 */
[----:B------:R-:W-:Y:S01]  /*1530*/  IMAD R143, R2, R143, RZ ;  /* 0x0000008f028f7224 */ /* 0x000fe200078e02ff */
[----:B------:R-:W-:-:S02]  /*1540*/  ISETP.NE.AND P3, PT, RZ, UR11, PT ;  /* 0x0000000bff007c0c */ /* 0x000fc4000bf65270 */
[----:B------:R-:W-:Y:S01]  /*1550*/  ISETP.NE.AND.EX P0, PT, R141, RZ, PT, P0 ;  /* 0x000000ff8d00720c */ /* 0x000fe20003f05300 */
[----:B---3--:R-:W-:-:S04]  /*1560*/  ULEA UR4, UR5, UR4, 0x18 ;  /* 0x0000000405047291 */ /* 0x008fc8000f8ec0ff */
[----:B------:R-:W-:Y:S02]  /*1570*/  UIADD3 UR5, UPT, UPT, UR4, 0x2020, URZ ;  /* 0x0000202004057890 */ /* 0x000fe4000fffe0ff */
[----:B------:R-:W-:Y:S02]  /*1580*/  @!UP1 UIADD3 UR5, UPT, UPT, UR4, 0x2000, URZ ;  /* 0x0000200004059890 */ /* 0x000fe4000fffe0ff */
[----:B------:R-:W-:Y:S02]  /*1590*/  UIADD3 UR10, UPT, UPT, UR4, 0x2030, URZ ;  /* 0x00002030040a7890 */ /* 0x000fe4000fffe0ff */
[----:B------:R-:W-:-:S05]  /*15a0*/  @!UP1 UIADD3 UR10, UPT, UPT, UR4, 0x2010, URZ ;  /* 0x00002010040a9890 */ /* 0x000fca000fffe0ff */
[----:B-1----:R-:W1:Y:S04]  /*15b0*/  LDS.128 R112, [UR5] ;  /* 0x00000005ff707984 */ /* 0x002e680008000c00 */
[----:B------:R-:W3:Y:S01]  /*15c0*/  LDS.128 R116, [UR10] ;  /* 0x0000000aff747984 */ /* 0x000ee20008000c00 */
[----:B-1----:R-:W-:Y:S01]  /*15d0*/  FADD.FTZ R147, RZ, R112 ;  /* 0x00000070ff937221 */ /* 0x002fe20000010000 */
[----:B------:R-:W-:-:S03]  /*15e0*/  FADD.FTZ R112, RZ, R113 ;  /* 0x00000071ff707221 */ /* 0x000fc60000010000 */
[----:B------:R-:W-:Y:S01]  /*15f0*/  FADD.FTZ R147, R114, R147 ;  /* 0x0000009372937221 */ /* 0x000fe20000010000 */
[----:B------:R-:W-:Y:S01]  /*1600*/  FADD.FTZ R112, R115, R112 ;  /* 0x0000007073707221 */ /* 0x000fe20000010000 */
[----:B------:R-:W-:Y:S02]  /*1610*/  SHF.R.S32.HI R114, RZ, 0x1f, R143 ;  /* 0x0000001fff727819 */ /* 0x000fe4000001148f */
[----:B---3--:R-:W-:Y:S01]  /*1620*/  FADD.FTZ R147, R147, R116 ;  /* 0x0000007493937221 */ /* 0x008fe20000010000 */
        /* <DEDUP_REMOVED lines=25> */
[----:B------:R-:W-:-:S03]  /*17c0*/  HADD2.F32 R115, -RZ, R96.H0_H0 ;  /* 0x20000060ff737230 */ /* 0x000fc60000004100 */
[----:B------:R-:W-:-:S04]  /*17d0*/  FMUL.FTZ R116, R116, UR16 ;  /* 0x0000001074747c20 */ /* 0x000fc80008410000 */
[----:B------:R-:W-:-:S07]  /*17e0*/  FMUL.FTZ R115, R115, R116 ;  /* 0x0000007473737220 */ /* 0x000fce0000410000 */
.L_x_5423:
[----:B------:R-:W-:Y:S05]  /*17f0*/  BSYNC.RECONVERGENT B0 ;  /* 0x0000000000007941 */ /* 0x000fea0003800200 */
.L_x_5422:
        /* <DEDUP_REMOVED lines=13> */
.L_x_5425:
[----:B------:R-:W-:Y:S05]  /*18d0*/  BSYNC.RECONVERGENT B0 ;  /* 0x0000000000007941 */ /* 0x000fea0003800200 */
.L_x_5424:
[----:B------:R-:W-:-:S04]  /*18e0*/  F2FP.F16.F32.PACK_AB R115, RZ, R115 ;  /* 0x00000073ff73723e */ /* 0x000fc800000000ff */
[----:B------:R-:W-:-:S07]  /*18f0*/  PRMT R100, R115, 0x7610, R100 ;  /* 0x0000761073647816 */ /* 0x000fce0000000064 */
.L_x_5421:
[----:B------:R-:W-:Y:S05]  /*1900*/  @!P1 BRA `(.L_x_5426) ;  /* 0x0000000000789947 */ /* 0x000fea0003800000 */
[----:B-----5:R-:W-:Y:S01]  /*1910*/  LOP3.LUT P0, RZ, R150, 0xff00, RZ, 0xc0, !PT ;  /* 0x0000ff0096ff7812 */ /* 0x020fe2000780c0ff */
[----:B------:R-:W-:Y:S01]  /*1920*/  BSSY.RECONVERGENT B0, `(.L_x_5427) ;  /* 0x000000c000007945 */ /* 0x000fe20003800200 */
[----:B------:R-:W-:-:S11]  /*1930*/  HFMA2 R116, -RZ, RZ, 0, 0 ;  /* 0x00000000ff747431 */ /* 0x000fd600000001ff */
[----:B------:R-:W-:Y:S05]  /*1940*/  @!P0 BRA `(.L_x_5428) ;  /* 0x0000000000248947 */ /* 0x000fea0003800000 */
[----:B------:R-:W-:Y:S01]  /*1950*/  FFMA.FTZ R116, R6, R113, R112 ;  /* 0x0000007106747223 */ /* 0x000fe20000010070 */
[----:B------:R-:W-:-:S03]  /*1960*/  ISETP.GT.AND P3, PT, R139, RZ, PT ;  /* 0x000000ff8b00720c */ /* 0x000fc60003f64270 */
[----:B------:R-:W-:Y:S01]  /*1970*/  FADD.FTZ R115, R5, -R116 ;  /* 0x8000007405737221 */ /* 0x000fe20000010000 */
[----:B------:R-:W-:-:S03]  /*1980*/  HADD2.F32 R116, -RZ, R96.H1_H1 ;  /* 0x30000060ff747230 */ /* 0x000fc60000004100 */
[----:B------:R-:W-:-:S05]  /*1990*/  FMUL.FTZ R115, R140, R115 ;  /* 0x000000738c737220 */ /* 0x000fca0000410000 */
[----:B------:R-:W-:-:S05]  /*19a0*/  FSEL R115, R115, RZ, P3 ;  /* 0x000000ff73737208 */ /* 0x000fca0001800000 */
[----:B------:R-:W-:-:S04]  /*19b0*/  FMUL.FTZ R115, R115, UR17 ;  /* 0x0000001173737c20 */ /* 0x000fc80008410000 */
[----:B------:R-:W-:-:S04]  /*19c0*/  FMUL.FTZ R115, R115, UR16 ;  /* 0x0000001073737c20 */ /* 0x000fc80008410000 */
[----:B------:R-:W-:-:S07]  /*19d0*/  FMUL.FTZ R116, R116, R115 ;  /* 0x0000007374747220 */ /* 0x000fce0000410000 */
.L_x_5428:
[----:B------:R-:W-:Y:S05]  /*19e0*/  BSYNC.RECONVERGENT B0 ;  /* 0x0000000000007941 */ /* 0x000fea0003800200 */
.L_x_5427:
        /* <DEDUP_REMOVED lines=10> */
[----:B------:R-:W-:-:S03]  /*1a90*/  HADD2.F32 R115, -RZ, R32.H1_H1 ;  /* 0x30000020ff737230 */ /* 0x000fc60000004100 */
[----:B------:R-:W-:-:S04]  /*1aa0*/  FMUL.FTZ R116, R116, UR16 ;  /* 0x0000001074747c20 */ /* 0x000fc80008410000 */
[----:B------:R-:W-:-:S07]  /*1ab0*/  FMUL.FTZ R115, R116, R115 ;  /* 0x0000007374737220 */ /* 0x000fce0000410000 */
.L_x_5430:
[----:B------:R-:W-:Y:S05]  /*1ac0*/  BSYNC.RECONVERGENT B0 ;  /* 0x0000000000007941 */ /* 0x000fea0003800200 */
.L_x_5429:
[----:B------:R-:W-:-:S04]  /*1ad0*/  F2FP.F16.F32.PACK_AB R115, RZ, R115 ;  /* 0x00000073ff73723e */ /* 0x000fc800000000ff */
[----:B------:R-:W-:-:S07]  /*1ae0*/  PRMT R100, R100, 0x5410, R115 ;  /* 0x0000541064647816 */ /* 0x000fce0000000073 */
.L_x_5426:
        /* <DEDUP_REMOVED lines=14> */
.L_x_5433:
[----:B------:R-:W-:Y:S05]  /*1bd0*/  BSYNC.RECONVERGENT B0 ;  /* 0x0000000000007941 */ /* 0x000fea0003800200 */
.L_x_5432:
        /* <DEDUP_REMOVED lines=13> */
.L_x_5435:
[----:B------:R-:W-:Y:S05]  /*1cb0*/  BSYNC.RECONVERGENT B0 ;  /* 0x0000000000007941 */ /* 0x000fea0003800200 */
.L_x_5434:
[----:B------:R-:W-:-:S04]  /*1cc0*/  F2FP.F16.F32.PACK_AB R115, RZ, R115 ;  /* 0x00000073ff73723e */ /* 0x000fc800000000ff */
[----:B------:R-:W-:-:S07]  /*1cd0*/  PRMT R101, R115, 0x7610, R101 ;  /* 0x0000761073657816 */ /* 0x000fce0000000065 */
.L_x_5431:
        /* <DEDUP_REMOVED lines=14> */
.L_x_5438:
[----:B------:R-:W-:Y:S05]  /*1dc0*/  BSYNC.RECONVERGENT B0 ;  /* 0x0000000000007941 */ /* 0x000fea0003800200 */
.L_x_5437:
        /* <DEDUP_REMOVED lines=13> */
.L_x_5440:
[----:B------:R-:W-:Y:S05]  /*1ea0*/  BSYNC.RECONVERGENT B0 ;  /* 0x0000000000007941 */ /* 0x000fea0003800200 */
.L_x_5439:
[----:B------:R-:W-:-:S04]  /*1eb0*/  F2FP.F16.F32.PACK_AB R115, RZ, R115 ;  /* 0x00000073ff73723e */ /* 0x000fc800000000ff */
[----:B------:R-:W-:-:S07]  /*1ec0*/  PRMT R101, R101, 0x5410, R115 ;  /* 0x0000541065657816 */ /* 0x000fce0000000073 */
.L_x_5436:
        /* <DEDUP_REMOVED lines=14> */
.L_x_5443:
[----:B------:R-:W-:Y:S05]  /*1fb0*/  BSYNC.RECONVERGENT B0 ;  /* 0x0000000000007941 */ /* 0x000fea0003800200 */
.L_x_5442:
        /* <DEDUP_REMOVED lines=13> */
.L_x_5445:
[----:B------:R-:W-:Y:S05]  /*2090*/  BSYNC.RECONVERGENT B0 ;  /* 0x0000000000007941 */ /* 0x000fea0003800200 */
.L_x_5444:
[----:B------:R-:W-:-:S04]  /*20a0*/  F2FP.F16.F32.PACK_AB R115, RZ, R115 ;  /* 0x00000073ff73723e */ /* 0x000fc800000000ff */
[----:B------:R-:W-:-:S07]  /*20b0*/  PRMT R102, R115, 0x7610, R102 ;  /* 0x0000761073667816 */ /* 0x000fce0000000066 */
.L_x_5441:
        /* <DEDUP_REMOVED lines=14> */
.L_x_5448:
[----:B------:R-:W-:Y:S05]  /*21a0*/  BSYNC.RECONVERGENT B0 ;  /* 0x0000000000007941 */ /* 0x000fea0003800200 */
.L_x_5447:
        /* <DEDUP_REMOVED lines=13> */
.L_x_5450:
[----:B------:R-:W-:Y:S05]  /*2280*/  BSYNC.RECONVERGENT B0 ;  /* 0x0000000000007941 */ /* 0x000fea0003800200 */
.L_x_5449:
[----:B------:R-:W-:-:S04]  /*2290*/  F2FP.F16.F32.PACK_AB R115, RZ, R115 ;  /* 0x00000073ff73723e */ /* 0x000fc800000000ff */
[----:B------:R-:W-:-:S07]  /*22a0*/  PRMT R102, R102, 0x5410, R115 ;  /* 0x0000541066667816 */ /* 0x000fce0000000073 */
.L_x_5446:
        /* <DEDUP_REMOVED lines=14> */
.L_x_5453:
[----:B------:R-:W-:Y:S05]  /*2390*/  BSYNC.RECONVERGENT B0 ;  /* 0x0000000000007941 */ /* 0x000fea0003800200 */
.L_x_5452:
        /* <DEDUP_REMOVED lines=13> */
.L_x_5455:
[----:B------:R-:W-:Y:S05]  /*2470*/  BSYNC.RECONVERGENT B0 ;  /* 0x0000000000007941 */ /* 0x000fea0003800200 */
.L_x_5454:
[----:B------:R-:W-:-:S04]  /*2480*/  F2FP.F16.F32.PACK_AB R115, RZ, R115 ;  /* 0x00000073ff73723e */ /* 0x000fc800000000ff */
[----:B------:R-:W-:-:S07]  /*2490*/  PRMT R103, R115, 0x7610, R103 ;  /* 0x0000761073677816 */ /* 0x000fce0000000067 */
.L_x_5451:
        /* <DEDUP_REMOVED lines=15> */
.L_x_5458:
[----:B------:R-:W-:Y:S05]  /*2590*/  BSYNC.RECONVERGENT B0 ;  /* 0x0000000000007941 */ /* 0x000fea0003800200 */
.L_x_5457:
        /* <DEDUP_REMOVED lines=13> */
.L_x_5460:
[----:B------:R-:W-:Y:S05]  /*2670*/  BSYNC.RECONVERGENT B0 ;  /* 0x0000000000007941 */ /* 0x000fea0003800200 */
.L_x_5459:
[----:B------:R-:W-:Y:S02]  /*2680*/  F2FP.F16.F32.PACK_AB R115, RZ, R75 ;  /* 0x0000004bff73723e */ /* 0x000fe400000000ff */
[----:B------:R-:W-:Y:S02]  /*2690*/  MOV R75, R116 ;  /* 0x00000074004b7202 */ /* 0x000fe40000000f00 */
[----:B------:R-:W-:Y:S01]  /*26a0*/  PRMT R103, R103, 0x5410, R115 ;  /* 0x0000541067677816 */ /* 0x000fe20000000073 */
[----:B------:R-:W-:Y:S06]  /*26b0*/  BRA `(.L_x_5456) ;  /* 0x0000002400047947 */ /* 0x000fec0003800000 */
.L_x_5420:
        /* <DEDUP_REMOVED lines=14> */
.L_x_5463:
[----:B------:R-:W-:Y:S05]  /*27a0*/  BSYNC.RECONVERGENT B0 ;  /* 0x0000000000007941 */ /* 0x000fea0003800200 */
.L_x_5462:
[----:B------:R-:W-:Y:S01]  /*27b0*/  BSSY.RECONVERGENT B0, `(.L_x_5464) ;  /* 0x000000d000007945 */ /* 0x000fe20003800200 */
[----:B------:R-:W-:Y:S01]  /*27c0*/  FADD.FTZ R76, R76, R105 ;  /* 0x000000694c4c7221 */ /* 0x000fe20000010000 */
[----:B------:R-:W-:Y:S02]  /*27d0*/  MOV R104, RZ ;  /* 0x000000ff00687202 */ /* 0x000fe40000000f00 */
[----:B------:R-:W-:Y:S05]  /*27e0*/  @!P0 BRA `(.L_x_5465) ;  /* 0x0000000000248947 */ /* 0x000fea0003800000 */
[----:B------:R-:W-:Y:S01]  /*27f0*/  FFMA.FTZ R105, R3, R113, R112 ;  /* 0x0000007103697223 */ /* 0x000fe20000010070 */
[----:B------:R-:W-:Y:S01]  /*2800*/  ISETP.GT.AND P0, PT, R139, RZ, PT ;  /* 0x000000ff8b00720c */ /* 0x000fe20003f04270 */
[----:B------:R-:W-:Y:S02]  /*2810*/  HADD2.F32 R104, -RZ, R32.H0_H0 ;  /* 0x20000020ff687230 */ /* 0x000fe40000004100 */
[----:B------:R-:W-:-:S04]  /*2820*/  FADD.FTZ R105, R4, -R105 ;  /* 0x8000006904697221 */ /* 0x000fc80000010000 */
[----:B------:R-:W-:-:S05]  /*2830*/  FMUL.FTZ R105, R140, R105 ;  /* 0x000000698c697220 */ /* 0x000fca0000410000 */
[----:B------:R-:W-:-:S05]  /*2840*/  FSEL R105, R105, RZ, P0 ;  /* 0x000000ff69697208 */ /* 0x000fca0000000000 */
[----:B------:R-:W-:-:S04]  /*2850*/  FMUL.FTZ R105, R105, UR17 ;  /* 0x0000001169697c20 */ /* 0x000fc80008410000 */
[----:B------:R-:W-:-:S04]  /*2860*/  FMUL.FTZ R105, R105, UR16 ;  /* 0x0000001069697c20 */ /* 0x000fc80008410000 */
[----:B------:R-:W-:-:S07]  /*2870*/  FMUL.FTZ R104, R105, R104 ;  /* 0x0000006869687220 */ /* 0x000fce0000410000 */
.L_x_5465:
[----:B------:R-:W-:Y:S05]  /*2880*/  BSYNC.RECONVERGENT B0 ;  /* 0x0000000000007941 */ /* 0x000fea0003800200 */
.L_x_5464:
[----:B------:R-:W-:-:S04]  /*2890*/  F2FP.F16.F32.PACK_AB R104, RZ, R104 ;  /* 0x00000068ff68723e */ /* 0x000fc800000000ff */
[----:B------:R-:W-:-:S07]  /*28a0*/  PRMT R100, R104, 0x7610, R100 ;  /* 0x0000761068647816 */ /* 0x000fce0000000064 */
.L_x_5461:
        /* <DEDUP_REMOVED lines=14> */
.L_x_5468:
[----:B------:R-:W-:Y:S05]  /*2990*/  BSYNC.RECONVERGENT B0 ;  /* 0x0000000000007941 */ /* 0x000fea0003800200 */
.L_x_5467:
[----:B------:R-:W-:Y:S01]  /*29a0*/  BSSY.RECONVERGENT B0, `(.L_x_5469) ;  /* 0x000000d000007945 */ /* 0x000fe20003800200 */
[----:B------:R-:W-:Y:S01]  /*29b0*/  FADD.FTZ R77, R77, R104 ;  /* 0x000000684d4d7221 */ /* 0x000fe20000010000 */
[----:B------:R-:W-:Y:S02]  /*29c0*/  MOV R104, RZ ;  /* 0x000000ff00687202 */ /* 0x000fe40000000f00 */
        /* <DEDUP_REMOVED lines=10> */
.L_x_5470:
[----:B------:R-:W-:Y:S05]  /*2a70*/  BSYNC.RECONVERGENT B0 ;  /* 0x0000000000007941 */ /* 0x000fea0003800200 */
.L_x_5469:
[----:B------:R-:W-:-:S04]  /*2a80*/  F2FP.F16.F32.PACK_AB R104, RZ, R104 ;  /* 0x00000068ff68723e */ /* 0x000fc800000000ff */
[----:B------:R-:W-:-:S07]  /*2a90*/  PRMT R100, R100, 0x5410, R104 ;  /* 0x0000541064647816 */ /* 0x000fce0000000068 */
.L_x_5466:
        /* <DEDUP_REMOVED lines=14> */
.L_x_5473:
[----:B------:R-:W-:Y:S05]  /*2b80*/  BSYNC.RECONVERGENT B0 ;  /* 0x0000000000007941 */ /* 0x000fea0003800200 */
.L_x_5472:
        /* <DEDUP_REMOVED lines=13> */
.L_x_5475:
[----:B------:R-:W-:Y:S05]  /*2c60*/  BSYNC.RECONVERGENT B0 ;  /* 0x0000000000007941 */ /* 0x000fea0003800200 */
.L_x_5474:
[----:B------:R-:W-:-:S04]  /*2c70*/  F2FP.F16.F32.PACK_AB R104, RZ, R104 ;  /* 0x00000068ff68723e */ /* 0x000fc800000000ff */
[----:B------:R-:W-:-:S07]  /*2c80*/  PRMT R101, R104, 0x7610, R101 ;  /* 0x0000761068657816 */ /* 0x000fce0000000065 */
.L_x_5471:
        /* <DEDUP_REMOVED lines=14> */
.L_x_5478:
[----:B------:R-:W-:Y:S05]  /*2d70*/  BSYNC.RECONVERGENT B0 ;  /* 0x0000000000007941 */ /* 0x000fea0003800200 */
.L_x_5477:
        /* <DEDUP_REMOVED lines=13> */
.L_x_5480:
[----:B------:R-:W-:Y:S05]  /*2e50*/  BSYNC.RECONVERGENT B0 ;  /* 0x0000000000007941 */ /* 0x000fea0003800200 */
.L_x_5479:
[----:B------:R-:W-:-:S04]  /*2e60*/  F2FP.F16.F32.PACK_AB R104, RZ, R104 ;  /* 0x00000068ff68723e */ /* 0x000fc800000000ff */
[----:B------:R-:W-:-:S07]  /*2e70*/  PRMT R101, R101, 0x5410, R104 ;  /* 0x0000541065657816 */ /* 0x000fce0000000068 */
.L_x_5476:
        /* <DEDUP_REMOVED lines=14> */
.L_x_5483:
[----:B------:R-:W-:Y:S05]  /*2f60*/  BSYNC.RECONVERGENT B0 ;  /* 0x0000000000007941 */ /* 0x000fea0003800200 */
.L_x_5482:
        /* <DEDUP_REMOVED lines=13> */
.L_x_5485:
[----:B------:R-:W-:Y:S05]  /*3040*/  BSYNC.RECONVERGENT B0 ;  /* 0x0000000000007941 */ /* 0x000fea0003800200 */
.L_x_5484:
[----:B------:R-:W-:-:S04]  /*3050*/  F2FP.F16.F32.PACK_AB R104, RZ, R104 ;  /* 0x00000068ff68723e */ /* 0x000fc800000000ff */
[----:B------:R-:W-:-:S07]  /*3060*/  PRMT R102, R104, 0x7610, R102 ;  /* 0x0000761068667816 */ /* 0x000fce0000000066 */
.L_x_5481:
        /* <DEDUP_REMOVED lines=14> */
.L_x_5488:
[----:B------:R-:W-:Y:S05]  /*3150*/  BSYNC.RECONVERGENT B0 ;  /* 0x0000000000007941 */ /* 0x000fea0003800200 */
.L_x_5487:
        /* <DEDUP_REMOVED lines=13> */
.L_x_5490:
[----:B------:R-:W-:Y:S05]  /*3230*/  BSYNC.RECONVERGENT B0 ;  /* 0x0000000000007941 */ /* 0x000fea0003800200 */
.L_x_5489:
[----:B------:R-:W-:-:S04]  /*3240*/  F2FP.F16.F32.PACK_AB R104, RZ, R104 ;  /* 0x00000068ff68723e */ /* 0x000fc800000000ff */
[----:B------:R-:W-:-:S07]  /*3250*/  PRMT R102, R102, 0x5410, R104 ;  /* 0x0000541066667816 */ /* 0x000fce0000000068 */
.L_x_5486:
        /* <DEDUP_REMOVED lines=14> */
.L_x_5493:
[----:B------:R-:W-:Y:S05]  /*3340*/  BSYNC.RECONVERGENT B0 ;  /* 0x0000000000007941 */ /* 0x000fea0003800200 */
.L_x_5492:
        /* <DEDUP_REMOVED lines=13> */
.L_x_5495:
[----:B------:R-:W-:Y:S05]  /*3420*/  BSYNC.RECONVERGENT B0 ;  /* 0x0000000000007941 */ /* 0x000fea0003800200 */
.L_x_5494:
[----:B------:R-:W-:-:S04]  /*3430*/  F2FP.F16.F32.PACK_AB R104, RZ, R104 ;  /* 0x00000068ff68723e */ /* 0x000fc800000000ff */
[----:B------:R-:W-:-:S07]  /*3440*/  PRMT R103, R104, 0x7610, R103 ;  /* 0x0000761068677816 */ /* 0x000fce0000000067 */
.L_x_5491:
        /* <DEDUP_REMOVED lines=38> */
[----:B-----5:R-:W-:Y:S01]  /*36b0*/  ISETP.GE.U32.AND P0, PT, R150, RZ, PT ;  /* 0x000000ff9600720c */ /* 0x020fe20003f06070 */
[----:B------:R-:W-:-:S03]  /*36c0*/  HFMA2 R119, -RZ, RZ, 0, 0 ;  /* 0x00000000ff777431 */ /* 0x000fc600000001ff */
[----:B------:R-:W-:-:S13]  /*36d0*/  ISETP.GE.U32.AND.EX P0, PT, R151, 0x1000000, PT, P0 ;  /* 0x010000009700780c */ /* 0x000fda0003f06100 */
[----:B------:R-:W1:Y:S01]  /*36e0*/  @P0 LDC.64 R104, c[0x0][0x408] ;  /* 0x00010200ff680b82 */ /* 0x000e620000000a00 */
[----:B------:R-:W-:-:S07]  /*36f0*/  @P0 HADD2.F32 R143, -RZ, R35.H1_H1 ;  /* 0x30000023ff8f0230 */ /* 0x000fce0000004100 */
[----:B------:R-:W2:Y:S01]  /*3700*/  @P0 LDC.64 R106, c[0x0][0x408] ;  /* 0x00010200ff6a0b82 */ /* 0x000ea20000000a00 */
[----:B-1----:R-:W-:-:S04]  /*3710*/  @P0 FMUL.FTZ R105, R111, R105 ;  /* 0x000000696f690220 */ /* 0x002fc80000410000 */
[----:B------:R-:W-:Y:S01]  /*3720*/  @P0 FMUL.FTZ R144, R105, R104 ;  /* 0x0000006869900220 */ /* 0x000fe20000410000 */
[----:B------:R-:W-:Y:S01]  /*3730*/  @P0 HADD2.F32 R105, -RZ, R99.H1_H1 ;  /* 0x30000063ff690230 */ /* 0x000fe20000004100 */
[----:B------:R-:W-:Y:S01]  /*3740*/  MOV R104, RZ ;  /* 0x000000ff00687202 */ /* 0x000fe20000000f00 */
[----:B--2---:R-:W-:Y:S01]  /*3750*/  @P0 FMUL.FTZ R107, R111, R107 ;  /* 0x0000006b6f6b0220 */ /* 0x004fe20000410000 */
[----:B------:R-:W-:-:S03]  /*3760*/  @P0 FMUL.FTZ R119, R143, R144 ;  /* 0x000000908f770220 */ /* 0x000fc60000410000 */
[----:B------:R-:W-:Y:S01]  /*3770*/  @P0 FMUL.FTZ R106, R107, R106 ;  /* 0x0000006a6b6a0220 */ /* 0x000fe20000410000 */
[----:B------:R-:W-:Y:S02]  /*3780*/  MOV R107, R115 ;  /* 0x00000073006b7202 */ /* 0x000fe40000000f00 */
[----:B------:R-:W-:Y:S01]  /*3790*/  F2FP.F16.F32.PACK_AB R119, RZ, R119 ;  /* 0x00000077ff77723e */ /* 0x000fe200000000ff */
[----:B------:R-:W-:Y:S01]  /*37a0*/  @P0 FMUL.FTZ R104, R105, R106 ;  /* 0x0000006a69680220 */ /* 0x000fe20000410000 */
[----:B------:R-:W-:Y:S02]  /*37b0*/  MOV R105, R117 ;  /* 0x0000007500697202 */ /* 0x000fe40000000f00 */
[----:B------:R-:W-:Y:S01]  /*37c0*/  MOV R106, R116 ;  /* 0x00000074006a7202 */ /* 0x000fe20000000f00 */
[----:B------:R-:W-:Y:S01]  /*37d0*/  FADD.FTZ R75, R75, R104 ;  /* 0x000000684b4b7221 */ /* 0x000fe20000010000 */
[----:B------:R-:W-:Y:S02]  /*37e0*/  MOV R104, R118 ;  /* 0x0000007600687202 */ /* 0x000fe40000000f00 */
[----:B------:R-:W-:Y:S01]  /*37f0*/  PRMT R103, R103, 0x5410, R119 ;  /* 0x0000541067677816 */ /* 0x000fe20000000077 */
[----:B------:R-:W-:Y:S06]  /*3800*/  BRA `(.L_x_5456) ;  /* 0x0000001000b07947 */ /* 0x000fec0003800000 */
.L_x_5419:
        /* <DEDUP_REMOVED lines=11> */
[----:B------:R-:W-:-:S03]  /*38c0*/  CS2R R116, SRZ ;  /* 0x0000000000747805 */ /* 0x000fc6000001ff00 */
        /* <DEDUP_REMOVED lines=9> */
.L_x_5497:
        /* <DEDUP_REMOVED lines=16> */
.L_x_5498:
        /* <DEDUP_REMOVED lines=16> */
.L_x_5499:
        /* <DEDUP_REMOVED lines=16> */
.L_x_5500:
        /* <DEDUP_REMOVED lines=16> */
.L_x_5501:
        /* <DEDUP_REMOVED lines=16> */
.L_x_5502:
        /* <DEDUP_REMOVED lines=16> */
.L_x_5503:
[----:B------:R-:W-:Y:S05]  /*3f60*/  @!P1 BRA `(.L_x_5456) ;  /* 0x0000000800d89947 */ /* 0x000fea0003800000 */
[----:B-----5:R-:W-:Y:S01]  /*3f70*/  ISETP.GE.U32.AND P0, PT, R150, RZ, PT ;  /* 0x000000ff9600720c */ /* 0x020fe20003f06070 */
[----:B------:R-:W-:Y:S01]  /*3f80*/  @P2 FFMA.FTZ R116, R122, R113, R112 ;  /* 0x000000717a742223 */ /* 0x000fe20000010070 */
[----:B------:R-:W-:Y:S02]  /*3f90*/  MOV R115, R27 ;  /* 0x0000001b00737202 */ /* 0x000fe40000000f00 */
[----:B------:R-:W-:Y:S01]  /*3fa0*/  ISETP.GE.U32.AND.EX P0, PT, R151, 0x1000000, PT, P0 ;  /* 0x010000009700780c */ /* 0x000fe20003f06100 */
[----:B------:R-:W-:-:S04]  /*3fb0*/  @P2 FADD.FTZ R116, R121, -R116 ;  /* 0x8000007479742221 */ /* 0x000fc80000010000 */
[----:B------:R-:W-:Y:S01]  /*3fc0*/  @P2 FFMA.FTZ R115, R140, R116, R27 ;  /* 0x000000748c732223 */ /* 0x000fe2000001001b */
[----:B------:R-:W-:-:S03]  /*3fd0*/  CS2R R116, SRZ ;  /* 0x0000000000747805 */ /* 0x000fc6000001ff00 */
        /* <DEDUP_REMOVED lines=10> */
.L_x_5496:
[--C-:B------:R-:W-:Y:S01]  /*4080*/  @P2 FFMA.FTZ R104, R6, R113, R112.reuse ;  /* 0x0000007106682223 */ /* 0x100fe20000010070 */
[----:B-----5:R-:W-:Y:S01]  /*4090*/  MOV R118, R29 ;  /* 0x0000001d00767202 */ /* 0x020fe20000000f00 */
[----:B------:R-:W-:Y:S01]  /*40a0*/  @P2 FFMA.FTZ R105, R7, R113, R112 ;  /* 0x0000007107692223 */ /* 0x000fe20000010070 */
[----:B------:R-:W-:Y:S01]  /*40b0*/  MOV R144, R30 ;  /* 0x0000001e00907202 */ /* 0x000fe20000000f00 */
[----:B------:R-:W-:Y:S01]  /*40c0*/  @P2 FADD.FTZ R104, R5, -R104 ;  /* 0x8000006805682221 */ /* 0x000fe20000010000 */
[----:B------:R-:W-:Y:S01]  /*40d0*/  MOV R146, R31 ;  /* 0x0000001f00927202 */ /* 0x000fe20000000f00 */
[----:B------:R-:W-:Y:S01]  /*40e0*/  @P2 FADD.FTZ R105, R8, -R105 ;  /* 0x8000006908692221 */ /* 0x000fe20000010000 */
[-CC-:B------:R-:W-:Y:S01]  /*40f0*/  @P2 FFMA.FTZ R109, R15, R113.reuse, R112.reuse ;  /* 0x000000710f6d2223 */ /* 0x180fe20000010070 */
[----:B------:R-:W-:Y:S01]  /*4100*/  @P2 FFMA.FTZ R118, R140, R104, R29 ;  /* 0x000000688c762223 */ /* 0x000fe2000001001d */
[----:B------:R-:W-:Y:S01]  /*4110*/  @P2 FFMA.FTZ R104, R10, R113, R112 ;  /* 0x000000710a682223 */ /* 0x000fe20000010070 */
[----:B------:R-:W-:Y:S01]  /*4120*/  @P2 FFMA.FTZ R144, R140, R105, R30 ;  /* 0x000000698c902223 */ /* 0x000fe2000001001e */
[-CC-:B------:R-:W-:Y:S01]  /*4130*/  @P2 FFMA.FTZ R107, R11, R113.reuse, R112.reuse ;  /* 0x000000710b6b2223 */ /* 0x180fe20000010070 */
        /* <DEDUP_REMOVED lines=22> */
[----:B------:R-:W-:-:S12]  /*42a0*/  HFMA2 R115, -RZ, RZ, 0, 0 ;  /* 0x00000000ff737431 */ /* 0x000fd800000001ff */
[----:B------:R-:W1:Y:S01]  /*42b0*/  @P0 LDC.64 R104, c[0x0][0x408] ;  /* 0x00010200ff680b82 */ /* 0x000e620000000a00 */
[----:B------:R-:W-:-:S07]  /*42c0*/  @P0 HADD2.F32 R117, -RZ, R96.H0_H0 ;  /* 0x20000060ff750230 */ /* 0x000fce0000004100 */
[----:B------:R-:W2:Y:S01]  /*42d0*/  @P0 LDC.64 R106, c[0x0][0x408] ;  /* 0x00010200ff6a0b82 */ /* 0x000ea20000000a00 */
[----:B-1----:R-:W-:-:S04]  /*42e0*/  @P0 FMUL.FTZ R105, R116, R105 ;  /* 0x0000006974690220 */ /* 0x002fc80000410000 */
[----:B------:R-:W-:Y:S01]  /*42f0*/  @P0 FMUL.FTZ R119, R105, R104 ;  /* 0x0000006869770220 */ /* 0x000fe20000410000 */
[----:B------:R-:W-:Y:S01]  /*4300*/  @P0 HADD2.F32 R104, -RZ, R32.H0_H0 ;  /* 0x20000020ff680230 */ /* 0x000fe20000004100 */
[----:B------:R-:W-:Y:S01]  /*4310*/  MOV R105, RZ ;  /* 0x000000ff00697202 */ /* 0x000fe20000000f00 */
[----:B--2---:R-:W-:-:S03]  /*4320*/  @P0 FMUL.FTZ R107, R116, R107 ;  /* 0x0000006b746b0220 */ /* 0x004fc60000410000 */
[----:B------:R-:W-:Y:S01]  /*4330*/  @P0 FMUL.FTZ R115, R104, R119 ;  /* 0x0000007768730220 */ /* 0x000fe20000410000 */
[----:B------:R-:W-:-:S04]  /*4340*/  @P0 FMUL.FTZ R106, R107, R106 ;  /* 0x0000006a6b6a0220 */ /* 0x000fc80000410000 */
[----:B------:R-:W-:Y:S01]  /*4350*/  F2FP.F16.F32.PACK_AB R115, RZ, R115 ;  /* 0x00000073ff73723e */ /* 0x000fe200000000ff */
[----:B------:R-:W-:-:S03]  /*4360*/  @P0 FMUL.FTZ R105, R117, R106 ;  /* 0x0000006a75690220 */ /* 0x000fc60000410000 */
[----:B------:R-:W-:Y:S01]  /*4370*/  PRMT R100, R115, 0x7610, R100 ;  /* 0x0000761073647816 */ /* 0x000fe20000000064 */
[----:B------:R-:W-:-:S07]  /*4380*/  FADD.FTZ R76, R76, R105 ;  /* 0x000000694c4c7221 */ /* 0x000fce0000010000 */
.L_x_5504:
[----:B------:R-:W-:Y:S05]  /*4390*/  @!P1 BRA `(.L_x_5505) ;  /* 0x00000000003c9947 */ /* 0x000fea0003800000 */
[----:B------:R-:W-:-:S13]  /*43a0*/  LOP3.LUT P0, RZ, R150, 0xff00, RZ, 0xc0, !PT ;  /* 0x0000ff0096ff7812 */ /* 0x000fda000780c0ff */
[----:B------:R-:W1:Y:S01]  /*43b0*/  @P0 LDC.64 R104, c[0x0][0x408] ;  /* 0x00010200ff680b82 */ /* 0x000e620000000a00 */
[----:B------:R-:W-:-:S07]  /*43c0*/  @P0 HADD2.F32 R117, -RZ, R32.H1_H1 ;  /* 0x30000020ff750230 */ /* 0x000fce0000004100 */
[----:B------:R-:W2:Y:S01]  /*43d0*/  @P0 LDC.64 R106, c[0x0][0x408] ;  /* 0x00010200ff6a0b82 */ /* 0x000ea20000000a00 */
[----:B-1----:R-:W-:-:S04]  /*43e0*/  @P0 FMUL.FTZ R115, R118, R105 ;  /* 0x0000006976730220 */ /* 0x002fc80000410000 */
[----:B------:R-:W-:Y:S01]  /*43f0*/  @P0 FMUL.FTZ R152, R115, R104 ;  /* 0x0000006873980220 */ /* 0x000fe20000410000 */
[----:B------:R-:W-:Y:S01]  /*4400*/  CS2R R104, SRZ ;  /* 0x0000000000687805 */ /* 0x000fe2000001ff00 */
[----:B------:R-:W-:Y:S02]  /*4410*/  @P0 HADD2.F32 R115, -RZ, R96.H1_H1 ;  /* 0x30000060ff730230 */ /* 0x000fe40000004100 */
[----:B--2---:R-:W-:Y:S01]  /*4420*/  @P0 FMUL.FTZ R107, R118, R107 ;  /* 0x0000006b766b0220 */ /* 0x004fe20000410000 */
[----:B------:R-:W-:-:S03]  /*4430*/  @P0 FMUL.FTZ R105, R117, R152 ;  /* 0x0000009875690220 */ /* 0x000fc60000410000 */
[----:B------:R-:W-:Y:S02]  /*4440*/  @P0 FMUL.FTZ R106, R107, R106 ;  /* 0x0000006a6b6a0220 */ /* 0x000fe40000410000 */
[----:B------:R-:W-:Y:S02]  /*4450*/  F2FP.F16.F32.PACK_AB R105, RZ, R105 ;  /* 0x00000069ff69723e */ /* 0x000fe400000000ff */
[----:B------:R-:W-:Y:S02]  /*4460*/  @P0 FMUL.FTZ R104, R115, R106 ;  /* 0x0000006a73680220 */ /* 0x000fe40000410000 */
[----:B------:R-:W-:Y:S02]  /*4470*/  PRMT R100, R100, 0x5410, R105 ;  /* 0x0000541064647816 */ /* 0x000fe40000000069 */
[----:B------:R-:W-:-:S07]  /*4480*/  FADD.FTZ R77, R77, R104 ;  /* 0x000000684d4d7221 */ /* 0x000fce0000010000 */
.L_x_5505:
[----:B------:R-:W-:Y:S05]  /*4490*/  @!P1 BRA `(.L_x_5506) ;  /* 0x0000000000409947 */ /* 0x000fea0003800000 */
        /* <DEDUP_REMOVED lines=16> */
.L_x_5506:
        /* <DEDUP_REMOVED lines=16> */
.L_x_5507:
        /* <DEDUP_REMOVED lines=17> */
.L_x_5508:
        /* <DEDUP_REMOVED lines=16> */
.L_x_5509:
        /* <DEDUP_REMOVED lines=17> */
.L_x_5510:
[----:B------:R-:W-:Y:S02]  /*49c0*/  MOV R107, R146 ;  /* 0x00000092006b7202 */ /* 0x000fe40000000f00 */
[----:B------:R-:W-:Y:S02]  /*49d0*/  MOV R106, R144 ;  /* 0x00000090006a7202 */ /* 0x000fe40000000f00 */
[----:B------:R-:W-:Y:S02]  /*49e0*/  MOV R105, R118 ;  /* 0x0000007600697202 */ /* 0x000fe40000000f00 */
[----:B------:R-:W-:Y:S01]  /*49f0*/  MOV R104, R116 ;  /* 0x0000007400687202 */ /* 0x000fe20000000f00 */
[----:B------:R-:W-:Y:S06]  /*4a00*/  @!P1 BRA `(.L_x_5456) ;  /* 0x0000000000309947 */ /* 0x000fec0003800000 */
        /* <DEDUP_REMOVED lines=12> */
.L_x_5456:
[----:B------:R-:W-:Y:S01]  /*4ad0*/  ISETP.NE.U32.AND P0, PT, RZ, UR4, PT ;  /* 0x00000004ff007c0c */ /* 0x000fe2000bf05070 */
[----:B------:R-:W1:Y:S01]  /*4ae0*/  @P1 LDC.64 R116, c[0x0][0x468] ;  /* 0x00011a00ff741b82 */ /* 0x000e620000000a00 */
[----:B------:R-:W-:Y:S02]  /*4af0*/  ISETP.NE.U32.AND P3, PT, RZ, UR6, PT ;  /* 0x00000006ff007c0c */ /* 0x000fe4000bf65070 */
[----:B------:R-:W-:Y:S02]  /*4b00*/  ISETP.NE.AND.EX P0, PT, RZ, UR5, PT, P0 ;  /* 0x00000005ff007c0c */ /* 0x000fe4000bf05300 */
[----:B------:R-:W-:-:S11]  /*4b10*/  ISETP.NE.AND.EX P3, PT, R141, RZ, PT, P3 ;  /* 0x000000ff8d00720c */ /* 0x000fd60003f65330 */
[----:B------:R-:W2:Y:S01]  /*4b20*/  @P0 LDC.64 R118, c[0x0][0x478] ;  /* 0x00011e00ff760b82 */ /* 0x000ea20000000a00 */
[C---:B-1----:R-:W-:Y:S01]  /*4b30*/  @P1 IMAD.WIDE.U32 R116, R142.reuse, 0x10, R116 ;  /* 0x000000108e741825 */ /* 0x042fe200078e0074 */
[----:B------:R-:W-:-:S03]  /*4b40*/  IADD3 R142, PT, PT, R142, 0x80, RZ ;  /* 0x000000808e8e7810 */ /* 0x000fc60007ffe0ff */
[----:B--2---:R-:W-:-:S05]  /*4b50*/  @P0 IMAD.WIDE.U32 R118, R114, 0x20, R118 ;  /* 0x0000002072760825 */ /* 0x004fca00078e0076 */
[----:B------:R1:W-:Y:S04]  /*4b60*/  @P0 STG.E.128 desc[UR12][R118.64], R104 ;  /* 0x0000006876000986 */ /* 0x0003e8000c101d0c */
[----:B------:R1:W-:Y:S04]  /*4b70*/  @P0 STG.E.128 desc[UR12][R118.64+0x10], R108 ;  /* 0x0000106c76000986 */ /* 0x0003e8000c101d0c */
[----:B------:R1:W-:Y:S01]  /*4b80*/  @P1 STG.E.128 desc[UR12][R116.64], R100 ;  /* 0x0000006474001986 */ /* 0x0003e2000c101d0c */
[----:B------:R-:W-:Y:S05]  /*4b90*/  @!P1 BRA `(.L_x_5511) ;  /* 0x00000000000c9947 */ /* 0x000fea0003800000 */
[----:B-----5:R-:W2:Y:S02]  /*4ba0*/  LDC.64 R96, c[0x0][0x390] ;  /* 0x0000e400ff607b82 */ /* 0x020ea40000000a00 */
[----:B--2---:R-:W-:-:S06]  /*4bb0*/  IMAD.WIDE.U32 R96, R142, 0x10, R96 ;  /* 0x000000108e607825 */ /* 0x004fcc00078e0060 */
[----:B------:R-:W5:Y:S02]  /*4bc0*/  LDG.E.128 R96, desc[UR12][R96.64] ;  /* 0x0000000c60607981 */ /* 0x000f64000c1e1d00 */
.L_x_5511:
[----:B------:R-:W-:Y:S05]  /*4bd0*/  @!P3 BRA `(.L_x_5512) ;  /* 0x0000001000a4b947 */ /* 0x000fea0003800000 */
[----:B------:R-:W-:Y:S05]  /*4be0*/  @!P0 BRA `(.L_x_5513) ;  /* 0x0000000800988947 */ /* 0x000fea0003800000 */
[-CC-:B-1----:R-:W-:Y:S01]  /*4bf0*/  @P2 FFMA.FTZ R104, R124, R113.reuse, R112.reuse ;  /* 0x000000717c682223 */ /* 0x182fe20000010070 */
        /* <DEDUP_REMOVED lines=8> */
[----:B-----5:R-:W-:Y:S01]  /*4c80*/  MOV R116, R21 ;  /* 0x0000001500747202 */ /* 0x020fe20000000f00 */
[----:B------:R-:W-:Y:S01]  /*4c90*/  @P2 FADD.FTZ R109, R132, -R109 ;  /* 0x8000006d846d2221 */ /* 0x000fe20000010000 */
[----:B------:R-:W-:Y:S01]  /*4ca0*/  @P2 FADD.FTZ R111, R136, -R111 ;  /* 0x8000006f886f2221 */ /* 0x000fe20000010000 */
[----:B------:R-:W-:Y:S01]  /*4cb0*/  @P2 FFMA.FTZ R116, R140, R104, R21 ;  /* 0x000000688c742223 */ /* 0x000fe20000010015 */
        /* <DEDUP_REMOVED lines=36> */
.L_x_5514:
[----:B------:R-:W-:Y:S05]  /*4f00*/  @!P1 BRA `(.L_x_5515) ;  /* 0x00000000003c9947 */ /* 0x000fea0003800000 */
[----:B------:R-:W-:-:S13]  /*4f10*/  LOP3.LUT P2, RZ, R148, 0xff00, RZ, 0xc0, !PT ;  /* 0x0000ff0094ff7812 */ /* 0x000fda000784c0ff */
[----:B------:R-:W1:Y:S01]  /*4f20*/  @P2 LDC.64 R104, c[0x0][0x408] ;  /* 0x00010200ff682b82 */ /* 0x000e620000000a00 */
[----:B------:R-:W-:-:S07]  /*4f30*/  @P2 HADD2.F32 R115, -RZ, R96.H1_H1 ;  /* 0x30000060ff732230 */ /* 0x000fce0000004100 */
[----:B------:R-:W2:Y:S01]  /*4f40*/  @P2 LDC.64 R106, c[0x0][0x408] ;  /* 0x00010200ff6a2b82 */ /* 0x000ea20000000a00 */
[----:B-1----:R-:W-:-:S04]  /*4f50*/  @P2 FMUL.FTZ R113, R116, R105 ;  /* 0x0000006974712220 */ /* 0x002fc80000410000 */
[----:B------:R-:W-:Y:S01]  /*4f60*/  @P2 FMUL.FTZ R140, R113, R104 ;  /* 0x00000068718c2220 */ /* 0x000fe20000410000 */
[----:B------:R-:W-:Y:S01]  /*4f70*/  @P2 HADD2.F32 R113, -RZ, R36.H1_H1 ;  /* 0x30000024ff712230 */ /* 0x000fe20000004100 */
[----:B------:R-:W-:Y:S01]  /*4f80*/  CS2R R104, SRZ ;  /* 0x0000000000687805 */ /* 0x000fe2000001ff00 */
[----:B--2---:R-:W-:-:S03]  /*4f90*/  @P2 FMUL.FTZ R107, R116, R107 ;  /* 0x0000006b746b2220 */ /* 0x004fc60000410000 */
[----:B------:R-:W-:Y:S01]  /*4fa0*/  @P2 FMUL.FTZ R105, R140, R113 ;  /* 0x000000718c692220 */ /* 0x000fe20000410000 */
[----:B------:R-:W-:-:S04]  /*4fb0*/  @P2 FMUL.FTZ R106, R107, R106 ;  /* 0x0000006a6b6a2220 */ /* 0x000fc80000410000 */
[----:B------:R-:W-:Y:S01]  /*4fc0*/  F2FP.F16.F32.PACK_AB R105, RZ, R105 ;  /* 0x00000069ff69723e */ /* 0x000fe200000000ff */
[----:B------:R-:W-:-:S03]  /*4fd0*/  @P2 FMUL.FTZ R104, R115, R106 ;  /* 0x0000006a73682220 */ /* 0x000fc60000410000 */
[----:B------:R-:W-:Y:S01]  /*4fe0*/  PRMT R100, R100, 0x5410, R105 ;  /* 0x0000541064647816 */ /* 0x000fe20000000069 */
[----:B------:R-:W-:-:S07]  /*4ff0*/  FADD.FTZ R69, R69, R104 ;  /* 0x0000006845457221 */ /* 0x000fce0000010000 */
.L_x_5515:
        /* <DEDUP_REMOVED lines=17> */
.L_x_5516:
        /* <DEDUP_REMOVED lines=16> */
.L_x_5517:
        /* <DEDUP_REMOVED lines=17> */
.L_x_5518:
        /* <DEDUP_REMOVED lines=16> */
.L_x_5519:
        /* <DEDUP_REMOVED lines=17> */
.L_x_5520:
[----:B------:R-:W-:Y:S02]  /*5530*/  MOV R107, R144 ;  /* 0x00000090006b7202 */ /* 0x000fe40000000f00 */
[----:B------:R-:W-:Y:S02]  /*5540*/  MOV R106, R118 ;  /* 0x00000076006a7202 */ /* 0x000fe40000000f00 */
[----:B------:R-:W-:Y:S02]  /*5550*/  MOV R105, R116 ;  /* 0x0000007400697202 */ /* 0x000fe40000000f00 */
[----:B------:R-:W-:Y:S01]  /*5560*/  MOV R104, R112 ;  /* 0x0000007000687202 */ /* 0x000fe20000000f00 */
[----:B------:R-:W-:Y:S06]  /*5570*/  @!P1 BRA `(.L_x_5521) ;  /* 0x0000002800109947 */ /* 0x000fec0003800000 */
        /* <DEDUP_REMOVED lines=13> */
.L_x_5513:
[----:B------:R-:W-:Y:S05]  /*5650*/  @!P1 BRA `(.L_x_5522) ;  /* 0x00000000003c9947 */ /* 0x000fea0003800000 */
[----:B-1----:R-:W-:Y:S01]  /*5660*/  @P2 FFMA.FTZ R117, R123, R113, R112 ;  /* 0x000000717b752223 */ /* 0x002fe20000010070 */
        /* <DEDUP_REMOVED lines=14> */
.L_x_5522:
        /* <DEDUP_REMOVED lines=16> */
.L_x_5523:
        /* <DEDUP_REMOVED lines=16> */
.L_x_5524:
        /* <DEDUP_REMOVED lines=16> */
.L_x_5525:
        /* <DEDUP_REMOVED lines=16> */
.L_x_5526:
        /* <DEDUP_REMOVED lines=16> */
.L_x_5527:
        /* <DEDUP_REMOVED lines=16> */
.L_x_5528:
[----:B------:R-:W-:Y:S05]  /*5d50*/  @!P1 BRA `(.L_x_5521) ;  /* 0x0000002000189947 */ /* 0x000fea0003800000 */
[----:B-----5:R-:W-:Y:S01]  /*5d60*/  ISETP.GE.U32.AND P3, PT, R148, RZ, PT ;  /* 0x000000ff9400720c */ /* 0x020fe20003f66070 */
[----:B-1----:R-:W-:Y:S01]  /*5d70*/  @P2 FFMA.FTZ R116, R138, R113, R112 ;  /* 0x000000718a742223 */ /* 0x002fe20000010070 */
[----:B------:R-:W-:Y:S02]  /*5d80*/  MOV R112, R19 ;  /* 0x0000001300707202 */ /* 0x000fe40000000f00 */
[----:B------:R-:W-:Y:S01]  /*5d90*/  ISETP.GE.U32.AND.EX P3, PT, R149, 0x1000000, PT, P3 ;  /* 0x010000009500780c */ /* 0x000fe20003f66130 */
[----:B------:R-:W-:-:S04]  /*5da0*/  @P2 FADD.FTZ R116, R137, -R116 ;  /* 0x8000007489742221 */ /* 0x000fc80000010000 */
[----:B------:R-:W-:-:S04]  /*5db0*/  @P2 FFMA.FTZ R112, R140, R116, R19 ;  /* 0x000000748c702223 */ /* 0x000fc80000010013 */
[----:B------:R-:W-:-:S04]  /*5dc0*/  FMUL.FTZ R112, R112, UR17 ;  /* 0x0000001170707c20 */ /* 0x000fc80008410000 */
[----:B------:R-:W-:Y:S02]  /*5dd0*/  @P3 HADD2.F32 R118, -RZ, R39.H1_H1 ;  /* 0x30000027ff763230 */ /* 0x000fe40000004100 */
[----:B------:R-:W-:Y:S01]  /*5de0*/  FMUL.FTZ R115, R112, UR16 ;  /* 0x0000001070737c20 */ /* 0x000fe20008410000 */
[----:B------:R-:W-:Y:S01]  /*5df0*/  CS2R R112, SRZ ;  /* 0x0000000000707805 */ /* 0x000fe2000001ff00 */
[----:B------:R-:W-:Y:S02]  /*5e00*/  @P3 HADD2.F32 R116, -RZ, R99.H1_H1 ;  /* 0x30000063ff743230 */ /* 0x000fe40000004100 */
[----:B------:R-:W-:-:S03]  /*5e10*/  @P3 FMUL.FTZ R113, R118, R115 ;  /* 0x0000007376713220 */ /* 0x000fc60000410000 */
[----:B------:R-:W-:Y:S02]  /*5e20*/  @P3 FMUL.FTZ R112, R116, R115 ;  /* 0x0000007374703220 */ /* 0x000fe40000410000 */
[----:B------:R-:W-:Y:S02]  /*5e30*/  F2FP.F16.F32.PACK_AB R113, RZ, R113 ;  /* 0x00000071ff71723e */ /* 0x000fe400000000ff */
[----:B------:R-:W-:Y:S02]  /*5e40*/  FADD.FTZ R67, R67, R112 ;  /* 0x0000007043437221 */ /* 0x000fe40000010000 */
[----:B------:R-:W-:Y:S01]  /*5e50*/  PRMT R103, R103, 0x5410, R113 ;  /* 0x0000541067677816 */ /* 0x000fe20000000071 */
[----:B------:R-:W-:Y:S06]  /*5e60*/  BRA `(.L_x_5521) ;  /* 0x0000001c00d47947 */ /* 0x000fec0003800000 */
.L_x_5512:
[----:B------:R-:W-:Y:S05]  /*5e70*/  @!P0 BRA `(.L_x_5529) ;  /* 0x0000001000208947 */ /* 0x000fea0003800000 */
[----:B------:R-:W-:Y:S05]  /*5e80*/  @!P1 BRA `(.L_x_5530) ;  /* 0x0000000000789947 */ /* 0x000fea0003800000 */
[----:B-----5:R-:W-:Y:S01]  /*5e90*/  LOP3.LUT P2, RZ, R148, 0xff, RZ, 0xc0, !PT ;  /* 0x000000ff94ff7812 */ /* 0x020fe2000784c0ff */
[----:B------:R-:W-:Y:S01]  /*5ea0*/  BSSY.RECONVERGENT B0, `(.L_x_5531) ;  /* 0x000000c000007945 */ /* 0x000fe20003800200 */
[----:B-1----:R-:W-:-:S11]  /*5eb0*/  HFMA2 R105, -RZ, RZ, 0, 0 ;  /* 0x00000000ff697431 */ /* 0x002fd600000001ff */
[----:B------:R-:W-:Y:S05]  /*5ec0*/  @!P2 BRA `(.L_x_5532) ;  /* 0x000000000024a947 */ /* 0x000fea0003800000 */
[----:B------:R-:W-:Y:S01]  /*5ed0*/  FFMA.FTZ R105, R123, R113, R112 ;  /* 0x000000717b697223 */ /* 0x000fe20000010070 */
[----:B------:R-:W-:-:S03]  /*5ee0*/  ISETP.GT.AND P3, PT, R139, RZ, PT ;  /* 0x000000ff8b00720c */ /* 0x000fc60003f64270 */
[----:B------:R-:W-:-:S04]  /*5ef0*/  FADD.FTZ R105, R126, -R105 ;  /* 0x800000697e697221 */ /* 0x000fc80000010000 */
[----:B------:R-:W-:Y:S01]  /*5f00*/  FMUL.FTZ R104, R140, R105 ;  /* 0x000000698c687220 */ /* 0x000fe20000410000 */
[----:B------:R-:W-:-:S04]  /*5f10*/  HADD2.F32 R105, -RZ, R96.H0_H0 ;  /* 0x20000060ff697230 */ /* 0x000fc80000004100 */
[----:B------:R-:W-:-:S05]  /*5f20*/  FSEL R104, R104, RZ, P3 ;  /* 0x000000ff68687208 */ /* 0x000fca0001800000 */
[----:B------:R-:W-:-:S04]  /*5f30*/  FMUL.FTZ R104, R104, UR17 ;  /* 0x0000001168687c20 */ /* 0x000fc80008410000 */
[----:B------:R-:W-:-:S04]  /*5f40*/  FMUL.FTZ R104, R104, UR16 ;  /* 0x0000001068687c20 */ /* 0x000fc80008410000 */
[----:B------:R-:W-:-:S07]  /*5f50*/  FMUL.FTZ R105, R105, R104 ;  /* 0x0000006869697220 */ /* 0x000fce0000410000 */
.L_x_5532:
[----:B------:R-:W-:Y:S05]  /*5f60*/  BSYNC.RECONVERGENT B0 ;  /* 0x0000000000007941 */ /* 0x000fea0003800200 */
.L_x_5531:
        /* <DEDUP_REMOVED lines=13> */
.L_x_5534:
[----:B------:R-:W-:Y:S05]  /*6040*/  BSYNC.RECONVERGENT B0 ;  /* 0x0000000000007941 */ /* 0x000fea0003800200 */
.L_x_5533:
[----:B------:R-:W-:-:S04]  /*6050*/  F2FP.F16.F32.PACK_AB R104, RZ, R104 ;  /* 0x00000068ff68723e */ /* 0x000fc800000000ff */
[----:B------:R-:W-:-:S07]  /*6060*/  PRMT R100, R104, 0x7610, R100 ;  /* 0x0000761068647816 */ /* 0x000fce0000000064 */
.L_x_5530:
        /* <DEDUP_REMOVED lines=9> */
[----:B------:R-:W-:-:S04]  /*6100*/  HADD2.F32 R105, -RZ, R96.H1_H1 ;  /* 0x30000060ff697230 */ /* 0x000fc80000004100 */
[----:B------:R-:W-:-:S05]  /*6110*/  FSEL R104, R104, RZ, P3 ;  /* 0x000000ff68687208 */ /* 0x000fca0001800000 */
[----:B------:R-:W-:-:S04]  /*6120*/  FMUL.FTZ R104, R104, UR17 ;  /* 0x0000001168687c20 */ /* 0x000fc80008410000 */
[----:B------:R-:W-:-:S04]  /*6130*/  FMUL.FTZ R104, R104, UR16 ;  /* 0x0000001068687c20 */ /* 0x000fc80008410000 */
[----:B------:R-:W-:-:S07]  /*6140*/  FMUL.FTZ R104, R105, R104 ;  /* 0x0000006869687220 */ /* 0x000fce0000410000 */
.L_x_5537:
[----:B------:R-:W-:Y:S05]  /*6150*/  BSYNC.RECONVERGENT B0 ;  /* 0x0000000000007941 */ /* 0x000fea0003800200 */
.L_x_5536:
        /* <DEDUP_REMOVED lines=13> */
.L_x_5539:
[----:B------:R-:W-:Y:S05]  /*6230*/  BSYNC.RECONVERGENT B0 ;  /* 0x0000000000007941 */ /* 0x000fea0003800200 */
.L_x_5538:
[----:B------:R-:W-:-:S04]  /*6240*/  F2FP.F16.F32.PACK_AB R104, RZ, R104 ;  /* 0x00000068ff68723e */ /* 0x000fc800000000ff */
[----:B------:R-:W-:-:S07]  /*6250*/  PRMT R100, R100, 0x5410, R104 ;  /* 0x0000541064647816 */ /* 0x000fce0000000068 */
.L_x_5535:
        /* <DEDUP_REMOVED lines=14> */
.L_x_5542:
[----:B------:R-:W-:Y:S05]  /*6340*/  BSYNC.RECONVERGENT B0 ;  /* 0x0000000000007941 */ /* 0x000fea0003800200 */
.L_x_5541:
        /* <DEDUP_REMOVED lines=13> */
.L_x_5544:
[----:B------:R-:W-:Y:S05]  /*6420*/  BSYNC.RECONVERGENT B0 ;  /* 0x0000000000007941 */ /* 0x000fea0003800200 */
.L_x_5543:
[----:B------:R-:W-:-:S04]  /*6430*/  F2FP.F16.F32.PACK_AB R104, RZ, R104 ;  /* 0x00000068ff68723e */ /* 0x000fc800000000ff */
[----:B------:R-:W-:-:S07]  /*6440*/  PRMT R101, R104, 0x7610, R101 ;  /* 0x0000761068657816 */ /* 0x000fce0000000065 */
.L_x_5540:
        /* <DEDUP_REMOVED lines=14> */
.L_x_5547:
[----:B------:R-:W-:Y:S05]  /*6530*/  BSYNC.RECONVERGENT B0 ;  /* 0x0000000000007941 */ /* 0x000fea0003800200 */
.L_x_5546:
        /* <DEDUP_REMOVED lines=13> */
.L_x_5549:
[----:B------:R-:W-:Y:S05]  /*6610*/  BSYNC.RECONVERGENT B0 ;  /* 0x0000000000007941 */ /* 0x000fea0003800200 */
.L_x_5548:
[----:B------:R-:W-:-:S04]  /*6620*/  F2FP.F16.F32.PACK_AB R104, RZ, R104 ;  /* 0x00000068ff68723e */ /* 0x000fc800000000ff */
[----:B------:R-:W-:-:S07]  /*6630*/  PRMT R101, R101, 0x5410, R104 ;  /* 0x0000541065657816 */ /* 0x000fce0000000068 */
.L_x_5545:
        /* <DEDUP_REMOVED lines=14> */
.L_x_5552:
[----:B------:R-:W-:Y:S05]  /*6720*/  BSYNC.RECONVERGENT B0 ;  /* 0x0000000000007941 */ /* 0x000fea0003800200 */
.L_x_5551:
        /* <DEDUP_REMOVED lines=13> */
.L_x_5554:
[----:B------:R-:W-:Y:S05]  /*6800*/  BSYNC.RECONVERGENT B0 ;  /* 0x0000000000007941 */ /* 0x000fea0003800200 */
.L_x_5553:
[----:B------:R-:W-:-:S04]  /*6810*/  F2FP.F16.F32.PACK_AB R104, RZ, R104 ;  /* 0x00000068ff68723e */ /* 0x000fc800000000ff */
[----:B------:R-:W-:-:S07]  /*6820*/  PRMT R102, R104, 0x7610, R102 ;  /* 0x0000761068667816 */ /* 0x000fce0000000066 */
.L_x_5550:
        /* <DEDUP_REMOVED lines=14> */
.L_x_5557:
[----:B------:R-:W-:Y:S05]  /*6910*/  BSYNC.RECONVERGENT B0 ;  /* 0x0000000000007941 */ /* 0x000fea0003800200 */
.L_x_5556:
        /* <DEDUP_REMOVED lines=13> */
.L_x_5559:
[----:B------:R-:W-:Y:S05]  /*69f0*/  BSYNC.RECONVERGENT B0 ;  /* 0x0000000000007941 */ /* 0x000fea0003800200 */
.L_x_5558:
[----:B------:R-:W-:-:S04]  /*6a00*/  F2FP.F16.F32.PACK_AB R104, RZ, R104 ;  /* 0x00000068ff68723e */ /* 0x000fc800000000ff */
[----:B------:R-:W-:-:S07]  /*6a10*/  PRMT R102, R102, 0x5410, R104 ;  /* 0x0000541066667816 */ /* 0x000fce0000000068 */
.L_x_5555:
        /* <DEDUP_REMOVED lines=14> */
.L_x_5562:
[----:B------:R-:W-:Y:S05]  /*6b00*/  BSYNC.RECONVERGENT B0 ;  /* 0x0000000000007941 */ /* 0x000fea0003800200 */
.L_x_5561:
        /* <DEDUP_REMOVED lines=13> */
.L_x_5564:
[----:B------:R-:W-:Y:S05]  /*6be0*/  BSYNC.RECONVERGENT B0 ;  /* 0x0000000000007941 */ /* 0x000fea0003800200 */
.L_x_5563:
[----:B------:R-:W-:-:S04]  /*6bf0*/  F2FP.F16.F32.PACK_AB R104, RZ, R104 ;  /* 0x00000068ff68723e */ /* 0x000fc800000000ff */
[----:B------:R-:W-:-:S07]  /*6c00*/  PRMT R103, R104, 0x7610, R103 ;  /* 0x0000761068677816 */ /* 0x000fce0000000067 */
.L_x_5560:
        /* <DEDUP_REMOVED lines=47> */
.L_x_5529:
        /* <DEDUP_REMOVED lines=10> */
[----:B-1----:R-:W-:Y:S01]  /*6fa0*/  FMUL.FTZ R116, R115, UR17 ;  /* 0x0000001173747c20 */ /* 0x002fe20008410000 */
[----:B------:R-:W-:-:S03]  /*6fb0*/  HADD2.F32 R115, -RZ, R96.H0_H0 ;  /* 0x20000060ff737230 */ /* 0x000fc60000004100 */
[----:B------:R-:W-:-:S04]  /*6fc0*/  FMUL.FTZ R116, R116, UR16 ;  /* 0x0000001074747c20 */ /* 0x000fc80008410000 */
[----:B------:R-:W-:-:S07]  /*6fd0*/  FMUL.FTZ R115, R115, R116 ;  /* 0x0000007473737220 */ /* 0x000fce0000410000 */
.L_x_5567:
[----:B------:R-:W-:Y:S05]  /*6fe0*/  BSYNC.RECONVERGENT B0 ;  /* 0x0000000000007941 */ /* 0x000fea0003800200 */
.L_x_5566:
        /* <DEDUP_REMOVED lines=13> */
.L_x_5569:
[----:B------:R-:W-:Y:S05]  /*70c0*/  BSYNC.RECONVERGENT B0 ;  /* 0x0000000000007941 */ /* 0x000fea0003800200 */
.L_x_5568:
[----:B------:R-:W-:-:S04]  /*70d0*/  F2FP.F16.F32.PACK_AB R115, RZ, R115 ;  /* 0x00000073ff73723e */ /* 0x000fc800000000ff */
[----:B-1----:R-:W-:-:S07]  /*70e0*/  PRMT R100, R115, 0x7610, R100 ;  /* 0x0000761073647816 */ /* 0x002fce0000000064 */
.L_x_5565:
[----:B------:R-:W-:Y:S05]  /*70f0*/  @!P1 BRA `(.L_x_5570) ;  /* 0x0000000000789947 */ /* 0x000fea0003800000 */
[----:B-----5:R-:W-:Y:S01]  /*7100*/  LOP3.LUT P2, RZ, R148, 0xff00, RZ, 0xc0, !PT ;  /* 0x0000ff0094ff7812 */ /* 0x020fe2000784c0ff */
[----:B------:R-:W-:Y:S01]  /*7110*/  BSSY.RECONVERGENT B0, `(.L_x_5571) ;  /* 0x000000c000007945 */ /* 0x000fe20003800200 */
[----:B-1----:R-:W-:-:S11]  /*7120*/  HFMA2 R116, -RZ, RZ, 0, 0 ;  /* 0x00000000ff747431 */ /* 0x002fd600000001ff */
        /* <DEDUP_REMOVED lines=10> */
.L_x_5572:
[----:B------:R-:W-:Y:S05]  /*71d0*/  BSYNC.RECONVERGENT B0 ;  /* 0x0000000000007941 */ /* 0x000fea0003800200 */
.L_x_5571:
        /* <DEDUP_REMOVED lines=13> */
.L_x_5574:
[----:B------:R-:W-:Y:S05]  /*72b0*/  BSYNC.RECONVERGENT B0 ;  /* 0x0000000000007941 */ /* 0x000fea0003800200 */
.L_x_5573:
[----:B------:R-:W-:-:S04]  /*72c0*/  F2FP.F16.F32.PACK_AB R115, RZ, R115 ;  /* 0x00000073ff73723e */ /* 0x000fc800000000ff */
[----:B------:R-:W-:-:S07]  /*72d0*/  PRMT R100, R100, 0x5410, R115 ;  /* 0x0000541064647816 */ /* 0x000fce0000000073 */
.L_x_5570:
        /* <DEDUP_REMOVED lines=14> */
.L_x_5577:
[----:B------:R-:W-:Y:S05]  /*73c0*/  BSYNC.RECONVERGENT B0 ;  /* 0x0000000000007941 */ /* 0x000fea0003800200 */
.L_x_5576:
        /* <DEDUP_REMOVED lines=13> */
.L_x_5579:
[----:B------:R-:W-:Y:S05]  /*74a0*/  BSYNC.RECONVERGENT B0 ;  /* 0x0000000000007941 */ /* 0x000fea0003800200 */
.L_x_5578:
[----:B------:R-:W-:-:S04]  /*74b0*/  F2FP.F16.F32.PACK_AB R115, RZ, R115 ;  /* 0x00000073ff73723e */ /* 0x000fc800000000ff */
[----:B-1----:R-:W-:-:S07]  /*74c0*/  PRMT R101, R115, 0x7610, R101 ;  /* 0x0000761073657816 */ /* 0x002fce0000000065 */
.L_x_5575:
        /* <DEDUP_REMOVED lines=14> */
.L_x_5582:
[----:B------:R-:W-:Y:S05]  /*75b0*/  BSYNC.RECONVERGENT B0 ;  /* 0x0000000000007941 */ /* 0x000fea0003800200 */
.L_x_5581:
        /* <DEDUP_REMOVED lines=13> */
.L_x_5584:
[----:B------:R-:W-:Y:S05]  /*7690*/  BSYNC.RECONVERGENT B0 ;  /* 0x0000000000007941 */ /* 0x000fea0003800200 */
.L_x_5583:
[----:B------:R-:W-:-:S04]  /*76a0*/  F2FP.F16.F32.PACK_AB R115, RZ, R115 ;  /* 0x00000073ff73723e */ /* 0x000fc800000000ff */
[----:B------:R-:W-:-:S07]  /*76b0*/  PRMT R101, R101, 0x5410, R115 ;  /* 0x0000541065657816 */ /* 0x000fce0000000073 */
.L_x_5580:
        /* <DEDUP_REMOVED lines=14> */
.L_x_5587:
[----:B------:R-:W-:Y:S05]  /*77a0*/  BSYNC.RECONVERGENT B0 ;  /* 0x0000000000007941 */ /* 0x000fea0003800200 */
.L_x_5586:
        /* <DEDUP_REMOVED lines=13> */
.L_x_5589:
[----:B------:R-:W-:Y:S05]  /*7880*/  BSYNC.RECONVERGENT B0 ;  /* 0x0000000000007941 */ /* 0x000fea0003800200 */
.L_x_5588:
[----:B------:R-:W-:-:S04]  /*7890*/  F2FP.F16.F32.PACK_AB R115, RZ, R115 ;  /* 0x00000073ff73723e */ /* 0x000fc800000000ff */
[----:B-1----:R-:W-:-:S07]  /*78a0*/  PRMT R102, R115, 0x7610, R102 ;  /* 0x0000761073667816 */ /* 0x002fce0000000066 */
.L_x_5585:
        /* <DEDUP_REMOVED lines=14> */
.L_x_5592:
[----:B------:R-:W-:Y:S05]  /*7990*/  BSYNC.RECONVERGENT B0 ;  /* 0x0000000000007941 */ /* 0x000fea0003800200 */
.L_x_5591:
        /* <DEDUP_REMOVED lines=13> */
.L_x_5594:
[----:B------:R-:W-:Y:S05]  /*7a70*/  BSYNC.RECONVERGENT B0 ;  /* 0x0000000000007941 */ /* 0x000fea0003800200 */
.L_x_5593:
[----:B------:R-:W-:-:S04]  /*7a80*/  F2FP.F16.F32.PACK_AB R115, RZ, R115 ;  /* 0x00000073ff73723e */ /* 0x000fc800000000ff */
[----:B------:R-:W-:-:S07]  /*7a90*/  PRMT R102, R102, 0x5410, R115 ;  /* 0x0000541066667816 */ /* 0x000fce0000000073 */
.L_x_5590:
        /* <DEDUP_REMOVED lines=14> */
.L_x_5597:
[----:B------:R-:W-:Y:S05]  /*7b80*/  BSYNC.RECONVERGENT B0 ;  /* 0x0000000000007941 */ /* 0x000fea0003800200 */
.L_x_5596:
        /* <DEDUP_REMOVED lines=13> */
.L_x_5599:
[----:B------:R-:W-:Y:S05]  /*7c60*/  BSYNC.RECONVERGENT B0 ;  /* 0x0000000000007941 */ /* 0x000fea0003800200 */
.L_x_5598:
[----:B------:R-:W-:-:S04]  /*7c70*/  F2FP.F16.F32.PACK_AB R115, RZ, R115 ;  /* 0x00000073ff73723e */ /* 0x000fc800000000ff */
[----:B-1----:R-:W-:-:S07]  /*7c80*/  PRMT R103, R115, 0x7610, R103 ;  /* 0x0000761073677816 */ /* 0x002fce0000000067 */
.L_x_5595:
[----:B------:R-:W-:Y:S05]  /*7c90*/  @!P1 BRA `(.L_x_5521) ;  /* 0x0000000000489947 */ /* 0x000fea0003800000 */
[----:B------:R-:W-:Y:S01]  /*7ca0*/  FFMA.FTZ R112, R138, R113, R112 ;  /* 0x000000718a707223 */ /* 0x000fe20000010070 */
[----:B-----5:R-:W-:Y:S01]  /*7cb0*/  ISETP.GE.U32.AND P2, PT, R148, RZ, PT ;  /* 0x000000ff9400720c */ /* 0x020fe20003f46070 */
[----:B-1----:R-:W-:Y:S01]  /*7cc0*/  HFMA2 R116, -RZ, RZ, 0, 0 ;  /* 0x00000000ff747431 */ /* 0x002fe200000001ff */
[----:B------:R-:W-:Y:S01]  /*7cd0*/  ISETP.GT.AND P3, PT, R139, RZ, PT ;  /* 0x000000ff8b00720c */ /* 0x000fe20003f64270 */
[----:B------:R-:W-:Y:S01]  /*7ce0*/  FADD.FTZ R113, R137, -R112 ;  /* 0x8000007089717221 */ /* 0x000fe20000010000 */
[----:B------:R-:W-:-:S03]  /*7cf0*/  ISETP.GE.U32.AND.EX P2, PT, R149, 0x1000000, PT, P2 ;  /* 0x010000009500780c */ /* 0x000fc60003f46120 */
[----:B------:R-:W-:-:S05]  /*7d00*/  FMUL.FTZ R113, R140, R113 ;  /* 0x000000718c717220 */ /* 0x000fca0000410000 */
[----:B------:R-:W-:Y:S02]  /*7d10*/  FSEL R112, R113, RZ, P3 ;  /* 0x000000ff71707208 */ /* 0x000fe40001800000 */
[----:B------:R-:W-:-:S03]  /*7d20*/  MOV R113, RZ ;  /* 0x000000ff00717202 */ /* 0x000fc60000000f00 */
        /* <DEDUP_REMOVED lines=9> */
.L_x_5521:
[----:B-1----:R-:W1:Y:S01]  /*7dc0*/  @P0 LDC.64 R118, c[0x0][0x478] ;  /* 0x00011e00ff760b82 */ /* 0x002e620000000a00 */
        /* <DEDUP_REMOVED lines=12> */
.L_x_5413:
[----:B------:R-:W1:Y:S08]  /*7e90*/  S2UR UR4, SR_CTAID.X ;  /* 0x00000000000479c3 */ /* 0x000e700000002500 */
[----:B------:R-:W1:Y:S08]  /*7ea0*/  LDC R9, c[0x0][0x388] ;  /* 0x0000e200ff097b82 */ /* 0x000e700000000800 */
[----:B------:R-:W2:Y:S08]  /*7eb0*/  LDC.64 R2, c[0x0][0x440] ;  /* 0x00011000ff027b82 */ /* 0x000eb00000000a00 */
[----:B0-----:R-:W0:Y:S08]  /*7ec0*/  LDC.64 R4, c[0x0][0x448] ;  /* 0x00011200ff047b82 */ /* 0x001e300000000a00 */
[----:B------:R-:W3:Y:S01]  /*7ed0*/  LDC.64 R6, c[0x0][0x460] ;  /* 0x00011800ff067b82 */ /* 0x000ee20000000a00 */
[----:B-1----:R-:W-:-:S05]  /*7ee0*/  IMAD R9, R9, UR4, RZ ;  /* 0x0000000409097c24 */ /* 0x002fca000f8e02ff */
[----:B------:R-:W-:-:S05]  /*7ef0*/  LEA.HI R9, R9, R0, RZ, 0x1d ;  /* 0x0000000009097211 */ /* 0x000fca00078fe8ff */
[----:B--2---:R-:W-:-:S04]  /*7f00*/  IMAD.WIDE.U32 R2, R9, 0x20, R2 ;  /* 0x0000002009027825 */ /* 0x004fc800078e0002 */
[C---:B0-----:R-:W-:Y:S01]  /*7f10*/  IMAD.WIDE.U32 R4, R9.reuse, 0x20, R4 ;  /* 0x0000002009047825 */ /* 0x041fe200078e0004 */
[----:B------:R-:W-:Y:S04]  /*7f20*/  STG.E.128 desc[UR12][R2.64], R92 ;  /* 0x0000005c02007986 */ /* 0x000fe8000c101d0c */
[----:B------:R-:W-:Y:S01]  /*7f30*/  STG.E.128 desc[UR12][R2.64+0x10], R88 ;  /* 0x0000105802007986 */ /* 0x000fe2000c101d0c */
[----:B---3--:R-:W-:-:S03]  /*7f40*/  IMAD.WIDE.U32 R6, R9, 0x20, R6 ;  /* 0x0000002009067825 */ /* 0x008fc600078e0006 */
        /* <DEDUP_REMOVED lines=11> */
.L_x_5601:
        /* <DEDUP_REMOVED lines=16> */
.L_x_8105:


//--------------------- .text._ZN10layer_norm13ln_bwd_kernelINS_13Kernel_traitsIf6__halffS2_fjLj2048ELj1ELj1ELj4ELj16ENS_18Kernel_traits_baseILj2048EfS2_fS2_fjLj128EEEEELb0ELb0ELb0ELb0EEEvNS_9BwdParamsE --------------------------
	.section	.text._ZN10layer_norm13ln_bwd_kernelINS_13Kernel_traitsIf6__halffS2_fjLj2048ELj1ELj1ELj4ELj16ENS_18Kernel_traits_baseILj2048EfS2_fS2_fjLj128EEEEELb0ELb0ELb0ELb0EEEvNS_9BwdParamsE,"ax",@progbits
	.align	128
        .global         _ZN10layer_norm13ln_bwd_kernelINS_13Kernel_traitsIf6__halffS2_fjLj2048ELj1ELj1ELj4ELj16ENS_18Kernel_traits_baseILj2048EfS2_fS2_fjLj128EEEEELb0ELb0ELb0ELb0EEEvNS_9BwdParamsE
        .type           _ZN10layer_norm13ln_bwd_kernelINS_13Kernel_traitsIf6__halffS2_fjLj2048ELj1ELj1ELj4ELj16ENS_18Kernel_traits_baseILj2048EfS2_fS2_fjLj128EEEEELb0ELb0ELb0ELb0EEEvNS_9BwdParamsE,@function
        .size           _ZN10layer_norm13ln_bwd_kernelINS_13Kernel_traitsIf6__halffS2_fjLj2048ELj1ELj1ELj4ELj16ENS_18Kernel_traits_baseILj2048EfS2_fS2_fjLj128EEEEELb0ELb0ELb0ELb0EEEvNS_9BwdParamsE,(.L_x_8106 - _ZN10layer_norm13ln_bwd_kernelINS_13Kernel_traitsIf6__halffS2_fjLj2048ELj1ELj1ELj4ELj16ENS_18Kernel_traits_baseILj2048EfS2_fS2_fjLj128EEEEELb0ELb0ELb0ELb0EEEvNS_9BwdParamsE)
        .other          _ZN10layer_norm13ln_bwd_kernelINS_13Kernel_traitsIf6__halffS2_fjLj2048ELj1ELj1ELj4ELj16ENS_18Kernel_traits_baseILj2048EfS2_fS2_fjLj128EEEEELb0ELb0ELb0ELb0EEEvNS_9BwdParamsE,@"STO_CUDA_ENTRY STV_DEFAULT"
_ZN10layer_norm13ln_bwd_kernelINS_13Kernel_traitsIf6__halffS2_fjLj2048ELj1ELj1ELj4ELj16ENS_18Kernel_traits_baseILj2048EfS2_fS2_fjLj128EEEEELb0ELb0ELb0ELb0EEEvNS_9BwdParamsE:
.text._ZN10layer_norm13ln_bwd_kernelINS_13Kernel_traitsIf6__halffS2_fjLj2048ELj1ELj1ELj4ELj16ENS_18Kernel_traits_baseILj2048EfS2_fS2_fjLj128EEEEELb0ELb0ELb0ELb0EEEvNS_9BwdParamsE:
        /* <DEDUP_REMOVED lines=68> */
.L_x_5624:
        /* <DEDUP_REMOVED lines=27> */
[----:B---3--:R-:W-:Y:S02]  /*05f0*/  R2UR UR24, R86 ;  /* 0x00000000561872ca */ /* 0x008fe400000e0000 */
[----:B------:R-:W-:-:S07]  /*0600*/  MOV R91, R0 ;  /* 0x00000000005b7202 */ /* 0x000fce0000000f00 */
[----:B------:R-:W-:Y:S01]  /*0610*/  @UP0 UMOV UR12, UR4 ;  /* 0x00000004000c0c82 */ /* 0x000fe20008000000 */
[----:B----4-:R-:W-:Y:S01]  /*0620*/  FSEL R114, R90, RZ, !P3 ;  /* 0x000000ff5a727208 */ /* 0x010fe20005800000 */
        /* <DEDUP_REMOVED lines=14> */
[----:B--2---:R-:W-:-:S04]  /*0710*/  FADD.FTZ R115, -R114, R84 ;  /* 0x0000005472737221 */ /* 0x004fc80000010100 */
[----:B------:R-:W-:Y:S01]  /*0720*/  FMUL.FTZ R115, R115, UR24 ;  /* 0x0000001873737c20 */ /* 0x000fe20008410000 */
[--C-:B----4-:R-:W-:Y:S02]  /*0730*/  HADD2.F32 R113, -RZ, R88.reuse.H0_H0 ;  /* 0x20000058ff717230 */ /* 0x110fe40000004100 */
[C---:B------:R-:W-:Y:S01]  /*0740*/  FADD.FTZ R112, -R114.reuse, R85 ;  /* 0x0000005572707221 */ /* 0x040fe20000010100 */
[C---:B------:R-:W-:Y:S01]  /*0750*/  FADD.FTZ R111, -R114.reuse, R86 ;  /* 0x00000056726f7221 */ /* 0x040fe20000010100 */
[----:B------:R-:W-:Y:S01]  /*0760*/  FADD.FTZ R87, -R114, R87 ;  /* 0x0000005772577221 */ /* 0x000fe20000010100 */
[----:B------:R-:W-:Y:S02]  /*0770*/  HADD2.F32 R88, -RZ, R88.H1_H1 ;  /* 0x30000058ff587230 */ /* 0x000fe40000004100 */
[----:B------:R-:W-:Y:S01]  /*0780*/  FADD.FTZ R40, R40, R113 ;  /* 0x0000007128287221 */ /* 0x000fe20000010000 */
[-C--:B------:R-:W-:Y:S01]  /*0790*/  FFMA.FTZ R56, R115, R113.reuse, R56 ;  /* 0x0000007173387223 */ /* 0x080fe20000010038 */
[----:B-----5:R-:W-:Y:S01]  /*07a0*/  FMUL.FTZ R113, R64, R113 ;  /* 0x0000007140717220 */ /* 0x020fe20000410000 */
[----:B------:R-:W-:-:S02]  /*07b0*/  HADD2.F32 R109, -RZ, R89.H0_H0 ;  /* 0x20000059ff6d7230 */ /* 0x000fc40000004100 */
[----:B------:R-:W-:Y:S01]  /*07c0*/  FMUL.FTZ R112, R112, UR24 ;  /* 0x0000001870707c20 */ /* 0x000fe20008410000 */
[----:B------:R-:W-:Y:S01]  /*07d0*/  FMUL.FTZ R111, R111, UR24 ;  /* 0x000000186f6f7c20 */ /* 0x000fe20008410000 */
[----:B------:R-:W-:Y:S01]  /*07e0*/  FMUL.FTZ R108, R87, UR24 ;  /* 0x00000018576c7c20 */ /* 0x000fe20008410000 */
[----:B------:R-:W-:Y:S02]  /*07f0*/  HADD2.F32 R116, -RZ, R89.H1_H1 ;  /* 0x30000059ff747230 */ /* 0x000fe40000004100 */
[-C--:B------:R-:W-:Y:S01]  /*0800*/  FMUL.FTZ R110, R65, R88.reuse ;  /* 0x00000058416e7220 */ /* 0x080fe20000410000 */
[----:B------:R-:W-:Y:S01]  /*0810*/  FADD.FTZ R87, RZ, R113 ;  /* 0x00000071ff577221 */ /* 0x000fe20000010000 */
[----:B------:R-:W-:Y:S01]  /*0820*/  FFMA.FTZ R89, R115, R113, RZ ;  /* 0x0000007173597223 */ /* 0x000fe200000100ff */
[----:B------:R-:W-:Y:S01]  /*0830*/  FADD.FTZ R41, R41, R88 ;  /* 0x0000005829297221 */ /* 0x000fe20000010000 */
[----:B------:R-:W-:Y:S01]  /*0840*/  FFMA.FTZ R57, R112, R88, R57 ;  /* 0x0000005870397223 */ /* 0x000fe20000010039 */
[----:B------:R-:W-:Y:S01]  /*0850*/  FADD.FTZ R42, R42, R109 ;  /* 0x0000006d2a2a7221 */ /* 0x000fe20000010000 */
[-C--:B------:R-:W-:Y:S01]  /*0860*/  FFMA.FTZ R58, R111, R109.reuse, R58 ;  /* 0x0000006d6f3a7223 */ /* 0x080fe2000001003a */
[----:B------:R-:W-:Y:S01]  /*0870*/  FMUL.FTZ R109, R66, R109 ;  /* 0x0000006d426d7220 */ /* 0x000fe20000410000 */
[----:B------:R-:W-:Y:S01]  /*0880*/  FADD.FTZ R88, R87, R110 ;  /* 0x0000006e57587221 */ /* 0x000fe20000010000 */
[----:B0-----:R-:W-:Y:S01]  /*0890*/  FFMA.FTZ R104, R112, R110, R89 ;  /* 0x0000006e70687223 */ /* 0x001fe20000010059 */
[----:B------:R-:W-:-:S02]  /*08a0*/  HADD2.F32 R103, -RZ, R90.H0_H0 ;  /* 0x2000005aff677230 */ /* 0x000fc40000004100 */
[C---:B---3--:R-:W-:Y:S01]  /*08b0*/  FADD.FTZ R92, -R114.reuse, R92 ;  /* 0x0000005c725c7221 */ /* 0x048fe20000010100 */
[----:B------:R-:W-:Y:S01]  /*08c0*/  FADD.FTZ R86, -R114, R94 ;  /* 0x0000005e72567221 */ /* 0x000fe20000010100 */
[----:B------:R-:W-:Y:S01]  /*08d0*/  FMUL.FTZ R107, R67, R116 ;  /* 0x00000074436b7220 */ /* 0x000fe20000410000 */
[----:B------:R-:W-:Y:S01]  /*08e0*/  FADD.FTZ R88, R88, R109 ;  /* 0x0000006d58587221 */ /* 0x000fe20000010000 */
[----:B------:R-:W-:Y:S01]  /*08f0*/  FFMA.FTZ R87, R111, R109, R104 ;  /* 0x0000006d6f577223 */ /* 0x000fe20000010068 */
[----:B------:R-:W-:Y:S02]  /*0900*/  HADD2.F32 R90, -RZ, R90.H1_H1 ;  /* 0x3000005aff5a7230 */ /* 0x000fe40000004100 */
[C---:B------:R-:W-:Y:S01]  /*0910*/  FADD.FTZ R93, -R114.reuse, R93 ;  /* 0x0000005d725d7221 */ /* 0x040fe20000010100 */
[----:B------:R-:W-:Y:S01]  /*0920*/  FADD.FTZ R106, -R114, R95 ;  /* 0x0000005f726a7221 */ /* 0x000fe20000010100 */
[----:B------:R-:W-:Y:S01]  /*0930*/  FMUL.FTZ R105, R92, UR24 ;  /* 0x000000185c697c20 */ /* 0x000fe20008410000 */
[----:B------:R-:W-:Y:S01]  /*0940*/  FMUL.FTZ R92, R60, R103 ;  /* 0x000000673c5c7220 */ /* 0x000fe20000410000 */
[----:B------:R-:W-:Y:S01]  /*0950*/  FMUL.FTZ R95, R86, UR24 ;  /* 0x00000018565f7c20 */ /* 0x000fe20008410000 */
        /* <DEDUP_REMOVED lines=28> */
.L_x_5604:
[----:B------:R-:W-:Y:S05]  /*0b20*/  BSYNC.RECONVERGENT B0 ;  /* 0x0000000000007941 */ /* 0x000fea0003800200 */
.L_x_5603:
        /* <DEDUP_REMOVED lines=16> */
[C---:B------:R-:W-:Y:S01]  /*0c30*/  FADD.FTZ R7, -R114.reuse, R7 ;  /* 0x0000000772077221 */ /* 0x040fe20000010100 */
[C---:B------:R-:W-:Y:S01]  /*0c40*/  FADD.FTZ R5, -R114.reuse, R5 ;  /* 0x0000000572057221 */ /* 0x040fe20000010100 */
[C---:B------:R-:W-:Y:S01]  /*0c50*/  FADD.FTZ R6, -R114.reuse, R6 ;  /* 0x0000000672067221 */ /* 0x040fe20000010100 */
[C---:B---3--:R-:W-:Y:S01]  /*0c60*/  FADD.FTZ R100, -R114.reuse, R11 ;  /* 0x0000000b72647221 */ /* 0x048fe20000010100 */
[----:B------:R-:W-:Y:S01]  /*0c70*/  FADD.FTZ R8, -R114, R8 ;  /* 0x0000000872087221 */ /* 0x000fe20000010100 */
[----:B0-----:R-:W-:Y:S01]  /*0c80*/  FMUL.FTZ R3, R4, UR24 ;  /* 0x0000001804037c20 */ /* 0x001fe20008410000 */
[C---:B------:R-:W-:Y:S01]  /*0c90*/  FADD.FTZ R9, -R114.reuse, R9 ;  /* 0x0000000972097221 */ /* 0x040fe20000010100 */
[----:B------:R-:W-:Y:S01]  /*0ca0*/  FADD.FTZ R90, -R114, R10 ;  /* 0x0000000a725a7221 */ /* 0x000fe20000010100 */
[----:B----4-:R-:W-:-:S02]  /*0cb0*/  HADD2.F32 R11, -RZ, R84.H0_H0 ;  /* 0x20000054ff0b7230 */ /* 0x010fc40000004100 */
[----:B------:R-:W-:Y:S01]  /*0cc0*/  FMUL.FTZ R4, R7, UR24 ;  /* 0x0000001807047c20 */ /* 0x000fe20008410000 */
[----:B------:R-:W-:Y:S02]  /*0cd0*/  HADD2.F32 R10, -RZ, R84.H1_H1 ;  /* 0x30000054ff0a7230 */ /* 0x000fe40000004100 */
[----:B------:R-:W-:Y:S01]  /*0ce0*/  FMUL.FTZ R7, R8, UR24 ;  /* 0x0000001808077c20 */ /* 0x000fe20008410000 */
[----:B------:R-:W-:Y:S01]  /*0cf0*/  FMUL.FTZ R2, R5, UR24 ;  /* 0x0000001805027c20 */ /* 0x000fe20008410000 */
[----:B-----5:R-:W-:Y:S01]  /*0d00*/  FMUL.FTZ R8, R72, R11 ;  /* 0x0000000b48087220 */ /* 0x020fe20000410000 */
[----:B------:R-:W-:Y:S01]  /*0d10*/  FMUL.FTZ R5, R6, UR24 ;  /* 0x0000001806057c20 */ /* 0x000fe20008410000 */
[----:B------:R-:W-:Y:S01]  /*0d20*/  FMUL.FTZ R6, R9, UR24 ;  /* 0x0000001809067c20 */ /* 0x000fe20008410000 */
[--C-:B------:R-:W-:Y:S02]  /*0d30*/  HADD2.F32 R91, -RZ, R85.reuse.H0_H0 ;  /* 0x20000055ff5b7230 */ /* 0x100fe40000004100 */
[----:B------:R-:W-:Y:S01]  /*0d40*/  FMUL.FTZ R9, R90, UR24 ;  /* 0x000000185a097c20 */ /* 0x000fe20008410000 */
[----:B------:R-:W-:-:S02]  /*0d50*/  HADD2.F32 R96, -RZ, R85.H1_H1 ;  /* 0x30000055ff607230 */ /* 0x000fc40000004100 */
[----:B------:R-:W-:Y:S01]  /*0d60*/  FADD.FTZ R32, R32, R11 ;  /* 0x0000000b20207221 */ /* 0x000fe20000010000 */
[----:B------:R-:W-:Y:S01]  /*0d70*/  FFMA.FTZ R48, R3, R11, R48 ;  /* 0x0000000b03307223 */ /* 0x000fe20000010030 */
[--C-:B------:R-:W-:Y:S02]  /*0d80*/  HADD2.F32 R85, -RZ, R87.reuse.H0_H0 ;  /* 0x20000057ff557230 */ /* 0x100fe40000004100 */
[----:B------:R-:W-:Y:S01]  /*0d90*/  FMUL.FTZ R11, R73, R10 ;  /* 0x0000000a490b7220 */ /* 0x000fe20000410000 */
[----:B------:R-:W-:Y:S02]  /*0da0*/  HADD2.F32 R84, -RZ, R87.H1_H1 ;  /* 0x30000057ff547230 */ /* 0x000fe40000004100 */
[----:B------:R-:W-:Y:S01]  /*0db0*/  FADD.FTZ R90, R89, R8 ;  /* 0x00000008595a7221 */ /* 0x000fe20000010000 */
[----:B------:R-:W-:Y:S01]  /*0dc0*/  FFMA.FTZ R87, R3, R8, R88 ;  /* 0x0000000803577223 */ /* 0x000fe20000010058 */
[----:B------:R-:W-:Y:S01]  /*0dd0*/  FADD.FTZ R33, R33, R10 ;  /* 0x0000000a21217221 */ /* 0x000fe20000010000 */
[----:B------:R-:W-:Y:S01]  /*0de0*/  FFMA.FTZ R49, R2, R10, R49 ;  /* 0x0000000a02317223 */ /* 0x000fe20000010031 */
[----:B------:R-:W-:Y:S01]  /*0df0*/  FMUL.FTZ R10, R74, R91 ;  /* 0x0000005b4a0a7220 */ /* 0x000fe20000410000 */
[----:B------:R-:W-:Y:S01]  /*0e00*/  FADD.FTZ R89, R90, R11 ;  /* 0x0000000b5a597221 */ /* 0x000fe20000010000 */
[----:B------:R-:W-:Y:S01]  /*0e10*/  FFMA.FTZ R88, R2, R11, R87 ;  /* 0x0000000b02587223 */ /* 0x000fe20000010057 */
[----:B------:R-:W-:-:S02]  /*0e20*/  HADD2.F32 R99, -RZ, R86.H0_H0 ;  /* 0x20000056ff637230 */ /* 0x000fc40000004100 */
[----:B------:R-:W-:Y:S01]  /*0e30*/  FMUL.FTZ R97, R75, R96 ;  /* 0x000000604b617220 */ /* 0x000fe20000410000 */
[----:B------:R-:W-:Y:S01]  /*0e40*/  FADD.FTZ R90, R89, R10 ;  /* 0x0000000a595a7221 */ /* 0x000fe20000010000 */
[----:B------:R-:W-:Y:S01]  /*0e50*/  FFMA.FTZ R87, R5, R10, R88 ;  /* 0x0000000a05577223 */ /* 0x000fe20000010058 */
[----:B------:R-:W-:Y:S02]  /*0e60*/  HADD2.F32 R86, -RZ, R86.H1_H1 ;  /* 0x30000056ff567230 */ /* 0x000fe40000004100 */
        /* <DEDUP_REMOVED lines=25> */
[C---:B------:R-:W-:Y:S01]  /*1000*/  FFMA.FTZ R47, R100.reuse, R84, R47 ;  /* 0x00000054642f7223 */ /* 0x040fe2000001002f */
[----:B------:R-:W-:-:S07]  /*1010*/  FFMA.FTZ R88, R100, R101, R86 ;  /* 0x0000006564587223 */ /* 0x000fce0000010056 */
.L_x_5606:
[----:B------:R-:W-:Y:S05]  /*1020*/  BSYNC.RECONVERGENT B0 ;  /* 0x0000000000007941 */ /* 0x000fea0003800200 */
.L_x_5605:
        /* <DEDUP_REMOVED lines=32> */
.L_x_5608:
[----:B------:R-:W-:Y:S05]  /*1230*/  BSYNC.RECONVERGENT B0 ;  /* 0x0000000000007941 */ /* 0x000fea0003800200 */
.L_x_5607:
        /* <DEDUP_REMOVED lines=49> */
[----:B------:R-:W-:Y:S01]  /*1550*/  F2FP.F16.F32.PACK_AB R84, R85, R84 ;  /* 0x000000545554723e */ /* 0x000fe200000000ff */
        /* <DEDUP_REMOVED lines=14> */
[----:B------:R-:W-:-:S04]  /*1640*/  F2FP.F16.F32.PACK_AB R85, R88, R85 ;  /* 0x000000555855723e */ /* 0x000fc800000000ff */
[----:B------:R-:W-:Y:S02]  /*1650*/  F2FP.F16.F32.PACK_AB R86, R87, R86 ;  /* 0x000000565756723e */ /* 0x000fe400000000ff */
[----:B------:R-:W-:Y:S01]  /*1660*/  F2FP.F16.F32.PACK_AB R87, R118, R89 ;  /* 0x000000597657723e */ /* 0x000fe200000000ff */
[----:B------:R-:W-:Y:S06]  /*1670*/  BRA `(.L_x_5614) ;  /* 0x0000000000907947 */ /* 0x000fec0003800000 */
.L_x_5613:
        /* <DEDUP_REMOVED lines=35> */
[----:B------:R-:W-:-:S07]  /*18b0*/  F2FP.F16.F32.PACK_AB R84, R89, R84 ;  /* 0x000000545954723e */ /* 0x000fce00000000ff */
.L_x_5614:
        /* <DEDUP_REMOVED lines=8> */
.L_x_5612:
[----:B------:R-:W-:Y:S05]  /*1940*/  BSYNC.RECONVERGENT B1 ;  /* 0x0000000000017941 */ /* 0x000fea0003800200 */
.L_x_5611:
        /* <DEDUP_REMOVED lines=21> */
[----:B------:R-:W-:Y:S01]  /*1aa0*/  F2FP.F16.F32.PACK_AB R87, R80, R87 ;  /* 0x000000575057723e */ /* 0x000fe200000000ff */
        /* <DEDUP_REMOVED lines=15> */
[----:B------:R-:W-:Y:S02]  /*1ba0*/  F2FP.F16.F32.PACK_AB R85, R88, R85 ;  /* 0x000000555855723e */ /* 0x000fe400000000ff */
[----:B------:R-:W-:Y:S02]  /*1bb0*/  F2FP.F16.F32.PACK_AB R86, R91, R86 ;  /* 0x000000565b56723e */ /* 0x000fe400000000ff */
[----:B------:R-:W-:Y:S01]  /*1bc0*/  F2FP.F16.F32.PACK_AB R84, R89, R84 ;  /* 0x000000545954723e */ /* 0x000fe200000000ff */
[----:B------:R-:W-:Y:S06]  /*1bd0*/  BRA `(.L_x_5617) ;  /* 0x0000000000907947 */ /* 0x000fec0003800000 */
.L_x_5616:
        /* <DEDUP_REMOVED lines=18> */
[----:B------:R-:W-:Y:S01]  /*1d00*/  F2FP.F16.F32.PACK_AB R84, R85, R84 ;  /* 0x000000545554723e */ /* 0x000fe200000000ff */
        /* <DEDUP_REMOVED lines=14> */
[----:B------:R-:W-:Y:S02]  /*1df0*/  F2FP.F16.F32.PACK_AB R85, R86, R85 ;  /* 0x000000555655723e */ /* 0x000fe400000000ff */
[----:B------:R-:W-:-:S02]  /*1e00*/  F2FP.F16.F32.PACK_AB R86, R89, R88 ;  /* 0x000000585956723e */ /* 0x000fc400000000ff */
[----:B------:R-:W-:-:S07]  /*1e10*/  F2FP.F16.F32.PACK_AB R87, R116, R87 ;  /* 0x000000577457723e */ /* 0x000fce00000000ff */
.L_x_5617:
        /* <DEDUP_REMOVED lines=8> */
.L_x_5610:
        /* <DEDUP_REMOVED lines=21> */
[----:B------:R-:W-:Y:S01]  /*1ff0*/  F2FP.F16.F32.PACK_AB R84, R85, R84 ;  /* 0x000000545554723e */ /* 0x000fe200000000ff */
        /* <DEDUP_REMOVED lines=18> */
[----:B------:R-:W-:Y:S01]  /*2120*/  F2FP.F16.F32.PACK_AB R87, R90, R89 ;  /* 0x000000595a57723e */ /* 0x000fe200000000ff */
[----:B------:R-:W-:Y:S06]  /*2130*/  BRA `(.L_x_5621) ;  /* 0x0000000000907947 */ /* 0x000fec0003800000 */
.L_x_5620:
        /* <DEDUP_REMOVED lines=33> */
[----:B------:R-:W-:Y:S02]  /*2350*/  F2FP.F16.F32.PACK_AB R86, R91, R86 ;  /* 0x000000565b56723e */ /* 0x000fe400000000ff */
[----:B------:R-:W-:Y:S02]  /*2360*/  F2FP.F16.F32.PACK_AB R85, R88, R85 ;  /* 0x000000555855723e */ /* 0x000fe400000000ff */
[----:B------:R-:W-:-:S07]  /*2370*/  F2FP.F16.F32.PACK_AB R84, R89, R84 ;  /* 0x000000545954723e */ /* 0x000fce00000000ff */
.L_x_5621:
        /* <DEDUP_REMOVED lines=10> */
.L_x_5619:
[----:B------:R-:W-:Y:S05]  /*2420*/  BSYNC.RECONVERGENT B1 ;  /* 0x0000000000017941 */ /* 0x000fea0003800200 */
.L_x_5618:
        /* <DEDUP_REMOVED lines=22> */
[----:B------:R-:W-:Y:S01]  /*2590*/  F2FP.F16.F32.PACK_AB R87, R76, R87 ;  /* 0x000000574c57723e */ /* 0x000fe200000000ff */
        /* <DEDUP_REMOVED lines=14> */
[----:B------:R-:W-:Y:S02]  /*2680*/  F2FP.F16.F32.PACK_AB R86, R91, R86 ;  /* 0x000000565b56723e */ /* 0x000fe400000000ff */
[----:B------:R-:W-:Y:S02]  /*2690*/  F2FP.F16.F32.PACK_AB R85, R88, R85 ;  /* 0x000000555855723e */ /* 0x000fe400000000ff */
[----:B------:R-:W-:Y:S01]  /*26a0*/  F2FP.F16.F32.PACK_AB R84, R89, R84 ;  /* 0x000000545954723e */ /* 0x000fe200000000ff */
[----:B------:R-:W-:Y:S06]  /*26b0*/  BRA `(.L_x_5623) ;  /* 0x0000000000907947 */ /* 0x000fec0003800000 */
.L_x_5622:
        /* <DEDUP_REMOVED lines=18> */
[----:B------:R-:W-:Y:S01]  /*27e0*/  F2FP.F16.F32.PACK_AB R84, R85, R84 ;  /* 0x000000545554723e */ /* 0x000fe200000000ff */
        /* <DEDUP_REMOVED lines=17> */
.L_x_5623:
[----:B------:R-:W0:Y:S08]  /*2900*/  @P0 LDC.64 R90, c[0x0][0x478] ;  /* 0x00011e00ff5a0b82 */ /* 0x000e300000000a00 */
[----:B------:R-:W1:Y:S01]  /*2910*/  LDC.64 R88, c[0x0][0x468] ;  /* 0x00011a00ff587b82 */ /* 0x000e620000000a00 */
[----:B0-----:R-:W-:-:S05]  /*2920*/  @P0 IMAD.WIDE.U32 R90, R0, 0x20, R90 ;  /* 0x00000020005a0825 */ /* 0x001fca00078e005a */
[----:B------:R2:W-:Y:S01]  /*2930*/  @P0 STG.E.128 desc[UR14][R90.64], R80 ;  /* 0x000000505a000986 */ /* 0x0005e2000c101d0e */
[----:B-1----:R-:W-:-:S03]  /*2940*/  IMAD.WIDE.U32 R88, R0, 0x10, R88 ;  /* 0x0000001000587825 */ /* 0x002fc600078e0058 */
[----:B------:R2:W-:Y:S04]  /*2950*/  @P0 STG.E.128 desc[UR14][R90.64+0x10], R76 ;  /* 0x0000104c5a000986 */ /* 0x0005e8000c101d0e */
[----:B------:R2:W-:Y:S02]  /*2960*/  STG.E.128 desc[UR14][R88.64], R84 ;  /* 0x0000005458007986 */ /* 0x0005e4000c101d0e */
.L_x_5615:
[----:B------:R-:W-:Y:S05]  /*2970*/  BSYNC.RECONVERGENT B0 ;  /* 0x0000000000007941 */ /* 0x000fea0003800200 */
.L_x_5609:
[----:B------:R-:W-:Y:S02]  /*2980*/  UIADD3 UR7, UPT, UPT, UR7, UR22, URZ ;  /* 0x0000001607077290 */ /* 0x000fe4000fffe0ff */
[----:B------:R-:W-:Y:S02]  /*2990*/  UPLOP3.LUT UP2, UPT, UPT, UPT, UP2, 0x40, 0x4 ;  /* 0x000000000004789c */ /* 0x000fe40003f4e820 */
[----:B------:R-:W-:-:S09]  /*29a0*/  UISETP.GE.AND UP1, UPT, UR7, UR23, UPT ;  /* 0x000000170700728c */ /* 0x000fd2000bf26270 */
[----:B------:R-:W-:Y:S05]  /*29b0*/  BRA.U !UP1, `(.L_x_5624) ;  /* 0xffffffd909a07547 */ /* 0x000fea000b83ffff */
.L_x_5602:
        /* <DEDUP_REMOVED lines=23> */
.L_x_5625:
        /* <DEDUP_REMOVED lines=13> */
.L_x_8106:


//--------------------- .text._ZN10layer_norm13ln_bwd_kernelINS_13Kernel_traitsIf6__halffS2_fjLj2048ELj1ELj1ELj4ELj16ENS_18Kernel_traits_baseILj2048EfS2_fS2_fjLj128EEEEELb0ELb0ELb0ELb1EEEvNS_9BwdParamsE --------------------------
	.section	.text._ZN10layer_norm13ln_bwd_kernelINS_13Kernel_traitsIf6__halffS2_fjLj2048ELj1ELj1ELj4ELj16ENS_18Kernel_traits_baseILj2048EfS2_fS2_fjLj128EEEEELb0ELb0ELb0ELb1EEEvNS_9BwdParamsE,"ax",@progbits
	.align	128
        .global         _ZN10layer_norm13ln_bwd_kernelINS_13Kernel_traitsIf6__halffS2_fjLj2048ELj1ELj1ELj4ELj16ENS_18Kernel_traits_baseILj2048EfS2_fS2_fjLj128EEEEELb0ELb0ELb0ELb1EEEvNS_9BwdParamsE
        .type           _ZN10layer_norm13ln_bwd_kernelINS_13Kernel_traitsIf6__halffS2_fjLj2048ELj1ELj1ELj4ELj16ENS_18Kernel_traits_baseILj2048EfS2_fS2_fjLj128EEEEELb0ELb0ELb0ELb1EEEvNS_9BwdParamsE,@function
        .size           _ZN10layer_norm13ln_bwd_kernelINS_13Kernel_traitsIf6__halffS2_fjLj2048ELj1ELj1ELj4ELj16ENS_18Kernel_traits_baseILj2048EfS2_fS2_fjLj128EEEEELb0ELb0ELb0ELb1EEEvNS_9BwdParamsE,(.L_x_8107 - _ZN10layer_norm13ln_bwd_kernelINS_13Kernel_traitsIf6__halffS2_fjLj2048ELj1ELj1ELj4ELj16ENS_18Kernel_traits_baseILj2048EfS2_fS2_fjLj128EEEEELb0ELb0ELb0ELb1EEEvNS_9BwdParamsE)
        .other          _ZN10layer_norm13ln_bwd_kernelINS_13Kernel_traitsIf6__halffS2_fjLj2048ELj1ELj1ELj4ELj16ENS_18Kernel_traits_baseILj2048EfS2_fS2_fjLj128EEEEELb0ELb0ELb0ELb1EEEvNS_9BwdParamsE,@"STO_CUDA_ENTRY STV_DEFAULT"
_ZN10layer_norm13ln_bwd_kernelINS_13Kernel_traitsIf6__halffS2_fjLj2048ELj1ELj1ELj4ELj16ENS_18Kernel_traits_baseILj2048EfS2_fS2_fjLj128EEEEELb0ELb0ELb0ELb1EEEvNS_9BwdParamsE:
.text._ZN10layer_norm13ln_bwd_kernelINS_13Kernel_traitsIf6__halffS2_fjLj2048ELj1ELj1ELj4ELj16ENS_18Kernel_traits_baseILj2048EfS2_fS2_fjLj128EEEEELb0ELb0ELb0ELb1EEEvNS_9BwdParamsE:
        /* <DEDUP_REMOVED lines=56> */
.L_x_5639:
[----:B0-----:R-:W-:Y:S01]  /*0380*/  IMAD R0, R99, UR12, RZ ;  /* 0x0000000c63007c24 */ /* 0x001fe2000f8e02ff */
[----:B------:R-:W0:Y:S04]  /*0390*/  LDC.64 R106, c[0x0][0x3c0] ;  /* 0x0000f000ff6a7b82 */ /* 0x000e280000000a00 */
[----:B------:R-:W-:-:S04]  /*03a0*/  SHF.R.S32.HI R63, RZ, 0x1f, R0 ;  /* 0x0000001fff3f7819 */ /* 0x000fc80000011400 */
[----:B------:R-:W-:Y:S01]  /*03b0*/  LEA.HI R63, R63, R0, RZ, 0x3 ;  /* 0x000000003f3f7211 */ /* 0x000fe200078f18ff */
[----:B------:R-:W3:Y:S03]  /*03c0*/  LDC.64 R56, c[0x0][0x3a8] ;  /* 0x0000ea00ff387b82 */ /* 0x000ee60000000a00 */
[----:B------:R-:W-:-:S05]  /*03d0*/  LEA.HI.SX32 R103, R63, R90, 0x1d ;  /* 0x0000005a3f677211 */ /* 0x000fca00078feaff */
[----:B------:R-:W4:Y:S01]  /*03e0*/  LDC.64 R60, c[0x0][0x428] ;  /* 0x00010a00ff3c7b82 */ /* 0x000f220000000a00 */
[----:B0-----:R-:W-:-:S07]  /*03f0*/  IMAD.WIDE R106, R99, 0x4, R106 ;  /* 0x00000004636a7825 */ /* 0x001fce00078e026a */
[----:B------:R-:W0:Y:S01]  /*0400*/  LDC.64 R62, c[0x0][0x3c8] ;  /* 0x0000f200ff3e7b82 */ /* 0x000e220000000a00 */
[----:B------:R-:W2:Y:S07]  /*0410*/  LDG.E R119, desc[UR6][R106.64] ;  /* 0x000000066a777981 */ /* 0x000eae000c1e1900 */
[----:B------:R-:W1:Y:S01]  /*0420*/  @P0 LDC.64 R58, c[0x0][0x3e0] ;  /* 0x0000f800ff3a0b82 */ /* 0x000e620000000a00 */
[----:B---3--:R-:W-:-:S05]  /*0430*/  IMAD.WIDE.U32 R104, R103, 0x20, R56 ;  /* 0x0000002067687825 */ /* 0x008fca00078e0038 */
[----:B------:R-:W3:Y:S01]  /*0440*/  LDG.E.128 R64, desc[UR6][R104.64] ;  /* 0x0000000668407981 */ /* 0x000ee2000c1e1d00 */
[C---:B----4-:R-:W-:Y:S01]  /*0450*/  IMAD.WIDE.U32 R68, R103.reuse, 0x10, R60 ;  /* 0x0000001067447825 */ /* 0x050fe200078e003c */
[----:B------:R-:W-:Y:S02]  /*0460*/  IADD3 R98, PT, PT, R103, 0x80, RZ ;  /* 0x0000008067627810 */ /* 0x000fe40007ffe0ff */
[----:B------:R-:W4:Y:S04]  /*0470*/  LDG.E.128 R72, desc[UR6][R104.64+0x10] ;  /* 0x0000100668487981 */ /* 0x000f28000c1e1d00 */
[----:B------:R-:W4:Y:S01]  /*0480*/  LDG.E.128 R68, desc[UR6][R68.64] ;  /* 0x0000000644447981 */ /* 0x000f22000c1e1d00 */
[----:B0-----:R-:W-:-:S05]  /*0490*/  IMAD.WIDE R62, R99, 0x4, R62 ;  /* 0x00000004633e7825 */ /* 0x001fca00078e023e */
[----:B------:R-:W4:Y:S01]  /*04a0*/  LDG.E R102, desc[UR6][R62.64] ;  /* 0x000000063e667981 */ /* 0x000f22000c1e1900 */
[----:B-1----:R-:W-:-:S04]  /*04b0*/  @P0 IMAD.WIDE R108, R99, 0x2, R58 ;  /* 0x00000002636c0825 */ /* 0x002fc800078e023a */
[C---:B------:R-:W-:Y:S02]  /*04c0*/  IMAD.WIDE.U32 R56, R98.reuse, 0x20, R56 ;  /* 0x0000002062387825 */ /* 0x040fe400078e0038 */
[----:B------:R-:W4:Y:S04]  /*04d0*/  @P0 LDG.E.U16 R108, desc[UR6][R108.64] ;  /* 0x000000066c6c0981 */ /* 0x000f28000c1e1500 */
[----:B------:R-:W4:Y:S04]  /*04e0*/  LDG.E.128 R76, desc[UR6][R56.64] ;  /* 0x00000006384c7981 */ /* 0x000f28000c1e1d00 */
[----:B------:R-:W4:Y:S01]  /*04f0*/  LDG.E.128 R56, desc[UR6][R56.64+0x10] ;  /* 0x0000100638387981 */ /* 0x000f22000c1e1d00 */
[----:B------:R-:W-:-:S06]  /*0500*/  IMAD.WIDE.U32 R60, R98, 0x10, R60 ;  /* 0x00000010623c7825 */ /* 0x000fcc00078e003c */
[----:B------:R-:W4:Y:S01]  /*0510*/  LDG.E.128 R60, desc[UR6][R60.64] ;  /* 0x000000063c3c7981 */ /* 0x000f22000c1e1d00 */
        /* <DEDUP_REMOVED lines=12> */
[----:B--2---:R-:W-:-:S05]  /*05e0*/  FSEL R119, R119, RZ, !P3 ;  /* 0x000000ff77777208 */ /* 0x004fca0005800000 */
[C---:B---3--:R-:W-:Y:S01]  /*05f0*/  FADD.FTZ R0, -R119.reuse, R64 ;  /* 0x0000004077007221 */ /* 0x048fe20000010100 */
[C---:B------:R-:W-:Y:S01]  /*0600*/  FADD.FTZ R65, -R119.reuse, R65 ;  /* 0x0000004177417221 */ /* 0x040fe20000010100 */
[----:B------:R-:W-:Y:S01]  /*0610*/  FADD.FTZ R66, -R119, R66 ;  /* 0x0000004277427221 */ /* 0x000fe20000010100 */
[--C-:B----4-:R-:W-:Y:S02]  /*0620*/  HADD2.F32 R115, -RZ, R68.reuse.H0_H0 ;  /* 0x20000044ff737230 */ /* 0x110fe40000004100 */
[----:B------:R-:W-:Y:S02]  /*0630*/  HADD2.F32 R68, -RZ, R68.H1_H1 ;  /* 0x30000044ff447230 */ /* 0x000fe40000004100 */
[----:B------:R-:W-:Y:S01]  /*0640*/  FMUL.FTZ R0, R102, R0 ;  /* 0x0000000066007220 */ /* 0x000fe20000410000 */
[----:B------:R-:W-:-:S03]  /*0650*/  FADD.FTZ R97, R115, R97 ;  /* 0x0000006173617221 */ /* 0x000fc60000010000 */
[-C--:B------:R-:W-:Y:S01]  /*0660*/  FFMA.FTZ R100, R0, R115.reuse, R100 ;  /* 0x0000007300647223 */ /* 0x080fe20000010064 */
[----:B------:R-:W-:Y:S01]  /*0670*/  FMUL.FTZ R115, R16, R115 ;  /* 0x0000007310737220 */ /* 0x000fe20000410000 */
[--C-:B------:R-:W-:Y:S02]  /*0680*/  HADD2.F32 R113, -RZ, R69.reuse.H0_H0 ;  /* 0x20000045ff717230 */ /* 0x100fe40000004100 */
[C---:B------:R-:W-:Y:S01]  /*0690*/  FMUL.FTZ R118, R102.reuse, R65 ;  /* 0x0000004166767220 */ /* 0x040fe20000410000 */
[----:B0-----:R-:W-:Y:S01]  /*06a0*/  FMUL.FTZ R117, R102, R66 ;  /* 0x0000004266757220 */ /* 0x001fe20000410000 */
[----:B------:R-:W-:Y:S02]  /*06b0*/  @P0 HADD2.F32 R101, -RZ, R108.H0_H0 ;  /* 0x2000006cff650230 */ /* 0x000fe40000004100 */
[----:B------:R-:W-:Y:S01]  /*06c0*/  FMUL.FTZ R114, R17, R68 ;  /* 0x0000004411727220 */ /* 0x000fe20000410000 */
[----:B------:R-:W-:Y:S01]  /*06d0*/  FADD.FTZ R65, RZ, R115 ;  /* 0x00000073ff417221 */ /* 0x000fe20000010000 */
[C---:B------:R-:W-:Y:S01]  /*06e0*/  FADD.FTZ R108, -R119.reuse, R74 ;  /* 0x0000004a776c7221 */ /* 0x040fe20000010100 */
[----:B------:R-:W-:Y:S01]  /*06f0*/  FADD.FTZ R74, -R119, R78 ;  /* 0x0000004e774a7221 */ /* 0x000fe20000010100 */
[----:B------:R-:W-:-:S02]  /*0700*/  HADD2.F32 R69, -RZ, R69.H1_H1 ;  /* 0x30000045ff457230 */ /* 0x000fc40000004100 */
[----:B------:R-:W-:Y:S01]  /*0710*/  FADD.FTZ R112, -R119, R72 ;  /* 0x0000004877707221 */ /* 0x000fe20000010100 */
[----:B------:R-:W-:Y:S01]  /*0720*/  FADD.FTZ R93, R113, R93 ;  /* 0x0000005d715d7221 */ /* 0x000fe20000010000 */
[-C--:B------:R-:W-:Y:S01]  /*0730*/  FFMA.FTZ R94, R117, R113.reuse, R94 ;  /* 0x00000071755e7223 */ /* 0x080fe2000001005e */
[----:B------:R-:W-:Y:S01]  /*0740*/  FMUL.FTZ R113, R18, R113 ;  /* 0x0000007112717220 */ /* 0x000fe20000410000 */
[--C-:B------:R-:W-:Y:S02]  /*0750*/  HADD2.F32 R110, -RZ, R70.reuse.H0_H0 ;  /* 0x20000046ff6e7230 */ /* 0x100fe40000004100 */
[C---:B------:R-:W-:Y:S01]  /*0760*/  FADD.FTZ R78, -R119.reuse, R58 ;  /* 0x0000003a774e7221 */ /* 0x040fe20000010100 */
[----:B------:R-:W-:Y:S01]  /*0770*/  FADD.FTZ R58, R114, R65 ;  /* 0x00000041723a7221 */ /* 0x000fe20000010000 */
[----:B------:R-:W-:Y:S01]  /*0780*/  FADD.FTZ R73, -R119, R73 ;  /* 0x0000004977497221 */ /* 0x000fe20000010100 */
[----:B------:R-:W-:Y:S01]  /*0790*/  FMUL.FTZ R112, R102, R112 ;  /* 0x0000007066707220 */ /* 0x000fe20000410000 */
[----:B------:R-:W-:Y:S01]  /*07a0*/  FMUL.FTZ R111, R19, R69 ;  /* 0x00000045136f7220 */ /* 0x000fe20000410000 */
[----:B------:R-:W-:Y:S01]  /*07b0*/  FADD.FTZ R58, R113, R58 ;  /* 0x0000003a713a7221 */ /* 0x000fe20000010000 */
[----:B------:R-:W-:-:S02]  /*07c0*/  HADD2.F32 R107, -RZ, R70.H1_H1 ;  /* 0x30000046ff6b7230 */ /* 0x000fc40000004100 */
[----:B------:R-:W-:Y:S01]  /*07d0*/  FADD.FTZ R14, R110, R14 ;  /* 0x0000000e6e0e7221 */ /* 0x000fe20000010000 */
[-C--:B------:R-:W-:Y:S01]  /*07e0*/  FFMA.FTZ R2, R112, R110.reuse, R2 ;  /* 0x0000006e70027223 */ /* 0x080fe20000010002 */
[----:B------:R-:W-:Y:S01]  /*07f0*/  FMUL.FTZ R109, R102, R73 ;  /* 0x00000049666d7220 */ /* 0x000fe20000410000 */
[----:B------:R-:W-:Y:S01]  /*0800*/  FMUL.FTZ R110, R20, R110 ;  /* 0x0000006e146e7220 */ /* 0x000fe20000410000 */
[----:B------:R-:W-:Y:S01]  /*0810*/  FADD.FTZ R65, R111, R58 ;  /* 0x0000003a6f417221 */ /* 0x000fe20000010000 */
[--C-:B------:R-:W-:Y:S02]  /*0820*/  HADD2.F32 R106, -RZ, R71.reuse.H0_H0 ;  /* 0x20000047ff6a7230 */ /* 0x100fe40000004100 */
[----:B------:R-:W-:Y:S01]  /*0830*/  FADD.FTZ R67, -R119, R67 ;  /* 0x0000004377437221 */ /* 0x000fe20000010100 */
[----:B------:R-:W-:Y:S01]  /*0840*/  FADD.FTZ R15, R107, R15 ;  /* 0x0000000f6b0f7221 */ /* 0x000fe20000010000 */
[----:B------:R-:W-:Y:S01]  /*0850*/  FMUL.FTZ R108, R102, R108 ;  /* 0x0000006c666c7220 */ /* 0x000fe20000410000 */
[-C--:B------:R-:W-:Y:S01]  /*0860*/  FFMA.FTZ R3, R109, R107.reuse, R3 ;  /* 0x0000006b6d037223 */ /* 0x080fe20000010003 */
[----:B------:R-:W-:Y:S01]  /*0870*/  FMUL.FTZ R107, R21, R107 ;  /* 0x0000006b156b7220 */ /* 0x000fe20000410000 */
[----:B------:R-:W-:Y:S01]  /*0880*/  FADD.FTZ R64, R110, R65 ;  /* 0x000000416e407221 */ /* 0x000fe20000010000 */
[----:B------:R-:W-:-:S02]  /*0890*/  HADD2.F32 R71, -RZ, R71.H1_H1 ;  /* 0x30000047ff477230 */ /* 0x000fc40000004100 */
[----:B------:R-:W-:Y:S01]  /*08a0*/  FMUL.FTZ R116, R102, R67 ;  /* 0x0000004366747220 */ /* 0x000fe20000410000 */
[----:B------:R-:W-:Y:S01]  /*08b0*/  FADD.FTZ R80, R106, R80 ;  /* 0x000000506a507221 */ /* 0x000fe20000010000 */
[-C--:B------:R-:W-:Y:S01]  /*08c0*/  FFMA.FTZ R4, R108, R106.reuse, R4 ;  /* 0x0000006a6c047223 */ /* 0x080fe20000010004 */
[----:B------:R-:W-:Y:S01]  /*08d0*/  FMUL.FTZ R106, R22, R106 ;  /* 0x0000006a166a7220 */ /* 0x000fe20000410000 */
[----:B------:R-:W-:Y:S01]  /*08e0*/  FADD.FTZ R67, R107, R64 ;  /* 0x000000406b437221 */ /* 0x000fe20000010000 */
[--C-:B------:R-:W-:Y:S02]  /*08f0*/  HADD2.F32 R58, -RZ, R60.reuse.H0_H0 ;  /* 0x2000003cff3a7230 */ /* 0x100fe40000004100 */
[----:B------:R-:W-:Y:S01]  /*0900*/  FFMA.FTZ R65, R0, R115, RZ ;  /* 0x0000007300417223 */ /* 0x000fe200000100ff */
[----:B------:R-:W-:Y:S01]  /*0910*/  FMUL.FTZ R104, R23, R71 ;  /* 0x0000004717687220 */ /* 0x000fe20000410000 */
[----:B------:R-:W-:Y:S01]  /*0920*/  FADD.FTZ R67, R106, R67 ;  /* 0x000000436a437221 */ /* 0x000fe20000010000 */
[----:B------:R-:W-:Y:S01]  /*0930*/  FADD.FTZ R91, R69, R91 ;  /* 0x0000005b455b7221 */ /* 0x000fe20000010000 */
[----:B------:R-:W-:Y:S01]  /*0940*/  FFMA.FTZ R92, R116, R69, R92 ;  /* 0x00000045745c7223 */ /* 0x000fe2000001005c */
[----:B------:R-:W-:-:S02]  /*0950*/  HADD2.F32 R123, -RZ, R60.H1_H1 ;  /* 0x3000003cff7b7230 */ /* 0x000fc40000004100 */
[----:B------:R-:W-:Y:S01]  /*0960*/  FFMA.FTZ R66, R118, R114, R65 ;  /* 0x0000007276427223 */ /* 0x000fe20000010041 */
[----:B------:R-:W-:Y:S01]  /*0970*/  FMUL.FTZ R64, R24, R58 ;  /* 0x0000003a18407220 */ /* 0x000fe20000410000 */
[----:B------:R-:W-:Y:S01]  /*0980*/  FADD.FTZ R69, R104, R67 ;  /* 0x0000004368457221 */ /* 0x000fe20000010000 */
[----:B------:R-:W-:Y:S01]  /*0990*/  FADD.FTZ R95, R68, R95 ;  /* 0x0000005f445f7221 */ /* 0x000fe20000010000 */
[----:B------:R-:W-:Y:S01]  /*09a0*/  FFMA.FTZ R96, R118, R68, R96 ;  /* 0x0000004476607223 */ /* 0x000fe20000010060 */
[--C-:B------:R-:W-:Y:S02]  /*09b0*/  HADD2.F32 R60, -RZ, R61.reuse.H0_H0 ;  /* 0x2000003dff3c7230 */ /* 0x100fe40000004100 */
[----:B------:R-:W-:Y:S01]  /*09c0*/  FFMA.FTZ R67, R117, R113, R66 ;  /* 0x0000007175437223 */ /* 0x000fe20000010042 */
[----:B------:R-:W-:Y:S01]  /*09d0*/  FMUL.FTZ R65, R25, R123 ;  /* 0x0000007b19417220 */ /* 0x000fe20000410000 */
[----:B------:R-:W-:Y:S01]  /*09e0*/  FADD.FTZ R68, R64, R69 ;  /* 0x0000004540447221 */ /* 0x000fe20000010000 */
[----:B------:R-:W-:Y:S01]  /*09f0*/  FADD.FTZ R105, -R119, R75 ;  /* 0x0000004b77697221 */ /* 0x000fe20000010100 */
[----:B------:R-:W-:Y:S01]  /*0a00*/  FFMA.FTZ R67, R116, R111, R67 ;  /* 0x0000006f74437223 */ /* 0x000fe20000010043 */
[----:B------:R-:W-:-:S02]  /*0a10*/  HADD2.F32 R61, -RZ, R61.H1_H1 ;  /* 0x3000003dff3d7230 */ /* 0x000fc40000004100 */
[----:B------:R-:W-:Y:S01]  /*0a20*/  FMUL.FTZ R66, R26, R60 ;  /* 0x0000003c1a427220 */ /* 0x000fe20000410000 */
[----:B------:R-:W-:Y:S01]  /*0a30*/  FADD.FTZ R69, R68, R65 ;  /* 0x0000004144457221 */ /* 0x000fe20000010000 */
[C---:B------:R-:W-:Y:S01]  /*0a40*/  FADD.FTZ R70, -R119.reuse, R76 ;  /* 0x0000004c77467221 */ /* 0x040fe20000010100 */
[C---:B------:R-:W-:Y:S01]  /*0a50*/  FADD.FTZ R72, -R119.reuse, R77 ;  /* 0x0000004d77487221 */ /* 0x040fe20000010100 */
[C---:B------:R-:W-:Y:S01]  /*0a60*/  FADD.FTZ R75, -R119.reuse, R79 ;  /* 0x0000004f774b7221 */ /* 0x040fe20000010100 */
[C---:B------:R-:W-:Y:S01]  /*0a70*/  FADD.FTZ R56, -R119.reuse, R56 ;  /* 0x0000003877387221 */ /* 0x040fe20000010100 */
[C---:B------:R-:W-:Y:S01]  /*0a80*/  FADD.FTZ R57, -R119.reuse, R57 ;  /* 0x0000003977397221 */ /* 0x040fe20000010100 */
[----:B------:R-:W-:Y:S01]  /*0a90*/  FADD.FTZ R59, -R119, R59 ;  /* 0x0000003b773b7221 */ /* 0x000fe20000010100 */
[----:B------:R-:W-:Y:S01]  /*0aa0*/  FMUL.FTZ R105, R102, R105 ;  /* 0x0000006966697220 */ /* 0x000fe20000410000 */
[----:B------:R-:W-:Y:S01]  /*0ab0*/  FFMA.FTZ R68, R112, R110, R67 ;  /* 0x0000006e70447223 */ /* 0x000fe20000010043 */
[----:B------:R-:W-:-:S02]  /*0ac0*/  HADD2.F32 R119, -RZ, R62.H0_H0 ;  /* 0x2000003eff777230 */ /* 0x000fc40000004100 */
[----:B------:R-:W-:Y:S01]  /*0ad0*/  FADD.FTZ R76, R69, R66 ;  /* 0x00000042454c7221 */ /* 0x000fe20000010000 */
[----:B------:R-:W-:Y:S01]  /*0ae0*/  FMUL.FTZ R67, R27, R61 ;  /* 0x0000003d1b437220 */ /* 0x000fe20000410000 */
[----:B------:R-:W-:Y:S01]  /*0af0*/  FADD.FTZ R81, R71, R81 ;  /* 0x0000005147517221 */ /* 0x000fe20000010000 */
[----:B------:R-:W-:Y:S01]  /*0b00*/  FFMA.FTZ R5, R105, R71, R5 ;  /* 0x0000004769057223 */ /* 0x000fe20000010005 */
[----:B-1----:R-:W-:Y:S02]  /*0b10*/  HADD2.F32 R121, -RZ, R62.H1_H1 ;  /* 0x3000003eff797230 */ /* 0x002fe40000004100 */
[----:B------:R-:W-:Y:S01]  /*0b20*/  FFMA.FTZ R69, R109, R107, R68 ;  /* 0x0000006b6d457223 */ /* 0x000fe20000010044 */
[----:B------:R-:W-:Y:S01]  /*0b30*/  FADD.FTZ R71, R76, R67 ;  /* 0x000000434c477221 */ /* 0x000fe20000010000 */
[----:B------:R-:W-:Y:S01]  /*0b40*/  FMUL.FTZ R68, R28, R119 ;  /* 0x000000771c447220 */ /* 0x000fe20000410000 */
[--C-:B------:R-:W-:Y:S02]  /*0b50*/  HADD2.F32 R120, -RZ, R63.reuse.H0_H0 ;  /* 0x2000003fff787230 */ /* 0x100fe40000004100 */
[----:B------:R-:W-:Y:S01]  /*0b60*/  FFMA.FTZ R62, R108, R106, R69 ;  /* 0x0000006a6c3e7223 */ /* 0x000fe20000010045 */
[----:B------:R-:W-:Y:S01]  /*0b70*/  FMUL.FTZ R69, R29, R121 ;  /* 0x000000791d457220 */ /* 0x000fe20000410000 */
[----:B------:R-:W-:Y:S01]  /*0b80*/  FADD.FTZ R76, R71, R68 ;  /* 0x00000044474c7221 */ /* 0x000fe20000010000 */
[----:B------:R-:W-:-:S02]  /*0b90*/  HADD2.F32 R122, -RZ, R63.H1_H1 ;  /* 0x3000003fff7a7230 */ /* 0x000fc40000004100 */
[----:B------:R-:W-:Y:S01]  /*0ba0*/  FMUL.FTZ R70, R102, R70 ;  /* 0x0000004666467220 */ /* 0x000fe20000410000 */
[----:B------:R-:W-:Y:S01]  /*0bb0*/  FFMA.FTZ R63, R105, R104, R62 ;  /* 0x00000068693f7223 */ /* 0x000fe2000001003e */
[----:B------:R-:W-:Y:S01]  /*0bc0*/  FADD.FTZ R76, R76, R69 ;  /* 0x000000454c4c7221 */ /* 0x000fe20000010000 */
[----:B------:R-:W-:Y:S01]  /*0bd0*/  FMUL.FTZ R71, R30, R120 ;  /* 0x000000781e477220 */ /* 0x000fe20000410000 */
[----:B------:R-:W-:Y:S01]  /*0be0*/  FMUL.FTZ R72, R102, R72 ;  /* 0x0000004866487220 */ /* 0x000fe20000410000 */
[----:B------:R-:W-:Y:S01]  /*0bf0*/  FFMA.FTZ R63, R70, R64, R63 ;  /* 0x00000040463f7223 */ /* 0x000fe2000001003f */
[----:B------:R-:W-:Y:S01]  /*0c00*/  FMUL.FTZ R73, R31, R122 ;  /* 0x0000007a1f497220 */ /* 0x000fe20000410000 */
[----:B------:R-:W-:Y:S01]  /*0c10*/  FADD.FTZ R62, R76, R71 ;  /* 0x000000474c3e7221 */ /* 0x000fe20000010000 */
[----:B------:R-:W-:Y:S01]  /*0c20*/  FMUL.FTZ R74, R102, R74 ;  /* 0x0000004a664a7220 */ /* 0x000fe20000410000 */
[----:B------:R-:W-:Y:S02]  /*0c30*/  FFMA.FTZ R63, R72, R65, R63 ;  /* 0x00000041483f7223 */ /* 0x000fe4000001003f */
[----:B------:R-:W-:Y:S01]  /*0c40*/  FADD.FTZ R62, R62, R73 ;  /* 0x000000493e3e7221 */ /* 0x000fe20000010000 */
[----:B------:R-:W-:Y:S01]  /*0c50*/  FMUL.FTZ R75, R102, R75 ;  /* 0x0000004b664b7220 */ /* 0x000fe20000410000 */
[----:B------:R-:W-:-:S03]  /*0c60*/  FFMA.FTZ R124, R74, R66, R63 ;  /* 0x000000424a7c7223 */ /* 0x000fc6000001003f */
        /* <DEDUP_REMOVED lines=15> */
[----:B------:R-:W0:Y:S04]  /*0d60*/  SHFL.DOWN PT, R62, R57, 0x8, 0x1f ;  /* 0x09001f00393e7f89 */ /* 0x000e2800000e0000 */
[----:B------:R-:W1:Y:S01]  /*0d70*/  SHFL.DOWN PT, R124, R59, 0x4, 0x1f ;  /* 0x08801f003b7c7f89 */ /* 0x000e6200000e0000 */
[----:B0-----:R-:W-:-:S05]  /*0d80*/  FADD.FTZ R62, R57, R62 ;  /* 0x0000003e393e7221 */ /* 0x001fca0000010000 */
[----:B------:R-:W0:Y:S01]  /*0d90*/  SHFL.DOWN PT, R125, R62, 0x4, 0x1f ;  /* 0x08801f003e7d7f89 */ /* 0x000e2200000e0000 */
[----:B-1----:R-:W-:-:S05]  /*0da0*/  FADD.FTZ R124, R59, R124 ;  /* 0x0000007c3b7c7221 */ /* 0x002fca0000010000 */
[----:B------:R-:W1:Y:S01]  /*0db0*/  SHFL.DOWN PT, R57, R124, 0x2, 0x1f ;  /* 0x08401f007c397f89 */ /* 0x000e6200000e0000 */
[----:B0-----:R-:W-:-:S05]  /*0dc0*/  FADD.FTZ R125, R62, R125 ;  /* 0x0000007d3e7d7221 */ /* 0x001fca0000010000 */
[----:B------:R-:W0:Y:S01]  /*0dd0*/  SHFL.DOWN PT, R56, R125, 0x2, 0x1f ;  /* 0x08401f007d387f89 */ /* 0x000e2200000e0000 */
[----:B-1----:R-:W-:Y:S01]  /*0de0*/  FADD.FTZ R124, R124, R57 ;  /* 0x000000397c7c7221 */ /* 0x002fe20000010000 */
[----:B------:R-:W-:Y:S01]  /*0df0*/  LOP3.LUT P2, RZ, R90, 0x1f, RZ, 0xc0, !PT ;  /* 0x0000001f5aff7812 */ /* 0x000fe2000784c0ff */
[----:B0-----:R-:W-:-:S03]  /*0e00*/  FADD.FTZ R63, R125, R56 ;  /* 0x000000387d3f7221 */ /* 0x001fc60000010000 */
        /* <DEDUP_REMOVED lines=15> */
.L_x_5628:
[----:B------:R-:W-:Y:S05]  /*0f00*/  BSYNC.RECONVERGENT B0 ;  /* 0x0000000000007941 */ /* 0x000fea0003800200 */
.L_x_5627:
        /* <DEDUP_REMOVED lines=78> */
.L_x_5630:
        /* <DEDUP_REMOVED lines=36> */
.L_x_5631:
        /* <DEDUP_REMOVED lines=47> */
.L_x_5632:
[-CC-:B------:R-:W-:Y:S01]  /*1920*/  FFMA.FTZ R0, R75, R62.reuse, R63.reuse ;  /* 0x0000003e4b007223 */ /* 0x180fe2000001003f */
[-CC-:B0-----:R-:W-:Y:S01]  /*1930*/  FFMA.FTZ R57, R70, R62.reuse, R63.reuse ;  /* 0x0000003e46397223 */ /* 0x181fe2000001003f */
        /* <DEDUP_REMOVED lines=34> */
.L_x_5633:
[----:B------:R-:W0:Y:S01]  /*1b60*/  @P1 LDC.64 R62, c[0x0][0x478] ;  /* 0x00011e00ff3e1b82 */ /* 0x000e220000000a00 */
[----:B------:R-:W-:-:S04]  /*1b70*/  IMAD.WIDE.U32 R60, R98, 0x10, R60 ;  /* 0x00000010623c7825 */ /* 0x000fc800078e003c */
[----:B0-----:R-:W-:-:S05]  /*1b80*/  @P1 IMAD.WIDE.U32 R62, R98, 0x20, R62 ;  /* 0x00000020623e1825 */ /* 0x001fca00078e003e */
[----:B------:R0:W-:Y:S04]  /*1b90*/  @P1 STG.E.128 desc[UR6][R62.64], R52 ;  /* 0x000000343e001986 */ /* 0x0001e8000c101d06 */
[----:B------:R0:W-:Y:S04]  /*1ba0*/  @P1 STG.E.128 desc[UR6][R62.64+0x10], R32 ;  /* 0x000010203e001986 */ /* 0x0001e8000c101d06 */
[----:B------:R0:W-:Y:S01]  /*1bb0*/  STG.E.128 desc[UR6][R60.64], R56 ;  /* 0x000000383c007986 */ /* 0x0001e2000c101d06 */
[----:B------:R-:W-:Y:S05]  /*1bc0*/  BRA `(.L_x_5634) ;  /* 0x00000008008c7947 */ /* 0x000fea0003800000 */
.L_x_5629:
        /* <DEDUP_REMOVED lines=40> */
.L_x_5635:
        /* <DEDUP_REMOVED lines=36> */
.L_x_5636:
        /* <DEDUP_REMOVED lines=45> */
.L_x_5637:
        /* <DEDUP_REMOVED lines=36> */
.L_x_5638:
[----:B------:R-:W0:Y:S01]  /*25a0*/  @P1 LDC.64 R62, c[0x0][0x478] ;  /* 0x00011e00ff3e1b82 */ /* 0x000e220000000a00 */
[----:B------:R-:W-:-:S04]  /*25b0*/  IMAD.WIDE.U32 R60, R98, 0x10, R60 ;  /* 0x00000010623c7825 */ /* 0x000fc800078e003c */
[----:B0-----:R-:W-:-:S05]  /*25c0*/  @P1 IMAD.WIDE.U32 R62, R98, 0x20, R62 ;  /* 0x00000020623e1825 */ /* 0x001fca00078e003e */
[----:B------:R1:W-:Y:S04]  /*25d0*/  @P1 STG.E.128 desc[UR6][R62.64], R52 ;  /* 0x000000343e001986 */ /* 0x0003e8000c101d06 */
[----:B------:R1:W-:Y:S04]  /*25e0*/  @P1 STG.E.128 desc[UR6][R62.64+0x10], R32 ;  /* 0x000010203e001986 */ /* 0x0003e8000c101d06 */
[----:B------:R1:W-:Y:S02]  /*25f0*/  STG.E.128 desc[UR6][R60.64], R56 ;  /* 0x000000383c007986 */ /* 0x0003e4000c101d06 */
.L_x_5634:
        /* <DEDUP_REMOVED lines=37> */
.L_x_5626:
        /* <DEDUP_REMOVED lines=16> */
.L_x_5640:
        /* <DEDUP_REMOVED lines=11> */
.L_x_8107:


//--------------------- .text._ZN10layer_norm13ln_bwd_kernelINS_13Kernel_traitsIf6__halffS2_fjLj2048ELj1ELj1ELj4ELj16ENS_18Kernel_traits_baseILj2048EfS2_fS2_fjLj128EEEEELb0ELb0ELb1ELb0EEEvNS_9BwdParamsE --------------------------
	.section	.text._ZN10layer_norm13ln_bwd_kernelINS_13Kernel_traitsIf6__halffS2_fjLj2048ELj1ELj1ELj4ELj16ENS_18Kernel_traits_baseILj2048EfS2_fS2_fjLj128EEEEELb0ELb0ELb1ELb0EEEvNS_9BwdParamsE,"ax",@progbits
	.align	128
        .global         _ZN10layer_norm13ln_bwd_kernelINS_13Kernel_traitsIf6__halffS2_fjLj2048ELj1ELj1ELj4ELj16ENS_18Kernel_traits_baseILj2048EfS2_fS2_fjLj128EEEEELb0ELb0ELb1ELb0EEEvNS_9BwdParamsE
        .type           _ZN10layer_norm13ln_bwd_kernelINS_13Kernel_traitsIf6__halffS2_fjLj2048ELj1ELj1ELj4ELj16ENS_18Kernel_traits_baseILj2048EfS2_fS2_fjLj128EEEEELb0ELb0ELb1ELb0EEEvNS_9BwdParamsE,@function
        .size           _ZN10layer_norm13ln_bwd_kernelINS_13Kernel_traitsIf6__halffS2_fjLj2048ELj1ELj1ELj4ELj16ENS_18Kernel_traits_baseILj2048EfS2_fS2_fjLj128EEEEELb0ELb0ELb1ELb0EEEvNS_9BwdParamsE,(.L_x_8108 - _ZN10layer_norm13ln_bwd_kernelINS_13Kernel_traitsIf6__halffS2_fjLj2048ELj1ELj1ELj4ELj16ENS_18Kernel_traits_baseILj2048EfS2_fS2_fjLj128EEEEELb0ELb0ELb1ELb0EEEvNS_9BwdParamsE)
        .other          _ZN10layer_norm13ln_bwd_kernelINS_13Kernel_traitsIf6__halffS2_fjLj2048ELj1ELj1ELj4ELj16ENS_18Kernel_traits_baseILj2048EfS2_fS2_fjLj128EEEEELb0ELb0ELb1ELb0EEEvNS_9BwdParamsE,@"STO_CUDA_ENTRY STV_DEFAULT"
_ZN10layer_norm13ln_bwd_kernelINS_13Kernel_traitsIf6__halffS2_fjLj2048ELj1ELj1ELj4ELj16ENS_18Kernel_traits_baseILj2048EfS2_fS2_fjLj128EEEEELb0ELb0ELb1ELb0EEEvNS_9BwdParamsE:
.text._ZN10layer_norm13ln_bwd_kernelINS_13Kernel_traitsIf6__halffS2_fjLj2048ELj1ELj1ELj4ELj16ENS_18Kernel_traits_baseILj2048EfS2_fS2_fjLj128EEEEELb0ELb0ELb1ELb0EEEvNS_9BwdParamsE:
        /* <DEDUP_REMOVED lines=68> */
.L_x_5689:
        /* <DEDUP_REMOVED lines=57> */
[----:B------:R-:W-:Y:S02]  /*07d0*/  IADD3 R121, PT, PT, R121, 0x80, RZ ;  /* 0x0000008079797810 */ /* 0x000fe40007ffe0ff */
[----:B------:R-:W-:Y:S01]  /*07e0*/  IADD3 R120, PT, PT, R120, 0x80, RZ ;  /* 0x0000008078787810 */ /* 0x000fe20007ffe0ff */
[C---:B--2---:R-:W-:Y:S01]  /*07f0*/  FADD.FTZ R4, -R118.reuse, R4 ;  /* 0x0000000476047221 */ /* 0x044fe20000010100 */
[----:B------:R-:W-:-:S03]  /*0800*/  FADD.FTZ R5, -R118, R5 ;  /* 0x0000000576057221 */ /* 0x000fc60000010100 */
[----:B------:R-:W-:Y:S01]  /*0810*/  FMUL.FTZ R119, R4, UR31 ;  /* 0x0000001f04777c20 */ /* 0x000fe20008410000 */
[--C-:B----4-:R-:W-:Y:S02]  /*0820*/  HADD2.F32 R117, -RZ, R88.reuse.H0_H0 ;  /* 0x20000058ff757230 */ /* 0x110fe40000004100 */
[----:B------:R-:W-:Y:S01]  /*0830*/  FADD.FTZ R6, -R118, R6 ;  /* 0x0000000676067221 */ /* 0x000fe20000010100 */
[----:B------:R-:W-:Y:S02]  /*0840*/  HADD2.F32 R114, -RZ, R88.H1_H1 ;  /* 0x30000058ff727230 */ /* 0x000fe40000004100 */
[----:B------:R-:W-:Y:S01]  /*0850*/  FMUL.FTZ R116, R5, UR31 ;  /* 0x0000001f05747c20 */ /* 0x000fe20008410000 */
[----:B------:R-:W-:Y:S01]  /*0860*/  FADD.FTZ R32, R32, R117 ;  /* 0x0000007520207221 */ /* 0x000fe20000010000 */
[-C--:B------:R-:W-:Y:S01]  /*0870*/  FFMA.FTZ R48, R119, R117.reuse, R48 ;  /* 0x0000007577307223 */ /* 0x080fe20000010030 */
[----:B-----5:R-:W-:Y:S01]  /*0880*/  FMUL.FTZ R117, R56, R117 ;  /* 0x0000007538757220 */ /* 0x020fe20000410000 */
[----:B------:R-:W-:-:S02]  /*0890*/  HADD2.F32 R113, -RZ, R89.H0_H0 ;  /* 0x20000059ff717230 */ /* 0x000fc40000004100 */
[----:B------:R-:W-:Y:S01]  /*08a0*/  FADD.FTZ R112, -R118, R7 ;  /* 0x0000000776707221 */ /* 0x000fe20000010100 */
[----:B------:R-:W-:Y:S01]  /*08b0*/  FMUL.FTZ R115, R6, UR31 ;  /* 0x0000001f06737c20 */ /* 0x000fe20008410000 */
[----:B------:R-:W-:Y:S01]  /*08c0*/  FADD.FTZ R33, R33, R114 ;  /* 0x0000007221217221 */ /* 0x000fe20000010000 */
[-C--:B------:R-:W-:Y:S01]  /*08d0*/  FFMA.FTZ R49, R116, R114.reuse, R49 ;  /* 0x0000007274317223 */ /* 0x080fe20000010031 */
[----:B0-----:R-:W-:Y:S02]  /*08e0*/  HADD2.F32 R110, -RZ, R89.H1_H1 ;  /* 0x30000059ff6e7230 */ /* 0x001fe40000004100 */
[C---:B---3--:R-:W-:Y:S01]  /*08f0*/  FADD.FTZ R92, -R118.reuse, R92 ;  /* 0x0000005c765c7221 */ /* 0x048fe20000010100 */
[----:B------:R-:W-:Y:S01]  /*0900*/  FMUL.FTZ R114, R57, R114 ;  /* 0x0000007239727220 */ /* 0x000fe20000410000 */
[----:B------:R-:W-:Y:S01]  /*0910*/  FADD.FTZ R5, RZ, R117 ;  /* 0x00000075ff057221 */ /* 0x000fe20000010000 */
[----:B------:R-:W-:Y:S01]  /*0920*/  FFMA.FTZ R89, R119, R117, RZ ;  /* 0x0000007577597223 */ /* 0x000fe200000100ff */
[----:B------:R-:W-:Y:S01]  /*0930*/  FADD.FTZ R93, -R118, R93 ;  /* 0x0000005d765d7221 */ /* 0x000fe20000010100 */
[----:B------:R-:W-:Y:S01]  /*0940*/  FMUL.FTZ R112, R112, UR31 ;  /* 0x0000001f70707c20 */ /* 0x000fe20008410000 */
[----:B------:R-:W-:Y:S01]  /*0950*/  FADD.FTZ R34, R34, R113 ;  /* 0x0000007122227221 */ /* 0x000fe20000010000 */
[-C--:B------:R-:W-:Y:S01]  /*0960*/  FFMA.FTZ R50, R115, R113.reuse, R50 ;  /* 0x0000007173327223 */ /* 0x080fe20000010032 */
[----:B------:R-:W-:Y:S01]  /*0970*/  FMUL.FTZ R113, R58, R113 ;  /* 0x000000713a717220 */ /* 0x000fe20000410000 */
[----:B------:R-:W-:Y:S01]  /*0980*/  FMUL.FTZ R111, R92, UR31 ;  /* 0x0000001f5c6f7c20 */ /* 0x000fe20008410000 */
[----:B------:R-:W-:Y:S01]  /*0990*/  FADD.FTZ R6, R5, R114 ;  /* 0x0000007205067221 */ /* 0x000fe20000010000 */
[----:B------:R-:W-:-:S02]  /*09a0*/  HADD2.F32 R3, -RZ, R90.H0_H0 ;  /* 0x2000005aff037230 */ /* 0x000fc40000004100 */
[----:B------:R-:W-:Y:S01]  /*09b0*/  FFMA.FTZ R92, R116, R114, R89 ;  /* 0x00000072745c7223 */ /* 0x000fe20000010059 */
[----:B------:R-:W-:Y:S02]  /*09c0*/  HADD2.F32 R90, -RZ, R90.H1_H1 ;  /* 0x3000005aff5a7230 */ /* 0x000fe40000004100 */
[----:B------:R-:W-:Y:S01]  /*09d0*/  FADD.FTZ R35, R35, R110 ;  /* 0x0000006e23237221 */ /* 0x000fe20000010000 */
[-C--:B------:R-:W-:Y:S01]  /*09e0*/  FFMA.FTZ R51, R112, R110.reuse, R51 ;  /* 0x0000006e70337223 */ /* 0x080fe20000010033 */
[----:B------:R-:W-:Y:S01]  /*09f0*/  FMUL.FTZ R4, R93, UR31 ;  /* 0x0000001f5d047c20 */ /* 0x000fe20008410000 */
[--C-:B-1----:R-:W-:Y:S02]  /*0a00*/  HADD2.F32 R9, -RZ, R91.reuse.H0_H0 ;  /* 0x2000005bff097230 */ /* 0x102fe40000004100 */
[----:B------:R-:W-:Y:S01]  /*0a10*/  FADD.FTZ R7, -R118, R94 ;  /* 0x0000005e76077221 */ /* 0x000fe20000010100 */
[----:B------:R-:W-:Y:S02]  /*0a20*/  HADD2.F32 R88, -RZ, R91.H1_H1 ;  /* 0x3000005bff587230 */ /* 0x000fe40000004100 */
[----:B------:R-:W-:Y:S01]  /*0a30*/  FMUL.FTZ R110, R59, R110 ;  /* 0x0000006e3b6e7220 */ /* 0x000fe20000410000 */
[----:B------:R-:W-:Y:S01]  /*0a40*/  FADD.FTZ R89, R6, R113 ;  /* 0x0000007106597221 */ /* 0x000fe20000010000 */
[----:B------:R-:W-:Y:S01]  /*0a50*/  FFMA.FTZ R91, R115, R113, R92 ;  /* 0x00000071735b7223 */ /* 0x000fe2000001005c */
[----:B------:R-:W-:Y:S01]  /*0a60*/  FADD.FTZ R28, R28, R3 ;  /* 0x000000031c1c7221 */ /* 0x000fe20000010000 */
[-C--:B------:R-:W-:Y:S01]  /*0a70*/  FFMA.FTZ R44, R111, R3.reuse, R44 ;  /* 0x000000036f2c7223 */ /* 0x080fe2000001002c */
[----:B------:R-:W-:Y:S01]  /*0a80*/  FADD.FTZ R29, R29, R90 ;  /* 0x0000005a1d1d7221 */ /* 0x000fe20000010000 */
[-C--:B------:R-:W-:Y:S01]  /*0a90*/  FFMA.FTZ R45, R4, R90.reuse, R45 ;  /* 0x0000005a042d7223 */ /* 0x080fe2000001002d */
[----:B------:R-:W-:Y:S01]  /*0aa0*/  FMUL.FTZ R5, R53, R90 ;  /* 0x0000005a35057220 */ /* 0x000fe20000410000 */
[----:B------:R-:W-:Y:S01]  /*0ab0*/  FMUL.FTZ R3, R52, R3 ;  /* 0x0000000334037220 */ /* 0x000fe20000410000 */
        /* <DEDUP_REMOVED lines=19> */
.L_x_5645:
[----:B------:R-:W-:Y:S05]  /*0bf0*/  BSYNC.RECONVERGENT B1 ;  /* 0x0000000000017941 */ /* 0x000fea0003800200 */
.L_x_5644:
        /* <DEDUP_REMOVED lines=16> */
[C---:B---3--:R-:W-:Y:S01]  /*0d00*/  FADD.FTZ R103, -R118.reuse, R89 ;  /* 0x0000005976677221 */ /* 0x048fe20000010100 */
[C---:B------:R-:W-:Y:S01]  /*0d10*/  FADD.FTZ R100, -R118.reuse, R91 ;  /* 0x0000005b76647221 */ /* 0x040fe20000010100 */
[----:B------:R-:W-:Y:S01]  /*0d20*/  FADD.FTZ R102, -R118, R88 ;  /* 0x0000005876667221 */ /* 0x000fe20000010100 */
[----:B----4-:R-:W-:-:S02]  /*0d30*/  HADD2.F32 R93, -RZ, R96.H0_H0 ;  /* 0x20000060ff5d7230 */ /* 0x010fc40000004100 */
[----:B------:R-:W-:Y:S01]  /*0d40*/  FADD.FTZ R104, -R118, R90 ;  /* 0x0000005a76687221 */ /* 0x000fe20000010100 */
[----:B------:R-:W-:Y:S02]  /*0d50*/  HADD2.F32 R94, -RZ, R96.H1_H1 ;  /* 0x30000060ff5e7230 */ /* 0x000fe40000004100 */
[----:B0-----:R-:W-:Y:S01]  /*0d60*/  FMUL.FTZ R10, R103, UR31 ;  /* 0x0000001f670a7c20 */ /* 0x001fe20008410000 */
[----:B------:R-:W-:Y:S01]  /*0d70*/  FMUL.FTZ R96, R100, UR31 ;  /* 0x0000001f64607c20 */ /* 0x000fe20008410000 */
[----:B------:R-:W-:Y:S01]  /*0d80*/  FMUL.FTZ R11, R102, UR31 ;  /* 0x0000001f660b7c20 */ /* 0x000fe20008410000 */
[----:B-----5:R-:W-:Y:S01]  /*0d90*/  FMUL.FTZ R100, R64, R93 ;  /* 0x0000005d40647220 */ /* 0x020fe20000410000 */
[----:B------:R-:W-:Y:S01]  /*0da0*/  FADD.FTZ R101, -R118, R92 ;  /* 0x0000005c76657221 */ /* 0x000fe20000010100 */
[--C-:B------:R-:W-:Y:S02]  /*0db0*/  HADD2.F32 R105, -RZ, R97.reuse.H0_H0 ;  /* 0x20000061ff697230 */ /* 0x100fe40000004100 */
[----:B------:R-:W-:Y:S01]  /*0dc0*/  FADD.FTZ R25, R25, R94 ;  /* 0x0000005e19197221 */ /* 0x000fe20000010000 */
[----:B------:R-:W-:-:S02]  /*0dd0*/  HADD2.F32 R92, -RZ, R97.H1_H1 ;  /* 0x30000061ff5c7230 */ /* 0x000fc40000004100 */
[----:B------:R-:W-:Y:S01]  /*0de0*/  FMUL.FTZ R97, R104, UR31 ;  /* 0x0000001f68617c20 */ /* 0x000fe20008410000 */
[-C--:B------:R-:W-:Y:S01]  /*0df0*/  FFMA.FTZ R41, R10, R94.reuse, R41 ;  /* 0x0000005e0a297223 */ /* 0x080fe20000010029 */
[----:B------:R-:W-:Y:S01]  /*0e00*/  FMUL.FTZ R103, R65, R94 ;  /* 0x0000005e41677220 */ /* 0x000fe20000410000 */
[----:B------:R-:W-:Y:S01]  /*0e10*/  FADD.FTZ R24, R24, R93 ;  /* 0x0000005d18187221 */ /* 0x000fe20000010000 */
[----:B------:R-:W-:Y:S01]  /*0e20*/  FFMA.FTZ R40, R11, R93, R40 ;  /* 0x0000005d0b287223 */ /* 0x000fe20000010028 */
[----:B------:R-:W-:Y:S01]  /*0e30*/  FADD.FTZ R94, R123, R100 ;  /* 0x000000647b5e7221 */ /* 0x000fe20000010000 */
[--C-:B------:R-:W-:Y:S02]  /*0e40*/  HADD2.F32 R89, -RZ, R99.reuse.H0_H0 ;  /* 0x20000063ff597230 */ /* 0x100fe40000004100 */
[----:B------:R-:W-:Y:S01]  /*0e50*/  FFMA.FTZ R93, R11, R100, R122 ;  /* 0x000000640b5d7223 */ /* 0x000fe2000001007a */
[----:B------:R-:W-:Y:S02]  /*0e60*/  HADD2.F32 R88, -RZ, R99.H1_H1 ;  /* 0x30000063ff587230 */ /* 0x000fe40000004100 */
[----:B------:R-:W-:Y:S01]  /*0e70*/  FMUL.FTZ R99, R101, UR31 ;  /* 0x0000001f65637c20 */ /* 0x000fe20008410000 */
[----:B------:R-:W-:-:S02]  /*0e80*/  HADD2.F32 R91, -RZ, R98.H0_H0 ;  /* 0x20000062ff5b7230 */ /* 0x000fc40000004100 */
[----:B------:R-:W-:Y:S01]  /*0e90*/  FMUL.FTZ R101, R107, UR31 ;  /* 0x0000001f6b657c20 */ /* 0x000fe20008410000 */
        /* <DEDUP_REMOVED lines=13> */
[----:B------:R-:W-:-:S02]  /*0f70*/  HADD2.F32 R90, -RZ, R98.H1_H1 ;  /* 0x30000062ff5a7230 */ /* 0x000fc40000004100 */
        /* <DEDUP_REMOVED lines=12> */
[----:B------:R-:W-:Y:S01]  /*1040*/  FADD.FTZ R95, -R118, R95 ;  /* 0x0000005f765f7221 */ /* 0x000fe20000010100 */
[----:B------:R-:W-:Y:S01]  /*1050*/  FFMA.FTZ R90, R98, R107, R91 ;  /* 0x0000006b625a7223 */ /* 0x000fe2000001005b */
[----:B------:R-:W-:Y:S01]  /*1060*/  FMUL.FTZ R109, R63, R88 ;  /* 0x000000583f6d7220 */ /* 0x000fe20000410000 */
[----:B------:R-:W-:Y:S01]  /*1070*/  FADD.FTZ R92, R89, R106 ;  /* 0x0000006a595c7221 */ /* 0x000fe20000010000 */
[----:B------:R-:W-:Y:S01]  /*1080*/  FMUL.FTZ R108, R95, UR31 ;  /* 0x0000001f5f6c7c20 */ /* 0x000fe20008410000 */
[----:B------:R-:W-:Y:S01]  /*1090*/  FFMA.FTZ R90, R101, R106, R90 ;  /* 0x0000006a655a7223 */ /* 0x000fe2000001005a */
[----:B------:R-:W-:Y:S01]  /*10a0*/  FADD.FTZ R23, R23, R88 ;  /* 0x0000005817177221 */ /* 0x000fe20000010000 */
[----:B------:R-:W-:Y:S01]  /*10b0*/  FADD.FTZ R123, R92, R109 ;  /* 0x0000006d5c7b7221 */ /* 0x000fe20000010000 */
[C---:B------:R-:W-:Y:S01]  /*10c0*/  FFMA.FTZ R39, R108.reuse, R88, R39 ;  /* 0x000000586c277223 */ /* 0x040fe20000010027 */
[----:B------:R-:W-:Y:S01]  /*10d0*/  FFMA.FTZ R122, R108, R109, R90 ;  /* 0x0000006d6c7a7223 */ /* 0x000fe2000001005a */
[----:B------:R-:W-:Y:S06]  /*10e0*/  BRA `(.L_x_5646) ;  /* 0x0000000000507947 */ /* 0x000fec0003800000 */
.L_x_5643:
        /* <DEDUP_REMOVED lines=20> */
.L_x_5646:
[----:B------:R-:W-:Y:S05]  /*1230*/  BSYNC.RECONVERGENT B0 ;  /* 0x0000000000007941 */ /* 0x000fea0003800200 */
.L_x_5642:
        /* <DEDUP_REMOVED lines=32> */
.L_x_5648:
[----:B------:R-:W-:Y:S05]  /*1440*/  BSYNC.RECONVERGENT B0 ;  /* 0x0000000000007941 */ /* 0x000fea0003800200 */
.L_x_5647:
        /* <DEDUP_REMOVED lines=50> */
.L_x_5653:
        /* <DEDUP_REMOVED lines=9> */
.L_x_5654:
        /* <DEDUP_REMOVED lines=9> */
.L_x_5655:
        /* <DEDUP_REMOVED lines=9> */
.L_x_5656:
        /* <DEDUP_REMOVED lines=9> */
.L_x_5657:
        /* <DEDUP_REMOVED lines=9> */
.L_x_5658:
        /* <DEDUP_REMOVED lines=9> */
.L_x_5659:
        /* <DEDUP_REMOVED lines=10> */
.L_x_5652:
        /* <DEDUP_REMOVED lines=41> */
.L_x_5661:
        /* <DEDUP_REMOVED lines=9> */
.L_x_5662:
        /* <DEDUP_REMOVED lines=9> */
.L_x_5663:
        /* <DEDUP_REMOVED lines=9> */
.L_x_5664:
        /* <DEDUP_REMOVED lines=9> */
.L_x_5665:
        /* <DEDUP_REMOVED lines=9> */
.L_x_5666:
        /* <DEDUP_REMOVED lines=9> */
.L_x_5667:
[----:B------:R-:W-:Y:S01]  /*2160*/  FSEL R80, R80, RZ, P0 ;  /* 0x000000ff50507208 */ /* 0x000fe20000000000 */
[----:B------:R-:W-:Y:S06]  /*2170*/  BRA.U !UP3, `(.L_x_5660) ;  /* 0x000000090b287547 */ /* 0x000fec000b800000 */
[----:B------:R-:W-:-:S05]  /*2180*/  FMUL.FTZ R88, R87, UR27 ;  /* 0x0000001b57587c20 */ /* 0x000fca0008410000 */
[----:B------:R-:W-:-:S04]  /*2190*/  F2FP.F16.F32.PACK_AB R88, RZ, R88 ;  /* 0x00000058ff58723e */ /* 0x000fc800000000ff */
[----:B------:R-:W-:Y:S01]  /*21a0*/  PRMT R79, R79, 0x5410, R88 ;  /* 0x000054104f4f7816 */ /* 0x000fe20000000058 */
[----:B------:R-:W-:Y:S06]  /*21b0*/  BRA `(.L_x_5660) ;  /* 0x0000000800187947 */ /* 0x000fec0003800000 */
.L_x_5651:
        /* <DEDUP_REMOVED lines=27> */
[----:B------:R-:W-:-:S03]  /*2370*/  @P1 F2FP.F16.F32.PACK_AB R91, RZ, R91 ;  /* 0x0000005bff5b123e */ /* 0x000fc600000000ff */
[----:B------:R-:W-:Y:S01]  /*2380*/  @P0 FADD.FTZ R89, R113, -R88 ;  /* 0x8000005871590221 */ /* 0x000fe20000010000 */
[----:B----4-:R-:W-:Y:S01]  /*2390*/  @P1 FMUL.FTZ R93, R93, UR9 ;  /* 0x000000095d5d1c20 */ /* 0x010fe20008410000 */
[----:B------:R-:W-:Y:S02]  /*23a0*/  @P1 PRMT R76, R91, 0x7610, R76 ;  /* 0x000076105b4c1816 */ /* 0x000fe4000000004c */
[----:B------:R-:W-:Y:S01]  /*23b0*/  @P0 FFMA.FTZ R95, R89, UR31, R18 ;  /* 0x0000001f595f0c23 */ /* 0x000fe20008010012 */
[----:B------:R-:W-:Y:S01]  /*23c0*/  @P0 FFMA.FTZ R89, R112, UR7, R94 ;  /* 0x0000000770590c23 */ /* 0x000fe2000801005e */
[----:B------:R-:W-:Y:S02]  /*23d0*/  @P1 F2FP.F16.F32.PACK_AB R93, RZ, R93 ;  /* 0x0000005dff5d123e */ /* 0x000fe400000000ff */
[----:B-1----:R-:W-:Y:S01]  /*23e0*/  @P1 FMUL.FTZ R95, R95, UR10 ;  /* 0x0000000a5f5f1c20 */ /* 0x002fe20008410000 */
[----:B------:R-:W-:Y:S01]  /*23f0*/  @P0 FADD.FTZ R88, R110, -R89 ;  /* 0x800000596e580221 */ /* 0x000fe20000010000 */
[----:B------:R-:W-:-:S03]  /*2400*/  @P1 PRMT R76, R76, 0x5410, R93 ;  /* 0x000054104c4c1816 */ /* 0x000fc6000000005d */
[----:B------:R-:W-:Y:S01]  /*2410*/  @P0 FFMA.FTZ R118, R88, UR31, R19 ;  /* 0x0000001f58760c23 */ /* 0x000fe20008010013 */
[----:B------:R-:W-:Y:S01]  /*2420*/  @P0 FFMA.FTZ R88, R111, UR7, R94 ;  /* 0x000000076f580c23 */ /* 0x000fe2000801005e */
[----:B------:R-:W-:Y:S02]  /*2430*/  @P1 F2FP.F16.F32.PACK_AB R95, RZ, R95 ;  /* 0x0000005fff5f123e */ /* 0x000fe400000000ff */
[----:B--2---:R-:W-:Y:S01]  /*2440*/  @P1 FMUL.FTZ R118, R118, UR11 ;  /* 0x0000000b76761c20 */ /* 0x004fe20008410000 */
[----:B------:R-:W-:Y:S01]  /*2450*/  @P0 FADD.FTZ R89, R3, -R88 ;  /* 0x8000005803590221 */ /* 0x000fe20000010000 */
[----:B------:R-:W-:Y:S02]  /*2460*/  MOV R88, R12 ;  /* 0x0000000c00587202 */ /* 0x000fe40000000f00 */
[----:B------:R-:W-:Y:S01]  /*2470*/  @P1 PRMT R77, R95, 0x7610, R77 ;  /* 0x000076105f4d1816 */ /* 0x000fe2000000004d */
[----:B------:R-:W-:Y:S01]  /*2480*/  @P0 FFMA.FTZ R88, R89, UR31, R12 ;  /* 0x0000001f59580c23 */ /* 0x000fe2000801000c */
[----:B------:R-:W-:Y:S01]  /*2490*/  @P0 FFMA.FTZ R89, R7, UR7, R94 ;  /* 0x0000000707590c23 */ /* 0x000fe2000801005e */
[----:B------:R-:W-:-:S02]  /*24a0*/  @P1 F2FP.F16.F32.PACK_AB R118, RZ, R118 ;  /* 0x00000076ff76123e */ /* 0x000fc400000000ff */
[----:B------:R-:W-:Y:S01]  /*24b0*/  @P1 FMUL.FTZ R88, R88, UR32 ;  /* 0x0000002058581c20 */ /* 0x000fe20008410000 */
[----:B------:R-:W-:Y:S01]  /*24c0*/  @P0 FADD.FTZ R123, R6, -R89 ;  /* 0x80000059067b0221 */ /* 0x000fe20000010000 */
[----:B------:R-:W-:Y:S02]  /*24d0*/  MOV R89, R14 ;  /* 0x0000000e00597202 */ /* 0x000fe40000000f00 */
[----:B------:R-:W-:Y:S01]  /*24e0*/  @P1 PRMT R77, R77, 0x5410, R118 ;  /* 0x000054104d4d1816 */ /* 0x000fe20000000076 */
[----:B------:R-:W-:Y:S01]  /*24f0*/  @P0 FFMA.FTZ R89, R123, UR31, R14 ;  /* 0x0000001f7b590c23 */ /* 0x000fe2000801000e */
[----:B------:R-:W-:-:S03]  /*2500*/  @P1 F2FP.F16.F32.PACK_AB R88, RZ, R88 ;  /* 0x00000058ff58123e */ /* 0x000fc600000000ff */
[----:B---3--:R-:W-:Y:S01]  /*2510*/  @P1 FMUL.FTZ R120, R89, UR34 ;  /* 0x0000002259781c20 */ /* 0x008fe20008410000 */
[----:B0-----:R-:W-:Y:S01]  /*2520*/  @P1 FMUL.FTZ R89, R90, UR33 ;  /* 0x000000215a591c20 */ /* 0x001fe20008410000 */
[----:B------:R-:W-:-:S03]  /*2530*/  @P1 PRMT R78, R88, 0x7610, R78 ;  /* 0x00007610584e1816 */ /* 0x000fc6000000004e */
[----:B------:R-:W-:Y:S02]  /*2540*/  @P1 F2FP.F16.F32.PACK_AB R120, RZ, R120 ;  /* 0x00000078ff78123e */ /* 0x000fe400000000ff */
[----:B------:R-:W-:Y:S02]  /*2550*/  @P1 F2FP.F16.F32.PACK_AB R89, RZ, R89 ;  /* 0x00000059ff59123e */ /* 0x000fe400000000ff */
        /* <DEDUP_REMOVED lines=8> */
[----:B------:R-:W-:-:S04]  /*25e0*/  F2FP.F16.F32.PACK_AB R88, RZ, R88 ;  /* 0x00000058ff58723e */ /* 0x000fc800000000ff */
[----:B------:R-:W-:Y:S01]  /*25f0*/  PRMT R79, R79, 0x5410, R88 ;  /* 0x000054104f4f7816 */ /* 0x000fe20000000058 */
[----:B------:R-:W-:Y:S06]  /*2600*/  BRA `(.L_x_5660) ;  /* 0x0000000400047947 */ /* 0x000fec0003800000 */
.L_x_5668:
        /* <DEDUP_REMOVED lines=11> */
[----:B------:R-:W-:Y:S01]  /*26c0*/  @P0 FFMA.FTZ R83, R116, UR7, R94 ;  /* 0x0000000774530c23 */ /* 0x000fe2000801005e */
[----:B------:R-:W-:Y:S01]  /*26d0*/  @P0 FADD.FTZ R85, R113, -R86 ;  /* 0x8000005671550221 */ /* 0x000fe20000010000 */
[----:B------:R-:W-:Y:S01]  /*26e0*/  @P0 FADD.FTZ R86, R110, -R89 ;  /* 0x800000596e560221 */ /* 0x000fe20000010000 */
[----:B------:R-:W-:Y:S01]  /*26f0*/  @P0 FADD.FTZ R81, R117, -R82 ;  /* 0x8000005275510221 */ /* 0x000fe20000010000 */
[----:B------:R-:W-:Y:S01]  /*2700*/  @P0 FFMA.FTZ R87, R84, UR31, R15 ;  /* 0x0000001f54570c23 */ /* 0x000fe2000801000f */
[----:B------:R-:W-:Y:S01]  /*2710*/  @P0 FFMA.FTZ R88, R111, UR7, R94 ;  /* 0x000000076f580c23 */ /* 0x000fe2000801005e */
[----:B------:R-:W-:Y:S01]  /*2720*/  @P0 FADD.FTZ R84, R114, -R83 ;  /* 0x8000005372540221 */ /* 0x000fe20000010000 */
[----:B------:R-:W-:Y:S01]  /*2730*/  MOV R83, R19 ;  /* 0x0000001300537202 */ /* 0x000fe20000000f00 */
        /* <DEDUP_REMOVED lines=15> */
[----:B-1----:R-:W-:Y:S01]  /*2830*/  @P1 FMUL.FTZ R86, R80, UR8 ;  /* 0x0000000850561c20 */ /* 0x002fe20008410000 */
[----:B------:R-:W1:Y:S01]  /*2840*/  @UP3 LDCU UR9, c[0x0][0x40c] ;  /* 0x00008180ff0937ac */ /* 0x000e620008000800 */
[----:B------:R-:W-:Y:S01]  /*2850*/  @P0 FFMA.FTZ R91, R7, UR7, R94 ;  /* 0x00000007075b0c23 */ /* 0x000fe2000801005e */
[----:B------:R-:W-:Y:S01]  /*2860*/  @P1 F2FP.F16.F32.PACK_AB R89, RZ, R89 ;  /* 0x00000059ff59123e */ /* 0x000fe200000000ff */
[----:B------:R-:W3:Y:S02]  /*2870*/  @UP3 LDCU UR8, c[0x0][0x40c] ;  /* 0x00008180ff0837ac */ /* 0x000ee40008000800 */
[----:B------:R-:W-:Y:S01]  /*2880*/  @P0 FADD.FTZ R91, R6, -R91 ;  /* 0x8000005b065b0221 */ /* 0x000fe20000010000 */
[----:B------:R-:W-:Y:S01]  /*2890*/  @P1 F2FP.F16.F32.PACK_AB R88, RZ, R86 ;  /* 0x00000056ff58123e */ /* 0x000fe200000000ff */
[----:B------:R-:W4:Y:S01]  /*28a0*/  @UP3 LDCU UR11, c[0x0][0x40c] ;  /* 0x00008180ff0b37ac */ /* 0x000f220008000800 */
[----:B------:R-:W-:Y:S01]  /*28b0*/  MOV R86, R14 ;  /* 0x0000000e00567202 */ /* 0x000fe20000000f00 */
[----:B------:R-:W-:Y:S01]  /*28c0*/  @P0 FFMA.FTZ R86, R91, UR31, R14 ;  /* 0x0000001f5b560c23 */ /* 0x000fe2000801000e */
[----:B------:R-:W-:Y:S01]  /*28d0*/  @P1 PRMT R76, R88, 0x7610, R76 ;  /* 0x00007610584c1816 */ /* 0x000fe2000000004c */
[----:B------:R-:W4:Y:S01]  /*28e0*/  @UP3 LDCU UR33, c[0x0][0x40c] ;  /* 0x00008180ff2137ac */ /* 0x000f220008000800 */
[----:B------:R-:W-:Y:S01]  /*28f0*/  @P1 PRMT R77, R89, 0x7610, R77 ;  /* 0x00007610594d1816 */ /* 0x000fe2000000004d */
[----:B0-----:R-:W-:Y:S01]  /*2900*/  @P1 FMUL.FTZ R90, R84, UR10 ;  /* 0x0000000a545a1c20 */ /* 0x001fe20008410000 */
[----:B--2---:R-:W-:Y:S01]  /*2910*/  @P1 FMUL.FTZ R93, R86, UR32 ;  /* 0x00000020565d1c20 */ /* 0x004fe20008410000 */
[----:B-1----:R-:W-:-:S03]  /*2920*/  @P1 FMUL.FTZ R88, R81, UR9 ;  /* 0x0000000951581c20 */ /* 0x002fc60008410000 */
[----:B------:R-:W-:Y:S02]  /*2930*/  @P1 F2FP.F16.F32.PACK_AB R90, RZ, R90 ;  /* 0x0000005aff5a123e */ /* 0x000fe400000000ff */
[----:B------:R-:W-:Y:S01]  /*2940*/  @P1 F2FP.F16.F32.PACK_AB R93, RZ, R93 ;  /* 0x0000005dff5d123e */ /* 0x000fe200000000ff */
[----:B---3--:R-:W-:Y:S01]  /*2950*/  @P1 FMUL.FTZ R89, R83, UR8 ;  /* 0x0000000853591c20 */ /* 0x008fe20008410000 */
[----:B------:R-:W-:Y:S02]  /*2960*/  @P1 F2FP.F16.F32.PACK_AB R88, RZ, R88 ;  /* 0x00000058ff58123e */ /* 0x000fe400000000ff */
[----:B------:R-:W-:Y:S01]  /*2970*/  @P1 PRMT R78, R90, 0x7610, R78 ;  /* 0x000076105a4e1816 */ /* 0x000fe2000000004e */
[----:B----4-:R-:W-:Y:S01]  /*2980*/  @P1 FMUL.FTZ R91, R85, UR11 ;  /* 0x0000000b555b1c20 */ /* 0x010fe20008410000 */
[----:B------:R-:W-:Y:S02]  /*2990*/  @P1 F2FP.F16.F32.PACK_AB R89, RZ, R89 ;  /* 0x00000059ff59123e */ /* 0x000fe400000000ff */
[----:B------:R-:W-:Y:S01]  /*29a0*/  @P1 PRMT R79, R93, 0x7610, R79 ;  /* 0x000076105d4f1816 */ /* 0x000fe2000000004f */
[----:B------:R-:W-:Y:S01]  /*29b0*/  @P1 FMUL.FTZ R95, R87, UR33 ;  /* 0x00000021575f1c20 */ /* 0x000fe20008410000 */
[----:B------:R-:W-:-:S02]  /*29c0*/  @P1 F2FP.F16.F32.PACK_AB R91, RZ, R91 ;  /* 0x0000005bff5b123e */ /* 0x000fc400000000ff */
[----:B------:R-:W-:Y:S02]  /*29d0*/  @P1 PRMT R76, R76, 0x5410, R88 ;  /* 0x000054104c4c1816 */ /* 0x000fe40000000058 */
[----:B------:R-:W-:Y:S02]  /*29e0*/  @P1 F2FP.F16.F32.PACK_AB R95, RZ, R95 ;  /* 0x0000005fff5f123e */ /* 0x000fe400000000ff */
[----:B------:R-:W-:Y:S02]  /*29f0*/  @P1 PRMT R77, R77, 0x5410, R89 ;  /* 0x000054104d4d1816 */ /* 0x000fe40000000059 */
[----:B------:R-:W-:Y:S02]  /*2a00*/  @P1 PRMT R78, R78, 0x5410, R91 ;  /* 0x000054104e4e1816 */ /* 0x000fe4000000005b */
[----:B------:R-:W-:-:S07]  /*2a10*/  @P1 PRMT R79, R79, 0x5410, R95 ;  /* 0x000054104f4f1816 */ /* 0x000fce000000005f */
.L_x_5660:
        /* <DEDUP_REMOVED lines=12> */
.L_x_5650:
[----:B------:R-:W-:Y:S05]  /*2ae0*/  BSYNC.RECONVERGENT B0 ;  /* 0x0000000000007941 */ /* 0x000fea0003800200 */
.L_x_5649:
        /* <DEDUP_REMOVED lines=52> */
[----:B------:R-:W-:Y:S01]  /*2e30*/  @P1 F2FP.F16.F32.PACK_AB R88, RZ, R88 ;  /* 0x00000058ff58123e */ /* 0x000fe200000000ff */
[----:B---3--:R-:W-:-:S02]  /*2e40*/  @P1 FMUL.FTZ R90, R84, UR32 ;  /* 0x00000020545a1c20 */ /* 0x008fc40008410000 */
[----:B--2---:R-:W-:Y:S01]  /*2e50*/  @P1 FMUL.FTZ R91, R86, UR33 ;  /* 0x00000021565b1c20 */ /* 0x004fe20008410000 */
[----:B------:R-:W-:Y:S02]  /*2e60*/  @P1 F2FP.F16.F32.PACK_AB R89, RZ, R89 ;  /* 0x00000059ff59123e */ /* 0x000fe400000000ff */
[----:B------:R-:W-:Y:S01]  /*2e70*/  @P1 PRMT R76, R88, 0x7610, R76 ;  /* 0x00007610584c1816 */ /* 0x000fe2000000004c */
[----:B0-----:R-:W-:Y:S01]  /*2e80*/  @P1 FMUL.FTZ R88, R81, UR9 ;  /* 0x0000000951581c20 */ /* 0x001fe20008410000 */
[----:B------:R-:W-:Y:S01]  /*2e90*/  @P1 PRMT R77, R89, 0x7610, R77 ;  /* 0x00007610594d1816 */ /* 0x000fe2000000004d */
[----:B----4-:R-:W-:Y:S01]  /*2ea0*/  @P1 FMUL.FTZ R89, R83, UR11 ;  /* 0x0000000b53591c20 */ /* 0x010fe20008410000 */
[----:B------:R-:W-:Y:S01]  /*2eb0*/  @P1 F2FP.F16.F32.PACK_AB R93, RZ, R91 ;  /* 0x0000005bff5d123e */ /* 0x000fe200000000ff */
[----:B------:R-:W-:Y:S01]  /*2ec0*/  @P1 FMUL.FTZ R91, R85, UR8 ;  /* 0x00000008555b1c20 */ /* 0x000fe20008410000 */
[----:B------:R-:W-:Y:S02]  /*2ed0*/  @P1 F2FP.F16.F32.PACK_AB R90, RZ, R90 ;  /* 0x0000005aff5a123e */ /* 0x000fe400000000ff */
[----:B------:R-:W-:-:S02]  /*2ee0*/  @P1 F2FP.F16.F32.PACK_AB R88, RZ, R88 ;  /* 0x00000058ff58123e */ /* 0x000fc400000000ff */
[----:B------:R-:W-:Y:S02]  /*2ef0*/  @P1 F2FP.F16.F32.PACK_AB R89, RZ, R89 ;  /* 0x00000059ff59123e */ /* 0x000fe400000000ff */
[----:B------:R-:W-:Y:S02]  /*2f00*/  @P1 PRMT R78, R90, 0x7610, R78 ;  /* 0x000076105a4e1816 */ /* 0x000fe4000000004e */
[----:B------:R-:W-:Y:S02]  /*2f10*/  @P1 F2FP.F16.F32.PACK_AB R91, RZ, R91 ;  /* 0x0000005bff5b123e */ /* 0x000fe400000000ff */
        /* <DEDUP_REMOVED lines=9> */
.L_x_5672:
        /* <DEDUP_REMOVED lines=36> */
[----:B------:R-:W-:-:S02]  /*31f0*/  @P1 F2FP.F16.F32.PACK_AB R91, RZ, R91 ;  /* 0x0000005bff5b123e */ /* 0x000fc400000000ff */
[----:B--2---:R-:W-:Y:S01]  /*3200*/  @P1 FMUL.FTZ R88, R88, UR32 ;  /* 0x0000002058581c20 */ /* 0x004fe20008410000 */
[----:B------:R-:W-:Y:S01]  /*3210*/  @P4 FADD.FTZ R123, R106, -R89 ;  /* 0x800000596a7b4221 */ /* 0x000fe20000010000 */
[----:B------:R-:W-:Y:S01]  /*3220*/  MOV R89, R74 ;  /* 0x0000004a00597202 */ /* 0x000fe20000000f00 */
[----:B---3--:R-:W-:Y:S01]  /*3230*/  @P1 FMUL.FTZ R118, R118, UR11 ;  /* 0x0000000b76761c20 */ /* 0x008fe20008410000 */
[----:B------:R-:W-:Y:S01]  /*3240*/  @P1 F2FP.F16.F32.PACK_AB R95, RZ, R95 ;  /* 0x0000005fff5f123e */ /* 0x000fe200000000ff */
[----:B------:R-:W-:Y:S01]  /*3250*/  @P4 FFMA.FTZ R89, R123, UR31, R74 ;  /* 0x0000001f7b594c23 */ /* 0x000fe2000801004a */
[----:B------:R-:W-:Y:S02]  /*3260*/  @P1 F2FP.F16.F32.PACK_AB R88, RZ, R88 ;  /* 0x00000058ff58123e */ /* 0x000fe400000000ff */
[----:B------:R-:W-:Y:S01]  /*3270*/  @P1 F2FP.F16.F32.PACK_AB R93, RZ, R93 ;  /* 0x0000005dff5d123e */ /* 0x000fe200000000ff */
[----:B------:R-:W-:Y:S01]  /*3280*/  @P1 FMUL.FTZ R120, R89, UR34 ;  /* 0x0000002259781c20 */ /* 0x000fe20008410000 */
[----:B------:R-:W-:Y:S01]  /*3290*/  @P1 FMUL.FTZ R89, R90, UR33 ;  /* 0x000000215a591c20 */ /* 0x000fe20008410000 */
[----:B------:R-:W-:-:S02]  /*32a0*/  @P1 F2FP.F16.F32.PACK_AB R118, RZ, R118 ;  /* 0x00000076ff76123e */ /* 0x000fc400000000ff */
[----:B------:R-:W-:Y:S02]  /*32b0*/  @P1 PRMT R76, R91, 0x7610, R76 ;  /* 0x000076105b4c1816 */ /* 0x000fe4000000004c */
[----:B------:R-:W-:Y:S02]  /*32c0*/  @P1 F2FP.F16.F32.PACK_AB R120, RZ, R120 ;  /* 0x00000078ff78123e */ /* 0x000fe400000000ff */
[----:B------:R-:W-:Y:S02]  /*32d0*/  @P1 F2FP.F16.F32.PACK_AB R89, RZ, R89 ;  /* 0x00000059ff59123e */ /* 0x000fe400000000ff */
        /* <DEDUP_REMOVED lines=15> */
.L_x_5671:
        /* <DEDUP_REMOVED lines=21> */
.L_x_5675:
        /* <DEDUP_REMOVED lines=9> */
.L_x_5676:
        /* <DEDUP_REMOVED lines=9> */
.L_x_5677:
        /* <DEDUP_REMOVED lines=9> */
.L_x_5678:
        /* <DEDUP_REMOVED lines=9> */
.L_x_5679:
        /* <DEDUP_REMOVED lines=9> */
.L_x_5680:
        /* <DEDUP_REMOVED lines=9> */
.L_x_5681:
        /* <DEDUP_REMOVED lines=30> */
.L_x_5674:
        /* <DEDUP_REMOVED lines=16> */
.L_x_5682:
        /* <DEDUP_REMOVED lines=9> */
.L_x_5683:
        /* <DEDUP_REMOVED lines=9> */
.L_x_5684:
        /* <DEDUP_REMOVED lines=9> */
.L_x_5685:
        /* <DEDUP_REMOVED lines=9> */
.L_x_5686:
        /* <DEDUP_REMOVED lines=9> */
.L_x_5687:
        /* <DEDUP_REMOVED lines=9> */
.L_x_5688:
[----:B------:R-:W-:-:S04]  /*3ec0*/  @P1 F2FP.F16.F32.PACK_AB R88, RZ, R88 ;  /* 0x00000058ff58123e */ /* 0x000fc800000000ff */
[----:B------:R-:W-:-:S07]  /*3ed0*/  @P1 PRMT R79, R79, 0x5410, R88 ;  /* 0x000054104f4f1816 */ /* 0x000fce0000000058 */
.L_x_5673:
        /* <DEDUP_REMOVED lines=8> */
.L_x_5670:
[----:B------:R-:W-:Y:S05]  /*3f60*/  BSYNC.RECONVERGENT B0 ;  /* 0x0000000000007941 */ /* 0x000fea0003800200 */
.L_x_5669:
[----:B------:R-:W-:Y:S02]  /*3f70*/  UIADD3 UR26, UPT, UPT, UR26, UR24, URZ ;  /* 0x000000181a1a7290 */ /* 0x000fe4000fffe0ff */
[----:B------:R-:W-:Y:S02]  /*3f80*/  UPLOP3.LUT UP1, UPT, UPT, UPT, UP1, 0x40, 0x4 ;  /* 0x000000000004789c */ /* 0x000fe40003f2e810 */
[----:B------:R-:W-:-:S09]  /*3f90*/  UISETP.GE.AND UP0, UPT, UR26, UR25, UPT ;  /* 0x000000191a00728c */ /* 0x000fd2000bf06270 */
[----:B------:R-:W-:Y:S05]  /*3fa0*/  BRA.U !UP0, `(.L_x_5689) ;  /* 0xffffffc508247547 */ /* 0x000fea000b83ffff */
.L_x_5641:
        /* <DEDUP_REMOVED lines=23> */
.L_x_5690:
        /* <DEDUP_REMOVED lines=14> */
.L_x_8108:


//--------------------- .text._ZN10layer_norm13ln_bwd_kernelINS_13Kernel_traitsIf6__halffS2_fjLj2048ELj1ELj1ELj4ELj16ENS_18Kernel_traits_baseILj2048EfS2_fS2_fjLj128EEEEELb0ELb0ELb1ELb1EEEvNS_9BwdParamsE --------------------------
	.section	.text._ZN10layer_norm13ln_bwd_kernelINS_13Kernel_traitsIf6__halffS2_fjLj2048ELj1ELj1ELj4ELj16ENS_18Kernel_traits_baseILj2048EfS2_fS2_fjLj128EEEEELb0ELb0ELb1ELb1EEEvNS_9BwdParamsE,"ax",@progbits
	.align	128
        .global         _ZN10layer_norm13ln_bwd_kernelINS_13Kernel_traitsIf6__halffS2_fjLj2048ELj1ELj1ELj4ELj16ENS_18Kernel_traits_baseILj2048EfS2_fS2_fjLj128EEEEELb0ELb0ELb1ELb1EEEvNS_9BwdParamsE
        .type           _ZN10layer_norm13ln_bwd_kernelINS_13Kernel_traitsIf6__halffS2_fjLj2048ELj1ELj1ELj4ELj16ENS_18Kernel_traits_baseILj2048EfS2_fS2_fjLj128EEEEELb0ELb0ELb1ELb1EEEvNS_9BwdParamsE,@function
        .size           _ZN10layer_norm13ln_bwd_kernelINS_13Kernel_traitsIf6__halffS2_fjLj2048ELj1ELj1ELj4ELj16ENS_18Kernel_traits_baseILj2048EfS2_fS2_fjLj128EEEEELb0ELb0ELb1ELb1EEEvNS_9BwdParamsE,(.L_x_8109 - _ZN10layer_norm13ln_bwd_kernelINS_13Kernel_traitsIf6__halffS2_fjLj2048ELj1ELj1ELj4ELj16ENS_18Kernel_traits_baseILj2048EfS2_fS2_fjLj128EEEEELb0ELb0ELb1ELb1EEEvNS_9BwdParamsE)
        .other          _ZN10layer_norm13ln_bwd_kernelINS_13Kernel_traitsIf6__halffS2_fjLj2048ELj1ELj1ELj4ELj16ENS_18Kernel_traits_baseILj2048EfS2_fS2_fjLj128EEEEELb0ELb0ELb1ELb1EEEvNS_9BwdParamsE,@"STO_CUDA_ENTRY STV_DEFAULT"
_ZN10layer_norm13ln_bwd_kernelINS_13Kernel_traitsIf6__halffS2_fjLj2048ELj1ELj1ELj4ELj16ENS_18Kernel_traits_baseILj2048EfS2_fS2_fjLj128EEEEELb0ELb0ELb1ELb1EEEvNS_9BwdParamsE:
.text._ZN10layer_norm13ln_bwd_kernelINS_13Kernel_traitsIf6__halffS2_fjLj2048ELj1ELj1ELj4ELj16ENS_18Kernel_traits_baseILj2048EfS2_fS2_fjLj128EEEEELb0ELb0ELb1ELb1EEEvNS_9BwdParamsE:
        /* <DEDUP_REMOVED lines=41> */
.L_x_5718:
        /* <DEDUP_REMOVED lines=39> */
[----:B------:R0:W2:Y:S02]  /*0500*/  LDG.E R0, desc[UR18][R84.64] ;  /* 0x0000001254007981 */ /* 0x0000a4000c1e1900 */
[----:B-1----:R-:W-:-:S02]  /*0510*/  IMAD.WIDE.U32 R2, R111, 0x20, R92 ;  /* 0x000000206f027825 */ /* 0x002fc400078e005c */
[----:B------:R-:W3:Y:S02]  /*0520*/  LDG.E.128 R88, desc[UR18][R88.64] ;  /* 0x0000001258587981 */ /* 0x000ee4000c1e1d00 */
[----:B------:R-:W-:Y:S02]  /*0530*/  IMAD.WIDE.U32 R108, R113, 0x20, R92 ;  /* 0x00000020716c7825 */ /* 0x000fe400078e005c */
[----:B------:R-:W4:Y:S02]  /*0540*/  LDG.E.128 R4, desc[UR18][R2.64] ;  /* 0x0000001202047981 */ /* 0x000f24000c1e1d00 */
[----:B0-----:R-:W-:Y:S02]  /*0550*/  IMAD.WIDE.U32 R84, R101, 0x10, R86 ;  /* 0x0000001065547825 */ /* 0x001fe400078e0056 */
[----:B------:R-:W3:Y:S04]  /*0560*/  LDG.E.128 R92, desc[UR18][R2.64+0x10] ;  /* 0x00001012025c7981 */ /* 0x000ee8000c1e1d00 */
[----:B------:R-:W3:Y:S04]  /*0570*/  LDG.E.128 R96, desc[UR18][R108.64] ;  /* 0x000000126c607981 */ /* 0x000ee8000c1e1d00 */
[----:B------:R2:W3:Y:S04]  /*0580*/  LDG.E.128 R100, desc[UR18][R108.64+0x10] ;  /* 0x000010126c647981 */ /* 0x0004e8000c1e1d00 */
[----:B------:R-:W3:Y:S01]  /*0590*/  LDG.E.128 R84, desc[UR18][R84.64] ;  /* 0x0000001254547981 */ /* 0x000ee2000c1e1d00 */
[----:B------:R-:W-:-:S04]  /*05a0*/  UISETP.NE.U32.AND UP0, UPT, UR4, URZ, UPT ;  /* 0x000000ff0400728c */ /* 0x000fc8000bf05070 */
[----:B------:R-:W-:-:S06]  /*05b0*/  UISETP.NE.AND.EX UP0, UPT, UR5, URZ, UPT, UP0 ;  /* 0x000000ff0500728c */ /* 0x000fcc000bf05300 */
[----:B------:R-:W-:-:S13]  /*05c0*/  PLOP3.LUT P0, PT, PT, PT, UP0, 0x80, 0x8 ;  /* 0x000000000008781c */ /* 0x000fda0003f0f008 */
[----:B------:R-:W0:Y:S01]  /*05d0*/  @P0 LDC.64 R104, c[0x0][0x438] ;  /* 0x00010e00ff680b82 */ /* 0x000e220000000a00 */
[----:B------:R-:W-:-:S07]  /*05e0*/  ISETP.NE.AND P1, PT, RZ, UR28, PT ;  /* 0x0000001cff007c0c */ /* 0x000fce000bf25270 */
[----:B------:R-:W1:Y:S01]  /*05f0*/  @P0 LDC.64 R106, c[0x0][0x438] ;  /* 0x00010e00ff6a0b82 */ /* 0x000e620000000a00 */
[----:B0-----:R-:W-:-:S05]  /*0600*/  @P0 IMAD.WIDE.U32 R104, R111, 0x20, R104 ;  /* 0x000000206f680825 */ /* 0x001fca00078e0068 */
[----:B------:R-:W5:Y:S04]  /*0610*/  @P0 LDG.E.128 R20, desc[UR18][R104.64] ;  /* 0x0000001268140981 */ /* 0x000f68000c1e1d00 */
[----:B------:R0:W5:Y:S01]  /*0620*/  @P0 LDG.E.128 R16, desc[UR18][R104.64+0x10] ;  /* 0x0000101268100981 */ /* 0x000162000c1e1d00 */
[----:B-1----:R-:W-:-:S05]  /*0630*/  @P0 IMAD.WIDE.U32 R106, R113, 0x20, R106 ;  /* 0x00000020716a0825 */ /* 0x002fca00078e006a */
[----:B------:R-:W5:Y:S04]  /*0640*/  @P0 LDG.E.128 R12, desc[UR18][R106.64] ;  /* 0x000000126a0c0981 */ /* 0x000f68000c1e1d00 */
[----:B------:R1:W5:Y:S01]  /*0650*/  @P0 LDG.E.128 R8, desc[UR18][R106.64+0x10] ;  /* 0x000010126a080981 */ /* 0x000362000c1e1d00 */
[----:B--2---:R-:W-:-:S05]  /*0660*/  FSEL R108, R0, RZ, !P1 ;  /* 0x000000ff006c7208 */ /* 0x004fca0004800000 */
[C---:B----4-:R-:W-:Y:S01]  /*0670*/  FADD.FTZ R2, -R108.reuse, R6 ;  /* 0x000000066c027221 */ /* 0x050fe20000010100 */
[C---:B------:R-:W-:Y:S01]  /*0680*/  FADD.FTZ R3, -R108.reuse, R4 ;  /* 0x000000046c037221 */ /* 0x040fe20000010100 */
[C---:B------:R-:W-:Y:S01]  /*0690*/  FADD.FTZ R0, -R108.reuse, R5 ;  /* 0x000000056c007221 */ /* 0x040fe20000010100 */
[C---:B------:R-:W-:Y:S01]  /*06a0*/  FADD.FTZ R4, -R108.reuse, R7 ;  /* 0x000000076c047221 */ /* 0x040fe20000010100 */
[C---:B---3--:R-:W-:Y:S01]  /*06b0*/  FADD.FTZ R93, -R108.reuse, R93 ;  /* 0x0000005d6c5d7221 */ /* 0x048fe20000010100 */
[--C-:B------:R-:W-:Y:S02]  /*06c0*/  HADD2.F32 R5, -RZ, R88.reuse.H0_H0 ;  /* 0x20000058ff057230 */ /* 0x100fe40000004100 */
        /* <DEDUP_REMOVED lines=11> */
[----:B------:R-:W-:-:S02]  /*0780*/  HADD2.F32 R6, -RZ, R88.H1_H1 ;  /* 0x30000058ff067230 */ /* 0x000fc40000004100 */
[--C-:B------:R-:W-:Y:S02]  /*0790*/  HADD2.F32 R109, -RZ, R87.reuse.H0_H0 ;  /* 0x20000057ff6d7230 */ /* 0x100fe40000004100 */
[----:B------:R-:W-:Y:S02]  /*07a0*/  HADD2.F32 R108, -RZ, R87.H1_H1 ;  /* 0x30000057ff6c7230 */ /* 0x000fe40000004100 */
[----:B------:R-:W-:Y:S01]  /*07b0*/  FMUL.FTZ R87, R2, UR31 ;  /* 0x0000001f02577c20 */ /* 0x000fe20008410000 */
[--C-:B------:R-:W-:Y:S02]  /*07c0*/  HADD2.F32 R7, -RZ, R89.reuse.H0_H0 ;  /* 0x20000059ff077230 */ /* 0x100fe40000004100 */
[----:B------:R-:W-:Y:S01]  /*07d0*/  FMUL.FTZ R2, R93, UR31 ;  /* 0x0000001f5d027c20 */ /* 0x000fe20008410000 */
[----:B------:R-:W-:Y:S02]  /*07e0*/  HADD2.F32 R88, -RZ, R89.H1_H1 ;  /* 0x30000059ff587230 */ /* 0x000fe40000004100 */
[----:B------:R-:W-:Y:S01]  /*07f0*/  FMUL.FTZ R3, R3, UR31 ;  /* 0x0000001f03037c20 */ /* 0x000fe20008410000 */
[----:B------:R-:W-:-:S02]  /*0800*/  HADD2.F32 R89, -RZ, R90.H0_H0 ;  /* 0x2000005aff597230 */ /* 0x000fc40000004100 */
[----:B------:R-:W-:Y:S01]  /*0810*/  FMUL.FTZ R111, R92, UR31 ;  /* 0x0000001f5c6f7c20 */ /* 0x000fe20008410000 */
[----:B------:R-:W-:Y:S02]  /*0820*/  HADD2.F32 R90, -RZ, R90.H1_H1 ;  /* 0x3000005aff5a7230 */ /* 0x000fe40000004100 */
[----:B------:R-:W-:Y:S01]  /*0830*/  FMUL.FTZ R93, R94, UR31 ;  /* 0x0000001f5e5d7c20 */ /* 0x000fe20008410000 */
[-C--:B-----5:R-:W-:Y:S01]  /*0840*/  FMUL.FTZ R94, R44, R5.reuse ;  /* 0x000000052c5e7220 */ /* 0x0a0fe20000410000 */
[--C-:B0-----:R-:W-:Y:S02]  /*0850*/  HADD2.F32 R105, -RZ, R91.reuse.H0_H0 ;  /* 0x2000005bff697230 */ /* 0x101fe40000004100 */
[----:B------:R-:W-:Y:S01]  /*0860*/  FMUL.FTZ R0, R0, UR31 ;  /* 0x0000001f00007c20 */ /* 0x000fe20008410000 */
[----:B------:R-:W-:Y:S02]  /*0870*/  HADD2.F32 R104, -RZ, R91.H1_H1 ;  /* 0x3000005bff687230 */ /* 0x000fe40000004100 */
[----:B------:R-:W-:Y:S01]  /*0880*/  FMUL.FTZ R4, R4, UR31 ;  /* 0x0000001f04047c20 */ /* 0x000fe20008410000 */
[----:B------:R-:W-:Y:S01]  /*0890*/  FMUL.FTZ R92, R95, UR31 ;  /* 0x0000001f5f5c7c20 */ /* 0x000fe20008410000 */
[----:B------:R-:W-:Y:S01]  /*08a0*/  FFMA.FTZ R60, R3, R5, R60 ;  /* 0x00000005033c7223 */ /* 0x000fe2000001003c */
[----:B------:R-:W-:Y:S01]  /*08b0*/  FADD.FTZ R40, R40, R5 ;  /* 0x0000000528287221 */ /* 0x000fe20000010000 */
[----:B------:R-:W-:Y:S01]  /*08c0*/  FADD.FTZ R64, R64, R89 ;  /* 0x0000005940407221 */ /* 0x000fe20000010000 */
[-C--:B------:R-:W-:Y:S01]  /*08d0*/  FFMA.FTZ R28, R111, R89.reuse, R28 ;  /* 0x000000596f1c7223 */ /* 0x080fe2000001001c */
[----:B------:R-:W-:Y:S01]  /*08e0*/  FMUL.FTZ R110, R48, R89 ;  /* 0x00000059306e7220 */ /* 0x000fe20000410000 */
[----:B------:R-:W-:Y:S01]  /*08f0*/  FMUL.FTZ R5, R45, R6 ;  /* 0x000000062d057220 */ /* 0x000fe20000410000 */
[----:B------:R-:W-:Y:S01]  /*0900*/  FADD.FTZ R65, R65, R90 ;  /* 0x0000005a41417221 */ /* 0x000fe20000010000 */
[-C--:B------:R-:W-:Y:S01]  /*0910*/  FFMA.FTZ R29, R2, R90.reuse, R29 ;  /* 0x0000005a021d7223 */ /* 0x080fe2000001001d */
[----:B------:R-:W-:Y:S01]  /*0920*/  FMUL.FTZ R95, R49, R90 ;  /* 0x0000005a315f7220 */ /* 0x000fe20000410000 */
[----:B------:R-:W-:Y:S01]  /*0930*/  FFMA.FTZ R89, R3, R94, RZ ;  /* 0x0000005e03597223 */ /* 0x000fe200000100ff */
[----:B------:R-:W-:Y:S01]  /*0940*/  FFMA.FTZ R61, R0, R6, R61 ;  /* 0x00000006003d7223 */ /* 0x000fe2000001003d */
[----:B------:R-:W-:Y:S01]  /*0950*/  FADD.FTZ R41, R41, R6 ;  /* 0x0000000629297221 */ /* 0x000fe20000010000 */
[----:B------:R-:W-:Y:S01]  /*0960*/  FADD.FTZ R90, RZ, R94 ;  /* 0x0000005eff5a7221 */ /* 0x000fe20000010000 */
[-C--:B------:R-:W-:Y:S01]  /*0970*/  FFMA.FTZ R62, R87, R7.reuse, R62 ;  /* 0x00000007573e7223 */ /* 0x080fe2000001003e */
[----:B------:R-:W-:Y:S01]  /*0980*/  FADD.FTZ R42, R42, R7 ;  /* 0x000000072a2a7221 */ /* 0x000fe20000010000 */
[----:B------:R-:W-:Y:S01]  /*0990*/  FMUL.FTZ R6, R46, R7 ;  /* 0x000000072e067220 */ /* 0x000fe20000410000 */
[----:B------:R-:W-:Y:S01]  /*09a0*/  FADD.FTZ R66, R66, R105 ;  /* 0x0000006942427221 */ /* 0x000fe20000010000 */
[-C--:B------:R-:W-:Y:S01]  /*09b0*/  FFMA.FTZ R30, R93, R105.reuse, R30 ;  /* 0x000000695d1e7223 */ /* 0x080fe2000001001e */
[----:B------:R-:W-:Y:S01]  /*09c0*/  FMUL.FTZ R112, R50, R105 ;  /* 0x0000006932707220 */ /* 0x000fe20000410000 */
[-C--:B------:R-:W-:Y:S01]  /*09d0*/  FFMA.FTZ R63, R4, R88.reuse, R63 ;  /* 0x00000058043f7223 */ /* 0x080fe2000001003f */
[----:B------:R-:W-:Y:S01]  /*09e0*/  FADD.FTZ R43, R43, R88 ;  /* 0x000000582b2b7221 */ /* 0x000fe20000010000 */
[----:B------:R-:W-:Y:S01]  /*09f0*/  FMUL.FTZ R7, R47, R88 ;  /* 0x000000582f077220 */ /* 0x000fe20000410000 */
[----:B------:R-:W-:Y:S01]  /*0a00*/  FADD.FTZ R67, R67, R104 ;  /* 0x0000006843437221 */ /* 0x000fe20000010000 */
[-C--:B------:R-:W-:Y:S01]  /*0a10*/  FFMA.FTZ R31, R92, R104.reuse, R31 ;  /* 0x000000685c1f7223 */ /* 0x080fe2000001001f */
[----:B------:R-:W-:Y:S01]  /*0a20*/  FMUL.FTZ R105, R51, R104 ;  /* 0x0000006833697220 */ /* 0x000fe20000410000 */
[----:B------:R-:W-:Y:S01]  /*0a30*/  FMUL.FTZ R104, R97, UR31 ;  /* 0x0000001f61687c20 */ /* 0x000fe20008410000 */
[----:B------:R-:W-:Y:S01]  /*0a40*/  FFMA.FTZ R88, R0, R5, R89 ;  /* 0x0000000500587223 */ /* 0x000fe20000010059 */
[----:B------:R-:W-:-:S03]  /*0a50*/  FADD.FTZ R97, R5, R90 ;  /* 0x0000005a05617221 */ /* 0x000fc60000010000 */
[----:B------:R-:W-:Y:S01]  /*0a60*/  FFMA.FTZ R89, R87, R6, R88 ;  /* 0x0000000657597223 */ /* 0x000fe20000010058 */
[----:B------:R-:W-:-:S03]  /*0a70*/  FADD.FTZ R90, R6, R97 ;  /* 0x00000061065a7221 */ /* 0x000fc60000010000 */
[----:B------:R-:W-:Y:S01]  /*0a80*/  FFMA.FTZ R88, R4, R7, R89 ;  /* 0x0000000704587223 */ /* 0x000fe20000010059 */
[----:B------:R-:W-:Y:S01]  /*0a90*/  FADD.FTZ R97, R7, R90 ;  /* 0x0000005a07617221 */ /* 0x000fe20000010000 */
[--C-:B------:R-:W-:Y:S02]  /*0aa0*/  HADD2.F32 R91, -RZ, R84.reuse.H0_H0 ;  /* 0x20000054ff5b7230 */ /* 0x100fe40000004100 */
[----:B------:R-:W-:Y:S01]  /*0ab0*/  FMUL.FTZ R113, R96, UR31 ;  /* 0x0000001f60717c20 */ /* 0x000fe20008410000 */
[----:B------:R-:W-:Y:S01]  /*0ac0*/  FFMA.FTZ R89, R111, R110, R88 ;  /* 0x0000006e6f597223 */ /* 0x000fe20000010058 */
[----:B------:R-:W-:Y:S01]  /*0ad0*/  FMUL.FTZ R117, R100, UR31 ;  /* 0x0000001f64757c20 */ /* 0x000fe20008410000 */
[----:B------:R-:W-:Y:S01]  /*0ae0*/  FADD.FTZ R90, R110, R97 ;  /* 0x000000616e5a7221 */ /* 0x000fe20000010000 */
[----:B------:R-:W-:Y:S01]  /*0af0*/  FMUL.FTZ R100, R101, UR31 ;  /* 0x0000001f65647c20 */ /* 0x000fe20008410000 */
[----:B------:R-:W-:Y:S02]  /*0b00*/  HADD2.F32 R84, -RZ, R84.H1_H1 ;  /* 0x30000054ff547230 */ /* 0x000fe40000004100 */
[----:B------:R-:W-:Y:S01]  /*0b10*/  FMUL.FTZ R101, R102, UR31 ;  /* 0x0000001f66657c20 */ /* 0x000fe20008410000 */
[-C--:B------:R-:W-:Y:S01]  /*0b20*/  FFMA.FTZ R68, R113, R91.reuse, R68 ;  /* 0x0000005b71447223 */ /* 0x080fe20000010044 */
[----:B------:R-:W-:Y:S01]  /*0b30*/  FADD.FTZ R32, R32, R91 ;  /* 0x0000005b20207221 */ /* 0x000fe20000010000 */
[----:B------:R-:W-:Y:S01]  /*0b40*/  FMUL.FTZ R102, R52, R91 ;  /* 0x0000005b34667220 */ /* 0x000fe20000410000 */
[----:B------:R-:W-:Y:S01]  /*0b50*/  FFMA.FTZ R88, R2, R95, R89 ;  /* 0x0000005f02587223 */ /* 0x000fe20000010059 */
[----:B------:R-:W-:Y:S01]  /*0b60*/  FADD.FTZ R91, R95, R90 ;  /* 0x0000005a5f5b7221 */ /* 0x000fe20000010000 */
[-C--:B------:R-:W-:Y:S01]  /*0b70*/  FFMA.FTZ R69, R104, R84.reuse, R69 ;  /* 0x0000005468457223 */ /* 0x080fe20000010045 */
[----:B------:R-:W-:Y:S01]  /*0b80*/  FADD.FTZ R33, R33, R84 ;  /* 0x0000005421217221 */ /* 0x000fe20000010000 */
[----:B------:R-:W-:Y:S01]  /*0b90*/  FMUL.FTZ R119, R53, R84 ;  /* 0x0000005435777220 */ /* 0x000fe20000410000 */
[----:B------:R-:W-:Y:S01]  /*0ba0*/  FFMA.FTZ R89, R93, R112, R88 ;  /* 0x000000705d597223 */ /* 0x000fe20000010058 */
[----:B------:R-:W-:-:S03]  /*0bb0*/  FADD.FTZ R84, R112, R91 ;  /* 0x0000005b70547221 */ /* 0x000fc60000010000 */
[----:B------:R-:W-:Y:S01]  /*0bc0*/  FFMA.FTZ R88, R92, R105, R89 ;  /* 0x000000695c587223 */ /* 0x000fe20000010059 */
[----:B------:R-:W-:Y:S01]  /*0bd0*/  FADD.FTZ R89, R105, R84 ;  /* 0x0000005469597221 */ /* 0x000fe20000010000 */
[--C-:B-1----:R-:W-:Y:S02]  /*0be0*/  HADD2.F32 R107, -RZ, R85.reuse.H0_H0 ;  /* 0x20000055ff6b7230 */ /* 0x102fe40000004100 */
[----:B------:R-:W-:Y:S01]  /*0bf0*/  FMUL.FTZ R115, R98, UR31 ;  /* 0x0000001f62737c20 */ /* 0x000fe20008410000 */
[----:B------:R-:W-:Y:S01]  /*0c00*/  FFMA.FTZ R91, R113, R102, R88 ;  /* 0x00000066715b7223 */ /* 0x000fe20000010058 */
[----:B------:R-:W-:Y:S02]  /*0c10*/  HADD2.F32 R106, -RZ, R85.H1_H1 ;  /* 0x30000055ff6a7230 */ /* 0x000fe40000004100 */
[----:B------:R-:W-:Y:S01]  /*0c20*/  FADD.FTZ R84, R102, R89 ;  /* 0x0000005966547221 */ /* 0x000fe20000010000 */
[--C-:B------:R-:W-:Y:S02]  /*0c30*/  HADD2.F32 R85, -RZ, R86.reuse.H0_H0 ;  /* 0x20000056ff557230 */ /* 0x100fe40000004100 */
[----:B------:R-:W-:Y:S01]  /*0c40*/  FMUL.FTZ R114, R99, UR31 ;  /* 0x0000001f63727c20 */ /* 0x000fe20008410000 */
[----:B------:R-:W-:Y:S01]  /*0c50*/  FMUL.FTZ R116, R54, R107 ;  /* 0x0000006b36747220 */ /* 0x000fe20000410000 */
[----:B------:R-:W-:Y:S01]  /*0c60*/  FFMA.FTZ R88, R104, R119, R91 ;  /* 0x0000007768587223 */ /* 0x000fe2000001005b */
[----:B------:R-:W-:Y:S01]  /*0c70*/  FFMA.FTZ R70, R115, R107, R70 ;  /* 0x0000006b73467223 */ /* 0x000fe20000010046 */
[----:B------:R-:W-:Y:S01]  /*0c80*/  FADD.FTZ R34, R34, R107 ;  /* 0x0000006b22227221 */ /* 0x000fe20000010000 */
[----:B------:R-:W-:Y:S01]  /*0c90*/  FADD.FTZ R89, R84, R119 ;  /* 0x0000007754597221 */ /* 0x000fe20000010000 */
[-C--:B------:R-:W-:Y:S01]  /*0ca0*/  FFMA.FTZ R71, R114, R106.reuse, R71 ;  /* 0x0000006a72477223 */ /* 0x080fe20000010047 */
[----:B------:R-:W-:Y:S01]  /*0cb0*/  FADD.FTZ R35, R35, R106 ;  /* 0x0000006a23237221 */ /* 0x000fe20000010000 */
[----:B------:R-:W-:Y:S01]  /*0cc0*/  FMUL.FTZ R107, R55, R106 ;  /* 0x0000006a376b7220 */ /* 0x000fe20000410000 */
[-C--:B------:R-:W-:Y:S01]  /*0cd0*/  FFMA.FTZ R76, R117, R85.reuse, R76 ;  /* 0x00000055754c7223 */ /* 0x080fe2000001004c */
[----:B------:R-:W-:Y:S01]  /*0ce0*/  FADD.FTZ R36, R36, R85 ;  /* 0x0000005524247221 */ /* 0x000fe20000010000 */
[----:B------:R-:W-:Y:S01]  /*0cf0*/  FMUL.FTZ R106, R56, R85 ;  /* 0x00000055386a7220 */ /* 0x000fe20000410000 */
[----:B------:R-:W-:Y:S01]  /*0d00*/  FFMA.FTZ R85, R115, R116, R88 ;  /* 0x0000007473557223 */ /* 0x000fe20000010058 */
[----:B------:R-:W-:Y:S01]  /*0d10*/  FADD.FTZ R84, R89, R116 ;  /* 0x0000007459547221 */ /* 0x000fe20000010000 */
[----:B------:R-:W-:-:S02]  /*0d20*/  HADD2.F32 R86, -RZ, R86.H1_H1 ;  /* 0x30000056ff567230 */ /* 0x000fc40000004100 */
[----:B------:R-:W-:Y:S01]  /*0d30*/  FFMA.FTZ R88, R114, R107, R85 ;  /* 0x0000006b72587223 */ /* 0x000fe20000010055 */
[----:B------:R-:W-:Y:S02]  /*0d40*/  FADD.FTZ R85, R84, R107 ;  /* 0x0000006b54557221 */ /* 0x000fe40000010000 */
        /* <DEDUP_REMOVED lines=19> */
.L_x_5692:
        /* <DEDUP_REMOVED lines=16> */
.L_x_5693:
        /* <DEDUP_REMOVED lines=32> */
.L_x_5695:
[----:B------:R-:W-:Y:S05]  /*1180*/  BSYNC.RECONVERGENT B0 ;  /* 0x0000000000007941 */ /* 0x000fea0003800200 */
.L_x_5694:
        /* <DEDUP_REMOVED lines=23> */
[----:B------:R-:W-:-:S02]  /*1300*/  FADD.FTZ R85, RZ, R88 ;  /* 0x00000058ff557221 */ /* 0x000fc40000010000 */
        /* <DEDUP_REMOVED lines=28> */
.L_x_5698:
        /* <DEDUP_REMOVED lines=9> */
.L_x_5699:
        /* <DEDUP_REMOVED lines=9> */
.L_x_5700:
        /* <DEDUP_REMOVED lines=9> */
.L_x_5701:
        /* <DEDUP_REMOVED lines=9> */
.L_x_5702:
        /* <DEDUP_REMOVED lines=9> */
.L_x_5703:
        /* <DEDUP_REMOVED lines=9> */
.L_x_5704:
        /* <DEDUP_REMOVED lines=10> */
.L_x_5697:
        /* <DEDUP_REMOVED lines=32> */
[----:B------:R-:W-:Y:S01]  /*1ad0*/  @P2 F2FP.F16.F32.PACK_AB R27, RZ, R27 ;  /* 0x0000001bff1b223e */ /* 0x000fe200000000ff */
[----:B------:R-:W-:Y:S01]  /*1ae0*/  FMUL.FTZ R88, R88, UR31 ;  /* 0x0000001f58587c20 */ /* 0x000fe20008410000 */
[----:B------:R-:W-:Y:S01]  /*1af0*/  FADD.FTZ R98, R95, -R98 ;  /* 0x800000625f627221 */ /* 0x000fe20000010000 */
[----:B------:R-:W-:Y:S01]  /*1b00*/  @P2 F2FP.F16.F32.PACK_AB R25, RZ, R25 ;  /* 0x00000019ff19223e */ /* 0x000fe200000000ff */
[----:B---3--:R-:W-:Y:S01]  /*1b10*/  @P2 FMUL.FTZ R75, R74, UR17 ;  /* 0x000000114a4b2c20 */ /* 0x008fe20008410000 */
[----:B------:R-:W-:Y:S01]  /*1b20*/  FMUL.FTZ R84, R84, UR31 ;  /* 0x0000001f54547c20 */ /* 0x000fe20008410000 */
[----:B------:R-:W-:Y:S01]  /*1b30*/  @P2 F2FP.F16.F32.PACK_AB R73, RZ, R73 ;  /* 0x00000049ff49223e */ /* 0x000fe200000000ff */
[----:B------:R-:W-:Y:S01]  /*1b40*/  FMUL.FTZ R98, R98, UR31 ;  /* 0x0000001f62627c20 */ /* 0x000fe20008410000 */
[----:B------:R-:W-:-:S02]  /*1b50*/  @P2 PRMT R81, R27, 0x7610, R81 ;  /* 0x000076101b512816 */ /* 0x000fc40000000051 */
[----:B------:R-:W-:Y:S01]  /*1b60*/  FSEL R27, R88, RZ, P1 ;  /* 0x000000ff581b7208 */ /* 0x000fe20000800000 */
[----:B------:R-:W-:Y:S01]  /*1b70*/  FFMA.FTZ R88, R92, UR9, R96 ;  /* 0x000000095c587c23 */ /* 0x000fe20008010060 */
[----:B------:R-:W-:Y:S02]  /*1b80*/  @P2 PRMT R80, R25, 0x7610, R80 ;  /* 0x0000761019502816 */ /* 0x000fe40000000050 */
[----:B------:R-:W-:Y:S01]  /*1b90*/  @P2 F2FP.F16.F32.PACK_AB R75, RZ, R75 ;  /* 0x0000004bff4b223e */ /* 0x000fe200000000ff */
        /* <DEDUP_REMOVED lines=8> */
[----:B------:R-:W-:Y:S01]  /*1c20*/  @P2 F2FP.F16.F32.PACK_AB R84, RZ, R84 ;  /* 0x00000054ff54223e */ /* 0x000fe200000000ff */
[----:B--2---:R-:W-:Y:S01]  /*1c30*/  @P2 FMUL.FTZ R85, R73, UR16 ;  /* 0x0000001049552c20 */ /* 0x004fe20008410000 */
[----:B------:R-:W-:-:S02]  /*1c40*/  FSEL R88, R88, RZ, P1 ;  /* 0x000000ff58587208 */ /* 0x000fc40000800000 */
[----:B------:R-:W-:Y:S02]  /*1c50*/  @P2 F2FP.F16.F32.PACK_AB R75, RZ, R75 ;  /* 0x0000004bff4b223e */ /* 0x000fe400000000ff */
[----:B------:R-:W-:Y:S02]  /*1c60*/  @P2 F2FP.F16.F32.PACK_AB R85, RZ, R85 ;  /* 0x00000055ff55223e */ /* 0x000fe400000000ff */
[----:B------:R-:W-:Y:S02]  /*1c70*/  @P2 PRMT R80, R80, 0x5410, R75 ;  /* 0x0000541050502816 */ /* 0x000fe4000000004b */
[----:B------:R-:W-:Y:S02]  /*1c80*/  @P2 PRMT R81, R81, 0x5410, R84 ;  /* 0x0000541051512816 */ /* 0x000fe40000000054 */
[----:B------:R-:W-:Y:S02]  /*1c90*/  MOV R75, R88 ;  /* 0x00000058004b7202 */ /* 0x000fe40000000f00 */
[----:B------:R-:W-:Y:S01]  /*1ca0*/  @P2 PRMT R82, R82, 0x5410, R85 ;  /* 0x0000541052522816 */ /* 0x000fe20000000055 */
[----:B------:R-:W-:Y:S06]  /*1cb0*/  BRA.U !UP3, `(.L_x_5705) ;  /* 0x000000090b287547 */ /* 0x000fec000b800000 */
[----:B------:R-:W-:-:S05]  /*1cc0*/  FMUL.FTZ R84, R88, UR26 ;  /* 0x0000001a58547c20 */ /* 0x000fca0008410000 */
[----:B------:R-:W-:-:S04]  /*1cd0*/  F2FP.F16.F32.PACK_AB R84, RZ, R84 ;  /* 0x00000054ff54723e */ /* 0x000fc800000000ff */
[----:B------:R-:W-:Y:S01]  /*1ce0*/  PRMT R83, R83, 0x5410, R84 ;  /* 0x0000541053537816 */ /* 0x000fe20000000054 */
[----:B------:R-:W-:Y:S06]  /*1cf0*/  BRA `(.L_x_5705) ;  /* 0x0000000800187947 */ /* 0x000fec0003800000 */
.L_x_5696:
        /* <DEDUP_REMOVED lines=69> */
.L_x_5706:
        /* <DEDUP_REMOVED lines=38> */
[----:B------:R-:W-:Y:S01]  /*23b0*/  @P2 F2FP.F16.F32.PACK_AB R84, RZ, R84 ;  /* 0x00000054ff54223e */ /* 0x000fe200000000ff */
[----:B------:R-:W4:Y:S01]  /*23c0*/  @UP3 LDCU UR33, c[0x0][0x40c] ;  /* 0x00008180ff2137ac */ /* 0x000f220008000800 */
[----:B------:R-:W-:Y:S01]  /*23d0*/  @P1 FFMA.FTZ R73, R74, UR31, R17 ;  /* 0x0000001f4a491c23 */ /* 0x000fe20008010011 */
[----:B------:R-:W-:Y:S01]  /*23e0*/  MOV R74, R18 ;  /* 0x00000012004a7202 */ /* 0x000fe20000000f00 */
[----:B------:R-:W-:Y:S01]  /*23f0*/  @P1 FFMA.FTZ R74, R89, UR31, R18 ;  /* 0x0000001f594a1c23 */ /* 0x000fe20008010012 */
[----:B------:R-:W4:Y:S01]  /*2400*/  @UP3 LDCU UR16, c[0x0][0x40c] ;  /* 0x00008180ff1037ac */ /* 0x000f220008000800 */
[----:B------:R-:W-:Y:S01]  /*2410*/  @P2 F2FP.F16.F32.PACK_AB R85, RZ, R85 ;  /* 0x00000055ff55223e */ /* 0x000fe200000000ff */
[----:B--2---:R-:W-:Y:S01]  /*2420*/  @P2 FMUL.FTZ R88, R72, UR32 ;  /* 0x0000002048582c20 */ /* 0x004fe20008410000 */
[----:B0-----:R-:W-:Y:S01]  /*2430*/  @P2 FMUL.FTZ R97, R74, UR10 ;  /* 0x0000000a4a612c20 */ /* 0x001fe20008410000 */
[----:B------:R-:W-:-:S02]  /*2440*/  @P2 PRMT R80, R84, 0x7610, R80 ;  /* 0x0000761054502816 */ /* 0x000fc40000000050 */
[----:B------:R-:W-:Y:S01]  /*2450*/  @P2 PRMT R81, R85, 0x7610, R81 ;  /* 0x0000761055512816 */ /* 0x000fe20000000051 */
[----:B-1----:R-:W-:Y:S01]  /*2460*/  @P2 FMUL.FTZ R84, R25, UR11 ;  /* 0x0000000b19542c20 */ /* 0x002fe20008410000 */
[----:B------:R-:W-:Y:S01]  /*2470*/  @P2 F2FP.F16.F32.PACK_AB R88, RZ, R88 ;  /* 0x00000058ff58223e */ /* 0x000fe200000000ff */
[----:B---3--:R-:W-:Y:S01]  /*2480*/  @P2 FMUL.FTZ R85, R27, UR17 ;  /* 0x000000111b552c20 */ /* 0x008fe20008410000 */
[----:B------:R-:W-:Y:S02]  /*2490*/  @P2 F2FP.F16.F32.PACK_AB R97, RZ, R97 ;  /* 0x00000061ff61223e */ /* 0x000fe400000000ff */
[----:B------:R-:W-:Y:S01]  /*24a0*/  @P2 F2FP.F16.F32.PACK_AB R84, RZ, R84 ;  /* 0x00000054ff54223e */ /* 0x000fe200000000ff */
        /* <DEDUP_REMOVED lines=9> */
[----:B------:R-:W-:Y:S02]  /*2540*/  @P2 PRMT R82, R82, 0x5410, R89 ;  /* 0x0000541052522816 */ /* 0x000fe40000000059 */
[----:B------:R-:W-:-:S07]  /*2550*/  @P2 PRMT R83, R83, 0x5410, R98 ;  /* 0x0000541053532816 */ /* 0x000fce0000000062 */
.L_x_5705:
        /* <DEDUP_REMOVED lines=51> */
[----:B------:R-:W-:Y:S01]  /*2890*/  @P2 F2FP.F16.F32.PACK_AB R84, RZ, R84 ;  /* 0x00000054ff54223e */ /* 0x000fe200000000ff */
[----:B------:R-:W-:Y:S01]  /*28a0*/  @P0 FFMA.FTZ R74, R85, UR31, R10 ;  /* 0x0000001f554a0c23 */ /* 0x000fe2000801000a */
[----:B-1----:R-:W-:Y:S01]  /*28b0*/  @P2 FMUL.FTZ R85, R26, UR16 ;  /* 0x000000101a552c20 */ /* 0x002fe20008410000 */
[----:B------:R-:W1:Y:S01]  /*28c0*/  @UP3 LDCU UR9, c[0x0][0x40c] ;  /* 0x00008180ff0937ac */ /* 0x000e620008000800 */
[----:B------:R-:W-:-:S02]  /*28d0*/  @P2 F2FP.F16.F32.PACK_AB R88, RZ, R88 ;  /* 0x00000058ff58223e */ /* 0x000fc400000000ff */
[----:B------:R-:W-:Y:S01]  /*28e0*/  @P2 PRMT R80, R84, 0x7610, R80 ;  /* 0x0000761054502816 */ /* 0x000fe20000000050 */
[----:B------:R-:W3:Y:S01]  /*28f0*/  @UP3 LDCU UR10, c[0x0][0x40c] ;  /* 0x00008180ff0a37ac */ /* 0x000ee20008000800 */
[----:B------:R-:W-:Y:S02]  /*2900*/  @P2 F2FP.F16.F32.PACK_AB R85, RZ, R85 ;  /* 0x00000055ff55223e */ /* 0x000fe400000000ff */
[----:B------:R-:W-:Y:S02]  /*2910*/  @P2 PRMT R82, R88, 0x7610, R82 ;  /* 0x0000761058522816 */ /* 0x000fe40000000052 */
[----:B------:R-:W-:Y:S01]  /*2920*/  @P2 PRMT R81, R85, 0x7610, R81 ;  /* 0x0000761055512816 */ /* 0x000fe20000000051 */
[----:B0-----:R-:W-:Y:S01]  /*2930*/  @P2 FMUL.FTZ R84, R25, UR11 ;  /* 0x0000000b19542c20 */ /* 0x001fe20008410000 */
[----:B--2---:R-:W-:-:S04]  /*2940*/  @P2 FMUL.FTZ R89, R74, UR30 ;  /* 0x0000001e4a592c20 */ /* 0x004fc80008410000 */
[----:B------:R-:W-:Y:S01]  /*2950*/  @P2 F2FP.F16.F32.PACK_AB R84, RZ, R84 ;  /* 0x00000054ff54223e */ /* 0x000fe200000000ff */
[----:B-1----:R-:W-:Y:S01]  /*2960*/  @P2 FMUL.FTZ R85, R27, UR9 ;  /* 0x000000091b552c20 */ /* 0x002fe20008410000 */
[----:B------:R-:W-:Y:S02]  /*2970*/  @P2 F2FP.F16.F32.PACK_AB R89, RZ, R89 ;  /* 0x00000059ff59223e */ /* 0x000fe400000000ff */
[----:B------:R-:W-:Y:S01]  /*2980*/  @P2 PRMT R80, R80, 0x5410, R84 ;  /* 0x0000541050502816 */ /* 0x000fe20000000054 */
[----:B---3--:R-:W-:Y:S01]  /*2990*/  @P2 FMUL.FTZ R88, R73, UR10 ;  /* 0x0000000a49582c20 */ /* 0x008fe20008410000 */
[----:B------:R-:W-:Y:S02]  /*29a0*/  @P2 F2FP.F16.F32.PACK_AB R85, RZ, R85 ;  /* 0x00000055ff55223e */ /* 0x000fe400000000ff */
[----:B------:R-:W-:Y:S02]  /*29b0*/  @P2 PRMT R83, R89, 0x7610, R83 ;  /* 0x0000761059532816 */ /* 0x000fe40000000053 */
[----:B------:R-:W-:-:S02]  /*29c0*/  @P2 F2FP.F16.F32.PACK_AB R88, RZ, R88 ;  /* 0x00000058ff58223e */ /* 0x000fc400000000ff */
[----:B------:R-:W-:Y:S02]  /*29d0*/  @P2 PRMT R81, R81, 0x5410, R85 ;  /* 0x0000541051512816 */ /* 0x000fe40000000055 */
[----:B------:R-:W-:Y:S01]  /*29e0*/  @P2 PRMT R82, R82, 0x5410, R88 ;  /* 0x0000541052522816 */ /* 0x000fe20000000058 */
[----:B------:R-:W-:Y:S06]  /*29f0*/  BRA.U !UP3, `(.L_x_5709) ;  /* 0x0000000d0b487547 */ /* 0x000fec000b800000 */
[----:B------:R-:W-:-:S05]  /*2a00*/  FMUL.FTZ R84, R75, UR26 ;  /* 0x0000001a4b547c20 */ /* 0x000fca0008410000 */
[----:B------:R-:W-:-:S04]  /*2a10*/  F2FP.F16.F32.PACK_AB R84, RZ, R84 ;  /* 0x00000054ff54723e */ /* 0x000fc800000000ff */
[----:B------:R-:W-:Y:S01]  /*2a20*/  PRMT R83, R83, 0x5410, R84 ;  /* 0x0000541053537816 */ /* 0x000fe20000000054 */
[----:B------:R-:W-:Y:S06]  /*2a30*/  BRA `(.L_x_5709) ;  /* 0x0000000c00387947 */ /* 0x000fec0003800000 */
.L_x_5708:
        /* <DEDUP_REMOVED lines=66> */
.L_x_5707:
        /* <DEDUP_REMOVED lines=25> */
[----:B------:R-:W-:Y:S01]  /*2ff0*/  @P2 F2FP.F16.F32.PACK_AB R27, RZ, R26 ;  /* 0x0000001aff1b223e */ /* 0x000fe200000000ff */
        /* <DEDUP_REMOVED lines=14> */
[----:B------:R-:W-:-:S02]  /*30e0*/  @P2 F2FP.F16.F32.PACK_AB R84, RZ, R84 ;  /* 0x00000054ff54223e */ /* 0x000fc400000000ff */
[----:B--2---:R-:W-:Y:S01]  /*30f0*/  @P2 FMUL.FTZ R73, R72, UR17 ;  /* 0x0000001148492c20 */ /* 0x004fe20008410000 */
[----:B------:R-:W-:Y:S01]  /*3100*/  FSEL R74, R74, RZ, P0 ;  /* 0x000000ff4a4a7208 */ /* 0x000fe20000000000 */
[----:B------:R-:W-:Y:S01]  /*3110*/  FADD.FTZ R96, R103, -R96 ;  /* 0x8000006067607221 */ /* 0x000fe20000010000 */
[----:B------:R-:W-:Y:S02]  /*3120*/  FSEL R27, R27, RZ, P0 ;  /* 0x000000ff1b1b7208 */ /* 0x000fe40000000000 */
[----:B------:R-:W-:Y:S01]  /*3130*/  @P2 F2FP.F16.F32.PACK_AB R85, RZ, R73 ;  /* 0x00000049ff55223e */ /* 0x000fe200000000ff */
[----:B----4-:R-:W-:Y:S01]  /*3140*/  @P2 FMUL.FTZ R89, R74, UR30 ;  /* 0x0000001e4a592c20 */ /* 0x010fe20008410000 */
[----:B------:R-:W-:Y:S01]  /*3150*/  FSEL R73, R88, RZ, P0 ;  /* 0x000000ff58497208 */ /* 0x000fe20000000000 */
[----:B------:R-:W-:Y:S01]  /*3160*/  FMUL.FTZ R88, R96, UR31 ;  /* 0x0000001f60587c20 */ /* 0x000fe20008410000 */
[----:B------:R-:W-:Y:S01]  /*3170*/  @P2 PRMT R81, R84, 0x7610, R81 ;  /* 0x0000761054512816 */ /* 0x000fe20000000051 */
[----:B0-----:R-:W-:Y:S01]  /*3180*/  @P2 FMUL.FTZ R84, R27, UR10 ;  /* 0x0000000a1b542c20 */ /* 0x001fe20008410000 */
[----:B------:R-:W-:Y:S01]  /*3190*/  @P2 PRMT R82, R85, 0x7610, R82 ;  /* 0x0000761055522816 */ /* 0x000fe20000000052 */
[----:B-1----:R-:W-:Y:S01]  /*31a0*/  @P2 FMUL.FTZ R85, R73, UR11 ;  /* 0x0000000b49552c20 */ /* 0x002fe20008410000 */
[----:B------:R-:W-:-:S02]  /*31b0*/  @P2 F2FP.F16.F32.PACK_AB R75, RZ, R75 ;  /* 0x0000004bff4b223e */ /* 0x000fc400000000ff */
[----:B------:R-:W-:Y:S02]  /*31c0*/  @P2 F2FP.F16.F32.PACK_AB R89, RZ, R89 ;  /* 0x00000059ff59223e */ /* 0x000fe400000000ff */
[----:B------:R-:W-:Y:S02]  /*31d0*/  @P2 F2FP.F16.F32.PACK_AB R84, RZ, R84 ;  /* 0x00000054ff54223e */ /* 0x000fe400000000ff */
[----:B------:R-:W-:Y:S02]  /*31e0*/  FSEL R88, R88, RZ, P0 ;  /* 0x000000ff58587208 */ /* 0x000fe40000000000 */
[----:B------:R-:W-:Y:S02]  /*31f0*/  @P2 F2FP.F16.F32.PACK_AB R85, RZ, R85 ;  /* 0x00000055ff55223e */ /* 0x000fe400000000ff */
[----:B------:R-:W-:Y:S02]  /*3200*/  @P2 PRMT R80, R80, 0x5410, R75 ;  /* 0x0000541050502816 */ /* 0x000fe4000000004b */
[----:B------:R-:W-:-:S02]  /*3210*/  @P2 PRMT R83, R89, 0x7610, R83 ;  /* 0x0000761059532816 */ /* 0x000fc40000000053 */
[----:B------:R-:W-:Y:S02]  /*3220*/  MOV R75, R88 ;  /* 0x00000058004b7202 */ /* 0x000fe40000000f00 */
[----:B------:R-:W-:Y:S02]  /*3230*/  @P2 PRMT R81, R81, 0x5410, R84 ;  /* 0x0000541051512816 */ /* 0x000fe40000000054 */
[----:B------:R-:W-:Y:S01]  /*3240*/  @P2 PRMT R82, R82, 0x5410, R85 ;  /* 0x0000541052522816 */ /* 0x000fe20000000055 */
[----:B------:R-:W-:Y:S06]  /*3250*/  BRA.U !UP3, `(.L_x_5709) ;  /* 0x000000050b307547 */ /* 0x000fec000b800000 */
[----:B------:R-:W-:-:S05]  /*3260*/  FMUL.FTZ R84, R88, UR26 ;  /* 0x0000001a58547c20 */ /* 0x000fca0008410000 */
[----:B------:R-:W-:-:S04]  /*3270*/  F2FP.F16.F32.PACK_AB R84, RZ, R84 ;  /* 0x00000054ff54723e */ /* 0x000fc800000000ff */
[----:B------:R-:W-:Y:S01]  /*3280*/  PRMT R83, R83, 0x5410, R84 ;  /* 0x0000541053537816 */ /* 0x000fe20000000054 */
[----:B------:R-:W-:Y:S06]  /*3290*/  BRA `(.L_x_5709) ;  /* 0x0000000400207947 */ /* 0x000fec0003800000 */
.L_x_5710:
        /* <DEDUP_REMOVED lines=16> */
.L_x_5711:
        /* <DEDUP_REMOVED lines=9> */
.L_x_5712:
        /* <DEDUP_REMOVED lines=9> */
.L_x_5713:
        /* <DEDUP_REMOVED lines=9> */
.L_x_5714:
        /* <DEDUP_REMOVED lines=9> */
.L_x_5715:
        /* <DEDUP_REMOVED lines=9> */
.L_x_5716:
        /* <DEDUP_REMOVED lines=9> */
.L_x_5717:
[----:B------:R-:W-:-:S04]  /*3700*/  @P2 F2FP.F16.F32.PACK_AB R84, RZ, R84 ;  /* 0x00000054ff54223e */ /* 0x000fc800000000ff */
[----:B------:R-:W-:-:S07]  /*3710*/  @P2 PRMT R83, R83, 0x5410, R84 ;  /* 0x0000541053532816 */ /* 0x000fce0000000054 */
.L_x_5709:
        /* <DEDUP_REMOVED lines=14> */
.L_x_5691:
        /* <DEDUP_REMOVED lines=17> */
.L_x_5719:
        /* <DEDUP_REMOVED lines=15> */
.L_x_8109:


//--------------------- .text._ZN10layer_norm13ln_bwd_kernelINS_13Kernel_traitsIf6__halffS2_fjLj2048ELj1ELj1ELj4ELj16ENS_18Kernel_traits_baseILj2048EfS2_fS2_fjLj128EEEEELb0ELb1ELb0ELb0EEEvNS_9BwdParamsE --------------------------
	.section	.text._ZN10layer_norm13ln_bwd_kernelINS_13Kernel_traitsIf6__halffS2_fjLj2048ELj1ELj1ELj4ELj16ENS_18Kernel_traits_baseILj2048EfS2_fS2_fjLj128EEEEELb0ELb1ELb0ELb0EEEvNS_9BwdParamsE,"ax",@progbits
	.align	128
        .global         _ZN10layer_norm13ln_bwd_kernelINS_13Kernel_traitsIf6__halffS2_fjLj2048ELj1ELj1ELj4ELj16ENS_18Kernel_traits_baseILj2048EfS2_fS2_fjLj128EEEEELb0ELb1ELb0ELb0EEEvNS_9BwdParamsE
        .type           _ZN10layer_norm13ln_bwd_kernelINS_13Kernel_traitsIf6__halffS2_fjLj2048ELj1ELj1ELj4ELj16ENS_18Kernel_traits_baseILj2048EfS2_fS2_fjLj128EEEEELb0ELb1ELb0ELb0EEEvNS_9BwdParamsE,@function
        .size           _ZN10layer_norm13ln_bwd_kernelINS_13Kernel_traitsIf6__halffS2_fjLj2048ELj1ELj1ELj4ELj16ENS_18Kernel_traits_baseILj2048EfS2_fS2_fjLj128EEEEELb0ELb1ELb0ELb0EEEvNS_9BwdParamsE,(.L_x_8110 - _ZN10layer_norm13ln_bwd_kernelINS_13Kernel_traitsIf6__halffS2_fjLj2048ELj1ELj1ELj4ELj16ENS_18Kernel_traits_baseILj2048EfS2_fS2_fjLj128EEEEELb0ELb1ELb0ELb0EEEvNS_9BwdParamsE)
        .other          _ZN10layer_norm13ln_bwd_kernelINS_13Kernel_traitsIf6__halffS2_fjLj2048ELj1ELj1ELj4ELj16ENS_18Kernel_traits_baseILj2048EfS2_fS2_fjLj128EEEEELb0ELb1ELb0ELb0EEEvNS_9BwdParamsE,@"STO_CUDA_ENTRY STV_DEFAULT"
_ZN10layer_norm13ln_bwd_kernelINS_13Kernel_traitsIf6__halffS2_fjLj2048ELj1ELj1ELj4ELj16ENS_18Kernel_traits_baseILj2048EfS2_fS2_fjLj128EEEEELb0ELb1ELb0ELb0EEEvNS_9BwdParamsE:
.text._ZN10layer_norm13ln_bwd_kernelINS_13Kernel_traitsIf6__halffS2_fjLj2048ELj1ELj1ELj4ELj16ENS_18Kernel_traits_baseILj2048EfS2_fS2_fjLj128EEEEELb0ELb1ELb0ELb0EEEvNS_9BwdParamsE:
        /* <DEDUP_REMOVED lines=93> */
.L_x_5739:
[----:B------:R-:W1:Y:S01]  /*05d0*/  @UP0 LDCU.64 UR4, c[0x0][0x3e0] ;  /* 0x00007c00ff0407ac */ /* 0x000e620008000a00 */
[----:B------:R-:W-:Y:S01]  /*05e0*/  PLOP3.LUT P0, PT, PT, PT, UP0, 0x80, 0x8 ;  /* 0x000000000008781c */ /* 0x000fe20003f0f008 */
[----:B-1----:R-:W-:-:S06]  /*05f0*/  @UP0 UIMAD.WIDE UR4, UR6, 0x2, UR4 ;  /* 0x00000002060408a5 */ /* 0x002fcc000f8e0204 */
[----:B0-2---:R-:W-:Y:S02]  /*0600*/  MOV R116, UR4 ;  /* 0x0000000400747c02 */ /* 0x005fe40008000f00 */
        /* <DEDUP_REMOVED lines=18> */
[----:B0-----:R-:W-:Y:S01]  /*0730*/  CS2R R120, SRZ ;  /* 0x0000000000787805 */ /* 0x001fe2000001ff00 */
[----:B--2---:R-:W-:-:S05]  /*0740*/  @P0 HADD2.F32 R0, -RZ, R116.H0_H0 ;  /* 0x20000074ff000230 */ /* 0x004fca0000004100 */
[----:B------:R-:W-:Y:S02]  /*0750*/  @P0 R2UR UR4, R0 ;  /* 0x00000000000402ca */ /* 0x000fe400000e0000 */
[----:B------:R-:W-:Y:S02]  /*0760*/  MOV R0, UR5 ;  /* 0x0000000500007c02 */ /* 0x000fe40008000f00 */
[----:B---3--:R-:W-:Y:S02]  /*0770*/  R2UR UR23, R118 ;  /* 0x00000000761772ca */ /* 0x008fe400000e0000 */
[----:B------:R-:W-:-:S04]  /*0780*/  LEA.HI.SX32 R0, R0, R3, 0x1d ;  /* 0x0000000300007211 */ /* 0x000fc800078feaff */
[----:B------:R-:W-:-:S03]  /*0790*/  MOV R122, R0 ;  /* 0x00000000007a7202 */ /* 0x000fc60000000f00 */
        /* <DEDUP_REMOVED lines=16> */
[----:B--2---:R-:W-:-:S04]  /*08a0*/  FADD.FTZ R147, -R148, R116 ;  /* 0x0000007494937221 */ /* 0x004fc80000010100 */
[----:B------:R-:W-:Y:S01]  /*08b0*/  FMUL.FTZ R147, R147, UR23 ;  /* 0x0000001793937c20 */ /* 0x000fe20008410000 */
[--C-:B----4-:R-:W-:Y:S02]  /*08c0*/  HADD2.F32 R145, -RZ, R120.reuse.H0_H0 ;  /* 0x20000078ff917230 */ /* 0x110fe40000004100 */
[C---:B------:R-:W-:Y:S01]  /*08d0*/  FADD.FTZ R118, -R148.reuse, R118 ;  /* 0x0000007694767221 */ /* 0x040fe20000010100 */
[C---:B------:R-:W-:Y:S01]  /*08e0*/  FADD.FTZ R119, -R148.reuse, R119 ;  /* 0x0000007794777221 */ /* 0x040fe20000010100 */
[----:B------:R-:W-:Y:S02]  /*08f0*/  HADD2.F32 R120, -RZ, R120.H1_H1 ;  /* 0x30000078ff787230 */ /* 0x000fe40000004100 */
[----:B------:R-:W-:Y:S01]  /*0900*/  FADD.FTZ R146, -R148, R117 ;  /* 0x0000007594927221 */ /* 0x000fe20000010100 */
[----:B------:R-:W-:Y:S01]  /*0910*/  FADD.FTZ R56, R56, R145 ;  /* 0x0000009138387221 */ /* 0x000fe20000010000 */
[-C--:B------:R-:W-:Y:S01]  /*0920*/  FFMA.FTZ R72, R147, R145.reuse, R72 ;  /* 0x0000009193487223 */ /* 0x080fe20000010048 */
[----:B-----5:R-:W-:Y:S01]  /*0930*/  FMUL.FTZ R145, R88, R145 ;  /* 0x0000009158917220 */ /* 0x020fe20000410000 */
[----:B------:R-:W-:-:S02]  /*0940*/  HADD2.F32 R141, -RZ, R121.H0_H0 ;  /* 0x20000079ff8d7230 */ /* 0x000fc40000004100 */
[----:B------:R-:W-:Y:S01]  /*0950*/  FMUL.FTZ R143, R118, UR23 ;  /* 0x00000017768f7c20 */ /* 0x000fe20008410000 */
[----:B------:R-:W-:Y:S01]  /*0960*/  FMUL.FTZ R142, R119, UR23 ;  /* 0x00000017778e7c20 */ /* 0x000fe20008410000 */
[----:B0-----:R-:W-:Y:S02]  /*0970*/  HADD2.F32 R138, -RZ, R121.H1_H1 ;  /* 0x30000079ff8a7230 */ /* 0x001fe40000004100 */
[----:B------:R-:W-:Y:S01]  /*0980*/  FMUL.FTZ R146, R146, UR23 ;  /* 0x0000001792927c20 */ /* 0x000fe20008410000 */
[-C--:B------:R-:W-:Y:S01]  /*0990*/  FMUL.FTZ R144, R89, R120.reuse ;  /* 0x0000007859907220 */ /* 0x080fe20000410000 */
[----:B------:R-:W-:Y:S01]  /*09a0*/  FADD.FTZ R119, RZ, R145 ;  /* 0x00000091ff777221 */ /* 0x000fe20000010000 */
[----:B------:R-:W-:Y:S01]  /*09b0*/  FFMA.FTZ R121, R147, R145, RZ ;  /* 0x0000009193797223 */ /* 0x000fe200000100ff */
[----:B------:R-:W-:Y:S01]  /*09c0*/  FADD.FTZ R58, R58, R141 ;  /* 0x0000008d3a3a7221 */ /* 0x000fe20000010000 */
[-C--:B------:R-:W-:Y:S01]  /*09d0*/  FFMA.FTZ R74, R143, R141.reuse, R74 ;  /* 0x0000008d8f4a7223 */ /* 0x080fe2000001004a */
[----:B------:R-:W-:Y:S01]  /*09e0*/  FADD.FTZ R57, R57, R120 ;  /* 0x0000007839397221 */ /* 0x000fe20000010000 */
[----:B------:R-:W-:Y:S01]  /*09f0*/  FFMA.FTZ R73, R146, R120, R73 ;  /* 0x0000007892497223 */ /* 0x000fe20000010049 */
[----:B------:R-:W-:Y:S01]  /*0a00*/  FMUL.FTZ R141, R90, R141 ;  /* 0x0000008d5a8d7220 */ /* 0x000fe20000410000 */
[----:B------:R-:W-:Y:S01]  /*0a10*/  FADD.FTZ R118, R119, R144 ;  /* 0x0000009077767221 */ /* 0x000fe20000010000 */
[----:B------:R-:W-:Y:S01]  /*0a20*/  FFMA.FTZ R120, R146, R144, R121 ;  /* 0x0000009092787223 */ /* 0x000fe20000010079 */
[----:B------:R-:W-:-:S02]  /*0a30*/  HADD2.F32 R149, -RZ, R122.H0_H0 ;  /* 0x2000007aff957230 */ /* 0x000fc40000004100 */
[----:B---3--:R-:W-:Y:S01]  /*0a40*/  FADD.FTZ R124, -R148, R124 ;  /* 0x0000007c947c7221 */ /* 0x008fe20000010100 */
[----:B------:R-:W-:Y:S01]  /*0a50*/  FMUL.FTZ R139, R91, R138 ;  /* 0x0000008a5b8b7220 */ /* 0x000fe20000410000 */
[----:B------:R-:W-:Y:S01]  /*0a60*/  FADD.FTZ R118, R118, R141 ;  /* 0x0000008d76767221 */ /* 0x000fe20000010000 */
[----:B------:R-:W-:Y:S01]  /*0a70*/  FFMA.FTZ R119, R143, R141, R120 ;  /* 0x0000008d8f777223 */ /* 0x000fe20000010078 */
[----:B------:R-:W-:Y:S02]  /*0a80*/  HADD2.F32 R150, -RZ, R122.H1_H1 ;  /* 0x3000007aff967230 */ /* 0x000fe40000004100 */
[C---:B------:R-:W-:Y:S01]  /*0a90*/  FADD.FTZ R122, -R148.reuse, R125 ;  /* 0x0000007d947a7221 */ /* 0x040fe20000010100 */
[----:B-1----:R-:W-:Y:S01]  /*0aa0*/  FADD.FTZ R137, -R148, R126 ;  /* 0x0000007e94897221 */ /* 0x002fe20000010100 */
[----:B------:R-:W-:Y:S01]  /*0ab0*/  FMUL.FTZ R125, R124, UR23 ;  /* 0x000000177c7d7c20 */ /* 0x000fe20008410000 */
[----:B------:R-:W-:Y:S01]  /*0ac0*/  FADD.FTZ R121, R118, R139 ;  /* 0x0000008b76797221 */ /* 0x000fe20000010000 */
[----:B------:R-:W-:Y:S01]  /*0ad0*/  FMUL.FTZ R124, R84, R149 ;  /* 0x00000095547c7220 */ /* 0x000fe20000410000 */
[----:B------:R-:W-:Y:S01]  /*0ae0*/  FFMA.FTZ R118, R142, R139, R119 ;  /* 0x0000008b8e767223 */ /* 0x000fe20000010077 */
[----:B------:R-:W-:-:S02]  /*0af0*/  HADD2.F32 R117, -RZ, R123.H0_H0 ;  /* 0x2000007bff757230 */ /* 0x000fc40000004100 */
[----:B------:R-:W-:Y:S01]  /*0b00*/  FADD.FTZ R140, -R148, R127 ;  /* 0x0000007f948c7221 */ /* 0x000fe20000010100 */
[----:B------:R-:W-:Y:S01]  /*0b10*/  FMUL.FTZ R137, R137, UR23 ;  /* 0x0000001789897c20 */ /* 0x000fe20008410000 */
        /* <DEDUP_REMOVED lines=25> */
.L_x_5722:
[----:B------:R-:W-:Y:S05]  /*0cb0*/  BSYNC.RECONVERGENT B0 ;  /* 0x0000000000007941 */ /* 0x000fea0003800200 */
.L_x_5721:
[----:B------:R-:W-:Y:S04]  /*0cc0*/  BSSY.RECONVERGENT B0, `(.L_x_5723) ;  /* 0x000004f000007945 */ /* 0x000fe80003800200 */
[----:B------:R-:W-:Y:S05]  /*0cd0*/  @!P2 BRA `(.L_x_5724) ;  /* 0x000000040034a947 */ /* 0x000fea0003800000 */
[----:B------:R-:W0:Y:S08]  /*0ce0*/  LDC.64 R116, c[0x0][0x428] ;  /* 0x00010a00ff747b82 */ /* 0x000e300000000a00 */
[----:B------:R-:W1:Y:S01]  /*0cf0*/  LDC.64 R128, c[0x0][0x3a8] ;  /* 0x0000ea00ff807b82 */ /* 0x000e620000000a00 */
[----:B0-----:R-:W-:-:S06]  /*0d00*/  IMAD.WIDE.U32 R116, R122, 0x10, R116 ;  /* 0x000000107a747825 */ /* 0x001fcc00078e0074 */
[----:B------:R-:W2:Y:S01]  /*0d10*/  LDG.E.128 R116, desc[UR18][R116.64] ;  /* 0x0000001274747981 */ /* 0x000ea2000c1e1d00 */
[----:B-1----:R-:W-:-:S05]  /*0d20*/  IMAD.WIDE.U32 R128, R122, 0x20, R128 ;  /* 0x000000207a807825 */ /* 0x002fca00078e0080 */
[----:B------:R-:W3:Y:S04]  /*0d30*/  LDG.E.128 R4, desc[UR18][R128.64] ;  /* 0x0000001280047981 */ /* 0x000ee8000c1e1d00 */
[----:B------:R2:W4:Y:S01]  /*0d40*/  LDG.E.128 R8, desc[UR18][R128.64+0x10] ;  /* 0x0000101280087981 */ /* 0x000522000c1e1d00 */
[----:B------:R-:W-:-:S04]  /*0d50*/  ISETP.NE.U32.AND P0, PT, RZ, UR20, PT ;  /* 0x00000014ff007c0c */ /* 0x000fc8000bf05070 */
[----:B------:R-:W-:-:S13]  /*0d60*/  ISETP.NE.AND.EX P0, PT, RZ, UR21, PT, P0 ;  /* 0x00000015ff007c0c */ /* 0x000fda000bf05300 */
[----:B------:R-:W0:Y:S02]  /*0d70*/  @P0 LDC.64 R130, c[0x0][0x438] ;  /* 0x00010e00ff820b82 */ /* 0x000e240000000a00 */
[----:B0-----:R-:W-:-:S05]  /*0d80*/  @P0 IMAD.WIDE.U32 R122, R122, 0x20, R130 ;  /* 0x000000207a7a0825 */ /* 0x001fca00078e0082 */
[----:B------:R-:W5:Y:S04]  /*0d90*/  @P0 LDG.E.128 R16, desc[UR18][R122.64] ;  /* 0x000000127a100981 */ /* 0x000f68000c1e1d00 */
[----:B------:R0:W5:Y:S01]  /*0da0*/  @P0 LDG.E.128 R12, desc[UR18][R122.64+0x10] ;  /* 0x000010127a0c0981 */ /* 0x000162000c1e1d00 */
[--C-:B--2---:R-:W-:Y:S02]  /*0db0*/  HADD2.F32 R129, -RZ, R116.reuse.H0_H0 ;  /* 0x20000074ff817230 */ /* 0x104fe40000004100 */
[----:B------:R-:W-:Y:S02]  /*0dc0*/  HADD2.F32 R128, -RZ, R116.H1_H1 ;  /* 0x30000074ff807230 */ /* 0x000fe40000004100 */
[C---:B---3--:R-:W-:Y:S01]  /*0dd0*/  FADD.FTZ R4, -R148.reuse, R4 ;  /* 0x0000000494047221 */ /* 0x048fe20000010100 */
[C---:B------:R-:W-:Y:S01]  /*0de0*/  FADD.FTZ R130, -R148.reuse, R5 ;  /* 0x0000000594827221 */ /* 0x040fe20000010100 */
[C---:B----4-:R-:W-:Y:S01]  /*0df0*/  FADD.FTZ R10, -R148.reuse, R10 ;  /* 0x0000000a940a7221 */ /* 0x050fe20000010100 */
[----:B------:R-:W-:Y:S01]  /*0e00*/  FADD.FTZ R134, -R148, R11 ;  /* 0x0000000b94867221 */ /* 0x000fe20000010100 */
[----:B------:R-:W-:-:S02]  /*0e10*/  FMUL.FTZ R5, R4, UR23 ;  /* 0x0000001704057c20 */ /* 0x000fc40008410000 */
[----:B------:R-:W-:Y:S01]  /*0e20*/  FMUL.FTZ R11, R10, UR23 ;  /* 0x000000170a0b7c20 */ /* 0x000fe20008410000 */
[----:B-----5:R-:W-:Y:S01]  /*0e30*/  FMUL.FTZ R10, R104, R129 ;  /* 0x00000081680a7220 */ /* 0x020fe20000410000 */
[C---:B------:R-:W-:Y:S01]  /*0e40*/  FADD.FTZ R6, -R148.reuse, R6 ;  /* 0x0000000694067221 */ /* 0x040fe20000010100 */
[C---:B------:R-:W-:Y:S01]  /*0e50*/  FADD.FTZ R131, -R148.reuse, R7 ;  /* 0x0000000794837221 */ /* 0x040fe20000010100 */
[C---:B------:R-:W-:Y:S01]  /*0e60*/  FADD.FTZ R8, -R148.reuse, R8 ;  /* 0x0000000894087221 */ /* 0x040fe20000010100 */
[----:B------:R-:W-:Y:S01]  /*0e70*/  FADD.FTZ R132, -R148, R9 ;  /* 0x0000000994847221 */ /* 0x000fe20000010100 */
[----:B0-----:R-:W-:Y:S02]  /*0e80*/  HADD2.F32 R123, -RZ, R117.H0_H0 ;  /* 0x20000075ff7b7230 */ /* 0x001fe40000004100 */
[----:B------:R-:W-:Y:S01]  /*0e90*/  FMUL.FTZ R4, R130, UR23 ;  /* 0x0000001782047c20 */ /* 0x000fe20008410000 */
[--C-:B------:R-:W-:Y:S02]  /*0ea0*/  HADD2.F32 R133, -RZ, R118.reuse.H0_H0 ;  /* 0x20000076ff857230 */ /* 0x100fe40000004100 */
[----:B------:R-:W-:Y:S01]  /*0eb0*/  FADD.FTZ R48, R48, R129 ;  /* 0x0000008130307221 */ /* 0x000fe20000010000 */
[----:B------:R-:W-:-:S02]  /*0ec0*/  HADD2.F32 R148, -RZ, R118.H1_H1 ;  /* 0x30000076ff947230 */ /* 0x000fc40000004100 */
[----:B------:R-:W-:Y:S01]  /*0ed0*/  FFMA.FTZ R64, R5, R129, R64 ;  /* 0x0000008105407223 */ /* 0x000fe20000010040 */
[----:B------:R-:W-:Y:S02]  /*0ee0*/  HADD2.F32 R122, -RZ, R117.H1_H1 ;  /* 0x30000075ff7a7230 */ /* 0x000fe40000004100 */
[----:B------:R-:W-:Y:S01]  /*0ef0*/  FMUL.FTZ R129, R105, R128 ;  /* 0x0000008069817220 */ /* 0x000fe20000410000 */
[----:B------:R-:W-:Y:S01]  /*0f00*/  FADD.FTZ R118, R121, R10 ;  /* 0x0000000a79767221 */ /* 0x000fe20000010000 */
[----:B------:R-:W-:Y:S01]  /*0f10*/  FFMA.FTZ R117, R5, R10, R120 ;  /* 0x0000000a05757223 */ /* 0x000fe20000010078 */
[--C-:B------:R-:W-:Y:S02]  /*0f20*/  HADD2.F32 R135, -RZ, R119.reuse.H0_H0 ;  /* 0x20000077ff877230 */ /* 0x100fe40000004100 */
[----:B------:R-:W-:Y:S01]  /*0f30*/  FADD.FTZ R49, R49, R128 ;  /* 0x0000008031317221 */ /* 0x000fe20000010000 */
[----:B------:R-:W-:Y:S02]  /*0f40*/  HADD2.F32 R116, -RZ, R119.H1_H1 ;  /* 0x30000077ff747230 */ /* 0x000fe40000004100 */
        /* <DEDUP_REMOVED lines=37> */
[----:B------:R-:W-:-:S07]  /*11a0*/  FFMA.FTZ R120, R134, R135, R118 ;  /* 0x0000008786787223 */ /* 0x000fce0000010076 */
.L_x_5724:
[----:B------:R-:W-:Y:S05]  /*11b0*/  BSYNC.RECONVERGENT B0 ;  /* 0x0000000000007941 */ /* 0x000fea0003800200 */
.L_x_5723:
        /* <DEDUP_REMOVED lines=32> */
.L_x_5726:
[----:B------:R-:W-:Y:S05]  /*13c0*/  BSYNC.RECONVERGENT B0 ;  /* 0x0000000000007941 */ /* 0x000fea0003800200 */
.L_x_5725:
        /* <DEDUP_REMOVED lines=37> */
[--C-:B-----5:R-:W-:Y:S02]  /*1620*/  HADD2.F32 R151, -RZ, R119.reuse.H0_H0 ;  /* 0x20000077ff977230 */ /* 0x120fe40000004100 */
[----:B------:R-:W-:Y:S01]  /*1630*/  FFMA.FTZ R148, R126, UR16, R122 ;  /* 0x000000107e947c23 */ /* 0x000fe2000801007a */
[----:B------:R-:W-:Y:S01]  /*1640*/  FADD.FTZ R121, R136, -R121 ;  /* 0x8000007988797221 */ /* 0x000fe20000010000 */
[----:B------:R-:W-:Y:S01]  /*1650*/  FADD.FTZ R123, R138, -R123 ;  /* 0x8000007b8a7b7221 */ /* 0x000fe20000010000 */
[----:B------:R-:W-:Y:S02]  /*1660*/  HADD2.F32 R152, -RZ, R119.H1_H1 ;  /* 0x30000077ff987230 */ /* 0x000fe40000004100 */
[----:B------:R-:W-:Y:S01]  /*1670*/  FADD.FTZ R148, R127, -R148 ;  /* 0x800000947f947221 */ /* 0x000fe20000010000 */
[----:B------:R-:W-:Y:S01]  /*1680*/  FMUL.FTZ R120, R121, UR23 ;  /* 0x0000001779787c20 */ /* 0x000fe20008410000 */
[----:B------:R-:W-:Y:S01]  /*1690*/  FFMA.FTZ R121, R125, UR16, R122 ;  /* 0x000000107d797c23 */ /* 0x000fe2000801007a */
[----:B------:R-:W-:Y:S01]  /*16a0*/  FMUL.FTZ R123, R123, UR23 ;  /* 0x000000177b7b7c20 */ /* 0x000fe20008410000 */
[----:B------:R-:W-:-:S02]  /*16b0*/  HADD2.F32 R150, -RZ, R118.H1_H1 ;  /* 0x30000076ff967230 */ /* 0x000fc40000004100 */
[----:B------:R-:W-:Y:S01]  /*16c0*/  FMUL.FTZ R119, R120, UR9 ;  /* 0x0000000978777c20 */ /* 0x000fe20008410000 */
[----:B------:R-:W-:Y:S01]  /*16d0*/  FADD.FTZ R121, R124, -R121 ;  /* 0x800000797c797221 */ /* 0x000fe20000010000 */
[----:B------:R-:W-:Y:S01]  /*16e0*/  FMUL.FTZ R120, R123, UR9 ;  /* 0x000000097b787c20 */ /* 0x000fe20008410000 */
[----:B------:R-:W-:Y:S02]  /*16f0*/  HADD2.F32 R123, -RZ, R118.H0_H0 ;  /* 0x20000076ff7b7230 */ /* 0x000fe40000004100 */
[----:B------:R-:W-:Y:S01]  /*1700*/  FFMA.FTZ R151, R119, R151, R38 ;  /* 0x0000009777977223 */ /* 0x000fe20000010026 */
[----:B------:R-:W-:Y:S01]  /*1710*/  FMUL.FTZ R121, R121, UR23 ;  /* 0x0000001779797c20 */ /* 0x000fe20008410000 */
[----:B------:R-:W-:Y:S01]  /*1720*/  FFMA.FTZ R38, R143, UR16, R122 ;  /* 0x000000108f267c23 */ /* 0x000fe2000801007a */
[----:B------:R-:W-:Y:S01]  /*1730*/  FFMA.FTZ R152, R120, R152, R39 ;  /* 0x0000009878987223 */ /* 0x000fe20000010027 */
[--C-:B------:R-:W-:Y:S02]  /*1740*/  HADD2.F32 R118, -RZ, R117.reuse.H0_H0 ;  /* 0x20000075ff767230 */ /* 0x100fe40000004100 */
[----:B------:R-:W-:Y:S01]  /*1750*/  FMUL.FTZ R39, R121, UR9 ;  /* 0x0000000979277c20 */ /* 0x000fe20008410000 */
[----:B------:R-:W-:Y:S01]  /*1760*/  FADD.FTZ R38, R141, -R38 ;  /* 0x800000268d267221 */ /* 0x000fe20000010000 */
[----:B------:R-:W-:-:S02]  /*1770*/  HADD2.F32 R117, -RZ, R117.H1_H1 ;  /* 0x30000075ff757230 */ /* 0x000fc40000004100 */
[----:B------:R-:W-:Y:S01]  /*1780*/  FMUL.FTZ R119, R78, R119 ;  /* 0x000000774e777220 */ /* 0x000fe20000410000 */
[----:B------:R-:W-:Y:S01]  /*1790*/  FFMA.FTZ R123, R39, R123, R36 ;  /* 0x0000007b277b7223 */ /* 0x000fe20000010024 */
[----:B------:R-:W-:Y:S01]  /*17a0*/  FMUL.FTZ R36, R148, UR23 ;  /* 0x0000001794247c20 */ /* 0x000fe20008410000 */
[----:B------:R-:W-:Y:S01]  /*17b0*/  FMUL.FTZ R38, R38, UR23 ;  /* 0x0000001726267c20 */ /* 0x000fe20008410000 */
[----:B------:R-:W-:Y:S01]  /*17c0*/  FFMA.FTZ R148, R142, UR16, R122 ;  /* 0x000000108e947c23 */ /* 0x000fe2000801007a */
[----:B------:R-:W-:Y:S01]  /*17d0*/  FMUL.FTZ R120, R79, R120 ;  /* 0x000000784f787220 */ /* 0x000fe20000410000 */
[----:B------:R-:W-:Y:S01]  /*17e0*/  FMUL.FTZ R36, R36, UR9 ;  /* 0x0000000924247c20 */ /* 0x000fe20008410000 */
[----:B------:R-:W-:Y:S01]  /*17f0*/  FMUL.FTZ R121, R38, UR9 ;  /* 0x0000000926797c20 */ /* 0x000fe20008410000 */
[----:B------:R-:W-:Y:S02]  /*1800*/  FADD.FTZ R148, R139, -R148 ;  /* 0x800000948b947221 */ /* 0x000fe40000010000 */
[----:B------:R-:W-:Y:S01]  /*1810*/  FFMA.FTZ R150, R36, R150, R37 ;  /* 0x0000009624967223 */ /* 0x000fe20000010025 */
[----:B------:R-:W-:Y:S01]  /*1820*/  FFMA.FTZ R42, R121, R118, R42 ;  /* 0x00000076792a7223 */ /* 0x000fe2000001002a */
[--C-:B------:R-:W-:Y:S01]  /*1830*/  FFMA.FTZ R37, R146, UR16, R122.reuse ;  /* 0x0000001092257c23 */ /* 0x100fe2000801007a */
[----:B------:R-:W-:Y:S01]  /*1840*/  FMUL.FTZ R38, R148, UR23 ;  /* 0x0000001794267c20 */ /* 0x000fe20008410000 */
[----:B------:R-:W-:Y:S01]  /*1850*/  FFMA.FTZ R118, R147, UR16, R122 ;  /* 0x0000001093767c23 */ /* 0x000fe2000801007a */
[----:B------:R-:W-:Y:S01]  /*1860*/  F2FP.F16.F32.PACK_AB R119, R120, R119 ;  /* 0x000000777877723e */ /* 0x000fe200000000ff */
[----:B------:R-:W-:Y:S01]  /*1870*/  FADD.FTZ R37, R144, -R37 ;  /* 0x8000002590257221 */ /* 0x000fe20000010000 */
[----:B------:R-:W-:Y:S01]  /*1880*/  FMUL.FTZ R38, R38, UR9 ;  /* 0x0000000926267c20 */ /* 0x000fe20008410000 */
[----:B------:R-:W-:-:S02]  /*1890*/  FADD.FTZ R118, R145, -R118 ;  /* 0x8000007691767221 */ /* 0x000fc40000010000 */
[----:B------:R-:W-:Y:S01]  /*18a0*/  FMUL.FTZ R148, R37, UR23 ;  /* 0x0000001725947c20 */ /* 0x000fe20008410000 */
[----:B------:R-:W-:Y:S01]  /*18b0*/  FFMA.FTZ R43, R38, R117, R43 ;  /* 0x00000075262b7223 */ /* 0x000fe2000001002b */
        /* <DEDUP_REMOVED lines=8> */
[----:B------:R-:W-:Y:S01]  /*1940*/  FFMA.FTZ R41, R148, R116, R41 ;  /* 0x0000007494297223 */ /* 0x000fe20000010029 */
[----:B------:R-:W-:Y:S01]  /*1950*/  FFMA.FTZ R40, R37, R117, R40 ;  /* 0x0000007525287223 */ /* 0x000fe20000010028 */
[----:B------:R-:W-:Y:S01]  /*1960*/  FMUL.FTZ R116, R80, R37 ;  /* 0x0000002550747220 */ /* 0x000fe20000410000 */
[----:B------:R-:W-:Y:S01]  /*1970*/  FMUL.FTZ R117, R82, R121 ;  /* 0x0000007952757220 */ /* 0x000fe20000410000 */
[----:B------:R-:W-:Y:S01]  /*1980*/  FMUL.FTZ R37, R81, R148 ;  /* 0x0000009451257220 */ /* 0x000fe20000410000 */
[----:B------:R-:W-:-:S03]  /*1990*/  F2FP.F16.F32.PACK_AB R118, R39, R118 ;  /* 0x000000762776723e */ /* 0x000fc600000000ff */
[----:B------:R-:W-:Y:S02]  /*19a0*/  F2FP.F16.F32.PACK_AB R117, R38, R117 ;  /* 0x000000752675723e */ /* 0x000fe400000000ff */
[----:B------:R-:W-:Y:S01]  /*19b0*/  F2FP.F16.F32.PACK_AB R116, R37, R116 ;  /* 0x000000742574723e */ /* 0x000fe200000000ff */
[----:B------:R-:W-:Y:S06]  /*19c0*/  BRA `(.L_x_5731) ;  /* 0x0000000800ec7947 */ /* 0x000fec0003800000 */
.L_x_5730:
[--C-:B------:R-:W-:Y:S01]  /*19d0*/  FFMA.FTZ R108, R147, UR16, R122.reuse ;  /* 0x00000010936c7c23 */ /* 0x100fe2000801007a */
[--C-:B------:R-:W-:Y:S01]  /*19e0*/  FFMA.FTZ R109, R146, UR16, R122.reuse ;  /* 0x00000010926d7c23 */ /* 0x100fe2000801007a */
[----:B------:R-:W-:Y:S01]  /*19f0*/  FFMA.FTZ R112, R143, UR16, R122 ;  /* 0x000000108f707c23 */ /* 0x000fe2000801007a */
[--C-:B-----5:R-:W-:Y:S02]  /*1a00*/  HADD2.F32 R110, -RZ, R116.reuse.H0_H0 ;  /* 0x20000074ff6e7230 */ /* 0x120fe40000004100 */
[----:B------:R-:W-:Y:S01]  /*1a10*/  FADD.FTZ R108, R145, -R108 ;  /* 0x8000006c916c7221 */ /* 0x000fe20000010000 */
[----:B------:R-:W-:Y:S01]  /*1a20*/  FADD.FTZ R109, R144, -R109 ;  /* 0x8000006d906d7221 */ /* 0x000fe20000010000 */
[----:B------:R-:W-:Y:S01]  /*1a30*/  FADD.FTZ R112, R141, -R112 ;  /* 0x800000708d707221 */ /* 0x000fe20000010000 */
[----:B------:R-:W-:Y:S01]  /*1a40*/  FFMA.FTZ R114, R142, UR16, R122 ;  /* 0x000000108e727c23 */ /* 0x000fe2000801007a */
[----:B------:R-:W-:Y:S01]  /*1a50*/  FMUL.FTZ R108, R108, UR23 ;  /* 0x000000176c6c7c20 */ /* 0x000fe20008410000 */
[----:B------:R-:W-:Y:S01]  /*1a60*/  FMUL.FTZ R109, R109, UR23 ;  /* 0x000000176d6d7c20 */ /* 0x000fe20008410000 */
[----:B------:R-:W-:-:S02]  /*1a70*/  HADD2.F32 R111, -RZ, R116.H1_H1 ;  /* 0x30000074ff6f7230 */ /* 0x000fc40000004100 */
[----:B------:R-:W-:Y:S01]  /*1a80*/  FFMA.FTZ R115, R125, UR16, R122 ;  /* 0x000000107d737c23 */ /* 0x000fe2000801007a */
[----:B------:R-:W-:Y:S01]  /*1a90*/  FMUL.FTZ R121, R108, UR9 ;  /* 0x000000096c797c20 */ /* 0x000fe20008410000 */
[----:B------:R-:W-:Y:S01]  /*1aa0*/  FMUL.FTZ R116, R109, UR9 ;  /* 0x000000096d747c20 */ /* 0x000fe20008410000 */
[----:B------:R-:W-:Y:S01]  /*1ab0*/  FADD.FTZ R114, R139, -R114 ;  /* 0x800000728b727221 */ /* 0x000fe20000010000 */
[--C-:B------:R-:W-:Y:S02]  /*1ac0*/  HADD2.F32 R113, -RZ, R117.reuse.H1_H1 ;  /* 0x30000075ff717230 */ /* 0x100fe40000004100 */
[----:B------:R-:W-:Y:S01]  /*1ad0*/  FFMA.FTZ R40, R121, R110, R40 ;  /* 0x0000006e79287223 */ /* 0x000fe20000010028 */
[----:B------:R-:W-:Y:S01]  /*1ae0*/  FMUL.FTZ R110, R112, UR23 ;  /* 0x00000017706e7c20 */ /* 0x000fe20008410000 */
[----:B------:R-:W-:Y:S02]  /*1af0*/  HADD2.F32 R112, -RZ, R117.H0_H0 ;  /* 0x20000075ff707230 */ /* 0x000fe40000004100 */
[----:B------:R-:W-:Y:S01]  /*1b00*/  FFMA.FTZ R41, R116, R111, R41 ;  /* 0x0000006f74297223 */ /* 0x000fe20000010029 */
[----:B------:R-:W-:Y:S01]  /*1b10*/  FADD.FTZ R115, R124, -R115 ;  /* 0x800000737c737221 */ /* 0x000fe20000010000 */
[----:B------:R-:W-:Y:S01]  /*1b20*/  FMUL.FTZ R117, R110, UR9 ;  /* 0x000000096e757c20 */ /* 0x000fe20008410000 */
[----:B------:R-:W-:Y:S01]  /*1b30*/  FMUL.FTZ R111, R114, UR23 ;  /* 0x00000017726f7c20 */ /* 0x000fe20008410000 */
[--C-:B------:R-:W-:Y:S01]  /*1b40*/  FFMA.FTZ R114, R126, UR16, R122.reuse ;  /* 0x000000107e727c23 */ /* 0x100fe2000801007a */
[----:B------:R-:W-:Y:S01]  /*1b50*/  FFMA.FTZ R151, R140, UR16, R122 ;  /* 0x000000108c977c23 */ /* 0x000fe2000801007a */
[----:B------:R-:W-:Y:S01]  /*1b60*/  FFMA.FTZ R42, R117, R112, R42 ;  /* 0x00000070752a7223 */ /* 0x000fe2000001002a */
[----:B------:R-:W-:Y:S01]  /*1b70*/  FMUL.FTZ R112, R115, UR23 ;  /* 0x0000001773707c20 */ /* 0x000fe20008410000 */
[----:B------:R-:W-:Y:S01]  /*1b80*/  FMUL.FTZ R120, R111, UR9 ;  /* 0x000000096f787c20 */ /* 0x000fe20008410000 */
[----:B------:R-:W-:Y:S01]  /*1b90*/  FFMA.FTZ R115, R137, UR16, R122 ;  /* 0x0000001089737c23 */ /* 0x000fe2000801007a */
[----:B------:R-:W-:Y:S01]  /*1ba0*/  FADD.FTZ R114, R127, -R114 ;  /* 0x800000727f727221 */ /* 0x000fe20000010000 */
[----:B------:R-:W-:Y:S01]  /*1bb0*/  FADD.FTZ R151, R138, -R151 ;  /* 0x800000978a977221 */ /* 0x000fe20000010000 */
[----:B------:R-:W-:Y:S01]  /*1bc0*/  FFMA.FTZ R43, R120, R113, R43 ;  /* 0x00000071782b7223 */ /* 0x000fe2000001002b */
[----:B------:R-:W-:Y:S01]  /*1bd0*/  FADD.FTZ R115, R136, -R115 ;  /* 0x8000007388737221 */ /* 0x000fe20000010000 */
[----:B------:R-:W-:Y:S01]  /*1be0*/  FMUL.FTZ R113, R114, UR23 ;  /* 0x0000001772717c20 */ /* 0x000fe20008410000 */
[----:B------:R-:W-:-:S02]  /*1bf0*/  HADD2.F32 R123, -RZ, R118.H0_H0 ;  /* 0x20000076ff7b7230 */ /* 0x000fc40000004100 */
[----:B------:R-:W-:Y:S01]  /*1c00*/  FMUL.FTZ R149, R112, UR9 ;  /* 0x0000000970957c20 */ /* 0x000fe20008410000 */
[----:B------:R-:W-:Y:S02]  /*1c10*/  HADD2.F32 R150, -RZ, R118.H1_H1 ;  /* 0x30000076ff967230 */ /* 0x000fe40000004100 */
[----:B------:R-:W-:Y:S01]  /*1c20*/  FMUL.FTZ R114, R115, UR23 ;  /* 0x0000001773727c20 */ /* 0x000fe20008410000 */
[----:B------:R-:W-:Y:S01]  /*1c30*/  FMUL.FTZ R118, R113, UR9 ;  /* 0x0000000971767c20 */ /* 0x000fe20008410000 */
[----:B------:R-:W-:Y:S01]  /*1c40*/  FMUL.FTZ R115, R151, UR23 ;  /* 0x0000001797737c20 */ /* 0x000fe20008410000 */
[--C-:B------:R-:W-:Y:S02]  /*1c50*/  HADD2.F32 R151, -RZ, R119.reuse.H0_H0 ;  /* 0x20000077ff977230 */ /* 0x100fe40000004100 */
[----:B------:R-:W-:Y:S01]  /*1c60*/  FFMA.FTZ R123, R149, R123, R36 ;  /* 0x0000007b957b7223 */ /* 0x000fe20000010024 */
[----:B------:R-:W-:Y:S02]  /*1c70*/  HADD2.F32 R119, -RZ, R119.H1_H1 ;  /* 0x30000077ff777230 */ /* 0x000fe40000004100 */
[----:B------:R-:W-:Y:S01]  /*1c80*/  FFMA.FTZ R150, R118, R150, R37 ;  /* 0x0000009676967223 */ /* 0x000fe20000010025 */
[----:B------:R-:W-:Y:S01]  /*1c90*/  FMUL.FTZ R36, R115, UR9 ;  /* 0x0000000973247c20 */ /* 0x000fe20008410000 */
[----:B------:R-:W-:Y:S01]  /*1ca0*/  FMUL.FTZ R37, R114, UR9 ;  /* 0x0000000972257c20 */ /* 0x000fe20008410000 */
[----:B------:R-:W-:Y:S01]  /*1cb0*/  FMUL.FTZ R121, R80, R121 ;  /* 0x0000007950797220 */ /* 0x000fe20000410000 */
        /* <DEDUP_REMOVED lines=14> */
.L_x_5729:
        /* <DEDUP_REMOVED lines=8> */
[--C-:B------:R-:W-:Y:S01]  /*1e20*/  FFMA.FTZ R150, R126, UR16, R122.reuse ;  /* 0x000000107e967c23 */ /* 0x100fe2000801007a */
[----:B------:R-:W-:Y:S01]  /*1e30*/  FADD.FTZ R121, R136, -R121 ;  /* 0x8000007988797221 */ /* 0x000fe20000010000 */
[----:B------:R-:W-:Y:S01]  /*1e40*/  FADD.FTZ R148, R138, -R123 ;  /* 0x8000007b8a947221 */ /* 0x000fe20000010000 */
[----:B------:R-:W-:Y:S01]  /*1e50*/  FFMA.FTZ R123, R125, UR16, R122 ;  /* 0x000000107d7b7c23 */ /* 0x000fe2000801007a */
[----:B------:R-:W-:Y:S02]  /*1e60*/  HADD2.F32 R152, -RZ, R119.H1_H1 ;  /* 0x30000077ff987230 */ /* 0x000fe40000004100 */
[----:B------:R-:W-:Y:S01]  /*1e70*/  FFMA.FTZ R120, R121, UR23, R22 ;  /* 0x0000001779787c23 */ /* 0x000fe20008010016 */
[----:B------:R-:W-:Y:S01]  /*1e80*/  FFMA.FTZ R121, R148, UR23, R23 ;  /* 0x0000001794797c23 */ /* 0x000fe20008010017 */
[----:B------:R-:W-:Y:S01]  /*1e90*/  FADD.FTZ R123, R124, -R123 ;  /* 0x8000007b7c7b7221 */ /* 0x000fe20000010000 */
[----:B------:R-:W-:Y:S01]  /*1ea0*/  FFMA.FTZ R148, R143, UR16, R122 ;  /* 0x000000108f947c23 */ /* 0x000fe2000801007a */
[----:B------:R-:W-:Y:S01]  /*1eb0*/  FMUL.FTZ R119, R120, UR9 ;  /* 0x0000000978777c20 */ /* 0x000fe20008410000 */
[----:B------:R-:W-:Y:S01]  /*1ec0*/  FMUL.FTZ R120, R121, UR9 ;  /* 0x0000000979787c20 */ /* 0x000fe20008410000 */
[----:B------:R-:W-:Y:S01]  /*1ed0*/  FADD.FTZ R150, R127, -R150 ;  /* 0x800000967f967221 */ /* 0x000fe20000010000 */
[----:B------:R-:W-:Y:S01]  /*1ee0*/  FADD.FTZ R121, R141, -R148 ;  /* 0x800000948d797221 */ /* 0x000fe20000010000 */
[----:B------:R-:W-:Y:S01]  /*1ef0*/  FFMA.FTZ R151, R151, R119, R38 ;  /* 0x0000007797977223 */ /* 0x000fe20000010026 */
[----:B------:R-:W-:Y:S01]  /*1f00*/  FFMA.FTZ R38, R123, UR23, R20 ;  /* 0x000000177b267c23 */ /* 0x000fe20008010014 */
[----:B------:R-:W-:Y:S01]  /*1f10*/  FFMA.FTZ R152, R152, R120, R39 ;  /* 0x0000007898987223 */ /* 0x000fe20000010027 */
[----:B------:R-:W-:-:S02]  /*1f20*/  HADD2.F32 R123, -RZ, R118.H0_H0 ;  /* 0x20000076ff7b7230 */ /* 0x000fc40000004100 */
[----:B------:R-:W-:Y:S01]  /*1f30*/  FFMA.FTZ R121, R121, UR23, R26 ;  /* 0x0000001779797c23 */ /* 0x000fe2000801001a */
[----:B------:R-:W-:Y:S01]  /*1f40*/  FMUL.FTZ R39, R38, UR9 ;  /* 0x0000000926277c20 */ /* 0x000fe20008410000 */
[----:B------:R-:W-:Y:S02]  /*1f50*/  HADD2.F32 R118, -RZ, R118.H1_H1 ;  /* 0x30000076ff767230 */ /* 0x000fe40000004100 */
[----:B------:R-:W-:Y:S01]  /*1f60*/  FFMA.FTZ R38, R142, UR16, R122 ;  /* 0x000000108e267c23 */ /* 0x000fe2000801007a */
[--C-:B------:R-:W-:Y:S02]  /*1f70*/  HADD2.F32 R149, -RZ, R117.reuse.H0_H0 ;  /* 0x20000075ff957230 */ /* 0x100fe40000004100 */
[----:B------:R-:W-:Y:S01]  /*1f80*/  FFMA.FTZ R123, R123, R39, R36 ;  /* 0x000000277b7b7223 */ /* 0x000fe20000010024 */
[----:B------:R-:W-:Y:S01]  /*1f90*/  FFMA.FTZ R36, R150, UR23, R21 ;  /* 0x0000001796247c23 */ /* 0x000fe20008010015 */
[----:B------:R-:W-:Y:S01]  /*1fa0*/  FMUL.FTZ R121, R121, UR9 ;  /* 0x0000000979797c20 */ /* 0x000fe20008410000 */
[----:B------:R-:W-:Y:S01]  /*1fb0*/  FADD.FTZ R38, R139, -R38 ;  /* 0x800000268b267221 */ /* 0x000fe20000010000 */
[----:B------:R-:W-:-:S02]  /*1fc0*/  HADD2.F32 R148, -RZ, R117.H1_H1 ;  /* 0x30000075ff947230 */ /* 0x000fc40000004100 */
[----:B------:R-:W-:Y:S01]  /*1fd0*/  FMUL.FTZ R36, R36, UR9 ;  /* 0x0000000924247c20 */ /* 0x000fe20008410000 */
[----:B------:R-:W-:Y:S01]  /*1fe0*/  FFMA.FTZ R42, R149, R121, R42 ;  /* 0x00000079952a7223 */ /* 0x000fe2000001002a */
[--C-:B------:R-:W-:Y:S01]  /*1ff0*/  FFMA.FTZ R149, R146, UR16, R122.reuse ;  /* 0x0000001092957c23 */ /* 0x100fe2000801007a */
[----:B------:R-:W-:Y:S01]  /*2000*/  FFMA.FTZ R38, R38, UR23, R27 ;  /* 0x0000001726267c23 */ /* 0x000fe2000801001b */
[----:B------:R-:W-:Y:S01]  /*2010*/  FFMA.FTZ R150, R118, R36, R37 ;  /* 0x0000002476967223 */ /* 0x000fe20000010025 */
[----:B------:R-:W-:Y:S01]  /*2020*/  FFMA.FTZ R118, R147, UR16, R122 ;  /* 0x0000001093767c23 */ /* 0x000fe2000801007a */
[----:B------:R-:W-:Y:S01]  /*2030*/  FMUL.FTZ R119, R78, R119 ;  /* 0x000000774e777220 */ /* 0x000fe20000410000 */
[----:B------:R-:W-:Y:S01]  /*2040*/  FMUL.FTZ R38, R38, UR9 ;  /* 0x0000000926267c20 */ /* 0x000fe20008410000 */
[----:B------:R-:W-:Y:S01]  /*2050*/  FMUL.FTZ R120, R79, R120 ;  /* 0x000000784f787220 */ /* 0x000fe20000410000 */
[----:B------:R-:W-:Y:S01]  /*2060*/  FADD.FTZ R37, R145, -R118 ;  /* 0x8000007691257221 */ /* 0x000fe20000010000 */
[----:B------:R-:W-:Y:S01]  /*2070*/  FADD.FTZ R118, R144, -R149 ;  /* 0x8000009590767221 */ /* 0x000fe20000010000 */
[----:B------:R-:W-:-:S02]  /*2080*/  HADD2.F32 R149, -RZ, R116.H0_H0 ;  /* 0x20000074ff957230 */ /* 0x000fc40000004100 */
[----:B------:R-:W-:Y:S01]  /*2090*/  FFMA.FTZ R43, R148, R38, R43 ;  /* 0x00000026942b7223 */ /* 0x000fe2000001002b */
[----:B------:R-:W-:Y:S01]  /*20a0*/  FFMA.FTZ R37, R37, UR23, R24 ;  /* 0x0000001725257c23 */ /* 0x000fe20008010018 */
[----:B------:R-:W-:Y:S01]  /*20b0*/  FFMA.FTZ R117, R118, UR23, R25 ;  /* 0x0000001776757c23 */ /* 0x000fe20008010019 */
[----:B------:R-:W-:Y:S02]  /*20c0*/  HADD2.F32 R116, -RZ, R116.H1_H1 ;  /* 0x30000074ff747230 */ /* 0x000fe40000004100 */
[----:B------:R-:W-:Y:S01]  /*20d0*/  FMUL.FTZ R39, R76, R39 ;  /* 0x000000274c277220 */ /* 0x000fe20000410000 */
[----:B------:R-:W-:Y:S01]  /*20e0*/  FMUL.FTZ R37, R37, UR9 ;  /* 0x0000000925257c20 */ /* 0x000fe20008410000 */
[----:B------:R-:W-:Y:S01]  /*20f0*/  FMUL.FTZ R118, R117, UR9 ;  /* 0x0000000975767c20 */ /* 0x000fe20008410000 */
[----:B------:R-:W-:Y:S01]  /*2100*/  FMUL.FTZ R36, R77, R36 ;  /* 0x000000244d247220 */ /* 0x000fe20000410000 */
[----:B------:R-:W-:Y:S01]  /*2110*/  FMUL.FTZ R117, R82, R121 ;  /* 0x0000007952757220 */ /* 0x000fe20000410000 */
[-C--:B------:R-:W-:Y:S01]  /*2120*/  FFMA.FTZ R40, R149, R37.reuse, R40 ;  /* 0x0000002595287223 */ /* 0x080fe20000010028 */
[----:B------:R-:W-:Y:S01]  /*2130*/  FFMA.FTZ R41, R116, R118, R41 ;  /* 0x0000007674297223 */ /* 0x000fe20000010029 */
        /* <DEDUP_REMOVED lines=8> */
.L_x_5732:
[--C-:B------:R-:W-:Y:S01]  /*21c0*/  FFMA.FTZ R108, R147, UR16, R122.reuse ;  /* 0x00000010936c7c23 */ /* 0x100fe2000801007a */
[--C-:B------:R-:W-:Y:S01]  /*21d0*/  FFMA.FTZ R111, R146, UR16, R122.reuse ;  /* 0x00000010926f7c23 */ /* 0x100fe2000801007a */
[----:B------:R-:W-:Y:S01]  /*21e0*/  FFMA.FTZ R114, R142, UR16, R122 ;  /* 0x000000108e727c23 */ /* 0x000fe2000801007a */
[--C-:B-----5:R-:W-:Y:S02]  /*21f0*/  HADD2.F32 R112, -RZ, R116.reuse.H1_H1 ;  /* 0x30000074ff707230 */ /* 0x120fe40000004100 */
[----:B------:R-:W-:Y:S01]  /*2200*/  FADD.FTZ R109, R145, -R108 ;  /* 0x8000006c916d7221 */ /* 0x000fe20000010000 */
[----:B------:R-:W-:Y:S01]  /*2210*/  FADD.FTZ R110, R144, -R111 ;  /* 0x8000006f906e7221 */ /* 0x000fe20000010000 */
[----:B------:R-:W-:Y:S02]  /*2220*/  HADD2.F32 R111, -RZ, R116.H0_H0 ;  /* 0x20000074ff6f7230 */ /* 0x000fe40000004100 */
[----:B------:R-:W-:Y:S01]  /*2230*/  FADD.FTZ R114, R139, -R114 ;  /* 0x800000728b727221 */ /* 0x000fe20000010000 */
        /* <DEDUP_REMOVED lines=11> */
[----:B------:R-:W-:-:S02]  /*22f0*/  HADD2.F32 R112, -RZ, R117.H1_H1 ;  /* 0x30000075ff707230 */ /* 0x000fc40000004100 */
[----:B------:R-:W-:Y:S01]  /*2300*/  FFMA.FTZ R110, R113, UR23, R26 ;  /* 0x00000017716e7c23 */ /* 0x000fe2000801001a */
[----:B------:R-:W-:Y:S01]  /*2310*/  FMUL.FTZ R120, R111, UR9 ;  /* 0x000000096f787c20 */ /* 0x000fe20008410000 */
[----:B------:R-:W-:Y:S01]  /*2320*/  FFMA.FTZ R114, R126, UR16, R122 ;  /* 0x000000107e727c23 */ /* 0x000fe2000801007a */
[----:B------:R-:W-:Y:S02]  /*2330*/  HADD2.F32 R113, -RZ, R117.H0_H0 ;  /* 0x20000075ff717230 */ /* 0x000fe40000004100 */
[----:B------:R-:W-:Y:S01]  /*2340*/  FMUL.FTZ R117, R110, UR9 ;  /* 0x000000096e757c20 */ /* 0x000fe20008410000 */
[----:B------:R-:W-:Y:S01]  /*2350*/  FFMA.FTZ R43, R112, R120, R43 ;  /* 0x00000078702b7223 */ /* 0x000fe2000001002b */
[----:B------:R-:W-:Y:S01]  /*2360*/  FFMA.FTZ R112, R115, UR23, R20 ;  /* 0x0000001773707c23 */ /* 0x000fe20008010014 */
[----:B------:R-:W-:Y:S01]  /*2370*/  FFMA.FTZ R115, R137, UR16, R122 ;  /* 0x0000001089737c23 */ /* 0x000fe2000801007a */
[----:B------:R-:W-:Y:S01]  /*2380*/  FADD.FTZ R114, R127, -R114 ;  /* 0x800000727f727221 */ /* 0x000fe20000010000 */
[----:B------:R-:W-:Y:S01]  /*2390*/  FFMA.FTZ R151, R140, UR16, R122 ;  /* 0x000000108c977c23 */ /* 0x000fe2000801007a */
[----:B------:R-:W-:Y:S01]  /*23a0*/  FFMA.FTZ R42, R113, R117, R42 ;  /* 0x00000075712a7223 */ /* 0x000fe2000001002a */
[----:B------:R-:W-:Y:S01]  /*23b0*/  FADD.FTZ R115, R136, -R115 ;  /* 0x8000007388737221 */ /* 0x000fe20000010000 */
[----:B------:R-:W-:Y:S01]  /*23c0*/  FFMA.FTZ R113, R114, UR23, R21 ;  /* 0x0000001772717c23 */ /* 0x000fe20008010015 */
[----:B------:R-:W-:Y:S01]  /*23d0*/  FADD.FTZ R148, R138, -R151 ;  /* 0x800000978a947221 */ /* 0x000fe20000010000 */
[----:B------:R-:W-:-:S02]  /*23e0*/  HADD2.F32 R123, -RZ, R118.H0_H0 ;  /* 0x20000076ff7b7230 */ /* 0x000fc40000004100 */
[----:B------:R-:W-:Y:S01]  /*23f0*/  FMUL.FTZ R149, R112, UR9 ;  /* 0x0000000970957c20 */ /* 0x000fe20008410000 */
[----:B------:R-:W-:Y:S02]  /*2400*/  HADD2.F32 R150, -RZ, R118.H1_H1 ;  /* 0x30000076ff967230 */ /* 0x000fe40000004100 */
[----:B------:R-:W-:Y:S01]  /*2410*/  FFMA.FTZ R114, R115, UR23, R22 ;  /* 0x0000001773727c23 */ /* 0x000fe20008010016 */
[----:B------:R-:W-:Y:S01]  /*2420*/  FMUL.FTZ R118, R113, UR9 ;  /* 0x0000000971767c20 */ /* 0x000fe20008410000 */
[----:B------:R-:W-:Y:S01]  /*2430*/  FFMA.FTZ R115, R148, UR23, R23 ;  /* 0x0000001794737c23 */ /* 0x000fe20008010017 */
[----:B------:R-:W-:Y:S01]  /*2440*/  FFMA.FTZ R123, R123, R149, R36 ;  /* 0x000000957b7b7223 */ /* 0x000fe20000010024 */
[--C-:B------:R-:W-:Y:S02]  /*2450*/  HADD2.F32 R152, -RZ, R119.reuse.H1_H1 ;  /* 0x30000077ff987230 */ /* 0x100fe40000004100 */
[----:B------:R-:W-:Y:S01]  /*2460*/  FFMA.FTZ R150, R150, R118, R37 ;  /* 0x0000007696967223 */ /* 0x000fe20000010025 */
[----:B------:R-:W-:Y:S01]  /*2470*/  FMUL.FTZ R36, R115, UR9 ;  /* 0x0000000973247c20 */ /* 0x000fe20008410000 */
[----:B------:R-:W-:Y:S01]  /*2480*/  FMUL.FTZ R37, R114, UR9 ;  /* 0x0000000972257c20 */ /* 0x000fe20008410000 */
[----:B------:R-:W-:-:S02]  /*2490*/  HADD2.F32 R151, -RZ, R119.H0_H0 ;  /* 0x20000077ff977230 */ /* 0x000fc40000004100 */
[----:B------:R-:W-:Y:S01]  /*24a0*/  FMUL.FTZ R121, R80, R121 ;  /* 0x0000007950797220 */ /* 0x000fe20000410000 */
[----:B------:R-:W-:Y:S01]  /*24b0*/  FFMA.FTZ R152, R152, R36, R39 ;  /* 0x0000002498987223 */ /* 0x000fe20000010027 */
[----:B------:R-:W-:Y:S01]  /*24c0*/  FMUL.FTZ R116, R81, R116 ;  /* 0x0000007451747220 */ /* 0x000fe20000410000 */
[----:B------:R-:W-:Y:S01]  /*24d0*/  FMUL.FTZ R117, R82, R117 ;  /* 0x0000007552757220 */ /* 0x000fe20000410000 */
[----:B------:R-:W-:Y:S01]  /*24e0*/  FMUL.FTZ R120, R83, R120 ;  /* 0x0000007853787220 */ /* 0x000fe20000410000 */
[----:B------:R-:W-:Y:S01]  /*24f0*/  FMUL.FTZ R149, R76, R149 ;  /* 0x000000954c957220 */ /* 0x000fe20000410000 */
[----:B------:R-:W-:Y:S01]  /*2500*/  FMUL.FTZ R118, R77, R118 ;  /* 0x000000764d767220 */ /* 0x000fe20000410000 */
[-C--:B------:R-:W-:Y:S01]  /*2510*/  FMUL.FTZ R119, R78, R37.reuse ;  /* 0x000000254e777220 */ /* 0x080fe20000410000 */
[----:B------:R-:W-:Y:S01]  /*2520*/  FMUL.FTZ R36, R79, R36 ;  /* 0x000000244f247220 */ /* 0x000fe20000410000 */
[----:B------:R-:W-:Y:S01]  /*2530*/  FFMA.FTZ R151, R151, R37, R38 ;  /* 0x0000002597977223 */ /* 0x000fe20000010026 */
[----:B------:R-:W-:-:S02]  /*2540*/  F2FP.F16.F32.PACK_AB R116, R116, R121 ;  /* 0x000000797474723e */ /* 0x000fc400000000ff */
[----:B------:R-:W-:Y:S02]  /*2550*/  F2FP.F16.F32.PACK_AB R117, R120, R117 ;  /* 0x000000757875723e */ /* 0x000fe400000000ff */
[----:B------:R-:W-:Y:S02]  /*2560*/  F2FP.F16.F32.PACK_AB R118, R118, R149 ;  /* 0x000000957676723e */ /* 0x000fe400000000ff */
[----:B------:R-:W-:-:S07]  /*2570*/  F2FP.F16.F32.PACK_AB R119, R36, R119 ;  /* 0x000000772477723e */ /* 0x000fce00000000ff */
.L_x_5731:
        /* <DEDUP_REMOVED lines=14> */
.L_x_5728:
[----:B------:R-:W-:Y:S05]  /*2660*/  BSYNC.RECONVERGENT B0 ;  /* 0x0000000000007941 */ /* 0x000fea0003800200 */
.L_x_5727:
        /* <DEDUP_REMOVED lines=14> */
[--C-:B-----5:R-:W-:Y:S02]  /*2750*/  HADD2.F32 R112, -RZ, R116.reuse.H0_H0 ;  /* 0x20000074ff707230 */ /* 0x120fe40000004100 */
[--C-:B------:R-:W-:Y:S01]  /*2760*/  FFMA.FTZ R111, R7, UR16, R122.reuse ;  /* 0x00000010076f7c23 */ /* 0x100fe2000801007a */
[----:B------:R-:W-:Y:S02]  /*2770*/  HADD2.F32 R113, -RZ, R116.H1_H1 ;  /* 0x30000074ff717230 */ /* 0x000fe40000004100 */
        /* <DEDUP_REMOVED lines=9> */
[----:B------:R-:W-:-:S02]  /*2810*/  HADD2.F32 R115, -RZ, R117.H1_H1 ;  /* 0x30000075ff737230 */ /* 0x000fc40000004100 */
[----:B------:R-:W-:Y:S01]  /*2820*/  FMUL.FTZ R120, R109, UR9 ;  /* 0x000000096d787c20 */ /* 0x000fe20008410000 */
[----:B------:R-:W-:Y:S01]  /*2830*/  FMUL.FTZ R121, R108, UR9 ;  /* 0x000000096c797c20 */ /* 0x000fe20008410000 */
[----:B------:R-:W-:Y:S01]  /*2840*/  FMUL.FTZ R116, R111, UR9 ;  /* 0x000000096f747c20 */ /* 0x000fe20008410000 */
[----:B------:R-:W-:Y:S02]  /*2850*/  HADD2.F32 R114, -RZ, R117.H0_H0 ;  /* 0x20000075ff727230 */ /* 0x000fe40000004100 */
[----:B------:R-:W-:Y:S01]  /*2860*/  FFMA.FTZ R33, R120, R113, R33 ;  /* 0x0000007178217223 */ /* 0x000fe20000010021 */
[----:B------:R-:W-:Y:S01]  /*2870*/  FMUL.FTZ R117, R110, UR9 ;  /* 0x000000096e757c20 */ /* 0x000fe20008410000 */
[----:B------:R-:W-:Y:S01]  /*2880*/  FFMA.FTZ R32, R121, R112, R32 ;  /* 0x0000007079207223 */ /* 0x000fe20000010020 */
[--C-:B------:R-:W-:Y:S01]  /*2890*/  FFMA.FTZ R113, R9, UR16, R122.reuse ;  /* 0x0000001009717c23 */ /* 0x100fe2000801007a */
[----:B------:R-:W-:Y:S01]  /*28a0*/  FFMA.FTZ R35, R116, R115, R35 ;  /* 0x0000007374237223 */ /* 0x000fe20000010023 */
[--C-:B------:R-:W-:Y:S01]  /*28b0*/  FFMA.FTZ R112, R8, UR16, R122.reuse ;  /* 0x0000001008707c23 */ /* 0x100fe2000801007a */
[----:B------:R-:W-:Y:S01]  /*28c0*/  FFMA.FTZ R115, R11, UR16, R122 ;  /* 0x000000100b737c23 */ /* 0x000fe2000801007a */
[----:B------:R-:W-:Y:S01]  /*28d0*/  FFMA.FTZ R34, R117, R114, R34 ;  /* 0x0000007275227223 */ /* 0x000fe20000010022 */
[----:B------:R-:W-:Y:S01]  /*28e0*/  FADD.FTZ R113, R130, -R113 ;  /* 0x8000007182717221 */ /* 0x000fe20000010000 */
[----:B------:R-:W-:Y:S01]  /*28f0*/  FADD.FTZ R114, R133, -R112 ;  /* 0x8000007085727221 */ /* 0x000fe20000010000 */
[----:B------:R-:W-:Y:S01]  /*2900*/  FADD.FTZ R115, R132, -R115 ;  /* 0x8000007384737221 */ /* 0x000fe20000010000 */
[----:B------:R-:W-:Y:S01]  /*2910*/  FFMA.FTZ R122, R134, UR16, R122 ;  /* 0x00000010867a7c23 */ /* 0x000fe2000801007a */
[----:B------:R-:W-:Y:S01]  /*2920*/  FFMA.FTZ R112, R113, UR23, R12 ;  /* 0x0000001771707c23 */ /* 0x000fe2000801000c */
[----:B------:R-:W-:Y:S01]  /*2930*/  FFMA.FTZ R113, R114, UR23, R13 ;  /* 0x0000001772717c23 */ /* 0x000fe2000801000d */
[----:B------:R-:W-:Y:S01]  /*2940*/  FFMA.FTZ R114, R115, UR23, R14 ;  /* 0x0000001773727c23 */ /* 0x000fe2000801000e */
[----:B------:R-:W-:Y:S01]  /*2950*/  FADD.FTZ R150, R135, -R122 ;  /* 0x8000007a87967221 */ /* 0x000fe20000010000 */
[----:B------:R-:W-:-:S02]  /*2960*/  HADD2.F32 R149, -RZ, R119.H0_H0 ;  /* 0x20000077ff957230 */ /* 0x000fc40000004100 */
[----:B------:R-:W-:Y:S01]  /*2970*/  FMUL.FTZ R122, R113, UR9 ;  /* 0x00000009717a7c20 */ /* 0x000fe20008410000 */
[----:B------:R-:W-:Y:S01]  /*2980*/  FMUL.FTZ R151, R114, UR9 ;  /* 0x0000000972977c20 */ /* 0x000fe20008410000 */
[--C-:B------:R-:W-:Y:S02]  /*2990*/  HADD2.F32 R148, -RZ, R118.reuse.H0_H0 ;  /* 0x20000076ff947230 */ /* 0x100fe40000004100 */
[----:B------:R-:W-:Y:S01]  /*29a0*/  FFMA.FTZ R115, R150, UR23, R15 ;  /* 0x0000001796737c23 */ /* 0x000fe2000801000f */
[----:B------:R-:W-:Y:S02]  /*29b0*/  HADD2.F32 R118, -RZ, R118.H1_H1 ;  /* 0x30000076ff767230 */ /* 0x000fe40000004100 */
[----:B------:R-:W-:Y:S01]  /*29c0*/  FMUL.FTZ R123, R112, UR9 ;  /* 0x00000009707b7c20 */ /* 0x000fe20008410000 */
[----:B------:R-:W-:Y:S01]  /*29d0*/  FFMA.FTZ R149, R151, R149, R30 ;  /* 0x0000009597957223 */ /* 0x000fe2000001001e */
[----:B------:R-:W-:Y:S01]  /*29e0*/  FMUL.FTZ R30, R115, UR9 ;  /* 0x00000009731e7c20 */ /* 0x000fe20008410000 */
[----:B------:R-:W-:-:S02]  /*29f0*/  HADD2.F32 R152, -RZ, R119.H1_H1 ;  /* 0x30000077ff987230 */ /* 0x000fc40000004100 */
        /* <DEDUP_REMOVED lines=16> */
.L_x_5736:
        /* <DEDUP_REMOVED lines=10> */
[----:B------:R-:W-:Y:S01]  /*2ba0*/  FFMA.FTZ R150, R8, UR16, R122 ;  /* 0x0000001008967c23 */ /* 0x000fe2000801007a */
[----:B------:R-:W-:-:S02]  /*2bb0*/  HADD2.F32 R151, -RZ, R119.H1_H1 ;  /* 0x30000077ff977230 */ /* 0x000fc40000004100 */
[----:B------:R-:W-:Y:S01]  /*2bc0*/  FMUL.FTZ R121, R121, UR9 ;  /* 0x0000000979797c20 */ /* 0x000fe20008410000 */
[----:B------:R-:W-:Y:S01]  /*2bd0*/  FMUL.FTZ R116, R148, UR9 ;  /* 0x0000000994747c20 */ /* 0x000fe20008410000 */
[----:B------:R-:W-:Y:S01]  /*2be0*/  FFMA.FTZ R148, R6, UR16, R122 ;  /* 0x0000001006947c23 */ /* 0x000fe2000801007a */
[----:B------:R-:W-:Y:S01]  /*2bf0*/  FADD.FTZ R150, R133, -R150 ;  /* 0x8000009685967221 */ /* 0x000fe20000010000 */
[----:B------:R-:W-:Y:S01]  /*2c00*/  FFMA.FTZ R32, R121, R120, R32 ;  /* 0x0000007879207223 */ /* 0x000fe20000010020 */
[----:B------:R-:W-:Y:S01]  /*2c10*/  FFMA.FTZ R33, R116, R123, R33 ;  /* 0x0000007b74217223 */ /* 0x000fe20000010021 */
[----:B------:R-:W-:Y:S01]  /*2c20*/  FADD.FTZ R120, R131, -R148 ;  /* 0x8000009483787221 */ /* 0x000fe20000010000 */
[----:B------:R-:W-:Y:S01]  /*2c30*/  FFMA.FTZ R123, R149, UR23, R18 ;  /* 0x00000017957b7c23 */ /* 0x000fe20008010012 */
[----:B------:R-:W-:Y:S01]  /*2c40*/  FFMA.FTZ R149, R9, UR16, R122 ;  /* 0x0000001009957c23 */ /* 0x000fe2000801007a */
[--C-:B------:R-:W-:Y:S02]  /*2c50*/  HADD2.F32 R148, -RZ, R117.reuse.H0_H0 ;  /* 0x20000075ff947230 */ /* 0x100fe40000004100 */
[----:B------:R-:W-:Y:S01]  /*2c60*/  FFMA.FTZ R120, R120, UR23, R19 ;  /* 0x0000001778787c23 */ /* 0x000fe20008010013 */
[----:B------:R-:W-:-:S02]  /*2c70*/  HADD2.F32 R117, -RZ, R117.H1_H1 ;  /* 0x30000075ff757230 */ /* 0x000fc40000004100 */
[----:B------:R-:W-:Y:S01]  /*2c80*/  FADD.FTZ R149, R130, -R149 ;  /* 0x8000009582957221 */ /* 0x000fe20000010000 */
[----:B------:R-:W-:Y:S01]  /*2c90*/  FMUL.FTZ R123, R123, UR9 ;  /* 0x000000097b7b7c20 */ /* 0x000fe20008410000 */
[----:B------:R-:W-:Y:S01]  /*2ca0*/  FMUL.FTZ R120, R120, UR9 ;  /* 0x0000000978787c20 */ /* 0x000fe20008410000 */
[----:B------:R-:W-:Y:S01]  /*2cb0*/  FFMA.FTZ R150, R150, UR23, R13 ;  /* 0x0000001796967c23 */ /* 0x000fe2000801000d */
[----:B------:R-:W-:Y:S01]  /*2cc0*/  FFMA.FTZ R149, R149, UR23, R12 ;  /* 0x0000001795957c23 */ /* 0x000fe2000801000c */
[----:B------:R-:W-:Y:S01]  /*2cd0*/  FFMA.FTZ R34, R123, R148, R34 ;  /* 0x000000947b227223 */ /* 0x000fe20000010022 */
[----:B------:R-:W-:Y:S01]  /*2ce0*/  FFMA.FTZ R35, R120, R117, R35 ;  /* 0x0000007578237223 */ /* 0x000fe20000010023 */
[--C-:B------:R-:W-:Y:S02]  /*2cf0*/  HADD2.F32 R148, -RZ, R118.reuse.H0_H0 ;  /* 0x20000076ff947230 */ /* 0x100fe40000004100 */
[----:B------:R-:W-:Y:S01]  /*2d00*/  FMUL.FTZ R117, R149, UR9 ;  /* 0x0000000995757c20 */ /* 0x000fe20008410000 */
[--C-:B------:R-:W-:Y:S01]  /*2d10*/  FFMA.FTZ R149, R11, UR16, R122.reuse ;  /* 0x000000100b957c23 */ /* 0x100fe2000801007a */
[----:B------:R-:W-:Y:S01]  /*2d20*/  FFMA.FTZ R122, R134, UR16, R122 ;  /* 0x00000010867a7c23 */ /* 0x000fe2000801007a */
[----:B------:R-:W-:-:S02]  /*2d30*/  HADD2.F32 R118, -RZ, R118.H1_H1 ;  /* 0x30000076ff767230 */ /* 0x000fc40000004100 */
[----:B------:R-:W-:Y:S01]  /*2d40*/  FFMA.FTZ R148, R117, R148, R28 ;  /* 0x0000009475947223 */ /* 0x000fe2000001001c */
[----:B------:R-:W-:Y:S01]  /*2d50*/  FADD.FTZ R149, R132, -R149 ;  /* 0x8000009584957221 */ /* 0x000fe20000010000 */
[----:B------:R-:W-:Y:S01]  /*2d60*/  FADD.FTZ R122, R135, -R122 ;  /* 0x8000007a877a7221 */ /* 0x000fe20000010000 */
[----:B------:R-:W-:Y:S01]  /*2d70*/  FMUL.FTZ R28, R150, UR9 ;  /* 0x00000009961c7c20 */ /* 0x000fe20008410000 */
[----:B------:R-:W-:Y:S01]  /*2d80*/  FMUL.FTZ R121, R96, R121 ;  /* 0x0000007960797220 */ /* 0x000fe20000410000 */
[----:B------:R-:W-:Y:S01]  /*2d90*/  FFMA.FTZ R149, R149, UR23, R14 ;  /* 0x0000001795957c23 */ /* 0x000fe2000801000e */
[----:B------:R-:W-:Y:S01]  /*2da0*/  FFMA.FTZ R122, R122, UR23, R15 ;  /* 0x000000177a7a7c23 */ /* 0x000fe2000801000f */
[----:B------:R-:W-:Y:S01]  /*2db0*/  FFMA.FTZ R150, R28, R118, R29 ;  /* 0x000000761c967223 */ /* 0x000fe2000001001d */
[----:B------:R-:W-:Y:S02]  /*2dc0*/  HADD2.F32 R118, -RZ, R119.H0_H0 ;  /* 0x20000077ff767230 */ /* 0x000fe40000004100 */
        /* <DEDUP_REMOVED lines=16> */
.L_x_5735:
[----:B------:R-:W0:Y:S02]  /*2ed0*/  LDC.64 R120, c[0x0][0x478] ;  /* 0x00011e00ff787b82 */ /* 0x000e240000000a00 */
[----:B0-----:R-:W-:-:S04]  /*2ee0*/  ISETP.NE.U32.AND P0, PT, R120, RZ, PT ;  /* 0x000000ff7800720c */ /* 0x001fc80003f05070 */
[----:B------:R-:W-:-:S13]  /*2ef0*/  ISETP.NE.AND.EX P0, PT, R121, RZ, PT, P0 ;  /* 0x000000ff7900720c */ /* 0x000fda0003f05300 */
[----:B------:R-:W-:Y:S05]  /*2f00*/  @!P0 BRA `(.L_x_5738) ;  /* 0x0000000000f48947 */ /* 0x000fea0003800000 */
[--C-:B------:R-:W-:Y:S01]  /*2f10*/  FFMA.FTZ R109, R5, UR16, R122.reuse ;  /* 0x00000010056d7c23 */ /* 0x100fe2000801007a */
[--C-:B------:R-:W-:Y:S01]  /*2f20*/  FFMA.FTZ R108, R4, UR16, R122.reuse ;  /* 0x00000010046c7c23 */ /* 0x100fe2000801007a */
[--C-:B-----5:R-:W-:Y:S02]  /*2f30*/  HADD2.F32 R113, -RZ, R116.reuse.H0_H0 ;  /* 0x20000074ff717230 */ /* 0x120fe40000004100 */
[----:B------:R-:W-:Y:S01]  /*2f40*/  FFMA.FTZ R111, R7, UR16, R122 ;  /* 0x00000010076f7c23 */ /* 0x000fe2000801007a */
[----:B------:R-:W-:Y:S01]  /*2f50*/  FADD.FTZ R109, R10, -R109 ;  /* 0x8000006d0a6d7221 */ /* 0x000fe20000010000 */
[----:B------:R-:W-:Y:S01]  /*2f60*/  FADD.FTZ R110, R129, -R108 ;  /* 0x8000006c816e7221 */ /* 0x000fe20000010000 */
[----:B------:R-:W-:Y:S02]  /*2f70*/  HADD2.F32 R112, -RZ, R116.H1_H1 ;  /* 0x30000074ff707230 */ /* 0x000fe40000004100 */
        /* <DEDUP_REMOVED lines=8> */
[----:B------:R-:W-:Y:S01]  /*3000*/  FFMA.FTZ R123, R11, UR16, R122 ;  /* 0x000000100b7b7c23 */ /* 0x000fe2000801007a */
[----:B------:R-:W-:Y:S01]  /*3010*/  FFMA.FTZ R32, R113, R121, R32 ;  /* 0x0000007971207223 */ /* 0x000fe20000010020 */
[--C-:B------:R-:W-:Y:S01]  /*3020*/  FFMA.FTZ R113, R9, UR16, R122.reuse ;  /* 0x0000001009717c23 */ /* 0x100fe2000801007a */
[----:B------:R-:W-:Y:S01]  /*3030*/  FFMA.FTZ R33, R112, R120, R33 ;  /* 0x0000007870217223 */ /* 0x000fe20000010021 */
[----:B------:R-:W-:Y:S01]  /*3040*/  FFMA.FTZ R112, R8, UR16, R122 ;  /* 0x0000001008707c23 */ /* 0x000fe2000801007a */
[----:B------:R-:W-:-:S02]  /*3050*/  HADD2.F32 R115, -RZ, R117.H0_H0 ;  /* 0x20000075ff737230 */ /* 0x000fc40000004100 */
[----:B------:R-:W-:Y:S01]  /*3060*/  FADD.FTZ R113, R130, -R113 ;  /* 0x8000007182717221 */ /* 0x000fe20000010000 */
[----:B------:R-:W-:Y:S02]  /*3070*/  HADD2.F32 R148, -RZ, R117.H1_H1 ;  /* 0x30000075ff947230 */ /* 0x000fe40000004100 */
[----:B------:R-:W-:Y:S01]  /*3080*/  FMUL.FTZ R111, R114, UR23 ;  /* 0x00000017726f7c20 */ /* 0x000fe20008410000 */
[----:B------:R-:W-:Y:S01]  /*3090*/  FMUL.FTZ R117, R110, UR9 ;  /* 0x000000096e757c20 */ /* 0x000fe20008410000 */
[----:B------:R-:W-:Y:S01]  /*30a0*/  FADD.FTZ R114, R133, -R112 ;  /* 0x8000007085727221 */ /* 0x000fe20000010000 */
[----:B------:R-:W-:Y:S01]  /*30b0*/  FADD.FTZ R123, R132, -R123 ;  /* 0x8000007b847b7221 */ /* 0x000fe20000010000 */
[----:B------:R-:W-:Y:S01]  /*30c0*/  FMUL.FTZ R112, R113, UR23 ;  /* 0x0000001771707c20 */ /* 0x000fe20008410000 */
[----:B------:R-:W-:Y:S01]  /*30d0*/  FFMA.FTZ R122, R134, UR16, R122 ;  /* 0x00000010867a7c23 */ /* 0x000fe2000801007a */
[----:B------:R-:W-:Y:S01]  /*30e0*/  FFMA.FTZ R34, R115, R117, R34 ;  /* 0x0000007573227223 */ /* 0x000fe20000010022 */
[----:B------:R-:W-:Y:S01]  /*30f0*/  FMUL.FTZ R113, R114, UR23 ;  /* 0x0000001772717c20 */ /* 0x000fe20008410000 */
[----:B------:R-:W-:Y:S01]  /*3100*/  FMUL.FTZ R116, R111, UR9 ;  /* 0x000000096f747c20 */ /* 0x000fe20008410000 */
[----:B------:R-:W-:-:S02]  /*3110*/  HADD2.F32 R115, -RZ, R118.H0_H0 ;  /* 0x20000076ff737230 */ /* 0x000fc40000004100 */
[----:B------:R-:W-:Y:S01]  /*3120*/  FMUL.FTZ R114, R123, UR23 ;  /* 0x000000177b727c20 */ /* 0x000fe20008410000 */
[----:B------:R-:W-:Y:S01]  /*3130*/  FMUL.FTZ R123, R112, UR9 ;  /* 0x00000009707b7c20 */ /* 0x000fe20008410000 */
[----:B------:R-:W-:Y:S01]  /*3140*/  FADD.FTZ R150, R135, -R122 ;  /* 0x8000007a87967221 */ /* 0x000fe20000010000 */
[----:B------:R-:W-:Y:S01]  /*3150*/  FFMA.FTZ R35, R148, R116, R35 ;  /* 0x0000007494237223 */ /* 0x000fe20000010023 */
[--C-:B------:R-:W-:Y:S02]  /*3160*/  HADD2.F32 R149, -RZ, R119.reuse.H0_H0 ;  /* 0x20000077ff957230 */ /* 0x100fe40000004100 */
[----:B------:R-:W-:Y:S01]  /*3170*/  FMUL.FTZ R151, R114, UR9 ;  /* 0x0000000972977c20 */ /* 0x000fe20008410000 */
[----:B------:R-:W-:Y:S01]  /*3180*/  FFMA.FTZ R148, R115, R123, R28 ;  /* 0x0000007b73947223 */ /* 0x000fe2000001001c */
[----:B------:R-:W-:Y:S01]  /*3190*/  FMUL.FTZ R115, R150, UR23 ;  /* 0x0000001796737c20 */ /* 0x000fe20008410000 */
[----:B------:R-:W-:Y:S02]  /*31a0*/  HADD2.F32 R118, -RZ, R118.H1_H1 ;  /* 0x30000076ff767230 */ /* 0x000fe40000004100 */
[----:B------:R-:W-:Y:S01]  /*31b0*/  FMUL.FTZ R122, R113, UR9 ;  /* 0x00000009717a7c20 */ /* 0x000fe20008410000 */
[----:B------:R-:W-:Y:S01]  /*31c0*/  FFMA.FTZ R149, R149, R151, R30 ;  /* 0x0000009795957223 */ /* 0x000fe2000001001e */
[----:B------:R-:W-:Y:S01]  /*31d0*/  FMUL.FTZ R30, R115, UR9 ;  /* 0x00000009731e7c20 */ /* 0x000fe20008410000 */
[----:B------:R-:W-:-:S02]  /*31e0*/  HADD2.F32 R152, -RZ, R119.H1_H1 ;  /* 0x30000077ff987230 */ /* 0x000fc40000004100 */
[-C--:B------:R-:W-:Y:S01]  /*31f0*/  FFMA.FTZ R150, R118, R122.reuse, R29 ;  /* 0x0000007a76967223 */ /* 0x080fe2000001001d */
[----:B------:R-:W-:Y:S01]  /*3200*/  FMUL.FTZ R29, R93, R122 ;  /* 0x0000007a5d1d7220 */ /* 0x000fe20000410000 */
[----:B------:R-:W-:Y:S01]  /*3210*/  FMUL.FTZ R121, R96, R121 ;  /* 0x0000007960797220 */ /* 0x000fe20000410000 */
[----:B------:R-:W-:Y:S01]  /*3220*/  FMUL.FTZ R120, R97, R120 ;  /* 0x0000007861787220 */ /* 0x000fe20000410000 */
[----:B------:R-:W-:Y:S01]  /*3230*/  FMUL.FTZ R117, R98, R117 ;  /* 0x0000007562757220 */ /* 0x000fe20000410000 */
[----:B------:R-:W-:Y:S01]  /*3240*/  FMUL.FTZ R28, R99, R116 ;  /* 0x00000074631c7220 */ /* 0x000fe20000410000 */
[----:B------:R-:W-:Y:S01]  /*3250*/  FMUL.FTZ R118, R92, R123 ;  /* 0x0000007b5c767220 */ /* 0x000fe20000410000 */
[----:B------:R-:W-:Y:S01]  /*3260*/  FMUL.FTZ R119, R94, R151 ;  /* 0x000000975e777220 */ /* 0x000fe20000410000 */
[-C--:B------:R-:W-:Y:S01]  /*3270*/  FMUL.FTZ R122, R95, R30.reuse ;  /* 0x0000001e5f7a7220 */ /* 0x080fe20000410000 */
[----:B------:R-:W-:Y:S01]  /*3280*/  FFMA.FTZ R151, R152, R30, R31 ;  /* 0x0000001e98977223 */ /* 0x000fe2000001001f */
[----:B------:R-:W-:-:S02]  /*3290*/  F2FP.F16.F32.PACK_AB R116, R120, R121 ;  /* 0x000000797874723e */ /* 0x000fc400000000ff */
[----:B------:R-:W-:Y:S02]  /*32a0*/  F2FP.F16.F32.PACK_AB R117, R28, R117 ;  /* 0x000000751c75723e */ /* 0x000fe400000000ff */
[----:B------:R-:W-:Y:S02]  /*32b0*/  F2FP.F16.F32.PACK_AB R118, R29, R118 ;  /* 0x000000761d76723e */ /* 0x000fe400000000ff */
[----:B------:R-:W-:Y:S01]  /*32c0*/  F2FP.F16.F32.PACK_AB R119, R122, R119 ;  /* 0x000000777a77723e */ /* 0x000fe200000000ff */
[----:B------:R-:W-:Y:S06]  /*32d0*/  BRA `(.L_x_5737) ;  /* 0x0000000000f07947 */ /* 0x000fec0003800000 */
.L_x_5738:
[--C-:B------:R-:W-:Y:S01]  /*32e0*/  FFMA.FTZ R121, R5, UR16, R122.reuse ;  /* 0x0000001005797c23 */ /* 0x100fe2000801007a */
[--C-:B------:R-:W-:Y:S01]  /*32f0*/  FFMA.FTZ R120, R4, UR16, R122.reuse ;  /* 0x0000001004787c23 */ /* 0x100fe2000801007a */
[----:B------:R-:W-:Y:S01]  /*3300*/  FFMA.FTZ R149, R7, UR16, R122 ;  /* 0x0000001007957c23 */ /* 0x000fe2000801007a */
[--C-:B-----5:R-:W-:Y:S02]  /*3310*/  HADD2.F32 R123, -RZ, R116.reuse.H0_H0 ;  /* 0x20000074ff7b7230 */ /* 0x120fe40000004100 */
[----:B------:R-:W-:Y:S01]  /*3320*/  FADD.FTZ R121, R10, -R121 ;  /* 0x800000790a797221 */ /* 0x000fe20000010000 */
[----:B------:R-:W-:Y:S01]  /*3330*/  FADD.FTZ R120, R129, -R120 ;  /* 0x8000007881787221 */ /* 0x000fe20000010000 */
[----:B------:R-:W-:Y:S02]  /*3340*/  HADD2.F32 R148, -RZ, R116.H1_H1 ;  /* 0x30000074ff947230 */ /* 0x000fe40000004100 */
[--C-:B------:R-:W-:Y:S01]  /*3350*/  FFMA.FTZ R151, R9, UR16, R122.reuse ;  /* 0x0000001009977c23 */ /* 0x100fe2000801007a */
[----:B------:R-:W-:Y:S01]  /*3360*/  FMUL.FTZ R121, R121, UR23 ;  /* 0x0000001779797c20 */ /* 0x000fe20008410000 */
[----:B------:R-:W-:Y:S01]  /*3370*/  FMUL.FTZ R120, R120, UR23 ;  /* 0x0000001778787c20 */ /* 0x000fe20008410000 */
[----:B------:R-:W-:Y:S01]  /*3380*/  FADD.FTZ R149, R128, -R149 ;  /* 0x8000009580957221 */ /* 0x000fe20000010000 */
[----:B------:R-:W-:Y:S01]  /*3390*/  FADD.FTZ R151, R130, -R151 ;  /* 0x8000009782977221 */ /* 0x000fe20000010000 */
[----:B------:R-:W-:Y:S01]  /*33a0*/  FMUL.FTZ R121, R121, UR9 ;  /* 0x0000000979797c20 */ /* 0x000fe20008410000 */
[----:B------:R-:W-:Y:S01]  /*33b0*/  FMUL.FTZ R116, R120, UR9 ;  /* 0x0000000978747c20 */ /* 0x000fe20008410000 */
[--C-:B------:R-:W-:Y:S01]  /*33c0*/  FFMA.FTZ R120, R6, UR16, R122.reuse ;  /* 0x0000001006787c23 */ /* 0x100fe2000801007a */
[----:B------:R-:W-:Y:S01]  /*33d0*/  FFMA.FTZ R150, R8, UR16, R122 ;  /* 0x0000001008967c23 */ /* 0x000fe2000801007a */
[----:B------:R-:W-:Y:S01]  /*33e0*/  FFMA.FTZ R32, R123, R121, R32 ;  /* 0x000000797b207223 */ /* 0x000fe20000010020 */
[----:B------:R-:W-:Y:S01]  /*33f0*/  FMUL.FTZ R123, R149, UR23 ;  /* 0x00000017957b7c20 */ /* 0x000fe20008410000 */
[----:B------:R-:W-:Y:S01]  /*3400*/  FFMA.FTZ R33, R148, R116, R33 ;  /* 0x0000007494217223 */ /* 0x000fe20000010021 */
[----:B------:R-:W-:Y:S01]  /*3410*/  FADD.FTZ R120, R131, -R120 ;  /* 0x8000007883787221 */ /* 0x000fe20000010000 */
[----:B------:R-:W-:-:S02]  /*3420*/  HADD2.F32 R149, -RZ, R117.H0_H0 ;  /* 0x20000075ff957230 */ /* 0x000fc40000004100 */
[----:B------:R-:W-:Y:S01]  /*3430*/  FMUL.FTZ R123, R123, UR9 ;  /* 0x000000097b7b7c20 */ /* 0x000fe20008410000 */
[----:B------:R-:W-:Y:S02]  /*3440*/  HADD2.F32 R148, -RZ, R117.H1_H1 ;  /* 0x30000075ff947230 */ /* 0x000fe40000004100 */
[----:B------:R-:W-:Y:S01]  /*3450*/  FMUL.FTZ R117, R151, UR23 ;  /* 0x0000001797757c20 */ /* 0x000fe20008410000 */
[--C-:B------:R-:W-:Y:S01]  /*3460*/  FFMA.FTZ R151, R11, UR16, R122.reuse ;  /* 0x000000100b977c23 */ /* 0x100fe2000801007a */
[----:B------:R-:W-:Y:S01]  /*3470*/  FMUL.FTZ R120, R120, UR23 ;  /* 0x0000001778787c20 */ /* 0x000fe20008410000 */
[----:B------:R-:W-:Y:S01]  /*3480*/  FFMA.FTZ R122, R134, UR16, R122 ;  /* 0x00000010867a7c23 */ /* 0x000fe2000801007a */
[----:B------:R-:W-:Y:S01]  /*3490*/  FFMA.FTZ R34, R149, R123, R34 ;  /* 0x0000007b95227223 */ /* 0x000fe20000010022 */
[----:B------:R-:W-:Y:S01]  /*34a0*/  FADD.FTZ R151, R132, -R151 ;  /* 0x8000009784977221 */ /* 0x000fe20000010000 */
[----:B------:R-:W-:Y:S01]  /*34b0*/  FMUL.FTZ R120, R120, UR9 ;  /* 0x0000000978787c20 */ /* 0x000fe20008410000 */
[----:B------:R-:W-:-:S02]  /*34c0*/  HADD2.F32 R149, -RZ, R118.H0_H0 ;  /* 0x20000076ff957230 */ /* 0x000fc40000004100 */
[----:B------:R-:W-:Y:S01]  /*34d0*/  FADD.FTZ R150, R133, -R150 ;  /* 0x8000009685967221 */ /* 0x000fe20000010000 */
[----:B------:R-:W-:Y:S01]  /*34e0*/  FMUL.FTZ R117, R117, UR9 ;  /* 0x0000000975757c20 */ /* 0x000fe20008410000 */
[----:B------:R-:W-:Y:S01]  /*34f0*/  FADD.FTZ R122, R135, -R122 ;  /* 0x8000007a877a7221 */ /* 0x000fe20000010000 */
[----:B------:R-:W-:Y:S01]  /*3500*/  FMUL.FTZ R151, R151, UR23 ;  /* 0x0000001797977c20 */ /* 0x000fe20008410000 */
[----:B------:R-:W-:Y:S01]  /*3510*/  FFMA.FTZ R35, R148, R120, R35 ;  /* 0x0000007894237223 */ /* 0x000fe20000010023 */
[----:B------:R-:W-:Y:S01]  /*3520*/  FMUL.FTZ R150, R150, UR23 ;  /* 0x0000001796967c20 */ /* 0x000fe20008410000 */
[----:B------:R-:W-:Y:S01]  /*3530*/  FFMA.FTZ R148, R149, R117, R28 ;  /* 0x0000007595947223 */ /* 0x000fe2000001001c */
[----:B------:R-:W-:Y:S01]  /*3540*/  FMUL.FTZ R122, R122, UR23 ;  /* 0x000000177a7a7c20 */ /* 0x000fe20008410000 */
[----:B------:R-:W-:Y:S02]  /*3550*/  HADD2.F32 R149, -RZ, R119.H0_H0 ;  /* 0x20000077ff957230 */ /* 0x000fe40000004100 */
[----:B------:R-:W-:Y:S01]  /*3560*/  FMUL.FTZ R151, R151, UR9 ;  /* 0x0000000997977c20 */ /* 0x000fe20008410000 */
[----:B------:R-:W-:-:S02]  /*3570*/  HADD2.F32 R118, -RZ, R118.H1_H1 ;  /* 0x30000076ff767230 */ /* 0x000fc40000004100 */
[----:B------:R-:W-:Y:S01]  /*3580*/  FMUL.FTZ R28, R150, UR9 ;  /* 0x00000009961c7c20 */ /* 0x000fe20008410000 */
[----:B------:R-:W-:Y:S01]  /*3590*/  FMUL.FTZ R122, R122, UR9 ;  /* 0x000000097a7a7c20 */ /* 0x000fe20008410000 */
[----:B------:R-:W-:Y:S01]  /*35a0*/  FFMA.FTZ R149, R149, R151, R30 ;  /* 0x0000009795957223 */ /* 0x000fe2000001001e */
[----:B------:R-:W-:Y:S02]  /*35b0*/  HADD2.F32 R30, -RZ, R119.H1_H1 ;  /* 0x30000077ff1e7230 */ /* 0x000fe40000004100 */
        /* <DEDUP_REMOVED lines=14> */
.L_x_5737:
        /* <DEDUP_REMOVED lines=11> */
.L_x_5734:
[----:B------:R-:W-:Y:S05]  /*3750*/  BSYNC.RECONVERGENT B0 ;  /* 0x0000000000007941 */ /* 0x000fea0003800200 */
.L_x_5733:
[----:B------:R-:W-:Y:S02]  /*3760*/  UIADD3 UR6, UPT, UPT, UR6, UR24, URZ ;  /* 0x0000001806067290 */ /* 0x000fe4000fffe0ff */
[----:B------:R-:W-:Y:S02]  /*3770*/  UPLOP3.LUT UP2, UPT, UPT, UPT, UP2, 0x40, 0x4 ;  /* 0x000000000004789c */ /* 0x000fe40003f4e820 */
[----:B------:R-:W-:-:S09]  /*3780*/  UISETP.GE.AND UP1, UPT, UR6, UR25, UPT ;  /* 0x000000190600728c */ /* 0x000fd2000bf26270 */
[----:B------:R-:W-:Y:S05]  /*3790*/  BRA.U !UP1, `(.L_x_5739) ;  /* 0xffffffcd098c7547 */ /* 0x000fea000b83ffff */
.L_x_5720:
        /* <DEDUP_REMOVED lines=18> */
.L_x_5741:
[----:B------:R-:W-:Y:S05]  /*38c0*/  BSYNC.RECONVERGENT B0 ;  /* 0x0000000000007941 */ /* 0x000fea0003800200 */
.L_x_5740:
        /* <DEDUP_REMOVED lines=14> */
.L_x_5742:
        /* <DEDUP_REMOVED lines=13> */
.L_x_8110:


//--------------------- .text._ZN10layer_norm13ln_bwd_kernelINS_13Kernel_traitsIf6__halffS2_fjLj2048ELj1ELj1ELj4ELj16ENS_18Kernel_traits_baseILj2048EfS2_fS2_fjLj128EEEEELb0ELb1ELb0ELb1EEEvNS_9BwdParamsE --------------------------
	.section	.text._ZN10layer_norm13ln_bwd_kernelINS_13Kernel_traitsIf6__halffS2_fjLj2048ELj1ELj1ELj4ELj16ENS_18Kernel_traits_baseILj2048EfS2_fS2_fjLj128EEEEELb0ELb1ELb0ELb1EEEvNS_9BwdParamsE,"ax",@progbits
	.align	128
        .global         _ZN10layer_norm13ln_bwd_kernelINS_13Kernel_traitsIf6__halffS2_fjLj2048ELj1ELj1ELj4ELj16ENS_18Kernel_traits_baseILj2048EfS2_fS2_fjLj128EEEEELb0ELb1ELb0ELb1EEEvNS_9BwdParamsE
        .type           _ZN10layer_norm13ln_bwd_kernelINS_13Kernel_traitsIf6__halffS2_fjLj2048ELj1ELj1ELj4ELj16ENS_18Kernel_traits_baseILj2048EfS2_fS2_fjLj128EEEEELb0ELb1ELb0ELb1EEEvNS_9BwdParamsE,@function
        .size           _ZN10layer_norm13ln_bwd_kernelINS_13Kernel_traitsIf6__halffS2_fjLj2048ELj1ELj1ELj4ELj16ENS_18Kernel_traits_baseILj2048EfS2_fS2_fjLj128EEEEELb0ELb1ELb0ELb1EEEvNS_9BwdParamsE,(.L_x_8111 - _ZN10layer_norm13ln_bwd_kernelINS_13Kernel_traitsIf6__halffS2_fjLj2048ELj1ELj1ELj4ELj16ENS_18Kernel_traits_baseILj2048EfS2_fS2_fjLj128EEEEELb0ELb1ELb0ELb1EEEvNS_9BwdParamsE)
        .other          _ZN10layer_norm13ln_bwd_kernelINS_13Kernel_traitsIf6__halffS2_fjLj2048ELj1ELj1ELj4ELj16ENS_18Kernel_traits_baseILj2048EfS2_fS2_fjLj128EEEEELb0ELb1ELb0ELb1EEEvNS_9BwdParamsE,@"STO_CUDA_ENTRY STV_DEFAULT"
_ZN10layer_norm13ln_bwd_kernelINS_13Kernel_traitsIf6__halffS2_fjLj2048ELj1ELj1ELj4ELj16ENS_18Kernel_traits_baseILj2048EfS2_fS2_fjLj128EEEEELb0ELb1ELb0ELb1EEEvNS_9BwdParamsE:
.text._ZN10layer_norm13ln_bwd_kernelINS_13Kernel_traitsIf6__halffS2_fjLj2048ELj1ELj1ELj4ELj16ENS_18Kernel_traits_baseILj2048EfS2_fS2_fjLj128EEEEELb0ELb1ELb0ELb1EEEvNS_9BwdParamsE:
        /* <DEDUP_REMOVED lines=55> */
[----:B------:R-:W-:Y:S01]  /*0370*/  CS2R R106, SRZ ;  /* 0x00000000006a7805 */ /* 0x000fe2000001ff00 */
[----:B------:R-:W0:Y:S01]  /*0380*/  LDCU.U8 UR10, c[0x0][0x410] ;  /* 0x00008200ff0a77ac */ /* 0x000e220008000000 */
[----:B---3--:R-:W-:Y:S01]  /*0390*/  ISETP.NE.U32.AND P0, PT, R6, RZ, PT ;  /* 0x000000ff0600720c */ /* 0x008fe20003f05070 */
[----:B------:R1:W5:Y:S01]  /*03a0*/  LDG.E.128 R40, desc[UR8][R2.64+0x1010] ;  /* 0x0010100802287981 */ /* 0x000362000c1e1d00 */
[----:B------:R-:W-:Y:S02]  /*03b0*/  CS2R R108, SRZ ;  /* 0x00000000006c7805 */ /* 0x000fe4000001ff00 */
[----:B------:R-:W-:-:S02]  /*03c0*/  CS2R R110, SRZ ;  /* 0x00000000006e7805 */ /* 0x000fc4000001ff00 */
[----:B------:R-:W-:Y:S01]  /*03d0*/  ISETP.NE.AND.EX P0, PT, R7, RZ, PT, P0 ;  /* 0x000000ff0700720c */ /* 0x000fe20003f05300 */
[----:B------:R-:W5:Y:S01]  /*03e0*/  LDG.E.128 R36, desc[UR8][R4.64+0x1010] ;  /* 0x0010100804247981 */ /* 0x000f62000c1e1d00 */
[----:B------:R-:W-:Y:S02]  /*03f0*/  CS2R R6, SRZ ;  /* 0x0000000000067805 */ /* 0x000fe4000001ff00 */
[----:B------:R-:W-:Y:S02]  /*0400*/  CS2R R112, SRZ ;  /* 0x0000000000707805 */ /* 0x000fe4000001ff00 */
[----:B------:R-:W-:Y:S01]  /*0410*/  CS2R R114, SRZ ;  /* 0x0000000000727805 */ /* 0x000fe2000001ff00 */
[----:B------:R-:W5:Y:S01]  /*0420*/  LDG.E.128 R32, desc[UR8][R4.64+0x1000] ;  /* 0x0010000804207981 */ /* 0x000f62000c1e1d00 */
[----:B------:R-:W-:Y:S02]  /*0430*/  CS2R R116, SRZ ;  /* 0x0000000000747805 */ /* 0x000fe4000001ff00 */
[----:B-1----:R-:W-:-:S02]  /*0440*/  CS2R R2, SRZ ;  /* 0x0000000000027805 */ /* 0x002fc4000001ff00 */
[----:B------:R-:W-:Y:S01]  /*0450*/  MOV R130, UR7 ;  /* 0x0000000700827c02 */ /* 0x000fe20008000f00 */
[----:B------:R-:W5:Y:S01]  /*0460*/  LDG.E.128 R28, desc[UR8][R4.64+0x10] ;  /* 0x00001008041c7981 */ /* 0x000f62000c1e1d00 */
[----:B------:R-:W-:Y:S01]  /*0470*/  UPLOP3.LUT UP1, UPT, UPT, UPT, UPT, 0x40, 0x4 ;  /* 0x000000000004789c */ /* 0x000fe20003f2e870 */
[----:B------:R-:W1:Y:S02]  /*0480*/  LDCU UR11, c[0x0][0x388] ;  /* 0x00007100ff0b77ac */ /* 0x000e640008000800 */
[----:B------:R2:W5:Y:S01]  /*0490*/  LDG.E.128 R24, desc[UR8][R4.64] ;  /* 0x0000000804187981 */ /* 0x000562000c1e1d00 */
[----:B------:R-:W3:Y:S01]  /*04a0*/  LDCU UR14, c[0x0][0x400] ;  /* 0x00008000ff0e77ac */ /* 0x000ee20008000800 */
[----:B------:R-:W4:Y:S01]  /*04b0*/  LDCU.64 UR16, c[0x0][0x478] ;  /* 0x00008f00ff1077ac */ /* 0x000f220008000a00 */
[----:B--2---:R-:W-:Y:S01]  /*04c0*/  CS2R R4, SRZ ;  /* 0x0000000000047805 */ /* 0x004fe2000001ff00 */
[----:B0-----:R-:W2:Y:S06]  /*04d0*/  LDCU.64 UR12, c[0x0][0x438] ;  /* 0x00008700ff0c77ac */ /* 0x001eac0008000a00 */
.L_x_5756:
[----:B------:R-:W0:Y:S01]  /*04e0*/  LDC.64 R92, c[0x0][0x3c0] ;  /* 0x0000f000ff5c7b82 */ /* 0x000e220000000a00 */
[----:B-1----:R-:W-:-:S05]  /*04f0*/  IMAD R80, R130, UR11, RZ ;  /* 0x0000000b82507c24 */ /* 0x002fca000f8e02ff */
[----:B------:R-:W-:Y:S02]  /*0500*/  SHF.R.S32.HI R81, RZ, 0x1f, R80 ;  /* 0x0000001fff517819 */ /* 0x000fe40000011450 */
[----:B------:R-:W1:Y:S02]  /*0510*/  LDC.64 R100, c[0x0][0x428] ;  /* 0x00010a00ff647b82 */ /* 0x000e640000000a00 */
[----:B------:R-:W-:-:S04]  /*0520*/  LEA.HI R81, R81, R80, RZ, 0x3 ;  /* 0x0000005051517211 */ /* 0x000fc800078f18ff */
[----:B------:R-:W-:Y:S02]  /*0530*/  LEA.HI.SX32 R134, R81, R0, 0x1d ;  /* 0x0000000051867211 */ /* 0x000fe400078feaff */
[----:B------:R-:W3:Y:S08]  /*0540*/  LDC.64 R140, c[0x0][0x3a8] ;  /* 0x0000ea00ff8c7b82 */ /* 0x000ef00000000a00 */
[----:B------:R-:W4:Y:S01]  /*0550*/  @P0 LDC.64 R102, c[0x0][0x3e0] ;  /* 0x0000f800ff660b82 */ /* 0x000f220000000a00 */
[----:B0-----:R-:W-:-:S07]  /*0560*/  IMAD.WIDE R92, R130, 0x4, R92 ;  /* 0x00000004825c7825 */ /* 0x001fce00078e025c */
[----:B------:R-:W0:Y:S01]  /*0570*/  LDC.64 R138, c[0x0][0x3c8] ;  /* 0x0000f200ff8a7b82 */ /* 0x000e220000000a00 */
[C---:B-1----:R-:W-:Y:S01]  /*0580*/  IMAD.WIDE.U32 R84, R134.reuse, 0x10, R100 ;  /* 0x0000001086547825 */ /* 0x042fe200078e0064 */
[C---:B------:R-:W-:Y:S01]  /*0590*/  IADD3 R129, PT, PT, R134.reuse, 0x80, RZ ;  /* 0x0000008086817810 */ /* 0x040fe20007ffe0ff */
[----:B------:R-:W2:Y:S04]  /*05a0*/  LDG.E R164, desc[UR8][R92.64] ;  /* 0x000000085ca47981 */ /* 0x000ea8000c1e1900 */
[----:B------:R-:W2:Y:S01]  /*05b0*/  LDG.E.128 R84, desc[UR8][R84.64] ;  /* 0x0000000854547981 */ /* 0x000ea2000c1e1d00 */
[----:B---3--:R-:W-:-:S04]  /*05c0*/  IMAD.WIDE.U32 R136, R134, 0x20, R140 ;  /* 0x0000002086887825 */ /* 0x008fc800078e008c */
[----:B------:R-:W-:Y:S01]  /*05d0*/  IMAD.WIDE.U32 R140, R129, 0x20, R140 ;  /* 0x00000020818c7825 */ /* 0x000fe200078e008c */
[----:B------:R-:W3:Y:S03]  /*05e0*/  LDG.E.128 R80, desc[UR8][R136.64] ;  /* 0x0000000888507981 */ /* 0x000ee6000c1e1d00 */
[C---:B----4-:R-:W-:Y:S01]  /*05f0*/  @P0 IMAD.WIDE R102, R130.reuse, 0x2, R102 ;  /* 0x0000000282660825 */ /* 0x050fe200078e0266 */
[----:B------:R1:W4:Y:S04]  /*0600*/  LDG.E.128 R88, desc[UR8][R136.64+0x10] ;  /* 0x0000100888587981 */ /* 0x000328000c1e1d00 */
[----:B------:R-:W4:Y:S01]  /*0610*/  @P0 LDG.E.U16 R135, desc[UR8][R102.64] ;  /* 0x0000000866870981 */ /* 0x000f22000c1e1500 */
[----:B0-----:R-:W-:-:S03]  /*0620*/  IMAD.WIDE R138, R130, 0x4, R138 ;  /* 0x00000004828a7825 */ /* 0x001fc600078e028a */
[----:B------:R-:W4:Y:S04]  /*0630*/  LDG.E.128 R92, desc[UR8][R140.64] ;  /* 0x000000088c5c7981 */ /* 0x000f28000c1e1d00 */
[----:B------:R-:W4:Y:S01]  /*0640*/  LDG.E R133, desc[UR8][R138.64] ;  /* 0x000000088a857981 */ /* 0x000f22000c1e1900 */
[----:B------:R-:W-:-:S03]  /*0650*/  IMAD.WIDE.U32 R100, R129, 0x10, R100 ;  /* 0x0000001081647825 */ /* 0x000fc600078e0064 */
[----:B------:R0:W4:Y:S04]  /*0660*/  LDG.E.128 R96, desc[UR8][R140.64+0x10] ;  /* 0x000010088c607981 */ /* 0x000128000c1e1d00 */
[----:B------:R-:W4:Y:S01]  /*0670*/  LDG.E.128 R100, desc[UR8][R100.64] ;  /* 0x0000000864647981 */ /* 0x000f22000c1e1d00 */
[----:B--2---:R-:W-:-:S04]  /*0680*/  ISETP.NE.U32.AND P1, PT, RZ, UR12, PT ;  /* 0x0000000cff007c0c */ /* 0x004fc8000bf25070 */
[----:B------:R-:W-:-:S13]  /*0690*/  ISETP.NE.AND.EX P1, PT, RZ, UR13, PT, P1 ;  /* 0x0000000dff007c0c */ /* 0x000fda000bf25310 */
[----:B-1----:R-:W1:Y:S08]  /*06a0*/  @P1 LDC.64 R136, c[0x0][0x438] ;  /* 0x00010e00ff881b82 */ /* 0x002e700000000a00 */
[----:B0-----:R-:W0:Y:S01]  /*06b0*/  @P1 LDC.64 R140, c[0x0][0x438] ;  /* 0x00010e00ff8c1b82 */ /* 0x001e220000000a00 */
[----:B------:R-:W-:Y:S02]  /*06c0*/  ISETP.NE.AND P2, PT, RZ, UR10, PT ;  /* 0x0000000aff007c0c */ /* 0x000fe4000bf45270 */
[----:B------:R-:W-:-:S02]  /*06d0*/  MOV R132, 0x3f800000 ;  /* 0x3f80000000847802 */ /* 0x000fc40000000f00 */
[----:B------:R-:W-:Y:S01]  /*06e0*/  FSEL R164, R164, RZ, !P2 ;  /* 0x000000ffa4a47208 */ /* 0x000fe20005000000 */
[--C-:B------:R-:W-:Y:S02]  /*06f0*/  HADD2.F32 R139, -RZ, R84.reuse.H0_H0 ;  /* 0x20000054ff8b7230 */ /* 0x100fe40000004100 */
[----:B------:R-:W-:Y:S02]  /*0700*/  HADD2.F32 R138, -RZ, R87.H0_H0 ;  /* 0x20000057ff8a7230 */ /* 0x000fe40000004100 */
[C---:B---3--:R-:W-:Y:S01]  /*0710*/  FADD.FTZ R148, -R164.reuse, R83 ;  /* 0x00000053a4947221 */ /* 0x048fe20000010100 */
[----:B------:R-:W-:Y:S02]  /*0720*/  HADD2.F32 R83, -RZ, R84.H1_H1 ;  /* 0x30000054ff537230 */ /* 0x000fe40000004100 */
[C---:B----4-:R-:W-:Y:S01]  /*0730*/  FADD.FTZ R150, -R164.reuse, R90 ;  /* 0x0000005aa4967221 */ /* 0x050fe20000010100 */
[----:B------:R-:W-:Y:S01]  /*0740*/  FADD.FTZ R151, -R164, R91 ;  /* 0x0000005ba4977221 */ /* 0x000fe20000010100 */
[----:B-1----:R-:W-:-:S04]  /*0750*/  @P1 IMAD.WIDE.U32 R90, R134, 0x20, R136 ;  /* 0x00000020865a1825 */ /* 0x002fc800078e0088 */
[----:B-----5:R-:W-:Y:S01]  /*0760*/  FMUL.FTZ R137, R52, R139 ;  /* 0x0000008b34897220 */ /* 0x020fe20000410000 */
[C---:B------:R-:W-:Y:S01]  /*0770*/  FADD.FTZ R146, -R164.reuse, R81 ;  /* 0x00000051a4927221 */ /* 0x040fe20000010100 */
[----:B------:R-:W-:Y:S02]  /*0780*/  @P0 HADD2.F32 R132, -RZ, R135.H0_H0 ;  /* 0x20000087ff840230 */ /* 0x000fe40000004100 */
[C---:B------:R-:W-:Y:S01]  /*0790*/  FADD.FTZ R152, -R164.reuse, R82 ;  /* 0x00000052a4987221 */ /* 0x040fe20000010100 */
[----:B------:R-:W-:Y:S02]  /*07a0*/  HADD2.F32 R135, -RZ, R87.H1_H1 ;  /* 0x30000057ff877230 */ /* 0x000fe40000004100 */
[C---:B------:R-:W-:Y:S01]  /*07b0*/  FADD.FTZ R163, -R164.reuse, R92 ;  /* 0x0000005ca4a37221 */ /* 0x040fe20000010100 */
[C---:B------:R-:W-:Y:S01]  /*07c0*/  FADD.FTZ R87, -R164.reuse, R93 ;  /* 0x0000005da4577221 */ /* 0x040fe20000010100 */
[----:B------:R-:W-:Y:S01]  /*07d0*/  FADD.FTZ R142, -R164, R80 ;  /* 0x00000050a48e7221 */ /* 0x000fe20000010100 */
[----:B------:R-:W-:-:S02]  /*07e0*/  HADD2.F32 R82, -RZ, R85.H0_H0 ;  /* 0x20000055ff527230 */ /* 0x000fc40000004100 */
[----:B------:R-:W-:Y:S01]  /*07f0*/  FADD.FTZ R81, -R164, R94 ;  /* 0x0000005ea4517221 */ /* 0x000fe20000010100 */
[----:B0-----:R-:W-:-:S04]  /*0800*/  @P1 IMAD.WIDE.U32 R92, R129, 0x20, R140 ;  /* 0x00000020815c1825 */ /* 0x001fc800078e008c */
[----:B------:R-:W-:Y:S01]  /*0810*/  FMUL.FTZ R141, R53, R83 ;  /* 0x00000053358d7220 */ /* 0x000fe20000410000 */
[----:B------:R-:W-:Y:S01]  /*0820*/  FADD.FTZ R94, RZ, R137 ;  /* 0x00000089ff5e7221 */ /* 0x000fe20000010000 */
[C---:B------:R-:W-:Y:S01]  /*0830*/  FADD.FTZ R165, -R164.reuse, R88 ;  /* 0x00000058a4a57221 */ /* 0x040fe20000010100 */
[----:B------:R-:W-:Y:S02]  /*0840*/  HADD2.F32 R85, -RZ, R85.H1_H1 ;  /* 0x30000055ff557230 */ /* 0x000fe40000004100 */
[----:B------:R-:W-:Y:S01]  /*0850*/  FADD.FTZ R149, -R164, R89 ;  /* 0x00000059a4957221 */ /* 0x000fe20000010100 */
[----:B------:R-:W-:Y:S01]  /*0860*/  FMUL.FTZ R88, R133, R142 ;  /* 0x0000008e85587220 */ /* 0x000fe20000410000 */
[----:B------:R-:W-:Y:S01]  /*0870*/  FMUL.FTZ R140, R54, R82 ;  /* 0x00000052368c7220 */ /* 0x000fe20000410000 */
[----:B------:R-:W-:Y:S01]  /*0880*/  FADD.FTZ R89, R94, R141 ;  /* 0x0000008d5e597221 */ /* 0x000fe20000010000 */
[--C-:B------:R-:W-:Y:S02]  /*0890*/  HADD2.F32 R84, -RZ, R86.reuse.H0_H0 ;  /* 0x20000056ff547230 */ /* 0x100fe40000004100 */
[----:B------:R-:W-:Y:S01]  /*08a0*/  FADD.FTZ R21, R139, R21 ;  /* 0x000000158b157221 */ /* 0x000fe20000010000 */
[----:B------:R-:W-:Y:S01]  /*08b0*/  FFMA.FTZ R117, R88, R139, R117 ;  /* 0x0000008b58757223 */ /* 0x000fe20000010075 */
[----:B------:R-:W-:Y:S01]  /*08c0*/  FMUL.FTZ R139, R55, R85 ;  /* 0x00000055378b7220 */ /* 0x000fe20000410000 */
[----:B------:R-:W-:Y:S01]  /*08d0*/  FADD.FTZ R94, R89, R140 ;  /* 0x0000008c595e7221 */ /* 0x000fe20000010000 */
[----:B------:R-:W-:-:S02]  /*08e0*/  HADD2.F32 R145, -RZ, R86.H1_H1 ;  /* 0x30000056ff917230 */ /* 0x000fc40000004100 */
[----:B------:R-:W-:Y:S01]  /*08f0*/  FMUL.FTZ R142, R48, R84 ;  /* 0x00000054308e7220 */ /* 0x000fe20000410000 */
[----:B------:R-:W5:Y:S01]  /*0900*/  @P1 LDG.E.128 R56, desc[UR8][R90.64] ;  /* 0x000000085a381981 */ /* 0x000f62000c1e1d00 */
[----:B------:R-:W-:Y:S01]  /*0910*/  FADD.FTZ R89, R94, R139 ;  /* 0x0000008b5e597221 */ /* 0x000fe20000010000 */
[----:B------:R-:W-:Y:S02]  /*0920*/  FMUL.FTZ R143, R49, R145 ;  /* 0x00000091318f7220 */ /* 0x000fe40000410000 */
[----:B------:R0:W5:Y:S01]  /*0930*/  @P1 LDG.E.128 R60, desc[UR8][R90.64+0x10] ;  /* 0x000010085a3c1981 */ /* 0x000162000c1e1d00 */
[----:B------:R-:W-:Y:S01]  /*0940*/  FMUL.FTZ R144, R50, R138 ;  /* 0x0000008a32907220 */ /* 0x000fe20000410000 */
[C---:B------:R-:W-:Y:S01]  /*0950*/  FMUL.FTZ R153, R133.reuse, R146 ;  /* 0x0000009285997220 */ /* 0x040fe20000410000 */
[--C-:B------:R-:W-:Y:S02]  /*0960*/  HADD2.F32 R154, -RZ, R100.reuse.H0_H0 ;  /* 0x20000064ff9a7230 */ /* 0x100fe40000004100 */
[----:B------:R-:W-:Y:S01]  /*0970*/  FMUL.FTZ R152, R133, R152 ;  /* 0x0000009885987220 */ /* 0x000fe20000410000 */
[----:B------:R-:W-:Y:S01]  /*0980*/  HADD2.F32 R156, -RZ, R100.H1_H1 ;  /* 0x30000064ff9c7230 */ /* 0x000fe20000004100 */
[----:B------:R-:W5:Y:S01]  /*0990*/  @P1 LDG.E.128 R64, desc[UR8][R92.64] ;  /* 0x000000085c401981 */ /* 0x000f62000c1e1d00 */
[----:B0-----:R-:W-:-:S03]  /*09a0*/  FADD.FTZ R90, R89, R142 ;  /* 0x0000008e595a7221 */ /* 0x001fc60000010000 */
[----:B------:R0:W5:Y:S01]  /*09b0*/  @P1 LDG.E.128 R68, desc[UR8][R92.64+0x10] ;  /* 0x000010085c441981 */ /* 0x000162000c1e1d00 */
[----:B------:R-:W-:Y:S01]  /*09c0*/  FADD.FTZ R89, R90, R143 ;  /* 0x0000008f5a597221 */ /* 0x000fe20000010000 */
[----:B------:R-:W-:Y:S01]  /*09d0*/  FFMA.FTZ R90, R88, R137, RZ ;  /* 0x00000089585a7223 */ /* 0x000fe200000100ff */
[----:B------:R-:W-:Y:S02]  /*09e0*/  FMUL.FTZ R146, R51, R135 ;  /* 0x0000008733927220 */ /* 0x000fe40000410000 */
[----:B------:R-:W-:Y:S01]  /*09f0*/  FADD.FTZ R89, R89, R144 ;  /* 0x0000009059597221 */ /* 0x000fe20000010000 */
[----:B------:R-:W-:-:S03]  /*0a00*/  FFMA.FTZ R91, R153, R141, R90 ;  /* 0x0000008d995b7223 */ /* 0x000fc6000001005a */
[----:B------:R-:W-:Y:S01]  /*0a10*/  FADD.FTZ R90, R89, R146 ;  /* 0x00000092595a7221 */ /* 0x000fe20000010000 */
[----:B------:R-:W-:Y:S01]  /*0a20*/  FMUL.FTZ R89, R44, R154 ;  /* 0x0000009a2c597220 */ /* 0x000fe20000410000 */
[----:B0-----:R-:W-:Y:S01]  /*0a30*/  FFMA.FTZ R92, R152, R140, R91 ;  /* 0x0000008c985c7223 */ /* 0x001fe2000001005b */
[----:B------:R-:W-:Y:S01]  /*0a40*/  FMUL.FTZ R147, R133, R148 ;  /* 0x0000009485937220 */ /* 0x000fe20000410000 */
[--C-:B------:R-:W-:Y:S02]  /*0a50*/  HADD2.F32 R155, -RZ, R101.reuse.H0_H0 ;  /* 0x20000065ff9b7230 */ /* 0x100fe40000004100 */
[----:B------:R-:W-:Y:S01]  /*0a60*/  FADD.FTZ R91, R90, R89 ;  /* 0x000000595a5b7221 */ /* 0x000fe20000010000 */
[----:B------:R-:W-:Y:S01]  /*0a70*/  FMUL.FTZ R90, R45, R156 ;  /* 0x0000009c2d5a7220 */ /* 0x000fe20000410000 */
[----:B------:R-:W-:Y:S01]  /*0a80*/  FFMA.FTZ R93, R147, R139, R92 ;  /* 0x0000008b935d7223 */ /* 0x000fe2000001005c */
[----:B------:R-:W-:Y:S01]  /*0a90*/  FMUL.FTZ R148, R133, R165 ;  /* 0x000000a585947220 */ /* 0x000fe20000410000 */
[----:B------:R-:W-:-:S02]  /*0aa0*/  HADD2.F32 R158, -RZ, R101.H1_H1 ;  /* 0x30000065ff9e7230 */ /* 0x000fc40000004100 */
[----:B------:R-:W-:Y:S01]  /*0ab0*/  FADD.FTZ R92, R91, R90 ;  /* 0x0000005a5b5c7221 */ /* 0x000fe20000010000 */
[----:B------:R-:W-:Y:S01]  /*0ac0*/  FMUL.FTZ R91, R46, R155 ;  /* 0x0000009b2e5b7220 */ /* 0x000fe20000410000 */
[----:B------:R-:W-:Y:S01]  /*0ad0*/  FFMA.FTZ R94, R148, R142, R93 ;  /* 0x0000008e945e7223 */ /* 0x000fe2000001005d */
[----:B------:R-:W-:Y:S01]  /*0ae0*/  FMUL.FTZ R149, R133, R149 ;  /* 0x0000009585957220 */ /* 0x000fe20000410000 */
[--C-:B------:R-:W-:Y:S02]  /*0af0*/  HADD2.F32 R157, -RZ, R102.reuse.H0_H0 ;  /* 0x20000066ff9d7230 */ /* 0x100fe40000004100 */
[----:B------:R-:W-:Y:S01]  /*0b00*/  FADD.FTZ R93, R92, R91 ;  /* 0x0000005b5c5d7221 */ /* 0x000fe20000010000 */
[----:B------:R-:W-:Y:S01]  /*0b10*/  FMUL.FTZ R92, R47, R158 ;  /* 0x0000009e2f5c7220 */ /* 0x000fe20000410000 */
[----:B------:R-:W-:Y:S01]  /*0b20*/  FADD.FTZ R80, -R164, R95 ;  /* 0x0000005fa4507221 */ /* 0x000fe20000010100 */
[----:B------:R-:W-:Y:S01]  /*0b30*/  FFMA.FTZ R95, R149, R143, R94 ;  /* 0x0000008f955f7223 */ /* 0x000fe2000001005e */
[----:B------:R-:W-:Y:S01]  /*0b40*/  FMUL.FTZ R150, R133, R150 ;  /* 0x0000009685967220 */ /* 0x000fe20000410000 */
[----:B------:R-:W-:Y:S01]  /*0b50*/  FADD.FTZ R94, R93, R92 ;  /* 0x0000005c5d5e7221 */ /* 0x000fe20000010000 */
[----:B------:R-:W-:-:S02]  /*0b60*/  HADD2.F32 R160, -RZ, R102.H1_H1 ;  /* 0x30000066ffa07230 */ /* 0x000fc40000004100 */
[----:B------:R-:W-:Y:S01]  /*0b70*/  FMUL.FTZ R93, R40, R157 ;  /* 0x0000009d285d7220 */ /* 0x000fe20000410000 */
[----:B------:R-:W-:Y:S01]  /*0b80*/  FADD.FTZ R162, -R164, R98 ;  /* 0x00000062a4a27221 */ /* 0x000fe20000010100 */
[----:B------:R-:W-:Y:S01]  /*0b90*/  FFMA.FTZ R98, R150, R144, R95 ;  /* 0x0000009096627223 */ /* 0x000fe2000001005f */
[----:B------:R-:W-:Y:S01]  /*0ba0*/  FMUL.FTZ R151, R133, R151 ;  /* 0x0000009785977220 */ /* 0x000fe20000410000 */
[----:B------:R-:W-:Y:S01]  /*0bb0*/  FADD.FTZ R95, R94, R93 ;  /* 0x0000005d5e5f7221 */ /* 0x000fe20000010000 */
[--C-:B------:R-:W-:Y:S02]  /*0bc0*/  HADD2.F32 R159, -RZ, R103.reuse.H0_H0 ;  /* 0x20000067ff9f7230 */ /* 0x100fe40000004100 */
[----:B------:R-:W-:Y:S01]  /*0bd0*/  FMUL.FTZ R94, R41, R160 ;  /* 0x000000a0295e7220 */ /* 0x000fe20000410000 */
[C---:B------:R-:W-:Y:S01]  /*0be0*/  FADD.FTZ R86, -R164.reuse, R96 ;  /* 0x00000060a4567221 */ /* 0x040fe20000010100 */
[C---:B------:R-:W-:Y:S01]  /*0bf0*/  FADD.FTZ R136, -R164.reuse, R97 ;  /* 0x00000061a4887221 */ /* 0x040fe20000010100 */
[----:B------:R-:W-:Y:S01]  /*0c00*/  FADD.FTZ R164, -R164, R99 ;  /* 0x00000063a4a47221 */ /* 0x000fe20000010100 */
[----:B------:R-:W-:Y:S01]  /*0c10*/  FFMA.FTZ R99, R151, R146, R98 ;  /* 0x0000009297637223 */ /* 0x000fe20000010062 */
[----:B------:R-:W-:Y:S01]  /*0c20*/  FMUL.FTZ R96, R133, R163 ;  /* 0x000000a385607220 */ /* 0x000fe20000410000 */
[----:B------:R-:W-:Y:S01]  /*0c30*/  FADD.FTZ R98, R95, R94 ;  /* 0x0000005e5f627221 */ /* 0x000fe20000010000 */
[----:B------:R-:W-:-:S02]  /*0c40*/  HADD2.F32 R161, -RZ, R103.H1_H1 ;  /* 0x30000067ffa17230 */ /* 0x000fc40000004100 */
[----:B------:R-:W-:Y:S01]  /*0c50*/  FMUL.FTZ R95, R42, R159 ;  /* 0x0000009f2a5f7220 */ /* 0x000fe20000410000 */
[----:B------:R-:W-:Y:S01]  /*0c60*/  FFMA.FTZ R102, R96, R89, R99 ;  /* 0x0000005960667223 */ /* 0x000fe20000010063 */
[----:B------:R-:W-:Y:S02]  /*0c70*/  FMUL.FTZ R97, R133, R87 ;  /* 0x0000005785617220 */ /* 0x000fe40000410000 */
[----:B------:R-:W-:Y:S01]  /*0c80*/  FADD.FTZ R99, R98, R95 ;  /* 0x0000005f62637221 */ /* 0x000fe20000010000 */
[----:B------:R-:W-:Y:S01]  /*0c90*/  FMUL.FTZ R98, R43, R161 ;  /* 0x000000a12b627220 */ /* 0x000fe20000410000 */
[----:B------:R-:W-:Y:S01]  /*0ca0*/  FMUL.FTZ R100, R133, R81 ;  /* 0x0000005185647220 */ /* 0x000fe20000410000 */
[----:B------:R-:W-:Y:S02]  /*0cb0*/  FFMA.FTZ R87, R97, R90, R102 ;  /* 0x0000005a61577223 */ /* 0x000fe40000010066 */
[----:B------:R-:W-:Y:S01]  /*0cc0*/  FADD.FTZ R81, R99, R98 ;  /* 0x0000006263517221 */ /* 0x000fe20000010000 */
[----:B------:R-:W-:Y:S01]  /*0cd0*/  FMUL.FTZ R99, R133, R80 ;  /* 0x0000005085637220 */ /* 0x000fe20000410000 */
[----:B------:R-:W-:-:S03]  /*0ce0*/  FFMA.FTZ R87, R100, R91, R87 ;  /* 0x0000005b64577223 */ /* 0x000fc60000010057 */
        /* <DEDUP_REMOVED lines=25> */
[----:B------:R-:W-:Y:S01]  /*0e80*/  LOP3.LUT P1, RZ, R0, 0x1f, RZ, 0xc0, !PT ;  /* 0x0000001f00ff7812 */ /* 0x000fe2000782c0ff */
[----:B0-----:R-:W-:-:S05]  /*0e90*/  FADD.FTZ R86, R163, R86 ;  /* 0x00000056a3567221 */ /* 0x001fca0000010000 */
[----:B------:R-:W0:Y:S01]  /*0ea0*/  SHFL.DOWN PT, R81, R86, 0x1, 0x1f ;  /* 0x08201f0056517f89 */ /* 0x000e2200000e0000 */
[----:B------:R-:W-:Y:S01]  /*0eb0*/  BSSY.RECONVERGENT B0, `(.L_x_5744) ;  /* 0x000000d000007945 */ /* 0x000fe20003800200 */
[----:B-1----:R-:W-:Y:S01]  /*0ec0*/  FADD.FTZ R80, R165, R80 ;  /* 0x00000050a5507221 */ /* 0x002fe20000010000 */
[----:B0-----:R-:W-:-:S04]  /*0ed0*/  FADD.FTZ R81, R86, R81 ;  /* 0x0000005156517221 */ /* 0x001fc80000010000 */
        /* <DEDUP_REMOVED lines=10> */
.L_x_5745:
[----:B------:R-:W-:Y:S05]  /*0f80*/  BSYNC.RECONVERGENT B0 ;  /* 0x0000000000007941 */ /* 0x000fea0003800200 */
.L_x_5744:
        /* <DEDUP_REMOVED lines=13> */
[----:B------:R-:W-:Y:S01]  /*1060*/  UISETP.NE.U32.AND UP0, UPT, UR12, URZ, UPT ;  /* 0x000000ff0c00728c */ /* 0x000fe2000bf05070 */
[----:B------:R-:W-:Y:S01]  /*1070*/  FADD.FTZ R15, R138, R15 ;  /* 0x0000000f8a0f7221 */ /* 0x000fe20000010000 */
[----:B------:R-:W-:Y:S01]  /*1080*/  FFMA.FTZ R111, R150, R138, R111 ;  /* 0x0000008a966f7223 */ /* 0x000fe2000001006f */
        /* <DEDUP_REMOVED lines=24> */
[----:B------:R-:W-:-:S03]  /*1210*/  FFMA.FTZ R22, R103, R161, R22 ;  /* 0x000000a167167223 */ /* 0x000fc60000010016 */
        /* <DEDUP_REMOVED lines=44> */
[--C-:B------:R-:W-:Y:S02]  /*14e0*/  HADD2.F32 R88, -RZ, R80.reuse.H0_H0 ;  /* 0x20000050ff587230 */ /* 0x100fe40000004100 */
[-C--:B------:R-:W-:Y:S01]  /*14f0*/  FMUL.FTZ R143, R143, R132.reuse ;  /* 0x000000848f8f7220 */ /* 0x080fe20000410000 */
[----:B------:R-:W-:Y:S02]  /*1500*/  HADD2.F32 R137, -RZ, R80.H1_H1 ;  /* 0x30000050ff897230 */ /* 0x000fe40000004100 */
[-C--:B------:R-:W-:Y:S01]  /*1510*/  FMUL.FTZ R142, R145, R132.reuse ;  /* 0x00000084918e7220 */ /* 0x080fe20000410000 */
[----:B------:R-:W-:Y:S02]  /*1520*/  HADD2.F32 R81, -RZ, R81.H1_H1 ;  /* 0x30000051ff517230 */ /* 0x000fe40000004100 */
        /* <DEDUP_REMOVED lines=31> */
.L_x_5747:
        /* <DEDUP_REMOVED lines=16> */
[----:B-----5:R-:W-:-:S02]  /*1820*/  HADD2.F32 R154, -RZ, R80.H0_H0 ;  /* 0x20000050ff9a7230 */ /* 0x020fc40000004100 */
[----:B------:R-:W-:Y:S01]  /*1830*/  FADD.FTZ R146, R146, -R151 ;  /* 0x8000009792927221 */ /* 0x000fe20000010000 */
[C---:B------:R-:W-:Y:S01]  /*1840*/  FMUL.FTZ R74, R133.reuse, R140 ;  /* 0x0000008c854a7220 */ /* 0x040fe20000410000 */
[----:B------:R-:W-:Y:S02]  /*1850*/  HADD2.F32 R145, -RZ, R80.H1_H1 ;  /* 0x30000050ff917230 */ /* 0x000fe40000004100 */
[----:B------:R-:W-:Y:S01]  /*1860*/  FADD.FTZ R144, R144, -R75 ;  /* 0x8000004b90907221 */ /* 0x000fe20000010000 */
[----:B------:R-:W-:Y:S01]  /*1870*/  FMUL.FTZ R137, R72, R132 ;  /* 0x0000008448897220 */ /* 0x000fe20000410000 */
[----:B------:R-:W-:Y:S01]  /*1880*/  FMUL.FTZ R75, R133, R76 ;  /* 0x0000004c854b7220 */ /* 0x000fe20000410000 */
[----:B------:R-:W-:Y:S01]  /*1890*/  FMUL.FTZ R140, R73, R132 ;  /* 0x00000084498c7220 */ /* 0x000fe20000410000 */
[--C-:B------:R-:W-:Y:S02]  /*18a0*/  HADD2.F32 R87, -RZ, R81.reuse.H0_H0 ;  /* 0x20000051ff577230 */ /* 0x100fe40000004100 */
[C---:B------:R-:W-:Y:S01]  /*18b0*/  FMUL.FTZ R76, R133.reuse, R142 ;  /* 0x0000008e854c7220 */ /* 0x040fe20000410000 */
        /* <DEDUP_REMOVED lines=8> */
[--C-:B------:R-:W-:Y:S02]  /*1940*/  HADD2.F32 R81, -RZ, R82.reuse.H0_H0 ;  /* 0x20000052ff517230 */ /* 0x100fe40000004100 */
[----:B------:R-:W-:Y:S01]  /*1950*/  FMUL.FTZ R78, R133, R144 ;  /* 0x00000090854e7220 */ /* 0x000fe20000410000 */
[----:B------:R-:W-:Y:S01]  /*1960*/  FMUL.FTZ R145, R25, R140 ;  /* 0x0000008c19917220 */ /* 0x000fe20000410000 */
[----:B------:R-:W-:Y:S02]  /*1970*/  HADD2.F32 R82, -RZ, R82.H1_H1 ;  /* 0x30000052ff527230 */ /* 0x000fe40000004100 */
[-C--:B------:R-:W-:Y:S01]  /*1980*/  FMUL.FTZ R142, R76, R132.reuse ;  /* 0x000000844c8e7220 */ /* 0x080fe20000410000 */
[----:B------:R-:W-:Y:S01]  /*1990*/  FMUL.FTZ R140, R139, R87 ;  /* 0x000000578b8c7220 */ /* 0x000fe20000410000 */
[----:B------:R-:W-:Y:S01]  /*19a0*/  FMUL.FTZ R143, R77, R132 ;  /* 0x000000844d8f7220 */ /* 0x000fe20000410000 */
[----:B------:R-:W-:Y:S01]  /*19b0*/  FMUL.FTZ R87, R26, R139 ;  /* 0x0000008b1a577220 */ /* 0x000fe20000410000 */
[----:B------:R-:W-:-:S02]  /*19c0*/  HADD2.F32 R80, -RZ, R83.H0_H0 ;  /* 0x20000053ff507230 */ /* 0x000fc40000004100 */
[----:B------:R-:W-:Y:S01]  /*19d0*/  FMUL.FTZ R139, R141, R86 ;  /* 0x000000568d8b7220 */ /* 0x000fe20000410000 */
[-C--:B------:R-:W-:Y:S01]  /*19e0*/  FMUL.FTZ R149, R78, R132.reuse ;  /* 0x000000844e957220 */ /* 0x080fe20000410000 */
[----:B------:R-:W-:Y:S01]  /*19f0*/  FMUL.FTZ R86, R27, R141 ;  /* 0x0000008d1b567220 */ /* 0x000fe20000410000 */
[----:B------:R-:W-:Y:S01]  /*1a00*/  FMUL.FTZ R144, R79, R132 ;  /* 0x000000844f907220 */ /* 0x000fe20000410000 */
[----:B------:R-:W-:Y:S01]  /*1a10*/  FMUL.FTZ R141, R142, R81 ;  /* 0x000000518e8d7220 */ /* 0x000fe20000410000 */
[----:B------:R-:W-:Y:S01]  /*1a20*/  FMUL.FTZ R147, R28, R142 ;  /* 0x0000008e1c937220 */ /* 0x000fe20000410000 */
[----:B------:R-:W-:Y:S01]  /*1a30*/  FMUL.FTZ R142, R143, R82 ;  /* 0x000000528f8e7220 */ /* 0x000fe20000410000 */
[----:B------:R-:W-:Y:S01]  /*1a40*/  FMUL.FTZ R82, R29, R143 ;  /* 0x0000008f1d527220 */ /* 0x000fe20000410000 */
[----:B------:R-:W-:Y:S02]  /*1a50*/  HADD2.F32 R83, -RZ, R83.H1_H1 ;  /* 0x30000053ff537230 */ /* 0x000fe40000004100 */
[----:B------:R-:W-:Y:S01]  /*1a60*/  FMUL.FTZ R143, R149, R80 ;  /* 0x00000050958f7220 */ /* 0x000fe20000410000 */
[----:B------:R-:W-:Y:S01]  /*1a70*/  FMUL.FTZ R149, R30, R149 ;  /* 0x000000951e957220 */ /* 0x000fe20000410000 */
[----:B------:R-:W-:Y:S01]  /*1a80*/  FMUL.FTZ R148, R31, R144 ;  /* 0x000000901f947220 */ /* 0x000fe20000410000 */
[----:B------:R-:W-:Y:S01]  /*1a90*/  F2FP.F16.F32.PACK_AB R80, R145, R146 ;  /* 0x000000929150723e */ /* 0x000fe200000000ff */
[----:B------:R-:W-:Y:S01]  /*1aa0*/  FMUL.FTZ R144, R144, R83 ;  /* 0x0000005390907220 */ /* 0x000fe20000410000 */
[----:B------:R-:W-:-:S02]  /*1ab0*/  F2FP.F16.F32.PACK_AB R81, R86, R87 ;  /* 0x000000575651723e */ /* 0x000fc400000000ff */
[----:B------:R-:W-:Y:S02]  /*1ac0*/  F2FP.F16.F32.PACK_AB R82, R82, R147 ;  /* 0x000000935252723e */ /* 0x000fe400000000ff */
[----:B------:R-:W-:-:S07]  /*1ad0*/  F2FP.F16.F32.PACK_AB R83, R148, R149 ;  /* 0x000000959453723e */ /* 0x000fce00000000ff */
.L_x_5748:
        /* <DEDUP_REMOVED lines=10> */
[-CC-:B------:R-:W-:Y:S01]  /*1b80*/  FFMA.FTZ R96, R96, R138.reuse, R135.reuse ;  /* 0x0000008a60607223 */ /* 0x180fe20000010087 */
[-CC-:B------:R-:W-:Y:S01]  /*1b90*/  FFMA.FTZ R97, R97, R138.reuse, R135.reuse ;  /* 0x0000008a61617223 */ /* 0x180fe20000010087 */
[-CC-:B0-----:R-:W-:Y:S01]  /*1ba0*/  FFMA.FTZ R72, R100, R138.reuse, R135.reuse ;  /* 0x0000008a64487223 */ /* 0x181fe20000010087 */
[-CC-:B------:R-:W-:Y:S01]  /*1bb0*/  FFMA.FTZ R73, R99, R138.reuse, R135.reuse ;  /* 0x0000008a63497223 */ /* 0x180fe20000010087 */
[-CC-:B------:R-:W-:Y:S01]  /*1bc0*/  FFMA.FTZ R102, R102, R138.reuse, R135.reuse ;  /* 0x0000008a66667223 */ /* 0x180fe20000010087 */
[-CC-:B------:R-:W-:Y:S01]  /*1bd0*/  FFMA.FTZ R101, R101, R138.reuse, R135.reuse ;  /* 0x0000008a65657223 */ /* 0x180fe20000010087 */
[----:B------:R-:W-:Y:S01]  /*1be0*/  FADD.FTZ R96, R89, -R96 ;  /* 0x8000006059607221 */ /* 0x000fe20000010000 */
[-C--:B------:R-:W-:Y:S01]  /*1bf0*/  FFMA.FTZ R136, R136, R138.reuse, R135 ;  /* 0x0000008a88887223 */ /* 0x080fe20000010087 */
[----:B------:R-:W-:Y:S01]  /*1c00*/  FADD.FTZ R90, R90, -R97 ;  /* 0x800000615a5a7221 */ /* 0x000fe20000010000 */
[----:B------:R-:W-:Y:S01]  /*1c10*/  FADD.FTZ R74, R91, -R72 ;  /* 0x800000485b4a7221 */ /* 0x000fe20000010000 */
[----:B------:R-:W-:Y:S01]  /*1c20*/  FFMA.FTZ R103, R103, R138, R135 ;  /* 0x0000008a67677223 */ /* 0x000fe20000010087 */
[----:B------:R-:W-:Y:S01]  /*1c30*/  FADD.FTZ R92, R92, -R73 ;  /* 0x800000495c5c7221 */ /* 0x000fe20000010000 */
[----:B------:R-:W-:Y:S01]  /*1c40*/  FADD.FTZ R102, R93, -R102 ;  /* 0x800000665d667221 */ /* 0x000fe20000010000 */
[----:B------:R-:W-:Y:S01]  /*1c50*/  FADD.FTZ R94, R94, -R101 ;  /* 0x800000655e5e7221 */ /* 0x000fe20000010000 */
[----:B------:R-:W-:Y:S01]  /*1c60*/  FMUL.FTZ R72, R133, R96 ;  /* 0x0000006085487220 */ /* 0x000fe20000410000 */
[----:B------:R-:W-:Y:S01]  /*1c70*/  FADD.FTZ R136, R95, -R136 ;  /* 0x800000885f887221 */ /* 0x000fe20000010000 */
[C---:B------:R-:W-:Y:S01]  /*1c80*/  FMUL.FTZ R73, R133.reuse, R90 ;  /* 0x0000005a85497220 */ /* 0x040fe20000410000 */
[C---:B------:R-:W-:Y:S01]  /*1c90*/  FMUL.FTZ R74, R133.reuse, R74 ;  /* 0x0000004a854a7220 */ /* 0x040fe20000410000 */
[----:B------:R-:W-:Y:S01]  /*1ca0*/  FADD.FTZ R98, R98, -R103 ;  /* 0x8000006762627221 */ /* 0x000fe20000010000 */
[----:B------:R-:W-:Y:S01]  /*1cb0*/  FMUL.FTZ R75, R133, R92 ;  /* 0x0000005c854b7220 */ /* 0x000fe20000410000 */
[----:B-----5:R-:W-:-:S02]  /*1cc0*/  HADD2.F32 R100, -RZ, R84.H0_H0 ;  /* 0x20000054ff647230 */ /* 0x020fc40000004100 */
[C---:B------:R-:W-:Y:S01]  /*1cd0*/  FMUL.FTZ R76, R133.reuse, R102 ;  /* 0x00000066854c7220 */ /* 0x040fe20000410000 */
[----:B------:R-:W-:Y:S02]  /*1ce0*/  HADD2.F32 R99, -RZ, R84.H1_H1 ;  /* 0x30000054ff637230 */ /* 0x000fe40000004100 */
[C---:B------:R-:W-:Y:S01]  /*1cf0*/  FMUL.FTZ R77, R133.reuse, R94 ;  /* 0x0000005e854d7220 */ /* 0x040fe20000410000 */
[--C-:B------:R-:W-:Y:S02]  /*1d00*/  HADD2.F32 R84, -RZ, R85.reuse.H0_H0 ;  /* 0x20000055ff547230 */ /* 0x100fe40000004100 */
[----:B------:R-:W-:Y:S01]  /*1d10*/  FMUL.FTZ R89, R72, R132 ;  /* 0x0000008448597220 */ /* 0x000fe20000410000 */
[----:B------:R-:W-:Y:S02]  /*1d20*/  HADD2.F32 R85, -RZ, R85.H1_H1 ;  /* 0x30000055ff557230 */ /* 0x000fe40000004100 */
[----:B------:R-:W-:Y:S01]  /*1d30*/  FMUL.FTZ R78, R133, R136 ;  /* 0x00000088854e7220 */ /* 0x000fe20000410000 */
[-C--:B------:R-:W-:Y:S01]  /*1d40*/  FMUL.FTZ R90, R73, R132.reuse ;  /* 0x00000084495a7220 */ /* 0x080fe20000410000 */
[----:B------:R-:W-:Y:S01]  /*1d50*/  FMUL.FTZ R91, R74, R132 ;  /* 0x000000844a5b7220 */ /* 0x000fe20000410000 */
[----:B------:R-:W-:-:S02]  /*1d60*/  HADD2.F32 R83, -RZ, R86.H0_H0 ;  /* 0x20000056ff537230 */ /* 0x000fc40000004100 */
[----:B------:R-:W-:Y:S01]  /*1d70*/  FMUL.FTZ R79, R133, R98 ;  /* 0x00000062854f7220 */ /* 0x000fe20000410000 */
[-C--:B------:R-:W-:Y:S01]  /*1d80*/  FMUL.FTZ R92, R75, R132.reuse ;  /* 0x000000844b5c7220 */ /* 0x080fe20000410000 */
[----:B------:R-:W-:Y:S02]  /*1d90*/  HADD2.F32 R82, -RZ, R86.H1_H1 ;  /* 0x30000056ff527230 */ /* 0x000fe40000004100 */
[-C--:B------:R-:W-:Y:S01]  /*1da0*/  FMUL.FTZ R93, R76, R132.reuse ;  /* 0x000000844c5d7220 */ /* 0x080fe20000410000 */
[--C-:B------:R-:W-:Y:S02]  /*1db0*/  HADD2.F32 R81, -RZ, R87.reuse.H0_H0 ;  /* 0x20000057ff517230 */ /* 0x100fe40000004100 */
        /* <DEDUP_REMOVED lines=25> */
.L_x_5749:
[-CC-:B------:R-:W-:Y:S01]  /*1f50*/  FFMA.FTZ R134, R96, R138.reuse, R135.reuse ;  /* 0x0000008a60867223 */ /* 0x180fe20000010087 */
[-CC-:B------:R-:W-:Y:S01]  /*1f60*/  FFMA.FTZ R145, R97, R138.reuse, R135.reuse ;  /* 0x0000008a61917223 */ /* 0x180fe20000010087 */
[-CC-:B------:R-:W-:Y:S01]  /*1f70*/  FFMA.FTZ R99, R99, R138.reuse, R135.reuse ;  /* 0x0000008a63637223 */ /* 0x180fe20000010087 */
[-CC-:B------:R-:W-:Y:S01]  /*1f80*/  FFMA.FTZ R100, R100, R138.reuse, R135.reuse ;  /* 0x0000008a64647223 */ /* 0x180fe20000010087 */
[-C--:B------:R-:W-:Y:S01]  /*1f90*/  FFMA.FTZ R102, R102, R138.reuse, R135 ;  /* 0x0000008a66667223 */ /* 0x080fe20000010087 */
[----:B------:R-:W-:Y:S01]  /*1fa0*/  FADD.FTZ R134, R89, -R134 ;  /* 0x8000008659867221 */ /* 0x000fe20000010000 */
[----:B------:R-:W-:Y:S01]  /*1fb0*/  FADD.FTZ R90, R90, -R145 ;  /* 0x800000915a5a7221 */ /* 0x000fe20000010000 */
[-CC-:B------:R-:W-:Y:S01]  /*1fc0*/  FFMA.FTZ R101, R101, R138.reuse, R135.reuse ;  /* 0x0000008a65657223 */ /* 0x180fe20000010087 */
[----:B------:R-:W-:Y:S01]  /*1fd0*/  FFMA.FTZ R136, R136, R138, R135 ;  /* 0x0000008a88887223 */ /* 0x000fe20000010087 */
[----:B------:R-:W-:Y:S01]  /*1fe0*/  FADD.FTZ R92, R92, -R99 ;  /* 0x800000635c5c7221 */ /* 0x000fe20000010000 */
[----:B0----5:R-:W-:-:S02]  /*1ff0*/  HADD2.F32 R80, -RZ, R87.H0_H0 ;  /* 0x20000057ff507230 */ /* 0x021fc40000004100 */
[----:B------:R-:W-:Y:S01]  /*2000*/  FADD.FTZ R100, R91, -R100 ;  /* 0x800000645b647221 */ /* 0x000fe20000010000 */
[----:B------:R-:W-:Y:S02]  /*2010*/  HADD2.F32 R81, -RZ, R87.H1_H1 ;  /* 0x30000057ff517230 */ /* 0x000fe40000004100 */
[----:B------:R-:W-:Y:S01]  /*2020*/  FADD.FTZ R102, R93, -R102 ;  /* 0x800000665d667221 */ /* 0x000fe20000010000 */
[----:B------:R-:W-:Y:S01]  /*2030*/  FFMA.FTZ R103, R103, R138, R135 ;  /* 0x0000008a67677223 */ /* 0x000fe20000010087 */
[C---:B------:R-:W-:Y:S01]  /*2040*/  FMUL.FTZ R87, R133.reuse, R134 ;  /* 0x0000008685577220 */ /* 0x040fe20000410000 */
[----:B------:R-:W-:Y:S01]  /*2050*/  FMUL.FTZ R89, R133, R90 ;  /* 0x0000005a85597220 */ /* 0x000fe20000410000 */
[----:B------:R-:W-:Y:S01]  /*2060*/  FADD.FTZ R94, R94, -R101 ;  /* 0x800000655e5e7221 */ /* 0x000fe20000010000 */
[----:B------:R-:W-:Y:S01]  /*2070*/  FADD.FTZ R136, R95, -R136 ;  /* 0x800000885f887221 */ /* 0x000fe20000010000 */
[----:B------:R-:W-:Y:S01]  /*2080*/  FMUL.FTZ R93, R133, R92 ;  /* 0x0000005c855d7220 */ /* 0x000fe20000410000 */
[----:B------:R-:W-:-:S02]  /*2090*/  HADD2.F32 R97, -RZ, R84.H0_H0 ;  /* 0x20000054ff617230 */ /* 0x000fc40000004100 */
[C---:B------:R-:W-:Y:S01]  /*20a0*/  FMUL.FTZ R91, R133.reuse, R100 ;  /* 0x00000064855b7220 */ /* 0x040fe20000410000 */
[--C-:B------:R-:W-:Y:S02]  /*20b0*/  HADD2.F32 R83, -RZ, R86.reuse.H0_H0 ;  /* 0x20000056ff537230 */ /* 0x100fe40000004100 */
[----:B------:R-:W-:Y:S01]  /*20c0*/  FMUL.FTZ R95, R133, R102 ;  /* 0x00000066855f7220 */ /* 0x000fe20000410000 */
[----:B------:R-:W-:Y:S02]  /*20d0*/  HADD2.F32 R82, -RZ, R86.H1_H1 ;  /* 0x30000056ff527230 */ /* 0x000fe40000004100 */
[----:B------:R-:W-:Y:S01]  /*20e0*/  FADD.FTZ R98, R98, -R103 ;  /* 0x8000006762627221 */ /* 0x000fe20000010000 */
[----:B------:R-:W-:Y:S02]  /*20f0*/  HADD2.F32 R96, -RZ, R84.H1_H1 ;  /* 0x30000054ff607230 */ /* 0x000fe40000004100 */
[-C--:B------:R-:W-:Y:S01]  /*2100*/  FMUL.FTZ R86, R87, R132.reuse ;  /* 0x0000008457567220 */ /* 0x080fe20000410000 */
[----:B------:R-:W-:Y:S01]  /*2110*/  FMUL.FTZ R89, R89, R132 ;  /* 0x0000008459597220 */ /* 0x000fe20000410000 */
[----:B------:R-:W-:-:S02]  /*2120*/  HADD2.F32 R84, -RZ, R85.H0_H0 ;  /* 0x20000055ff547230 */ /* 0x000fc40000004100 */
[----:B------:R-:W-:Y:S01]  /*2130*/  FMUL.FTZ R99, R133, R94 ;  /* 0x0000005e85637220 */ /* 0x000fe20000410000 */
[----:B------:R-:W-:Y:S01]  /*2140*/  FMUL.FTZ R92, R93, R132 ;  /* 0x000000845d5c7220 */ /* 0x000fe20000410000 */
[----:B------:R-:W-:Y:S02]  /*2150*/  HADD2.F32 R85, -RZ, R85.H1_H1 ;  /* 0x30000055ff557230 */ /* 0x000fe40000004100 */
[----:B------:R-:W-:Y:S01]  /*2160*/  FMUL.FTZ R101, R133, R136 ;  /* 0x0000008885657220 */ /* 0x000fe20000410000 */
[-C--:B------:R-:W-:Y:S01]  /*2170*/  FMUL.FTZ R91, R91, R132.reuse ;  /* 0x000000845b5b7220 */ /* 0x080fe20000410000 */
[----:B------:R-:W-:Y:S01]  /*2180*/  FMUL.FTZ R93, R95, R132 ;  /* 0x000000845f5d7220 */ /* 0x000fe20000410000 */
[----:B------:R-:W-:Y:S01]  /*2190*/  FMUL.FTZ R133, R133, R98 ;  /* 0x0000006285857220 */ /* 0x000fe20000410000 */
[----:B------:R-:W-:Y:S01]  /*21a0*/  FMUL.FTZ R87, R86, R97 ;  /* 0x0000006156577220 */ /* 0x000fe20000410000 */
[----:B------:R-:W-:Y:S01]  /*21b0*/  FMUL.FTZ R95, R32, R86 ;  /* 0x00000056205f7220 */ /* 0x000fe20000410000 */
        /* <DEDUP_REMOVED lines=20> */
[----:B------:R-:W-:-:S07]  /*2300*/  F2FP.F16.F32.PACK_AB R83, R98, R101 ;  /* 0x000000656253723e */ /* 0x000fce00000000ff */
.L_x_5750:
[----:B------:R-:W0:Y:S01]  /*2310*/  @P1 LDC.64 R84, c[0x0][0x478] ;  /* 0x00011e00ff541b82 */ /* 0x000e220000000a00 */
[----:B------:R-:W-:-:S04]  /*2320*/  IMAD.WIDE.U32 R146, R129, 0x10, R146 ;  /* 0x0000001081927825 */ /* 0x000fc800078e0092 */
[----:B0-----:R-:W-:-:S05]  /*2330*/  @P1 IMAD.WIDE.U32 R84, R129, 0x20, R84 ;  /* 0x0000002081541825 */ /* 0x001fca00078e0054 */
[----:B------:R0:W-:Y:S04]  /*2340*/  @P1 STG.E.128 desc[UR8][R84.64], R72 ;  /* 0x0000004854001986 */ /* 0x0001e8000c101d08 */
[----:B------:R0:W-:Y:S04]  /*2350*/  @P1 STG.E.128 desc[UR8][R84.64+0x10], R76 ;  /* 0x0000104c54001986 */ /* 0x0001e8000c101d08 */
[----:B------:R0:W-:Y:S01]  /*2360*/  STG.E.128 desc[UR8][R146.64], R80 ;  /* 0x0000005092007986 */ /* 0x0001e2000c101d08 */
[----:B------:R-:W-:Y:S05]  /*2370*/  BRA `(.L_x_5751) ;  /* 0x0000001000287947 */ /* 0x000fea0003800000 */
.L_x_5746:
        /* <DEDUP_REMOVED lines=14> */
[-C--:B------:R-:W-:Y:S01]  /*2460*/  FFMA.FTZ R87, R150, R138.reuse, R135 ;  /* 0x0000008a96577223 */ /* 0x080fe20000010087 */
[----:B------:R-:W-:Y:S01]  /*2470*/  FADD.FTZ R147, R142, -R137 ;  /* 0x800000898e937221 */ /* 0x000fe20000010000 */
[-CC-:B------:R-:W-:Y:S01]  /*2480*/  FFMA.FTZ R142, R149, R138.reuse, R135.reuse ;  /* 0x0000008a958e7223 */ /* 0x180fe20000010087 */
[----:B------:R-:W-:Y:S01]  /*2490*/  FFMA.FTZ R139, R151, R138, R135 ;  /* 0x0000008a978b7223 */ /* 0x000fe20000010087 */
        /* <DEDUP_REMOVED lines=10> */
[----:B------:R-:W-:Y:S01]  /*2540*/  FFMA.FTZ R151, R133, R151, R62 ;  /* 0x0000009785977223 */ /* 0x000fe2000001003e */
[----:B------:R-:W-:-:S02]  /*2550*/  HADD2.F32 R140, -RZ, R81.H0_H0 ;  /* 0x20000051ff8c7230 */ /* 0x000fc40000004100 */
[----:B------:R-:W-:Y:S01]  /*2560*/  FFMA.FTZ R153, R133, R146, R63 ;  /* 0x0000009285997223 */ /* 0x000fe2000001003f */
        /* <DEDUP_REMOVED lines=36> */
.L_x_5752:
        /* <DEDUP_REMOVED lines=14> */
[C---:B-----5:R-:W-:Y:S01]  /*2890*/  FFMA.FTZ R72, R133.reuse, R88, R56 ;  /* 0x0000005885487223 */ /* 0x060fe20000010038 */
[C---:B------:R-:W-:Y:S01]  /*28a0*/  FFMA.FTZ R73, R133.reuse, R74, R57 ;  /* 0x0000004a85497223 */ /* 0x040fe20000010039 */
[----:B------:R-:W-:Y:S01]  /*28b0*/  FADD.FTZ R79, R144, -R79 ;  /* 0x8000004f904f7221 */ /* 0x000fe20000010000 */
[----:B------:R-:W-:Y:S01]  /*28c0*/  FFMA.FTZ R74, R133, R75, R58 ;  /* 0x0000004b854a7223 */ /* 0x000fe2000001003a */
[----:B------:R-:W-:-:S02]  /*28d0*/  HADD2.F32 R154, -RZ, R80.H0_H0 ;  /* 0x20000050ff9a7230 */ /* 0x000fc40000004100 */
[----:B------:R-:W-:Y:S01]  /*28e0*/  FADD.FTZ R146, R146, -R151 ;  /* 0x8000009792927221 */ /* 0x000fe20000010000 */
[C---:B------:R-:W-:Y:S01]  /*28f0*/  FFMA.FTZ R75, R133.reuse, R76, R59 ;  /* 0x0000004c854b7223 */ /* 0x040fe2000001003b */
[----:B------:R-:W-:Y:S02]  /*2900*/  HADD2.F32 R145, -RZ, R80.H1_H1 ;  /* 0x30000050ff917230 */ /* 0x000fe40000004100 */
[C---:B------:R-:W-:Y:S01]  /*2910*/  FFMA.FTZ R76, R133.reuse, R77, R60 ;  /* 0x0000004d854c7223 */ /* 0x040fe2000001003c */
[----:B------:R-:W-:Y:S01]  /*2920*/  FMUL.FTZ R137, R72, R132 ;  /* 0x0000008448897220 */ /* 0x000fe20000410000 */
[----:B------:R-:W-:Y:S01]  /*2930*/  FFMA.FTZ R77, R133, R78, R61 ;  /* 0x0000004e854d7223 */ /* 0x000fe2000001003d */
[----:B------:R-:W-:Y:S01]  /*2940*/  FMUL.FTZ R140, R73, R132 ;  /* 0x00000084498c7220 */ /* 0x000fe20000410000 */
[--C-:B------:R-:W-:Y:S02]  /*2950*/  HADD2.F32 R87, -RZ, R81.reuse.H0_H0 ;  /* 0x20000051ff577230 */ /* 0x100fe40000004100 */
[C---:B------:R-:W-:Y:S01]  /*2960*/  FFMA.FTZ R78, R133.reuse, R79, R62 ;  /* 0x0000004f854e7223 */ /* 0x040fe2000001003e */
[----:B------:R-:W-:Y:S01]  /*2970*/  FFMA.FTZ R79, R133, R146, R63 ;  /* 0x00000092854f7223 */ /* 0x000fe2000001003f */
[----:B------:R-:W-:Y:S01]  /*2980*/  FMUL.FTZ R139, R74, R132 ;  /* 0x000000844a8b7220 */ /* 0x000fe20000410000 */
[----:B------:R-:W-:-:S02]  /*2990*/  HADD2.F32 R86, -RZ, R81.H1_H1 ;  /* 0x30000051ff567230 */ /* 0x000fc40000004100 */
[----:B------:R-:W-:Y:S01]  /*29a0*/  FMUL.FTZ R88, R137, R154 ;  /* 0x0000009a89587220 */ /* 0x000fe20000410000 */
[----:B------:R-:W-:Y:S01]  /*29b0*/  FMUL.FTZ R146, R24, R137 ;  /* 0x0000008918927220 */ /* 0x000fe20000410000 */
[----:B------:R-:W-:Y:S01]  /*29c0*/  FMUL.FTZ R141, R75, R132 ;  /* 0x000000844b8d7220 */ /* 0x000fe20000410000 */
[----:B------:R-:W-:Y:S01]  /*29d0*/  FMUL.FTZ R137, R140, R145 ;  /* 0x000000918c897220 */ /* 0x000fe20000410000 */
[--C-:B------:R-:W-:Y:S02]  /*29e0*/  HADD2.F32 R81, -RZ, R82.reuse.H0_H0 ;  /* 0x20000052ff517230 */ /* 0x100fe40000004100 */
        /* <DEDUP_REMOVED lines=24> */
.L_x_5753:
        /* <DEDUP_REMOVED lines=12> */
[-CC-:B0-----:R-:W-:Y:S01]  /*2c30*/  FFMA.FTZ R72, R96, R138.reuse, R135.reuse ;  /* 0x0000008a60487223 */ /* 0x181fe20000010087 */
[-CC-:B------:R-:W-:Y:S01]  /*2c40*/  FFMA.FTZ R73, R97, R138.reuse, R135.reuse ;  /* 0x0000008a61497223 */ /* 0x180fe20000010087 */
        /* <DEDUP_REMOVED lines=12> */
[----:B------:R-:W-:Y:S01]  /*2d10*/  FFMA.FTZ R72, R133, R72, R64 ;  /* 0x0000004885487223 */ /* 0x000fe20000010040 */
[----:B------:R-:W-:Y:S01]  /*2d20*/  FADD.FTZ R95, R95, -R136 ;  /* 0x800000885f5f7221 */ /* 0x000fe20000010000 */
[C---:B------:R-:W-:Y:S01]  /*2d30*/  FFMA.FTZ R73, R133.reuse, R90, R65 ;  /* 0x0000005a85497223 */ /* 0x040fe20000010041 */
[C---:B------:R-:W-:Y:S01]  /*2d40*/  FFMA.FTZ R74, R133.reuse, R91, R66 ;  /* 0x0000005b854a7223 */ /* 0x040fe20000010042 */
[----:B------:R-:W-:Y:S01]  /*2d50*/  FADD.FTZ R98, R98, -R103 ;  /* 0x8000006762627221 */ /* 0x000fe20000010000 */
[----:B------:R-:W-:Y:S01]  /*2d60*/  FFMA.FTZ R75, R133, R92, R67 ;  /* 0x0000005c854b7223 */ /* 0x000fe20000010043 */
[----:B-----5:R-:W-:-:S02]  /*2d70*/  HADD2.F32 R96, -RZ, R84.H0_H0 ;  /* 0x20000054ff607230 */ /* 0x020fc40000004100 */
[C---:B------:R-:W-:Y:S01]  /*2d80*/  FFMA.FTZ R76, R133.reuse, R93, R68 ;  /* 0x0000005d854c7223 */ /* 0x040fe20000010044 */
[----:B------:R-:W-:Y:S02]  /*2d90*/  HADD2.F32 R97, -RZ, R84.H1_H1 ;  /* 0x30000054ff617230 */ /* 0x000fe40000004100 */
[C---:B------:R-:W-:Y:S01]  /*2da0*/  FFMA.FTZ R77, R133.reuse, R94, R69 ;  /* 0x0000005e854d7223 */ /* 0x040fe20000010045 */
[--C-:B------:R-:W-:Y:S02]  /*2db0*/  HADD2.F32 R84, -RZ, R85.reuse.H0_H0 ;  /* 0x20000055ff547230 */ /* 0x100fe40000004100 */
[-C--:B------:R-:W-:Y:S01]  /*2dc0*/  FMUL.FTZ R89, R72, R132.reuse ;  /* 0x0000008448597220 */ /* 0x080fe20000410000 */
[----:B------:R-:W-:Y:S02]  /*2dd0*/  HADD2.F32 R85, -RZ, R85.H1_H1 ;  /* 0x30000055ff557230 */ /* 0x000fe40000004100 */
[----:B------:R-:W-:Y:S01]  /*2de0*/  FFMA.FTZ R78, R133, R95, R70 ;  /* 0x0000005f854e7223 */ /* 0x000fe20000010046 */
[-C--:B------:R-:W-:Y:S01]  /*2df0*/  FMUL.FTZ R90, R73, R132.reuse ;  /* 0x00000084495a7220 */ /* 0x080fe20000410000 */
[----:B------:R-:W-:Y:S01]  /*2e00*/  FMUL.FTZ R91, R74, R132 ;  /* 0x000000844a5b7220 */ /* 0x000fe20000410000 */
[----:B------:R-:W-:-:S02]  /*2e10*/  HADD2.F32 R83, -RZ, R86.H0_H0 ;  /* 0x20000056ff537230 */ /* 0x000fc40000004100 */
[----:B------:R-:W-:Y:S01]  /*2e20*/  FFMA.FTZ R79, R133, R98, R71 ;  /* 0x00000062854f7223 */ /* 0x000fe20000010047 */
        /* <DEDUP_REMOVED lines=29> */
.L_x_5754:
[-CC-:B------:R-:W-:Y:S01]  /*3000*/  FFMA.FTZ R134, R96, R138.reuse, R135.reuse ;  /* 0x0000008a60867223 */ /* 0x180fe20000010087 */
        /* <DEDUP_REMOVED lines=8> */
[----:B------:R-:W-:Y:S01]  /*3090*/  FFMA.FTZ R103, R103, R138, R135 ;  /* 0x0000008a67677223 */ /* 0x000fe20000010087 */
[----:B------:R-:W-:Y:S01]  /*30a0*/  FADD.FTZ R92, R92, -R99 ;  /* 0x800000635c5c7221 */ /* 0x000fe20000010000 */
[----:B0----5:R-:W-:-:S02]  /*30b0*/  HADD2.F32 R80, -RZ, R87.H0_H0 ;  /* 0x20000057ff507230 */ /* 0x021fc40000004100 */
[----:B------:R-:W-:Y:S01]  /*30c0*/  FADD.FTZ R91, R91, -R100 ;  /* 0x800000645b5b7221 */ /* 0x000fe20000010000 */
[----:B------:R-:W-:Y:S02]  /*30d0*/  HADD2.F32 R81, -RZ, R87.H1_H1 ;  /* 0x30000057ff517230 */ /* 0x000fe40000004100 */
[----:B------:R-:W-:Y:S01]  /*30e0*/  FADD.FTZ R94, R94, -R101 ;  /* 0x800000655e5e7221 */ /* 0x000fe20000010000 */
[----:B------:R-:W-:Y:S01]  /*30f0*/  FFMA.FTZ R87, R133, R134, R64 ;  /* 0x0000008685577223 */ /* 0x000fe20000010040 */
[----:B------:R-:W-:Y:S01]  /*3100*/  FADD.FTZ R99, R93, -R102 ;  /* 0x800000665d637221 */ /* 0x000fe20000010000 */
[----:B------:R-:W-:Y:S01]  /*3110*/  FADD.FTZ R101, R95, -R136 ;  /* 0x800000885f657221 */ /* 0x000fe20000010000 */
[C---:B------:R-:W-:Y:S01]  /*3120*/  FFMA.FTZ R89, R133.reuse, R90, R65 ;  /* 0x0000005a85597223 */ /* 0x040fe20000010041 */
[----:B------:R-:W-:Y:S01]  /*3130*/  FADD.FTZ R98, R98, -R103 ;  /* 0x8000006762627221 */ /* 0x000fe20000010000 */
[----:B------:R-:W-:Y:S01]  /*3140*/  FFMA.FTZ R93, R133, R92, R67 ;  /* 0x0000005c855d7223 */ /* 0x000fe20000010043 */
[----:B------:R-:W-:-:S02]  /*3150*/  HADD2.F32 R97, -RZ, R84.H0_H0 ;  /* 0x20000054ff617230 */ /* 0x000fc40000004100 */
[C---:B------:R-:W-:Y:S01]  /*3160*/  FFMA.FTZ R91, R133.reuse, R91, R66 ;  /* 0x0000005b855b7223 */ /* 0x040fe20000010042 */
[--C-:B------:R-:W-:Y:S02]  /*3170*/  HADD2.F32 R83, -RZ, R86.reuse.H0_H0 ;  /* 0x20000056ff537230 */ /* 0x100fe40000004100 */
[----:B------:R-:W-:Y:S01]  /*3180*/  FFMA.FTZ R95, R133, R94, R69 ;  /* 0x0000005e855f7223 */ /* 0x000fe20000010045 */
[----:B------:R-:W-:Y:S02]  /*3190*/  HADD2.F32 R82, -RZ, R86.H1_H1 ;  /* 0x30000056ff527230 */ /* 0x000fe40000004100 */
[----:B------:R-:W-:Y:S01]  /*31a0*/  FMUL.FTZ R86, R87, R132 ;  /* 0x0000008457567220 */ /* 0x000fe20000410000 */
[----:B------:R-:W-:Y:S02]  /*31b0*/  HADD2.F32 R96, -RZ, R84.H1_H1 ;  /* 0x30000054ff607230 */ /* 0x000fe40000004100 */
[----:B------:R-:W-:Y:S01]  /*31c0*/  FFMA.FTZ R99, R133, R99, R68 ;  /* 0x0000006385637223 */ /* 0x000fe20000010044 */
[----:B------:R-:W-:-:S02]  /*31d0*/  HADD2.F32 R84, -RZ, R85.H0_H0 ;  /* 0x20000055ff547230 */ /* 0x000fc40000004100 */
[----:B------:R-:W-:Y:S01]  /*31e0*/  FFMA.FTZ R101, R133, R101, R70 ;  /* 0x0000006585657223 */ /* 0x000fe20000010046 */
[----:B------:R-:W-:Y:S01]  /*31f0*/  FMUL.FTZ R89, R89, R132 ;  /* 0x0000008459597220 */ /* 0x000fe20000410000 */
[----:B------:R-:W-:Y:S02]  /*3200*/  HADD2.F32 R85, -RZ, R85.H1_H1 ;  /* 0x30000055ff557230 */ /* 0x000fe40000004100 */
[----:B------:R-:W-:Y:S01]  /*3210*/  FFMA.FTZ R133, R133, R98, R71 ;  /* 0x0000006285857223 */ /* 0x000fe20000010047 */
[-C--:B------:R-:W-:Y:S01]  /*3220*/  FMUL.FTZ R92, R93, R132.reuse ;  /* 0x000000845d5c7220 */ /* 0x080fe20000410000 */
        /* <DEDUP_REMOVED lines=25> */
.L_x_5755:
[----:B------:R-:W0:Y:S01]  /*33c0*/  @P1 LDC.64 R84, c[0x0][0x478] ;  /* 0x00011e00ff541b82 */ /* 0x000e220000000a00 */
[----:B------:R-:W-:-:S04]  /*33d0*/  IMAD.WIDE.U32 R146, R129, 0x10, R146 ;  /* 0x0000001081927825 */ /* 0x000fc800078e0092 */
[----:B0-----:R-:W-:-:S05]  /*33e0*/  @P1 IMAD.WIDE.U32 R84, R129, 0x20, R84 ;  /* 0x0000002081541825 */ /* 0x001fca00078e0054 */
[----:B------:R1:W-:Y:S04]  /*33f0*/  @P1 STG.E.128 desc[UR8][R84.64], R72 ;  /* 0x0000004854001986 */ /* 0x0003e8000c101d08 */
[----:B------:R1:W-:Y:S04]  /*3400*/  @P1 STG.E.128 desc[UR8][R84.64+0x10], R76 ;  /* 0x0000104c54001986 */ /* 0x0003e8000c101d08 */
[----:B------:R1:W-:Y:S02]  /*3410*/  STG.E.128 desc[UR8][R146.64], R80 ;  /* 0x0000005092007986 */ /* 0x0003e4000c101d08 */
.L_x_5751:
        /* <DEDUP_REMOVED lines=69> */
.L_x_5743:
        /* <DEDUP_REMOVED lines=22> */
.L_x_5757:
        /* <DEDUP_REMOVED lines=11> */
.L_x_8111:


//--------------------- .text._ZN10layer_norm13ln_bwd_kernelINS_13Kernel_traitsIf6__halffS2_fjLj2048ELj1ELj1ELj4ELj16ENS_18Kernel_traits_baseILj2048EfS2_fS2_fjLj128EEEEELb0ELb1ELb1ELb0EEEvNS_9BwdParamsE --------------------------
	.section	.text._ZN10layer_norm13ln_bwd_kernelINS_13Kernel_traitsIf6__halffS2_fjLj2048ELj1ELj1ELj4ELj16ENS_18Kernel_traits_baseILj2048EfS2_fS2_fjLj128EEEEELb0ELb1ELb1ELb0EEEvNS_9BwdParamsE,"ax",@progbits
	.align	128
        .global         _ZN10layer_norm13ln_bwd_kernelINS_13Kernel_traitsIf6__halffS2_fjLj2048ELj1ELj1ELj4ELj16ENS_18Kernel_traits_baseILj2048EfS2_fS2_fjLj128EEEEELb0ELb1ELb1ELb0EEEvNS_9BwdParamsE
        .type           _ZN10layer_norm13ln_bwd_kernelINS_13Kernel_traitsIf6__halffS2_fjLj2048ELj1ELj1ELj4ELj16ENS_18Kernel_traits_baseILj2048EfS2_fS2_fjLj128EEEEELb0ELb1ELb1ELb0EEEvNS_9BwdParamsE,@function
        .size           _ZN10layer_norm13ln_bwd_kernelINS_13Kernel_traitsIf6__halffS2_fjLj2048ELj1ELj1ELj4ELj16ENS_18Kernel_traits_baseILj2048EfS2_fS2_fjLj128EEEEELb0ELb1ELb1ELb0EEEvNS_9BwdParamsE,(.L_x_8112 - _ZN10layer_norm13ln_bwd_kernelINS_13Kernel_traitsIf6__halffS2_fjLj2048ELj1ELj1ELj4ELj16ENS_18Kernel_traits_baseILj2048EfS2_fS2_fjLj128EEEEELb0ELb1ELb1ELb0EEEvNS_9BwdParamsE)
        .other          _ZN10layer_norm13ln_bwd_kernelINS_13Kernel_traitsIf6__halffS2_fjLj2048ELj1ELj1ELj4ELj16ENS_18Kernel_traits_baseILj2048EfS2_fS2_fjLj128EEEEELb0ELb1ELb1ELb0EEEvNS_9BwdParamsE,@"STO_CUDA_ENTRY STV_DEFAULT"
_ZN10layer_norm13ln_bwd_kernelINS_13Kernel_traitsIf6__halffS2_fjLj2048ELj1ELj1ELj4ELj16ENS_18Kernel_traits_baseILj2048EfS2_fS2_fjLj128EEEEELb0ELb1ELb1ELb0EEEvNS_9BwdParamsE:
.text._ZN10layer_norm13ln_bwd_kernelINS_13Kernel_traitsIf6__halffS2_fjLj2048ELj1ELj1ELj4ELj16ENS_18Kernel_traits_baseILj2048EfS2_fS2_fjLj128EEEEELb0ELb1ELb1ELb0EEEvNS_9BwdParamsE:
        /* <DEDUP_REMOVED lines=92> */
.L_x_5836:
        /* <DEDUP_REMOVED lines=63> */
[----:B----4-:R-:W-:-:S02]  /*09b0*/  HADD2.F32 R153, -RZ, R8.H0_H0 ;  /* 0x20000008ff997230 */ /* 0x010fc40000004100 */
[C---:B------:R-:W-:Y:S01]  /*09c0*/  FADD.FTZ R6, -R156.reuse, R6 ;  /* 0x000000069c067221 */ /* 0x040fe20000010100 */
[----:B------:R-:W-:Y:S02]  /*09d0*/  HADD2.F32 R8, -RZ, R8.H1_H1 ;  /* 0x30000008ff087230 */ /* 0x000fe40000004100 */
[----:B------:R-:W-:Y:S01]  /*09e0*/  FMUL.FTZ R154, R5, UR26 ;  /* 0x0000001a059a7c20 */ /* 0x000fe20008410000 */
[--C-:B------:R-:W-:Y:S02]  /*09f0*/  HADD2.F32 R7, -RZ, R9.reuse.H0_H0 ;  /* 0x20000009ff077230 */ /* 0x100fe40000004100 */
[----:B------:R-:W-:Y:S02]  /*0a00*/  HADD2.F32 R136, -RZ, R9.H1_H1 ;  /* 0x30000009ff887230 */ /* 0x000fe40000004100 */
[----:B------:R-:W-:Y:S01]  /*0a10*/  FADD.FTZ R125, -R156, R125 ;  /* 0x0000007d9c7d7221 */ /* 0x000fe20000010100 */
[--C-:B------:R-:W-:Y:S02]  /*0a20*/  HADD2.F32 R9, -RZ, R10.reuse.H0_H0 ;  /* 0x2000000aff097230 */ /* 0x100fe40000004100 */
[----:B------:R-:W-:Y:S01]  /*0a30*/  FADD.FTZ R48, R48, R153 ;  /* 0x0000009930307221 */ /* 0x000fe20000010000 */
[-C--:B------:R-:W-:Y:S01]  /*0a40*/  FFMA.FTZ R64, R155, R153.reuse, R64 ;  /* 0x000000999b407223 */ /* 0x080fe20000010040 */
[----:B------:R-:W-:Y:S01]  /*0a50*/  FMUL.FTZ R5, R124, UR26 ;  /* 0x0000001a7c057c20 */ /* 0x000fe20008410000 */
[----:B-----5:R-:W-:Y:S01]  /*0a60*/  FMUL.FTZ R153, R96, R153 ;  /* 0x0000009960997220 */ /* 0x020fe20000410000 */
[----:B------:R-:W-:Y:S01]  /*0a70*/  FMUL.FTZ R151, R6, UR26 ;  /* 0x0000001a06977c20 */ /* 0x000fe20008410000 */
[----:B------:R-:W-:Y:S01]  /*0a80*/  FADD.FTZ R49, R49, R8 ;  /* 0x0000000831317221 */ /* 0x000fe20000010000 */
[-C--:B------:R-:W-:Y:S01]  /*0a90*/  FFMA.FTZ R65, R154, R8.reuse, R65 ;  /* 0x000000089a417223 */ /* 0x080fe20000010041 */
[----:B------:R-:W-:Y:S01]  /*0aa0*/  FMUL.FTZ R152, R97, R8 ;  /* 0x0000000861987220 */ /* 0x000fe20000410000 */
[----:B------:R-:W-:Y:S01]  /*0ab0*/  FADD.FTZ R44, R44, R9 ;  /* 0x000000092c2c7221 */ /* 0x000fe20000010000 */
[-C--:B------:R-:W-:Y:S01]  /*0ac0*/  FFMA.FTZ R60, R5, R9.reuse, R60 ;  /* 0x00000009053c7223 */ /* 0x080fe2000001003c */
[----:B------:R-:W-:Y:S01]  /*0ad0*/  FMUL.FTZ R6, R92, R9 ;  /* 0x000000095c067220 */ /* 0x000fe20000410000 */
[----:B------:R-:W-:Y:S01]  /*0ae0*/  FMUL.FTZ R8, R125, UR26 ;  /* 0x0000001a7d087c20 */ /* 0x000fe20008410000 */
[----:B------:R-:W-:Y:S01]  /*0af0*/  FADD.FTZ R9, RZ, R153 ;  /* 0x00000099ff097221 */ /* 0x000fe20000010000 */
[----:B------:R-:W-:Y:S01]  /*0b00*/  FFMA.FTZ R125, R155, R153, RZ ;  /* 0x000000999b7d7223 */ /* 0x000fe200000100ff */
[----:B------:R-:W-:-:S02]  /*0b10*/  HADD2.F32 R10, -RZ, R10.H1_H1 ;  /* 0x3000000aff0a7230 */ /* 0x000fc40000004100 */
[----:B------:R-:W-:Y:S01]  /*0b20*/  FMUL.FTZ R4, R150, UR26 ;  /* 0x0000001a96047c20 */ /* 0x000fe20008410000 */
[-C--:B------:R-:W-:Y:S01]  /*0b30*/  FMUL.FTZ R150, R98, R7.reuse ;  /* 0x0000000762967220 */ /* 0x080fe20000410000 */
[----:B0-----:R-:W-:Y:S01]  /*0b40*/  FADD.FTZ R131, R9, R152 ;  /* 0x0000009809837221 */ /* 0x001fe20000010000 */
        /* <DEDUP_REMOVED lines=9> */
[----:B------:R-:W-:-:S02]  /*0be0*/  HADD2.F32 R129, -RZ, R11.H0_H0 ;  /* 0x2000000bff817230 */ /* 0x000fc40000004100 */
[----:B------:R-:W-:Y:S01]  /*0bf0*/  FADD.FTZ R131, R10, R7 ;  /* 0x000000070a837221 */ /* 0x000fe20000010000 */
[----:B------:R-:W-:Y:S01]  /*0c00*/  FFMA.FTZ R124, R4, R7, R125 ;  /* 0x00000007047c7223 */ /* 0x000fe2000001007d */
[----:B------:R-:W-:Y:S02]  /*0c10*/  HADD2.F32 R130, -RZ, R11.H1_H1 ;  /* 0x3000000bff827230 */ /* 0x000fe40000004100 */
[C---:B------:R-:W-:Y:S01]  /*0c20*/  FADD.FTZ R11, -R156.reuse, R126 ;  /* 0x0000007e9c0b7221 */ /* 0x040fe20000010100 */
[----:B------:R-:W-:Y:S01]  /*0c30*/  FADD.FTZ R127, -R156, R127 ;  /* 0x0000007f9c7f7221 */ /* 0x000fe20000010100 */
        /* <DEDUP_REMOVED lines=9> */
[----:B------:R-:W-:-:S02]  /*0cd0*/  FMUL.FTZ R137, R95, R130 ;  /* 0x000000825f897220 */ /* 0x000fc40000410000 */
        /* <DEDUP_REMOVED lines=8> */
.L_x_5762:
[----:B------:R-:W-:Y:S05]  /*0d60*/  BSYNC.RECONVERGENT B1 ;  /* 0x0000000000017941 */ /* 0x000fea0003800200 */
.L_x_5761:
        /* <DEDUP_REMOVED lines=15> */
[C---:B0-----:R-:W-:Y:S01]  /*0e60*/  FADD.FTZ R140, -R156.reuse, R127 ;  /* 0x0000007f9c8c7221 */ /* 0x041fe20000010100 */
[C---:B------:R-:W-:Y:S01]  /*0e70*/  FADD.FTZ R142, -R156.reuse, R124 ;  /* 0x0000007c9c8e7221 */ /* 0x040fe20000010100 */
[C---:B------:R-:W-:Y:S01]  /*0e80*/  FADD.FTZ R144, -R156.reuse, R126 ;  /* 0x0000007e9c907221 */ /* 0x040fe20000010100 */
[C---:B---3--:R-:W-:Y:S01]  /*0e90*/  FADD.FTZ R146, -R156.reuse, R129 ;  /* 0x000000819c927221 */ /* 0x048fe20000010100 */
[C---:B------:R-:W-:Y:S01]  /*0ea0*/  FADD.FTZ R141, -R156.reuse, R128 ;  /* 0x000000809c8d7221 */ /* 0x040fe20000010100 */
[C---:B------:R-:W-:Y:S01]  /*0eb0*/  FADD.FTZ R147, -R156.reuse, R130 ;  /* 0x000000829c937221 */ /* 0x040fe20000010100 */
[----:B------:R-:W-:Y:S01]  /*0ec0*/  FADD.FTZ R131, -R156, R131 ;  /* 0x000000839c837221 */ /* 0x000fe20000010100 */
[----:B----4-:R-:W-:-:S02]  /*0ed0*/  HADD2.F32 R129, -RZ, R132.H0_H0 ;  /* 0x20000084ff817230 */ /* 0x010fc40000004100 */
[----:B-1----:R-:W-:Y:S01]  /*0ee0*/  FMUL.FTZ R139, R141, UR26 ;  /* 0x0000001a8d8b7c20 */ /* 0x002fe20008410000 */
[----:B------:R-:W-:Y:S02]  /*0ef0*/  HADD2.F32 R128, -RZ, R132.H1_H1 ;  /* 0x30000084ff807230 */ /* 0x000fe40000004100 */
[----:B------:R-:W-:Y:S01]  /*0f00*/  FMUL.FTZ R132, R143, UR26 ;  /* 0x0000001a8f847c20 */ /* 0x000fe20008410000 */
[--C-:B------:R-:W-:Y:S02]  /*0f10*/  HADD2.F32 R127, -RZ, R134.reuse.H0_H0 ;  /* 0x20000086ff7f7230 */ /* 0x100fe40000004100 */
[----:B------:R-:W-:Y:S01]  /*0f20*/  FADD.FTZ R40, R40, R129 ;  /* 0x0000008128287221 */ /* 0x000fe20000010000 */
[----:B------:R-:W-:Y:S02]  /*0f30*/  HADD2.F32 R126, -RZ, R134.H1_H1 ;  /* 0x30000086ff7e7230 */ /* 0x000fe40000004100 */
[----:B------:R-:W-:Y:S01]  /*0f40*/  FMUL.FTZ R134, R140, UR26 ;  /* 0x0000001a8c867c20 */ /* 0x000fe20008410000 */
[----:B------:R-:W-:-:S02]  /*0f50*/  HADD2.F32 R145, -RZ, R133.H0_H0 ;  /* 0x20000085ff917230 */ /* 0x000fc40000004100 */
[-C--:B-----5:R-:W-:Y:S01]  /*0f60*/  FMUL.FTZ R140, R80, R129.reuse ;  /* 0x00000081508c7220 */ /* 0x0a0fe20000410000 */
[----:B------:R-:W-:Y:S02]  /*0f70*/  HADD2.F32 R130, -RZ, R133.H1_H1 ;  /* 0x30000085ff827230 */ /* 0x000fe40000004100 */
[----:B------:R-:W-:Y:S01]  /*0f80*/  FMUL.FTZ R133, R142, UR26 ;  /* 0x0000001a8e857c20 */ /* 0x000fe20008410000 */
[----:B------:R-:W-:Y:S01]  /*0f90*/  FADD.FTZ R41, R41, R128 ;  /* 0x0000008029297221 */ /* 0x000fe20000010000 */
[-C--:B------:R-:W-:Y:S01]  /*0fa0*/  FFMA.FTZ R57, R132, R128.reuse, R57 ;  /* 0x0000008084397223 */ /* 0x080fe20000010039 */
[----:B------:R-:W-:Y:S01]  /*0fb0*/  FMUL.FTZ R143, R81, R128 ;  /* 0x00000080518f7220 */ /* 0x000fe20000410000 */
[----:B------:R-:W-:Y:S01]  /*0fc0*/  FFMA.FTZ R56, R133, R129, R56 ;  /* 0x0000008185387223 */ /* 0x000fe20000010038 */
[----:B------:R-:W-:Y:S01]  /*0fd0*/  FADD.FTZ R128, R159, R140 ;  /* 0x0000008c9f807221 */ /* 0x000fe20000010000 */
[----:B------:R-:W-:Y:S01]  /*0fe0*/  FFMA.FTZ R129, R133, R140, R158 ;  /* 0x0000008c85817223 */ /* 0x000fe2000001009e */
[----:B------:R-:W-:-:S02]  /*0ff0*/  HADD2.F32 R125, -RZ, R135.H0_H0 ;  /* 0x20000087ff7d7230 */ /* 0x000fc40000004100 */
[----:B------:R-:W-:Y:S01]  /*1000*/  FMUL.FTZ R141, R147, UR26 ;  /* 0x0000001a938d7c20 */ /* 0x000fe20008410000 */
[----:B------:R-:W-:Y:S02]  /*1010*/  HADD2.F32 R124, -RZ, R135.H1_H1 ;  /* 0x30000087ff7c7230 */ /* 0x000fe40000004100 */
[----:B------:R-:W-:Y:S01]  /*1020*/  FMUL.FTZ R135, R144, UR26 ;  /* 0x0000001a90877c20 */ /* 0x000fe20008410000 */
[----:B------:R-:W-:Y:S01]  /*1030*/  FADD.FTZ R147, R128, R143 ;  /* 0x0000008f80937221 */ /* 0x000fe20000010000 */
[----:B------:R-:W-:Y:S01]  /*1040*/  FMUL.FTZ R142, R82, R145 ;  /* 0x00000091528e7220 */ /* 0x000fe20000410000 */
[----:B------:R-:W-:Y:S01]  /*1050*/  FFMA.FTZ R128, R132, R143, R129 ;  /* 0x0000008f84807223 */ /* 0x000fe20000010081 */
[----:B------:R-:W-:Y:S01]  /*1060*/  FADD.FTZ R42, R42, R145 ;  /* 0x000000912a2a7221 */ /* 0x000fe20000010000 */
[----:B------:R-:W-:Y:S01]  /*1070*/  FFMA.FTZ R58, R135, R145, R58 ;  /* 0x00000091873a7223 */ /* 0x000fe2000001003a */
        /* <DEDUP_REMOVED lines=16> */
[----:B------:R-:W-:Y:S01]  /*1180*/  FADD.FTZ R128, R129, R144 ;  /* 0x0000009081807221 */ /* 0x000fe20000010000 */
[----:B------:R-:W-:Y:S01]  /*1190*/  FFMA.FTZ R127, R139, R144, R126 ;  /* 0x000000908b7f7223 */ /* 0x000fe2000001007e */
[----:B------:R-:W-:Y:S01]  /*11a0*/  FMUL.FTZ R146, R78, R125 ;  /* 0x0000007d4e927220 */ /* 0x000fe20000410000 */
[----:B------:R-:W-:Y:S01]  /*11b0*/  FMUL.FTZ R148, R131, UR26 ;  /* 0x0000001a83947c20 */ /* 0x000fe20008410000 */
        /* <DEDUP_REMOVED lines=8> */
[----:B------:R-:W-:Y:S01]  /*1240*/  FFMA.FTZ R158, R148, R149, R126 ;  /* 0x00000095949e7223 */ /* 0x000fe2000001007e */
[----:B------:R-:W-:Y:S06]  /*1250*/  BRA `(.L_x_5763) ;  /* 0x0000000000547947 */ /* 0x000fec0003800000 */
.L_x_5760:
        /* <DEDUP_REMOVED lines=21> */
.L_x_5763:
[----:B------:R-:W-:Y:S05]  /*13b0*/  BSYNC.RECONVERGENT B0 ;  /* 0x0000000000007941 */ /* 0x000fea0003800200 */
.L_x_5759:
        /* <DEDUP_REMOVED lines=31> */
.L_x_5765:
[----:B------:R-:W-:Y:S05]  /*15b0*/  BSYNC.RECONVERGENT B0 ;  /* 0x0000000000007941 */ /* 0x000fea0003800200 */
.L_x_5764:
        /* <DEDUP_REMOVED lines=41> */
.L_x_5768:
        /* <DEDUP_REMOVED lines=11> */
[----:B-----5:R-:W-:-:S05]  /*1900*/  HADD2.F32 R124, -RZ, R108.H0_H0 ;  /* 0x2000006cff7c7230 */ /* 0x020fca0000004100 */
[----:B------:R-:W-:Y:S01]  /*1910*/  FFMA.FTZ R32, R125, R124, R32 ;  /* 0x0000007c7d207223 */ /* 0x000fe20000010020 */
[----:B------:R-:W-:-:S05]  /*1920*/  FMUL.FTZ R125, R88, R125 ;  /* 0x0000007d587d7220 */ /* 0x000fca0000410000 */
[----:B------:R-:W-:-:S04]  /*1930*/  F2FP.F16.F32.PACK_AB R125, RZ, R125 ;  /* 0x0000007dff7d723e */ /* 0x000fc800000000ff */
[----:B------:R-:W-:-:S07]  /*1940*/  PRMT R112, R125, 0x7610, R112 ;  /* 0x000076107d707816 */ /* 0x000fce0000000070 */
.L_x_5771:
[----:B------:R-:W-:Y:S05]  /*1950*/  BRA.U !UP3, `(.L_x_5772) ;  /* 0x000000010b2c7547 */ /* 0x000fea000b800000 */
[----:B------:R-:W-:Y:S01]  /*1960*/  FFMA.FTZ R125, R154, UR9, R128 ;  /* 0x000000099a7d7c23 */ /* 0x000fe20008010080 */
[----:B------:R-:W-:-:S03]  /*1970*/  ISETP.LT.AND P0, PT, RZ, UR27, PT ;  /* 0x0000001bff007c0c */ /* 0x000fc6000bf01270 */
[----:B------:R-:W-:-:S04]  /*1980*/  FADD.FTZ R125, R152, -R125 ;  /* 0x8000007d987d7221 */ /* 0x000fc80000010000 */
[----:B------:R-:W-:-:S05]  /*1990*/  FMUL.FTZ R125, R125, UR26 ;  /* 0x0000001a7d7d7c20 */ /* 0x000fca0008410000 */
[----:B------:R-:W-:-:S05]  /*19a0*/  FSEL R125, R125, RZ, P0 ;  /* 0x000000ff7d7d7208 */ /* 0x000fca0000000000 */
[----:B------:R-:W-:Y:S01]  /*19b0*/  FMUL.FTZ R124, R125, UR30 ;  /* 0x0000001e7d7c7c20 */ /* 0x000fe20008410000 */
[----:B-----5:R-:W-:-:S05]  /*19c0*/  HADD2.F32 R125, -RZ, R108.H1_H1 ;  /* 0x3000006cff7d7230 */ /* 0x020fca0000004100 */
[----:B------:R-:W-:Y:S01]  /*19d0*/  FFMA.FTZ R33, R124, R125, R33 ;  /* 0x0000007d7c217223 */ /* 0x000fe20000010021 */
[----:B------:R-:W-:-:S05]  /*19e0*/  FMUL.FTZ R124, R89, R124 ;  /* 0x0000007c597c7220 */ /* 0x000fca0000410000 */
[----:B------:R-:W-:-:S04]  /*19f0*/  F2FP.F16.F32.PACK_AB R124, RZ, R124 ;  /* 0x0000007cff7c723e */ /* 0x000fc800000000ff */
[----:B------:R-:W-:-:S07]  /*1a00*/  PRMT R112, R112, 0x5410, R124 ;  /* 0x0000541070707816 */ /* 0x000fce000000007c */
.L_x_5772:
[----:B------:R-:W-:Y:S05]  /*1a10*/  BRA.U !UP3, `(.L_x_5773) ;  /* 0x000000010b2c7547 */ /* 0x000fea000b800000 */
[----:B------:R-:W-:Y:S01]  /*1a20*/  FFMA.FTZ R125, R151, UR9, R128 ;  /* 0x00000009977d7c23 */ /* 0x000fe20008010080 */
[----:B------:R-:W-:Y:S01]  /*1a30*/  ISETP.LT.AND P0, PT, RZ, UR27, PT ;  /* 0x0000001bff007c0c */ /* 0x000fe2000bf01270 */
[----:B-----5:R-:W-:Y:S02]  /*1a40*/  HADD2.F32 R124, -RZ, R109.H0_H0 ;  /* 0x2000006dff7c7230 */ /* 0x020fe40000004100 */
[----:B------:R-:W-:-:S04]  /*1a50*/  FADD.FTZ R125, R150, -R125 ;  /* 0x8000007d967d7221 */ /* 0x000fc80000010000 */
[----:B------:R-:W-:-:S05]  /*1a60*/  FMUL.FTZ R125, R125, UR26 ;  /* 0x0000001a7d7d7c20 */ /* 0x000fca0008410000 */
[----:B------:R-:W-:-:S05]  /*1a70*/  FSEL R125, R125, RZ, P0 ;  /* 0x000000ff7d7d7208 */ /* 0x000fca0000000000 */
[----:B------:R-:W-:-:S04]  /*1a80*/  FMUL.FTZ R125, R125, UR30 ;  /* 0x0000001e7d7d7c20 */ /* 0x000fc80008410000 */
[----:B------:R-:W-:Y:S01]  /*1a90*/  FFMA.FTZ R34, R125, R124, R34 ;  /* 0x0000007c7d227223 */ /* 0x000fe20000010022 */
[----:B------:R-:W-:-:S05]  /*1aa0*/  FMUL.FTZ R125, R90, R125 ;  /* 0x0000007d5a7d7220 */ /* 0x000fca0000410000 */
[----:B------:R-:W-:-:S04]  /*1ab0*/  F2FP.F16.F32.PACK_AB R125, RZ, R125 ;  /* 0x0000007dff7d723e */ /* 0x000fc800000000ff */
[----:B------:R-:W-:-:S07]  /*1ac0*/  PRMT R113, R125, 0x7610, R113 ;  /* 0x000076107d717816 */ /* 0x000fce0000000071 */
.L_x_5773:
[----:B------:R-:W-:Y:S05]  /*1ad0*/  BRA.U !UP3, `(.L_x_5774) ;  /* 0x000000010b2c7547 */ /* 0x000fea000b800000 */
[----:B------:R-:W-:Y:S01]  /*1ae0*/  FFMA.FTZ R124, R4, UR9, R128 ;  /* 0x00000009047c7c23 */ /* 0x000fe20008010080 */
[----:B------:R-:W-:Y:S01]  /*1af0*/  ISETP.LT.AND P0, PT, RZ, UR27, PT ;  /* 0x0000001bff007c0c */ /* 0x000fe2000bf01270 */
[----:B-----5:R-:W-:Y:S02]  /*1b00*/  HADD2.F32 R125, -RZ, R109.H1_H1 ;  /* 0x3000006dff7d7230 */ /* 0x020fe40000004100 */
        /* <DEDUP_REMOVED lines=8> */
.L_x_5774:
        /* <DEDUP_REMOVED lines=12> */
.L_x_5775:
        /* <DEDUP_REMOVED lines=12> */
.L_x_5776:
        /* <DEDUP_REMOVED lines=12> */
.L_x_5777:
        /* <DEDUP_REMOVED lines=11> */
[----:B------:R-:W-:Y:S01]  /*1e80*/  PRMT R115, R115, 0x5410, R124 ;  /* 0x0000541073737816 */ /* 0x000fe2000000007c */
[----:B------:R-:W-:Y:S06]  /*1e90*/  BRA `(.L_x_5778) ;  /* 0x0000001000e87947 */ /* 0x000fec0003800000 */
.L_x_5770:
        /* <DEDUP_REMOVED lines=45> */
.L_x_5779:
        /* <DEDUP_REMOVED lines=12> */
.L_x_5780:
        /* <DEDUP_REMOVED lines=12> */
.L_x_5781:
        /* <DEDUP_REMOVED lines=12> */
.L_x_5782:
        /* <DEDUP_REMOVED lines=12> */
.L_x_5783:
        /* <DEDUP_REMOVED lines=12> */
.L_x_5784:
        /* <DEDUP_REMOVED lines=12> */
.L_x_5785:
[----:B------:R-:W-:Y:S05]  /*25f0*/  BRA.U !UP3, `(.L_x_5778) ;  /* 0x0000000d0b107547 */ /* 0x000fea000b800000 */
[----:B-----5:R-:W-:Y:S02]  /*2600*/  HADD2.F32 R126, -RZ, R111.H1_H1 ;  /* 0x3000006fff7e7230 */ /* 0x020fe40000004100 */
[----:B------:R-:W-:-:S04]  /*2610*/  FMUL.FTZ R124, R123, UR30 ;  /* 0x0000001e7b7c7c20 */ /* 0x000fc80008410000 */
[-C--:B------:R-:W-:Y:S01]  /*2620*/  FFMA.FTZ R31, R126, R124.reuse, R31 ;  /* 0x0000007c7e1f7223 */ /* 0x080fe2000001001f */
[----:B------:R-:W-:-:S05]  /*2630*/  FMUL.FTZ R124, R87, R124 ;  /* 0x0000007c577c7220 */ /* 0x000fca0000410000 */
[----:B------:R-:W-:-:S04]  /*2640*/  F2FP.F16.F32.PACK_AB R124, RZ, R124 ;  /* 0x0000007cff7c723e */ /* 0x000fc800000000ff */
[----:B------:R-:W-:Y:S01]  /*2650*/  PRMT R115, R115, 0x5410, R124 ;  /* 0x0000541073737816 */ /* 0x000fe2000000007c */
[----:B------:R-:W-:Y:S06]  /*2660*/  BRA `(.L_x_5778) ;  /* 0x0000000800f47947 */ /* 0x000fec0003800000 */
.L_x_5769:
[----:B------:R-:W-:-:S04]  /*2670*/  UISETP.NE.U32.AND UP0, UPT, UR4, URZ, UPT ;  /* 0x000000ff0400728c */ /* 0x000fc8000bf05070 */
[----:B------:R-:W-:-:S09]  /*2680*/  UISETP.NE.AND.EX UP0, UPT, UR5, URZ, UPT, UP0 ;  /* 0x000000ff0500728c */ /* 0x000fd2000bf05300 */
[----:B------:R-:W-:Y:S05]  /*2690*/  BRA.U UP0, `(.L_x_5786) ;  /* 0x0000000500847547 */ /* 0x000fea000b800000 */
[----:B------:R-:W-:Y:S05]  /*26a0*/  BRA.U !UP3, `(.L_x_5787) ;  /* 0x000000010b2c7547 */ /* 0x000fea000b800000 */
[----:B------:R-:W-:Y:S01]  /*26b0*/  PLOP3.LUT P0, PT, PT, PT, UP2, 0x80, 0x8 ;  /* 0x000000000008781c */ /* 0x000fe20003f0f028 */
[----:B-----5:R-:W-:-:S12]  /*26c0*/  HADD2.F32 R127, -RZ, R108.H0_H0 ;  /* 0x2000006cff7f7230 */ /* 0x020fd80000004100 */
[----:B------:R-:W-:-:S04]  /*26d0*/  @P0 FFMA.FTZ R124, R155, UR9, R128 ;  /* 0x000000099b7c0c23 */ /* 0x000fc80008010080 */
[----:B------:R-:W-:Y:S01]  /*26e0*/  @P0 FADD.FTZ R125, R153, -R124 ;  /* 0x8000007c997d0221 */ /* 0x000fe20000010000 */
[----:B------:R-:W-:-:S03]  /*26f0*/  MOV R124, R16 ;  /* 0x00000010007c7202 */ /* 0x000fc60000000f00 */
[----:B------:R-:W-:-:S04]  /*2700*/  @P0 FFMA.FTZ R124, R125, UR26, R16 ;  /* 0x0000001a7d7c0c23 */ /* 0x000fc80008010010 */
[----:B------:R-:W-:-:S04]  /*2710*/  FMUL.FTZ R125, R124, UR30 ;  /* 0x0000001e7c7d7c20 */ /* 0x000fc80008410000 */
[-C--:B------:R-:W-:Y:S01]  /*2720*/  FFMA.FTZ R32, R127, R125.reuse, R32 ;  /* 0x0000007d7f207223 */ /* 0x080fe20000010020 */
[----:B------:R-:W-:-:S05]  /*2730*/  FMUL.FTZ R125, R88, R125 ;  /* 0x0000007d587d7220 */ /* 0x000fca0000410000 */
[----:B------:R-:W-:-:S04]  /*2740*/  F2FP.F16.F32.PACK_AB R125, RZ, R125 ;  /* 0x0000007dff7d723e */ /* 0x000fc800000000ff */
[----:B------:R-:W-:-:S07]  /*2750*/  PRMT R112, R125, 0x7610, R112 ;  /* 0x000076107d707816 */ /* 0x000fce0000000070 */
.L_x_5787:
[----:B------:R-:W-:Y:S05]  /*2760*/  BRA.U !UP3, `(.L_x_5788) ;  /* 0x000000010b2c7547 */ /* 0x000fea000b800000 */
[----:B------:R-:W-:Y:S02]  /*2770*/  PLOP3.LUT P0, PT, PT, PT, UP2, 0x80, 0x8 ;  /* 0x000000000008781c */ /* 0x000fe40003f0f028 */
[----:B-----5:R-:W-:-:S11]  /*2780*/  MOV R124, R17 ;  /* 0x00000011007c7202 */ /* 0x020fd60000000f00 */
[----:B------:R-:W-:-:S04]  /*2790*/  @P0 FFMA.FTZ R125, R154, UR9, R128 ;  /* 0x000000099a7d0c23 */ /* 0x000fc80008010080 */
[----:B------:R-:W-:-:S04]  /*27a0*/  @P0 FADD.FTZ R126, R152, -R125 ;  /* 0x8000007d987e0221 */ /* 0x000fc80000010000 */
[----:B------:R-:W-:Y:S01]  /*27b0*/  @P0 FFMA.FTZ R124, R126, UR26, R17 ;  /* 0x0000001a7e7c0c23 */ /* 0x000fe20008010011 */
[----:B------:R-:W-:-:S03]  /*27c0*/  HADD2.F32 R126, -RZ, R108.H1_H1 ;  /* 0x3000006cff7e7230 */ /* 0x000fc60000004100 */
[----:B------:R-:W-:-:S04]  /*27d0*/  FMUL.FTZ R124, R124, UR30 ;  /* 0x0000001e7c7c7c20 */ /* 0x000fc80008410000 */
[-C--:B------:R-:W-:Y:S01]  /*27e0*/  FFMA.FTZ R33, R126, R124.reuse, R33 ;  /* 0x0000007c7e217223 */ /* 0x080fe20000010021 */
[----:B------:R-:W-:-:S05]  /*27f0*/  FMUL.FTZ R124, R89, R124 ;  /* 0x0000007c597c7220 */ /* 0x000fca0000410000 */
[----:B------:R-:W-:-:S04]  /*2800*/  F2FP.F16.F32.PACK_AB R124, RZ, R124 ;  /* 0x0000007cff7c723e */ /* 0x000fc800000000ff */
[----:B------:R-:W-:-:S07]  /*2810*/  PRMT R112, R112, 0x5410, R124 ;  /* 0x0000541070707816 */ /* 0x000fce000000007c */
.L_x_5788:
[----:B------:R-:W-:Y:S05]  /*2820*/  BRA.U !UP3, `(.L_x_5789) ;  /* 0x000000010b2c7547 */ /* 0x000fea000b800000 */
[----:B------:R-:W-:Y:S01]  /*2830*/  PLOP3.LUT P0, PT, PT, PT, UP2, 0x80, 0x8 ;  /* 0x000000000008781c */ /* 0x000fe20003f0f028 */
[----:B-----5:R-:W-:Y:S01]  /*2840*/  HADD2.F32 R127, -RZ, R109.H0_H0 ;  /* 0x2000006dff7f7230 */ /* 0x020fe20000004100 */
[----:B------:R-:W-:-:S11]  /*2850*/  MOV R124, R18 ;  /* 0x00000012007c7202 */ /* 0x000fd60000000f00 */
[----:B------:R-:W-:-:S04]  /*2860*/  @P0 FFMA.FTZ R125, R151, UR9, R128 ;  /* 0x00000009977d0c23 */ /* 0x000fc80008010080 */
[----:B------:R-:W-:-:S04]  /*2870*/  @P0 FADD.FTZ R125, R150, -R125 ;  /* 0x8000007d967d0221 */ /* 0x000fc80000010000 */
[----:B------:R-:W-:-:S04]  /*2880*/  @P0 FFMA.FTZ R124, R125, UR26, R18 ;  /* 0x0000001a7d7c0c23 */ /* 0x000fc80008010012 */
[----:B------:R-:W-:-:S04]  /*2890*/  FMUL.FTZ R125, R124, UR30 ;  /* 0x0000001e7c7d7c20 */ /* 0x000fc80008410000 */
[-C--:B------:R-:W-:Y:S01]  /*28a0*/  FFMA.FTZ R34, R127, R125.reuse, R34 ;  /* 0x0000007d7f227223 */ /* 0x080fe20000010022 */
[----:B------:R-:W-:-:S05]  /*28b0*/  FMUL.FTZ R125, R90, R125 ;  /* 0x0000007d5a7d7220 */ /* 0x000fca0000410000 */
[----:B------:R-:W-:-:S04]  /*28c0*/  F2FP.F16.F32.PACK_AB R125, RZ, R125 ;  /* 0x0000007dff7d723e */ /* 0x000fc800000000ff */
[----:B------:R-:W-:-:S07]  /*28d0*/  PRMT R113, R125, 0x7610, R113 ;  /* 0x000076107d717816 */ /* 0x000fce0000000071 */
.L_x_5789:
[----:B------:R-:W-:Y:S05]  /*28e0*/  BRA.U !UP3, `(.L_x_5790) ;  /* 0x000000010b2c7547 */ /* 0x000fea000b800000 */
[----:B------:R-:W-:-:S13]  /*28f0*/  PLOP3.LUT P0, PT, PT, PT, UP2, 0x80, 0x8 ;  /* 0x000000000008781c */ /* 0x000fda0003f0f028 */
[----:B------:R-:W-:-:S04]  /*2900*/  @P0 FFMA.FTZ R124, R4, UR9, R128 ;  /* 0x00000009047c0c23 */ /* 0x000fc80008010080 */
[----:B------:R-:W-:Y:S01]  /*2910*/  @P0 FADD.FTZ R126, R7, -R124 ;  /* 0x8000007c077e0221 */ /* 0x000fe20000010000 */
[----:B-----5:R-:W-:-:S03]  /*2920*/  MOV R124, R19 ;  /* 0x00000013007c7202 */ /* 0x020fc60000000f00 */
[----:B------:R-:W-:Y:S01]  /*2930*/  @P0 FFMA.FTZ R124, R126, UR26, R19 ;  /* 0x0000001a7e7c0c23 */ /* 0x000fe20008010013 */
[----:B------:R-:W-:-:S03]  /*2940*/  HADD2.F32 R126, -RZ, R109.H1_H1 ;  /* 0x3000006dff7e7230 */ /* 0x000fc60000004100 */
[----:B------:R-:W-:-:S04]  /*2950*/  FMUL.FTZ R124, R124, UR30 ;  /* 0x0000001e7c7c7c20 */ /* 0x000fc80008410000 */
[-C--:B------:R-:W-:Y:S01]  /*2960*/  FFMA.FTZ R35, R126, R124.reuse, R35 ;  /* 0x0000007c7e237223 */ /* 0x080fe20000010023 */
[----:B------:R-:W-:-:S05]  /*2970*/  FMUL.FTZ R124, R91, R124 ;  /* 0x0000007c5b7c7220 */ /* 0x000fca0000410000 */
[----:B------:R-:W-:-:S04]  /*2980*/  F2FP.F16.F32.PACK_AB R124, RZ, R124 ;  /* 0x0000007cff7c723e */ /* 0x000fc800000000ff */
[----:B------:R-:W-:-:S07]  /*2990*/  PRMT R113, R113, 0x5410, R124 ;  /* 0x0000541071717816 */ /* 0x000fce000000007c */
.L_x_5790:
        /* <DEDUP_REMOVED lines=12> */
.L_x_5791:
        /* <DEDUP_REMOVED lines=12> */
.L_x_5792:
        /* <DEDUP_REMOVED lines=12> */
.L_x_5793:
        /* <DEDUP_REMOVED lines=11> */
[----:B------:R-:W-:Y:S01]  /*2c90*/  PRMT R115, R115, 0x5410, R124 ;  /* 0x0000541073737816 */ /* 0x000fe2000000007c */
[----:B------:R-:W-:Y:S06]  /*2ca0*/  BRA `(.L_x_5778) ;  /* 0x0000000400647947 */ /* 0x000fec0003800000 */
.L_x_5786:
        /* <DEDUP_REMOVED lines=34> */
[----:B------:R-:W-:Y:S02]  /*2ed0*/  HADD2.F32 R127, -RZ, R108.H0_H0 ;  /* 0x2000006cff7f7230 */ /* 0x000fe40000004100 */
[----:B------:R-:W-:-:S04]  /*2ee0*/  FMUL.FTZ R125, R116, UR30 ;  /* 0x0000001e747d7c20 */ /* 0x000fc80008410000 */
[-C--:B------:R-:W-:Y:S01]  /*2ef0*/  FFMA.FTZ R32, R127, R125.reuse, R32 ;  /* 0x0000007d7f207223 */ /* 0x080fe20000010020 */
[----:B------:R-:W-:-:S05]  /*2f00*/  FMUL.FTZ R125, R88, R125 ;  /* 0x0000007d587d7220 */ /* 0x000fca0000410000 */
[----:B------:R-:W-:-:S04]  /*2f10*/  F2FP.F16.F32.PACK_AB R125, RZ, R125 ;  /* 0x0000007dff7d723e */ /* 0x000fc800000000ff */
[----:B------:R-:W-:-:S07]  /*2f20*/  PRMT R112, R125, 0x7610, R112 ;  /* 0x000076107d707816 */ /* 0x000fce0000000070 */
.L_x_5794:
[----:B------:R-:W-:Y:S05]  /*2f30*/  BRA.U !UP3, `(.L_x_5795) ;  /* 0x000000010b187547 */ /* 0x000fea000b800000 */
[----:B------:R-:W-:Y:S02]  /*2f40*/  HADD2.F32 R126, -RZ, R108.H1_H1 ;  /* 0x3000006cff7e7230 */ /* 0x000fe40000004100 */
[----:B------:R-:W-:-:S04]  /*2f50*/  FMUL.FTZ R124, R117, UR30 ;  /* 0x0000001e757c7c20 */ /* 0x000fc80008410000 */
[-C--:B------:R-:W-:Y:S01]  /*2f60*/  FFMA.FTZ R33, R126, R124.reuse, R33 ;  /* 0x0000007c7e217223 */ /* 0x080fe20000010021 */
[----:B------:R-:W-:-:S05]  /*2f70*/  FMUL.FTZ R124, R89, R124 ;  /* 0x0000007c597c7220 */ /* 0x000fca0000410000 */
[----:B------:R-:W-:-:S04]  /*2f80*/  F2FP.F16.F32.PACK_AB R124, RZ, R124 ;  /* 0x0000007cff7c723e */ /* 0x000fc800000000ff */
[----:B------:R-:W-:-:S07]  /*2f90*/  PRMT R112, R112, 0x5410, R124 ;  /* 0x0000541070707816 */ /* 0x000fce000000007c */
.L_x_5795:
[----:B------:R-:W-:Y:S05]  /*2fa0*/  BRA.U !UP3, `(.L_x_5796) ;  /* 0x000000010b187547 */ /* 0x000fea000b800000 */
[----:B------:R-:W-:Y:S02]  /*2fb0*/  HADD2.F32 R127, -RZ, R109.H0_H0 ;  /* 0x2000006dff7f7230 */ /* 0x000fe40000004100 */
[----:B------:R-:W-:-:S04]  /*2fc0*/  FMUL.FTZ R125, R118, UR30 ;  /* 0x0000001e767d7c20 */ /* 0x000fc80008410000 */
[-C--:B------:R-:W-:Y:S01]  /*2fd0*/  FFMA.FTZ R34, R127, R125.reuse, R34 ;  /* 0x0000007d7f227223 */ /* 0x080fe20000010022 */
[----:B------:R-:W-:-:S05]  /*2fe0*/  FMUL.FTZ R125, R90, R125 ;  /* 0x0000007d5a7d7220 */ /* 0x000fca0000410000 */
[----:B------:R-:W-:-:S04]  /*2ff0*/  F2FP.F16.F32.PACK_AB R125, RZ, R125 ;  /* 0x0000007dff7d723e */ /* 0x000fc800000000ff */
[----:B------:R-:W-:-:S07]  /*3000*/  PRMT R113, R125, 0x7610, R113 ;  /* 0x000076107d717816 */ /* 0x000fce0000000071 */
.L_x_5796:
[----:B------:R-:W-:Y:S05]  /*3010*/  BRA.U !UP3, `(.L_x_5797) ;  /* 0x000000010b187547 */ /* 0x000fea000b800000 */
[----:B------:R-:W-:Y:S02]  /*3020*/  HADD2.F32 R126, -RZ, R109.H1_H1 ;  /* 0x3000006dff7e7230 */ /* 0x000fe40000004100 */
[----:B------:R-:W-:-:S04]  /*3030*/  FMUL.FTZ R124, R119, UR30 ;  /* 0x0000001e777c7c20 */ /* 0x000fc80008410000 */
[-C--:B------:R-:W-:Y:S01]  /*3040*/  FFMA.FTZ R35, R126, R124.reuse, R35 ;  /* 0x0000007c7e237223 */ /* 0x080fe20000010023 */
[----:B------:R-:W-:-:S05]  /*3050*/  FMUL.FTZ R124, R91, R124 ;  /* 0x0000007c5b7c7220 */ /* 0x000fca0000410000 */
[----:B------:R-:W-:-:S04]  /*3060*/  F2FP.F16.F32.PACK_AB R124, RZ, R124 ;  /* 0x0000007cff7c723e */ /* 0x000fc800000000ff */
[----:B------:R-:W-:-:S07]  /*3070*/  PRMT R113, R113, 0x5410, R124 ;  /* 0x0000541071717816 */ /* 0x000fce000000007c */
.L_x_5797:
[----:B------:R-:W-:Y:S05]  /*3080*/  BRA.U !UP3, `(.L_x_5798) ;  /* 0x000000010b187547 */ /* 0x000fea000b800000 */
[----:B------:R-:W-:Y:S02]  /*3090*/  HADD2.F32 R127, -RZ, R110.H0_H0 ;  /* 0x2000006eff7f7230 */ /* 0x000fe40000004100 */
[----:B------:R-:W-:-:S04]  /*30a0*/  FMUL.FTZ R125, R120, UR30 ;  /* 0x0000001e787d7c20 */ /* 0x000fc80008410000 */
[-C--:B------:R-:W-:Y:S01]  /*30b0*/  FFMA.FTZ R28, R127, R125.reuse, R28 ;  /* 0x0000007d7f1c7223 */ /* 0x080fe2000001001c */
[----:B------:R-:W-:-:S05]  /*30c0*/  FMUL.FTZ R125, R84, R125 ;  /* 0x0000007d547d7220 */ /* 0x000fca0000410000 */
[----:B------:R-:W-:-:S04]  /*30d0*/  F2FP.F16.F32.PACK_AB R125, RZ, R125 ;  /* 0x0000007dff7d723e */ /* 0x000fc800000000ff */
[----:B------:R-:W-:-:S07]  /*30e0*/  PRMT R114, R125, 0x7610, R114 ;  /* 0x000076107d727816 */ /* 0x000fce0000000072 */
.L_x_5798:
[----:B------:R-:W-:Y:S05]  /*30f0*/  BRA.U !UP3, `(.L_x_5799) ;  /* 0x000000010b187547 */ /* 0x000fea000b800000 */
[----:B------:R-:W-:Y:S02]  /*3100*/  HADD2.F32 R126, -RZ, R110.H1_H1 ;  /* 0x3000006eff7e7230 */ /* 0x000fe40000004100 */
[----:B------:R-:W-:-:S04]  /*3110*/  FMUL.FTZ R124, R121, UR30 ;  /* 0x0000001e797c7c20 */ /* 0x000fc80008410000 */
[-C--:B------:R-:W-:Y:S01]  /*3120*/  FFMA.FTZ R29, R126, R124.reuse, R29 ;  /* 0x0000007c7e1d7223 */ /* 0x080fe2000001001d */
[----:B------:R-:W-:-:S05]  /*3130*/  FMUL.FTZ R124, R85, R124 ;  /* 0x0000007c557c7220 */ /* 0x000fca0000410000 */
[----:B------:R-:W-:-:S04]  /*3140*/  F2FP.F16.F32.PACK_AB R124, RZ, R124 ;  /* 0x0000007cff7c723e */ /* 0x000fc800000000ff */
[----:B------:R-:W-:-:S07]  /*3150*/  PRMT R114, R114, 0x5410, R124 ;  /* 0x0000541072727816 */ /* 0x000fce000000007c */
.L_x_5799:
[----:B------:R-:W-:Y:S05]  /*3160*/  BRA.U !UP3, `(.L_x_5800) ;  /* 0x000000010b187547 */ /* 0x000fea000b800000 */
[----:B------:R-:W-:Y:S02]  /*3170*/  HADD2.F32 R127, -RZ, R111.H0_H0 ;  /* 0x2000006fff7f7230 */ /* 0x000fe40000004100 */
[----:B------:R-:W-:-:S04]  /*3180*/  FMUL.FTZ R125, R122, UR30 ;  /* 0x0000001e7a7d7c20 */ /* 0x000fc80008410000 */
[-C--:B------:R-:W-:Y:S01]  /*3190*/  FFMA.FTZ R30, R127, R125.reuse, R30 ;  /* 0x0000007d7f1e7223 */ /* 0x080fe2000001001e */
[----:B------:R-:W-:-:S05]  /*31a0*/  FMUL.FTZ R125, R86, R125 ;  /* 0x0000007d567d7220 */ /* 0x000fca0000410000 */
[----:B------:R-:W-:-:S04]  /*31b0*/  F2FP.F16.F32.PACK_AB R125, RZ, R125 ;  /* 0x0000007dff7d723e */ /* 0x000fc800000000ff */
[----:B------:R-:W-:-:S07]  /*31c0*/  PRMT R115, R125, 0x7610, R115 ;  /* 0x000076107d737816 */ /* 0x000fce0000000073 */
.L_x_5800:
[----:B------:R-:W-:Y:S05]  /*31d0*/  BRA.U !UP3, `(.L_x_5778) ;  /* 0x000000010b187547 */ /* 0x000fea000b800000 */
[----:B------:R-:W-:Y:S02]  /*31e0*/  HADD2.F32 R126, -RZ, R111.H1_H1 ;  /* 0x3000006fff7e7230 */ /* 0x000fe40000004100 */
[----:B------:R-:W-:-:S04]  /*31f0*/  FMUL.FTZ R124, R123, UR30 ;  /* 0x0000001e7b7c7c20 */ /* 0x000fc80008410000 */
[-C--:B------:R-:W-:Y:S01]  /*3200*/  FFMA.FTZ R31, R126, R124.reuse, R31 ;  /* 0x0000007c7e1f7223 */ /* 0x080fe2000001001f */
[----:B------:R-:W-:-:S05]  /*3210*/  FMUL.FTZ R124, R87, R124 ;  /* 0x0000007c577c7220 */ /* 0x000fca0000410000 */
[----:B------:R-:W-:-:S04]  /*3220*/  F2FP.F16.F32.PACK_AB R124, RZ, R124 ;  /* 0x0000007cff7c723e */ /* 0x000fc800000000ff */
[----:B------:R-:W-:-:S07]  /*3230*/  PRMT R115, R115, 0x5410, R124 ;  /* 0x0000541073737816 */ /* 0x000fce000000007c */
.L_x_5778:
        /* <DEDUP_REMOVED lines=12> */
.L_x_5767:
[----:B------:R-:W-:Y:S05]  /*3300*/  BSYNC.RECONVERGENT B0 ;  /* 0x0000000000007941 */ /* 0x000fea0003800200 */
.L_x_5766:
        /* <DEDUP_REMOVED lines=9> */
.L_x_5803:
        /* <DEDUP_REMOVED lines=45> */
.L_x_5806:
[----:B------:R-:W-:Y:S05]  /*3670*/  BRA.U !UP3, `(.L_x_5807) ;  /* 0x000000010b187547 */ /* 0x000fea000b800000 */
[----:B------:R-:W-:Y:S02]  /*3680*/  HADD2.F32 R126, -RZ, R108.H1_H1 ;  /* 0x3000006cff7e7230 */ /* 0x000fe40000004100 */
[----:B------:R-:W-:-:S04]  /*3690*/  FMUL.FTZ R124, R117, UR30 ;  /* 0x0000001e757c7c20 */ /* 0x000fc80008410000 */
[-C--:B------:R-:W-:Y:S01]  /*36a0*/  FFMA.FTZ R25, R126, R124.reuse, R25 ;  /* 0x0000007c7e197223 */ /* 0x080fe20000010019 */
[----:B------:R-:W-:-:S05]  /*36b0*/  FMUL.FTZ R124, R73, R124 ;  /* 0x0000007c497c7220 */ /* 0x000fca0000410000 */
[----:B------:R-:W-:-:S04]  /*36c0*/  F2FP.F16.F32.PACK_AB R124, RZ, R124 ;  /* 0x0000007cff7c723e */ /* 0x000fc800000000ff */
[----:B------:R-:W-:-:S07]  /*36d0*/  PRMT R112, R112, 0x5410, R124 ;  /* 0x0000541070707816 */ /* 0x000fce000000007c */
.L_x_5807:
[----:B------:R-:W-:Y:S05]  /*36e0*/  BRA.U !UP3, `(.L_x_5808) ;  /* 0x000000010b187547 */ /* 0x000fea000b800000 */
[----:B------:R-:W-:Y:S02]  /*36f0*/  HADD2.F32 R127, -RZ, R109.H0_H0 ;  /* 0x2000006dff7f7230 */ /* 0x000fe40000004100 */
[----:B------:R-:W-:-:S04]  /*3700*/  FMUL.FTZ R125, R118, UR30 ;  /* 0x0000001e767d7c20 */ /* 0x000fc80008410000 */
[-C--:B------:R-:W-:Y:S01]  /*3710*/  FFMA.FTZ R26, R127, R125.reuse, R26 ;  /* 0x0000007d7f1a7223 */ /* 0x080fe2000001001a */
[----:B------:R-:W-:-:S05]  /*3720*/  FMUL.FTZ R125, R74, R125 ;  /* 0x0000007d4a7d7220 */ /* 0x000fca0000410000 */
[----:B------:R-:W-:-:S04]  /*3730*/  F2FP.F16.F32.PACK_AB R125, RZ, R125 ;  /* 0x0000007dff7d723e */ /* 0x000fc800000000ff */
[----:B------:R-:W-:-:S07]  /*3740*/  PRMT R113, R125, 0x7610, R113 ;  /* 0x000076107d717816 */ /* 0x000fce0000000071 */
.L_x_5808:
[----:B------:R-:W-:Y:S05]  /*3750*/  BRA.U !UP3, `(.L_x_5809) ;  /* 0x000000010b187547 */ /* 0x000fea000b800000 */
[----:B------:R-:W-:Y:S02]  /*3760*/  HADD2.F32 R126, -RZ, R109.H1_H1 ;  /* 0x3000006dff7e7230 */ /* 0x000fe40000004100 */
[----:B------:R-:W-:-:S04]  /*3770*/  FMUL.FTZ R124, R119, UR30 ;  /* 0x0000001e777c7c20 */ /* 0x000fc80008410000 */
[-C--:B------:R-:W-:Y:S01]  /*3780*/  FFMA.FTZ R27, R126, R124.reuse, R27 ;  /* 0x0000007c7e1b7223 */ /* 0x080fe2000001001b */
[----:B------:R-:W-:-:S05]  /*3790*/  FMUL.FTZ R124, R75, R124 ;  /* 0x0000007c4b7c7220 */ /* 0x000fca0000410000 */
[----:B------:R-:W-:-:S04]  /*37a0*/  F2FP.F16.F32.PACK_AB R124, RZ, R124 ;  /* 0x0000007cff7c723e */ /* 0x000fc800000000ff */
[----:B------:R-:W-:-:S07]  /*37b0*/  PRMT R113, R113, 0x5410, R124 ;  /* 0x0000541071717816 */ /* 0x000fce000000007c */
.L_x_5809:
[----:B------:R-:W-:Y:S05]  /*37c0*/  BRA.U !UP3, `(.L_x_5810) ;  /* 0x000000010b187547 */ /* 0x000fea000b800000 */
[----:B------:R-:W-:Y:S02]  /*37d0*/  HADD2.F32 R127, -RZ, R110.H0_H0 ;  /* 0x2000006eff7f7230 */ /* 0x000fe40000004100 */
[----:B------:R-:W-:-:S04]  /*37e0*/  FMUL.FTZ R125, R120, UR30 ;  /* 0x0000001e787d7c20 */ /* 0x000fc80008410000 */
[-C--:B------:R-:W-:Y:S01]  /*37f0*/  FFMA.FTZ R20, R127, R125.reuse, R20 ;  /* 0x0000007d7f147223 */ /* 0x080fe20000010014 */
[----:B------:R-:W-:-:S05]  /*3800*/  FMUL.FTZ R125, R68, R125 ;  /* 0x0000007d447d7220 */ /* 0x000fca0000410000 */
[----:B------:R-:W-:-:S04]  /*3810*/  F2FP.F16.F32.PACK_AB R125, RZ, R125 ;  /* 0x0000007dff7d723e */ /* 0x000fc800000000ff */
[----:B------:R-:W-:-:S07]  /*3820*/  PRMT R114, R125, 0x7610, R114 ;  /* 0x000076107d727816 */ /* 0x000fce0000000072 */
.L_x_5810:
[----:B------:R-:W-:Y:S05]  /*3830*/  BRA.U !UP3, `(.L_x_5811) ;  /* 0x000000010b187547 */ /* 0x000fea000b800000 */
[----:B------:R-:W-:Y:S02]  /*3840*/  HADD2.F32 R126, -RZ, R110.H1_H1 ;  /* 0x3000006eff7e7230 */ /* 0x000fe40000004100 */
[----:B------:R-:W-:-:S04]  /*3850*/  FMUL.FTZ R124, R121, UR30 ;  /* 0x0000001e797c7c20 */ /* 0x000fc80008410000 */
[-C--:B------:R-:W-:Y:S01]  /*3860*/  FFMA.FTZ R21, R126, R124.reuse, R21 ;  /* 0x0000007c7e157223 */ /* 0x080fe20000010015 */
[----:B------:R-:W-:-:S05]  /*3870*/  FMUL.FTZ R124, R69, R124 ;  /* 0x0000007c457c7220 */ /* 0x000fca0000410000 */
[----:B------:R-:W-:-:S04]  /*3880*/  F2FP.F16.F32.PACK_AB R124, RZ, R124 ;  /* 0x0000007cff7c723e */ /* 0x000fc800000000ff */
[----:B------:R-:W-:-:S07]  /*3890*/  PRMT R114, R114, 0x5410, R124 ;  /* 0x0000541072727816 */ /* 0x000fce000000007c */
.L_x_5811:
[----:B------:R-:W-:Y:S05]  /*38a0*/  BRA.U !UP3, `(.L_x_5812) ;  /* 0x000000010b187547 */ /* 0x000fea000b800000 */
[----:B------:R-:W-:Y:S01]  /*38b0*/  FMUL.FTZ R125, R122, UR30 ;  /* 0x0000001e7a7d7c20 */ /* 0x000fe20008410000 */
[----:B------:R-:W-:-:S03]  /*38c0*/  HADD2.F32 R127, -RZ, R111.H0_H0 ;  /* 0x2000006fff7f7230 */ /* 0x000fc60000004100 */
[-C--:B------:R-:W-:Y:S02]  /*38d0*/  FMUL.FTZ R124, R70, R125.reuse ;  /* 0x0000007d467c7220 */ /* 0x080fe40000410000 */
[----:B------:R-:W-:-:S03]  /*38e0*/  FFMA.FTZ R22, R127, R125, R22 ;  /* 0x0000007d7f167223 */ /* 0x000fc60000010016 */
[----:B------:R-:W-:-:S04]  /*38f0*/  F2FP.F16.F32.PACK_AB R124, RZ, R124 ;  /* 0x0000007cff7c723e */ /* 0x000fc800000000ff */
[----:B------:R-:W-:-:S07]  /*3900*/  PRMT R115, R124, 0x7610, R115 ;  /* 0x000076107c737816 */ /* 0x000fce0000000073 */
.L_x_5812:
[----:B------:R-:W-:Y:S05]  /*3910*/  BRA.U !UP3, `(.L_x_5813) ;  /* 0x000000150b247547 */ /* 0x000fea000b800000 */
[----:B------:R-:W-:Y:S01]  /*3920*/  FMUL.FTZ R124, R123, UR30 ;  /* 0x0000001e7b7c7c20 */ /* 0x000fe20008410000 */
[----:B------:R-:W-:-:S03]  /*3930*/  HADD2.F32 R126, -RZ, R111.H1_H1 ;  /* 0x3000006fff7e7230 */ /* 0x000fc60000004100 */
[-C--:B------:R-:W-:Y:S02]  /*3940*/  FMUL.FTZ R125, R71, R124.reuse ;  /* 0x0000007c477d7220 */ /* 0x080fe40000410000 */
[----:B------:R-:W-:-:S03]  /*3950*/  FFMA.FTZ R23, R126, R124, R23 ;  /* 0x0000007c7e177223 */ /* 0x000fc60000010017 */
[----:B------:R-:W-:-:S04]  /*3960*/  F2FP.F16.F32.PACK_AB R125, RZ, R125 ;  /* 0x0000007dff7d723e */ /* 0x000fc800000000ff */
[----:B------:R-:W-:Y:S01]  /*3970*/  PRMT R115, R115, 0x5410, R125 ;  /* 0x0000541073737816 */ /* 0x000fe2000000007d */
[----:B------:R-:W-:Y:S06]  /*3980*/  BRA `(.L_x_5813) ;  /* 0x0000001400087947 */ /* 0x000fec0003800000 */
.L_x_5805:
[----:B------:R-:W-:Y:S05]  /*3990*/  BRA.U !UP3, `(.L_x_5814) ;  /* 0x000000010b2c7547 */ /* 0x000fea000b800000 */
[----:B------:R-:W-:Y:S01]  /*39a0*/  PLOP3.LUT P4, PT, PT, PT, UP2, 0x80, 0x8 ;  /* 0x000000000008781c */ /* 0x000fe20003f8f028 */
[----:B-1---5:R-:W-:Y:S01]  /*39b0*/  HADD2.F32 R127, -RZ, R108.H0_H0 ;  /* 0x2000006cff7f7230 */ /* 0x022fe20000004100 */
        /* <DEDUP_REMOVED lines=9> */
.L_x_5814:
[----:B------:R-:W-:Y:S05]  /*3a50*/  BRA.U !UP3, `(.L_x_5815) ;  /* 0x000000010b2c7547 */ /* 0x000fea000b800000 */
[----:B------:R-:W-:-:S13]  /*3a60*/  PLOP3.LUT P4, PT, PT, PT, UP2, 0x80, 0x8 ;  /* 0x000000000008781c */ /* 0x000fda0003f8f028 */
[----:B-1----:R-:W-:-:S04]  /*3a70*/  @P4 FFMA.FTZ R124, R132, UR9, R128 ;  /* 0x00000009847c4c23 */ /* 0x002fc80008010080 */
        /* <DEDUP_REMOVED lines=9> */
.L_x_5815:
        /* <DEDUP_REMOVED lines=12> */
.L_x_5816:
        /* <DEDUP_REMOVED lines=12> */
.L_x_5817:
        /* <DEDUP_REMOVED lines=12> */
.L_x_5818:
        /* <DEDUP_REMOVED lines=12> */
.L_x_5819:
        /* <DEDUP_REMOVED lines=12> */
.L_x_5820:
[----:B------:R-:W-:Y:S05]  /*3ed0*/  BRA.U !UP3, `(.L_x_5813) ;  /* 0x0000000d0bb47547 */ /* 0x000fea000b800000 */
[----:B------:R-:W-:Y:S01]  /*3ee0*/  PLOP3.LUT P4, PT, PT, PT, UP2, 0x80, 0x8 ;  /* 0x000000000008781c */ /* 0x000fe20003f8f028 */
[----:B-1---5:R-:W-:Y:S01]  /*3ef0*/  HADD2.F32 R126, -RZ, R111.H1_H1 ;  /* 0x3000006fff7e7230 */ /* 0x022fe20000004100 */
[----:B------:R-:W-:-:S11]  /*3f00*/  MOV R124, R107 ;  /* 0x0000006b007c7202 */ /* 0x000fd60000000f00 */
[----:B------:R-:W-:-:S04]  /*3f10*/  @P4 FFMA.FTZ R128, R148, UR9, R128 ;  /* 0x0000000994804c23 */ /* 0x000fc80008010080 */
[----:B------:R-:W-:-:S04]  /*3f20*/  @P4 FADD.FTZ R128, R149, -R128 ;  /* 0x8000008095804221 */ /* 0x000fc80000010000 */
[----:B------:R-:W-:-:S04]  /*3f30*/  @P4 FFMA.FTZ R124, R128, UR26, R107 ;  /* 0x0000001a807c4c23 */ /* 0x000fc8000801006b */
[----:B------:R-:W-:-:S04]  /*3f40*/  FMUL.FTZ R124, R124, UR30 ;  /* 0x0000001e7c7c7c20 */ /* 0x000fc80008410000 */
[-C--:B------:R-:W-:Y:S01]  /*3f50*/  FMUL.FTZ R125, R71, R124.reuse ;  /* 0x0000007c477d7220 */ /* 0x080fe20000410000 */
[----:B------:R-:W-:-:S04]  /*3f60*/  FFMA.FTZ R23, R126, R124, R23 ;  /* 0x0000007c7e177223 */ /* 0x000fc80000010017 */
[----:B------:R-:W-:-:S04]  /*3f70*/  F2FP.F16.F32.PACK_AB R125, RZ, R125 ;  /* 0x0000007dff7d723e */ /* 0x000fc800000000ff */
[----:B------:R-:W-:Y:S01]  /*3f80*/  PRMT R115, R115, 0x5410, R125 ;  /* 0x0000541073737816 */ /* 0x000fe2000000007d */
[----:B------:R-:W-:Y:S06]  /*3f90*/  BRA `(.L_x_5813) ;  /* 0x0000000c00847947 */ /* 0x000fec0003800000 */
.L_x_5804:
        /* <DEDUP_REMOVED lines=14> */
[----:B------:R-:W-:Y:S01]  /*4080*/  ISETP.LT.AND P5, PT, RZ, UR27, PT ;  /* 0x0000001bff007c0c */ /* 0x000fe2000bfa1270 */
[----:B-----5:R-:W-:Y:S02]  /*4090*/  HADD2.F32 R125, -RZ, R108.H0_H0 ;  /* 0x2000006cff7d7230 */ /* 0x020fe40000004100 */
[----:B------:R-:W-:-:S04]  /*40a0*/  FADD.FTZ R123, R140, -R123 ;  /* 0x8000007b8c7b7221 */ /* 0x000fc80000010000 */
[----:B------:R-:W-:-:S05]  /*40b0*/  FMUL.FTZ R123, R123, UR26 ;  /* 0x0000001a7b7b7c20 */ /* 0x000fca0008410000 */
[----:B------:R-:W-:-:S05]  /*40c0*/  FSEL R123, R123, RZ, P5 ;  /* 0x000000ff7b7b7208 */ /* 0x000fca0002800000 */
[----:B------:R-:W-:-:S04]  /*40d0*/  FMUL.FTZ R123, R123, UR30 ;  /* 0x0000001e7b7b7c20 */ /* 0x000fc80008410000 */
[-C--:B------:R-:W-:Y:S01]  /*40e0*/  FMUL.FTZ R124, R72, R123.reuse ;  /* 0x0000007b487c7220 */ /* 0x080fe20000410000 */
[----:B------:R-:W-:-:S04]  /*40f0*/  FFMA.FTZ R24, R125, R123, R24 ;  /* 0x0000007b7d187223 */ /* 0x000fc80000010018 */
[----:B------:R-:W-:-:S04]  /*4100*/  F2FP.F16.F32.PACK_AB R124, RZ, R124 ;  /* 0x0000007cff7c723e */ /* 0x000fc800000000ff */
[----:B------:R-:W-:-:S07]  /*4110*/  PRMT R112, R124, 0x7610, R112 ;  /* 0x000076107c707816 */ /* 0x000fce0000000070 */
.L_x_5822:
        /* <DEDUP_REMOVED lines=12> */
.L_x_5823:
        /* <DEDUP_REMOVED lines=12> */
.L_x_5824:
        /* <DEDUP_REMOVED lines=12> */
.L_x_5825:
        /* <DEDUP_REMOVED lines=12> */
.L_x_5826:
        /* <DEDUP_REMOVED lines=12> */
.L_x_5827:
        /* <DEDUP_REMOVED lines=12> */
.L_x_5828:
        /* <DEDUP_REMOVED lines=27> */
[----:B-----5:R-:W-:-:S03]  /*4750*/  HADD2.F32 R126, -RZ, R111.H1_H1 ;  /* 0x3000006fff7e7230 */ /* 0x020fc60000004100 */
[-C--:B------:R-:W-:Y:S02]  /*4760*/  FMUL.FTZ R125, R71, R124.reuse ;  /* 0x0000007c477d7220 */ /* 0x080fe40000410000 */
[----:B------:R-:W-:-:S03]  /*4770*/  FFMA.FTZ R23, R126, R124, R23 ;  /* 0x0000007c7e177223 */ /* 0x000fc60000010017 */
[----:B------:R-:W-:-:S04]  /*4780*/  F2FP.F16.F32.PACK_AB R125, RZ, R125 ;  /* 0x0000007dff7d723e */ /* 0x000fc800000000ff */
[----:B------:R-:W-:Y:S01]  /*4790*/  PRMT R115, R115, 0x5410, R125 ;  /* 0x0000541073737816 */ /* 0x000fe2000000007d */
[----:B------:R-:W-:Y:S06]  /*47a0*/  BRA `(.L_x_5813) ;  /* 0x0000000400807947 */ /* 0x000fec0003800000 */
.L_x_5821:
        /* <DEDUP_REMOVED lines=8> */
[-C--:B------:R-:W-:Y:S01]  /*4830*/  FFMA.FTZ R24, R127, R125.reuse, R24 ;  /* 0x0000007d7f187223 */ /* 0x080fe20000010018 */
[----:B------:R-:W-:-:S05]  /*4840*/  FMUL.FTZ R125, R72, R125 ;  /* 0x0000007d487d7220 */ /* 0x000fca0000410000 */
[----:B------:R-:W-:-:S04]  /*4850*/  F2FP.F16.F32.PACK_AB R125, RZ, R125 ;  /* 0x0000007dff7d723e */ /* 0x000fc800000000ff */
[----:B------:R-:W-:-:S07]  /*4860*/  PRMT R112, R125, 0x7610, R112 ;  /* 0x000076107d707816 */ /* 0x000fce0000000070 */
.L_x_5829:
        /* <DEDUP_REMOVED lines=12> */
.L_x_5830:
        /* <DEDUP_REMOVED lines=12> */
.L_x_5831:
        /* <DEDUP_REMOVED lines=12> */
.L_x_5832:
        /* <DEDUP_REMOVED lines=12> */
.L_x_5833:
        /* <DEDUP_REMOVED lines=12> */
.L_x_5834:
        /* <DEDUP_REMOVED lines=12> */
.L_x_5835:
        /* <DEDUP_REMOVED lines=12> */
.L_x_5813:
        /* <DEDUP_REMOVED lines=8> */
.L_x_5802:
[----:B------:R-:W-:Y:S05]  /*4e30*/  BSYNC.RECONVERGENT B0 ;  /* 0x0000000000007941 */ /* 0x000fea0003800200 */
.L_x_5801:
[----:B------:R-:W-:Y:S02]  /*4e40*/  UIADD3 UR24, UPT, UPT, UR24, UR22, URZ ;  /* 0x0000001618187290 */ /* 0x000fe4000fffe0ff */
[----:B------:R-:W-:Y:S02]  /*4e50*/  UPLOP3.LUT UP1, UPT, UPT, UPT, UP1, 0x40, 0x4 ;  /* 0x000000000004789c */ /* 0x000fe40003f2e810 */
[----:B------:R-:W-:-:S09]  /*4e60*/  UISETP.GE.AND UP0, UPT, UR24, UR23, UPT ;  /* 0x000000171800728c */ /* 0x000fd2000bf06270 */
[----:B------:R-:W-:Y:S05]  /*4e70*/  BRA.U !UP0, `(.L_x_5836) ;  /* 0xffffffb508d07547 */ /* 0x000fea000b83ffff */
.L_x_5758:
        /* <DEDUP_REMOVED lines=19> */
.L_x_5838:
[----:B------:R-:W-:Y:S05]  /*4fb0*/  BSYNC.RECONVERGENT B0 ;  /* 0x0000000000007941 */ /* 0x000fea0003800200 */
.L_x_5837:
        /* <DEDUP_REMOVED lines=14> */
.L_x_5839:
        /* <DEDUP_REMOVED lines=14> */
.L_x_8112:


//--------------------- .text._ZN10layer_norm13ln_bwd_kernelINS_13Kernel_traitsIf6__halffS2_fjLj2048ELj1ELj1ELj4ELj16ENS_18Kernel_traits_baseILj2048EfS2_fS2_fjLj128EEEEELb0ELb1ELb1ELb1EEEvNS_9BwdParamsE --------------------------
	.section	.text._ZN10layer_norm13ln_bwd_kernelINS_13Kernel_traitsIf6__halffS2_fjLj2048ELj1ELj1ELj4ELj16ENS_18Kernel_traits_baseILj2048EfS2_fS2_fjLj128EEEEELb0ELb1ELb1ELb1EEEvNS_9BwdParamsE,"ax",@progbits
	.align	128
        .global         _ZN10layer_norm13ln_bwd_kernelINS_13Kernel_traitsIf6__halffS2_fjLj2048ELj1ELj1ELj4ELj16ENS_18Kernel_traits_baseILj2048EfS2_fS2_fjLj128EEEEELb0ELb1ELb1ELb1EEEvNS_9BwdParamsE
        .type           _ZN10layer_norm13ln_bwd_kernelINS_13Kernel_traitsIf6__halffS2_fjLj2048ELj1ELj1ELj4ELj16ENS_18Kernel_traits_baseILj2048EfS2_fS2_fjLj128EEEEELb0ELb1ELb1ELb1EEEvNS_9BwdParamsE,@function
        .size           _ZN10layer_norm13ln_bwd_kernelINS_13Kernel_traitsIf6__halffS2_fjLj2048ELj1ELj1ELj4ELj16ENS_18Kernel_traits_baseILj2048EfS2_fS2_fjLj128EEEEELb0ELb1ELb1ELb1EEEvNS_9BwdParamsE,(.L_x_8113 - _ZN10layer_norm13ln_bwd_kernelINS_13Kernel_traitsIf6__halffS2_fjLj2048ELj1ELj1ELj4ELj16ENS_18Kernel_traits_baseILj2048EfS2_fS2_fjLj128EEEEELb0ELb1ELb1ELb1EEEvNS_9BwdParamsE)
        .other          _ZN10layer_norm13ln_bwd_kernelINS_13Kernel_traitsIf6__halffS2_fjLj2048ELj1ELj1ELj4ELj16ENS_18Kernel_traits_baseILj2048EfS2_fS2_fjLj128EEEEELb0ELb1ELb1ELb1EEEvNS_9BwdParamsE,@"STO_CUDA_ENTRY STV_DEFAULT"
_ZN10layer_norm13ln_bwd_kernelINS_13Kernel_traitsIf6__halffS2_fjLj2048ELj1ELj1ELj4ELj16ENS_18Kernel_traits_baseILj2048EfS2_fS2_fjLj128EEEEELb0ELb1ELb1ELb1EEEvNS_9BwdParamsE:
.text._ZN10layer_norm13ln_bwd_kernelINS_13Kernel_traitsIf6__halffS2_fjLj2048ELj1ELj1ELj4ELj16ENS_18Kernel_traits_baseILj2048EfS2_fS2_fjLj128EEEEELb0ELb1ELb1ELb1EEEvNS_9BwdParamsE:
        /* <DEDUP_REMOVED lines=55> */
.L_x_5910:
        /* <DEDUP_REMOVED lines=28> */
[----:B------:R-:W-:Y:S01]  /*0530*/  ULEA.HI UR10, UR10, UR9, URZ, 0x3 ;  /* 0x000000090a0a7291 */ /* 0x000fe2000f8f18ff */
[----:B------:R-:W-:Y:S01]  /*0540*/  SHF.R.S32.HI R3, RZ, 0x1f, R0 ;  /* 0x0000001fff037819 */ /* 0x000fe20000011400 */
[----:B------:R-:W-:Y:S02]  /*0550*/  ULEA.HI.X UR9, UR8, UR23, UR11, 0x2, UP0 ;  /* 0x0000001708097291 */ /* 0x000fe400080f140b */
[----:B------:R-:W-:Y:S02]  /*0560*/  MOV R6, UR17 ;  /* 0x0000001100067c02 */ /* 0x000fe40008000f00 */
[----:B------:R-:W-:Y:S02]  /*0570*/  LEA.HI R3, R3, R0, RZ, 0x3 ;  /* 0x0000000003037211 */ /* 0x000fe400078f18ff */
[----:B------:R-:W-:Y:S02]  /*0580*/  MOV R147, UR10 ;  /* 0x0000000a00937c02 */ /* 0x000fe40008000f00 */
[----:B------:R-:W-:-:S05]  /*0590*/  MOV R7, UR9 ;  /* 0x0000000900077c02 */ /* 0x000fca0008000f00 */
[----:B------:R-:W3:Y:S01]  /*05a0*/  LDG.E R0, desc[UR18][R6.64] ;  /* 0x0000001206007981 */ /* 0x000ee2000c1e1900 */
[-C--:B0-----:R-:W-:Y:S02]  /*05b0*/  LEA.HI.SX32 R9, R3, R2.reuse, 0x1d ;  /* 0x0000000203097211 */ /* 0x081fe400078feaff */
[----:B------:R-:W-:-:S03]  /*05c0*/  LEA.HI.SX32 R147, R147, R2, 0x1d ;  /* 0x0000000293937211 */ /* 0x000fc600078feaff */
[C---:B-1----:R-:W-:Y:S01]  /*05d0*/  IMAD.WIDE.U32 R136, R9.reuse, 0x10, R4 ;  /* 0x0000001009887825 */ /* 0x042fe200078e0004 */
[----:B------:R-:W-:Y:S02]  /*05e0*/  IADD3 R9, PT, PT, R9, 0x80, RZ ;  /* 0x0000008009097810 */ /* 0x000fe40007ffe0ff */
[C---:B------:R-:W-:Y:S01]  /*05f0*/  IADD3 R149, PT, PT, R147.reuse, 0x80, RZ ;  /* 0x0000008093957810 */ /* 0x040fe20007ffe0ff */
[----:B--2---:R-:W-:Y:S02]  /*0600*/  IMAD.WIDE.U32 R2, R147, 0x20, R142 ;  /* 0x0000002093027825 */ /* 0x004fe400078e008e */
[----:B------:R-:W2:Y:S02]  /*0610*/  LDG.E.128 R136, desc[UR18][R136.64] ;  /* 0x0000001288887981 */ /* 0x000ea4000c1e1d00 */
[----:B------:R-:W-:Y:S02]  /*0620*/  IMAD.WIDE.U32 R4, R9, 0x10, R4 ;  /* 0x0000001009047825 */ /* 0x000fe400078e0004 */
[----:B------:R-:W4:Y:S02]  /*0630*/  LDG.E.128 R132, desc[UR18][R2.64+0x10] ;  /* 0x0000101202847981 */ /* 0x000f24000c1e1d00 */
[----:B------:R-:W-:-:S02]  /*0640*/  IMAD.WIDE.U32 R142, R149, 0x20, R142 ;  /* 0x00000020958e7825 */ /* 0x000fc400078e008e */
[----:B------:R-:W4:Y:S04]  /*0650*/  LDG.E.128 R128, desc[UR18][R2.64] ;  /* 0x0000001202807981 */ /* 0x000f28000c1e1d00 */
[----:B------:R-:W4:Y:S04]  /*0660*/  LDG.E.128 R8, desc[UR18][R142.64+0x10] ;  /* 0x000010128e087981 */ /* 0x000f28000c1e1d00 */
[----:B------:R-:W4:Y:S04]  /*0670*/  LDG.E.128 R4, desc[UR18][R4.64] ;  /* 0x0000001204047981 */ /* 0x000f28000c1e1d00 */
[----:B------:R0:W4:Y:S01]  /*0680*/  LDG.E.128 R124, desc[UR18][R142.64] ;  /* 0x000000128e7c7981 */ /* 0x000122000c1e1d00 */
        /* <DEDUP_REMOVED lines=8> */
[----:B0-----:R-:W-:-:S03]  /*0710*/  @P0 IMAD.WIDE.U32 R144, R149, 0x20, R144 ;  /* 0x0000002095900825 */ /* 0x001fc600078e0090 */
[----:B------:R0:W5:Y:S04]  /*0720*/  @P0 LDG.E.128 R20, desc[UR18][R140.64+0x10] ;  /* 0x000010128c140981 */ /* 0x000168000c1e1d00 */
[----:B------:R-:W5:Y:S04]  /*0730*/  @P0 LDG.E.128 R16, desc[UR18][R144.64] ;  /* 0x0000001290100981 */ /* 0x000f68000c1e1d00 */
[----:B------:R1:W5:Y:S01]  /*0740*/  @P0 LDG.E.128 R12, desc[UR18][R144.64+0x10] ;  /* 0x00001012900c0981 */ /* 0x000362000c1e1d00 */
[----:B---3--:R-:W-:Y:S01]  /*0750*/  FSEL R150, R0, RZ, !P1 ;  /* 0x000000ff00967208 */ /* 0x008fe20004800000 */
[----:B--2---:R-:W-:-:S04]  /*0760*/  HADD2.F32 R153, -RZ, R136.H0_H0 ;  /* 0x20000088ff997230 */ /* 0x004fc80000004100 */
[C---:B----4-:R-:W-:Y:S01]  /*0770*/  FADD.FTZ R154, -R150.reuse, R132 ;  /* 0x00000084969a7221 */ /* 0x050fe20000010100 */
[C---:B------:R-:W-:Y:S01]  /*0780*/  FADD.FTZ R132, -R150.reuse, R135 ;  /* 0x0000008796847221 */ /* 0x040fe20000010100 */
[--C-:B------:R-:W-:Y:S02]  /*0790*/  HADD2.F32 R151, -RZ, R137.reuse.H0_H0 ;  /* 0x20000089ff977230 */ /* 0x100fe40000004100 */
[C---:B------:R-:W-:Y:S01]  /*07a0*/  FADD.FTZ R3, -R150.reuse, R128 ;  /* 0x0000008096037221 */ /* 0x040fe20000010100 */
[----:B------:R-:W-:Y:S02]  /*07b0*/  HADD2.F32 R142, -RZ, R137.H1_H1 ;  /* 0x30000089ff8e7230 */ /* 0x000fe40000004100 */
[C---:B------:R-:W-:Y:S01]  /*07c0*/  FADD.FTZ R2, -R150.reuse, R131 ;  /* 0x0000008396027221 */ /* 0x040fe20000010100 */
[----:B------:R-:W-:Y:S02]  /*07d0*/  HADD2.F32 R128, -RZ, R139.H1_H1 ;  /* 0x3000008bff807230 */ /* 0x000fe40000004100 */
[----:B------:R-:W-:Y:S01]  /*07e0*/  FADD.FTZ R137, -R150, R133 ;  /* 0x0000008596897221 */ /* 0x000fe20000010100 */
[----:B------:R-:W-:-:S02]  /*07f0*/  HADD2.F32 R148, -RZ, R136.H1_H1 ;  /* 0x30000088ff947230 */ /* 0x000fc40000004100 */
[C---:B------:R-:W-:Y:S01]  /*0800*/  FADD.FTZ R133, -R150.reuse, R134 ;  /* 0x0000008696857221 */ /* 0x040fe20000010100 */
[----:B------:R-:W-:Y:S02]  /*0810*/  HADD2.F32 R131, -RZ, R138.H0_H0 ;  /* 0x2000008aff837230 */ /* 0x000fe40000004100 */
[----:B0-----:R-:W-:Y:S01]  /*0820*/  FADD.FTZ R140, -R150, R9 ;  /* 0x00000009968c7221 */ /* 0x001fe20000010100 */
[--C-:B------:R-:W-:Y:S02]  /*0830*/  HADD2.F32 R147, -RZ, R4.reuse.H0_H0 ;  /* 0x20000004ff937230 */ /* 0x100fe40000004100 */
[----:B------:R-:W-:Y:S01]  /*0840*/  FMUL.FTZ R132, R132, UR30 ;  /* 0x0000001e84847c20 */ /* 0x000fe20008410000 */
[----:B-1----:R-:W-:Y:S02]  /*0850*/  HADD2.F32 R144, -RZ, R4.H1_H1 ;  /* 0x30000004ff907230 */ /* 0x002fe40000004100 */
[----:B------:R-:W-:Y:S01]  /*0860*/  FADD.FTZ R0, -R150, R129 ;  /* 0x0000008196007221 */ /* 0x000fe20000010100 */
[----:B-----5:R-:W-:Y:S01]  /*0870*/  FMUL.FTZ R4, R56, R153 ;  /* 0x0000009938047220 */ /* 0x020fe20000410000 */
[----:B------:R-:W-:Y:S01]  /*0880*/  FMUL.FTZ R9, R154, UR30 ;  /* 0x0000001e9a097c20 */ /* 0x000fe20008410000 */
[----:B------:R-:W-:-:S02]  /*0890*/  HADD2.F32 R129, -RZ, R139.H0_H0 ;  /* 0x2000008bff817230 */ /* 0x000fc40000004100 */
[C---:B------:R-:W-:Y:S01]  /*08a0*/  FADD.FTZ R143, -R150.reuse, R8 ;  /* 0x00000008968f7221 */ /* 0x040fe20000010100 */
[----:B------:R-:W-:Y:S01]  /*08b0*/  FMUL.FTZ R3, R3, UR30 ;  /* 0x0000001e03037c20 */ /* 0x000fe20008410000 */
[C---:B------:R-:W-:Y:S01]  /*08c0*/  FADD.FTZ R152, -R150.reuse, R130 ;  /* 0x0000008296987221 */ /* 0x040fe20000010100 */
[C---:B------:R-:W-:Y:S01]  /*08d0*/  FADD.FTZ R139, -R150.reuse, R124 ;  /* 0x0000007c968b7221 */ /* 0x040fe20000010100 */
[C---:B------:R-:W-:Y:S01]  /*08e0*/  FADD.FTZ R136, -R150.reuse, R125 ;  /* 0x0000007d96887221 */ /* 0x040fe20000010100 */
[----:B------:R-:W-:Y:S01]  /*08f0*/  FMUL.FTZ R8, R137, UR30 ;  /* 0x0000001e89087c20 */ /* 0x000fe20008410000 */
[----:B------:R-:W-:Y:S02]  /*0900*/  HADD2.F32 R130, -RZ, R138.H1_H1 ;  /* 0x3000008aff827230 */ /* 0x000fe40000004100 */
[----:B------:R-:W-:Y:S01]  /*0910*/  FADD.FTZ R145, -R150, R10 ;  /* 0x0000000a96917221 */ /* 0x000fe20000010100 */
[--C-:B------:R-:W-:Y:S02]  /*0920*/  HADD2.F32 R125, -RZ, R7.reuse.H0_H0 ;  /* 0x20000007ff7d7230 */ /* 0x100fe40000004100 */
[----:B------:R-:W-:Y:S01]  /*0930*/  FMUL.FTZ R133, R133, UR30 ;  /* 0x0000001e85857c20 */ /* 0x000fe20008410000 */
[----:B------:R-:W-:-:S02]  /*0940*/  HADD2.F32 R124, -RZ, R7.H1_H1 ;  /* 0x30000007ff7c7230 */ /* 0x000fc40000004100 */
[----:B------:R-:W-:Y:S01]  /*0950*/  FADD.FTZ R83, R83, R128 ;  /* 0x0000008053537221 */ /* 0x000fe20000010000 */
[-C--:B------:R-:W-:Y:S01]  /*0960*/  FFMA.FTZ R67, R132, R128.reuse, R67 ;  /* 0x0000008084437223 */ /* 0x080fe20000010043 */
[----:B------:R-:W-:Y:S01]  /*0970*/  FMUL.FTZ R137, R55, R128 ;  /* 0x0000008037897220 */ /* 0x000fe20000410000 */
[----:B------:R-:W-:Y:S01]  /*0980*/  FMUL.FTZ R7, R57, R148 ;  /* 0x0000009439077220 */ /* 0x000fe20000410000 */
[----:B------:R-:W-:Y:S01]  /*0990*/  FADD.FTZ R80, R80, R131 ;  /* 0x0000008350507221 */ /* 0x000fe20000010000 */
[-C--:B------:R-:W-:Y:S01]  /*09a0*/  FFMA.FTZ R64, R9, R131.reuse, R64 ;  /* 0x0000008309407223 */ /* 0x080fe20000010040 */
[----:B------:R-:W-:Y:S01]  /*09b0*/  FMUL.FTZ R10, R52, R131 ;  /* 0x00000083340a7220 */ /* 0x000fe20000410000 */
[----:B------:R-:W-:Y:S01]  /*09c0*/  FADD.FTZ R128, RZ, R4 ;  /* 0x00000004ff807221 */ /* 0x000fe20000010000 */
[----:B------:R-:W-:Y:S01]  /*09d0*/  FMUL.FTZ R0, R0, UR30 ;  /* 0x0000001e00007c20 */ /* 0x000fe20008410000 */
[----:B------:R-:W-:Y:S01]  /*09e0*/  FFMA.FTZ R131, R3, R4, RZ ;  /* 0x0000000403837223 */ /* 0x000fe200000100ff */
[C---:B------:R-:W-:Y:S01]  /*09f0*/  FADD.FTZ R141, -R150.reuse, R126 ;  /* 0x0000007e968d7221 */ /* 0x040fe20000010100 */
[----:B------:R-:W-:Y:S01]  /*0a00*/  FADD.FTZ R138, -R150, R127 ;  /* 0x0000007f968a7221 */ /* 0x000fe20000010100 */
[----:B------:R-:W-:-:S02]  /*0a10*/  HADD2.F32 R127, -RZ, R6.H0_H0 ;  /* 0x20000006ff7f7230 */ /* 0x000fc40000004100 */
[----:B------:R-:W-:Y:S01]  /*0a20*/  FADD.FTZ R82, R82, R129 ;  /* 0x0000008152527221 */ /* 0x000fe20000010000 */
[----:B------:R-:W-:Y:S02]  /*0a30*/  HADD2.F32 R126, -RZ, R6.H1_H1 ;  /* 0x30000006ff7e7230 */ /* 0x000fe40000004100 */
[-C--:B------:R-:W-:Y:S01]  /*0a40*/  FFMA.FTZ R66, R133, R129.reuse, R66 ;  /* 0x0000008185427223 */ /* 0x080fe20000010042 */
[----:B------:R-:W-:Y:S01]  /*0a50*/  FMUL.FTZ R134, R54, R129 ;  /* 0x0000008136867220 */ /* 0x000fe20000410000 */
[--C-:B------:R-:W-:Y:S02]  /*0a60*/  HADD2.F32 R149, -RZ, R5.reuse.H0_H0 ;  /* 0x20000005ff957230 */ /* 0x100fe40000004100 */
[----:B------:R-:W-:Y:S01]  /*0a70*/  FMUL.FTZ R6, R58, R151 ;  /* 0x000000973a067220 */ /* 0x000fe20000410000 */
[----:B------:R-:W-:Y:S02]  /*0a80*/  HADD2.F32 R146, -RZ, R5.H1_H1 ;  /* 0x30000005ff927230 */ /* 0x000fe40000004100 */
[----:B------:R-:W-:Y:S01]  /*0a90*/  FADD.FTZ R81, R81, R130 ;  /* 0x0000008251517221 */ /* 0x000fe20000010000 */
[-C--:B------:R-:W-:Y:S01]  /*0aa0*/  FFMA.FTZ R65, R8, R130.reuse, R65 ;  /* 0x0000008208417223 */ /* 0x080fe20000010041 */
[----:B------:R-:W-:Y:S01]  /*0ab0*/  FMUL.FTZ R135, R53, R130 ;  /* 0x0000008235877220 */ /* 0x000fe20000410000 */
[----:B------:R-:W-:Y:S01]  /*0ac0*/  FADD.FTZ R129, R7, R128 ;  /* 0x0000008007817221 */ /* 0x000fe20000010000 */
[----:B------:R-:W-:Y:S01]  /*0ad0*/  FMUL.FTZ R5, R152, UR30 ;  /* 0x0000001e98057c20 */ /* 0x000fe20008410000 */
[----:B------:R-:W-:Y:S01]  /*0ae0*/  FFMA.FTZ R130, R0, R7, R131 ;  /* 0x0000000700827223 */ /* 0x000fe20000010083 */
[----:B------:R-:W-:Y:S01]  /*0af0*/  FADD.FTZ R150, -R150, R11 ;  /* 0x0000000b96967221 */ /* 0x000fe20000010100 */
[----:B------:R-:W-:Y:S01]  /*0b00*/  FMUL.FTZ R11, R59, R142 ;  /* 0x0000008e3b0b7220 */ /* 0x000fe20000410000 */
        /* <DEDUP_REMOVED lines=8> */
[----:B------:R-:W-:-:S02]  /*0b90*/  FFMA.FTZ R130, R8, R135, R131 ;  /* 0x0000008708827223 */ /* 0x000fc40000010083 */
[----:B------:R-:W-:Y:S02]  /*0ba0*/  FADD.FTZ R128, R134, R129 ;  /* 0x0000008186807221 */ /* 0x000fe40000010000 */
[----:B------:R-:W-:Y:S01]  /*0bb0*/  FFMA.FTZ R131, R133, R134, R130 ;  /* 0x0000008685837223 */ /* 0x000fe20000010082 */
[----:B------:R-:W-:Y:S01]  /*0bc0*/  FADD.FTZ R79, R79, R142 ;  /* 0x0000008e4f4f7221 */ /* 0x000fe20000010000 */
[----:B------:R-:W-:Y:S01]  /*0bd0*/  FFMA.FTZ R63, R2, R142, R63 ;  /* 0x0000008e023f7223 */ /* 0x000fe2000001003f */
[----:B------:R-:W-:Y:S01]  /*0be0*/  FMUL.FTZ R139, R139, UR30 ;  /* 0x0000001e8b8b7c20 */ /* 0x000fe20008410000 */
[----:B------:R-:W-:Y:S01]  /*0bf0*/  FMUL.FTZ R142, R48, R147 ;  /* 0x00000093308e7220 */ /* 0x000fe20000410000 */
[----:B------:R-:W-:Y:S01]  /*0c00*/  FADD.FTZ R129, R137, R128 ;  /* 0x0000008089817221 */ /* 0x000fe20000010000 */
[----:B------:R-:W-:Y:S01]  /*0c10*/  FFMA.FTZ R130, R132, R137, R131 ;  /* 0x0000008984827223 */ /* 0x000fe20000010083 */
[----:B------:R-:W-:Y:S01]  /*0c20*/  FMUL.FTZ R136, R136, UR30 ;  /* 0x0000001e88887c20 */ /* 0x000fe20008410000 */
[----:B------:R-:W-:Y:S01]  /*0c30*/  FADD.FTZ R84, R84, R147 ;  /* 0x0000009354547221 */ /* 0x000fe20000010000 */
[----:B------:R-:W-:Y:S01]  /*0c40*/  FFMA.FTZ R68, R139, R147, R68 ;  /* 0x000000938b447223 */ /* 0x000fe20000010044 */
[----:B------:R-:W-:Y:S01]  /*0c50*/  FMUL.FTZ R147, R49, R144 ;  /* 0x0000009031937220 */ /* 0x000fe20000410000 */
[----:B------:R-:W-:Y:S01]  /*0c60*/  FADD.FTZ R128, R142, R129 ;  /* 0x000000818e807221 */ /* 0x000fe20000010000 */
[----:B------:R-:W-:Y:S01]  /*0c70*/  FFMA.FTZ R129, R139, R142, R130 ;  /* 0x0000008e8b817223 */ /* 0x000fe20000010082 */
[----:B------:R-:W-:Y:S01]  /*0c80*/  FMUL.FTZ R141, R141, UR30 ;  /* 0x0000001e8d8d7c20 */ /* 0x000fe20008410000 */
        /* <DEDUP_REMOVED lines=46> */
.L_x_5841:
        /* <DEDUP_REMOVED lines=17> */
.L_x_5842:
        /* <DEDUP_REMOVED lines=32> */
.L_x_5844:
[----:B------:R-:W-:Y:S05]  /*1280*/  BSYNC.RECONVERGENT B0 ;  /* 0x0000000000007941 */ /* 0x000fea0003800200 */
.L_x_5843:
        /* <DEDUP_REMOVED lines=55> */
[----:B------:R-:W-:Y:S01]  /*1600*/  FMUL.FTZ R126, R28, R125 ;  /* 0x0000007d1c7e7220 */ /* 0x000fe20000410000 */
[----:B------:R-:W-:-:S04]  /*1610*/  FFMA.FTZ R104, R125, R124, R104 ;  /* 0x0000007c7d687223 */ /* 0x000fc80000010068 */
[----:B------:R-:W-:-:S04]  /*1620*/  F2FP.F16.F32.PACK_AB R126, RZ, R126 ;  /* 0x0000007eff7e723e */ /* 0x000fc800000000ff */
[----:B------:R-:W-:-:S07]  /*1630*/  PRMT R112, R126, 0x7610, R112 ;  /* 0x000076107e707816 */ /* 0x000fce0000000070 */
.L_x_5847:
        /* <DEDUP_REMOVED lines=12> */
.L_x_5848:
        /* <DEDUP_REMOVED lines=12> */
.L_x_5849:
        /* <DEDUP_REMOVED lines=12> */
.L_x_5850:
        /* <DEDUP_REMOVED lines=12> */
.L_x_5851:
        /* <DEDUP_REMOVED lines=12> */
.L_x_5852:
        /* <DEDUP_REMOVED lines=12> */
.L_x_5853:
        /* <DEDUP_REMOVED lines=11> */
[----:B------:R-:W-:Y:S01]  /*1b70*/  PRMT R115, R115, 0x5410, R126 ;  /* 0x0000541073737816 */ /* 0x000fe2000000007e */
[----:B------:R-:W-:Y:S06]  /*1b80*/  BRA `(.L_x_5854) ;  /* 0x0000001000e87947 */ /* 0x000fec0003800000 */
.L_x_5846:
        /* <DEDUP_REMOVED lines=45> */
.L_x_5855:
        /* <DEDUP_REMOVED lines=12> */
.L_x_5856:
        /* <DEDUP_REMOVED lines=12> */
.L_x_5857:
        /* <DEDUP_REMOVED lines=12> */
.L_x_5858:
        /* <DEDUP_REMOVED lines=12> */
.L_x_5859:
        /* <DEDUP_REMOVED lines=12> */
.L_x_5860:
        /* <DEDUP_REMOVED lines=12> */
.L_x_5861:
        /* <DEDUP_REMOVED lines=8> */
.L_x_5845:
[----:B------:R-:W-:-:S04]  /*2360*/  UISETP.NE.U32.AND UP0, UPT, UR6, URZ, UPT ;  /* 0x000000ff0600728c */ /* 0x000fc8000bf05070 */
[----:B------:R-:W-:-:S09]  /*2370*/  UISETP.NE.AND.EX UP0, UPT, UR7, URZ, UPT, UP0 ;  /* 0x000000ff0700728c */ /* 0x000fd2000bf05300 */
[----:B------:R-:W-:Y:S05]  /*2380*/  BRA.U UP0, `(.L_x_5862) ;  /* 0x0000000500847547 */ /* 0x000fea000b800000 */
        /* <DEDUP_REMOVED lines=11> */
[----:B------:R-:W-:-:S07]  /*2440*/  PRMT R112, R124, 0x7610, R112 ;  /* 0x000076107c707816 */ /* 0x000fce0000000070 */
.L_x_5863:
        /* <DEDUP_REMOVED lines=8> */
[-C--:B------:R-:W-:Y:S01]  /*24d0*/  FMUL.FTZ R125, R29, R124.reuse ;  /* 0x0000007c1d7d7220 */ /* 0x080fe20000410000 */
[----:B------:R-:W-:-:S04]  /*24e0*/  FFMA.FTZ R105, R126, R124, R105 ;  /* 0x0000007c7e697223 */ /* 0x000fc80000010069 */
[----:B------:R-:W-:-:S04]  /*24f0*/  F2FP.F16.F32.PACK_AB R125, RZ, R125 ;  /* 0x0000007dff7d723e */ /* 0x000fc800000000ff */
[----:B------:R-:W-:-:S07]  /*2500*/  PRMT R112, R112, 0x5410, R125 ;  /* 0x0000541070707816 */ /* 0x000fce000000007d */
.L_x_5864:
        /* <DEDUP_REMOVED lines=12> */
.L_x_5865:
        /* <DEDUP_REMOVED lines=12> */
.L_x_5866:
        /* <DEDUP_REMOVED lines=12> */
.L_x_5867:
        /* <DEDUP_REMOVED lines=12> */
.L_x_5868:
        /* <DEDUP_REMOVED lines=12> */
.L_x_5869:
        /* <DEDUP_REMOVED lines=13> */
.L_x_5862:
        /* <DEDUP_REMOVED lines=40> */
.L_x_5870:
[----:B------:R-:W-:Y:S05]  /*2c20*/  BRA.U !UP3, `(.L_x_5871) ;  /* 0x000000010b187547 */ /* 0x000fea000b800000 */
[----:B------:R-:W-:Y:S02]  /*2c30*/  HADD2.F32 R126, -RZ, R108.H1_H1 ;  /* 0x3000006cff7e7230 */ /* 0x000fe40000004100 */
[----:B------:R-:W-:-:S04]  /*2c40*/  FMUL.FTZ R124, R117, UR29 ;  /* 0x0000001d757c7c20 */ /* 0x000fc80008410000 */
[-C--:B------:R-:W-:Y:S01]  /*2c50*/  FFMA.FTZ R105, R126, R124.reuse, R105 ;  /* 0x0000007c7e697223 */ /* 0x080fe20000010069 */
[----:B------:R-:W-:-:S05]  /*2c60*/  FMUL.FTZ R124, R29, R124 ;  /* 0x0000007c1d7c7220 */ /* 0x000fca0000410000 */
[----:B------:R-:W-:-:S04]  /*2c70*/  F2FP.F16.F32.PACK_AB R124, RZ, R124 ;  /* 0x0000007cff7c723e */ /* 0x000fc800000000ff */
[----:B------:R-:W-:-:S07]  /*2c80*/  PRMT R112, R112, 0x5410, R124 ;  /* 0x0000541070707816 */ /* 0x000fce000000007c */
.L_x_5871:
[----:B------:R-:W-:Y:S05]  /*2c90*/  BRA.U !UP3, `(.L_x_5872) ;  /* 0x000000010b187547 */ /* 0x000fea000b800000 */
[----:B------:R-:W-:Y:S02]  /*2ca0*/  HADD2.F32 R127, -RZ, R109.H0_H0 ;  /* 0x2000006dff7f7230 */ /* 0x000fe40000004100 */
[----:B------:R-:W-:-:S04]  /*2cb0*/  FMUL.FTZ R125, R118, UR29 ;  /* 0x0000001d767d7c20 */ /* 0x000fc80008410000 */
[-C--:B------:R-:W-:Y:S01]  /*2cc0*/  FFMA.FTZ R106, R127, R125.reuse, R106 ;  /* 0x0000007d7f6a7223 */ /* 0x080fe2000001006a */
[----:B------:R-:W-:-:S05]  /*2cd0*/  FMUL.FTZ R125, R30, R125 ;  /* 0x0000007d1e7d7220 */ /* 0x000fca0000410000 */
[----:B------:R-:W-:-:S04]  /*2ce0*/  F2FP.F16.F32.PACK_AB R125, RZ, R125 ;  /* 0x0000007dff7d723e */ /* 0x000fc800000000ff */
[----:B------:R-:W-:-:S07]  /*2cf0*/  PRMT R113, R125, 0x7610, R113 ;  /* 0x000076107d717816 */ /* 0x000fce0000000071 */
.L_x_5872:
[----:B------:R-:W-:Y:S05]  /*2d00*/  BRA.U !UP3, `(.L_x_5873) ;  /* 0x000000010b187547 */ /* 0x000fea000b800000 */
[----:B------:R-:W-:Y:S02]  /*2d10*/  HADD2.F32 R126, -RZ, R109.H1_H1 ;  /* 0x3000006dff7e7230 */ /* 0x000fe40000004100 */
[----:B------:R-:W-:-:S04]  /*2d20*/  FMUL.FTZ R124, R119, UR29 ;  /* 0x0000001d777c7c20 */ /* 0x000fc80008410000 */
[-C--:B------:R-:W-:Y:S01]  /*2d30*/  FFMA.FTZ R107, R126, R124.reuse, R107 ;  /* 0x0000007c7e6b7223 */ /* 0x080fe2000001006b */
[----:B------:R-:W-:-:S05]  /*2d40*/  FMUL.FTZ R124, R31, R124 ;  /* 0x0000007c1f7c7220 */ /* 0x000fca0000410000 */
[----:B------:R-:W-:-:S04]  /*2d50*/  F2FP.F16.F32.PACK_AB R124, RZ, R124 ;  /* 0x0000007cff7c723e */ /* 0x000fc800000000ff */
[----:B------:R-:W-:-:S07]  /*2d60*/  PRMT R113, R113, 0x5410, R124 ;  /* 0x0000541071717816 */ /* 0x000fce000000007c */
.L_x_5873:
[----:B------:R-:W-:Y:S05]  /*2d70*/  BRA.U !UP3, `(.L_x_5874) ;  /* 0x000000010b187547 */ /* 0x000fea000b800000 */
[----:B------:R-:W-:Y:S02]  /*2d80*/  HADD2.F32 R127, -RZ, R110.H0_H0 ;  /* 0x2000006eff7f7230 */ /* 0x000fe40000004100 */
[----:B------:R-:W-:-:S04]  /*2d90*/  FMUL.FTZ R125, R120, UR29 ;  /* 0x0000001d787d7c20 */ /* 0x000fc80008410000 */
[-C--:B------:R-:W-:Y:S01]  /*2da0*/  FFMA.FTZ R100, R127, R125.reuse, R100 ;  /* 0x0000007d7f647223 */ /* 0x080fe20000010064 */
[----:B------:R-:W-:-:S05]  /*2db0*/  FMUL.FTZ R125, R32, R125 ;  /* 0x0000007d207d7220 */ /* 0x000fca0000410000 */
[----:B------:R-:W-:-:S04]  /*2dc0*/  F2FP.F16.F32.PACK_AB R125, RZ, R125 ;  /* 0x0000007dff7d723e */ /* 0x000fc800000000ff */
[----:B------:R-:W-:-:S07]  /*2dd0*/  PRMT R114, R125, 0x7610, R114 ;  /* 0x000076107d727816 */ /* 0x000fce0000000072 */
.L_x_5874:
[----:B------:R-:W-:Y:S05]  /*2de0*/  BRA.U !UP3, `(.L_x_5875) ;  /* 0x000000010b187547 */ /* 0x000fea000b800000 */
[----:B------:R-:W-:Y:S02]  /*2df0*/  HADD2.F32 R126, -RZ, R110.H1_H1 ;  /* 0x3000006eff7e7230 */ /* 0x000fe40000004100 */
[----:B------:R-:W-:-:S04]  /*2e00*/  FMUL.FTZ R124, R121, UR29 ;  /* 0x0000001d797c7c20 */ /* 0x000fc80008410000 */
[-C--:B------:R-:W-:Y:S01]  /*2e10*/  FFMA.FTZ R101, R126, R124.reuse, R101 ;  /* 0x0000007c7e657223 */ /* 0x080fe20000010065 */
[----:B------:R-:W-:-:S05]  /*2e20*/  FMUL.FTZ R124, R33, R124 ;  /* 0x0000007c217c7220 */ /* 0x000fca0000410000 */
[----:B------:R-:W-:-:S04]  /*2e30*/  F2FP.F16.F32.PACK_AB R124, RZ, R124 ;  /* 0x0000007cff7c723e */ /* 0x000fc800000000ff */
[----:B------:R-:W-:-:S07]  /*2e40*/  PRMT R114, R114, 0x5410, R124 ;  /* 0x0000541072727816 */ /* 0x000fce000000007c */
.L_x_5875:
[----:B------:R-:W-:Y:S05]  /*2e50*/  BRA.U !UP3, `(.L_x_5876) ;  /* 0x000000010b187547 */ /* 0x000fea000b800000 */
[----:B------:R-:W-:Y:S01]  /*2e60*/  FMUL.FTZ R125, R122, UR29 ;  /* 0x0000001d7a7d7c20 */ /* 0x000fe20008410000 */
[----:B------:R-:W-:-:S03]  /*2e70*/  HADD2.F32 R127, -RZ, R111.H0_H0 ;  /* 0x2000006fff7f7230 */ /* 0x000fc60000004100 */
[-C--:B------:R-:W-:Y:S02]  /*2e80*/  FMUL.FTZ R124, R34, R125.reuse ;  /* 0x0000007d227c7220 */ /* 0x080fe40000410000 */
[----:B------:R-:W-:-:S03]  /*2e90*/  FFMA.FTZ R102, R127, R125, R102 ;  /* 0x0000007d7f667223 */ /* 0x000fc60000010066 */
[----:B------:R-:W-:-:S04]  /*2ea0*/  F2FP.F16.F32.PACK_AB R124, RZ, R124 ;  /* 0x0000007cff7c723e */ /* 0x000fc800000000ff */
[----:B------:R-:W-:-:S07]  /*2eb0*/  PRMT R115, R124, 0x7610, R115 ;  /* 0x000076107c737816 */ /* 0x000fce0000000073 */
.L_x_5876:
[----:B------:R-:W-:Y:S05]  /*2ec0*/  BRA.U !UP3, `(.L_x_5854) ;  /* 0x000000010b187547 */ /* 0x000fea000b800000 */
[----:B------:R-:W-:Y:S01]  /*2ed0*/  FMUL.FTZ R124, R123, UR29 ;  /* 0x0000001d7b7c7c20 */ /* 0x000fe20008410000 */
[----:B------:R-:W-:-:S03]  /*2ee0*/  HADD2.F32 R126, -RZ, R111.H1_H1 ;  /* 0x3000006fff7e7230 */ /* 0x000fc60000004100 */
[-C--:B------:R-:W-:Y:S02]  /*2ef0*/  FMUL.FTZ R125, R35, R124.reuse ;  /* 0x0000007c237d7220 */ /* 0x080fe40000410000 */
[----:B------:R-:W-:-:S03]  /*2f00*/  FFMA.FTZ R103, R126, R124, R103 ;  /* 0x0000007c7e677223 */ /* 0x000fc60000010067 */
[----:B------:R-:W-:-:S04]  /*2f10*/  F2FP.F16.F32.PACK_AB R125, RZ, R125 ;  /* 0x0000007dff7d723e */ /* 0x000fc800000000ff */
[----:B------:R-:W-:-:S07]  /*2f20*/  PRMT R115, R115, 0x5410, R125 ;  /* 0x0000541073737816 */ /* 0x000fce000000007d */
.L_x_5854:
        /* <DEDUP_REMOVED lines=15> */
.L_x_5877:
        /* <DEDUP_REMOVED lines=37> */
[----:B------:R-:W-:-:S03]  /*3270*/  HADD2.F32 R127, -RZ, R108.H0_H0 ;  /* 0x2000006cff7f7230 */ /* 0x000fc60000004100 */
[-C--:B------:R-:W-:Y:S02]  /*3280*/  FMUL.FTZ R124, R36, R125.reuse ;  /* 0x0000007d247c7220 */ /* 0x080fe40000410000 */
[----:B------:R-:W-:-:S03]  /*3290*/  FFMA.FTZ R96, R127, R125, R96 ;  /* 0x0000007d7f607223 */ /* 0x000fc60000010060 */
[----:B------:R-:W-:-:S04]  /*32a0*/  F2FP.F16.F32.PACK_AB R124, RZ, R124 ;  /* 0x0000007cff7c723e */ /* 0x000fc800000000ff */
[----:B------:R-:W-:-:S07]  /*32b0*/  PRMT R112, R124, 0x7610, R112 ;  /* 0x000076107c707816 */ /* 0x000fce0000000070 */
.L_x_5880:
[----:B------:R-:W-:Y:S05]  /*32c0*/  BRA.U !UP3, `(.L_x_5881) ;  /* 0x000000010b187547 */ /* 0x000fea000b800000 */
[----:B------:R-:W-:Y:S01]  /*32d0*/  FMUL.FTZ R124, R117, UR29 ;  /* 0x0000001d757c7c20 */ /* 0x000fe20008410000 */
[----:B------:R-:W-:-:S03]  /*32e0*/  HADD2.F32 R126, -RZ, R108.H1_H1 ;  /* 0x3000006cff7e7230 */ /* 0x000fc60000004100 */
[-C--:B------:R-:W-:Y:S02]  /*32f0*/  FMUL.FTZ R125, R37, R124.reuse ;  /* 0x0000007c257d7220 */ /* 0x080fe40000410000 */
[----:B------:R-:W-:-:S03]  /*3300*/  FFMA.FTZ R97, R126, R124, R97 ;  /* 0x0000007c7e617223 */ /* 0x000fc60000010061 */
[----:B------:R-:W-:-:S04]  /*3310*/  F2FP.F16.F32.PACK_AB R125, RZ, R125 ;  /* 0x0000007dff7d723e */ /* 0x000fc800000000ff */
[----:B------:R-:W-:-:S07]  /*3320*/  PRMT R112, R112, 0x5410, R125 ;  /* 0x0000541070707816 */ /* 0x000fce000000007d */
.L_x_5881:
[----:B------:R-:W-:Y:S05]  /*3330*/  BRA.U !UP3, `(.L_x_5882) ;  /* 0x000000010b187547 */ /* 0x000fea000b800000 */
[----:B------:R-:W-:Y:S01]  /*3340*/  FMUL.FTZ R125, R118, UR29 ;  /* 0x0000001d767d7c20 */ /* 0x000fe20008410000 */
[----:B------:R-:W-:-:S03]  /*3350*/  HADD2.F32 R127, -RZ, R109.H0_H0 ;  /* 0x2000006dff7f7230 */ /* 0x000fc60000004100 */
[-C--:B------:R-:W-:Y:S02]  /*3360*/  FMUL.FTZ R124, R38, R125.reuse ;  /* 0x0000007d267c7220 */ /* 0x080fe40000410000 */
[----:B------:R-:W-:-:S03]  /*3370*/  FFMA.FTZ R98, R127, R125, R98 ;  /* 0x0000007d7f627223 */ /* 0x000fc60000010062 */
[----:B------:R-:W-:-:S04]  /*3380*/  F2FP.F16.F32.PACK_AB R124, RZ, R124 ;  /* 0x0000007cff7c723e */ /* 0x000fc800000000ff */
[----:B------:R-:W-:-:S07]  /*3390*/  PRMT R113, R124, 0x7610, R113 ;  /* 0x000076107c717816 */ /* 0x000fce0000000071 */
.L_x_5882:
[----:B------:R-:W-:Y:S05]  /*33a0*/  BRA.U !UP3, `(.L_x_5883) ;  /* 0x000000010b187547 */ /* 0x000fea000b800000 */
[----:B------:R-:W-:Y:S01]  /*33b0*/  FMUL.FTZ R124, R119, UR29 ;  /* 0x0000001d777c7c20 */ /* 0x000fe20008410000 */
[----:B------:R-:W-:-:S03]  /*33c0*/  HADD2.F32 R126, -RZ, R109.H1_H1 ;  /* 0x3000006dff7e7230 */ /* 0x000fc60000004100 */
[-C--:B------:R-:W-:Y:S02]  /*33d0*/  FMUL.FTZ R125, R39, R124.reuse ;  /* 0x0000007c277d7220 */ /* 0x080fe40000410000 */
[----:B------:R-:W-:-:S03]  /*33e0*/  FFMA.FTZ R99, R126, R124, R99 ;  /* 0x0000007c7e637223 */ /* 0x000fc60000010063 */
[----:B------:R-:W-:-:S04]  /*33f0*/  F2FP.F16.F32.PACK_AB R125, RZ, R125 ;  /* 0x0000007dff7d723e */ /* 0x000fc800000000ff */
[----:B------:R-:W-:-:S07]  /*3400*/  PRMT R113, R113, 0x5410, R125 ;  /* 0x0000541071717816 */ /* 0x000fce000000007d */
.L_x_5883:
[----:B------:R-:W-:Y:S05]  /*3410*/  BRA.U !UP3, `(.L_x_5884) ;  /* 0x000000010b187547 */ /* 0x000fea000b800000 */
[----:B------:R-:W-:Y:S01]  /*3420*/  FMUL.FTZ R125, R120, UR29 ;  /* 0x0000001d787d7c20 */ /* 0x000fe20008410000 */
[----:B------:R-:W-:-:S03]  /*3430*/  HADD2.F32 R127, -RZ, R110.H0_H0 ;  /* 0x2000006eff7f7230 */ /* 0x000fc60000004100 */
[-C--:B------:R-:W-:Y:S02]  /*3440*/  FMUL.FTZ R124, R40, R125.reuse ;  /* 0x0000007d287c7220 */ /* 0x080fe40000410000 */
[----:B------:R-:W-:-:S03]  /*3450*/  FFMA.FTZ R92, R127, R125, R92 ;  /* 0x0000007d7f5c7223 */ /* 0x000fc6000001005c */
[----:B------:R-:W-:-:S04]  /*3460*/  F2FP.F16.F32.PACK_AB R124, RZ, R124 ;  /* 0x0000007cff7c723e */ /* 0x000fc800000000ff */
[----:B------:R-:W-:-:S07]  /*3470*/  PRMT R114, R124, 0x7610, R114 ;  /* 0x000076107c727816 */ /* 0x000fce0000000072 */
.L_x_5884:
[----:B------:R-:W-:Y:S05]  /*3480*/  BRA.U !UP3, `(.L_x_5885) ;  /* 0x000000010b187547 */ /* 0x000fea000b800000 */
[----:B------:R-:W-:Y:S01]  /*3490*/  FMUL.FTZ R124, R121, UR29 ;  /* 0x0000001d797c7c20 */ /* 0x000fe20008410000 */
[----:B------:R-:W-:-:S03]  /*34a0*/  HADD2.F32 R126, -RZ, R110.H1_H1 ;  /* 0x3000006eff7e7230 */ /* 0x000fc60000004100 */
[-C--:B------:R-:W-:Y:S02]  /*34b0*/  FMUL.FTZ R125, R41, R124.reuse ;  /* 0x0000007c297d7220 */ /* 0x080fe40000410000 */
[----:B------:R-:W-:-:S03]  /*34c0*/  FFMA.FTZ R93, R126, R124, R93 ;  /* 0x0000007c7e5d7223 */ /* 0x000fc6000001005d */
[----:B------:R-:W-:-:S04]  /*34d0*/  F2FP.F16.F32.PACK_AB R125, RZ, R125 ;  /* 0x0000007dff7d723e */ /* 0x000fc800000000ff */
[----:B------:R-:W-:-:S07]  /*34e0*/  PRMT R114, R114, 0x5410, R125 ;  /* 0x0000541072727816 */ /* 0x000fce000000007d */
.L_x_5885:
[----:B------:R-:W-:Y:S05]  /*34f0*/  BRA.U !UP3, `(.L_x_5886) ;  /* 0x000000010b187547 */ /* 0x000fea000b800000 */
[----:B------:R-:W-:Y:S01]  /*3500*/  FMUL.FTZ R125, R122, UR29 ;  /* 0x0000001d7a7d7c20 */ /* 0x000fe20008410000 */
[----:B------:R-:W-:-:S03]  /*3510*/  HADD2.F32 R127, -RZ, R111.H0_H0 ;  /* 0x2000006fff7f7230 */ /* 0x000fc60000004100 */
[-C--:B------:R-:W-:Y:S02]  /*3520*/  FMUL.FTZ R124, R42, R125.reuse ;  /* 0x0000007d2a7c7220 */ /* 0x080fe40000410000 */
[----:B------:R-:W-:-:S03]  /*3530*/  FFMA.FTZ R94, R127, R125, R94 ;  /* 0x0000007d7f5e7223 */ /* 0x000fc6000001005e */
[----:B------:R-:W-:-:S04]  /*3540*/  F2FP.F16.F32.PACK_AB R124, RZ, R124 ;  /* 0x0000007cff7c723e */ /* 0x000fc800000000ff */
[----:B------:R-:W-:-:S07]  /*3550*/  PRMT R115, R124, 0x7610, R115 ;  /* 0x000076107c737816 */ /* 0x000fce0000000073 */
.L_x_5886:
        /* <DEDUP_REMOVED lines=8> */
.L_x_5879:
        /* <DEDUP_REMOVED lines=12> */
.L_x_5888:
[----:B------:R-:W-:Y:S05]  /*36a0*/  BRA.U !UP3, `(.L_x_5889) ;  /* 0x000000010b2c7547 */ /* 0x000fea000b800000 */
[----:B------:R-:W-:Y:S02]  /*36b0*/  PLOP3.LUT P0, PT, PT, PT, UP2, 0x80, 0x8 ;  /* 0x000000000008781c */ /* 0x000fe40003f0f028 */
[----:B-1---5:R-:W-:-:S11]  /*36c0*/  MOV R124, R17 ;  /* 0x00000011007c7202 */ /* 0x022fd60000000f00 */
        /* <DEDUP_REMOVED lines=9> */
.L_x_5889:
        /* <DEDUP_REMOVED lines=12> */
.L_x_5890:
        /* <DEDUP_REMOVED lines=12> */
.L_x_5891:
        /* <DEDUP_REMOVED lines=12> */
.L_x_5892:
        /* <DEDUP_REMOVED lines=12> */
.L_x_5893:
        /* <DEDUP_REMOVED lines=12> */
.L_x_5894:
        /* <DEDUP_REMOVED lines=13> */
.L_x_5878:
        /* <DEDUP_REMOVED lines=21> */
.L_x_5896:
        /* <DEDUP_REMOVED lines=12> */
.L_x_5897:
        /* <DEDUP_REMOVED lines=12> */
.L_x_5898:
        /* <DEDUP_REMOVED lines=12> */
.L_x_5899:
        /* <DEDUP_REMOVED lines=12> */
.L_x_5900:
        /* <DEDUP_REMOVED lines=12> */
.L_x_5901:
        /* <DEDUP_REMOVED lines=12> */
.L_x_5902:
        /* <DEDUP_REMOVED lines=33> */
.L_x_5895:
[----:B------:R-:W-:Y:S05]  /*43d0*/  BRA.U !UP3, `(.L_x_5903) ;  /* 0x000000010b2c7547 */ /* 0x000fea000b800000 */
[----:B-1----:R-:W-:Y:S01]  /*43e0*/  FFMA.FTZ R125, R139, UR9, R128 ;  /* 0x000000098b7d7c23 */ /* 0x002fe20008010080 */
        /* <DEDUP_REMOVED lines=10> */
.L_x_5903:
[----:B------:R-:W-:Y:S05]  /*4490*/  BRA.U !UP3, `(.L_x_5904) ;  /* 0x000000010b2c7547 */ /* 0x000fea000b800000 */
[----:B-1----:R-:W-:Y:S01]  /*44a0*/  FFMA.FTZ R124, R136, UR9, R128 ;  /* 0x00000009887c7c23 */ /* 0x002fe20008010080 */
        /* <DEDUP_REMOVED lines=10> */
.L_x_5904:
        /* <DEDUP_REMOVED lines=12> */
.L_x_5905:
        /* <DEDUP_REMOVED lines=12> */
.L_x_5906:
        /* <DEDUP_REMOVED lines=12> */
.L_x_5907:
        /* <DEDUP_REMOVED lines=12> */
.L_x_5908:
        /* <DEDUP_REMOVED lines=12> */
.L_x_5909:
[----:B------:R-:W-:Y:S05]  /*4910*/  BRA.U !UP3, `(.L_x_5887) ;  /* 0x000000010b2c7547 */ /* 0x000fea000b800000 */
[----:B------:R-:W-:Y:S01]  /*4920*/  FFMA.FTZ R128, R150, UR9, R128 ;  /* 0x0000000996807c23 */ /* 0x000fe20008010080 */
[----:B------:R-:W-:Y:S01]  /*4930*/  ISETP.LT.AND P0, PT, RZ, UR31, PT ;  /* 0x0000001fff007c0c */ /* 0x000fe2000bf01270 */
[----:B-1---5:R-:W-:Y:S02]  /*4940*/  HADD2.F32 R126, -RZ, R111.H1_H1 ;  /* 0x3000006fff7e7230 */ /* 0x022fe40000004100 */
        /* <DEDUP_REMOVED lines=8> */
.L_x_5887:
        /* <DEDUP_REMOVED lines=13> */
.L_x_5840:
        /* <DEDUP_REMOVED lines=23> */
.L_x_5911:
        /* <DEDUP_REMOVED lines=15> */
.L_x_8113:


//--------------------- .text._ZN10layer_norm13ln_bwd_kernelINS_13Kernel_traitsIf6__halffS2_fjLj2048ELj1ELj1ELj4ELj16ENS_18Kernel_traits_baseILj2048EfS2_fS2_fjLj128EEEEELb1ELb0ELb0ELb0EEEvNS_9BwdParamsE --------------------------
	.section	.text._ZN10layer_norm13ln_bwd_kernelINS_13Kernel_traitsIf6__halffS2_fjLj2048ELj1ELj1ELj4ELj16ENS_18Kernel_traits_baseILj2048EfS2_fS2_fjLj128EEEEELb1ELb0ELb0ELb0EEEvNS_9BwdParamsE,"ax",@progbits
	.align	128
        .global         _ZN10layer_norm13ln_bwd_kernelINS_13Kernel_traitsIf6__halffS2_fjLj2048ELj1ELj1ELj4ELj16ENS_18Kernel_traits_baseILj2048EfS2_fS2_fjLj128EEEEELb1ELb0ELb0ELb0EEEvNS_9BwdParamsE
        .type           _ZN10layer_norm13ln_bwd_kernelINS_13Kernel_traitsIf6__halffS2_fjLj2048ELj1ELj1ELj4ELj16ENS_18Kernel_traits_baseILj2048EfS2_fS2_fjLj128EEEEELb1ELb0ELb0ELb0EEEvNS_9BwdParamsE,@function
        .size           _ZN10layer_norm13ln_bwd_kernelINS_13Kernel_traitsIf6__halffS2_fjLj2048ELj1ELj1ELj4ELj16ENS_18Kernel_traits_baseILj2048EfS2_fS2_fjLj128EEEEELb1ELb0ELb0ELb0EEEvNS_9BwdParamsE,(.L_x_8114 - _ZN10layer_norm13ln_bwd_kernelINS_13Kernel_traitsIf6__halffS2_fjLj2048ELj1ELj1ELj4ELj16ENS_18Kernel_traits_baseILj2048EfS2_fS2_fjLj128EEEEELb1ELb0ELb0ELb0EEEvNS_9BwdParamsE)
        .other          _ZN10layer_norm13ln_bwd_kernelINS_13Kernel_traitsIf6__halffS2_fjLj2048ELj1ELj1ELj4ELj16ENS_18Kernel_traits_baseILj2048EfS2_fS2_fjLj128EEEEELb1ELb0ELb0ELb0EEEvNS_9BwdParamsE,@"STO_CUDA_ENTRY STV_DEFAULT"
_ZN10layer_norm13ln_bwd_kernelINS_13Kernel_traitsIf6__halffS2_fjLj2048ELj1ELj1ELj4ELj16ENS_18Kernel_traits_baseILj2048EfS2_fS2_fjLj128EEEEELb1ELb0ELb0ELb0EEEvNS_9BwdParamsE:
.text._ZN10layer_norm13ln_bwd_kernelINS_13Kernel_traitsIf6__halffS2_fjLj2048ELj1ELj1ELj4ELj16ENS_18Kernel_traits_baseILj2048EfS2_fS2_fjLj128EEEEELb1ELb0ELb0ELb0EEEvNS_9BwdParamsE:
        /* <DEDUP_REMOVED lines=69> */
.L_x_5934:
        /* <DEDUP_REMOVED lines=13> */
[----:B------:R0:W4:Y:S01]  /*0520*/  LDG.E R88, desc[UR14][R88.64] ;  /* 0x0000000e58587981 */ /* 0x000122000c1e1900 */
        /* <DEDUP_REMOVED lines=8> */
[----:B0-----:R-:W-:Y:S01]  /*05b0*/  HFMA2 R89, -RZ, RZ, 0, 0 ;  /* 0x00000000ff597431 */ /* 0x001fe200000001ff */
[----:B------:R-:W-:-:S04]  /*05c0*/  MOV R90, RZ ;  /* 0x000000ff005a7202 */ /* 0x000fc80000000f00 */
[----:B------:R-:W-:Y:S01]  /*05d0*/  MOV R85, UR5 ;  /* 0x0000000500557c02 */ /* 0x000fe20008000f00 */
[----:B---3--:R-:W-:-:S05]  /*05e0*/  @P0 HADD2.F32 R0, -RZ, R84.H0_H0 ;  /* 0x20000054ff000230 */ /* 0x008fca0000004100 */
[----:B------:R-:W-:Y:S02]  /*05f0*/  @P0 R2UR UR4, R0 ;  /* 0x00000000000402ca */ /* 0x000fe400000e0000 */
[----:B------:R-:W-:Y:S02]  /*0600*/  LEA.HI.SX32 R0, R85, R114, 0x1d ;  /* 0x0000007255007211 */ /* 0x000fe400078feaff */
[----:B----4-:R-:W-:-:S09]  /*0610*/  R2UR UR23, R86 ;  /* 0x00000000561772ca */ /* 0x010fd200000e0000 */
[----:B------:R-:W-:Y:S01]  /*0620*/  @UP0 UMOV UR12, UR4 ;  /* 0x00000004000c0c82 */ /* 0x000fe20008000000 */
[----:B------:R-:W-:Y:S02]  /*0630*/  FSEL R114, R88, RZ, !P1 ;  /* 0x000000ff58727208 */ /* 0x000fe40004800000 */
[----:B------:R-:W-:Y:S01]  /*0640*/  MOV R88, R0 ;  /* 0x0000000000587202 */ /* 0x000fe20000000f00 */
        /* <DEDUP_REMOVED lines=10> */
[----:B------:R-:W-:-:S13]  /*06f0*/  ISETP.NE.AND.EX P0, PT, RZ, UR19, PT, P0 ;  /* 0x00000013ff007c0c */ /* 0x000fda000bf05300 */
[----:B------:R-:W1:Y:S01]  /*0700*/  @P0 LDC.64 R106, c[0x0][0x438] ;  /* 0x00010e00ff6a0b82 */ /* 0x000e620000000a00 */
[----:B--2---:R-:W-:-:S05]  /*0710*/  IMAD.WIDE.U32 R104, R0, 0x8, R104 ;  /* 0x0000000800687825 */ /* 0x004fca00078e0068 */
[----:B------:R2:W5:Y:S01]  /*0720*/  LDG.E.64 R118, desc[UR14][R104.64] ;  /* 0x0000000e68767981 */ /* 0x000562000c1e1b00 */
[----:B-1----:R-:W-:-:S05]  /*0730*/  @P0 IMAD.WIDE.U32 R106, R0, 0x20, R106 ;  /* 0x00000020006a0825 */ /* 0x002fca00078e006a */
[----:B------:R-:W5:Y:S04]  /*0740*/  @P0 LDG.E.128 R24, desc[UR14][R106.64] ;  /* 0x0000000e6a180981 */ /* 0x000f68000c1e1d00 */
[----:B------:R1:W5:Y:S01]  /*0750*/  @P0 LDG.E.128 R20, desc[UR14][R106.64+0x10] ;  /* 0x0000100e6a140981 */ /* 0x000362000c1e1d00 */
[----:B---3--:R-:W-:-:S04]  /*0760*/  FADD.FTZ R115, -R114, R84 ;  /* 0x0000005472737221 */ /* 0x008fc80000010100 */
[----:B------:R-:W-:Y:S01]  /*0770*/  FMUL.FTZ R115, R115, UR23 ;  /* 0x0000001773737c20 */ /* 0x000fe20008410000 */
[--C-:B----4-:R-:W-:Y:S02]  /*0780*/  HADD2.F32 R113, -RZ, R88.reuse.H0_H0 ;  /* 0x20000058ff717230 */ /* 0x110fe40000004100 */
[C---:B------:R-:W-:Y:S01]  /*0790*/  FADD.FTZ R112, -R114.reuse, R85 ;  /* 0x0000005572707221 */ /* 0x040fe20000010100 */
[----:B------:R-:W-:Y:S01]  /*07a0*/  FADD.FTZ R111, -R114, R86 ;  /* 0x00000056726f7221 */ /* 0x000fe20000010100 */
[----:B------:R-:W-:Y:S02]  /*07b0*/  HADD2.F32 R88, -RZ, R88.H1_H1 ;  /* 0x30000058ff587230 */ /* 0x000fe40000004100 */
[----:B------:R-:W-:Y:S01]  /*07c0*/  FADD.FTZ R40, R40, R113 ;  /* 0x0000007128287221 */ /* 0x000fe20000010000 */
[-C--:B------:R-:W-:Y:S01]  /*07d0*/  FFMA.FTZ R56, R115, R113.reuse, R56 ;  /* 0x0000007173387223 */ /* 0x080fe20000010038 */
[----:B-----5:R-:W-:Y:S01]  /*07e0*/  FMUL.FTZ R113, R64, R113 ;  /* 0x0000007140717220 */ /* 0x020fe20000410000 */
[----:B0-----:R-:W-:-:S02]  /*07f0*/  HADD2.F32 R109, -RZ, R89.H0_H0 ;  /* 0x20000059ff6d7230 */ /* 0x001fc40000004100 */
[----:B------:R-:W-:Y:S01]  /*0800*/  FMUL.FTZ R112, R112, UR23 ;  /* 0x0000001770707c20 */ /* 0x000fe20008410000 */
[----:B------:R-:W-:Y:S02]  /*0810*/  HADD2.F32 R120, -RZ, R89.H1_H1 ;  /* 0x30000059ff787230 */ /* 0x000fe40000004100 */
[----:B------:R-:W-:Y:S01]  /*0820*/  FMUL.FTZ R111, R111, UR23 ;  /* 0x000000176f6f7c20 */ /* 0x000fe20008410000 */
[--C-:B------:R-:W-:Y:S02]  /*0830*/  HADD2.F32 R85, -RZ, R91.reuse.H0_H0 ;  /* 0x2000005bff557230 */ /* 0x100fe40000004100 */
[C---:B------:R-:W-:Y:S01]  /*0840*/  FADD.FTZ R92, -R114.reuse, R92 ;  /* 0x0000005c725c7221 */ /* 0x040fe20000010100 */
[----:B------:R-:W-:Y:S02]  /*0850*/  HADD2.F32 R84, -RZ, R91.H1_H1 ;  /* 0x3000005bff547230 */ /* 0x000fe40000004100 */
[----:B------:R-:W-:Y:S01]  /*0860*/  FMUL.FTZ R110, R65, R88 ;  /* 0x00000058416e7220 */ /* 0x000fe20000410000 */
[----:B------:R-:W-:Y:S01]  /*0870*/  FADD.FTZ R89, RZ, R113 ;  /* 0x00000071ff597221 */ /* 0x000fe20000010000 */
[----:B------:R-:W-:Y:S01]  /*0880*/  FFMA.FTZ R91, R115, R113, RZ ;  /* 0x00000071735b7223 */ /* 0x000fe200000100ff */
[----:B------:R-:W-:Y:S01]  /*0890*/  FADD.FTZ R108, -R114, R87 ;  /* 0x00000057726c7221 */ /* 0x000fe20000010100 */
[----:B------:R-:W-:-:S02]  /*08a0*/  HADD2.F32 R87, -RZ, R90.H0_H0 ;  /* 0x2000005aff577230 */ /* 0x000fc40000004100 */
[----:B------:R-:W-:Y:S01]  /*08b0*/  FADD.FTZ R41, R41, R88 ;  /* 0x0000005829297221 */ /* 0x000fe20000010000 */
[----:B------:R-:W-:Y:S01]  /*08c0*/  FFMA.FTZ R57, R112, R88, R57 ;  /* 0x0000005870397223 */ /* 0x000fe20000010039 */
[----:B------:R-:W-:Y:S01]  /*08d0*/  FADD.FTZ R42, R42, R109 ;  /* 0x0000006d2a2a7221 */ /* 0x000fe20000010000 */
[-C--:B------:R-:W-:Y:S01]  /*08e0*/  FFMA.FTZ R58, R111, R109.reuse, R58 ;  /* 0x0000006d6f3a7223 */ /* 0x080fe2000001003a */
[----:B------:R-:W-:Y:S01]  /*08f0*/  FMUL.FTZ R109, R66, R109 ;  /* 0x0000006d426d7220 */ /* 0x000fe20000410000 */
[----:B--2---:R-:W-:Y:S01]  /*0900*/  FMUL.FTZ R105, R92, UR23 ;  /* 0x000000175c697c20 */ /* 0x004fe20008410000 */
[----:B------:R-:W-:Y:S01]  /*0910*/  FADD.FTZ R88, R89, R110 ;  /* 0x0000006e59587221 */ /* 0x000fe20000010000 */
[----:B------:R-:W-:Y:S01]  /*0920*/  FFMA.FTZ R104, R112, R110, R91 ;  /* 0x0000006e70687223 */ /* 0x000fe2000001005b */
[----:B------:R-:W-:Y:S01]  /*0930*/  FADD.FTZ R86, -R114, R94 ;  /* 0x0000005e72567221 */ /* 0x000fe20000010100 */
[----:B-1----:R-:W-:Y:S01]  /*0940*/  FMUL.FTZ R107, R67, R120 ;  /* 0x00000078436b7220 */ /* 0x002fe20000410000 */
[----:B------:R-:W-:Y:S01]  /*0950*/  FADD.FTZ R36, R36, R87 ;  /* 0x0000005724247221 */ /* 0x000fe20000010000 */
[-C--:B------:R-:W-:Y:S01]  /*0960*/  FFMA.FTZ R52, R105, R87.reuse, R52 ;  /* 0x0000005769347223 */ /* 0x080fe20000010034 */
[----:B------:R-:W-:Y:S01]  /*0970*/  FMUL.FTZ R92, R60, R87 ;  /* 0x000000573c5c7220 */ /* 0x000fe20000410000 */
[----:B------:R-:W-:Y:S01]  /*0980*/  FADD.FTZ R88, R88, R109 ;  /* 0x0000006d58587221 */ /* 0x000fe20000010000 */
[----:B------:R-:W-:Y:S01]  /*0990*/  FMUL.FTZ R108, R108, UR23 ;  /* 0x000000176c6c7c20 */ /* 0x000fe20008410000 */
[----:B------:R-:W-:Y:S01]  /*09a0*/  FFMA.FTZ R87, R111, R109, R104 ;  /* 0x0000006d6f577223 */ /* 0x000fe20000010068 */
[----:B------:R-:W-:-:S02]  /*09b0*/  HADD2.F32 R90, -RZ, R90.H1_H1 ;  /* 0x3000005aff5a7230 */ /* 0x000fc40000004100 */
[C---:B------:R-:W-:Y:S01]  /*09c0*/  FADD.FTZ R93, -R114.reuse, R93 ;  /* 0x0000005d725d7221 */ /* 0x040fe20000010100 */
[----:B------:R-:W-:Y:S01]  /*09d0*/  FADD.FTZ R106, -R114, R95 ;  /* 0x0000005f726a7221 */ /* 0x000fe20000010100 */
[----:B------:R-:W-:Y:S01]  /*09e0*/  FADD.FTZ R89, R88, R107 ;  /* 0x0000006b58597221 */ /* 0x000fe20000010000 */
[----:B------:R-:W-:Y:S01]  /*09f0*/  FMUL.FTZ R95, R86, UR23 ;  /* 0x00000017565f7c20 */ /* 0x000fe20008410000 */
        /* <DEDUP_REMOVED lines=20> */
[C---:B------:R-:W-:Y:S01]  /*0b40*/  FFMA.FTZ R55, R106.reuse, R84, R55 ;  /* 0x000000546a377223 */ /* 0x040fe20000010037 */
[----:B------:R-:W-:Y:S01]  /*0b50*/  FFMA.FTZ R90, R106, R103, R86 ;  /* 0x000000676a5a7223 */ /* 0x000fe20000010056 */
[----:B------:R-:W-:-:S07]  /*0b60*/  IADD3 R88, PT, PT, R0, 0x80, RZ ;  /* 0x0000008000587810 */ /* 0x000fce0007ffe0ff */
.L_x_5914:
[----:B------:R-:W-:Y:S05]  /*0b70*/  BSYNC.RECONVERGENT B0 ;  /* 0x0000000000007941 */ /* 0x000fea0003800200 */
.L_x_5913:
        /* <DEDUP_REMOVED lines=20> */
[C---:B----4-:R-:W-:Y:S01]  /*0cc0*/  FADD.FTZ R100, -R114.reuse, R11 ;  /* 0x0000000b72647221 */ /* 0x050fe20000010100 */
[----:B------:R-:W-:Y:S01]  /*0cd0*/  FADD.FTZ R8, -R114, R8 ;  /* 0x0000000872087221 */ /* 0x000fe20000010100 */
[----:B0-----:R-:W-:Y:S01]  /*0ce0*/  FMUL.FTZ R3, R4, UR23 ;  /* 0x0000001704037c20 */ /* 0x001fe20008410000 */
[----:B------:R-:W-:-:S02]  /*0cf0*/  HADD2.F32 R11, -RZ, R84.H0_H0 ;  /* 0x20000054ff0b7230 */ /* 0x000fc40000004100 */
[C---:B------:R-:W-:Y:S01]  /*0d00*/  FADD.FTZ R5, -R114.reuse, R5 ;  /* 0x0000000572057221 */ /* 0x040fe20000010100 */
[C---:B------:R-:W-:Y:S01]  /*0d10*/  FADD.FTZ R98, -R114.reuse, R10 ;  /* 0x0000000a72627221 */ /* 0x040fe20000010100 */
[----:B------:R-:W-:Y:S01]  /*0d20*/  FMUL.FTZ R4, R7, UR23 ;  /* 0x0000001707047c20 */ /* 0x000fe20008410000 */
[----:B------:R-:W-:Y:S01]  /*0d30*/  FADD.FTZ R6, -R114, R6 ;  /* 0x0000000672067221 */ /* 0x000fe20000010100 */
[----:B------:R-:W-:Y:S02]  /*0d40*/  HADD2.F32 R10, -RZ, R84.H1_H1 ;  /* 0x30000054ff0a7230 */ /* 0x000fe40000004100 */
[----:B------:R-:W-:Y:S01]  /*0d50*/  FMUL.FTZ R7, R8, UR23 ;  /* 0x0000001708077c20 */ /* 0x000fe20008410000 */
[----:B-----5:R-:W-:Y:S01]  /*0d60*/  FMUL.FTZ R8, R72, R11 ;  /* 0x0000000b48087220 */ /* 0x020fe20000410000 */
[--C-:B-1----:R-:W-:Y:S02]  /*0d70*/  HADD2.F32 R97, -RZ, R85.reuse.H0_H0 ;  /* 0x20000055ff617230 */ /* 0x102fe40000004100 */
[----:B------:R-:W-:Y:S01]  /*0d80*/  FMUL.FTZ R2, R5, UR23 ;  /* 0x0000001705027c20 */ /* 0x000fe20008410000 */
[----:B------:R-:W-:-:S02]  /*0d90*/  HADD2.F32 R88, -RZ, R85.H1_H1 ;  /* 0x30000055ff587230 */ /* 0x000fc40000004100 */
[----:B------:R-:W-:Y:S01]  /*0da0*/  FMUL.FTZ R5, R6, UR23 ;  /* 0x0000001706057c20 */ /* 0x000fe20008410000 */
        /* <DEDUP_REMOVED lines=17> */
[----:B------:R-:W-:Y:S01]  /*0ec0*/  FADD.FTZ R9, -R114, R9 ;  /* 0x0000000972097221 */ /* 0x000fe20000010100 */
[----:B------:R-:W-:-:S02]  /*0ed0*/  HADD2.F32 R91, -RZ, R86.H0_H0 ;  /* 0x20000056ff5b7230 */ /* 0x000fc40000004100 */
[----:B------:R-:W-:Y:S01]  /*0ee0*/  FADD.FTZ R90, R89, R10 ;  /* 0x0000000a595a7221 */ /* 0x000fe20000010000 */
[----:B------:R-:W-:Y:S01]  /*0ef0*/  FFMA.FTZ R87, R5, R10, R88 ;  /* 0x0000000a05577223 */ /* 0x000fe20000010058 */
[----:B------:R-:W-:Y:S02]  /*0f00*/  HADD2.F32 R86, -RZ, R86.H1_H1 ;  /* 0x30000056ff567230 */ /* 0x000fe40000004100 */
[----:B------:R-:W-:Y:S01]  /*0f10*/  FMUL.FTZ R6, R9, UR23 ;  /* 0x0000001709067c20 */ /* 0x000fe20008410000 */
[----:B------:R-:W-:Y:S01]  /*0f20*/  FMUL.FTZ R96, R68, R91 ;  /* 0x0000005b44607220 */ /* 0x000fe20000410000 */
        /* <DEDUP_REMOVED lines=23> */
.L_x_5916:
[----:B------:R-:W-:Y:S05]  /*10a0*/  BSYNC.RECONVERGENT B0 ;  /* 0x0000000000007941 */ /* 0x000fea0003800200 */
.L_x_5915:
        /* <DEDUP_REMOVED lines=32> */
.L_x_5918:
[----:B------:R-:W-:Y:S05]  /*12b0*/  BSYNC.RECONVERGENT B0 ;  /* 0x0000000000007941 */ /* 0x000fea0003800200 */
.L_x_5917:
        /* <DEDUP_REMOVED lines=65> */
[----:B------:R-:W-:Y:S02]  /*16d0*/  F2FP.F16.F32.PACK_AB R87, R87, R86 ;  /* 0x000000565757723e */ /* 0x000fe400000000ff */
[----:B------:R-:W-:Y:S01]  /*16e0*/  F2FP.F16.F32.PACK_AB R86, R84, R85 ;  /* 0x000000555456723e */ /* 0x000fe200000000ff */
        /* <DEDUP_REMOVED lines=23> */
[----:B------:R-:W-:Y:S02]  /*1860*/  F2FP.F16.F32.PACK_AB R85, R91, R90 ;  /* 0x0000005a5b55723e */ /* 0x000fe400000000ff */
[----:B------:R-:W-:Y:S01]  /*1870*/  F2FP.F16.F32.PACK_AB R84, R89, R84 ;  /* 0x000000545954723e */ /* 0x000fe200000000ff */
[----:B------:R-:W-:Y:S06]  /*1880*/  BRA `(.L_x_5924) ;  /* 0x0000000000f47947 */ /* 0x000fec0003800000 */
.L_x_5923:
        /* <DEDUP_REMOVED lines=30> */
[----:B------:R-:W-:Y:S01]  /*1a70*/  F2FP.F16.F32.PACK_AB R84, R81, R80 ;  /* 0x000000505154723e */ /* 0x000fe200000000ff */
[--C-:B------:R-:W-:Y:S01]  /*1a80*/  FFMA.FTZ R81, R105, UR4, R88.reuse ;  /* 0x0000000469517c23 */ /* 0x100fe20008010058 */
[----:B------:R-:W-:Y:S01]  /*1a90*/  F2FP.F16.F32.PACK_AB R85, R83, R82 ;  /* 0x000000525355723e */ /* 0x000fe200000000ff */
        /* <DEDUP_REMOVED lines=26> */
[----:B------:R-:W-:-:S02]  /*1c40*/  F2FP.F16.F32.PACK_AB R86, R87, R86 ;  /* 0x000000565756723e */ /* 0x000fc400000000ff */
[----:B------:R-:W-:-:S07]  /*1c50*/  F2FP.F16.F32.PACK_AB R87, R90, R89 ;  /* 0x000000595a57723e */ /* 0x000fce00000000ff */
.L_x_5924:
        /* <DEDUP_REMOVED lines=8> */
.L_x_5922:
[----:B------:R-:W-:Y:S05]  /*1ce0*/  BSYNC.RECONVERGENT B1 ;  /* 0x0000000000017941 */ /* 0x000fea0003800200 */
.L_x_5921:
        /* <DEDUP_REMOVED lines=32> */
[----:B------:R-:W-:Y:S01]  /*1ef0*/  F2FP.F16.F32.PACK_AB R84, R81, R80 ;  /* 0x000000505154723e */ /* 0x000fe200000000ff */
[--C-:B------:R-:W-:Y:S01]  /*1f00*/  FFMA.FTZ R81, R7, UR4, R88.reuse ;  /* 0x0000000407517c23 */ /* 0x100fe20008010058 */
[----:B------:R-:W-:Y:S01]  /*1f10*/  F2FP.F16.F32.PACK_AB R85, R83, R82 ;  /* 0x000000525355723e */ /* 0x000fe200000000ff */
        /* <DEDUP_REMOVED lines=29> */
[----:B------:R-:W-:Y:S01]  /*20f0*/  F2FP.F16.F32.PACK_AB R87, R89, R88 ;  /* 0x000000585957723e */ /* 0x000fe200000000ff */
[----:B------:R-:W-:Y:S06]  /*2100*/  BRA `(.L_x_5927) ;  /* 0x0000000000f47947 */ /* 0x000fec0003800000 */
.L_x_5926:
        /* <DEDUP_REMOVED lines=31> */
[----:B------:R-:W-:Y:S01]  /*2300*/  F2FP.F16.F32.PACK_AB R86, R87, R86 ;  /* 0x000000565756723e */ /* 0x000fe200000000ff */
[--C-:B------:R-:W-:Y:S01]  /*2310*/  FFMA.FTZ R87, R3, UR4, R88.reuse ;  /* 0x0000000403577c23 */ /* 0x100fe20008010058 */
[----:B------:R-:W-:Y:S01]  /*2320*/  F2FP.F16.F32.PACK_AB R85, R84, R85 ;  /* 0x000000555455723e */ /* 0x000fe200000000ff */
        /* <DEDUP_REMOVED lines=25> */
[----:B------:R-:W-:Y:S02]  /*24c0*/  F2FP.F16.F32.PACK_AB R87, R91, R88 ;  /* 0x000000585b57723e */ /* 0x000fe400000000ff */
[----:B------:R-:W-:-:S07]  /*24d0*/  F2FP.F16.F32.PACK_AB R84, R89, R84 ;  /* 0x000000545954723e */ /* 0x000fce00000000ff */
.L_x_5927:
        /* <DEDUP_REMOVED lines=8> */
.L_x_5920:
        /* <DEDUP_REMOVED lines=64> */
[----:B------:R-:W-:Y:S02]  /*2960*/  F2FP.F16.F32.PACK_AB R85, R91, R90 ;  /* 0x0000005a5b55723e */ /* 0x000fe400000000ff */
[----:B------:R-:W-:Y:S01]  /*2970*/  F2FP.F16.F32.PACK_AB R84, R89, R84 ;  /* 0x000000545954723e */ /* 0x000fe200000000ff */
[----:B------:R-:W-:Y:S06]  /*2980*/  BRA `(.L_x_5931) ;  /* 0x0000000000f47947 */ /* 0x000fec0003800000 */
.L_x_5930:
        /* <DEDUP_REMOVED lines=61> */
.L_x_5931:
        /* <DEDUP_REMOVED lines=10> */
.L_x_5929:
[----:B------:R-:W-:Y:S05]  /*2e00*/  BSYNC.RECONVERGENT B1 ;  /* 0x0000000000017941 */ /* 0x000fea0003800200 */
.L_x_5928:
        /* <DEDUP_REMOVED lines=66> */
.L_x_5932:
        /* <DEDUP_REMOVED lines=30> */
[----:B------:R-:W-:Y:S01]  /*3410*/  F2FP.F16.F32.PACK_AB R86, R89, R86 ;  /* 0x000000565956723e */ /* 0x000fe200000000ff */
[--C-:B------:R-:W-:Y:S01]  /*3420*/  FFMA.FTZ R89, R9, UR4, R88.reuse ;  /* 0x0000000409597c23 */ /* 0x100fe20008010058 */
[----:B------:R-:W-:Y:S01]  /*3430*/  F2FP.F16.F32.PACK_AB R85, R84, R85 ;  /* 0x000000555455723e */ /* 0x000fe200000000ff */
        /* <DEDUP_REMOVED lines=28> */
.L_x_5933:
[----:B------:R-:W0:Y:S08]  /*3600*/  @P0 LDC.64 R90, c[0x0][0x478] ;  /* 0x00011e00ff5a0b82 */ /* 0x000e300000000a00 */
[----:B------:R-:W1:Y:S01]  /*3610*/  LDC.64 R88, c[0x0][0x468] ;  /* 0x00011a00ff587b82 */ /* 0x000e620000000a00 */
[----:B0-----:R-:W-:-:S05]  /*3620*/  @P0 IMAD.WIDE.U32 R90, R0, 0x20, R90 ;  /* 0x00000020005a0825 */ /* 0x001fca00078e005a */
[----:B------:R2:W-:Y:S01]  /*3630*/  @P0 STG.E.128 desc[UR14][R90.64], R76 ;  /* 0x0000004c5a000986 */ /* 0x0005e2000c101d0e */
[----:B-1----:R-:W-:-:S03]  /*3640*/  IMAD.WIDE.U32 R88, R0, 0x10, R88 ;  /* 0x0000001000587825 */ /* 0x002fc600078e0058 */
[----:B------:R2:W-:Y:S04]  /*3650*/  @P0 STG.E.128 desc[UR14][R90.64+0x10], R80 ;  /* 0x000010505a000986 */ /* 0x0005e8000c101d0e */
[----:B------:R2:W-:Y:S02]  /*3660*/  STG.E.128 desc[UR14][R88.64], R84 ;  /* 0x0000005458007986 */ /* 0x0005e4000c101d0e */
.L_x_5925:
[----:B------:R-:W-:Y:S05]  /*3670*/  BSYNC.RECONVERGENT B0 ;  /* 0x0000000000007941 */ /* 0x000fea0003800200 */
.L_x_5919:
[----:B------:R-:W-:Y:S02]  /*3680*/  UIADD3 UR7, UPT, UPT, UR7, UR24, URZ ;  /* 0x0000001807077290 */ /* 0x000fe4000fffe0ff */
[----:B------:R-:W-:Y:S02]  /*3690*/  UPLOP3.LUT UP2, UPT, UPT, UPT, UP2, 0x40, 0x4 ;  /* 0x000000000004789c */ /* 0x000fe40003f4e820 */
[----:B------:R-:W-:-:S09]  /*36a0*/  UISETP.GE.AND UP1, UPT, UR7, UR25, UPT ;  /* 0x000000190700728c */ /* 0x000fd2000bf26270 */
[----:B------:R-:W-:Y:S05]  /*36b0*/  BRA.U !UP1, `(.L_x_5934) ;  /* 0xffffffcd09647547 */ /* 0x000fea000b83ffff */
.L_x_5912:
        /* <DEDUP_REMOVED lines=23> */
.L_x_5935:
        /* <DEDUP_REMOVED lines=13> */
.L_x_8114:


//--------------------- .text._ZN10layer_norm13ln_bwd_kernelINS_13Kernel_traitsIf6__halffS2_fjLj2048ELj1ELj1ELj4ELj16ENS_18Kernel_traits_baseILj2048EfS2_fS2_fjLj128EEEEELb1ELb0ELb0ELb1EEEvNS_9BwdParamsE --------------------------
	.section	.text._ZN10layer_norm13ln_bwd_kernelINS_13Kernel_traitsIf6__halffS2_fjLj2048ELj1ELj1ELj4ELj16ENS_18Kernel_traits_baseILj2048EfS2_fS2_fjLj128EEEEELb1ELb0ELb0ELb1EEEvNS_9BwdParamsE,"ax",@progbits
	.align	128
        .global         _ZN10layer_norm13ln_bwd_kernelINS_13Kernel_traitsIf6__halffS2_fjLj2048ELj1ELj1ELj4ELj16ENS_18Kernel_traits_baseILj2048EfS2_fS2_fjLj128EEEEELb1ELb0ELb0ELb1EEEvNS_9BwdParamsE
        .type           _ZN10layer_norm13ln_bwd_kernelINS_13Kernel_traitsIf6__halffS2_fjLj2048ELj1ELj1ELj4ELj16ENS_18Kernel_traits_baseILj2048EfS2_fS2_fjLj128EEEEELb1ELb0ELb0ELb1EEEvNS_9BwdParamsE,@function
        .size           _ZN10layer_norm13ln_bwd_kernelINS_13Kernel_traitsIf6__halffS2_fjLj2048ELj1ELj1ELj4ELj16ENS_18Kernel_traits_baseILj2048EfS2_fS2_fjLj128EEEEELb1ELb0ELb0ELb1EEEvNS_9BwdParamsE,(.L_x_8115 - _ZN10layer_norm13ln_bwd_kernelINS_13Kernel_traitsIf6__halffS2_fjLj2048ELj1ELj1ELj4ELj16ENS_18Kernel_traits_baseILj2048EfS2_fS2_fjLj128EEEEELb1ELb0ELb0ELb1EEEvNS_9BwdParamsE)
        .other          _ZN10layer_norm13ln_bwd_kernelINS_13Kernel_traitsIf6__halffS2_fjLj2048ELj1ELj1ELj4ELj16ENS_18Kernel_traits_baseILj2048EfS2_fS2_fjLj128EEEEELb1ELb0ELb0ELb1EEEvNS_9BwdParamsE,@"STO_CUDA_ENTRY STV_DEFAULT"
_ZN10layer_norm13ln_bwd_kernelINS_13Kernel_traitsIf6__halffS2_fjLj2048ELj1ELj1ELj4ELj16ENS_18Kernel_traits_baseILj2048EfS2_fS2_fjLj128EEEEELb1ELb0ELb0ELb1EEEvNS_9BwdParamsE:
.text._ZN10layer_norm13ln_bwd_kernelINS_13Kernel_traitsIf6__halffS2_fjLj2048ELj1ELj1ELj4ELj16ENS_18Kernel_traits_baseILj2048EfS2_fS2_fjLj128EEEEELb1ELb0ELb0ELb1EEEvNS_9BwdParamsE:
        /* <DEDUP_REMOVED lines=32> */
[----:B------:R-:W-:Y:S02]  /*0200*/  MOV R0, RZ ;  /* 0x000000ff00007202 */ /* 0x000fe40000000f00 */
[----:B------:R-:W-:Y:S02]  /*0210*/  CS2R R90, SRZ ;  /* 0x00000000005a7805 */ /* 0x000fe4000001ff00 */
[----:B------:R-:W-:-:S02]  /*0220*/  CS2R R92, SRZ ;  /* 0x00000000005c7805 */ /* 0x000fc4000001ff00 */
[----:B------:R-:W-:Y:S02]  /*0230*/  CS2R R94, SRZ ;  /* 0x00000000005e7805 */ /* 0x000fe4000001ff00 */
[----:B------:R-:W-:Y:S02]  /*0240*/  CS2R R14, SRZ ;  /* 0x00000000000e7805 */ /* 0x000fe4000001ff00 */
[----:B------:R-:W-:Y:S02]  /*0250*/  CS2R R80, SRZ ;  /* 0x0000000000507805 */ /* 0x000fe4000001ff00 */
[----:B------:R-:W-:Y:S01]  /*0260*/  CS2R R82, SRZ ;  /* 0x0000000000527805 */ /* 0x000fe2000001ff00 */
[----:B------:R-:W3:Y:S01]  /*0270*/  LDCU UR4, c[0x0][0x408] ;  /* 0x00008100ff0477ac */ /* 0x000ee20008000800 */
[----:B0-----:R-:W-:Y:S01]  /*0280*/  IMAD.WIDE.U32 R2, R13, 0x20, R2 ;  /* 0x000000200d027825 */ /* 0x001fe200078e0002 */
[----:B------:R-:W-:Y:S02]  /*0290*/  CS2R R84, SRZ ;  /* 0x0000000000547805 */ /* 0x000fe4000001ff00 */
[----:B------:R-:W-:-:S02]  /*02a0*/  CS2R R86, SRZ ;  /* 0x0000000000567805 */ /* 0x000fc4000001ff00 */
[----:B------:R-:W-:Y:S02]  /*02b0*/  CS2R R88, SRZ ;  /* 0x0000000000587805 */ /* 0x000fe4000001ff00 */
[----:B------:R-:W-:Y:S01]  /*02c0*/  MOV R98, RZ ;  /* 0x000000ff00627202 */ /* 0x000fe20000000f00 */
[----:B--2---:R-:W5:Y:S01]  /*02d0*/  LDG.E.128 R28, desc[UR6][R2.64] ;  /* 0x00000006021c7981 */ /* 0x004f62000c1e1d00 */
[----:B------:R-:W0:Y:S01]  /*02e0*/  LDCU UR9, c[0x0][0x388] ;  /* 0x00007100ff0977ac */ /* 0x000e220008000800 */
[----:B-1----:R-:W-:Y:S02]  /*02f0*/  ISETP.NE.U32.AND P1, PT, R4, RZ, PT ;  /* 0x000000ff0400720c */ /* 0x002fe40003f25070 */
[----:B------:R-:W5:Y:S01]  /*0300*/  LDG.E.128 R24, desc[UR6][R2.64+0x10] ;  /* 0x0000100602187981 */ /* 0x000f62000c1e1d00 */
[----:B------:R-:W-:Y:S01]  /*0310*/  MOV R97, UR5 ;  /* 0x0000000500617c02 */ /* 0x000fe20008000f00 */
[----:B------:R-:W1:Y:S01]  /*0320*/  LDCU.U8 UR8, c[0x0][0x410] ;  /* 0x00008200ff0877ac */ /* 0x000e620008000000 */
[----:B------:R-:W-:Y:S01]  /*0330*/  ISETP.NE.AND.EX P1, PT, R5, RZ, PT, P1 ;  /* 0x000000ff0500720c */ /* 0x000fe20003f25310 */
[----:B------:R-:W5:Y:S01]  /*0340*/  LDG.E.128 R20, desc[UR6][R2.64+0x1000] ;  /* 0x0010000602147981 */ /* 0x000f62000c1e1d00 */
[----:B------:R-:W-:Y:S01]  /*0350*/  CS2R R4, SRZ ;  /* 0x0000000000047805 */ /* 0x000fe2000001ff00 */
[----:B------:R-:W2:Y:S02]  /*0360*/  LDCU UR12, c[0x0][0x400] ;  /* 0x00008000ff0c77ac */ /* 0x000ea40008000800 */
[----:B------:R4:W5:Y:S01]  /*0370*/  LDG.E.128 R16, desc[UR6][R2.64+0x1010] ;  /* 0x0010100602107981 */ /* 0x000962000c1e1d00 */
[----:B------:R-:W0:Y:S01]  /*0380*/  LDCU.64 UR14, c[0x0][0x478] ;  /* 0x00008f00ff0e77ac */ /* 0x000e220008000a00 */
[----:B------:R-:W0:Y:S01]  /*0390*/  LDCU.64 UR10, c[0x0][0x438] ;  /* 0x00008700ff0a77ac */ /* 0x000e220008000a00 */
[----:B---34-:R-:W-:-:S07]  /*03a0*/  CS2R R2, SRZ ;  /* 0x0000000000027805 */ /* 0x018fce000001ff00 */
.L_x_5947:
[----:B------:R-:W3:Y:S01]  /*03b0*/  S2R R13, SR_TID.X ;  /* 0x00000000000d7919 */ /* 0x000ee20000002100 */
[----:B------:R-:W4:Y:S01]  /*03c0*/  LDC.64 R56, c[0x0][0x3c0] ;  /* 0x0000f000ff387b82 */ /* 0x000f220000000a00 */
[----:B0-----:R-:W-:-:S05]  /*03d0*/  IMAD R58, R97, UR9, RZ ;  /* 0x00000009613a7c24 */ /* 0x001fca000f8e02ff */
[----:B------:R-:W-:Y:S02]  /*03e0*/  SHF.R.S32.HI R59, RZ, 0x1f, R58 ;  /* 0x0000001fff3b7819 */ /* 0x000fe4000001143a */
[----:B------:R-:W0:Y:S02]  /*03f0*/  LDC.64 R76, c[0x0][0x428] ;  /* 0x00010a00ff4c7b82 */ /* 0x000e240000000a00 */
[----:B------:R-:W-:-:S06]  /*0400*/  LEA.HI R59, R59, R58, RZ, 0x3 ;  /* 0x0000003a3b3b7211 */ /* 0x000fcc00078f18ff */
[----:B------:R-:W1:Y:S08]  /*0410*/  LDC.64 R108, c[0x0][0x3a8] ;  /* 0x0000ea00ff6c7b82 */ /* 0x000e700000000a00 */
[----:B------:R-:W2:Y:S01]  /*0420*/  LDC.64 R106, c[0x0][0x3c8] ;  /* 0x0000f200ff6a7b82 */ /* 0x000ea20000000a00 */
[----:B----4-:R-:W-:Y:S01]  /*0430*/  IMAD.WIDE R110, R97, 0x4, R56 ;  /* 0x00000004616e7825 */ /* 0x010fe200078e0238 */
[----:B---3--:R-:W-:-:S05]  /*0440*/  LOP3.LUT R60, R13, 0x60, RZ, 0xc0, !PT ;  /* 0x000000600d3c7812 */ /* 0x008fca00078ec0ff */
[----:B------:R-:W3:Y:S01]  /*0450*/  LDG.E R110, desc[UR6][R110.64] ;  /* 0x000000066e6e7981 */ /* 0x000ee2000c1e1900 */
[----:B------:R-:W-:-:S04]  /*0460*/  LOP3.LUT R60, R60, R99, RZ, 0xfc, !PT ;  /* 0x000000633c3c7212 */ /* 0x000fc800078efcff */
[----:B------:R-:W-:-:S05]  /*0470*/  LEA.HI.SX32 R101, R59, R60, 0x1d ;  /* 0x0000003c3b657211 */ /* 0x000fca00078feaff */
[C---:B0-----:R-:W-:Y:S01]  /*0480*/  IMAD.WIDE.U32 R60, R101.reuse, 0x10, R76 ;  /* 0x00000010653c7825 */ /* 0x041fe200078e004c */
[----:B------:R-:W-:-:S03]  /*0490*/  IADD3 R100, PT, PT, R101, 0x80, RZ ;  /* 0x0000008065647810 */ /* 0x000fc60007ffe0ff */
[----:B-1----:R-:W-:Y:S02]  /*04a0*/  IMAD.WIDE.U32 R104, R101, 0x20, R108 ;  /* 0x0000002065687825 */ /* 0x002fe400078e006c */
[----:B------:R-:W4:Y:S02]  /*04b0*/  LDG.E.128 R60, desc[UR6][R60.64] ;  /* 0x000000063c3c7981 */ /* 0x000f24000c1e1d00 */
[C---:B------:R-:W-:Y:S02]  /*04c0*/  IMAD.WIDE.U32 R76, R100.reuse, 0x10, R76 ;  /* 0x00000010644c7825 */ /* 0x040fe400078e004c */
[----:B------:R-:W4:Y:S02]  /*04d0*/  LDG.E.128 R56, desc[UR6][R104.64] ;  /* 0x0000000668387981 */ /* 0x000f24000c1e1d00 */
[----:B------:R-:W-:Y:S02]  /*04e0*/  IMAD.WIDE.U32 R108, R100, 0x20, R108 ;  /* 0x00000020646c7825 */ /* 0x000fe400078e006c */
[----:B------:R-:W4:Y:S02]  /*04f0*/  LDG.E.128 R64, desc[UR6][R104.64+0x10] ;  /* 0x0000100668407981 */ /* 0x000f24000c1e1d00 */
[----:B--2---:R-:W-:-:S02]  /*0500*/  IMAD.WIDE R106, R97, 0x4, R106 ;  /* 0x00000004616a7825 */ /* 0x004fc400078e026a */
[----:B------:R-:W2:Y:S04]  /*0510*/  LDG.E.128 R68, desc[UR6][R108.64] ;  /* 0x000000066c447981 */ /* 0x000ea8000c1e1d00 */
[----:B------:R0:W2:Y:S04]  /*0520*/  LDG.E.128 R72, desc[UR6][R108.64+0x10] ;  /* 0x000010066c487981 */ /* 0x0000a8000c1e1d00 */
[----:B------:R-:W2:Y:S04]  /*0530*/  LDG.E.128 R76, desc[UR6][R76.64] ;  /* 0x000000064c4c7981 */ /* 0x000ea8000c1e1d00 */
[----:B------:R3:W2:Y:S01]  /*0540*/  LDG.E R102, desc[UR6][R106.64] ;  /* 0x000000066a667981 */ /* 0x0006a2000c1e1900 */
        /* <DEDUP_REMOVED lines=13> */
[----:B---3--:R-:W-:Y:S01]  /*0620*/  FSEL R106, R110, RZ, !P2 ;  /* 0x000000ff6e6a7208 */ /* 0x008fe20005000000 */
[--C-:B----4-:R-:W-:Y:S02]  /*0630*/  HADD2.F32 R113, -RZ, R60.reuse.H0_H0 ;  /* 0x2000003cff717230 */ /* 0x110fe40000004100 */
[----:B------:R-:W-:Y:S02]  /*0640*/  HADD2.F32 R60, -RZ, R60.H1_H1 ;  /* 0x3000003cff3c7230 */ /* 0x000fe40000004100 */
[C---:B------:R-:W-:Y:S01]  /*0650*/  FADD.FTZ R115, -R106.reuse, R57 ;  /* 0x000000396a737221 */ /* 0x040fe20000010100 */
[----:B------:R-:W-:Y:S01]  /*0660*/  FADD.FTZ R58, -R106, R58 ;  /* 0x0000003a6a3a7221 */ /* 0x000fe20000010100 */
[----:B-----5:R-:W-:Y:S01]  /*0670*/  FMUL.FTZ R112, R28, R113 ;  /* 0x000000711c707220 */ /* 0x020fe20000410000 */
        /* <DEDUP_REMOVED lines=8> */
[C---:B--2---:R-:W-:Y:S01]  /*0700*/  FADD.FTZ R61, -R106.reuse, R68 ;  /* 0x000000446a3d7221 */ /* 0x044fe20000010100 */
        /* <DEDUP_REMOVED lines=238> */
.L_x_5938:
        /* <DEDUP_REMOVED lines=61> */
.L_x_5939:
        /* <DEDUP_REMOVED lines=72> */
.L_x_5940:
        /* <DEDUP_REMOVED lines=61> */
.L_x_5941:
[----:B------:R-:W0:Y:S02]  /*2210*/  @P0 LDC.64 R60, c[0x0][0x478] ;  /* 0x00011e00ff3c0b82 */ /* 0x000e240000000a00 */
[----:B0-----:R-:W-:-:S04]  /*2220*/  @P0 IMAD.WIDE.U32 R60, R100, 0x20, R60 ;  /* 0x00000020643c0825 */ /* 0x001fc800078e003c */
[----:B------:R-:W-:Y:S01]  /*2230*/  IMAD.WIDE.U32 R100, R100, 0x10, R104 ;  /* 0x0000001064647825 */ /* 0x000fe200078e0068 */
[----:B------:R1:W-:Y:S04]  /*2240*/  @P0 STG.E.128 desc[UR6][R60.64], R52 ;  /* 0x000000343c000986 */ /* 0x0003e8000c101d06 */
[----:B------:R1:W-:Y:S04]  /*2250*/  @P0 STG.E.128 desc[UR6][R60.64+0x10], R48 ;  /* 0x000010303c000986 */ /* 0x0003e8000c101d06 */
[----:B------:R1:W-:Y:S01]  /*2260*/  STG.E.128 desc[UR6][R100.64], R56 ;  /* 0x0000003864007986 */ /* 0x0003e2000c101d06 */
[----:B------:R-:W-:Y:S05]  /*2270*/  BRA `(.L_x_5942) ;  /* 0x00000010001c7947 */ /* 0x000fea0003800000 */
.L_x_5937:
        /* <DEDUP_REMOVED lines=65> */
.L_x_5943:
        /* <DEDUP_REMOVED lines=61> */
.L_x_5944:
        /* <DEDUP_REMOVED lines=70> */
.L_x_5945:
        /* <DEDUP_REMOVED lines=61> */
.L_x_5946:
[----:B------:R-:W0:Y:S02]  /*3290*/  @P0 LDC.64 R60, c[0x0][0x478] ;  /* 0x00011e00ff3c0b82 */ /* 0x000e240000000a00 */
[----:B0-----:R-:W-:-:S04]  /*32a0*/  @P0 IMAD.WIDE.U32 R60, R100, 0x20, R60 ;  /* 0x00000020643c0825 */ /* 0x001fc800078e003c */
[----:B------:R-:W-:Y:S01]  /*32b0*/  IMAD.WIDE.U32 R100, R100, 0x10, R104 ;  /* 0x0000001064647825 */ /* 0x000fe200078e0068 */
[----:B------:R0:W-:Y:S04]  /*32c0*/  @P0 STG.E.128 desc[UR6][R60.64], R52 ;  /* 0x000000343c000986 */ /* 0x0001e8000c101d06 */
[----:B------:R0:W-:Y:S04]  /*32d0*/  @P0 STG.E.128 desc[UR6][R60.64+0x10], R48 ;  /* 0x000010303c000986 */ /* 0x0001e8000c101d06 */
[----:B------:R0:W-:Y:S02]  /*32e0*/  STG.E.128 desc[UR6][R100.64], R56 ;  /* 0x0000003864007986 */ /* 0x0001e4000c101d06 */
.L_x_5942:
        /* <DEDUP_REMOVED lines=37> */
.L_x_5936:
        /* <DEDUP_REMOVED lines=16> */
.L_x_5948:
        /* <DEDUP_REMOVED lines=12> */
.L_x_8115:


//--------------------- .text._ZN10layer_norm22ln_bwd_finalize_kernelINS_22Kernel_traits_finalizeILj2048Ef6__halffS2_fjLb0ELj1024ELj4ENS_18Kernel_traits_baseILj2048EfS2_fS2_fjLj1024EEEEELb0ELb0EEEvNS_9BwdParamsE --------------------------
	.section	.text._ZN10layer_norm22ln_bwd_finalize_kernelINS_22Kernel_traits_finalizeILj2048Ef6__halffS2_fjLb0ELj1024ELj4ENS_18Kernel_traits_baseILj2048EfS2_fS2_fjLj1024EEEEELb0ELb0EEEvNS_9BwdParamsE,"ax",@progbits
	.align	128
        .global         _ZN10layer_norm22ln_bwd_finalize_kernelINS_22Kernel_traits_finalizeILj2048Ef6__halffS2_fjLb0ELj1024ELj4ENS_18Kernel_traits_baseILj2048EfS2_fS2_fjLj1024EEEEELb0ELb0EEEvNS_9BwdParamsE
        .type           _ZN10layer_norm22ln_bwd_finalize_kernelINS_22Kernel_traits_finalizeILj2048Ef6__halffS2_fjLb0ELj1024ELj4ENS_18Kernel_traits_baseILj2048EfS2_fS2_fjLj1024EEEEELb0ELb0EEEvNS_9BwdParamsE,@function
        .size           _ZN10layer_norm22ln_bwd_finalize_kernelINS_22Kernel_traits_finalizeILj2048Ef6__halffS2_fjLb0ELj1024ELj4ENS_18Kernel_traits_baseILj2048EfS2_fS2_fjLj1024EEEEELb0ELb0EEEvNS_9BwdParamsE,(.L_x_8116 - _ZN10layer_norm22ln_bwd_finalize_kernelINS_22Kernel_traits_finalizeILj2048Ef6__halffS2_fjLb0ELj1024ELj4ENS_18Kernel_traits_baseILj2048EfS2_fS2_fjLj1024EEEEELb0ELb0EEEvNS_9BwdParamsE)
        .other          _ZN10layer_norm22ln_bwd_finalize_kernelINS_22Kernel_traits_finalizeILj2048Ef6__halffS2_fjLb0ELj1024ELj4ENS_18Kernel_traits_baseILj2048EfS2_fS2_fjLj1024EEEEELb0ELb0EEEvNS_9BwdParamsE,@"STO_CUDA_ENTRY STV_DEFAULT"
_ZN10layer_norm22ln_bwd_finalize_kernelINS_22Kernel_traits_finalizeILj2048Ef6__halffS2_fjLb0ELj1024ELj4ENS_18Kernel_traits_baseILj2048EfS2_fS2_fjLj1024EEEEELb0ELb0EEEvNS_9BwdParamsE:
.text._ZN10layer_norm22ln_bwd_finalize_kernelINS_22Kernel_traits_finalizeILj2048Ef6__halffS2_fjLb0ELj1024ELj4ENS_18Kernel_traits_baseILj2048EfS2_fS2_fjLj1024EEEEELb0ELb0EEEvNS_9BwdParamsE:
        /* <DEDUP_REMOVED lines=78> */
.L_x_5953:
        /* <DEDUP_REMOVED lines=118> */
.L_x_5952:
[----:B------:R-:W-:Y:S05]  /*0c40*/  BSYNC.RECONVERGENT B1 ;  /* 0x0000000000017941 */ /* 0x000fea0003800200 */
.L_x_5951:
        /* <DEDUP_REMOVED lines=68> */
.L_x_5955:
[----:B------:R-:W-:Y:S05]  /*1090*/  BSYNC.RECONVERGENT B1 ;  /* 0x0000000000017941 */ /* 0x000fea0003800200 */
.L_x_5954:
        /* <DEDUP_REMOVED lines=37> */
.L_x_5957:
[----:B------:R-:W-:Y:S05]  /*12f0*/  BSYNC.RECONVERGENT B1 ;  /* 0x0000000000017941 */ /* 0x000fea0003800200 */
.L_x_5956:
[----:B------:R-:W-:Y:S05]  /*1300*/  @!P1 BRA `(.L_x_5950) ;  /* 0x00000000003c9947 */ /* 0x000fea0003800000 */
[----:B------:R-:W0:Y:S01]  /*1310*/  LDC.64 R8, c[0x0][0x440] ;  /* 0x00011000ff087b82 */ /* 0x000e220000000a00 */
[----:B------:R-:W-:Y:S01]  /*1320*/  IMAD R0, R3, R54, R0 ;  /* 0x0000003603007224 */ /* 0x000fe200078e0200 */
[----:B------:R-:W-:-:S04]  /*1330*/  IADD3 R12, PT, PT, -R55, RZ, RZ ;  /* 0x000000ff370c7210 */ /* 0x000fc80007ffe1ff */
[----:B------:R-:W-:Y:S02]  /*1340*/  IADD3 R3, PT, PT, R57, R0, RZ ;  /* 0x0000000039037210 */ /* 0x000fe40007ffe0ff */
[----:B------:R-:W1:Y:S05]  /*1350*/  LDC.64 R10, c[0x0][0x448] ;  /* 0x00011200ff0a7b82 */ /* 0x000e6a0000000a00 */
.L_x_5958:
        /* <DEDUP_REMOVED lines=10> */
.L_x_5950:
[----:B------:R-:W-:Y:S05]  /*1400*/  BSYNC.RECONVERGENT B0 ;  /* 0x0000000000007941 */ /* 0x000fea0003800200 */
.L_x_5949:
        /* <DEDUP_REMOVED lines=60> */
.L_x_5959:
        /* <DEDUP_REMOVED lines=11> */
.L_x_8116:


//--------------------- .text._ZN10layer_norm13ln_bwd_kernelINS_13Kernel_traitsIf6__halffS2_fjLj2048ELj1ELj1ELj4ELj16ENS_18Kernel_traits_baseILj2048EfS2_fS2_fjLj128EEEEELb1ELb0ELb1ELb0EEEvNS_9BwdParamsE --------------------------
	.section	.text._ZN10layer_norm13ln_bwd_kernelINS_13Kernel_traitsIf6__halffS2_fjLj2048ELj1ELj1ELj4ELj16ENS_18Kernel_traits_baseILj2048EfS2_fS2_fjLj128EEEEELb1ELb0ELb1ELb0EEEvNS_9BwdParamsE,"ax",@progbits
	.align	128
        .global         _ZN10layer_norm13ln_bwd_kernelINS_13Kernel_traitsIf6__halffS2_fjLj2048ELj1ELj1ELj4ELj16ENS_18Kernel_traits_baseILj2048EfS2_fS2_fjLj128EEEEELb1ELb0ELb1ELb0EEEvNS_9BwdParamsE
        .type           _ZN10layer_norm13ln_bwd_kernelINS_13Kernel_traitsIf6__halffS2_fjLj2048ELj1ELj1ELj4ELj16ENS_18Kernel_traits_baseILj2048EfS2_fS2_fjLj128EEEEELb1ELb0ELb1ELb0EEEvNS_9BwdParamsE,@function
        .size           _ZN10layer_norm13ln_bwd_kernelINS_13Kernel_traitsIf6__halffS2_fjLj2048ELj1ELj1ELj4ELj16ENS_18Kernel_traits_baseILj2048EfS2_fS2_fjLj128EEEEELb1ELb0ELb1ELb0EEEvNS_9BwdParamsE,(.L_x_8117 - _ZN10layer_norm13ln_bwd_kernelINS_13Kernel_traitsIf6__halffS2_fjLj2048ELj1ELj1ELj4ELj16ENS_18Kernel_traits_baseILj2048EfS2_fS2_fjLj128EEEEELb1ELb0ELb1ELb0EEEvNS_9BwdParamsE)
        .other          _ZN10layer_norm13ln_bwd_kernelINS_13Kernel_traitsIf6__halffS2_fjLj2048ELj1ELj1ELj4ELj16ENS_18Kernel_traits_baseILj2048EfS2_fS2_fjLj128EEEEELb1ELb0ELb1ELb0EEEvNS_9BwdParamsE,@"STO_CUDA_ENTRY STV_DEFAULT"
_ZN10layer_norm13ln_bwd_kernelINS_13Kernel_traitsIf6__halffS2_fjLj2048ELj1ELj1ELj4ELj16ENS_18Kernel_traits_baseILj2048EfS2_fS2_fjLj128EEEEELb1ELb0ELb1ELb0EEEvNS_9BwdParamsE:
.text._ZN10layer_norm13ln_bwd_kernelINS_13Kernel_traitsIf6__halffS2_fjLj2048ELj1ELj1ELj4ELj16ENS_18Kernel_traits_baseILj2048EfS2_fS2_fjLj128EEEEELb1ELb0ELb1ELb0EEEvNS_9BwdParamsE:
        /* <DEDUP_REMOVED lines=67> */
.L_x_6039:
        /* <DEDUP_REMOVED lines=75> */
[----:B------:R-:W-:-:S02]  /*08e0*/  HADD2.F32 R117, -RZ, R92.H0_H0 ;  /* 0x2000005cff757230 */ /* 0x000fc40000004100 */
[C---:B------:R-:W-:Y:S01]  /*08f0*/  FADD.FTZ R90, -R120.reuse, R99 ;  /* 0x00000063785a7221 */ /* 0x040fe20000010100 */
[----:B------:R-:W-:Y:S02]  /*0900*/  HADD2.F32 R91, -RZ, R94.H0_H0 ;  /* 0x2000005eff5b7230 */ /* 0x000fe40000004100 */
[----:B------:R-:W-:Y:S01]  /*0910*/  FADD.FTZ R118, -R120, R89 ;  /* 0x0000005978767221 */ /* 0x000fe20000010100 */
[----:B------:R-:W-:Y:S02]  /*0920*/  HADD2.F32 R92, -RZ, R92.H1_H1 ;  /* 0x3000005cff5c7230 */ /* 0x000fe40000004100 */
[----:B------:R-:W-:Y:S01]  /*0930*/  FADD.FTZ R40, R40, R117 ;  /* 0x0000007528287221 */ /* 0x000fe20000010000 */
[--C-:B------:R-:W-:Y:S02]  /*0940*/  HADD2.F32 R113, -RZ, R93.reuse.H0_H0 ;  /* 0x2000005dff717230 */ /* 0x100fe40000004100 */
[----:B------:R-:W-:Y:S01]  /*0950*/  FFMA.FTZ R56, R119, R117, R56 ;  /* 0x0000007577387223 */ /* 0x000fe20000010038 */
[----:B------:R-:W-:-:S02]  /*0960*/  HADD2.F32 R112, -RZ, R93.H1_H1 ;  /* 0x3000005dff707230 */ /* 0x000fc40000004100 */
[----:B------:R-:W-:Y:S01]  /*0970*/  FMUL.FTZ R99, R96, UR28 ;  /* 0x0000001c60637c20 */ /* 0x000fe20008410000 */
[----:B------:R-:W-:Y:S01]  /*0980*/  FADD.FTZ R93, -R120, R97 ;  /* 0x00000061785d7221 */ /* 0x000fe20000010100 */
[----:B-----5:R-:W-:Y:S01]  /*0990*/  FMUL.FTZ R117, R72, R117 ;  /* 0x0000007548757220 */ /* 0x020fe20000410000 */
[--C-:B------:R-:W-:Y:S02]  /*09a0*/  HADD2.F32 R89, -RZ, R95.reuse.H0_H0 ;  /* 0x2000005fff597230 */ /* 0x100fe40000004100 */
[----:B------:R-:W-:Y:S01]  /*09b0*/  FMUL.FTZ R118, R118, UR28 ;  /* 0x0000001c76767c20 */ /* 0x000fe20008410000 */
[----:B------:R-:W-:Y:S02]  /*09c0*/  HADD2.F32 R88, -RZ, R95.H1_H1 ;  /* 0x3000005fff587230 */ /* 0x000fe40000004100 */
[----:B------:R-:W-:Y:S01]  /*09d0*/  FADD.FTZ R95, -R120, R98 ;  /* 0x00000062785f7221 */ /* 0x000fe20000010100 */
[----:B------:R-:W-:Y:S01]  /*09e0*/  FMUL.FTZ R115, R115, UR28 ;  /* 0x0000001c73737c20 */ /* 0x000fe20008410000 */
[----:B------:R-:W-:Y:S01]  /*09f0*/  FADD.FTZ R36, R36, R91 ;  /* 0x0000005b24247221 */ /* 0x000fe20000010000 */
[-C--:B------:R-:W-:Y:S01]  /*0a00*/  FFMA.FTZ R52, R99, R91.reuse, R52 ;  /* 0x0000005b63347223 */ /* 0x080fe20000010034 */
[----:B------:R-:W-:Y:S01]  /*0a10*/  FMUL.FTZ R97, R68, R91 ;  /* 0x0000005b44617220 */ /* 0x000fe20000410000 */
[-C--:B------:R-:W-:Y:S01]  /*0a20*/  FMUL.FTZ R116, R73, R92.reuse ;  /* 0x0000005c49747220 */ /* 0x080fe20000410000 */
[----:B------:R-:W-:Y:S01]  /*0a30*/  FMUL.FTZ R98, R93, UR28 ;  /* 0x0000001c5d627c20 */ /* 0x000fe20008410000 */
[----:B------:R-:W-:Y:S01]  /*0a40*/  FADD.FTZ R91, RZ, R117 ;  /* 0x00000075ff5b7221 */ /* 0x000fe20000010000 */
[----:B------:R-:W-:Y:S01]  /*0a50*/  FFMA.FTZ R93, R119, R117, RZ ;  /* 0x00000075775d7223 */ /* 0x000fe200000100ff */
[----:B------:R-:W-:Y:S01]  /*0a60*/  FMUL.FTZ R114, R114, UR28 ;  /* 0x0000001c72727c20 */ /* 0x000fe20008410000 */
[----:B------:R-:W-:Y:S01]  /*0a70*/  FADD.FTZ R41, R41, R92 ;  /* 0x0000005c29297221 */ /* 0x000fe20000010000 */
[----:B------:R-:W-:Y:S01]  /*0a80*/  FFMA.FTZ R57, R118, R92, R57 ;  /* 0x0000005c76397223 */ /* 0x000fe20000010039 */
[----:B------:R-:W-:Y:S01]  /*0a90*/  FADD.FTZ R42, R42, R113 ;  /* 0x000000712a2a7221 */ /* 0x000fe20000010000 */
[-C--:B------:R-:W-:Y:S01]  /*0aa0*/  FFMA.FTZ R58, R115, R113.reuse, R58 ;  /* 0x00000071733a7223 */ /* 0x080fe2000001003a */
[----:B------:R-:W-:Y:S01]  /*0ab0*/  FMUL.FTZ R113, R74, R113 ;  /* 0x000000714a717220 */ /* 0x000fe20000410000 */
[----:B------:R-:W-:Y:S01]  /*0ac0*/  FADD.FTZ R92, R91, R116 ;  /* 0x000000745b5c7221 */ /* 0x000fe20000010000 */
[----:B-1----:R-:W-:Y:S01]  /*0ad0*/  FFMA.FTZ R124, R118, R116, R93 ;  /* 0x00000074767c7223 */ /* 0x002fe2000001005d */
[----:B------:R-:W-:-:S02]  /*0ae0*/  HADD2.F32 R94, -RZ, R94.H1_H1 ;  /* 0x3000005eff5e7230 */ /* 0x000fc40000004100 */
        /* <DEDUP_REMOVED lines=26> */
.L_x_5964:
[----:B------:R-:W-:Y:S05]  /*0c90*/  BSYNC.RECONVERGENT B1 ;  /* 0x0000000000017941 */ /* 0x000fea0003800200 */
.L_x_5963:
        /* <DEDUP_REMOVED lines=11> */
[----:B--2---:R-:W-:-:S12]  /*0d50*/  IMAD.WIDE.U32 R100, R121, 0x8, R100 ;  /* 0x0000000879647825 */ /* 0x004fd800078e0064 */
[----:B------:R-:W0:Y:S02]  /*0d60*/  @P0 LDC.64 R102, c[0x0][0x438] ;  /* 0x00010e00ff660b82 */ /* 0x000e240000000a00 */
[----:B0-----:R-:W-:Y:S02]  /*0d70*/  @P0 IMAD.WIDE.U32 R106, R122, 0x20, R102 ;  /* 0x000000207a6a0825 */ /* 0x001fe400078e0066 */
[----:B------:R-:W5:Y:S04]  /*0d80*/  LDG.E.64 R102, desc[UR20][R100.64] ;  /* 0x0000001464667981 */ /* 0x000f68000c1e1b00 */
        /* <DEDUP_REMOVED lines=9> */
[----:B------:R-:W-:Y:S01]  /*0e20*/  FADD.FTZ R10, -R120, R11 ;  /* 0x0000000b780a7221 */ /* 0x000fe20000010100 */
[----:B------:R-:W-:Y:S01]  /*0e30*/  FMUL.FTZ R3, R3, UR28 ;  /* 0x0000001c03037c20 */ /* 0x000fe20008410000 */
[----:B------:R-:W-:-:S02]  /*0e40*/  HADD2.F32 R11, -RZ, R88.H0_H0 ;  /* 0x20000058ff0b7230 */ /* 0x000fc40000004100 */
[----:B------:R-:W-:Y:S01]  /*0e50*/  FMUL.FTZ R4, R4, UR28 ;  /* 0x0000001c04047c20 */ /* 0x000fe20008410000 */
[----:B0-----:R-:W-:Y:S02]  /*0e60*/  HADD2.F32 R106, -RZ, R88.H1_H1 ;  /* 0x30000058ff6a7230 */ /* 0x001fe40000004100 */
[----:B------:R-:W-:Y:S01]  /*0e70*/  FMUL.FTZ R5, R5, UR28 ;  /* 0x0000001c05057c20 */ /* 0x000fe20008410000 */
[--C-:B------:R-:W-:Y:S02]  /*0e80*/  HADD2.F32 R101, -RZ, R89.reuse.H0_H0 ;  /* 0x20000059ff657230 */ /* 0x100fe40000004100 */
        /* <DEDUP_REMOVED lines=14> */
[----:B------:R-:W-:-:S02]  /*0f70*/  HADD2.F32 R89, -RZ, R91.H0_H0 ;  /* 0x2000005bff597230 */ /* 0x000fc40000004100 */
[----:B------:R-:W-:Y:S01]  /*0f80*/  FADD.FTZ R108, R125, R100 ;  /* 0x000000647d6c7221 */ /* 0x000fe20000010000 */
[----:B------:R-:W-:Y:S02]  /*0f90*/  HADD2.F32 R88, -RZ, R91.H1_H1 ;  /* 0x3000005bff587230 */ /* 0x000fe40000004100 */
[----:B------:R-:W-:Y:S01]  /*0fa0*/  FFMA.FTZ R91, R3, R100, R124 ;  /* 0x00000064035b7223 */ /* 0x000fe2000001007c */
[----:B------:R-:W-:Y:S01]  /*0fb0*/  FADD.FTZ R109, R108, R11 ;  /* 0x0000000b6c6d7221 */ /* 0x000fe20000010000 */
[--C-:B------:R-:W-:Y:S02]  /*0fc0*/  HADD2.F32 R107, -RZ, R90.reuse.H0_H0 ;  /* 0x2000005aff6b7230 */ /* 0x100fe40000004100 */
[----:B------:R-:W-:Y:S01]  /*0fd0*/  FFMA.FTZ R110, R4, R11, R91 ;  /* 0x0000000b046e7223 */ /* 0x000fe2000001005b */
[----:B------:R-:W-:Y:S02]  /*0fe0*/  HADD2.F32 R90, -RZ, R90.H1_H1 ;  /* 0x3000005aff5a7230 */ /* 0x000fe40000004100 */
[----:B------:R-:W-:Y:S01]  /*0ff0*/  FMUL.FTZ R7, R7, UR28 ;  /* 0x0000001c07077c20 */ /* 0x000fe20008410000 */
[----:B------:R-:W-:Y:S01]  /*1000*/  FMUL.FTZ R8, R8, UR28 ;  /* 0x0000001c08087c20 */ /* 0x000fe20008410000 */
        /* <DEDUP_REMOVED lines=26> */
[----:B------:R-:W-:Y:S06]  /*11b0*/  BRA `(.L_x_5965) ;  /* 0x0000000000d47947 */ /* 0x000fec0003800000 */
.L_x_5962:
        /* <DEDUP_REMOVED lines=27> */
.L_x_5968:
[----:B-1----:R-:W-:Y:S05]  /*1370*/  BSYNC.RECONVERGENT B1 ;  /* 0x0000000000017941 */ /* 0x002fea0003800200 */
.L_x_5967:
[----:B------:R-:W-:Y:S01]  /*1380*/  CS2R R124, SRZ ;  /* 0x00000000007c7805 */ /* 0x000fe2000001ff00 */
[----:B------:R-:W-:Y:S06]  /*1390*/  @!P2 BRA `(.L_x_5965) ;  /* 0x00000000005ca947 */ /* 0x000fec0003800000 */
[----:B0-----:R-:W0:Y:S02]  /*13a0*/  LDC.64 R88, c[0x0][0x3b0] ;  /* 0x0000ec00ff587b82 */ /* 0x001e240000000a00 */
[----:B0-----:R-:W-:-:S05]  /*13b0*/  IMAD.WIDE.U32 R88, R123, 0x8, R88 ;  /* 0x000000087b587825 */ /* 0x001fca00078e0058 */
[----:B------:R1:W5:Y:S01]  /*13c0*/  LDG.E.64 R102, desc[UR20][R88.64] ;  /* 0x0000001458667981 */ /* 0x000362000c1e1b00 */
[----:B------:R-:W-:Y:S05]  /*13d0*/  BRA `(.L_x_5965) ;  /* 0x00000000004c7947 */ /* 0x000fea0003800000 */
.L_x_5966:
        /* <DEDUP_REMOVED lines=19> */
.L_x_5965:
[----:B-1----:R-:W-:Y:S05]  /*1510*/  BSYNC.RECONVERGENT B0 ;  /* 0x0000000000007941 */ /* 0x002fea0003800200 */
.L_x_5961:
        /* <DEDUP_REMOVED lines=31> */
.L_x_5970:
[----:B------:R-:W-:Y:S05]  /*1710*/  BSYNC.RECONVERGENT B0 ;  /* 0x0000000000007941 */ /* 0x000fea0003800200 */
.L_x_5969:
        /* <DEDUP_REMOVED lines=28> */
[----:B------:R-:W-:-:S03]  /*18e0*/  HFMA2 R90, -RZ, RZ, 0, 0 ;  /* 0x00000000ff5a7431 */ /* 0x000fc600000001ff */
[----:B------:R-:W-:Y:S02]  /*18f0*/  R2UR UR8, R91 ;  /* 0x000000005b0872ca */ /* 0x000fe400000e0000 */
[----:B------:R-:W-:Y:S02]  /*1900*/  FSEL R122, R122, RZ, !P0 ;  /* 0x000000ff7a7a7208 */ /* 0x000fe40004000000 */
[----:B------:R-:W-:Y:S01]  /*1910*/  @P3 LEA.HI.SX32 R90, R89, R0, 0x1d ;  /* 0x00000000595a3211 */ /* 0x000fe200078feaff */
[----:B------:R-:W-:Y:S10]  /*1920*/  @!P1 BRA `(.L_x_5972) ;  /* 0x0000001800c89947 */ /* 0x000ff40003800000 */
        /* <DEDUP_REMOVED lines=18> */
.L_x_5975:
        /* <DEDUP_REMOVED lines=12> */
.L_x_5976:
        /* <DEDUP_REMOVED lines=12> */
.L_x_5977:
        /* <DEDUP_REMOVED lines=12> */
.L_x_5978:
        /* <DEDUP_REMOVED lines=12> */
.L_x_5979:
        /* <DEDUP_REMOVED lines=12> */
.L_x_5980:
        /* <DEDUP_REMOVED lines=12> */
.L_x_5981:
        /* <DEDUP_REMOVED lines=14> */
.L_x_5974:
        /* <DEDUP_REMOVED lines=45> */
.L_x_5983:
        /* <DEDUP_REMOVED lines=12> */
.L_x_5984:
        /* <DEDUP_REMOVED lines=12> */
.L_x_5985:
        /* <DEDUP_REMOVED lines=12> */
.L_x_5986:
        /* <DEDUP_REMOVED lines=12> */
.L_x_5987:
        /* <DEDUP_REMOVED lines=12> */
.L_x_5988:
        /* <DEDUP_REMOVED lines=12> */
.L_x_5989:
        /* <DEDUP_REMOVED lines=9> */
.L_x_5973:
        /* <DEDUP_REMOVED lines=13> */
[----:B------:R-:W-:-:S04]  /*2860*/  F2FP.F16.F32.PACK_AB R88, RZ, R88 ;  /* 0x00000058ff58723e */ /* 0x000fc800000000ff */
[----:B------:R-:W-:-:S07]  /*2870*/  PRMT R76, R88, 0x7610, R76 ;  /* 0x00007610584c7816 */ /* 0x000fce000000004c */
.L_x_5991:
        /* <DEDUP_REMOVED lines=12> */
.L_x_5992:
        /* <DEDUP_REMOVED lines=12> */
.L_x_5993:
        /* <DEDUP_REMOVED lines=12> */
.L_x_5994:
        /* <DEDUP_REMOVED lines=12> */
.L_x_5995:
        /* <DEDUP_REMOVED lines=12> */
.L_x_5996:
        /* <DEDUP_REMOVED lines=12> */
.L_x_5997:
        /* <DEDUP_REMOVED lines=14> */
.L_x_5990:
        /* <DEDUP_REMOVED lines=40> */
.L_x_5998:
[----:B------:R-:W-:Y:S05]  /*3060*/  BRA.U !UP3, `(.L_x_5999) ;  /* 0x000000010b187547 */ /* 0x000fea000b800000 */
[----:B------:R-:W-:Y:S01]  /*3070*/  FMUL.FTZ R88, R81, UR23 ;  /* 0x0000001751587c20 */ /* 0x000fe20008410000 */
[----:B------:R-:W-:-:S03]  /*3080*/  LOP3.LUT P0, RZ, R104, 0xff00, RZ, 0xc0, !PT ;  /* 0x0000ff0068ff7812 */ /* 0x000fc6000780c0ff */
[----:B------:R-:W-:-:S05]  /*3090*/  FMUL.FTZ R88, R88, UR22 ;  /* 0x0000001658587c20 */ /* 0x000fca0008410000 */
[----:B------:R-:W-:-:S04]  /*30a0*/  FSEL R88, R88, RZ, P0 ;  /* 0x000000ff58587208 */ /* 0x000fc80000000000 */
[----:B------:R-:W-:-:S04]  /*30b0*/  F2FP.F16.F32.PACK_AB R88, RZ, R88 ;  /* 0x00000058ff58723e */ /* 0x000fc800000000ff */
[----:B------:R-:W-:-:S07]  /*30c0*/  PRMT R76, R76, 0x5410, R88 ;  /* 0x000054104c4c7816 */ /* 0x000fce0000000058 */
.L_x_5999:
[----:B------:R-:W-:Y:S05]  /*30d0*/  BRA.U !UP3, `(.L_x_6000) ;  /* 0x000000010b187547 */ /* 0x000fea000b800000 */
[----:B------:R-:W-:Y:S01]  /*30e0*/  FMUL.FTZ R88, R82, UR23 ;  /* 0x0000001752587c20 */ /* 0x000fe20008410000 */
[----:B------:R-:W-:-:S03]  /*30f0*/  LOP3.LUT P0, RZ, R104, 0xff0000, RZ, 0xc0, !PT ;  /* 0x00ff000068ff7812 */ /* 0x000fc6000780c0ff */
[----:B------:R-:W-:-:S05]  /*3100*/  FMUL.FTZ R88, R88, UR22 ;  /* 0x0000001658587c20 */ /* 0x000fca0008410000 */
[----:B------:R-:W-:-:S04]  /*3110*/  FSEL R88, R88, RZ, P0 ;  /* 0x000000ff58587208 */ /* 0x000fc80000000000 */
[----:B------:R-:W-:-:S04]  /*3120*/  F2FP.F16.F32.PACK_AB R88, RZ, R88 ;  /* 0x00000058ff58723e */ /* 0x000fc800000000ff */
[----:B------:R-:W-:-:S07]  /*3130*/  PRMT R77, R88, 0x7610, R77 ;  /* 0x00007610584d7816 */ /* 0x000fce000000004d */
.L_x_6000:
[----:B------:R-:W-:Y:S05]  /*3140*/  BRA.U !UP3, `(.L_x_6001) ;  /* 0x000000010b187547 */ /* 0x000fea000b800000 */
[----:B------:R-:W-:Y:S01]  /*3150*/  FMUL.FTZ R88, R83, UR23 ;  /* 0x0000001753587c20 */ /* 0x000fe20008410000 */
[----:B------:R-:W-:-:S03]  /*3160*/  LOP3.LUT P0, RZ, R104, 0xff000000, RZ, 0xc0, !PT ;  /* 0xff00000068ff7812 */ /* 0x000fc6000780c0ff */
[----:B------:R-:W-:-:S05]  /*3170*/  FMUL.FTZ R88, R88, UR22 ;  /* 0x0000001658587c20 */ /* 0x000fca0008410000 */
[----:B------:R-:W-:-:S04]  /*3180*/  FSEL R88, R88, RZ, P0 ;  /* 0x000000ff58587208 */ /* 0x000fc80000000000 */
[----:B------:R-:W-:-:S04]  /*3190*/  F2FP.F16.F32.PACK_AB R88, RZ, R88 ;  /* 0x00000058ff58723e */ /* 0x000fc800000000ff */
[----:B------:R-:W-:-:S07]  /*31a0*/  PRMT R77, R77, 0x5410, R88 ;  /* 0x000054104d4d7816 */ /* 0x000fce0000000058 */
.L_x_6001:
[----:B------:R-:W-:Y:S05]  /*31b0*/  BRA.U !UP3, `(.L_x_6002) ;  /* 0x000000010b187547 */ /* 0x000fea000b800000 */
[----:B------:R-:W-:Y:S01]  /*31c0*/  FMUL.FTZ R88, R84, UR23 ;  /* 0x0000001754587c20 */ /* 0x000fe20008410000 */
[----:B------:R-:W-:-:S03]  /*31d0*/  LOP3.LUT P0, RZ, R105, 0xff, RZ, 0xc0, !PT ;  /* 0x000000ff69ff7812 */ /* 0x000fc6000780c0ff */
[----:B------:R-:W-:-:S05]  /*31e0*/  FMUL.FTZ R88, R88, UR22 ;  /* 0x0000001658587c20 */ /* 0x000fca0008410000 */
[----:B------:R-:W-:-:S04]  /*31f0*/  FSEL R88, R88, RZ, P0 ;  /* 0x000000ff58587208 */ /* 0x000fc80000000000 */
[----:B------:R-:W-:-:S04]  /*3200*/  F2FP.F16.F32.PACK_AB R88, RZ, R88 ;  /* 0x00000058ff58723e */ /* 0x000fc800000000ff */
[----:B------:R-:W-:-:S07]  /*3210*/  PRMT R78, R88, 0x7610, R78 ;  /* 0x00007610584e7816 */ /* 0x000fce000000004e */
.L_x_6002:
[----:B------:R-:W-:Y:S05]  /*3220*/  BRA.U !UP3, `(.L_x_6003) ;  /* 0x000000010b187547 */ /* 0x000fea000b800000 */
[----:B------:R-:W-:Y:S01]  /*3230*/  FMUL.FTZ R88, R85, UR23 ;  /* 0x0000001755587c20 */ /* 0x000fe20008410000 */
[----:B------:R-:W-:-:S03]  /*3240*/  LOP3.LUT P0, RZ, R105, 0xff00, RZ, 0xc0, !PT ;  /* 0x0000ff0069ff7812 */ /* 0x000fc6000780c0ff */
[----:B------:R-:W-:-:S05]  /*3250*/  FMUL.FTZ R88, R88, UR22 ;  /* 0x0000001658587c20 */ /* 0x000fca0008410000 */
[----:B------:R-:W-:-:S04]  /*3260*/  FSEL R88, R88, RZ, P0 ;  /* 0x000000ff58587208 */ /* 0x000fc80000000000 */
[----:B------:R-:W-:-:S04]  /*3270*/  F2FP.F16.F32.PACK_AB R88, RZ, R88 ;  /* 0x00000058ff58723e */ /* 0x000fc800000000ff */
[----:B------:R-:W-:-:S07]  /*3280*/  PRMT R78, R78, 0x5410, R88 ;  /* 0x000054104e4e7816 */ /* 0x000fce0000000058 */
.L_x_6003:
[----:B------:R-:W-:Y:S05]  /*3290*/  BRA.U !UP3, `(.L_x_6004) ;  /* 0x000000010b187547 */ /* 0x000fea000b800000 */
[----:B------:R-:W-:Y:S01]  /*32a0*/  FMUL.FTZ R88, R86, UR23 ;  /* 0x0000001756587c20 */ /* 0x000fe20008410000 */
[----:B------:R-:W-:-:S03]  /*32b0*/  LOP3.LUT P0, RZ, R105, 0xff0000, RZ, 0xc0, !PT ;  /* 0x00ff000069ff7812 */ /* 0x000fc6000780c0ff */
[----:B------:R-:W-:-:S05]  /*32c0*/  FMUL.FTZ R88, R88, UR22 ;  /* 0x0000001658587c20 */ /* 0x000fca0008410000 */
[----:B------:R-:W-:-:S04]  /*32d0*/  FSEL R88, R88, RZ, P0 ;  /* 0x000000ff58587208 */ /* 0x000fc80000000000 */
[----:B------:R-:W-:-:S04]  /*32e0*/  F2FP.F16.F32.PACK_AB R88, RZ, R88 ;  /* 0x00000058ff58723e */ /* 0x000fc800000000ff */
[----:B------:R-:W-:-:S07]  /*32f0*/  PRMT R79, R88, 0x7610, R79 ;  /* 0x00007610584f7816 */ /* 0x000fce000000004f */
.L_x_6004:
        /* <DEDUP_REMOVED lines=8> */
.L_x_5982:
        /* <DEDUP_REMOVED lines=13> */
.L_x_5972:
[----:B------:R-:W-:Y:S05]  /*3450*/  BSYNC.RECONVERGENT B0 ;  /* 0x0000000000007941 */ /* 0x000fea0003800200 */
.L_x_5971:
        /* <DEDUP_REMOVED lines=49> */
.L_x_6009:
[----:B------:R-:W-:Y:S05]  /*3770*/  BRA.U !UP3, `(.L_x_6010) ;  /* 0x000000010b187547 */ /* 0x000fea000b800000 */
[----:B------:R-:W-:Y:S01]  /*3780*/  FMUL.FTZ R88, R81, UR23 ;  /* 0x0000001751587c20 */ /* 0x000fe20008410000 */
[----:B------:R-:W-:-:S03]  /*3790*/  LOP3.LUT P3, RZ, R102, 0xff00, RZ, 0xc0, !PT ;  /* 0x0000ff0066ff7812 */ /* 0x000fc6000786c0ff */
[----:B------:R-:W-:-:S05]  /*37a0*/  FMUL.FTZ R88, R88, UR22 ;  /* 0x0000001658587c20 */ /* 0x000fca0008410000 */
[----:B------:R-:W-:-:S04]  /*37b0*/  FSEL R88, R88, RZ, P3 ;  /* 0x000000ff58587208 */ /* 0x000fc80001800000 */
[----:B------:R-:W-:-:S04]  /*37c0*/  F2FP.F16.F32.PACK_AB R88, RZ, R88 ;  /* 0x00000058ff58723e */ /* 0x000fc800000000ff */
[----:B------:R-:W-:-:S07]  /*37d0*/  PRMT R76, R76, 0x5410, R88 ;  /* 0x000054104c4c7816 */ /* 0x000fce0000000058 */
.L_x_6010:
[----:B------:R-:W-:Y:S05]  /*37e0*/  BRA.U !UP3, `(.L_x_6011) ;  /* 0x000000010b187547 */ /* 0x000fea000b800000 */
[----:B------:R-:W-:Y:S01]  /*37f0*/  FMUL.FTZ R88, R82, UR23 ;  /* 0x0000001752587c20 */ /* 0x000fe20008410000 */
[----:B------:R-:W-:-:S03]  /*3800*/  LOP3.LUT P3, RZ, R102, 0xff0000, RZ, 0xc0, !PT ;  /* 0x00ff000066ff7812 */ /* 0x000fc6000786c0ff */
[----:B------:R-:W-:-:S05]  /*3810*/  FMUL.FTZ R88, R88, UR22 ;  /* 0x0000001658587c20 */ /* 0x000fca0008410000 */
[----:B------:R-:W-:-:S04]  /*3820*/  FSEL R88, R88, RZ, P3 ;  /* 0x000000ff58587208 */ /* 0x000fc80001800000 */
[----:B------:R-:W-:-:S04]  /*3830*/  F2FP.F16.F32.PACK_AB R88, RZ, R88 ;  /* 0x00000058ff58723e */ /* 0x000fc800000000ff */
[----:B------:R-:W-:-:S07]  /*3840*/  PRMT R77, R88, 0x7610, R77 ;  /* 0x00007610584d7816 */ /* 0x000fce000000004d */
.L_x_6011:
[----:B------:R-:W-:Y:S05]  /*3850*/  BRA.U !UP3, `(.L_x_6012) ;  /* 0x000000010b187547 */ /* 0x000fea000b800000 */
[----:B------:R-:W-:Y:S01]  /*3860*/  FMUL.FTZ R88, R83, UR23 ;  /* 0x0000001753587c20 */ /* 0x000fe20008410000 */
[----:B------:R-:W-:-:S03]  /*3870*/  LOP3.LUT P3, RZ, R102, 0xff000000, RZ, 0xc0, !PT ;  /* 0xff00000066ff7812 */ /* 0x000fc6000786c0ff */
[----:B------:R-:W-:-:S05]  /*3880*/  FMUL.FTZ R88, R88, UR22 ;  /* 0x0000001658587c20 */ /* 0x000fca0008410000 */
[----:B------:R-:W-:-:S04]  /*3890*/  FSEL R88, R88, RZ, P3 ;  /* 0x000000ff58587208 */ /* 0x000fc80001800000 */
[----:B------:R-:W-:-:S04]  /*38a0*/  F2FP.F16.F32.PACK_AB R88, RZ, R88 ;  /* 0x00000058ff58723e */ /* 0x000fc800000000ff */
[----:B------:R-:W-:-:S07]  /*38b0*/  PRMT R77, R77, 0x5410, R88 ;  /* 0x000054104d4d7816 */ /* 0x000fce0000000058 */
.L_x_6012:
[----:B------:R-:W-:Y:S05]  /*38c0*/  BRA.U !UP3, `(.L_x_6013) ;  /* 0x000000010b187547 */ /* 0x000fea000b800000 */
[----:B------:R-:W-:Y:S01]  /*38d0*/  FMUL.FTZ R88, R84, UR23 ;  /* 0x0000001754587c20 */ /* 0x000fe20008410000 */
[----:B------:R-:W-:-:S03]  /*38e0*/  LOP3.LUT P3, RZ, R103, 0xff, RZ, 0xc0, !PT ;  /* 0x000000ff67ff7812 */ /* 0x000fc6000786c0ff */
[----:B------:R-:W-:-:S05]  /*38f0*/  FMUL.FTZ R88, R88, UR22 ;  /* 0x0000001658587c20 */ /* 0x000fca0008410000 */
[----:B------:R-:W-:-:S04]  /*3900*/  FSEL R88, R88, RZ, P3 ;  /* 0x000000ff58587208 */ /* 0x000fc80001800000 */
[----:B------:R-:W-:-:S04]  /*3910*/  F2FP.F16.F32.PACK_AB R88, RZ, R88 ;  /* 0x00000058ff58723e */ /* 0x000fc800000000ff */
[----:B------:R-:W-:-:S07]  /*3920*/  PRMT R78, R88, 0x7610, R78 ;  /* 0x00007610584e7816 */ /* 0x000fce000000004e */
.L_x_6013:
[----:B------:R-:W-:Y:S05]  /*3930*/  BRA.U !UP3, `(.L_x_6014) ;  /* 0x000000010b187547 */ /* 0x000fea000b800000 */
[----:B------:R-:W-:Y:S01]  /*3940*/  FMUL.FTZ R88, R85, UR23 ;  /* 0x0000001755587c20 */ /* 0x000fe20008410000 */
[----:B------:R-:W-:-:S03]  /*3950*/  LOP3.LUT P3, RZ, R103, 0xff00, RZ, 0xc0, !PT ;  /* 0x0000ff0067ff7812 */ /* 0x000fc6000786c0ff */
[----:B------:R-:W-:-:S05]  /*3960*/  FMUL.FTZ R88, R88, UR22 ;  /* 0x0000001658587c20 */ /* 0x000fca0008410000 */
[----:B------:R-:W-:-:S04]  /*3970*/  FSEL R88, R88, RZ, P3 ;  /* 0x000000ff58587208 */ /* 0x000fc80001800000 */
[----:B------:R-:W-:-:S04]  /*3980*/  F2FP.F16.F32.PACK_AB R88, RZ, R88 ;  /* 0x00000058ff58723e */ /* 0x000fc800000000ff */
[----:B------:R-:W-:-:S07]  /*3990*/  PRMT R78, R78, 0x5410, R88 ;  /* 0x000054104e4e7816 */ /* 0x000fce0000000058 */
.L_x_6014:
[----:B------:R-:W-:Y:S05]  /*39a0*/  BRA.U !UP3, `(.L_x_6015) ;  /* 0x000000010b187547 */ /* 0x000fea000b800000 */
[----:B------:R-:W-:Y:S01]  /*39b0*/  FMUL.FTZ R88, R86, UR23 ;  /* 0x0000001756587c20 */ /* 0x000fe20008410000 */
[----:B------:R-:W-:-:S03]  /*39c0*/  LOP3.LUT P3, RZ, R103, 0xff0000, RZ, 0xc0, !PT ;  /* 0x00ff000067ff7812 */ /* 0x000fc6000786c0ff */
[----:B------:R-:W-:-:S05]  /*39d0*/  FMUL.FTZ R88, R88, UR22 ;  /* 0x0000001658587c20 */ /* 0x000fca0008410000 */
[----:B------:R-:W-:-:S04]  /*39e0*/  FSEL R88, R88, RZ, P3 ;  /* 0x000000ff58587208 */ /* 0x000fc80001800000 */
[----:B------:R-:W-:-:S04]  /*39f0*/  F2FP.F16.F32.PACK_AB R88, RZ, R88 ;  /* 0x00000058ff58723e */ /* 0x000fc800000000ff */
[----:B------:R-:W-:-:S07]  /*3a00*/  PRMT R79, R88, 0x7610, R79 ;  /* 0x00007610584f7816 */ /* 0x000fce000000004f */
.L_x_6015:
        /* <DEDUP_REMOVED lines=9> */
.L_x_6008:
        /* <DEDUP_REMOVED lines=12> */
.L_x_6017:
        /* <DEDUP_REMOVED lines=12> */
.L_x_6018:
        /* <DEDUP_REMOVED lines=12> */
.L_x_6019:
        /* <DEDUP_REMOVED lines=12> */
.L_x_6020:
        /* <DEDUP_REMOVED lines=12> */
.L_x_6021:
        /* <DEDUP_REMOVED lines=12> */
.L_x_6022:
        /* <DEDUP_REMOVED lines=12> */
.L_x_6023:
        /* <DEDUP_REMOVED lines=14> */
.L_x_6007:
        /* <DEDUP_REMOVED lines=21> */
.L_x_6025:
        /* <DEDUP_REMOVED lines=12> */
.L_x_6026:
        /* <DEDUP_REMOVED lines=12> */
.L_x_6027:
        /* <DEDUP_REMOVED lines=12> */
.L_x_6028:
        /* <DEDUP_REMOVED lines=12> */
.L_x_6029:
        /* <DEDUP_REMOVED lines=12> */
.L_x_6030:
        /* <DEDUP_REMOVED lines=12> */
.L_x_6031:
        /* <DEDUP_REMOVED lines=37> */
.L_x_6024:
        /* <DEDUP_REMOVED lines=12> */
.L_x_6032:
        /* <DEDUP_REMOVED lines=12> */
.L_x_6033:
        /* <DEDUP_REMOVED lines=12> */
.L_x_6034:
        /* <DEDUP_REMOVED lines=12> */
.L_x_6035:
        /* <DEDUP_REMOVED lines=12> */
.L_x_6036:
        /* <DEDUP_REMOVED lines=12> */
.L_x_6037:
        /* <DEDUP_REMOVED lines=12> */
.L_x_6038:
        /* <DEDUP_REMOVED lines=13> */
.L_x_6016:
        /* <DEDUP_REMOVED lines=9> */
.L_x_6006:
[----:B------:R-:W-:Y:S05]  /*4f80*/  BSYNC.RECONVERGENT B0 ;  /* 0x0000000000007941 */ /* 0x000fea0003800200 */
.L_x_6005:
[----:B------:R-:W-:Y:S02]  /*4f90*/  UIADD3 UR11, UPT, UPT, UR11, UR26, URZ ;  /* 0x0000001a0b0b7290 */ /* 0x000fe4000fffe0ff */
[----:B------:R-:W-:Y:S02]  /*4fa0*/  UPLOP3.LUT UP1, UPT, UPT, UPT, UP1, 0x40, 0x4 ;  /* 0x000000000004789c */ /* 0x000fe40003f2e810 */
[----:B------:R-:W-:-:S09]  /*4fb0*/  UISETP.GE.AND UP0, UPT, UR11, UR27, UPT ;  /* 0x0000001b0b00728c */ /* 0x000fd2000bf06270 */
[----:B------:R-:W-:Y:S05]  /*4fc0*/  BRA.U !UP0, `(.L_x_6039) ;  /* 0xffffffb508187547 */ /* 0x000fea000b83ffff */
.L_x_5960:
        /* <DEDUP_REMOVED lines=23> */
.L_x_6040:
        /* <DEDUP_REMOVED lines=12> */
.L_x_8117:


//--------------------- .text._ZN10layer_norm22ln_bwd_finalize_kernelINS_22Kernel_traits_finalizeILj2048Ef6__halffS2_fjLb0ELj1024ELj4ENS_18Kernel_traits_baseILj2048EfS2_fS2_fjLj1024EEEEELb0ELb1EEEvNS_9BwdParamsE --------------------------
	.section	.text._ZN10layer_norm22ln_bwd_finalize_kernelINS_22Kernel_traits_finalizeILj2048Ef6__halffS2_fjLb0ELj1024ELj4ENS_18Kernel_traits_baseILj2048EfS2_fS2_fjLj1024EEEEELb0ELb1EEEvNS_9BwdParamsE,"ax",@progbits
	.align	128
        .global         _ZN10layer_norm22ln_bwd_finalize_kernelINS_22Kernel_traits_finalizeILj2048Ef6__halffS2_fjLb0ELj1024ELj4ENS_18Kernel_traits_baseILj2048EfS2_fS2_fjLj1024EEEEELb0ELb1EEEvNS_9BwdParamsE
        .type           _ZN10layer_norm22ln_bwd_finalize_kernelINS_22Kernel_traits_finalizeILj2048Ef6__halffS2_fjLb0ELj1024ELj4ENS_18Kernel_traits_baseILj2048EfS2_fS2_fjLj1024EEEEELb0ELb1EEEvNS_9BwdParamsE,@function
        .size           _ZN10layer_norm22ln_bwd_finalize_kernelINS_22Kernel_traits_finalizeILj2048Ef6__halffS2_fjLb0ELj1024ELj4ENS_18Kernel_traits_baseILj2048EfS2_fS2_fjLj1024EEEEELb0ELb1EEEvNS_9BwdParamsE,(.L_x_8118 - _ZN10layer_norm22ln_bwd_finalize_kernelINS_22Kernel_traits_finalizeILj2048Ef6__halffS2_fjLb0ELj1024ELj4ENS_18Kernel_traits_baseILj2048EfS2_fS2_fjLj1024EEEEELb0ELb1EEEvNS_9BwdParamsE)
        .other          _ZN10layer_norm22ln_bwd_finalize_kernelINS_22Kernel_traits_finalizeILj2048Ef6__halffS2_fjLb0ELj1024ELj4ENS_18Kernel_traits_baseILj2048EfS2_fS2_fjLj1024EEEEELb0ELb1EEEvNS_9BwdParamsE,@"STO_CUDA_ENTRY STV_DEFAULT"
_ZN10layer_norm22ln_bwd_finalize_kernelINS_22Kernel_traits_finalizeILj2048Ef6__halffS2_fjLb0ELj1024ELj4ENS_18Kernel_traits_baseILj2048EfS2_fS2_fjLj1024EEEEELb0ELb1EEEvNS_9BwdParamsE:
.text._ZN10layer_norm22ln_bwd_finalize_kernelINS_22Kernel_traits_finalizeILj2048Ef6__halffS2_fjLb0ELj1024ELj4ENS_18Kernel_traits_baseILj2048EfS2_fS2_fjLj1024EEEEELb0ELb1EEEvNS_9BwdParamsE:
        /* <DEDUP_REMOVED lines=77> */
.L_x_6045:
        /* <DEDUP_REMOVED lines=118> */
.L_x_6044:
[----:B------:R-:W-:Y:S05]  /*0c30*/  BSYNC.RECONVERGENT B1 ;  /* 0x0000000000017941 */ /* 0x000fea0003800200 */
.L_x_6043:
        /* <DEDUP_REMOVED lines=69> */
.L_x_6047:
[----:B------:R-:W-:Y:S05]  /*1090*/  BSYNC.RECONVERGENT B1 ;  /* 0x0000000000017941 */ /* 0x000fea0003800200 */
.L_x_6046:
        /* <DEDUP_REMOVED lines=38> */
.L_x_6049:
[----:B------:R-:W-:Y:S05]  /*1300*/  BSYNC.RECONVERGENT B1 ;  /* 0x0000000000017941 */ /* 0x000fea0003800200 */
.L_x_6048:
[----:B------:R-:W-:Y:S05]  /*1310*/  @!P1 BRA `(.L_x_6042) ;  /* 0x0000000000409947 */ /* 0x000fea0003800000 */
[----:B------:R-:W0:Y:S01]  /*1320*/  LDC R14, c[0x0][0x388] ;  /* 0x0000e200ff0e7b82 */ /* 0x000e220000000800 */
[----:B------:R-:W-:-:S07]  /*1330*/  IADD3 R12, PT, PT, -R54, RZ, RZ ;  /* 0x000000ff360c7210 */ /* 0x000fce0007ffe1ff */
[----:B------:R-:W1:Y:S08]  /*1340*/  LDC.64 R8, c[0x0][0x440] ;  /* 0x00011000ff087b82 */ /* 0x000e700000000a00 */
[----:B------:R-:W2:Y:S01]  /*1350*/  LDC.64 R10, c[0x0][0x448] ;  /* 0x00011200ff0a7b82 */ /* 0x000ea20000000a00 */
[----:B0-----:R-:W-:-:S05]  /*1360*/  IMAD R0, R3, R14, R0 ;  /* 0x0000000e03007224 */ /* 0x001fca00078e0200 */
[----:B------:R-:W-:-:S07]  /*1370*/  IADD3 R3, PT, PT, R57, R0, RZ ;  /* 0x0000000039037210 */ /* 0x000fce0007ffe0ff */
.L_x_6050:
        /* <DEDUP_REMOVED lines=10> */
.L_x_6042:
[----:B------:R-:W-:Y:S05]  /*1420*/  BSYNC.RECONVERGENT B0 ;  /* 0x0000000000007941 */ /* 0x000fea0003800200 */
.L_x_6041:
        /* <DEDUP_REMOVED lines=57> */
.L_x_6051:
        /* <DEDUP_REMOVED lines=12> */
.L_x_8118:


//--------------------- .text._ZN10layer_norm13ln_bwd_kernelINS_13Kernel_traitsIf6__halffS2_fjLj2048ELj1ELj1ELj4ELj16ENS_18Kernel_traits_baseILj2048EfS2_fS2_fjLj128EEEEELb1ELb0ELb1ELb1EEEvNS_9BwdParamsE --------------------------
	.section	.text._ZN10layer_norm13ln_bwd_kernelINS_13Kernel_traitsIf6__halffS2_fjLj2048ELj1ELj1ELj4ELj16ENS_18Kernel_traits_baseILj2048EfS2_fS2_fjLj128EEEEELb1ELb0ELb1ELb1EEEvNS_9BwdParamsE,"ax",@progbits
	.align	128
        .global         _ZN10layer_norm13ln_bwd_kernelINS_13Kernel_traitsIf6__halffS2_fjLj2048ELj1ELj1ELj4ELj16ENS_18Kernel_traits_baseILj2048EfS2_fS2_fjLj128EEEEELb1ELb0ELb1ELb1EEEvNS_9BwdParamsE
        .type           _ZN10layer_norm13ln_bwd_kernelINS_13Kernel_traitsIf6__halffS2_fjLj2048ELj1ELj1ELj4ELj16ENS_18Kernel_traits_baseILj2048EfS2_fS2_fjLj128EEEEELb1ELb0ELb1ELb1EEEvNS_9BwdParamsE,@function
        .size           _ZN10layer_norm13ln_bwd_kernelINS_13Kernel_traitsIf6__halffS2_fjLj2048ELj1ELj1ELj4ELj16ENS_18Kernel_traits_baseILj2048EfS2_fS2_fjLj128EEEEELb1ELb0ELb1ELb1EEEvNS_9BwdParamsE,(.L_x_8119 - _ZN10layer_norm13ln_bwd_kernelINS_13Kernel_traitsIf6__halffS2_fjLj2048ELj1ELj1ELj4ELj16ENS_18Kernel_traits_baseILj2048EfS2_fS2_fjLj128EEEEELb1ELb0ELb1ELb1EEEvNS_9BwdParamsE)
        .other          _ZN10layer_norm13ln_bwd_kernelINS_13Kernel_traitsIf6__halffS2_fjLj2048ELj1ELj1ELj4ELj16ENS_18Kernel_traits_baseILj2048EfS2_fS2_fjLj128EEEEELb1ELb0ELb1ELb1EEEvNS_9BwdParamsE,@"STO_CUDA_ENTRY STV_DEFAULT"
_ZN10layer_norm13ln_bwd_kernelINS_13Kernel_traitsIf6__halffS2_fjLj2048ELj1ELj1ELj4ELj16ENS_18Kernel_traits_baseILj2048EfS2_fS2_fjLj128EEEEELb1ELb0ELb1ELb1EEEvNS_9BwdParamsE:
.text._ZN10layer_norm13ln_bwd_kernelINS_13Kernel_traitsIf6__halffS2_fjLj2048ELj1ELj1ELj4ELj16ENS_18Kernel_traits_baseILj2048EfS2_fS2_fjLj128EEEEELb1ELb0ELb1ELb1EEEvNS_9BwdParamsE:
        /* <DEDUP_REMOVED lines=38> */
.L_x_6122:
        /* <DEDUP_REMOVED lines=25> */
[----:B------:R-:W-:-:S04]  /*03f0*/  LEA.HI R87, R87, R2, RZ, 0x3 ;  /* 0x0000000257577211 */ /* 0x000fc800078f18ff */
[----:B------:R-:W-:Y:S02]  /*0400*/  LEA.HI.SX32 R103, R87, R0, 0x1d ;  /* 0x0000000057677211 */ /* 0x000fe400078feaff */
[----:B------:R-:W-:-:S03]  /*0410*/  IADD3 R115, PT, PT, R117, 0x80, RZ ;  /* 0x0000008075737810 */ /* 0x000fc60007ffe0ff */
[C---:B---3--:R-:W-:Y:S01]  /*0420*/  IMAD.WIDE.U32 R86, R103.reuse, 0x10, R100 ;  /* 0x0000001067567825 */ /* 0x048fe200078e0064 */
[----:B------:R-:W-:-:S03]  /*0430*/  IADD3 R103, PT, PT, R103, 0x80, RZ ;  /* 0x0000008067677810 */ /* 0x000fc60007ffe0ff */
[----:B----4-:R-:W-:Y:S02]  /*0440*/  IMAD.WIDE.U32 R108, R117, 0x20, R112 ;  /* 0x00000020756c7825 */ /* 0x010fe400078e0070 */
[----:B------:R-:W3:Y:S02]  /*0450*/  LDG.E.128 R84, desc[UR10][R86.64] ;  /* 0x0000000a56547981 */ /* 0x000ee4000c1e1d00 */
[----:B------:R-:W-:Y:S02]  /*0460*/  IMAD.WIDE.U32 R100, R103, 0x10, R100 ;  /* 0x0000001067647825 */ /* 0x000fe400078e0064 */
[----:B------:R-:W4:Y:S02]  /*0470*/  LDG.E.128 R104, desc[UR10][R108.64] ;  /* 0x0000000a6c687981 */ /* 0x000f24000c1e1d00 */
[----:B------:R-:W-:Y:S02]  /*0480*/  IMAD.WIDE.U32 R112, R115, 0x20, R112 ;  /* 0x0000002073707825 */ /* 0x000fe400078e0070 */
[----:B------:R1:W4:Y:S04]  /*0490*/  LDG.E.128 R88, desc[UR10][R108.64+0x10] ;  /* 0x0000100a6c587981 */ /* 0x000328000c1e1d00 */
[----:B------:R-:W4:Y:S04]  /*04a0*/  LDG.E.128 R92, desc[UR10][R112.64] ;  /* 0x0000000a705c7981 */ /* 0x000f28000c1e1d00 */
[----:B------:R0:W4:Y:S04]  /*04b0*/  LDG.E.128 R96, desc[UR10][R112.64+0x10] ;  /* 0x0000100a70607981 */ /* 0x000128000c1e1d00 */
[----:B------:R-:W4:Y:S01]  /*04c0*/  LDG.E.128 R100, desc[UR10][R100.64] ;  /* 0x0000000a64647981 */ /* 0x000f22000c1e1d00 */
[----:B------:R-:W-:-:S02]  /*04d0*/  MOV R2, UR7 ;  /* 0x0000000700027c02 */ /* 0x000fc40008000f00 */
        /* <DEDUP_REMOVED lines=20> */
[----:B------:R-:W5:Y:S01]  /*0620*/  @P0 LDG.E.128 R8, desc[UR10][R112.64+0x10] ;  /* 0x0000100a70080981 */ /* 0x000f62000c1e1d00 */
[----:B------:R-:W-:Y:S01]  /*0630*/  ISETP.NE.AND P0, PT, RZ, UR12, PT ;  /* 0x0000000cff007c0c */ /* 0x000fe2000bf05270 */
[----:B------:R-:W-:-:S05]  /*0640*/  IMAD.WIDE.U32 R110, R117, 0x8, R110 ;  /* 0x00000008756e7825 */ /* 0x000fca00078e006e */
[----:B------:R0:W5:Y:S01]  /*0650*/  LDG.E.64 R120, desc[UR10][R110.64] ;  /* 0x0000000a6e787981 */ /* 0x000162000c1e1b00 */
[----:B--2---:R-:W-:Y:S01]  /*0660*/  FSEL R7, R7, RZ, !P0 ;  /* 0x000000ff07077208 */ /* 0x004fe20004000000 */
[----:B---3--:R-:W-:Y:S02]  /*0670*/  HADD2.F32 R119, -RZ, R84.H0_H0 ;  /* 0x20000054ff777230 */ /* 0x008fe40000004100 */
[--C-:B0-----:R-:W-:Y:S02]  /*0680*/  HADD2.F32 R111, -RZ, R86.reuse.H0_H0 ;  /* 0x20000056ff6f7230 */ /* 0x101fe40000004100 */
[C---:B----4-:R-:W-:Y:S01]  /*0690*/  FADD.FTZ R105, -R7.reuse, R105 ;  /* 0x0000006907697221 */ /* 0x050fe20000010100 */
        /* <DEDUP_REMOVED lines=17> */
[C---:B------:R-:W-:Y:S01]  /*07b0*/  FMUL.FTZ R105, R4.reuse, R105 ;  /* 0x0000006904697220 */ /* 0x040fe20000410000 */
[--C-:B------:R-:W-:Y:S02]  /*07c0*/  HADD2.F32 R86, -RZ, R100.reuse.H0_H0 ;  /* 0x20000064ff567230 */ /* 0x100fe40000004100 */
[----:B------:R-:W-:Y:S02]  /*07d0*/  HADD2.F32 R104, -RZ, R100.H1_H1 ;  /* 0x30000064ff687230 */ /* 0x000fe40000004100 */
[----:B------:R-:W-:Y:S01]  /*07e0*/  FMUL.FTZ R100, R4, R88 ;  /* 0x0000005804647220 */ /* 0x000fe20000410000 */
[--C-:B------:R-:W-:Y:S02]  /*07f0*/  HADD2.F32 R7, -RZ, R85.reuse.H0_H0 ;  /* 0x20000055ff077230 */ /* 0x100fe40000004100 */
[----:B------:R-:W-:Y:S02]  /*0800*/  HADD2.F32 R118, -RZ, R85.H1_H1 ;  /* 0x30000055ff767230 */ /* 0x000fe40000004100 */
[----:B------:R-:W-:Y:S01]  /*0810*/  FMUL.FTZ R85, R52, R119 ;  /* 0x0000007734557220 */ /* 0x000fe20000410000 */
[----:B------:R-:W-:Y:S01]  /*0820*/  FMUL.FTZ R0, R4, R0 ;  /* 0x0000000004007220 */ /* 0x000fe20000410000 */
[----:B------:R-:W-:-:S02]  /*0830*/  HADD2.F32 R108, -RZ, R101.H0_H0 ;  /* 0x20000065ff6c7230 */ /* 0x000fc40000004100 */
[C---:B------:R-:W-:Y:S01]  /*0840*/  FMUL.FTZ R106, R4.reuse, R106 ;  /* 0x0000006a046a7220 */ /* 0x040fe20000410000 */
[----:B------:R-:W-:Y:S02]  /*0850*/  HADD2.F32 R109, -RZ, R101.H1_H1 ;  /* 0x30000065ff6d7230 */ /* 0x000fe40000004100 */
[----:B------:R-:W-:Y:S01]  /*0860*/  FADD.FTZ R69, R69, R84 ;  /* 0x0000005445457221 */ /* 0x000fe20000010000 */
[--C-:B------:R-:W-:Y:S02]  /*0870*/  HADD2.F32 R110, -RZ, R102.reuse.H0_H0 ;  /* 0x20000066ff6e7230 */ /* 0x100fe40000004100 */
[-C--:B------:R-:W-:Y:S01]  /*0880*/  FFMA.FTZ R25, R105, R84.reuse, R25 ;  /* 0x0000005469197223 */ /* 0x080fe20000010019 */
[----:B------:R-:W-:Y:S02]  /*0890*/  HADD2.F32 R112, -RZ, R102.H1_H1 ;  /* 0x30000066ff707230 */ /* 0x000fe40000004100 */
        /* <DEDUP_REMOVED lines=13> */
[----:B------:R-:W-:-:S02]  /*0970*/  HADD2.F32 R115, -RZ, R87.H0_H0 ;  /* 0x20000057ff737230 */ /* 0x000fc40000004100 */
[----:B------:R-:W-:Y:S02]  /*0980*/  HADD2.F32 R114, -RZ, R87.H1_H1 ;  /* 0x30000057ff727230 */ /* 0x000fe40000004100 */
[----:B------:R-:W-:Y:S01]  /*0990*/  FMUL.FTZ R87, R55, R118 ;  /* 0x0000007637577220 */ /* 0x000fe20000410000 */
[----:B------:R-:W-:Y:S01]  /*09a0*/  FADD.FTZ R88, R7, R88 ;  /* 0x0000005807587221 */ /* 0x000fe20000010000 */
[----:B------:R-:W-:Y:S01]  /*09b0*/  FMUL.FTZ R107, R4, R107 ;  /* 0x0000006b046b7220 */ /* 0x000fe20000410000 */
[----:B------:R-:W-:Y:S02]  /*09c0*/  FFMA.FTZ R90, R106, R7, R89 ;  /* 0x000000076a5a7223 */ /* 0x000fe40000010059 */
[----:B------:R-:W-:Y:S02]  /*09d0*/  FADD.FTZ R88, R87, R88 ;  /* 0x0000005857587221 */ /* 0x000fe40000010000 */
[----:B------:R-:W-:Y:S01]  /*09e0*/  FFMA.FTZ R89, R107, R87, R90 ;  /* 0x000000576b597223 */ /* 0x000fe2000001005a */
[----:B------:R-:W-:-:S02]  /*09f0*/  HADD2.F32 R113, -RZ, R103.H0_H0 ;  /* 0x20000067ff717230 */ /* 0x000fc40000004100 */
[----:B------:R-:W-:Y:S01]  /*0a00*/  FADD.FTZ R88, R101, R88 ;  /* 0x0000005865587221 */ /* 0x000fe20000010000 */
[----:B------:R-:W-:Y:S02]  /*0a10*/  HADD2.F32 R117, -RZ, R103.H1_H1 ;  /* 0x30000067ff757230 */ /* 0x000fe40000004100 */
[-C--:B------:R-:W-:Y:S01]  /*0a20*/  FMUL.FTZ R103, R57, R116.reuse ;  /* 0x0000007439677220 */ /* 0x080fe20000410000 */
        /* <DEDUP_REMOVED lines=52> */
[----:B------:R-:W-:Y:S01]  /*0d70*/  FADD.FTZ R46, R46, R113 ;  /* 0x000000712e2e7221 */ /* 0x000fe20000010000 */
[-C--:B------:R-:W-:Y:S01]  /*0d80*/  FFMA.FTZ R42, R98, R113.reuse, R42 ;  /* 0x00000071622a7223 */ /* 0x080fe2000001002a */
        /* <DEDUP_REMOVED lines=15> */
.L_x_6053:
        /* <DEDUP_REMOVED lines=23> */
.L_x_6055:
        /* <DEDUP_REMOVED lines=10> */
.L_x_6054:
        /* <DEDUP_REMOVED lines=32> */
.L_x_6057:
[----:B------:R-:W-:Y:S05]  /*1290*/  BSYNC.RECONVERGENT B0 ;  /* 0x0000000000007941 */ /* 0x000fea0003800200 */
.L_x_6056:
        /* <DEDUP_REMOVED lines=53> */
.L_x_6060:
        /* <DEDUP_REMOVED lines=12> */
.L_x_6061:
        /* <DEDUP_REMOVED lines=12> */
.L_x_6062:
        /* <DEDUP_REMOVED lines=12> */
.L_x_6063:
        /* <DEDUP_REMOVED lines=12> */
.L_x_6064:
        /* <DEDUP_REMOVED lines=12> */
.L_x_6065:
        /* <DEDUP_REMOVED lines=12> */
.L_x_6066:
        /* <DEDUP_REMOVED lines=11> */
[----:B------:R-:W-:-:S04]  /*1b20*/  F2FP.F16.F32.PACK_AB R89, RZ, R89 ;  /* 0x00000059ff59723e */ /* 0x000fc800000000ff */
[----:B------:R-:W-:Y:S01]  /*1b30*/  PRMT R83, R83, 0x5410, R89 ;  /* 0x0000541053537816 */ /* 0x000fe20000000059 */
[----:B------:R-:W-:Y:S06]  /*1b40*/  BRA `(.L_x_6067) ;  /* 0x0000001000d87947 */ /* 0x000fec0003800000 */
.L_x_6059:
[-CC-:B------:R-:W-:Y:S01]  /*1b50*/  FFMA.FTZ R48, R111, R3.reuse, R124.reuse ;  /* 0x000000036f307223 */ /* 0x180fe2000001007c */
[-CC-:B------:R-:W-:Y:S01]  /*1b60*/  FFMA.FTZ R50, R102, R3.reuse, R124.reuse ;  /* 0x0000000366327223 */ /* 0x180fe2000001007c */
[-C--:B------:R-:W-:Y:S01]  /*1b70*/  FFMA.FTZ R76, R106, R3.reuse, R124 ;  /* 0x000000036a4c7223 */ /* 0x080fe2000001007c */
[----:B------:R-:W-:Y:S01]  /*1b80*/  ISETP.GT.AND P0, PT, R5, RZ, PT ;  /* 0x000000ff0500720c */ /* 0x000fe20003f04270 */
[----:B------:R-:W-:Y:S01]  /*1b90*/  FADD.FTZ R119, R115, -R48 ;  /* 0x8000003073777221 */ /* 0x000fe20000010000 */
[----:B------:R-:W-:Y:S01]  /*1ba0*/  FADD.FTZ R49, R103, -R50 ;  /* 0x8000003267317221 */ /* 0x000fe20000010000 */
[-CC-:B------:R-:W-:Y:S01]  /*1bb0*/  FFMA.FTZ R48, R100, R3.reuse, R124.reuse ;  /* 0x0000000364307223 */ /* 0x180fe2000001007c */
[----:B------:R-:W-:Y:S01]  /*1bc0*/  FFMA.FTZ R50, R107, R3, R124 ;  /* 0x000000036b327223 */ /* 0x000fe2000001007c */
[----:B------:R-:W-:Y:S02]  /*1bd0*/  FADD.FTZ R77, R7, -R76 ;  /* 0x8000004c074d7221 */ /* 0x000fe40000010000 */
[----:B------:R-:W-:Y:S01]  /*1be0*/  FADD.FTZ R89, R101, -R48 ;  /* 0x8000003065597221 */ /* 0x000fe20000010000 */
[----:B------:R-:W-:Y:S01]  /*1bf0*/  FADD.FTZ R79, R87, -R50 ;  /* 0x80000032574f7221 */ /* 0x000fe20000010000 */
        /* <DEDUP_REMOVED lines=12> */
.L_x_6068:
        /* <DEDUP_REMOVED lines=12> */
.L_x_6069:
        /* <DEDUP_REMOVED lines=12> */
.L_x_6070:
        /* <DEDUP_REMOVED lines=12> */
.L_x_6071:
        /* <DEDUP_REMOVED lines=12> */
.L_x_6072:
        /* <DEDUP_REMOVED lines=12> */
.L_x_6073:
        /* <DEDUP_REMOVED lines=12> */
.L_x_6074:
        /* <DEDUP_REMOVED lines=31> */
.L_x_6058:
        /* <DEDUP_REMOVED lines=16> */
.L_x_6076:
        /* <DEDUP_REMOVED lines=11> */
.L_x_6077:
        /* <DEDUP_REMOVED lines=11> */
.L_x_6078:
        /* <DEDUP_REMOVED lines=11> */
.L_x_6079:
        /* <DEDUP_REMOVED lines=11> */
.L_x_6080:
        /* <DEDUP_REMOVED lines=11> */
.L_x_6081:
        /* <DEDUP_REMOVED lines=11> */
.L_x_6082:
        /* <DEDUP_REMOVED lines=13> */
.L_x_6075:
[-CC-:B------:R-:W-:Y:S01]  /*2920*/  @P2 FFMA.FTZ R48, R0, R3.reuse, R124.reuse ;  /* 0x0000000300302223 */ /* 0x180fe2000001007c */
[----:B-----5:R-:W-:Y:S01]  /*2930*/  MOV R76, R20 ;  /* 0x00000014004c7202 */ /* 0x020fe20000000f00 */
[----:B------:R-:W-:Y:S01]  /*2940*/  @P2 FFMA.FTZ R50, R102, R3, R124 ;  /* 0x0000000366322223 */ /* 0x000fe2000001007c */
[----:B------:R-:W-:Y:S01]  /*2950*/  MOV R77, R21 ;  /* 0x00000015004d7202 */ /* 0x000fe20000000f00 */
[----:B------:R-:W-:Y:S01]  /*2960*/  @P2 FADD.FTZ R49, R85, -R48 ;  /* 0x8000003055312221 */ /* 0x000fe20000010000 */
[----:B------:R-:W-:Y:S01]  /*2970*/  @P2 FFMA.FTZ R48, R106, R3, R124 ;  /* 0x000000036a302223 */ /* 0x000fe2000001007c */
[----:B------:R-:W-:Y:S01]  /*2980*/  MOV R79, R23 ;  /* 0x00000017004f7202 */ /* 0x000fe20000000f00 */
[----:B------:R-:W-:Y:S01]  /*2990*/  @P2 FADD.FTZ R50, R103, -R50 ;  /* 0x8000003267322221 */ /* 0x000fe20000010000 */
[----:B------:R-:W-:Y:S01]  /*29a0*/  @P2 FFMA.FTZ R76, R4, R49, R20 ;  /* 0x00000031044c2223 */ /* 0x000fe20000010014 */
[----:B------:R-:W-:Y:S01]  /*29b0*/  @P2 FFMA.FTZ R49, R105, R3, R124 ;  /* 0x0000000369312223 */ /* 0x000fe2000001007c */
[----:B------:R-:W-:-:S03]  /*29c0*/  MOV R78, R22 ;  /* 0x00000016004e7202 */ /* 0x000fc60000000f00 */
[----:B------:R-:W-:-:S04]  /*29d0*/  @P2 FADD.FTZ R49, R84, -R49 ;  /* 0x8000003154312221 */ /* 0x000fc80000010000 */
[----:B------:R-:W-:Y:S01]  /*29e0*/  @P2 FFMA.FTZ R77, R4, R49, R21 ;  /* 0x00000031044d2223 */ /* 0x000fe20000010015 */
[----:B------:R-:W-:Y:S01]  /*29f0*/  @P2 FADD.FTZ R49, R7, -R48 ;  /* 0x8000003007312221 */ /* 0x000fe20000010000 */
[----:B------:R-:W-:-:S03]  /*2a00*/  @P2 FFMA.FTZ R48, R107, R3, R124 ;  /* 0x000000036b302223 */ /* 0x000fc6000001007c */
[----:B------:R-:W-:Y:S01]  /*2a10*/  @P2 FFMA.FTZ R78, R4, R49, R22 ;  /* 0x00000031044e2223 */ /* 0x000fe20000010016 */
[----:B------:R-:W-:-:S04]  /*2a20*/  @P2 FADD.FTZ R48, R87, -R48 ;  /* 0x8000003057302221 */ /* 0x000fc80000010000 */
[----:B------:R-:W-:Y:S01]  /*2a30*/  @P2 FFMA.FTZ R79, R4, R48, R23 ;  /* 0x00000030044f2223 */ /* 0x000fe20000010017 */
[----:B------:R-:W-:-:S04]  /*2a40*/  @P2 FFMA.FTZ R48, R100, R3, R124 ;  /* 0x0000000364302223 */ /* 0x000fc8000001007c */
[----:B------:R-:W-:Y:S01]  /*2a50*/  @P2 FADD.FTZ R49, R101, -R48 ;  /* 0x8000003065312221 */ /* 0x000fe20000010000 */
[----:B------:R-:W-:-:S03]  /*2a60*/  MOV R48, R16 ;  /* 0x0000001000307202 */ /* 0x000fc60000000f00 */
        /* <DEDUP_REMOVED lines=14> */
.L_x_6083:
[----:B------:R-:W-:Y:S05]  /*2b50*/  @!P1 BRA `(.L_x_6084) ;  /* 0x0000000000189947 */ /* 0x000fea0003800000 */
[----:B------:R-:W-:Y:S01]  /*2b60*/  FMUL.FTZ R51, R77, UR15 ;  /* 0x0000000f4d337c20 */ /* 0x000fe20008410000 */
[----:B------:R-:W-:-:S03]  /*2b70*/  LOP3.LUT P0, RZ, R122, 0xff00, RZ, 0xc0, !PT ;  /* 0x0000ff007aff7812 */ /* 0x000fc6000780c0ff */
[----:B------:R-:W-:-:S05]  /*2b80*/  FMUL.FTZ R51, R51, UR14 ;  /* 0x0000000e33337c20 */ /* 0x000fca0008410000 */
[----:B------:R-:W-:-:S04]  /*2b90*/  FSEL R51, R51, RZ, P0 ;  /* 0x000000ff33337208 */ /* 0x000fc80000000000 */
[----:B------:R-:W-:-:S04]  /*2ba0*/  F2FP.F16.F32.PACK_AB R51, RZ, R51 ;  /* 0x00000033ff33723e */ /* 0x000fc800000000ff */
[----:B------:R-:W-:-:S07]  /*2bb0*/  PRMT R80, R80, 0x5410, R51 ;  /* 0x0000541050507816 */ /* 0x000fce0000000033 */
.L_x_6084:
[----:B------:R-:W-:Y:S05]  /*2bc0*/  @!P1 BRA `(.L_x_6085) ;  /* 0x0000000000189947 */ /* 0x000fea0003800000 */
[----:B------:R-:W-:Y:S01]  /*2bd0*/  FMUL.FTZ R51, R78, UR15 ;  /* 0x0000000f4e337c20 */ /* 0x000fe20008410000 */
[----:B------:R-:W-:-:S03]  /*2be0*/  LOP3.LUT P0, RZ, R122, 0xff0000, RZ, 0xc0, !PT ;  /* 0x00ff00007aff7812 */ /* 0x000fc6000780c0ff */
[----:B------:R-:W-:-:S05]  /*2bf0*/  FMUL.FTZ R51, R51, UR14 ;  /* 0x0000000e33337c20 */ /* 0x000fca0008410000 */
[----:B------:R-:W-:-:S04]  /*2c00*/  FSEL R51, R51, RZ, P0 ;  /* 0x000000ff33337208 */ /* 0x000fc80000000000 */
[----:B------:R-:W-:-:S04]  /*2c10*/  F2FP.F16.F32.PACK_AB R51, RZ, R51 ;  /* 0x00000033ff33723e */ /* 0x000fc800000000ff */
[----:B------:R-:W-:-:S07]  /*2c20*/  PRMT R81, R51, 0x7610, R81 ;  /* 0x0000761033517816 */ /* 0x000fce0000000051 */
.L_x_6085:
[----:B------:R-:W-:Y:S05]  /*2c30*/  @!P1 BRA `(.L_x_6086) ;  /* 0x0000000000189947 */ /* 0x000fea0003800000 */
[----:B------:R-:W-:Y:S01]  /*2c40*/  FMUL.FTZ R51, R79, UR15 ;  /* 0x0000000f4f337c20 */ /* 0x000fe20008410000 */
[----:B------:R-:W-:-:S03]  /*2c50*/  LOP3.LUT P0, RZ, R122, 0xff000000, RZ, 0xc0, !PT ;  /* 0xff0000007aff7812 */ /* 0x000fc6000780c0ff */
[----:B------:R-:W-:-:S05]  /*2c60*/  FMUL.FTZ R51, R51, UR14 ;  /* 0x0000000e33337c20 */ /* 0x000fca0008410000 */
[----:B------:R-:W-:-:S04]  /*2c70*/  FSEL R51, R51, RZ, P0 ;  /* 0x000000ff33337208 */ /* 0x000fc80000000000 */
[----:B------:R-:W-:-:S04]  /*2c80*/  F2FP.F16.F32.PACK_AB R51, RZ, R51 ;  /* 0x00000033ff33723e */ /* 0x000fc800000000ff */
[----:B------:R-:W-:-:S07]  /*2c90*/  PRMT R81, R81, 0x5410, R51 ;  /* 0x0000541051517816 */ /* 0x000fce0000000033 */
.L_x_6086:
[----:B------:R-:W-:Y:S05]  /*2ca0*/  @!P1 BRA `(.L_x_6087) ;  /* 0x0000000000189947 */ /* 0x000fea0003800000 */
[----:B------:R-:W-:Y:S01]  /*2cb0*/  FMUL.FTZ R51, R48, UR15 ;  /* 0x0000000f30337c20 */ /* 0x000fe20008410000 */
[----:B------:R-:W-:-:S03]  /*2cc0*/  LOP3.LUT P0, RZ, R123, 0xff, RZ, 0xc0, !PT ;  /* 0x000000ff7bff7812 */ /* 0x000fc6000780c0ff */
[----:B------:R-:W-:-:S05]  /*2cd0*/  FMUL.FTZ R51, R51, UR14 ;  /* 0x0000000e33337c20 */ /* 0x000fca0008410000 */
[----:B------:R-:W-:-:S04]  /*2ce0*/  FSEL R51, R51, RZ, P0 ;  /* 0x000000ff33337208 */ /* 0x000fc80000000000 */
[----:B------:R-:W-:-:S04]  /*2cf0*/  F2FP.F16.F32.PACK_AB R51, RZ, R51 ;  /* 0x00000033ff33723e */ /* 0x000fc800000000ff */
[----:B------:R-:W-:-:S07]  /*2d00*/  PRMT R82, R51, 0x7610, R82 ;  /* 0x0000761033527816 */ /* 0x000fce0000000052 */
.L_x_6087:
[----:B------:R-:W-:Y:S05]  /*2d10*/  @!P1 BRA `(.L_x_6088) ;  /* 0x0000000000189947 */ /* 0x000fea0003800000 */
[----:B------:R-:W-:Y:S01]  /*2d20*/  FMUL.FTZ R51, R49, UR15 ;  /* 0x0000000f31337c20 */ /* 0x000fe20008410000 */
[----:B------:R-:W-:-:S03]  /*2d30*/  LOP3.LUT P0, RZ, R123, 0xff00, RZ, 0xc0, !PT ;  /* 0x0000ff007bff7812 */ /* 0x000fc6000780c0ff */
[----:B------:R-:W-:-:S05]  /*2d40*/  FMUL.FTZ R51, R51, UR14 ;  /* 0x0000000e33337c20 */ /* 0x000fca0008410000 */
[----:B------:R-:W-:-:S04]  /*2d50*/  FSEL R51, R51, RZ, P0 ;  /* 0x000000ff33337208 */ /* 0x000fc80000000000 */
[----:B------:R-:W-:-:S04]  /*2d60*/  F2FP.F16.F32.PACK_AB R51, RZ, R51 ;  /* 0x00000033ff33723e */ /* 0x000fc800000000ff */
[----:B------:R-:W-:-:S07]  /*2d70*/  PRMT R82, R82, 0x5410, R51 ;  /* 0x0000541052527816 */ /* 0x000fce0000000033 */
.L_x_6088:
[----:B------:R-:W-:Y:S05]  /*2d80*/  @!P1 BRA `(.L_x_6089) ;  /* 0x0000000000189947 */ /* 0x000fea0003800000 */
[----:B------:R-:W-:Y:S01]  /*2d90*/  FMUL.FTZ R51, R50, UR15 ;  /* 0x0000000f32337c20 */ /* 0x000fe20008410000 */
[----:B------:R-:W-:-:S03]  /*2da0*/  LOP3.LUT P0, RZ, R123, 0xff0000, RZ, 0xc0, !PT ;  /* 0x00ff00007bff7812 */ /* 0x000fc6000780c0ff */
[----:B------:R-:W-:-:S05]  /*2db0*/  FMUL.FTZ R51, R51, UR14 ;  /* 0x0000000e33337c20 */ /* 0x000fca0008410000 */
[----:B------:R-:W-:-:S04]  /*2dc0*/  FSEL R51, R51, RZ, P0 ;  /* 0x000000ff33337208 */ /* 0x000fc80000000000 */
[----:B------:R-:W-:-:S04]  /*2dd0*/  F2FP.F16.F32.PACK_AB R51, RZ, R51 ;  /* 0x00000033ff33723e */ /* 0x000fc800000000ff */
[----:B------:R-:W-:-:S07]  /*2de0*/  PRMT R83, R51, 0x7610, R83 ;  /* 0x0000761033537816 */ /* 0x000fce0000000053 */
.L_x_6089:
        /* <DEDUP_REMOVED lines=12> */
.L_x_6067:
        /* <DEDUP_REMOVED lines=18> */
[-CC-:B0-----:R-:W-:Y:S01]  /*2fd0*/  @P2 FFMA.FTZ R89, R96, R3.reuse, R124.reuse ;  /* 0x0000000360592223 */ /* 0x181fe2000001007c */
[-CC-:B------:R-:W-:Y:S01]  /*2fe0*/  @P2 FFMA.FTZ R2, R98, R3.reuse, R124.reuse ;  /* 0x0000000362022223 */ /* 0x180fe2000001007c */
[----:B------:R-:W-:Y:S01]  /*2ff0*/  @P2 FFMA.FTZ R124, R99, R3, R124 ;  /* 0x00000003637c2223 */ /* 0x000fe2000001007c */
[----:B------:R-:W-:Y:S01]  /*3000*/  @P2 FADD.FTZ R49, R104, -R49 ;  /* 0x8000003168312221 */ /* 0x000fe20000010000 */
[----:B------:R-:W-:Y:S01]  /*3010*/  @P2 FADD.FTZ R51, R108, -R51 ;  /* 0x800000336c332221 */ /* 0x000fe20000010000 */
[----:B------:R-:W-:Y:S01]  /*3020*/  @P2 FADD.FTZ R48, R109, -R48 ;  /* 0x800000306d302221 */ /* 0x000fe20000010000 */
[----:B------:R-:W-:Y:S01]  /*3030*/  @P2 FADD.FTZ R50, R112, -R119 ;  /* 0x8000007770322221 */ /* 0x000fe20000010000 */
[----:B-----5:R-:W-:Y:S01]  /*3040*/  MOV R77, R13 ;  /* 0x0000000d004d7202 */ /* 0x020fe20000000f00 */
        /* <DEDUP_REMOVED lines=26> */
.L_x_6092:
[----:B------:R-:W-:Y:S05]  /*31f0*/  @!P1 BRA `(.L_x_6093) ;  /* 0x0000000000189947 */ /* 0x000fea0003800000 */
[----:B------:R-:W-:Y:S01]  /*3200*/  FMUL.FTZ R2, R77, UR15 ;  /* 0x0000000f4d027c20 */ /* 0x000fe20008410000 */
[----:B------:R-:W-:-:S03]  /*3210*/  LOP3.LUT P2, RZ, R120, 0xff00, RZ, 0xc0, !PT ;  /* 0x0000ff0078ff7812 */ /* 0x000fc6000784c0ff */
[----:B------:R-:W-:-:S05]  /*3220*/  FMUL.FTZ R2, R2, UR14 ;  /* 0x0000000e02027c20 */ /* 0x000fca0008410000 */
[----:B------:R-:W-:-:S04]  /*3230*/  FSEL R2, R2, RZ, P2 ;  /* 0x000000ff02027208 */ /* 0x000fc80001000000 */
[----:B------:R-:W-:-:S04]  /*3240*/  F2FP.F16.F32.PACK_AB R2, RZ, R2 ;  /* 0x00000002ff02723e */ /* 0x000fc800000000ff */
[----:B------:R-:W-:-:S07]  /*3250*/  PRMT R80, R80, 0x5410, R2 ;  /* 0x0000541050507816 */ /* 0x000fce0000000002 */
.L_x_6093:
[----:B------:R-:W-:Y:S05]  /*3260*/  @!P1 BRA `(.L_x_6094) ;  /* 0x0000000000189947 */ /* 0x000fea0003800000 */
[----:B------:R-:W-:Y:S01]  /*3270*/  FMUL.FTZ R2, R78, UR15 ;  /* 0x0000000f4e027c20 */ /* 0x000fe20008410000 */
[----:B------:R-:W-:-:S03]  /*3280*/  LOP3.LUT P2, RZ, R120, 0xff0000, RZ, 0xc0, !PT ;  /* 0x00ff000078ff7812 */ /* 0x000fc6000784c0ff */
[----:B------:R-:W-:-:S05]  /*3290*/  FMUL.FTZ R2, R2, UR14 ;  /* 0x0000000e02027c20 */ /* 0x000fca0008410000 */
[----:B------:R-:W-:-:S04]  /*32a0*/  FSEL R2, R2, RZ, P2 ;  /* 0x000000ff02027208 */ /* 0x000fc80001000000 */
[----:B------:R-:W-:-:S04]  /*32b0*/  F2FP.F16.F32.PACK_AB R2, RZ, R2 ;  /* 0x00000002ff02723e */ /* 0x000fc800000000ff */
[----:B------:R-:W-:-:S07]  /*32c0*/  PRMT R81, R2, 0x7610, R81 ;  /* 0x0000761002517816 */ /* 0x000fce0000000051 */
.L_x_6094:
[----:B------:R-:W-:Y:S05]  /*32d0*/  @!P1 BRA `(.L_x_6095) ;  /* 0x0000000000189947 */ /* 0x000fea0003800000 */
[----:B------:R-:W-:Y:S01]  /*32e0*/  FMUL.FTZ R2, R79, UR15 ;  /* 0x0000000f4f027c20 */ /* 0x000fe20008410000 */
[----:B------:R-:W-:-:S03]  /*32f0*/  LOP3.LUT P2, RZ, R120, 0xff000000, RZ, 0xc0, !PT ;  /* 0xff00000078ff7812 */ /* 0x000fc6000784c0ff */
[----:B------:R-:W-:-:S05]  /*3300*/  FMUL.FTZ R2, R2, UR14 ;  /* 0x0000000e02027c20 */ /* 0x000fca0008410000 */
[----:B------:R-:W-:-:S04]  /*3310*/  FSEL R2, R2, RZ, P2 ;  /* 0x000000ff02027208 */ /* 0x000fc80001000000 */
[----:B------:R-:W-:-:S04]  /*3320*/  F2FP.F16.F32.PACK_AB R2, RZ, R2 ;  /* 0x00000002ff02723e */ /* 0x000fc800000000ff */
[----:B------:R-:W-:-:S07]  /*3330*/  PRMT R81, R81, 0x5410, R2 ;  /* 0x0000541051517816 */ /* 0x000fce0000000002 */
.L_x_6095:
[----:B------:R-:W-:Y:S05]  /*3340*/  @!P1 BRA `(.L_x_6096) ;  /* 0x0000000000189947 */ /* 0x000fea0003800000 */
[----:B------:R-:W-:Y:S01]  /*3350*/  FMUL.FTZ R2, R48, UR15 ;  /* 0x0000000f30027c20 */ /* 0x000fe20008410000 */
[----:B------:R-:W-:-:S03]  /*3360*/  LOP3.LUT P2, RZ, R121, 0xff, RZ, 0xc0, !PT ;  /* 0x000000ff79ff7812 */ /* 0x000fc6000784c0ff */
[----:B------:R-:W-:-:S05]  /*3370*/  FMUL.FTZ R2, R2, UR14 ;  /* 0x0000000e02027c20 */ /* 0x000fca0008410000 */
[----:B------:R-:W-:-:S04]  /*3380*/  FSEL R2, R2, RZ, P2 ;  /* 0x000000ff02027208 */ /* 0x000fc80001000000 */
[----:B------:R-:W-:-:S04]  /*3390*/  F2FP.F16.F32.PACK_AB R2, RZ, R2 ;  /* 0x00000002ff02723e */ /* 0x000fc800000000ff */
[----:B------:R-:W-:-:S07]  /*33a0*/  PRMT R82, R2, 0x7610, R82 ;  /* 0x0000761002527816 */ /* 0x000fce0000000052 */
.L_x_6096:
[----:B------:R-:W-:Y:S05]  /*33b0*/  @!P1 BRA `(.L_x_6097) ;  /* 0x0000000000189947 */ /* 0x000fea0003800000 */
[----:B------:R-:W-:Y:S01]  /*33c0*/  FMUL.FTZ R2, R49, UR15 ;  /* 0x0000000f31027c20 */ /* 0x000fe20008410000 */
[----:B------:R-:W-:-:S03]  /*33d0*/  LOP3.LUT P2, RZ, R121, 0xff00, RZ, 0xc0, !PT ;  /* 0x0000ff0079ff7812 */ /* 0x000fc6000784c0ff */
[----:B------:R-:W-:-:S05]  /*33e0*/  FMUL.FTZ R2, R2, UR14 ;  /* 0x0000000e02027c20 */ /* 0x000fca0008410000 */
[----:B------:R-:W-:-:S04]  /*33f0*/  FSEL R2, R2, RZ, P2 ;  /* 0x000000ff02027208 */ /* 0x000fc80001000000 */
[----:B------:R-:W-:-:S04]  /*3400*/  F2FP.F16.F32.PACK_AB R2, RZ, R2 ;  /* 0x00000002ff02723e */ /* 0x000fc800000000ff */
[----:B------:R-:W-:-:S07]  /*3410*/  PRMT R82, R82, 0x5410, R2 ;  /* 0x0000541052527816 */ /* 0x000fce0000000002 */
.L_x_6097:
[----:B------:R-:W-:Y:S05]  /*3420*/  @!P1 BRA `(.L_x_6098) ;  /* 0x0000000000189947 */ /* 0x000fea0003800000 */
[----:B------:R-:W-:Y:S01]  /*3430*/  FMUL.FTZ R2, R50, UR15 ;  /* 0x0000000f32027c20 */ /* 0x000fe20008410000 */
[----:B------:R-:W-:-:S03]  /*3440*/  LOP3.LUT P2, RZ, R121, 0xff0000, RZ, 0xc0, !PT ;  /* 0x00ff000079ff7812 */ /* 0x000fc6000784c0ff */
[----:B------:R-:W-:-:S05]  /*3450*/  FMUL.FTZ R2, R2, UR14 ;  /* 0x0000000e02027c20 */ /* 0x000fca0008410000 */
[----:B------:R-:W-:-:S04]  /*3460*/  FSEL R2, R2, RZ, P2 ;  /* 0x000000ff02027208 */ /* 0x000fc80001000000 */
[----:B------:R-:W-:-:S04]  /*3470*/  F2FP.F16.F32.PACK_AB R2, RZ, R2 ;  /* 0x00000002ff02723e */ /* 0x000fc800000000ff */
[----:B------:R-:W-:-:S07]  /*3480*/  PRMT R83, R2, 0x7610, R83 ;  /* 0x0000761002537816 */ /* 0x000fce0000000053 */
.L_x_6098:
        /* <DEDUP_REMOVED lines=9> */
.L_x_6091:
        /* <DEDUP_REMOVED lines=11> */
.L_x_6100:
        /* <DEDUP_REMOVED lines=11> */
.L_x_6101:
        /* <DEDUP_REMOVED lines=11> */
.L_x_6102:
        /* <DEDUP_REMOVED lines=10> */
[----:B0-----:R-:W-:-:S07]  /*37d0*/  PRMT R81, R81, 0x5410, R2 ;  /* 0x0000541051517816 */ /* 0x001fce0000000002 */
.L_x_6103:
        /* <DEDUP_REMOVED lines=11> */
.L_x_6104:
        /* <DEDUP_REMOVED lines=11> */
.L_x_6105:
        /* <DEDUP_REMOVED lines=11> */
.L_x_6106:
        /* <DEDUP_REMOVED lines=13> */
.L_x_6090:
        /* <DEDUP_REMOVED lines=14> */
[----:B0-----:R-:W-:-:S07]  /*3ba0*/  PRMT R80, R48, 0x7610, R80 ;  /* 0x0000761030507816 */ /* 0x001fce0000000050 */
.L_x_6108:
        /* <DEDUP_REMOVED lines=12> */
.L_x_6109:
        /* <DEDUP_REMOVED lines=12> */
.L_x_6110:
        /* <DEDUP_REMOVED lines=12> */
.L_x_6111:
        /* <DEDUP_REMOVED lines=12> */
.L_x_6112:
        /* <DEDUP_REMOVED lines=12> */
.L_x_6113:
        /* <DEDUP_REMOVED lines=12> */
.L_x_6114:
        /* <DEDUP_REMOVED lines=8> */
[----:B-----5:R-:W-:Y:S01]  /*40b0*/  FADD.FTZ R123, R117, -R2 ;  /* 0x80000002757b7221 */ /* 0x020fe20000010000 */
[----:B------:R-:W-:Y:S01]  /*40c0*/  FADD.FTZ R3, R113, -R48 ;  /* 0x8000003071037221 */ /* 0x000fe20000010000 */
[----:B------:R-:W-:Y:S01]  /*40d0*/  FADD.FTZ R5, R112, -R5 ;  /* 0x8000000570057221 */ /* 0x000fe20000010000 */
[----:B------:R-:W-:Y:S01]  /*40e0*/  FADD.FTZ R49, R110, -R49 ;  /* 0x800000316e317221 */ /* 0x000fe20000010000 */
[----:B------:R-:W-:Y:S01]  /*40f0*/  FADD.FTZ R51, R109, -R50 ;  /* 0x800000326d337221 */ /* 0x000fe20000010000 */
[----:B0-----:R-:W-:Y:S01]  /*4100*/  FADD.FTZ R89, R104, -R79 ;  /* 0x8000004f68597221 */ /* 0x001fe20000010000 */
        /* <DEDUP_REMOVED lines=26> */
.L_x_6107:
        /* <DEDUP_REMOVED lines=12> */
.L_x_6115:
        /* <DEDUP_REMOVED lines=12> */
.L_x_6116:
        /* <DEDUP_REMOVED lines=12> */
.L_x_6117:
        /* <DEDUP_REMOVED lines=12> */
.L_x_6118:
        /* <DEDUP_REMOVED lines=12> */
.L_x_6119:
        /* <DEDUP_REMOVED lines=12> */
.L_x_6120:
        /* <DEDUP_REMOVED lines=12> */
.L_x_6121:
        /* <DEDUP_REMOVED lines=12> */
[----:B0-----:R-:W-:-:S07]  /*48b0*/  PRMT R83, R83, 0x5410, R2 ;  /* 0x0000541053537816 */ /* 0x001fce0000000002 */
.L_x_6099:
        /* <DEDUP_REMOVED lines=14> */
.L_x_6052:
        /* <DEDUP_REMOVED lines=17> */
.L_x_6123:
        /* <DEDUP_REMOVED lines=13> */
.L_x_8119:


//--------------------- .text._ZN10layer_norm13ln_bwd_kernelINS_13Kernel_traitsIf6__halffS2_fjLj2048ELj1ELj1ELj4ELj16ENS_18Kernel_traits_baseILj2048EfS2_fS2_fjLj128EEEEELb1ELb1ELb0ELb0EEEvNS_9BwdParamsE --------------------------
	.section	.text._ZN10layer_norm13ln_bwd_kernelINS_13Kernel_traitsIf6__halffS2_fjLj2048ELj1ELj1ELj4ELj16ENS_18Kernel_traits_baseILj2048EfS2_fS2_fjLj128EEEEELb1ELb1ELb0ELb0EEEvNS_9BwdParamsE,"ax",@progbits
	.align	128
        .global         _ZN10layer_norm13ln_bwd_kernelINS_13Kernel_traitsIf6__halffS2_fjLj2048ELj1ELj1ELj4ELj16ENS_18Kernel_traits_baseILj2048EfS2_fS2_fjLj128EEEEELb1ELb1ELb0ELb0EEEvNS_9BwdParamsE
        .type           _ZN10layer_norm13ln_bwd_kernelINS_13Kernel_traitsIf6__halffS2_fjLj2048ELj1ELj1ELj4ELj16ENS_18Kernel_traits_baseILj2048EfS2_fS2_fjLj128EEEEELb1ELb1ELb0ELb0EEEvNS_9BwdParamsE,@function
        .size           _ZN10layer_norm13ln_bwd_kernelINS_13Kernel_traitsIf6__halffS2_fjLj2048ELj1ELj1ELj4ELj16ENS_18Kernel_traits_baseILj2048EfS2_fS2_fjLj128EEEEELb1ELb1ELb0ELb0EEEvNS_9BwdParamsE,(.L_x_8120 - _ZN10layer_norm13ln_bwd_kernelINS_13Kernel_traitsIf6__halffS2_fjLj2048ELj1ELj1ELj4ELj16ENS_18Kernel_traits_baseILj2048EfS2_fS2_fjLj128EEEEELb1ELb1ELb0ELb0EEEvNS_9BwdParamsE)
        .other          _ZN10layer_norm13ln_bwd_kernelINS_13Kernel_traitsIf6__halffS2_fjLj2048ELj1ELj1ELj4ELj16ENS_18Kernel_traits_baseILj2048EfS2_fS2_fjLj128EEEEELb1ELb1ELb0ELb0EEEvNS_9BwdParamsE,@"STO_CUDA_ENTRY STV_DEFAULT"
_ZN10layer_norm13ln_bwd_kernelINS_13Kernel_traitsIf6__halffS2_fjLj2048ELj1ELj1ELj4ELj16ENS_18Kernel_traits_baseILj2048EfS2_fS2_fjLj128EEEEELb1ELb1ELb0ELb0EEEvNS_9BwdParamsE:
.text._ZN10layer_norm13ln_bwd_kernelINS_13Kernel_traitsIf6__halffS2_fjLj2048ELj1ELj1ELj4ELj16ENS_18Kernel_traits_baseILj2048EfS2_fS2_fjLj128EEEEELb1ELb1ELb0ELb0EEEvNS_9BwdParamsE:
        /* <DEDUP_REMOVED lines=94> */
.L_x_6143:
[----:B------:R-:W1:Y:S01]  /*05e0*/  @UP0 LDCU.64 UR4, c[0x0][0x3e0] ;  /* 0x00007c00ff0407ac */ /* 0x000e620008000a00 */
[----:B------:R-:W-:Y:S01]  /*05f0*/  PLOP3.LUT P0, PT, PT, PT, UP0, 0x80, 0x8 ;  /* 0x000000000008781c */ /* 0x000fe20003f0f008 */
[----:B-1----:R-:W-:-:S06]  /*0600*/  @UP0 UIMAD.WIDE UR4, UR6, 0x2, UR4 ;  /* 0x00000002060408a5 */ /* 0x002fcc000f8e0204 */
[----:B0-2---:R-:W-:Y:S02]  /*0610*/  MOV R116, UR4 ;  /* 0x0000000400747c02 */ /* 0x005fe40008000f00 */
        /* <DEDUP_REMOVED lines=44> */
[----:B------:R-:W-:Y:S01]  /*08e0*/  IADD3 R155, PT, PT, R0, 0x80, RZ ;  /* 0x00000080009b7810 */ /* 0x000fe20007ffe0ff */
[----:B---3--:R-:W-:-:S04]  /*08f0*/  FADD.FTZ R147, -R146, R116 ;  /* 0x0000007492937221 */ /* 0x008fc80000010100 */
[----:B------:R-:W-:Y:S01]  /*0900*/  FMUL.FTZ R147, R147, UR26 ;  /* 0x0000001a93937c20 */ /* 0x000fe20008410000 */
[--C-:B----4-:R-:W-:Y:S02]  /*0910*/  HADD2.F32 R145, -RZ, R120.reuse.H0_H0 ;  /* 0x20000078ff917230 */ /* 0x110fe40000004100 */
[C---:B------:R-:W-:Y:S01]  /*0920*/  FADD.FTZ R118, -R146.reuse, R118 ;  /* 0x0000007692767221 */ /* 0x040fe20000010100 */
[----:B------:R-:W-:Y:S02]  /*0930*/  HADD2.F32 R120, -RZ, R120.H1_H1 ;  /* 0x30000078ff787230 */ /* 0x000fe40000004100 */
[C---:B------:R-:W-:Y:S01]  /*0940*/  FADD.FTZ R144, -R146.reuse, R117 ;  /* 0x0000007592907221 */ /* 0x040fe20000010100 */
[----:B------:R-:W-:Y:S01]  /*0950*/  FADD.FTZ R119, -R146, R119 ;  /* 0x0000007792777221 */ /* 0x000fe20000010100 */
[----:B------:R-:W-:Y:S01]  /*0960*/  FADD.FTZ R56, R56, R145 ;  /* 0x0000009138387221 */ /* 0x000fe20000010000 */
[-C--:B------:R-:W-:Y:S01]  /*0970*/  FFMA.FTZ R72, R147, R145.reuse, R72 ;  /* 0x0000009193487223 */ /* 0x080fe20000010048 */
[----:B-----5:R-:W-:Y:S01]  /*0980*/  FMUL.FTZ R145, R88, R145 ;  /* 0x0000009158917220 */ /* 0x020fe20000410000 */
[----:B0-----:R-:W-:-:S02]  /*0990*/  HADD2.F32 R139, -RZ, R121.H0_H0 ;  /* 0x20000079ff8b7230 */ /* 0x001fc40000004100 */
[----:B------:R-:W-:Y:S01]  /*09a0*/  FMUL.FTZ R141, R118, UR26 ;  /* 0x0000001a768d7c20 */ /* 0x000fe20008410000 */
[----:B------:R-:W-:Y:S01]  /*09b0*/  FMUL.FTZ R144, R144, UR26 ;  /* 0x0000001a90907c20 */ /* 0x000fe20008410000 */
[----:B------:R-:W-:Y:S01]  /*09c0*/  FMUL.FTZ R142, R119, UR26 ;  /* 0x0000001a778e7c20 */ /* 0x000fe20008410000 */
[-C--:B------:R-:W-:Y:S01]  /*09d0*/  FMUL.FTZ R143, R89, R120.reuse ;  /* 0x00000078598f7220 */ /* 0x080fe20000410000 */
[----:B------:R-:W-:Y:S01]  /*09e0*/  FADD.FTZ R118, RZ, R145 ;  /* 0x00000091ff767221 */ /* 0x000fe20000010000 */
[----:B------:R-:W-:Y:S01]  /*09f0*/  FFMA.FTZ R119, R147, R145, RZ ;  /* 0x0000009193777223 */ /* 0x000fe200000100ff */
[----:B------:R-:W-:Y:S02]  /*0a00*/  HADD2.F32 R138, -RZ, R121.H1_H1 ;  /* 0x30000079ff8a7230 */ /* 0x000fe40000004100 */
[----:B------:R-:W-:Y:S01]  /*0a10*/  FADD.FTZ R58, R58, R139 ;  /* 0x0000008b3a3a7221 */ /* 0x000fe20000010000 */
[-C--:B------:R-:W-:Y:S01]  /*0a20*/  FFMA.FTZ R74, R141, R139.reuse, R74 ;  /* 0x0000008b8d4a7223 */ /* 0x080fe2000001004a */
[----:B------:R-:W-:Y:S01]  /*0a30*/  FADD.FTZ R121, -R146, R124 ;  /* 0x0000007c92797221 */ /* 0x000fe20000010100 */
[----:B------:R-:W-:Y:S01]  /*0a40*/  FADD.FTZ R57, R57, R120 ;  /* 0x0000007839397221 */ /* 0x000fe20000010000 */
[----:B------:R-:W-:Y:S01]  /*0a50*/  FFMA.FTZ R73, R144, R120, R73 ;  /* 0x0000007890497223 */ /* 0x000fe20000010049 */
[----:B------:R-:W-:Y:S01]  /*0a60*/  FMUL.FTZ R139, R90, R139 ;  /* 0x0000008b5a8b7220 */ /* 0x000fe20000410000 */
[----:B------:R-:W-:Y:S01]  /*0a70*/  FADD.FTZ R118, R118, R143 ;  /* 0x0000008f76767221 */ /* 0x000fe20000010000 */
[----:B------:R-:W-:Y:S01]  /*0a80*/  FFMA.FTZ R120, R144, R143, R119 ;  /* 0x0000008f90787223 */ /* 0x000fe20000010077 */
[----:B------:R-:W-:-:S02]  /*0a90*/  HADD2.F32 R135, -RZ, R122.H0_H0 ;  /* 0x2000007aff877230 */ /* 0x000fc40000004100 */
[----:B-1----:R-:W-:Y:S01]  /*0aa0*/  FADD.FTZ R136, -R146, R125 ;  /* 0x0000007d92887221 */ /* 0x002fe20000010100 */
[----:B------:R-:W-:Y:S01]  /*0ab0*/  FMUL.FTZ R124, R91, R138 ;  /* 0x0000008a5b7c7220 */ /* 0x000fe20000410000 */
[----:B------:R-:W-:Y:S01]  /*0ac0*/  FMUL.FTZ R125, R121, UR26 ;  /* 0x0000001a797d7c20 */ /* 0x000fe20008410000 */
[----:B------:R-:W-:Y:S01]  /*0ad0*/  FADD.FTZ R119, R118, R139 ;  /* 0x0000008b76777221 */ /* 0x000fe20000010000 */
[----:B------:R-:W-:Y:S01]  /*0ae0*/  FFMA.FTZ R121, R141, R139, R120 ;  /* 0x0000008b8d797223 */ /* 0x000fe20000010078 */
[--C-:B------:R-:W-:Y:S02]  /*0af0*/  HADD2.F32 R117, -RZ, R123.reuse.H0_H0 ;  /* 0x2000007bff757230 */ /* 0x100fe40000004100 */
[----:B------:R-:W-:Y:S02]  /*0b00*/  HADD2.F32 R116, -RZ, R123.H1_H1 ;  /* 0x3000007bff747230 */ /* 0x000fe40000004100 */
[----:B------:R-:W-:Y:S01]  /*0b10*/  FADD.FTZ R123, -R146, R126 ;  /* 0x0000007e927b7221 */ /* 0x000fe20000010100 */
[----:B------:R-:W-:-:S02]  /*0b20*/  HADD2.F32 R122, -RZ, R122.H1_H1 ;  /* 0x3000007aff7a7230 */ /* 0x000fc40000004100 */
[-C--:B------:R-:W-:Y:S01]  /*0b30*/  FMUL.FTZ R126, R84, R135.reuse ;  /* 0x00000087547e7220 */ /* 0x080fe20000410000 */
[----:B------:R-:W-:Y:S01]  /*0b40*/  FADD.FTZ R119, R119, R124 ;  /* 0x0000007c77777221 */ /* 0x000fe20000010000 */
[----:B------:R-:W-:Y:S01]  /*0b50*/  FFMA.FTZ R118, R142, R124, R121 ;  /* 0x0000007c8e767223 */ /* 0x000fe20000010079 */
[----:B------:R-:W-:Y:S01]  /*0b60*/  FADD.FTZ R52, R52, R135 ;  /* 0x0000008734347221 */ /* 0x000fe20000010000 */
[----:B------:R-:W-:Y:S01]  /*0b70*/  FFMA.FTZ R68, R125, R135, R68 ;  /* 0x000000877d447223 */ /* 0x000fe20000010044 */
[----:B------:R-:W-:Y:S01]  /*0b80*/  FADD.FTZ R140, -R146, R127 ;  /* 0x0000007f928c7221 */ /* 0x000fe20000010100 */
[----:B------:R-:W-:Y:S01]  /*0b90*/  FMUL.FTZ R135, R123, UR26 ;  /* 0x0000001a7b877c20 */ /* 0x000fe20008410000 */
[----:B------:R-:W-:Y:S01]  /*0ba0*/  FADD.FTZ R120, R119, R126 ;  /* 0x0000007e77787221 */ /* 0x000fe20000010000 */
[----:B------:R-:W-:Y:S01]  /*0bb0*/  FMUL.FTZ R136, R136, UR26 ;  /* 0x0000001a88887c20 */ /* 0x000fe20008410000 */
[----:B------:R-:W-:Y:S01]  /*0bc0*/  FMUL.FTZ R127, R85, R122 ;  /* 0x0000007a557f7220 */ /* 0x000fe20000410000 */
        /* <DEDUP_REMOVED lines=18> */
.L_x_6126:
[----:B------:R-:W-:Y:S05]  /*0cf0*/  BSYNC.RECONVERGENT B0 ;  /* 0x0000000000007941 */ /* 0x000fea0003800200 */
.L_x_6125:
        /* <DEDUP_REMOVED lines=24> */
[----:B------:R-:W-:-:S02]  /*0e80*/  HADD2.F32 R11, -RZ, R116.H0_H0 ;  /* 0x20000074ff0b7230 */ /* 0x000fc40000004100 */
[C---:B------:R-:W-:Y:S01]  /*0e90*/  FADD.FTZ R8, -R146.reuse, R9 ;  /* 0x0000000992087221 */ /* 0x040fe20000010100 */
[----:B------:R-:W-:Y:S01]  /*0ea0*/  FADD.FTZ R9, -R146, R10 ;  /* 0x0000000a92097221 */ /* 0x000fe20000010100 */
[----:B0-----:R-:W-:Y:S02]  /*0eb0*/  HADD2.F32 R122, -RZ, R116.H1_H1 ;  /* 0x30000074ff7a7230 */ /* 0x001fe40000004100 */
[----:B------:R-:W-:Y:S01]  /*0ec0*/  FMUL.FTZ R3, R3, UR26 ;  /* 0x0000001a03037c20 */ /* 0x000fe20008410000 */
[----:B-----5:R-:W-:Y:S01]  /*0ed0*/  FMUL.FTZ R10, R104, R11 ;  /* 0x0000000b680a7220 */ /* 0x020fe20000410000 */
[--C-:B------:R-:W-:Y:S02]  /*0ee0*/  HADD2.F32 R121, -RZ, R117.reuse.H0_H0 ;  /* 0x20000075ff797230 */ /* 0x100fe40000004100 */
[----:B------:R-:W-:Y:S01]  /*0ef0*/  FMUL.FTZ R5, R5, UR26 ;  /* 0x0000001a05057c20 */ /* 0x000fe20008410000 */
[----:B------:R-:W-:Y:S02]  /*0f00*/  HADD2.F32 R120, -RZ, R117.H1_H1 ;  /* 0x30000075ff787230 */ /* 0x000fe40000004100 */
[----:B------:R-:W-:Y:S01]  /*0f10*/  FADD.FTZ R48, R48, R11 ;  /* 0x0000000b30307221 */ /* 0x000fe20000010000 */
[----:B------:R-:W-:-:S02]  /*0f20*/  HADD2.F32 R123, -RZ, R118.H0_H0 ;  /* 0x20000076ff7b7230 */ /* 0x000fc40000004100 */
[----:B------:R-:W-:Y:S01]  /*0f30*/  FFMA.FTZ R64, R3, R11, R64 ;  /* 0x0000000b03407223 */ /* 0x000fe20000010040 */
[----:B------:R-:W-:Y:S02]  /*0f40*/  HADD2.F32 R132, -RZ, R118.H1_H1 ;  /* 0x30000076ff847230 */ /* 0x000fe40000004100 */
[----:B------:R-:W-:Y:S01]  /*0f50*/  FMUL.FTZ R11, R105, R122 ;  /* 0x0000007a690b7220 */ /* 0x000fe20000410000 */
[--C-:B------:R-:W-:Y:S02]  /*0f60*/  HADD2.F32 R117, -RZ, R119.reuse.H0_H0 ;  /* 0x20000077ff757230 */ /* 0x100fe40000004100 */
[----:B------:R-:W-:Y:S01]  /*0f70*/  FADD.FTZ R118, R153, R10 ;  /* 0x0000000a99767221 */ /* 0x000fe20000010000 */
[----:B------:R-:W-:Y:S02]  /*0f80*/  HADD2.F32 R116, -RZ, R119.H1_H1 ;  /* 0x30000077ff747230 */ /* 0x000fe40000004100 */
[----:B------:R-:W-:Y:S01]  /*0f90*/  FMUL.FTZ R4, R4, UR26 ;  /* 0x0000001a04047c20 */ /* 0x000fe20008410000 */
        /* <DEDUP_REMOVED lines=40> */
.L_x_6128:
[----:B------:R-:W-:Y:S05]  /*1220*/  BSYNC.RECONVERGENT B0 ;  /* 0x0000000000007941 */ /* 0x000fea0003800200 */
.L_x_6127:
        /* <DEDUP_REMOVED lines=32> */
.L_x_6130:
[----:B------:R-:W-:Y:S05]  /*1430*/  BSYNC.RECONVERGENT B0 ;  /* 0x0000000000007941 */ /* 0x000fea0003800200 */
.L_x_6129:
        /* <DEDUP_REMOVED lines=44> */
[----:B------:R-:W-:Y:S01]  /*1700*/  LOP3.LUT P0, RZ, R151, 0xff, RZ, 0xc0, !PT ;  /* 0x000000ff97ff7812 */ /* 0x000fe2000780c0ff */
[----:B------:R-:W-:Y:S01]  /*1710*/  FMUL.FTZ R123, R121, UR26 ;  /* 0x0000001a797b7c20 */ /* 0x000fe20008410000 */
[----:B------:R-:W-:Y:S01]  /*1720*/  FFMA.FTZ R152, R136, UR18, R122 ;  /* 0x0000001288987c23 */ /* 0x000fe2000801007a */
[----:B------:R-:W-:Y:S01]  /*1730*/  FMUL.FTZ R120, R120, UR9 ;  /* 0x0000000978787c20 */ /* 0x000fe20008410000 */
[----:B------:R-:W-:Y:S01]  /*1740*/  LOP3.LUT P3, RZ, R151, 0xff00, RZ, 0xc0, !PT ;  /* 0x0000ff0097ff7812 */ /* 0x000fe2000786c0ff */
[----:B------:R-:W-:Y:S01]  /*1750*/  FMUL.FTZ R123, R123, UR9 ;  /* 0x000000097b7b7c20 */ /* 0x000fe20008410000 */
[----:B------:R-:W-:Y:S01]  /*1760*/  FADD.FTZ R152, R127, -R152 ;  /* 0x800000987f987221 */ /* 0x000fe20000010000 */
[----:B------:R-:W-:Y:S01]  /*1770*/  FMUL.FTZ R121, R120, UR23 ;  /* 0x0000001778797c20 */ /* 0x000fe20008410000 */
[--C-:B-----5:R-:W-:Y:S01]  /*1780*/  @P6 HADD2.F32 R120, -RZ, R117.reuse.H0_H0 ;  /* 0x20000075ff786230 */ /* 0x120fe20000004100 */
[----:B------:R-:W-:Y:S01]  /*1790*/  CS2R R154, SRZ ;  /* 0x00000000009a7805 */ /* 0x000fe2000001ff00 */
[----:B------:R-:W-:-:S02]  /*17a0*/  @P5 HADD2.F32 R117, -RZ, R117.H1_H1 ;  /* 0x30000075ff755230 */ /* 0x000fc40000004100 */
[----:B------:R-:W-:Y:S01]  /*17b0*/  FMUL.FTZ R152, R152, UR26 ;  /* 0x0000001a98987c20 */ /* 0x000fe20008410000 */
[----:B------:R-:W-:Y:S01]  /*17c0*/  LOP3.LUT P4, RZ, R151, 0xff0000, RZ, 0xc0, !PT ;  /* 0x00ff000097ff7812 */ /* 0x000fe2000788c0ff */
[----:B------:R-:W-:Y:S01]  /*17d0*/  @P6 FMUL.FTZ R159, R121, R120 ;  /* 0x00000078799f6220 */ /* 0x000fe20000410000 */
[----:B------:R-:W-:Y:S01]  /*17e0*/  FMUL.FTZ R120, R123, UR23 ;  /* 0x000000177b787c20 */ /* 0x000fe20008410000 */
[----:B------:R-:W-:Y:S01]  /*17f0*/  FMUL.FTZ R152, R152, UR9 ;  /* 0x0000000998987c20 */ /* 0x000fe20008410000 */
[--C-:B------:R-:W-:Y:S01]  /*1800*/  FFMA.FTZ R158, R140, UR18, R122.reuse ;  /* 0x000000128c9e7c23 */ /* 0x100fe2000801007a */
[----:B------:R-:W-:Y:S01]  /*1810*/  MOV R160, RZ ;  /* 0x000000ff00a07202 */ /* 0x000fe20000000f00 */
[----:B------:R-:W-:Y:S01]  /*1820*/  @P5 FMUL.FTZ R156, R120, R117 ;  /* 0x00000075789c5220 */ /* 0x000fe20000410000 */
[----:B------:R-:W-:Y:S01]  /*1830*/  FFMA.FTZ R117, R125, UR18, R122 ;  /* 0x000000127d757c23 */ /* 0x000fe2000801007a */
[----:B------:R-:W-:Y:S01]  /*1840*/  FADD.FTZ R158, R137, -R158 ;  /* 0x8000009e899e7221 */ /* 0x000fe20000010000 */
[----:B------:R-:W-:Y:S01]  /*1850*/  FMUL.FTZ R121, R82, R121 ;  /* 0x0000007952797220 */ /* 0x000fe20000410000 */
[----:B------:R-:W-:Y:S01]  /*1860*/  FMUL.FTZ R120, R83, R120 ;  /* 0x0000007853787220 */ /* 0x000fe20000410000 */
[----:B------:R-:W-:Y:S01]  /*1870*/  FADD.FTZ R117, R126, -R117 ;  /* 0x800000757e757221 */ /* 0x000fe20000010000 */
[----:B------:R-:W-:Y:S01]  /*1880*/  FMUL.FTZ R158, R158, UR26 ;  /* 0x0000001a9e9e7c20 */ /* 0x000fe20008410000 */
[----:B------:R-:W-:Y:S01]  /*1890*/  FADD.FTZ R43, R43, R156 ;  /* 0x0000009c2b2b7221 */ /* 0x000fe20000010000 */
[----:B------:R-:W-:Y:S01]  /*18a0*/  FADD.FTZ R42, R42, R159 ;  /* 0x0000009f2a2a7221 */ /* 0x000fe20000010000 */
[----:B------:R-:W-:Y:S01]  /*18b0*/  FMUL.FTZ R117, R117, UR26 ;  /* 0x0000001a75757c20 */ /* 0x000fe20008410000 */
[----:B------:R-:W-:Y:S01]  /*18c0*/  FMUL.FTZ R158, R158, UR9 ;  /* 0x000000099e9e7c20 */ /* 0x000fe20008410000 */
[----:B------:R-:W-:-:S02]  /*18d0*/  FSEL R120, R120, RZ, P5 ;  /* 0x000000ff78787208 */ /* 0x000fc40002800000 */
[----:B------:R-:W-:Y:S01]  /*18e0*/  FMUL.FTZ R117, R117, UR9 ;  /* 0x0000000975757c20 */ /* 0x000fe20008410000 */
[----:B------:R-:W-:-:S03]  /*18f0*/  FMUL.FTZ R158, R158, UR23 ;  /* 0x000000179e9e7c20 */ /* 0x000fc60008410000 */
[----:B------:R-:W-:Y:S01]  /*1900*/  FMUL.FTZ R153, R117, UR23 ;  /* 0x0000001775997c20 */ /* 0x000fe20008410000 */
[----:B------:R-:W-:-:S05]  /*1910*/  @P0 HADD2.F32 R117, -RZ, R118.H0_H0 ;  /* 0x20000076ff750230 */ /* 0x000fca0000004100 */
[----:B------:R-:W-:Y:S01]  /*1920*/  @P0 FMUL.FTZ R155, R153, R117 ;  /* 0x00000075999b0220 */ /* 0x000fe20000410000 */
[----:B------:R-:W-:Y:S02]  /*1930*/  @P3 HADD2.F32 R117, -RZ, R118.H1_H1 ;  /* 0x30000076ff753230 */ /* 0x000fe40000004100 */
[----:B------:R-:W-:Y:S01]  /*1940*/  FMUL.FTZ R118, R152, UR23 ;  /* 0x0000001798767c20 */ /* 0x000fe20008410000 */
[----:B------:R-:W-:Y:S02]  /*1950*/  @P4 HADD2.F32 R152, -RZ, R119.H0_H0 ;  /* 0x20000077ff984230 */ /* 0x000fe40000004100 */
[----:B------:R-:W-:Y:S01]  /*1960*/  FADD.FTZ R156, R36, R155 ;  /* 0x0000009b249c7221 */ /* 0x000fe20000010000 */
[----:B------:R-:W-:Y:S01]  /*1970*/  @P3 FMUL.FTZ R154, R118, R117 ;  /* 0x00000075769a3220 */ /* 0x000fe20000410000 */
[----:B------:R-:W-:-:S03]  /*1980*/  FFMA.FTZ R117, R135, UR18, R122 ;  /* 0x0000001287757c23 */ /* 0x000fc6000801007a */
[----:B------:R-:W-:Y:S01]  /*1990*/  FADD.FTZ R155, R37, R154 ;  /* 0x0000009a259b7221 */ /* 0x000fe20000010000 */
[----:B------:R-:W-:-:S04]  /*19a0*/  FADD.FTZ R117, R138, -R117 ;  /* 0x800000758a757221 */ /* 0x000fc80000010000 */
[----:B------:R-:W-:Y:S01]  /*19b0*/  FMUL.FTZ R123, R117, UR26 ;  /* 0x0000001a757b7c20 */ /* 0x000fe20008410000 */
[----:B------:R-:W-:Y:S01]  /*19c0*/  FMUL.FTZ R117, R76, R153 ;  /* 0x000000994c757220 */ /* 0x000fe20000410000 */
[----:B------:R-:W-:Y:S01]  /*19d0*/  FMUL.FTZ R153, R77, R118 ;  /* 0x000000764d997220 */ /* 0x000fe20000410000 */
[----:B------:R-:W-:Y:S01]  /*19e0*/  FFMA.FTZ R118, R147, UR18, R122 ;  /* 0x0000001293767c23 */ /* 0x000fe2000801007a */
[----:B------:R-:W-:Y:S02]  /*19f0*/  FMUL.FTZ R123, R123, UR9 ;  /* 0x000000097b7b7c20 */ /* 0x000fe40008410000 */
[----:B------:R-:W-:Y:S02]  /*1a00*/  FSEL R117, R117, RZ, P0 ;  /* 0x000000ff75757208 */ /* 0x000fe40000000000 */
[----:B------:R-:W-:Y:S01]  /*1a10*/  ISETP.GE.U32.AND P0, PT, R150, RZ, PT ;  /* 0x000000ff9600720c */ /* 0x000fe20003f06070 */
[----:B------:R-:W-:Y:S01]  /*1a20*/  FMUL.FTZ R157, R123, UR23 ;  /* 0x000000177b9d7c20 */ /* 0x000fe20008410000 */
[----:B------:R-:W-:-:S02]  /*1a30*/  HFMA2 R123, -RZ, RZ, 0, 0 ;  /* 0x00000000ff7b7431 */ /* 0x000fc400000001ff */
[----:B------:R-:W-:Y:S01]  /*1a40*/  ISETP.GE.U32.AND.EX P0, PT, R151, 0x1000000, PT, P0 ;  /* 0x010000009700780c */ /* 0x000fe20003f06100 */
[----:B------:R-:W-:Y:S01]  /*1a50*/  @P4 FMUL.FTZ R123, R157, R152 ;  /* 0x000000989d7b4220 */ /* 0x000fe20000410000 */
[----:B------:R-:W-:Y:S01]  /*1a60*/  FADD.FTZ R152, R145, -R118 ;  /* 0x8000007691987221 */ /* 0x000fe20000010000 */
[----:B------:R-:W-:Y:S02]  /*1a70*/  FSEL R118, R153, RZ, P3 ;  /* 0x000000ff99767208 */ /* 0x000fe40001800000 */
[----:B------:R-:W-:Y:S01]  /*1a80*/  LOP3.LUT P3, RZ, R150, 0xff, RZ, 0xc0, !PT ;  /* 0x000000ff96ff7812 */ /* 0x000fe2000786c0ff */
[----:B------:R-:W-:Y:S01]  /*1a90*/  FMUL.FTZ R152, R152, UR26 ;  /* 0x0000001a98987c20 */ /* 0x000fe20008410000 */
[----:B------:R-:W-:Y:S01]  /*1aa0*/  F2FP.F16.F32.PACK_AB R118, R118, R117 ;  /* 0x000000757676723e */ /* 0x000fe200000000ff */
[----:B------:R-:W-:Y:S01]  /*1ab0*/  FADD.FTZ R154, R38, R123 ;  /* 0x0000007b269a7221 */ /* 0x000fe20000010000 */
[----:B------:R-:W-:-:S04]  /*1ac0*/  FSEL R117, R121, RZ, P6 ;  /* 0x000000ff79757208 */ /* 0x000fc80003000000 */
[----:B------:R-:W-:Y:S02]  /*1ad0*/  @P0 HADD2.F32 R119, -RZ, R119.H1_H1 ;  /* 0x30000077ff770230 */ /* 0x000fe40000004100 */
[----:B------:R-:W-:Y:S01]  /*1ae0*/  FMUL.FTZ R152, R152, UR9 ;  /* 0x0000000998987c20 */ /* 0x000fe20008410000 */
[----:B------:R-:W-:Y:S02]  /*1af0*/  F2FP.F16.F32.PACK_AB R117, R120, R117 ;  /* 0x000000757875723e */ /* 0x000fe400000000ff */
[----:B------:R-:W-:Y:S01]  /*1b00*/  @P0 FMUL.FTZ R160, R158, R119 ;  /* 0x000000779ea00220 */ /* 0x000fe20000410000 */
[----:B------:R-:W-:Y:S01]  /*1b10*/  FMUL.FTZ R119, R78, R157 ;  /* 0x0000009d4e777220 */ /* 0x000fe20000410000 */
[----:B------:R-:W-:Y:S01]  /*1b20*/  FMUL.FTZ R153, R152, UR23 ;  /* 0x0000001798997c20 */ /* 0x000fe20008410000 */
[----:B------:R-:W-:Y:S02]  /*1b30*/  HFMA2 R157, -RZ, RZ, 0, 0 ;  /* 0x00000000ff9d7431 */ /* 0x000fe400000001ff */
[----:B------:R-:W-:-:S02]  /*1b40*/  @P3 HADD2.F32 R152, -RZ, R116.H0_H0 ;  /* 0x20000074ff983230 */ /* 0x000fc40000004100 */
[----:B------:R-:W-:Y:S01]  /*1b50*/  FMUL.FTZ R158, R79, R158 ;  /* 0x0000009e4f9e7220 */ /* 0x000fe20000410000 */
[----:B------:R-:W-:Y:S01]  /*1b60*/  FSEL R119, R119, RZ, P4 ;  /* 0x000000ff77777208 */ /* 0x000fe20002000000 */
[----:B------:R-:W-:Y:S01]  /*1b70*/  FADD.FTZ R123, R39, R160 ;  /* 0x000000a0277b7221 */ /* 0x000fe20000010000 */
[----:B------:R-:W-:Y:S01]  /*1b80*/  LOP3.LUT P4, RZ, R150, 0xff00, RZ, 0xc0, !PT ;  /* 0x0000ff0096ff7812 */ /* 0x000fe2000788c0ff */
[----:B------:R-:W-:Y:S01]  /*1b90*/  @P3 FMUL.FTZ R157, R153, R152 ;  /* 0x00000098999d3220 */ /* 0x000fe20000410000 */
[----:B------:R-:W-:Y:S01]  /*1ba0*/  FFMA.FTZ R152, R144, UR18, R122 ;  /* 0x0000001290987c23 */ /* 0x000fe2000801007a */
[----:B------:R-:W-:Y:S01]  /*1bb0*/  FMUL.FTZ R153, R80, R153 ;  /* 0x0000009950997220 */ /* 0x000fe20000410000 */
[----:B------:R-:W-:Y:S01]  /*1bc0*/  FSEL R158, R158, RZ, P0 ;  /* 0x000000ff9e9e7208 */ /* 0x000fe20000000000 */
[----:B------:R-:W-:Y:S01]  /*1bd0*/  FADD.FTZ R40, R40, R157 ;  /* 0x0000009d28287221 */ /* 0x000fe20000010000 */
[----:B------:R-:W-:Y:S02]  /*1be0*/  FADD.FTZ R152, R143, -R152 ;  /* 0x800000988f987221 */ /* 0x000fe40000010000 */
[----:B------:R-:W-:-:S02]  /*1bf0*/  FSEL R153, R153, RZ, P3 ;  /* 0x000000ff99997208 */ /* 0x000fc40001800000 */
[----:B------:R-:W-:Y:S01]  /*1c00*/  FMUL.FTZ R152, R152, UR26 ;  /* 0x0000001a98987c20 */ /* 0x000fe20008410000 */
[----:B------:R-:W-:Y:S02]  /*1c10*/  F2FP.F16.F32.PACK_AB R119, R158, R119 ;  /* 0x000000779e77723e */ /* 0x000fe400000000ff */
[----:B------:R-:W-:Y:S02]  /*1c20*/  @P4 HADD2.F32 R161, -RZ, R116.H1_H1 ;  /* 0x30000074ffa14230 */ /* 0x000fe40000004100 */
[----:B------:R-:W-:-:S04]  /*1c30*/  FMUL.FTZ R152, R152, UR9 ;  /* 0x0000000998987c20 */ /* 0x000fc80008410000 */
[----:B------:R-:W-:Y:S01]  /*1c40*/  FMUL.FTZ R116, R152, UR23 ;  /* 0x0000001798747c20 */ /* 0x000fe20008410000 */
[----:B------:R-:W-:-:S03]  /*1c50*/  MOV R152, RZ ;  /* 0x000000ff00987202 */ /* 0x000fc60000000f00 */
[----:B------:R-:W-:Y:S01]  /*1c60*/  @P4 FMUL.FTZ R152, R116, R161 ;  /* 0x000000a174984220 */ /* 0x000fe20000410000 */
[----:B------:R-:W-:-:S03]  /*1c70*/  FMUL.FTZ R116, R81, R116 ;  /* 0x0000007451747220 */ /* 0x000fc60000410000 */
[----:B------:R-:W-:Y:S02]  /*1c80*/  FADD.FTZ R41, R41, R152 ;  /* 0x0000009829297221 */ /* 0x000fe40000010000 */
[----:B------:R-:W-:-:S04]  /*1c90*/  FSEL R116, R116, RZ, P4 ;  /* 0x000000ff74747208 */ /* 0x000fc80002000000 */
[----:B------:R-:W-:Y:S01]  /*1ca0*/  F2FP.F16.F32.PACK_AB R116, R116, R153 ;  /* 0x000000997474723e */ /* 0x000fe200000000ff */
[----:B------:R-:W-:Y:S06]  /*1cb0*/  BRA `(.L_x_6135) ;  /* 0x0000001000cc7947 */ /* 0x000fec0003800000 */
.L_x_6134:
[--C-:B------:R-:W-:Y:S01]  /*1cc0*/  FFMA.FTZ R108, R141, UR18, R122.reuse ;  /* 0x000000128d6c7c23 */ /* 0x100fe2000801007a */
[----:B------:R-:W-:Y:S01]  /*1cd0*/  LOP3.LUT P6, RZ, R150, 0xff0000, RZ, 0xc0, !PT ;  /* 0x00ff000096ff7812 */ /* 0x000fe200078cc0ff */
[----:B------:R-:W-:Y:S01]  /*1ce0*/  FFMA.FTZ R109, R142, UR18, R122 ;  /* 0x000000128e6d7c23 */ /* 0x000fe2000801007a */
[----:B------:R-:W-:Y:S02]  /*1cf0*/  HFMA2 R159, -RZ, RZ, 0, 0 ;  /* 0x00000000ff9f7431 */ /* 0x000fe400000001ff */
        /* <DEDUP_REMOVED lines=9> */
[----:B------:R-:W-:Y:S01]  /*1d90*/  LOP3.LUT P0, RZ, R151, 0xff, RZ, 0xc0, !PT ;  /* 0x000000ff97ff7812 */ /* 0x000fe2000780c0ff */
[----:B-----5:R-:W-:-:S02]  /*1da0*/  @P6 HADD2.F32 R108, -RZ, R117.H0_H0 ;  /* 0x20000075ff6c6230 */ /* 0x020fc40000004100 */
[----:B------:R-:W-:Y:S01]  /*1db0*/  FADD.FTZ R109, R126, -R109 ;  /* 0x8000006d7e6d7221 */ /* 0x000fe20000010000 */
[----:B------:R-:W-:Y:S01]  /*1dc0*/  FMUL.FTZ R121, R121, UR23 ;  /* 0x0000001779797c20 */ /* 0x000fe20008410000 */
[----:B------:R-:W-:Y:S02]  /*1dd0*/  LOP3.LUT P5, RZ, R150, 0xff000000, RZ, 0xc0, !PT ;  /* 0xff00000096ff7812 */ /* 0x000fe400078ac0ff */
[----:B------:R-:W-:Y:S02]  /*1de0*/  CS2R R154, SRZ ;  /* 0x00000000009a7805 */ /* 0x000fe4000001ff00 */
[----:B------:R-:W-:Y:S01]  /*1df0*/  MOV R162, RZ ;  /* 0x000000ff00a27202 */ /* 0x000fe20000000f00 */
[----:B------:R-:W-:Y:S01]  /*1e00*/  @P6 FMUL.FTZ R159, R108, R121 ;  /* 0x000000796c9f6220 */ /* 0x000fe20000410000 */
[----:B------:R-:W-:Y:S01]  /*1e10*/  FMUL.FTZ R108, R109, UR26 ;  /* 0x0000001a6d6c7c20 */ /* 0x000fe20008410000 */
[--C-:B------:R-:W-:Y:S02]  /*1e20*/  @P3 HADD2.F32 R113, -RZ, R118.reuse.H1_H1 ;  /* 0x30000076ff713230 */ /* 0x100fe40000004100 */
[----:B------:R-:W-:Y:S01]  /*1e30*/  FMUL.FTZ R120, R115, UR9 ;  /* 0x0000000973787c20 */ /* 0x000fe20008410000 */
[----:B------:R-:W-:Y:S01]  /*1e40*/  FFMA.FTZ R152, R140, UR18, R122 ;  /* 0x000000128c987c23 */ /* 0x000fe2000801007a */
[----:B------:R-:W-:Y:S01]  /*1e50*/  FMUL.FTZ R109, R108, UR9 ;  /* 0x000000096c6d7c20 */ /* 0x000fe20008410000 */
[----:B------:R-:W-:-:S02]  /*1e60*/  @P0 HADD2.F32 R110, -RZ, R118.H0_H0 ;  /* 0x20000076ff6e0230 */ /* 0x000fc40000004100 */
[----:B------:R-:W-:Y:S01]  /*1e70*/  FMUL.FTZ R120, R120, UR23 ;  /* 0x0000001778787c20 */ /* 0x000fe20008410000 */
[----:B------:R-:W-:Y:S01]  /*1e80*/  LOP3.LUT P4, RZ, R151, 0xff0000, RZ, 0xc0, !PT ;  /* 0x00ff000097ff7812 */ /* 0x000fe2000788c0ff */
[----:B------:R-:W-:Y:S01]  /*1e90*/  FMUL.FTZ R111, R109, UR23 ;  /* 0x000000176d6f7c20 */ /* 0x000fe20008410000 */
[----:B------:R-:W-:Y:S01]  /*1ea0*/  FMUL.FTZ R109, R112, UR26 ;  /* 0x0000001a706d7c20 */ /* 0x000fe20008410000 */
[----:B------:R-:W-:Y:S02]  /*1eb0*/  @P5 HADD2.F32 R117, -RZ, R117.H1_H1 ;  /* 0x30000075ff755230 */ /* 0x000fe40000004100 */
[----:B------:R-:W-:Y:S02]  /*1ec0*/  HFMA2 R123, -RZ, RZ, 0, 0 ;  /* 0x00000000ff7b7431 */ /* 0x000fe400000001ff */
[-C--:B------:R-:W-:Y:S01]  /*1ed0*/  FMUL.FTZ R118, R76, R111.reuse ;  /* 0x0000006f4c767220 */ /* 0x080fe20000410000 */
[----:B------:R-:W-:Y:S01]  /*1ee0*/  FMUL.FTZ R112, R109, UR9 ;  /* 0x000000096d707c20 */ /* 0x000fe20008410000 */
[----:B------:R-:W-:Y:S01]  /*1ef0*/  @P0 FMUL.FTZ R155, R110, R111 ;  /* 0x0000006f6e9b0220 */ /* 0x000fe20000410000 */
[----:B------:R-:W-:Y:S01]  /*1f00*/  @P5 FMUL.FTZ R154, R117, R120 ;  /* 0x00000078759a5220 */ /* 0x000fe20000410000 */
[----:B------:R-:W-:Y:S01]  /*1f10*/  FADD.FTZ R117, R137, -R152 ;  /* 0x8000009889757221 */ /* 0x000fe20000010000 */
[----:B------:R-:W-:Y:S01]  /*1f20*/  FMUL.FTZ R112, R112, UR23 ;  /* 0x0000001770707c20 */ /* 0x000fe20008410000 */
[----:B------:R-:W-:Y:S01]  /*1f30*/  FSEL R118, R118, RZ, P0 ;  /* 0x000000ff76767208 */ /* 0x000fe20000000000 */
[----:B------:R-:W-:Y:S01]  /*1f40*/  HFMA2 R157, -RZ, RZ, 0, 0 ;  /* 0x00000000ff9d7431 */ /* 0x000fe200000001ff */
[----:B------:R-:W-:Y:S01]  /*1f50*/  ISETP.GE.U32.AND P0, PT, R150, RZ, PT ;  /* 0x000000ff9600720c */ /* 0x000fe20003f06070 */
[-C--:B------:R-:W-:Y:S01]  /*1f60*/  @P3 FMUL.FTZ R162, R113, R112.reuse ;  /* 0x0000007071a23220 */ /* 0x080fe20000410000 */
[----:B------:R-:W-:Y:S01]  /*1f70*/  FFMA.FTZ R113, R135, UR18, R122 ;  /* 0x0000001287717c23 */ /* 0x000fe2000801007a */
[----:B------:R-:W-:Y:S01]  /*1f80*/  FMUL.FTZ R153, R77, R112 ;  /* 0x000000704d997220 */ /* 0x000fe20000410000 */
[----:B------:R-:W-:Y:S01]  /*1f90*/  ISETP.GE.U32.AND.EX P0, PT, R151, 0x1000000, PT, P0 ;  /* 0x010000009700780c */ /* 0x000fe20003f06100 */
[----:B------:R-:W-:-:S02]  /*1fa0*/  @P4 HADD2.F32 R152, -RZ, R119.H0_H0 ;  /* 0x20000077ff984230 */ /* 0x000fc40000004100 */
[----:B------:R-:W-:Y:S01]  /*1fb0*/  FADD.FTZ R113, R138, -R113 ;  /* 0x800000718a717221 */ /* 0x000fe20000010000 */
[----:B------:R-:W-:Y:S01]  /*1fc0*/  FFMA.FTZ R112, R147, UR18, R122 ;  /* 0x0000001293707c23 */ /* 0x000fe2000801007a */
[----:B------:R-:W-:Y:S01]  /*1fd0*/  FSEL R153, R153, RZ, P3 ;  /* 0x000000ff99997208 */ /* 0x000fe20001800000 */
[----:B------:R-:W-:Y:S01]  /*1fe0*/  FMUL.FTZ R121, R82, R121 ;  /* 0x0000007952797220 */ /* 0x000fe20000410000 */
[----:B------:R-:W-:Y:S01]  /*1ff0*/  FMUL.FTZ R110, R113, UR26 ;  /* 0x0000001a716e7c20 */ /* 0x000fe20008410000 */
[----:B------:R-:W-:Y:S01]  /*2000*/  LOP3.LUT P3, RZ, R150, 0xff, RZ, 0xc0, !PT ;  /* 0x000000ff96ff7812 */ /* 0x000fe2000786c0ff */
[----:B------:R-:W-:Y:S01]  /*2010*/  FADD.FTZ R112, R145, -R112 ;  /* 0x8000007091707221 */ /* 0x000fe20000010000 */
[----:B------:R-:W-:Y:S01]  /*2020*/  MOV R160, RZ ;  /* 0x000000ff00a07202 */ /* 0x000fe20000000f00 */
[----:B------:R-:W-:Y:S01]  /*2030*/  FMUL.FTZ R111, R110, UR9 ;  /* 0x000000096e6f7c20 */ /* 0x000fe20008410000 */
[----:B------:R-:W-:Y:S01]  /*2040*/  FMUL.FTZ R120, R83, R120 ;  /* 0x0000007853787220 */ /* 0x000fe20000410000 */
[----:B------:R-:W-:Y:S01]  /*2050*/  FMUL.FTZ R112, R112, UR26 ;  /* 0x0000001a70707c20 */ /* 0x000fe20008410000 */
[----:B------:R-:W-:-:S02]  /*2060*/  @P0 HADD2.F32 R119, -RZ, R119.H1_H1 ;  /* 0x30000077ff770230 */ /* 0x000fc40000004100 */
[----:B------:R-:W-:Y:S01]  /*2070*/  FMUL.FTZ R113, R111, UR23 ;  /* 0x000000176f717c20 */ /* 0x000fe20008410000 */
[----:B------:R-:W-:Y:S01]  /*2080*/  FMUL.FTZ R111, R117, UR26 ;  /* 0x0000001a756f7c20 */ /* 0x000fe20008410000 */
[----:B------:R-:W-:Y:S01]  /*2090*/  FMUL.FTZ R117, R112, UR9 ;  /* 0x0000000970757c20 */ /* 0x000fe20008410000 */
[----:B------:R-:W-:Y:S01]  /*20a0*/  FADD.FTZ R156, R36, R155 ;  /* 0x0000009b249c7221 */ /* 0x000fe20000010000 */
[-C--:B------:R-:W-:Y:S01]  /*20b0*/  @P4 FMUL.FTZ R123, R152, R113.reuse ;  /* 0x00000071987b4220 */ /* 0x080fe20000410000 */
[----:B------:R-:W-:Y:S01]  /*20c0*/  FMUL.FTZ R158, R111, UR9 ;  /* 0x000000096f9e7c20 */ /* 0x000fe20008410000 */
[----:B------:R-:W-:Y:S01]  /*20d0*/  FFMA.FTZ R152, R144, UR18, R122 ;  /* 0x0000001290987c23 */ /* 0x000fe2000801007a */
[----:B------:R-:W-:Y:S01]  /*20e0*/  FMUL.FTZ R117, R117, UR23 ;  /* 0x0000001775757c20 */ /* 0x000fe20008410000 */
[----:B------:R-:W-:Y:S01]  /*20f0*/  FADD.FTZ R155, R37, R162 ;  /* 0x000000a2259b7221 */ /* 0x000fe20000010000 */
[----:B------:R-:W-:Y:S01]  /*2100*/  FMUL.FTZ R158, R158, UR23 ;  /* 0x000000179e9e7c20 */ /* 0x000fe20008410000 */
[----:B------:R-:W-:Y:S01]  /*2110*/  FSEL R121, R121, RZ, P6 ;  /* 0x000000ff79797208 */ /* 0x000fe20003000000 */
[----:B------:R-:W-:Y:S01]  /*2120*/  FADD.FTZ R43, R43, R154 ;  /* 0x0000009a2b2b7221 */ /* 0x000fe20000010000 */
[----:B------:R-:W-:Y:S01]  /*2130*/  FSEL R120, R120, RZ, P5 ;  /* 0x000000ff78787208 */ /* 0x000fe20002800000 */
[----:B------:R-:W-:Y:S01]  /*2140*/  @P0 FMUL.FTZ R160, R119, R158 ;  /* 0x0000009e77a00220 */ /* 0x000fe20000410000 */
[----:B------:R-:W-:Y:S01]  /*2150*/  FMUL.FTZ R119, R78, R113 ;  /* 0x000000714e777220 */ /* 0x000fe20000410000 */
[----:B------:R-:W-:Y:S01]  /*2160*/  FADD.FTZ R113, R143, -R152 ;  /* 0x800000988f717221 */ /* 0x000fe20000010000 */
[----:B------:R-:W-:-:S02]  /*2170*/  @P3 HADD2.F32 R152, -RZ, R116.H0_H0 ;  /* 0x20000074ff983230 */ /* 0x000fc40000004100 */
[----:B------:R-:W-:Y:S01]  /*2180*/  FMUL.FTZ R158, R79, R158 ;  /* 0x0000009e4f9e7220 */ /* 0x000fe20000410000 */
[----:B------:R-:W-:Y:S01]  /*2190*/  FADD.FTZ R154, R38, R123 ;  /* 0x0000007b269a7221 */ /* 0x000fe20000010000 */
[----:B------:R-:W-:Y:S01]  /*21a0*/  FSEL R119, R119, RZ, P4 ;  /* 0x000000ff77777208 */ /* 0x000fe20002000000 */
[----:B------:R-:W-:Y:S01]  /*21b0*/  FMUL.FTZ R113, R113, UR26 ;  /* 0x0000001a71717c20 */ /* 0x000fe20008410000 */
[----:B------:R-:W-:Y:S01]  /*21c0*/  LOP3.LUT P4, RZ, R150, 0xff00, RZ, 0xc0, !PT ;  /* 0x0000ff0096ff7812 */ /* 0x000fe2000788c0ff */
[-C--:B------:R-:W-:Y:S01]  /*21d0*/  @P3 FMUL.FTZ R157, R152, R117.reuse ;  /* 0x00000075989d3220 */ /* 0x080fe20000410000 */
[----:B------:R-:W-:Y:S01]  /*21e0*/  FMUL.FTZ R117, R80, R117 ;  /* 0x0000007550757220 */ /* 0x000fe20000410000 */
[----:B------:R-:W-:Y:S01]  /*21f0*/  FMUL.FTZ R152, R113, UR9 ;  /* 0x0000000971987c20 */ /* 0x000fe20008410000 */
[----:B------:R-:W-:Y:S01]  /*2200*/  FSEL R158, R158, RZ, P0 ;  /* 0x000000ff9e9e7208 */ /* 0x000fe20000000000 */
[----:B------:R-:W-:Y:S01]  /*2210*/  FADD.FTZ R42, R42, R159 ;  /* 0x0000009f2a2a7221 */ /* 0x000fe20000010000 */
[----:B------:R-:W-:Y:S01]  /*2220*/  FADD.FTZ R123, R39, R160 ;  /* 0x000000a0277b7221 */ /* 0x000fe20000010000 */
[----:B------:R-:W-:Y:S01]  /*2230*/  FSEL R36, R117, RZ, P3 ;  /* 0x000000ff75247208 */ /* 0x000fe20001800000 */
[----:B------:R-:W-:Y:S01]  /*2240*/  FADD.FTZ R40, R40, R157 ;  /* 0x0000009d28287221 */ /* 0x000fe20000010000 */
[----:B------:R-:W-:-:S02]  /*2250*/  F2FP.F16.F32.PACK_AB R119, R158, R119 ;  /* 0x000000779e77723e */ /* 0x000fc400000000ff */
[----:B------:R-:W-:Y:S02]  /*2260*/  F2FP.F16.F32.PACK_AB R118, R153, R118 ;  /* 0x000000769976723e */ /* 0x000fe400000000ff */
[----:B------:R-:W-:Y:S02]  /*2270*/  @P4 HADD2.F32 R161, -RZ, R116.H1_H1 ;  /* 0x30000074ffa14230 */ /* 0x000fe40000004100 */
[----:B------:R-:W-:Y:S01]  /*2280*/  FMUL.FTZ R116, R152, UR23 ;  /* 0x0000001798747c20 */ /* 0x000fe20008410000 */
[----:B------:R-:W-:Y:S02]  /*2290*/  MOV R152, RZ ;  /* 0x000000ff00987202 */ /* 0x000fe40000000f00 */
[----:B------:R-:W-:Y:S01]  /*22a0*/  F2FP.F16.F32.PACK_AB R117, R120, R121 ;  /* 0x000000797875723e */ /* 0x000fe200000000ff */
[-C--:B------:R-:W-:Y:S01]  /*22b0*/  @P4 FMUL.FTZ R152, R161, R116.reuse ;  /* 0x00000074a1984220 */ /* 0x080fe20000410000 */
[----:B------:R-:W-:-:S03]  /*22c0*/  FMUL.FTZ R116, R81, R116 ;  /* 0x0000007451747220 */ /* 0x000fc60000410000 */
[----:B------:R-:W-:Y:S02]  /*22d0*/  FADD.FTZ R41, R41, R152 ;  /* 0x0000009829297221 */ /* 0x000fe40000010000 */
[----:B------:R-:W-:-:S04]  /*22e0*/  FSEL R37, R116, RZ, P4 ;  /* 0x000000ff74257208 */ /* 0x000fc80002000000 */
[----:B------:R-:W-:Y:S01]  /*22f0*/  F2FP.F16.F32.PACK_AB R116, R37, R36 ;  /* 0x000000242574723e */ /* 0x000fe200000000ff */
[----:B------:R-:W-:Y:S06]  /*2300*/  BRA `(.L_x_6135) ;  /* 0x0000000c00387947 */ /* 0x000fec0003800000 */
.L_x_6133:
        /* <DEDUP_REMOVED lines=12> */
[----:B------:R-:W-:Y:S01]  /*23d0*/  LOP3.LUT P0, RZ, R151, 0xff, RZ, 0xc0, !PT ;  /* 0x000000ff97ff7812 */ /* 0x000fe2000780c0ff */
[----:B------:R-:W-:Y:S01]  /*23e0*/  FFMA.FTZ R120, R121, UR26, R26 ;  /* 0x0000001a79787c23 */ /* 0x000fe2000801001a */
[C---:B------:R-:W-:Y:S01]  /*23f0*/  LOP3.LUT P3, RZ, R151.reuse, 0xff00, RZ, 0xc0, !PT ;  /* 0x0000ff0097ff7812 */ /* 0x040fe2000786c0ff */
[----:B------:R-:W-:Y:S01]  /*2400*/  FFMA.FTZ R123, R152, UR26, R27 ;  /* 0x0000001a987b7c23 */ /* 0x000fe2000801001b */
[----:B------:R-:W-:Y:S01]  /*2410*/  MOV R156, RZ ;  /* 0x000000ff009c7202 */ /* 0x000fe20000000f00 */
[----:B------:R-:W-:Y:S01]  /*2420*/  FMUL.FTZ R120, R120, UR9 ;  /* 0x0000000978787c20 */ /* 0x000fe20008410000 */
[----:B------:R-:W-:Y:S01]  /*2430*/  LOP3.LUT P4, RZ, R151, 0xff0000, RZ, 0xc0, !PT ;  /* 0x00ff000097ff7812 */ /* 0x000fe2000788c0ff */
[--C-:B-----5:R-:W-:Y:S01]  /*2440*/  @P6 HADD2.F32 R152, -RZ, R117.reuse.H0_H0 ;  /* 0x20000075ff986230 */ /* 0x120fe20000004100 */
[----:B------:R-:W-:Y:S01]  /*2450*/  CS2R R154, SRZ ;  /* 0x00000000009a7805 */ /* 0x000fe2000001ff00 */
[----:B------:R-:W-:Y:S01]  /*2460*/  FMUL.FTZ R121, R120, UR23 ;  /* 0x0000001778797c20 */ /* 0x000fe20008410000 */
[----:B------:R-:W-:Y:S01]  /*2470*/  FMUL.FTZ R120, R123, UR9 ;  /* 0x000000097b787c20 */ /* 0x000fe20008410000 */
[----:B------:R-:W-:-:S02]  /*2480*/  @P5 HADD2.F32 R117, -RZ, R117.H1_H1 ;  /* 0x30000075ff755230 */ /* 0x000fc40000004100 */
[--C-:B------:R-:W-:Y:S01]  /*2490*/  FFMA.FTZ R158, R140, UR18, R122.reuse ;  /* 0x000000128c9e7c23 */ /* 0x100fe2000801007a */
[-C--:B------:R-:W-:Y:S01]  /*24a0*/  @P6 FMUL.FTZ R159, R152, R121.reuse ;  /* 0x00000079989f6220 */ /* 0x080fe20000410000 */
[----:B------:R-:W-:Y:S01]  /*24b0*/  FMUL.FTZ R120, R120, UR23 ;  /* 0x0000001778787c20 */ /* 0x000fe20008410000 */
[----:B------:R-:W-:Y:S01]  /*24c0*/  FFMA.FTZ R152, R136, UR18, R122 ;  /* 0x0000001288987c23 */ /* 0x000fe2000801007a */
[--C-:B------:R-:W-:Y:S02]  /*24d0*/  @P3 HADD2.F32 R153, -RZ, R118.reuse.H1_H1 ;  /* 0x30000076ff993230 */ /* 0x100fe40000004100 */
[----:B------:R-:W-:Y:S01]  /*24e0*/  FADD.FTZ R158, R137, -R158 ;  /* 0x8000009e899e7221 */ /* 0x000fe20000010000 */
[----:B------:R-:W-:Y:S01]  /*24f0*/  @P5 FMUL.FTZ R156, R117, R120 ;  /* 0x00000078759c5220 */ /* 0x000fe20000410000 */
[----:B------:R-:W-:Y:S01]  /*2500*/  FADD.FTZ R152, R127, -R152 ;  /* 0x800000987f987221 */ /* 0x000fe20000010000 */
[----:B------:R-:W-:Y:S01]  /*2510*/  FFMA.FTZ R117, R125, UR18, R122 ;  /* 0x000000127d757c23 */ /* 0x000fe2000801007a */
[----:B------:R-:W-:Y:S01]  /*2520*/  MOV R160, RZ ;  /* 0x000000ff00a07202 */ /* 0x000fe20000000f00 */
[----:B------:R-:W-:Y:S01]  /*2530*/  FMUL.FTZ R121, R82, R121 ;  /* 0x0000007952797220 */ /* 0x000fe20000410000 */
[----:B------:R-:W-:Y:S01]  /*2540*/  FFMA.FTZ R123, R152, UR26, R21 ;  /* 0x0000001a987b7c23 */ /* 0x000fe20008010015 */
[----:B------:R-:W-:Y:S01]  /*2550*/  FADD.FTZ R117, R126, -R117 ;  /* 0x800000757e757221 */ /* 0x000fe20000010000 */
[----:B------:R-:W-:-:S02]  /*2560*/  @P0 HADD2.F32 R152, -RZ, R118.H0_H0 ;  /* 0x20000076ff980230 */ /* 0x000fc40000004100 */
[----:B------:R-:W-:Y:S01]  /*2570*/  FMUL.FTZ R120, R83, R120 ;  /* 0x0000007853787220 */ /* 0x000fe20000410000 */
[----:B------:R-:W-:Y:S01]  /*2580*/  FMUL.FTZ R123, R123, UR9 ;  /* 0x000000097b7b7c20 */ /* 0x000fe20008410000 */
[----:B------:R-:W-:Y:S01]  /*2590*/  FFMA.FTZ R117, R117, UR26, R20 ;  /* 0x0000001a75757c23 */ /* 0x000fe20008010014 */
[----:B------:R-:W-:Y:S01]  /*25a0*/  FADD.FTZ R43, R43, R156 ;  /* 0x0000009c2b2b7221 */ /* 0x000fe20000010000 */
[----:B------:R-:W-:Y:S01]  /*25b0*/  FADD.FTZ R42, R42, R159 ;  /* 0x0000009f2a2a7221 */ /* 0x000fe20000010000 */
[----:B------:R-:W-:Y:S01]  /*25c0*/  FMUL.FTZ R118, R123, UR23 ;  /* 0x000000177b767c20 */ /* 0x000fe20008410000 */
[----:B------:R-:W-:Y:S01]  /*25d0*/  FMUL.FTZ R117, R117, UR9 ;  /* 0x0000000975757c20 */ /* 0x000fe20008410000 */
[----:B------:R-:W-:Y:S01]  /*25e0*/  FFMA.FTZ R123, R135, UR18, R122 ;  /* 0x00000012877b7c23 */ /* 0x000fe2000801007a */
[----:B------:R-:W-:Y:S01]  /*25f0*/  FSEL R120, R120, RZ, P5 ;  /* 0x000000ff78787208 */ /* 0x000fe20002800000 */
[-C--:B------:R-:W-:Y:S01]  /*2600*/  @P3 FMUL.FTZ R154, R153, R118.reuse ;  /* 0x00000076999a3220 */ /* 0x080fe20000410000 */
[----:B------:R-:W-:Y:S01]  /*2610*/  FMUL.FTZ R117, R117, UR23 ;  /* 0x0000001775757c20 */ /* 0x000fe20008410000 */
[----:B------:R-:W-:Y:S01]  /*2620*/  FADD.FTZ R123, R138, -R123 ;  /* 0x8000007b8a7b7221 */ /* 0x000fe20000010000 */
[----:B------:R-:W-:-:S02]  /*2630*/  FMUL.FTZ R118, R77, R118 ;  /* 0x000000764d767220 */ /* 0x000fc40000410000 */
[-C--:B------:R-:W-:Y:S01]  /*2640*/  @P0 FMUL.FTZ R155, R152, R117.reuse ;  /* 0x00000075989b0220 */ /* 0x080fe20000410000 */
[----:B------:R-:W-:Y:S01]  /*2650*/  FFMA.FTZ R123, R123, UR26, R22 ;  /* 0x0000001a7b7b7c23 */ /* 0x000fe20008010016 */
[----:B------:R-:W-:Y:S01]  /*2660*/  FMUL.FTZ R117, R76, R117 ;  /* 0x000000754c757220 */ /* 0x000fe20000410000 */
[----:B------:R-:W-:Y:S01]  /*2670*/  @P4 HADD2.F32 R152, -RZ, R119.H0_H0 ;  /* 0x20000077ff984230 */ /* 0x000fe20000004100 */
[----:B------:R-:W-:Y:S01]  /*2680*/  FSEL R118, R118, RZ, P3 ;  /* 0x000000ff76767208 */ /* 0x000fe20001800000 */
[----:B------:R-:W-:Y:S01]  /*2690*/  FMUL.FTZ R123, R123, UR9 ;  /* 0x000000097b7b7c20 */ /* 0x000fe20008410000 */
[----:B------:R-:W-:Y:S01]  /*26a0*/  LOP3.LUT P3, RZ, R150, 0xff, RZ, 0xc0, !PT ;  /* 0x000000ff96ff7812 */ /* 0x000fe2000786c0ff */
[----:B------:R-:W-:Y:S01]  /*26b0*/  FADD.FTZ R156, R36, R155 ;  /* 0x0000009b249c7221 */ /* 0x000fe20000010000 */
[----:B------:R-:W-:Y:S01]  /*26c0*/  FSEL R117, R117, RZ, P0 ;  /* 0x000000ff75757208 */ /* 0x000fe20000000000 */
[----:B------:R-:W-:Y:S01]  /*26d0*/  FMUL.FTZ R157, R123, UR23 ;  /* 0x000000177b9d7c20 */ /* 0x000fe20008410000 */
[----:B------:R-:W-:Y:S01]  /*26e0*/  ISETP.GE.U32.AND P0, PT, R150, RZ, PT ;  /* 0x000000ff9600720c */ /* 0x000fe20003f06070 */
[----:B------:R-:W-:Y:S01]  /*26f0*/  HFMA2 R123, -RZ, RZ, 0, 0 ;  /* 0x00000000ff7b7431 */ /* 0x000fe200000001ff */
[----:B------:R-:W-:Y:S01]  /*2700*/  F2FP.F16.F32.PACK_AB R118, R118, R117 ;  /* 0x000000757676723e */ /* 0x000fe200000000ff */
[----:B------:R-:W-:Y:S01]  /*2710*/  FADD.FTZ R155, R37, R154 ;  /* 0x0000009a259b7221 */ /* 0x000fe20000010000 */
[----:B------:R-:W-:-:S02]  /*2720*/  ISETP.GE.U32.AND.EX P0, PT, R151, 0x1000000, PT, P0 ;  /* 0x010000009700780c */ /* 0x000fc40003f06100 */
[----:B------:R-:W-:Y:S01]  /*2730*/  FSEL R117, R121, RZ, P6 ;  /* 0x000000ff79757208 */ /* 0x000fe20003000000 */
[----:B------:R-:W-:Y:S01]  /*2740*/  @P4 FMUL.FTZ R123, R152, R157 ;  /* 0x0000009d987b4220 */ /* 0x000fe20000410000 */
[----:B------:R-:W-:Y:S01]  /*2750*/  FFMA.FTZ R152, R158, UR26, R23 ;  /* 0x0000001a9e987c23 */ /* 0x000fe20008010017 */
[----:B------:R-:W-:Y:S01]  /*2760*/  FFMA.FTZ R158, R147, UR18, R122 ;  /* 0x00000012939e7c23 */ /* 0x000fe2000801007a */
[----:B------:R-:W-:Y:S01]  /*2770*/  F2FP.F16.F32.PACK_AB R117, R120, R117 ;  /* 0x000000757875723e */ /* 0x000fe200000000ff */
[----:B------:R-:W-:Y:S01]  /*2780*/  FADD.FTZ R154, R38, R123 ;  /* 0x0000007b269a7221 */ /* 0x000fe20000010000 */
[----:B------:R-:W-:Y:S01]  /*2790*/  FMUL.FTZ R152, R152, UR9 ;  /* 0x0000000998987c20 */ /* 0x000fe20008410000 */
[----:B------:R-:W-:-:S03]  /*27a0*/  FADD.FTZ R153, R145, -R158 ;  /* 0x8000009e91997221 */ /* 0x000fc60000010000 */
[----:B------:R-:W-:Y:S01]  /*27b0*/  FMUL.FTZ R158, R152, UR23 ;  /* 0x00000017989e7c20 */ /* 0x000fe20008410000 */
[----:B------:R-:W-:Y:S02]  /*27c0*/  @P0 HADD2.F32 R161, -RZ, R119.H1_H1 ;  /* 0x30000077ffa10230 */ /* 0x000fe40000004100 */
[----:B------:R-:W-:Y:S01]  /*27d0*/  FFMA.FTZ R119, R153, UR26, R24 ;  /* 0x0000001a99777c23 */ /* 0x000fe20008010018 */
[----:B------:R-:W-:-:S03]  /*27e0*/  @P3 HADD2.F32 R152, -RZ, R116.H0_H0 ;  /* 0x20000074ff983230 */ /* 0x000fc60000004100 */
[----:B------:R-:W-:Y:S01]  /*27f0*/  FMUL.FTZ R119, R119, UR9 ;  /* 0x0000000977777c20 */ /* 0x000fe20008410000 */
[-C--:B------:R-:W-:Y:S01]  /*2800*/  @P0 FMUL.FTZ R160, R161, R158.reuse ;  /* 0x0000009ea1a00220 */ /* 0x080fe20000410000 */
[----:B------:R-:W-:Y:S02]  /*2810*/  FMUL.FTZ R158, R79, R158 ;  /* 0x0000009e4f9e7220 */ /* 0x000fe40000410000 */
[----:B------:R-:W-:Y:S01]  /*2820*/  FMUL.FTZ R153, R119, UR23 ;  /* 0x0000001777997c20 */ /* 0x000fe20008410000 */
[----:B------:R-:W-:Y:S01]  /*2830*/  FMUL.FTZ R119, R78, R157 ;  /* 0x0000009d4e777220 */ /* 0x000fe20000410000 */
[----:B------:R-:W-:Y:S01]  /*2840*/  HFMA2 R157, -RZ, RZ, 0, 0 ;  /* 0x00000000ff9d7431 */ /* 0x000fe200000001ff */
[----:B------:R-:W-:Y:S01]  /*2850*/  FSEL R158, R158, RZ, P0 ;  /* 0x000000ff9e9e7208 */ /* 0x000fe20000000000 */
[----:B------:R-:W-:Y:S02]  /*2860*/  FADD.FTZ R123, R39, R160 ;  /* 0x000000a0277b7221 */ /* 0x000fe40000010000 */
[----:B------:R-:W-:Y:S01]  /*2870*/  FSEL R119, R119, RZ, P4 ;  /* 0x000000ff77777208 */ /* 0x000fe20002000000 */
[-C--:B------:R-:W-:Y:S01]  /*2880*/  @P3 FMUL.FTZ R157, R152, R153.reuse ;  /* 0x00000099989d3220 */ /* 0x080fe20000410000 */
[----:B------:R-:W-:Y:S01]  /*2890*/  FFMA.FTZ R152, R144, UR18, R122 ;  /* 0x0000001290987c23 */ /* 0x000fe2000801007a */
[----:B------:R-:W-:Y:S01]  /*28a0*/  LOP3.LUT P4, RZ, R150, 0xff00, RZ, 0xc0, !PT ;  /* 0x0000ff0096ff7812 */ /* 0x000fe2000788c0ff */
[----:B------:R-:W-:Y:S01]  /*28b0*/  FMUL.FTZ R153, R80, R153 ;  /* 0x0000009950997220 */ /* 0x000fe20000410000 */
[----:B------:R-:W-:Y:S01]  /*28c0*/  FADD.FTZ R40, R40, R157 ;  /* 0x0000009d28287221 */ /* 0x000fe20000010000 */
[----:B------:R-:W-:Y:S01]  /*28d0*/  FADD.FTZ R152, R143, -R152 ;  /* 0x800000988f987221 */ /* 0x000fe20000010000 */
[----:B------:R-:W-:-:S02]  /*28e0*/  F2FP.F16.F32.PACK_AB R119, R158, R119 ;  /* 0x000000779e77723e */ /* 0x000fc400000000ff */
[----:B------:R-:W-:Y:S01]  /*28f0*/  FSEL R153, R153, RZ, P3 ;  /* 0x000000ff99997208 */ /* 0x000fe20001800000 */
[----:B------:R-:W-:-:S04]  /*2900*/  FFMA.FTZ R152, R152, UR26, R25 ;  /* 0x0000001a98987c23 */ /* 0x000fc80008010019 */
[----:B------:R-:W-:Y:S02]  /*2910*/  FMUL.FTZ R152, R152, UR9 ;  /* 0x0000000998987c20 */ /* 0x000fe40008410000 */
[----:B------:R-:W-:Y:S02]  /*2920*/  @P4 HADD2.F32 R161, -RZ, R116.H1_H1 ;  /* 0x30000074ffa14230 */ /* 0x000fe40000004100 */
[----:B------:R-:W-:Y:S01]  /*2930*/  FMUL.FTZ R116, R152, UR23 ;  /* 0x0000001798747c20 */ /* 0x000fe20008410000 */
[----:B------:R-:W-:-:S03]  /*2940*/  MOV R152, RZ ;  /* 0x000000ff00987202 */ /* 0x000fc60000000f00 */
[-C--:B------:R-:W-:Y:S01]  /*2950*/  @P4 FMUL.FTZ R152, R161, R116.reuse ;  /* 0x00000074a1984220 */ /* 0x080fe20000410000 */
[----:B------:R-:W-:-:S03]  /*2960*/  FMUL.FTZ R116, R81, R116 ;  /* 0x0000007451747220 */ /* 0x000fc60000410000 */
[----:B------:R-:W-:Y:S02]  /*2970*/  FADD.FTZ R41, R41, R152 ;  /* 0x0000009829297221 */ /* 0x000fe40000010000 */
[----:B------:R-:W-:-:S04]  /*2980*/  FSEL R116, R116, RZ, P4 ;  /* 0x000000ff74747208 */ /* 0x000fc80002000000 */
[----:B------:R-:W-:Y:S01]  /*2990*/  F2FP.F16.F32.PACK_AB R116, R116, R153 ;  /* 0x000000997474723e */ /* 0x000fe200000000ff */
[----:B------:R-:W-:Y:S06]  /*29a0*/  BRA `(.L_x_6135) ;  /* 0x0000000400907947 */ /* 0x000fec0003800000 */
.L_x_6136:
        /* <DEDUP_REMOVED lines=8> */
[----:B------:R-:W-:Y:S01]  /*2a30*/  FFMA.FTZ R114, R109, UR26, R26 ;  /* 0x0000001a6d727c23 */ /* 0x000fe2000801001a */
[----:B------:R-:W-:Y:S01]  /*2a40*/  FFMA.FTZ R109, R125, UR18, R122 ;  /* 0x000000127d6d7c23 */ /* 0x000fe2000801007a */
[----:B------:R-:W-:Y:S01]  /*2a50*/  FFMA.FTZ R115, R108, UR26, R27 ;  /* 0x0000001a6c737c23 */ /* 0x000fe2000801001b */
[----:B------:R-:W-:Y:S01]  /*2a60*/  FADD.FTZ R112, R127, -R110 ;  /* 0x8000006e7f707221 */ /* 0x000fe20000010000 */
[----:B------:R-:W-:Y:S01]  /*2a70*/  FMUL.FTZ R121, R114, UR9 ;  /* 0x0000000972797c20 */ /* 0x000fe20008410000 */
[----:B------:R-:W-:Y:S01]  /*2a80*/  FADD.FTZ R109, R126, -R109 ;  /* 0x8000006d7e6d7221 */ /* 0x000fe20000010000 */
[----:B-----5:R-:W-:Y:S01]  /*2a90*/  @P6 HADD2.F32 R108, -RZ, R117.H0_H0 ;  /* 0x20000075ff6c6230 */ /* 0x020fe20000004100 */
[----:B------:R-:W-:Y:S01]  /*2aa0*/  LOP3.LUT P0, RZ, R151, 0xff, RZ, 0xc0, !PT ;  /* 0x000000ff97ff7812 */ /* 0x000fe2000780c0ff */
[----:B------:R-:W-:Y:S01]  /*2ab0*/  FMUL.FTZ R121, R121, UR23 ;  /* 0x0000001779797c20 */ /* 0x000fe20008410000 */
[----:B------:R-:W-:-:S02]  /*2ac0*/  MOV R162, RZ ;  /* 0x000000ff00a27202 */ /* 0x000fc40000000f00 */
[----:B------:R-:W-:Y:S01]  /*2ad0*/  CS2R R154, SRZ ;  /* 0x00000000009a7805 */ /* 0x000fe2000001ff00 */
[----:B------:R-:W-:Y:S01]  /*2ae0*/  FFMA.FTZ R152, R140, UR18, R122 ;  /* 0x000000128c987c23 */ /* 0x000fe2000801007a */
[----:B------:R-:W-:Y:S01]  /*2af0*/  @P6 FMUL.FTZ R159, R108, R121 ;  /* 0x000000796c9f6220 */ /* 0x000fe20000410000 */
[----:B------:R-:W-:Y:S01]  /*2b00*/  FFMA.FTZ R108, R109, UR26, R20 ;  /* 0x0000001a6d6c7c23 */ /* 0x000fe20008010014 */
[--C-:B------:R-:W-:Y:S01]  /*2b10*/  @P3 HADD2.F32 R113, -RZ, R118.reuse.H1_H1 ;  /* 0x30000076ff713230 */ /* 0x100fe20000004100 */
[----:B------:R-:W-:Y:S01]  /*2b20*/  LOP3.LUT P5, RZ, R150, 0xff000000, RZ, 0xc0, !PT ;  /* 0xff00000096ff7812 */ /* 0x000fe200078ac0ff */
[----:B------:R-:W-:Y:S01]  /*2b30*/  FADD.FTZ R156, R137, -R152 ;  /* 0x80000098899c7221 */ /* 0x000fe20000010000 */
[----:B------:R-:W-:Y:S01]  /*2b40*/  FMUL.FTZ R109, R108, UR9 ;  /* 0x000000096c6d7c20 */ /* 0x000fe20008410000 */
[----:B------:R-:W-:Y:S01]  /*2b50*/  LOP3.LUT P4, RZ, R151, 0xff0000, RZ, 0xc0, !PT ;  /* 0x00ff000097ff7812 */ /* 0x000fe2000788c0ff */
[----:B------:R-:W-:Y:S01]  /*2b60*/  FMUL.FTZ R120, R115, UR9 ;  /* 0x0000000973787c20 */ /* 0x000fe20008410000 */
[----:B------:R-:W-:-:S02]  /*2b70*/  @P0 HADD2.F32 R110, -RZ, R118.H0_H0 ;  /* 0x20000076ff6e0230 */ /* 0x000fc40000004100 */
[----:B------:R-:W-:Y:S01]  /*2b80*/  FMUL.FTZ R111, R109, UR23 ;  /* 0x000000176d6f7c20 */ /* 0x000fe20008410000 */
[----:B------:R-:W-:Y:S01]  /*2b90*/  FFMA.FTZ R109, R112, UR26, R21 ;  /* 0x0000001a706d7c23 */ /* 0x000fe20008010015 */
[----:B------:R-:W-:Y:S01]  /*2ba0*/  FMUL.FTZ R120, R120, UR23 ;  /* 0x0000001778787c20 */ /* 0x000fe20008410000 */
[----:B------:R-:W-:Y:S02]  /*2bb0*/  HFMA2 R123, -RZ, RZ, 0, 0 ;  /* 0x00000000ff7b7431 */ /* 0x000fe400000001ff */
[-C--:B------:R-:W-:Y:S01]  /*2bc0*/  FMUL.FTZ R118, R76, R111.reuse ;  /* 0x0000006f4c767220 */ /* 0x080fe20000410000 */
[----:B------:R-:W-:Y:S01]  /*2bd0*/  FMUL.FTZ R112, R109, UR9 ;  /* 0x000000096d707c20 */ /* 0x000fe20008410000 */
[----:B------:R-:W-:Y:S01]  /*2be0*/  @P0 FMUL.FTZ R155, R110, R111 ;  /* 0x0000006f6e9b0220 */ /* 0x000fe20000410000 */
[----:B------:R-:W-:Y:S01]  /*2bf0*/  @P5 HADD2.F32 R117, -RZ, R117.H1_H1 ;  /* 0x30000075ff755230 */ /* 0x000fe20000004100 */
[----:B------:R-:W-:Y:S01]  /*2c00*/  MOV R160, RZ ;  /* 0x000000ff00a07202 */ /* 0x000fe20000000f00 */
[----:B------:R-:W-:Y:S01]  /*2c10*/  FMUL.FTZ R112, R112, UR23 ;  /* 0x0000001770707c20 */ /* 0x000fe20008410000 */
[----:B------:R-:W-:Y:S01]  /*2c20*/  FSEL R118, R118, RZ, P0 ;  /* 0x000000ff76767208 */ /* 0x000fe20000000000 */
[----:B------:R-:W-:Y:S01]  /*2c30*/  @P4 HADD2.F32 R152, -RZ, R119.H0_H0 ;  /* 0x20000077ff984230 */ /* 0x000fe20000004100 */
[----:B------:R-:W-:Y:S01]  /*2c40*/  ISETP.GE.U32.AND P0, PT, R150, RZ, PT ;  /* 0x000000ff9600720c */ /* 0x000fe20003f06070 */
[-C--:B------:R-:W-:Y:S01]  /*2c50*/  @P3 FMUL.FTZ R162, R113, R112.reuse ;  /* 0x0000007071a23220 */ /* 0x080fe20000410000 */
[--C-:B------:R-:W-:Y:S01]  /*2c60*/  FFMA.FTZ R113, R135, UR18, R122.reuse ;  /* 0x0000001287717c23 */ /* 0x100fe2000801007a */
[----:B------:R-:W-:Y:S01]  /*2c70*/  FMUL.FTZ R153, R77, R112 ;  /* 0x000000704d997220 */ /* 0x000fe20000410000 */
[----:B------:R-:W-:Y:S01]  /*2c80*/  ISETP.GE.U32.AND.EX P0, PT, R151, 0x1000000, PT, P0 ;  /* 0x010000009700780c */ /* 0x000fe20003f06100 */
[----:B------:R-:W-:Y:S01]  /*2c90*/  FFMA.FTZ R112, R147, UR18, R122 ;  /* 0x0000001293707c23 */ /* 0x000fe2000801007a */
[----:B------:R-:W-:Y:S01]  /*2ca0*/  FADD.FTZ R113, R138, -R113 ;  /* 0x800000718a717221 */ /* 0x000fe20000010000 */
[----:B------:R-:W-:Y:S01]  /*2cb0*/  @P5 FMUL.FTZ R154, R117, R120 ;  /* 0x00000078759a5220 */ /* 0x000fe20000410000 */
[----:B------:R-:W-:Y:S01]  /*2cc0*/  FSEL R153, R153, RZ, P3 ;  /* 0x000000ff99997208 */ /* 0x000fe20001800000 */
[----:B------:R-:W-:Y:S01]  /*2cd0*/  FADD.FTZ R117, R145, -R112 ;  /* 0x8000007091757221 */ /* 0x000fe20000010000 */
[----:B------:R-:W-:Y:S01]  /*2ce0*/  FFMA.FTZ R110, R113, UR26, R22 ;  /* 0x0000001a716e7c23 */ /* 0x000fe20008010016 */
[----:B------:R-:W-:Y:S01]  /*2cf0*/  LOP3.LUT P3, RZ, R150, 0xff, RZ, 0xc0, !PT ;  /* 0x000000ff96ff7812 */ /* 0x000fe2000786c0ff */
[----:B------:R-:W-:-:S02]  /*2d00*/  HFMA2 R157, -RZ, RZ, 0, 0 ;  /* 0x00000000ff9d7431 */ /* 0x000fc400000001ff */
[----:B------:R-:W-:Y:S01]  /*2d10*/  FFMA.FTZ R112, R117, UR26, R24 ;  /* 0x0000001a75707c23 */ /* 0x000fe20008010018 */
[----:B------:R-:W-:Y:S01]  /*2d20*/  FMUL.FTZ R111, R110, UR9 ;  /* 0x000000096e6f7c20 */ /* 0x000fe20008410000 */
[----:B------:R-:W-:Y:S01]  /*2d30*/  FMUL.FTZ R121, R82, R121 ;  /* 0x0000007952797220 */ /* 0x000fe20000410000 */
[----:B------:R-:W-:Y:S01]  /*2d40*/  FMUL.FTZ R120, R83, R120 ;  /* 0x0000007853787220 */ /* 0x000fe20000410000 */
[----:B------:R-:W-:Y:S02]  /*2d50*/  @P0 HADD2.F32 R119, -RZ, R119.H1_H1 ;  /* 0x30000077ff770230 */ /* 0x000fe40000004100 */
[----:B------:R-:W-:Y:S01]  /*2d60*/  FMUL.FTZ R113, R111, UR23 ;  /* 0x000000176f717c20 */ /* 0x000fe20008410000 */
[----:B------:R-:W-:Y:S01]  /*2d70*/  FFMA.FTZ R111, R156, UR26, R23 ;  /* 0x0000001a9c6f7c23 */ /* 0x000fe20008010017 */
[----:B------:R-:W-:Y:S01]  /*2d80*/  FMUL.FTZ R117, R112, UR9 ;  /* 0x0000000970757c20 */ /* 0x000fe20008410000 */
[----:B------:R-:W-:Y:S01]  /*2d90*/  FSEL R121, R121, RZ, P6 ;  /* 0x000000ff79797208 */ /* 0x000fe20003000000 */
[----:B------:R-:W-:Y:S01]  /*2da0*/  @P4 FMUL.FTZ R123, R152, R113 ;  /* 0x00000071987b4220 */ /* 0x000fe20000410000 */
[----:B------:R-:W-:Y:S01]  /*2db0*/  FMUL.FTZ R158, R111, UR9 ;  /* 0x000000096f9e7c20 */ /* 0x000fe20008410000 */
[----:B------:R-:W-:Y:S01]  /*2dc0*/  FFMA.FTZ R152, R144, UR18, R122 ;  /* 0x0000001290987c23 */ /* 0x000fe2000801007a */
[----:B------:R-:W-:Y:S01]  /*2dd0*/  FMUL.FTZ R117, R117, UR23 ;  /* 0x0000001775757c20 */ /* 0x000fe20008410000 */
[----:B------:R-:W-:Y:S01]  /*2de0*/  FSEL R120, R120, RZ, P5 ;  /* 0x000000ff78787208 */ /* 0x000fe20002800000 */
[----:B------:R-:W-:Y:S01]  /*2df0*/  FMUL.FTZ R158, R158, UR23 ;  /* 0x000000179e9e7c20 */ /* 0x000fe20008410000 */
[----:B------:R-:W-:Y:S01]  /*2e00*/  FADD.FTZ R156, R143, -R152 ;  /* 0x800000988f9c7221 */ /* 0x000fe20000010000 */
[----:B------:R-:W-:-:S02]  /*2e10*/  @P3 HADD2.F32 R152, -RZ, R116.H0_H0 ;  /* 0x20000074ff983230 */ /* 0x000fc40000004100 */
[----:B------:R-:W-:Y:S01]  /*2e20*/  FADD.FTZ R43, R43, R154 ;  /* 0x0000009a2b2b7221 */ /* 0x000fe20000010000 */
[-C--:B------:R-:W-:Y:S01]  /*2e30*/  @P0 FMUL.FTZ R160, R119, R158.reuse ;  /* 0x0000009e77a00220 */ /* 0x080fe20000410000 */
[----:B------:R-:W-:Y:S01]  /*2e40*/  FMUL.FTZ R119, R78, R113 ;  /* 0x000000714e777220 */ /* 0x000fe20000410000 */
[----:B------:R-:W-:Y:S01]  /*2e50*/  FFMA.FTZ R113, R156, UR26, R25 ;  /* 0x0000001a9c717c23 */ /* 0x000fe20008010019 */
[-C--:B------:R-:W-:Y:S01]  /*2e60*/  @P3 FMUL.FTZ R157, R152, R117.reuse ;  /* 0x00000075989d3220 */ /* 0x080fe20000410000 */
[----:B------:R-:W-:Y:S01]  /*2e70*/  FMUL.FTZ R158, R79, R158 ;  /* 0x0000009e4f9e7220 */ /* 0x000fe20000410000 */
[----:B------:R-:W-:Y:S01]  /*2e80*/  FMUL.FTZ R117, R80, R117 ;  /* 0x0000007550757220 */ /* 0x000fe20000410000 */
[----:B------:R-:W-:Y:S01]  /*2e90*/  FSEL R119, R119, RZ, P4 ;  /* 0x000000ff77777208 */ /* 0x000fe20002000000 */
[----:B------:R-:W-:Y:S01]  /*2ea0*/  FMUL.FTZ R152, R113, UR9 ;  /* 0x0000000971987c20 */ /* 0x000fe20008410000 */
[----:B------:R-:W-:Y:S01]  /*2eb0*/  LOP3.LUT P4, RZ, R150, 0xff00, RZ, 0xc0, !PT ;  /* 0x0000ff0096ff7812 */ /* 0x000fe2000788c0ff */
[----:B------:R-:W-:Y:S01]  /*2ec0*/  FADD.FTZ R156, R36, R155 ;  /* 0x0000009b249c7221 */ /* 0x000fe20000010000 */
[----:B------:R-:W-:Y:S01]  /*2ed0*/  FADD.FTZ R155, R37, R162 ;  /* 0x000000a2259b7221 */ /* 0x000fe20000010000 */
[----:B------:R-:W-:Y:S01]  /*2ee0*/  FSEL R158, R158, RZ, P0 ;  /* 0x000000ff9e9e7208 */ /* 0x000fe20000000000 */
[----:B------:R-:W-:Y:S01]  /*2ef0*/  FADD.FTZ R154, R38, R123 ;  /* 0x0000007b269a7221 */ /* 0x000fe20000010000 */
[----:B------:R-:W-:Y:S01]  /*2f00*/  FSEL R36, R117, RZ, P3 ;  /* 0x000000ff75247208 */ /* 0x000fe20001800000 */
[----:B------:R-:W-:Y:S01]  /*2f10*/  FADD.FTZ R42, R42, R159 ;  /* 0x0000009f2a2a7221 */ /* 0x000fe20000010000 */
[----:B------:R-:W-:Y:S01]  /*2f20*/  FADD.FTZ R123, R39, R160 ;  /* 0x000000a0277b7221 */ /* 0x000fe20000010000 */
        /* <DEDUP_REMOVED lines=11> */
[----:B------:R-:W-:-:S07]  /*2fe0*/  F2FP.F16.F32.PACK_AB R116, R37, R36 ;  /* 0x000000242574723e */ /* 0x000fce00000000ff */
.L_x_6135:
        /* <DEDUP_REMOVED lines=14> */
.L_x_6132:
[----:B------:R-:W-:Y:S05]  /*30d0*/  BSYNC.RECONVERGENT B0 ;  /* 0x0000000000007941 */ /* 0x000fea0003800200 */
.L_x_6131:
        /* <DEDUP_REMOVED lines=25> */
[----:B------:R-:W-:Y:S01]  /*3270*/  FFMA.FTZ R114, R111, UR26, R18 ;  /* 0x0000001a6f727c23 */ /* 0x000fe20008010012 */
[----:B-----5:R-:W-:-:S02]  /*3280*/  @P4 HADD2.F32 R109, -RZ, R116.H0_H0 ;  /* 0x20000074ff6d4230 */ /* 0x020fc40000004100 */
[----:B------:R-:W-:Y:S01]  /*3290*/  FMUL.FTZ R110, R113, UR9 ;  /* 0x00000009716e7c20 */ /* 0x000fe20008410000 */
[----:B------:R-:W-:Y:S01]  /*32a0*/  FMUL.FTZ R123, R108, UR23 ;  /* 0x000000176c7b7c20 */ /* 0x000fe20008410000 */
[--C-:B------:R-:W-:Y:S01]  /*32b0*/  FFMA.FTZ R108, R6, UR18, R122.reuse ;  /* 0x00000012066c7c23 */ /* 0x100fe2000801007a */
[----:B------:R-:W-:Y:S02]  /*32c0*/  HFMA2 R156, -RZ, RZ, 0, 0 ;  /* 0x00000000ff9c7431 */ /* 0x000fe400000001ff */
[----:B------:R-:W-:Y:S02]  /*32d0*/  @P3 HADD2.F32 R116, -RZ, R116.H1_H1 ;  /* 0x30000074ff743230 */ /* 0x000fe40000004100 */
[----:B------:R-:W-:Y:S01]  /*32e0*/  @P4 FMUL.FTZ R159, R123, R109 ;  /* 0x0000006d7b9f4220 */ /* 0x000fe20000410000 */
[----:B------:R-:W-:Y:S01]  /*32f0*/  FMUL.FTZ R123, R96, R123 ;  /* 0x0000007b607b7220 */ /* 0x000fe20000410000 */
[----:B------:R-:W-:Y:S01]  /*3300*/  FMUL.FTZ R121, R114, UR9 ;  /* 0x0000000972797c20 */ /* 0x000fe20008410000 */
[----:B------:R-:W-:Y:S01]  /*3310*/  FMUL.FTZ R152, R110, UR23 ;  /* 0x000000176e987c20 */ /* 0x000fe20008410000 */
[----:B------:R-:W-:Y:S01]  /*3320*/  FFMA.FTZ R109, R7, UR18, R122 ;  /* 0x00000012076d7c23 */ /* 0x000fe2000801007a */
[----:B------:R-:W-:Y:S01]  /*3330*/  FADD.FTZ R110, R129, -R108 ;  /* 0x8000006c816e7221 */ /* 0x000fe20000010000 */
[----:B------:R-:W-:Y:S01]  /*3340*/  FSEL R123, R123, RZ, P4 ;  /* 0x000000ff7b7b7208 */ /* 0x000fe20002000000 */
[----:B------:R-:W-:Y:S01]  /*3350*/  @P6 HADD2.F32 R108, -RZ, R117.H0_H0 ;  /* 0x20000075ff6c6230 */ /* 0x000fe20000004100 */
[----:B------:R-:W-:Y:S01]  /*3360*/  LOP3.LUT P4, RZ, R149, 0xff, RZ, 0xc0, !PT ;  /* 0x000000ff95ff7812 */ /* 0x000fe2000788c0ff */
[----:B------:R-:W-:Y:S01]  /*3370*/  FMUL.FTZ R121, R121, UR23 ;  /* 0x0000001779797c20 */ /* 0x000fe20008410000 */
[----:B------:R-:W-:Y:S01]  /*3380*/  @P3 FMUL.FTZ R156, R152, R116 ;  /* 0x00000074989c3220 */ /* 0x000fe20000410000 */
[----:B------:R-:W-:Y:S01]  /*3390*/  FADD.FTZ R109, R130, -R109 ;  /* 0x8000006d826d7221 */ /* 0x000fe20000010000 */
[----:B------:R-:W-:Y:S01]  /*33a0*/  FMUL.FTZ R116, R97, R152 ;  /* 0x0000009861747220 */ /* 0x000fe20000410000 */
[----:B------:R-:W-:Y:S01]  /*33b0*/  MOV R161, RZ ;  /* 0x000000ff00a17202 */ /* 0x000fe20000000f00 */
[----:B------:R-:W-:Y:S01]  /*33c0*/  @P6 FMUL.FTZ R161, R121, R108 ;  /* 0x0000006c79a16220 */ /* 0x000fe20000410000 */
[----:B------:R-:W-:Y:S01]  /*33d0*/  FFMA.FTZ R115, R110, UR26, R19 ;  /* 0x0000001a6e737c23 */ /* 0x000fe20008010013 */
[----:B------:R-:W-:Y:S01]  /*33e0*/  FFMA.FTZ R108, R109, UR26, R12 ;  /* 0x0000001a6d6c7c23 */ /* 0x000fe2000801000c */
[----:B------:R-:W-:Y:S01]  /*33f0*/  FFMA.FTZ R110, R8, UR18, R122 ;  /* 0x00000012086e7c23 */ /* 0x000fe2000801007a */
[----:B------:R-:W-:-:S02]  /*3400*/  FSEL R116, R116, RZ, P3 ;  /* 0x000000ff74747208 */ /* 0x000fc40001800000 */
[----:B------:R-:W-:Y:S02]  /*3410*/  CS2R R154, SRZ ;  /* 0x00000000009a7805 */ /* 0x000fe4000001ff00 */
[----:B------:R-:W-:Y:S01]  /*3420*/  LOP3.LUT P3, RZ, R149, 0xff00, RZ, 0xc0, !PT ;  /* 0x0000ff0095ff7812 */ /* 0x000fe2000786c0ff */
[----:B------:R-:W-:Y:S01]  /*3430*/  FMUL.FTZ R109, R108, UR9 ;  /* 0x000000096c6d7c20 */ /* 0x000fe20008410000 */
[----:B------:R-:W-:Y:S01]  /*3440*/  FADD.FTZ R152, R131, -R110 ;  /* 0x8000006e83987221 */ /* 0x000fe20000010000 */
[----:B------:R-:W-:Y:S01]  /*3450*/  @P4 HADD2.F32 R110, -RZ, R118.H0_H0 ;  /* 0x20000076ff6e4230 */ /* 0x000fe20000004100 */
[----:B------:R-:W-:Y:S01]  /*3460*/  LOP3.LUT P5, RZ, R148, 0xff000000, RZ, 0xc0, !PT ;  /* 0xff00000094ff7812 */ /* 0x000fe200078ac0ff */
[----:B------:R-:W-:Y:S01]  /*3470*/  FMUL.FTZ R111, R109, UR23 ;  /* 0x000000176d6f7c20 */ /* 0x000fe20008410000 */
[----:B------:R-:W-:Y:S01]  /*3480*/  FFMA.FTZ R109, R152, UR26, R13 ;  /* 0x0000001a986d7c23 */ /* 0x000fe2000801000d */
[----:B------:R-:W-:Y:S01]  /*3490*/  FMUL.FTZ R120, R115, UR9 ;  /* 0x0000000973787c20 */ /* 0x000fe20008410000 */
[----:B------:R-:W-:-:S02]  /*34a0*/  HFMA2 R153, -RZ, RZ, 0, 0 ;  /* 0x00000000ff997431 */ /* 0x000fc400000001ff */
[----:B------:R-:W-:Y:S01]  /*34b0*/  @P4 FMUL.FTZ R155, R111, R110 ;  /* 0x0000006e6f9b4220 */ /* 0x000fe20000410000 */
[----:B------:R-:W-:Y:S01]  /*34c0*/  FMUL.FTZ R110, R109, UR9 ;  /* 0x000000096d6e7c20 */ /* 0x000fe20008410000 */
[----:B------:R-:W-:Y:S01]  /*34d0*/  FMUL.FTZ R120, R120, UR23 ;  /* 0x0000001778787c20 */ /* 0x000fe20008410000 */
[----:B------:R-:W-:Y:S01]  /*34e0*/  FMUL.FTZ R121, R98, R121 ;  /* 0x0000007962797220 */ /* 0x000fe20000410000 */
[----:B------:R-:W-:Y:S02]  /*34f0*/  @P3 HADD2.F32 R118, -RZ, R118.H1_H1 ;  /* 0x30000076ff763230 */ /* 0x000fe40000004100 */
[----:B------:R-:W-:Y:S01]  /*3500*/  FMUL.FTZ R110, R110, UR23 ;  /* 0x000000176e6e7c20 */ /* 0x000fe20008410000 */
[----:B------:R-:W-:Y:S01]  /*3510*/  FADD.FTZ R155, R28, R155 ;  /* 0x0000009b1c9b7221 */ /* 0x000fe20000010000 */
[----:B------:R-:W-:Y:S01]  /*3520*/  FADD.FTZ R32, R32, R159 ;  /* 0x0000009f20207221 */ /* 0x000fe20000010000 */
[----:B------:R-:W-:Y:S02]  /*3530*/  @P5 HADD2.F32 R117, -RZ, R117.H1_H1 ;  /* 0x30000075ff755230 */ /* 0x000fe40000004100 */
[----:B------:R-:W-:Y:S01]  /*3540*/  @P3 FMUL.FTZ R154, R110, R118 ;  /* 0x000000766e9a3220 */ /* 0x000fe20000410000 */
[----:B------:R-:W-:Y:S01]  /*3550*/  FMUL.FTZ R118, R92, R111 ;  /* 0x0000006f5c767220 */ /* 0x000fe20000410000 */
[--C-:B------:R-:W-:Y:S01]  /*3560*/  FFMA.FTZ R111, R9, UR18, R122.reuse ;  /* 0x00000012096f7c23 */ /* 0x100fe2000801007a */
[----:B------:R-:W-:Y:S01]  /*3570*/  FFMA.FTZ R122, R134, UR18, R122 ;  /* 0x00000012867a7c23 */ /* 0x000fe2000801007a */
[----:B------:R-:W-:Y:S01]  /*3580*/  @P5 FMUL.FTZ R158, R120, R117 ;  /* 0x00000075789e5220 */ /* 0x000fe20000410000 */
[----:B------:R-:W-:Y:S01]  /*3590*/  FMUL.FTZ R117, R93, R110 ;  /* 0x0000006e5d757220 */ /* 0x000fe20000410000 */
[----:B------:R-:W-:Y:S01]  /*35a0*/  FSEL R118, R118, RZ, P4 ;  /* 0x000000ff76767208 */ /* 0x000fe20002000000 */
[----:B------:R-:W-:Y:S01]  /*35b0*/  FADD.FTZ R111, R132, -R111 ;  /* 0x8000006f846f7221 */ /* 0x000fe20000010000 */
[----:B------:R-:W-:Y:S01]  /*35c0*/  LOP3.LUT P4, RZ, R149, 0xff0000, RZ, 0xc0, !PT ;  /* 0x00ff000095ff7812 */ /* 0x000fe2000788c0ff */
[----:B------:R-:W-:Y:S01]  /*35d0*/  FADD.FTZ R152, R133, -R122 ;  /* 0x8000007a85987221 */ /* 0x000fe20000010000 */
[----:B------:R-:W-:Y:S01]  /*35e0*/  FSEL R117, R117, RZ, P3 ;  /* 0x000000ff75757208 */ /* 0x000fe20001800000 */
[----:B------:R-:W-:Y:S01]  /*35f0*/  FFMA.FTZ R110, R111, UR26, R14 ;  /* 0x0000001a6f6e7c23 */ /* 0x000fe2000801000e */
[----:B------:R-:W-:Y:S01]  /*3600*/  ISETP.GE.U32.AND P3, PT, R148, RZ, PT ;  /* 0x000000ff9400720c */ /* 0x000fe20003f66070 */
[----:B------:R-:W-:Y:S01]  /*3610*/  FFMA.FTZ R111, R152, UR26, R15 ;  /* 0x0000001a986f7c23 */ /* 0x000fe2000801000f */
[----:B------:R-:W-:Y:S01]  /*3620*/  MOV R152, RZ ;  /* 0x000000ff00987202 */ /* 0x000fe20000000f00 */
[----:B------:R-:W-:Y:S01]  /*3630*/  FMUL.FTZ R157, R110, UR9 ;  /* 0x000000096e9d7c20 */ /* 0x000fe20008410000 */
[----:B------:R-:W-:Y:S01]  /*3640*/  ISETP.GE.U32.AND.EX P3, PT, R149, 0x1000000, PT, P3 ;  /* 0x010000009500780c */ /* 0x000fe20003f66130 */
[----:B------:R-:W-:Y:S01]  /*3650*/  FMUL.FTZ R120, R99, R120 ;  /* 0x0000007863787220 */ /* 0x000fe20000410000 */
[----:B------:R-:W-:Y:S01]  /*3660*/  F2FP.F16.F32.PACK_AB R118, R117, R118 ;  /* 0x000000767576723e */ /* 0x000fe200000000ff */
[----:B------:R-:W-:Y:S01]  /*3670*/  FMUL.FTZ R157, R157, UR23 ;  /* 0x000000179d9d7c20 */ /* 0x000fe20008410000 */
[----:B------:R-:W-:Y:S01]  /*3680*/  FSEL R117, R121, RZ, P6 ;  /* 0x000000ff79757208 */ /* 0x000fe20003000000 */
[--C-:B------:R-:W-:Y:S01]  /*3690*/  @P4 HADD2.F32 R122, -RZ, R119.reuse.H0_H0 ;  /* 0x20000077ff7a4230 */ /* 0x100fe20000004100 */
[----:B------:R-:W-:Y:S01]  /*36a0*/  FSEL R120, R120, RZ, P5 ;  /* 0x000000ff78787208 */ /* 0x000fe20002800000 */
[----:B------:R-:W-:Y:S01]  /*36b0*/  FADD.FTZ R33, R33, R156 ;  /* 0x0000009c21217221 */ /* 0x000fe20000010000 */
[----:B------:R-:W-:Y:S01]  /*36c0*/  FADD.FTZ R34, R34, R161 ;  /* 0x000000a122227221 */ /* 0x000fe20000010000 */
[----:B------:R-:W-:Y:S01]  /*36d0*/  FADD.FTZ R35, R35, R158 ;  /* 0x0000009e23237221 */ /* 0x000fe20000010000 */
[----:B------:R-:W-:Y:S01]  /*36e0*/  @P4 FMUL.FTZ R153, R157, R122 ;  /* 0x0000007a9d994220 */ /* 0x000fe20000410000 */
[----:B------:R-:W-:Y:S01]  /*36f0*/  FMUL.FTZ R122, R111, UR9 ;  /* 0x000000096f7a7c20 */ /* 0x000fe20008410000 */
[----:B------:R-:W-:Y:S01]  /*3700*/  FMUL.FTZ R157, R94, R157 ;  /* 0x0000009d5e9d7220 */ /* 0x000fe20000410000 */
[----:B------:R-:W-:-:S02]  /*3710*/  @P3 HADD2.F32 R119, -RZ, R119.H1_H1 ;  /* 0x30000077ff773230 */ /* 0x000fc40000004100 */
[----:B------:R-:W-:Y:S01]  /*3720*/  FADD.FTZ R154, R29, R154 ;  /* 0x0000009a1d9a7221 */ /* 0x000fe20000010000 */
[----:B------:R-:W-:Y:S01]  /*3730*/  FMUL.FTZ R122, R122, UR23 ;  /* 0x000000177a7a7c20 */ /* 0x000fe20008410000 */
[----:B------:R-:W-:Y:S01]  /*3740*/  FADD.FTZ R153, R30, R153 ;  /* 0x000000991e997221 */ /* 0x000fe20000010000 */
[----:B------:R-:W-:Y:S02]  /*3750*/  FSEL R28, R157, RZ, P4 ;  /* 0x000000ff9d1c7208 */ /* 0x000fe40002000000 */
[----:B------:R-:W-:Y:S01]  /*3760*/  @P3 FMUL.FTZ R152, R122, R119 ;  /* 0x000000777a983220 */ /* 0x000fe20000410000 */
[----:B------:R-:W-:Y:S01]  /*3770*/  FMUL.FTZ R122, R95, R122 ;  /* 0x0000007a5f7a7220 */ /* 0x000fe20000410000 */
[----:B------:R-:W-:Y:S02]  /*3780*/  F2FP.F16.F32.PACK_AB R117, R120, R117 ;  /* 0x000000757875723e */ /* 0x000fe400000000ff */
[----:B------:R-:W-:Y:S01]  /*3790*/  FADD.FTZ R152, R31, R152 ;  /* 0x000000981f987221 */ /* 0x000fe20000010000 */
[----:B------:R-:W-:-:S02]  /*37a0*/  F2FP.F16.F32.PACK_AB R116, R116, R123 ;  /* 0x0000007b7474723e */ /* 0x000fc400000000ff */
[----:B------:R-:W-:-:S04]  /*37b0*/  FSEL R119, R122, RZ, P3 ;  /* 0x000000ff7a777208 */ /* 0x000fc80001800000 */
[----:B------:R-:W-:Y:S01]  /*37c0*/  F2FP.F16.F32.PACK_AB R119, R119, R28 ;  /* 0x0000001c7777723e */ /* 0x000fe200000000ff */
[----:B------:R-:W-:Y:S06]  /*37d0*/  BRA `(.L_x_6141) ;  /* 0x0000001000b87947 */ /* 0x000fec0003800000 */
.L_x_6140:
[--C-:B------:R-:W-:Y:S01]  /*37e0*/  FFMA.FTZ R120, R6, UR18, R122.reuse ;  /* 0x0000001206787c23 */ /* 0x100fe2000801007a */
[C---:B------:R-:W-:Y:S01]  /*37f0*/  LOP3.LUT P4, RZ, R148.reuse, 0xff0000, RZ, 0xc0, !PT ;  /* 0x00ff000094ff7812 */ /* 0x040fe2000788c0ff */
[----:B------:R-:W-:Y:S01]  /*3800*/  FFMA.FTZ R121, R5, UR18, R122 ;  /* 0x0000001205797c23 */ /* 0x000fe2000801007a */
[----:B------:R-:W-:Y:S01]  /*3810*/  LOP3.LUT P3, RZ, R148, 0xff000000, RZ, 0xc0, !PT ;  /* 0xff00000094ff7812 */ /* 0x000fe2000786c0ff */
[----:B------:R-:W-:Y:S01]  /*3820*/  FADD.FTZ R120, R129, -R120 ;  /* 0x8000007881787221 */ /* 0x000fe20000010000 */
[----:B------:R-:W-:Y:S01]  /*3830*/  CS2R R158, SRZ ;  /* 0x00000000009e7805 */ /* 0x000fe2000001ff00 */
[----:B------:R-:W-:Y:S01]  /*3840*/  FADD.FTZ R121, R128, -R121 ;  /* 0x8000007980797221 */ /* 0x000fe20000010000 */
[C---:B------:R-:W-:Y:S01]  /*3850*/  LOP3.LUT P6, RZ, R149.reuse, 0xff, RZ, 0xc0, !PT ;  /* 0x000000ff95ff7812 */ /* 0x040fe200078cc0ff */
[----:B------:R-:W-:Y:S01]  /*3860*/  FFMA.FTZ R120, R120, UR26, R19 ;  /* 0x0000001a78787c23 */ /* 0x000fe20008010013 */
[----:B------:R-:W-:Y:S01]  /*3870*/  LOP3.LUT P5, RZ, R149, 0xff00, RZ, 0xc0, !PT ;  /* 0x0000ff0095ff7812 */ /* 0x000fe200078ac0ff */
[----:B------:R-:W-:Y:S01]  /*3880*/  FFMA.FTZ R121, R121, UR26, R18 ;  /* 0x0000001a79797c23 */ /* 0x000fe20008010012 */
[----:B------:R-:W-:Y:S01]  /*3890*/  CS2R R154, SRZ ;  /* 0x00000000009a7805 */ /* 0x000fe2000001ff00 */
[----:B------:R-:W-:-:S02]  /*38a0*/  FMUL.FTZ R120, R120, UR9 ;  /* 0x0000000978787c20 */ /* 0x000fc40008410000 */
[--C-:B-----5:R-:W-:Y:S02]  /*38b0*/  @P4 HADD2.F32 R152, -RZ, R117.reuse.H0_H0 ;  /* 0x20000075ff984230 */ /* 0x120fe40000004100 */
[----:B------:R-:W-:Y:S01]  /*38c0*/  FMUL.FTZ R121, R121, UR9 ;  /* 0x0000000979797c20 */ /* 0x000fe20008410000 */
[----:B------:R-:W-:Y:S02]  /*38d0*/  @P3 HADD2.F32 R117, -RZ, R117.H1_H1 ;  /* 0x30000075ff753230 */ /* 0x000fe40000004100 */
[----:B------:R-:W-:Y:S01]  /*38e0*/  FMUL.FTZ R120, R120, UR23 ;  /* 0x0000001778787c20 */ /* 0x000fe20008410000 */
[----:B------:R-:W-:-:S03]  /*38f0*/  FMUL.FTZ R121, R121, UR23 ;  /* 0x0000001779797c20 */ /* 0x000fc60008410000 */
[-C--:B------:R-:W-:Y:S01]  /*3900*/  @P3 FMUL.FTZ R158, R117, R120.reuse ;  /* 0x00000078759e3220 */ /* 0x080fe20000410000 */
[--C-:B------:R-:W-:Y:S01]  /*3910*/  FFMA.FTZ R117, R7, UR18, R122.reuse ;  /* 0x0000001207757c23 */ /* 0x100fe2000801007a */
[-C--:B------:R-:W-:Y:S01]  /*3920*/  @P4 FMUL.FTZ R159, R152, R121.reuse ;  /* 0x00000079989f4220 */ /* 0x080fe20000410000 */
[----:B------:R-:W-:Y:S01]  /*3930*/  FFMA.FTZ R152, R8, UR18, R122 ;  /* 0x0000001208987c23 */ /* 0x000fe2000801007a */
[----:B------:R-:W-:Y:S01]  /*3940*/  FMUL.FTZ R120, R99, R120 ;  /* 0x0000007863787220 */ /* 0x000fe20000410000 */
[----:B------:R-:W-:Y:S01]  /*3950*/  FADD.FTZ R117, R130, -R117 ;  /* 0x8000007582757221 */ /* 0x000fe20000010000 */
[----:B------:R-:W-:Y:S01]  /*3960*/  FMUL.FTZ R121, R98, R121 ;  /* 0x0000007962797220 */ /* 0x000fe20000410000 */
[----:B------:R-:W-:Y:S01]  /*3970*/  FADD.FTZ R152, R131, -R152 ;  /* 0x8000009883987221 */ /* 0x000fe20000010000 */
[--C-:B------:R-:W-:Y:S02]  /*3980*/  @P5 HADD2.F32 R153, -RZ, R118.reuse.H1_H1 ;  /* 0x30000076ff995230 */ /* 0x100fe40000004100 */
[----:B------:R-:W-:Y:S01]  /*3990*/  FFMA.FTZ R117, R117, UR26, R12 ;  /* 0x0000001a75757c23 */ /* 0x000fe2000801000c */
[----:B------:R-:W-:Y:S01]  /*39a0*/  FSEL R120, R120, RZ, P3 ;  /* 0x000000ff78787208 */ /* 0x000fe20001800000 */
[----:B------:R-:W-:Y:S01]  /*39b0*/  FADD.FTZ R34, R34, R159 ;  /* 0x0000009f22227221 */ /* 0x000fe20000010000 */
[----:B------:R-:W-:Y:S01]  /*39c0*/  ISETP.GE.U32.AND P3, PT, R148, RZ, PT ;  /* 0x000000ff9400720c */ /* 0x000fe20003f66070 */
[----:B------:R-:W-:Y:S01]  /*39d0*/  FMUL.FTZ R123, R117, UR9 ;  /* 0x00000009757b7c20 */ /* 0x000fe20008410000 */
[----:B------:R-:W-:Y:S01]  /*39e0*/  FFMA.FTZ R117, R152, UR26, R13 ;  /* 0x0000001a98757c23 */ /* 0x000fe2000801000d */
[----:B------:R-:W-:Y:S01]  /*39f0*/  @P6 HADD2.F32 R152, -RZ, R118.H0_H0 ;  /* 0x20000076ff986230 */ /* 0x000fe20000004100 */
[----:B------:R-:W-:Y:S01]  /*3a00*/  FSEL R121, R121, RZ, P4 ;  /* 0x000000ff79797208 */ /* 0x000fe20002000000 */
[----:B------:R-:W-:Y:S01]  /*3a10*/  FMUL.FTZ R123, R123, UR23 ;  /* 0x000000177b7b7c20 */ /* 0x000fe20008410000 */
[----:B------:R-:W-:Y:S01]  /*3a20*/  FMUL.FTZ R117, R117, UR9 ;  /* 0x0000000975757c20 */ /* 0x000fe20008410000 */
[----:B------:R-:W-:Y:S01]  /*3a30*/  LOP3.LUT P4, RZ, R149, 0xff0000, RZ, 0xc0, !PT ;  /* 0x00ff000095ff7812 */ /* 0x000fe2000788c0ff */
[----:B------:R-:W-:Y:S01]  /*3a40*/  FADD.FTZ R35, R35, R158 ;  /* 0x0000009e23237221 */ /* 0x000fe20000010000 */
[----:B------:R-:W-:Y:S01]  /*3a50*/  @P6 FMUL.FTZ R155, R152, R123 ;  /* 0x0000007b989b6220 */ /* 0x000fe20000410000 */
[----:B------:R-:W-:Y:S01]  /*3a60*/  FMUL.FTZ R118, R117, UR23 ;  /* 0x0000001775767c20 */ /* 0x000fe20008410000 */
[--C-:B------:R-:W-:Y:S01]  /*3a70*/  FFMA.FTZ R117, R9, UR18, R122.reuse ;  /* 0x0000001209757c23 */ /* 0x100fe2000801007a */
[----:B------:R-:W-:Y:S01]  /*3a80*/  FFMA.FTZ R152, R134, UR18, R122 ;  /* 0x0000001286987c23 */ /* 0x000fe2000801007a */
[----:B------:R-:W-:Y:S01]  /*3a90*/  ISETP.GE.U32.AND.EX P3, PT, R149, 0x1000000, PT, P3 ;  /* 0x010000009500780c */ /* 0x000fe20003f66130 */
[----:B------:R-:W-:Y:S01]  /*3aa0*/  @P5 FMUL.FTZ R154, R153, R118 ;  /* 0x00000076999a5220 */ /* 0x000fe20000410000 */
[----:B------:R-:W-:Y:S01]  /*3ab0*/  FADD.FTZ R117, R132, -R117 ;  /* 0x8000007584757221 */ /* 0x000fe20000010000 */
[----:B------:R-:W-:Y:S01]  /*3ac0*/  FADD.FTZ R152, R133, -R152 ;  /* 0x8000009885987221 */ /* 0x000fe20000010000 */
[----:B------:R-:W-:-:S02]  /*3ad0*/  HFMA2 R153, -RZ, RZ, 0, 0 ;  /* 0x00000000ff997431 */ /* 0x000fc400000001ff */
[----:B------:R-:W-:Y:S01]  /*3ae0*/  FMUL.FTZ R123, R92, R123 ;  /* 0x0000007b5c7b7220 */ /* 0x000fe20000410000 */
[----:B------:R-:W-:Y:S01]  /*3af0*/  FFMA.FTZ R117, R117, UR26, R14 ;  /* 0x0000001a75757c23 */ /* 0x000fe2000801000e */
[----:B------:R-:W-:Y:S01]  /*3b00*/  FFMA.FTZ R156, R152, UR26, R15 ;  /* 0x0000001a989c7c23 */ /* 0x000fe2000801000f */
[--C-:B------:R-:W-:Y:S02]  /*3b10*/  @P4 HADD2.F32 R152, -RZ, R119.reuse.H0_H0 ;  /* 0x20000077ff984230 */ /* 0x100fe40000004100 */
[----:B------:R-:W-:Y:S01]  /*3b20*/  FADD.FTZ R155, R28, R155 ;  /* 0x0000009b1c9b7221 */ /* 0x000fe20000010000 */
[----:B------:R-:W-:Y:S01]  /*3b30*/  FMUL.FTZ R117, R117, UR9 ;  /* 0x0000000975757c20 */ /* 0x000fe20008410000 */
[----:B------:R-:W-:Y:S01]  /*3b40*/  FMUL.FTZ R156, R156, UR9 ;  /* 0x000000099c9c7c20 */ /* 0x000fe20008410000 */
[----:B------:R-:W-:Y:S01]  /*3b50*/  FADD.FTZ R154, R29, R154 ;  /* 0x0000009a1d9a7221 */ /* 0x000fe20000010000 */
[----:B------:R-:W-:Y:S02]  /*3b60*/  @P3 HADD2.F32 R119, -RZ, R119.H1_H1 ;  /* 0x30000077ff773230 */ /* 0x000fe40000004100 */
[----:B------:R-:W-:Y:S01]  /*3b70*/  FMUL.FTZ R117, R117, UR23 ;  /* 0x0000001775757c20 */ /* 0x000fe20008410000 */
[----:B------:R-:W-:-:S03]  /*3b80*/  FMUL.FTZ R156, R156, UR23 ;  /* 0x000000179c9c7c20 */ /* 0x000fc60008410000 */
[-C--:B------:R-:W-:Y:S01]  /*3b90*/  @P4 FMUL.FTZ R153, R152, R117.reuse ;  /* 0x0000007598994220 */ /* 0x080fe20000410000 */
[----:B------:R-:W-:Y:S01]  /*3ba0*/  MOV R152, RZ ;  /* 0x000000ff00987202 */ /* 0x000fe20000000f00 */
[-C--:B------:R-:W-:Y:S01]  /*3bb0*/  @P3 FMUL.FTZ R152, R119, R156.reuse ;  /* 0x0000009c77983220 */ /* 0x080fe20000410000 */
[--C-:B------:R-:W-:Y:S01]  /*3bc0*/  FFMA.FTZ R119, R3, UR18, R122.reuse ;  /* 0x0000001203777c23 */ /* 0x100fe2000801007a */
[----:B------:R-:W-:Y:S01]  /*3bd0*/  FFMA.FTZ R122, R4, UR18, R122 ;  /* 0x00000012047a7c23 */ /* 0x000fe2000801007a */
[----:B------:R-:W-:Y:S01]  /*3be0*/  FMUL.FTZ R117, R94, R117 ;  /* 0x000000755e757220 */ /* 0x000fe20000410000 */
[----:B------:R-:W-:Y:S01]  /*3bf0*/  FMUL.FTZ R156, R95, R156 ;  /* 0x0000009c5f9c7220 */ /* 0x000fe20000410000 */
[----:B------:R-:W-:Y:S01]  /*3c00*/  FADD.FTZ R157, R10, -R119 ;  /* 0x800000770a9d7221 */ /* 0x000fe20000010000 */
[----:B------:R-:W-:Y:S01]  /*3c10*/  FMUL.FTZ R119, R93, R118 ;  /* 0x000000765d777220 */ /* 0x000fe20000410000 */
[----:B------:R-:W-:Y:S01]  /*3c20*/  FSEL R118, R123, RZ, P6 ;  /* 0x000000ff7b767208 */ /* 0x000fe20003000000 */
[----:B------:R-:W-:Y:S01]  /*3c30*/  FADD.FTZ R122, R11, -R122 ;  /* 0x8000007a0b7a7221 */ /* 0x000fe20000010000 */
[----:B------:R-:W-:Y:S01]  /*3c40*/  LOP3.LUT P6, RZ, R148, 0xff, RZ, 0xc0, !PT ;  /* 0x000000ff94ff7812 */ /* 0x000fe200078cc0ff */
[----:B------:R-:W-:Y:S01]  /*3c50*/  FFMA.FTZ R157, R157, UR26, R16 ;  /* 0x0000001a9d9d7c23 */ /* 0x000fe20008010010 */
[----:B------:R-:W-:Y:S01]  /*3c60*/  FSEL R123, R119, RZ, P5 ;  /* 0x000000ff777b7208 */ /* 0x000fe20002800000 */
[----:B------:R-:W-:Y:S01]  /*3c70*/  FFMA.FTZ R122, R122, UR26, R17 ;  /* 0x0000001a7a7a7c23 */ /* 0x000fe20008010011 */
[----:B------:R-:W-:Y:S01]  /*3c80*/  LOP3.LUT P5, RZ, R148, 0xff00, RZ, 0xc0, !PT ;  /* 0x0000ff0094ff7812 */ /* 0x000fe200078ac0ff */
[----:B------:R-:W-:Y:S01]  /*3c90*/  FMUL.FTZ R119, R157, UR9 ;  /* 0x000000099d777c20 */ /* 0x000fe20008410000 */
[----:B------:R-:W-:-:S02]  /*3ca0*/  HFMA2 R157, -RZ, RZ, 0, 0 ;  /* 0x00000000ff9d7431 */ /* 0x000fc400000001ff */
[----:B------:R-:W-:Y:S01]  /*3cb0*/  FMUL.FTZ R122, R122, UR9 ;  /* 0x000000097a7a7c20 */ /* 0x000fe20008410000 */
[----:B------:R-:W-:Y:S01]  /*3cc0*/  FADD.FTZ R152, R31, R152 ;  /* 0x000000981f987221 */ /* 0x000fe20000010000 */
[----:B------:R-:W-:Y:S01]  /*3cd0*/  FMUL.FTZ R119, R119, UR23 ;  /* 0x0000001777777c20 */ /* 0x000fe20008410000 */
[----:B------:R-:W-:Y:S01]  /*3ce0*/  FSEL R31, R117, RZ, P4 ;  /* 0x000000ff751f7208 */ /* 0x000fe20002000000 */
[----:B------:R-:W-:Y:S01]  /*3cf0*/  FADD.FTZ R153, R30, R153 ;  /* 0x000000991e997221 */ /* 0x000fe20000010000 */
[----:B------:R-:W-:Y:S01]  /*3d00*/  FSEL R156, R156, RZ, P3 ;  /* 0x000000ff9c9c7208 */ /* 0x000fe20001800000 */
[--C-:B------:R-:W-:Y:S01]  /*3d10*/  @P6 HADD2.F32 R160, -RZ, R116.reuse.H0_H0 ;  /* 0x20000074ffa06230 */ /* 0x100fe20000004100 */
[----:B------:R-:W-:Y:S02]  /*3d20*/  F2FP.F16.F32.PACK_AB R118, R123, R118 ;  /* 0x000000767b76723e */ /* 0x000fe400000000ff */
[----:B------:R-:W-:Y:S01]  /*3d30*/  F2FP.F16.F32.PACK_AB R117, R120, R121 ;  /* 0x000000797875723e */ /* 0x000fe200000000ff */
[----:B------:R-:W-:-:S02]  /*3d40*/  @P5 HADD2.F32 R161, -RZ, R116.H1_H1 ;  /* 0x30000074ffa15230 */ /* 0x000fc40000004100 */
[----:B------:R-:W-:Y:S01]  /*3d50*/  FMUL.FTZ R116, R122, UR23 ;  /* 0x000000177a747c20 */ /* 0x000fe20008410000 */
[----:B------:R-:W-:Y:S01]  /*3d60*/  MOV R122, RZ ;  /* 0x000000ff007a7202 */ /* 0x000fe20000000f00 */
[-C--:B------:R-:W-:Y:S01]  /*3d70*/  @P6 FMUL.FTZ R157, R160, R119.reuse ;  /* 0x00000077a09d6220 */ /* 0x080fe20000410000 */
[----:B------:R-:W-:Y:S01]  /*3d80*/  FMUL.FTZ R119, R96, R119 ;  /* 0x0000007760777220 */ /* 0x000fe20000410000 */
[-C--:B------:R-:W-:Y:S01]  /*3d90*/  @P5 FMUL.FTZ R122, R161, R116.reuse ;  /* 0x00000074a17a5220 */ /* 0x080fe20000410000 */
[----:B------:R-:W-:Y:S01]  /*3da0*/  FMUL.FTZ R116, R97, R116 ;  /* 0x0000007461747220 */ /* 0x000fe20000410000 */
[----:B------:R-:W-:Y:S02]  /*3db0*/  FADD.FTZ R32, R32, R157 ;  /* 0x0000009d20207221 */ /* 0x000fe40000010000 */
[----:B------:R-:W-:Y:S01]  /*3dc0*/  FSEL R28, R119, RZ, P6 ;  /* 0x000000ff771c7208 */ /* 0x000fe20003000000 */
[----:B------:R-:W-:Y:S01]  /*3dd0*/  FADD.FTZ R33, R33, R122 ;  /* 0x0000007a21217221 */ /* 0x000fe20000010000 */
[----:B------:R-:W-:-:S02]  /*3de0*/  FSEL R29, R116, RZ, P5 ;  /* 0x000000ff741d7208 */ /* 0x000fc40002800000 */
[----:B------:R-:W-:Y:S02]  /*3df0*/  F2FP.F16.F32.PACK_AB R119, R156, R31 ;  /* 0x0000001f9c77723e */ /* 0x000fe400000000ff */
[----:B------:R-:W-:Y:S01]  /*3e00*/  F2FP.F16.F32.PACK_AB R116, R29, R28 ;  /* 0x0000001c1d74723e */ /* 0x000fe200000000ff */
[----:B------:R-:W-:Y:S06]  /*3e10*/  BRA `(.L_x_6141) ;  /* 0x0000000c00287947 */ /* 0x000fec0003800000 */
.L_x_6139:
        /* <DEDUP_REMOVED lines=15> */
[----:B------:R-:W-:Y:S01]  /*3f10*/  FADD.FTZ R114, R128, -R111 ;  /* 0x8000006f80727221 */ /* 0x000fe20000010000 */
[----:B------:R-:W-:Y:S01]  /*3f20*/  FMUL.FTZ R108, R112, UR9 ;  /* 0x00000009706c7c20 */ /* 0x000fe20008410000 */
[----:B------:R-:W-:Y:S01]  /*3f30*/  LOP3.LUT P5, RZ, R148, 0xff000000, RZ, 0xc0, !PT ;  /* 0xff00000094ff7812 */ /* 0x000fe200078ac0ff */
[----:B-----5:R-:W-:-:S02]  /*3f40*/  @P4 HADD2.F32 R110, -RZ, R116.H0_H0 ;  /* 0x20000074ff6e4230 */ /* 0x020fc40000004100 */
[----:B------:R-:W-:Y:S01]  /*3f50*/  FMUL.FTZ R109, R113, UR9 ;  /* 0x00000009716d7c20 */ /* 0x000fe20008410000 */
[----:B------:R-:W-:Y:S01]  /*3f60*/  FMUL.FTZ R123, R108, UR23 ;  /* 0x000000176c7b7c20 */ /* 0x000fe20008410000 */
[----:B------:R-:W-:Y:S01]  /*3f70*/  FFMA.FTZ R108, R6, UR18, R122 ;  /* 0x00000012066c7c23 */ /* 0x000fe2000801007a */
[----:B------:R-:W-:Y:S01]  /*3f80*/  FMUL.FTZ R114, R114, UR26 ;  /* 0x0000001a72727c20 */ /* 0x000fe20008410000 */
[----:B------:R-:W-:Y:S02]  /*3f90*/  @P3 HADD2.F32 R111, -RZ, R116.H1_H1 ;  /* 0x30000074ff6f3230 */ /* 0x000fe40000004100 */
[-C--:B------:R-:W-:Y:S01]  /*3fa0*/  @P4 FMUL.FTZ R161, R110, R123.reuse ;  /* 0x0000007b6ea14220 */ /* 0x080fe20000410000 */
[----:B------:R-:W-:Y:S01]  /*3fb0*/  FADD.FTZ R115, R129, -R108 ;  /* 0x8000006c81737221 */ /* 0x000fe20000010000 */
[----:B------:R-:W-:Y:S01]  /*3fc0*/  FMUL.FTZ R123, R96, R123 ;  /* 0x0000007b607b7220 */ /* 0x000fe20000410000 */
[----:B------:R-:W-:Y:S01]  /*3fd0*/  FMUL.FTZ R116, R109, UR23 ;  /* 0x000000176d747c20 */ /* 0x000fe20008410000 */
[----:B------:R-:W-:Y:S01]  /*3fe0*/  FMUL.FTZ R121, R114, UR9 ;  /* 0x0000000972797c20 */ /* 0x000fe20008410000 */
[----:B------:R-:W-:Y:S01]  /*3ff0*/  FMUL.FTZ R115, R115, UR26 ;  /* 0x0000001a73737c20 */ /* 0x000fe20008410000 */
[----:B------:R-:W-:Y:S01]  /*4000*/  FFMA.FTZ R109, R7, UR18, R122 ;  /* 0x00000012076d7c23 */ /* 0x000fe2000801007a */
[----:B------:R-:W-:Y:S01]  /*4010*/  FSEL R123, R123, RZ, P4 ;  /* 0x000000ff7b7b7208 */ /* 0x000fe20002000000 */
[--C-:B------:R-:W-:Y:S01]  /*4020*/  @P6 HADD2.F32 R108, -RZ, R117.reuse.H0_H0 ;  /* 0x20000075ff6c6230 */ /* 0x100fe20000004100 */
[----:B------:R-:W-:Y:S01]  /*4030*/  LOP3.LUT P4, RZ, R149, 0xff, RZ, 0xc0, !PT ;  /* 0x000000ff95ff7812 */ /* 0x000fe2000788c0ff */
[----:B------:R-:W-:Y:S01]  /*4040*/  FMUL.FTZ R121, R121, UR23 ;  /* 0x0000001779797c20 */ /* 0x000fe20008410000 */
[----:B------:R-:W-:Y:S01]  /*4050*/  MOV R156, RZ ;  /* 0x000000ff009c7202 */ /* 0x000fe20000000f00 */
[-C--:B------:R-:W-:Y:S01]  /*4060*/  @P3 FMUL.FTZ R156, R111, R116.reuse ;  /* 0x000000746f9c3220 */ /* 0x080fe20000410000 */
[----:B------:R-:W-:Y:S01]  /*4070*/  FMUL.FTZ R120, R115, UR9 ;  /* 0x0000000973787c20 */ /* 0x000fe20008410000 */
[----:B------:R-:W-:Y:S01]  /*4080*/  FADD.FTZ R109, R130, -R109 ;  /* 0x8000006d826d7221 */ /* 0x000fe20000010000 */
[----:B------:R-:W-:Y:S01]  /*4090*/  CS2R R158, SRZ ;  /* 0x00000000009e7805 */ /* 0x000fe2000001ff00 */
[----:B------:R-:W-:Y:S01]  /*40a0*/  FMUL.FTZ R116, R97, R116 ;  /* 0x0000007461747220 */ /* 0x000fe20000410000 */
[----:B------:R-:W-:Y:S01]  /*40b0*/  @P6 FMUL.FTZ R159, R108, R121 ;  /* 0x000000796c9f6220 */ /* 0x000fe20000410000 */
[----:B------:R-:W-:-:S02]  /*40c0*/  @P5 HADD2.F32 R117, -RZ, R117.H1_H1 ;  /* 0x30000075ff755230 */ /* 0x000fc40000004100 */
[----:B------:R-:W-:Y:S01]  /*40d0*/  FMUL.FTZ R120, R120, UR23 ;  /* 0x0000001778787c20 */ /* 0x000fe20008410000 */
[----:B------:R-:W-:Y:S01]  /*40e0*/  FMUL.FTZ R108, R109, UR26 ;  /* 0x0000001a6d6c7c20 */ /* 0x000fe20008410000 */
[----:B------:R-:W-:Y:S01]  /*40f0*/  FFMA.FTZ R110, R8, UR18, R122 ;  /* 0x00000012086e7c23 */ /* 0x000fe2000801007a */
[----:B------:R-:W-:Y:S01]  /*4100*/  FSEL R116, R116, RZ, P3 ;  /* 0x000000ff74747208 */ /* 0x000fe20001800000 */
[-C--:B------:R-:W-:Y:S01]  /*4110*/  @P5 FMUL.FTZ R158, R117, R120.reuse ;  /* 0x00000078759e5220 */ /* 0x080fe20000410000 */
[----:B------:R-:W-:Y:S01]  /*4120*/  LOP3.LUT P3, RZ, R149, 0xff00, RZ, 0xc0, !PT ;  /* 0x0000ff0095ff7812 */ /* 0x000fe2000786c0ff */
[----:B------:R-:W-:Y:S01]  /*4130*/  FMUL.FTZ R109, R108, UR9 ;  /* 0x000000096c6d7c20 */ /* 0x000fe20008410000 */
[----:B------:R-:W-:Y:S01]  /*4140*/  FADD.FTZ R117, R131, -R110 ;  /* 0x8000006e83757221 */ /* 0x000fe20000010000 */
[--C-:B------:R-:W-:Y:S01]  /*4150*/  @P4 HADD2.F32 R110, -RZ, R118.reuse.H0_H0 ;  /* 0x20000076ff6e4230 */ /* 0x100fe20000004100 */
[----:B------:R-:W-:Y:S01]  /*4160*/  CS2R R154, SRZ ;  /* 0x00000000009a7805 */ /* 0x000fe2000001ff00 */
[----:B------:R-:W-:Y:S01]  /*4170*/  FMUL.FTZ R111, R109, UR23 ;  /* 0x000000176d6f7c20 */ /* 0x000fe20008410000 */
[----:B------:R-:W-:Y:S01]  /*4180*/  FMUL.FTZ R109, R117, UR26 ;  /* 0x0000001a756d7c20 */ /* 0x000fe20008410000 */
[----:B------:R-:W-:Y:S01]  /*4190*/  CS2R R152, SRZ ;  /* 0x0000000000987805 */ /* 0x000fe2000001ff00 */
[----:B------:R-:W-:Y:S01]  /*41a0*/  FMUL.FTZ R121, R98, R121 ;  /* 0x0000007962797220 */ /* 0x000fe20000410000 */
[----:B------:R-:W-:Y:S01]  /*41b0*/  @P4 FMUL.FTZ R155, R110, R111 ;  /* 0x0000006f6e9b4220 */ /* 0x000fe20000410000 */
[----:B------:R-:W-:Y:S01]  /*41c0*/  FMUL.FTZ R110, R109, UR9 ;  /* 0x000000096d6e7c20 */ /* 0x000fe20008410000 */
[----:B------:R-:W-:Y:S01]  /*41d0*/  FMUL.FTZ R120, R99, R120 ;  /* 0x0000007863787220 */ /* 0x000fe20000410000 */
[----:B------:R-:W-:Y:S01]  /*41e0*/  FADD.FTZ R32, R32, R161 ;  /* 0x000000a120207221 */ /* 0x000fe20000010000 */
[----:B------:R-:W-:-:S02]  /*41f0*/  @P3 HADD2.F32 R117, -RZ, R118.H1_H1 ;  /* 0x30000076ff753230 */ /* 0x000fc40000004100 */
        /* <DEDUP_REMOVED lines=14> */
[----:B------:R-:W-:Y:S01]  /*42e0*/  F2FP.F16.F32.PACK_AB R118, R117, R118 ;  /* 0x000000767576723e */ /* 0x000fe200000000ff */
[----:B------:R-:W-:Y:S01]  /*42f0*/  FMUL.FTZ R157, R110, UR9 ;  /* 0x000000096e9d7c20 */ /* 0x000fe20008410000 */
[----:B------:R-:W-:Y:S01]  /*4300*/  ISETP.GE.U32.AND.EX P3, PT, R149, 0x1000000, PT, P3 ;  /* 0x010000009500780c */ /* 0x000fe20003f66130 */
[----:B------:R-:W-:Y:S01]  /*4310*/  FMUL.FTZ R111, R111, UR26 ;  /* 0x0000001a6f6f7c20 */ /* 0x000fe20008410000 */
[----:B------:R-:W-:Y:S01]  /*4320*/  FSEL R117, R121, RZ, P6 ;  /* 0x000000ff79757208 */ /* 0x000fe20003000000 */
[----:B------:R-:W-:Y:S01]  /*4330*/  FMUL.FTZ R157, R157, UR23 ;  /* 0x000000179d9d7c20 */ /* 0x000fe20008410000 */
[----:B------:R-:W-:Y:S01]  /*4340*/  FSEL R120, R120, RZ, P5 ;  /* 0x000000ff78787208 */ /* 0x000fe20002800000 */
[----:B------:R-:W-:-:S02]  /*4350*/  @P4 HADD2.F32 R122, -RZ, R119.H0_H0 ;  /* 0x20000077ff7a4230 */ /* 0x000fc40000004100 */
[----:B------:R-:W-:Y:S01]  /*4360*/  FADD.FTZ R33, R33, R156 ;  /* 0x0000009c21217221 */ /* 0x000fe20000010000 */
[----:B------:R-:W-:Y:S01]  /*4370*/  FADD.FTZ R34, R34, R159 ;  /* 0x0000009f22227221 */ /* 0x000fe20000010000 */
[----:B------:R-:W-:Y:S01]  /*4380*/  FADD.FTZ R35, R35, R158 ;  /* 0x0000009e23237221 */ /* 0x000fe20000010000 */
[----:B------:R-:W-:Y:S01]  /*4390*/  FADD.FTZ R154, R29, R154 ;  /* 0x0000009a1d9a7221 */ /* 0x000fe20000010000 */
[-C--:B------:R-:W-:Y:S01]  /*43a0*/  @P4 FMUL.FTZ R153, R122, R157.reuse ;  /* 0x0000009d7a994220 */ /* 0x080fe20000410000 */
[----:B------:R-:W-:Y:S01]  /*43b0*/  FMUL.FTZ R122, R111, UR9 ;  /* 0x000000096f7a7c20 */ /* 0x000fe20008410000 */
[----:B------:R-:W-:Y:S01]  /*43c0*/  FMUL.FTZ R157, R94, R157 ;  /* 0x0000009d5e9d7220 */ /* 0x000fe20000410000 */
[----:B------:R-:W-:Y:S02]  /*43d0*/  @P3 HADD2.F32 R119, -RZ, R119.H1_H1 ;  /* 0x30000077ff773230 */ /* 0x000fe40000004100 */
[----:B------:R-:W-:Y:S01]  /*43e0*/  FADD.FTZ R153, R30, R153 ;  /* 0x000000991e997221 */ /* 0x000fe20000010000 */
[----:B------:R-:W-:Y:S01]  /*43f0*/  FMUL.FTZ R122, R122, UR23 ;  /* 0x000000177a7a7c20 */ /* 0x000fe20008410000 */
[----:B------:R-:W-:-:S02]  /*4400*/  F2FP.F16.F32.PACK_AB R117, R120, R117 ;  /* 0x000000757875723e */ /* 0x000fc400000000ff */
[----:B------:R-:W-:Y:S01]  /*4410*/  FSEL R28, R157, RZ, P4 ;  /* 0x000000ff9d1c7208 */ /* 0x000fe20002000000 */
[-C--:B------:R-:W-:Y:S01]  /*4420*/  @P3 FMUL.FTZ R152, R119, R122.reuse ;  /* 0x0000007a77983220 */ /* 0x080fe20000410000 */
[----:B------:R-:W-:Y:S01]  /*4430*/  FMUL.FTZ R122, R95, R122 ;  /* 0x0000007a5f7a7220 */ /* 0x000fe20000410000 */
[----:B------:R-:W-:Y:S02]  /*4440*/  F2FP.F16.F32.PACK_AB R116, R116, R123 ;  /* 0x0000007b7474723e */ /* 0x000fe400000000ff */
[----:B------:R-:W-:Y:S02]  /*4450*/  FADD.FTZ R152, R31, R152 ;  /* 0x000000981f987221 */ /* 0x000fe40000010000 */
[----:B------:R-:W-:-:S04]  /*4460*/  FSEL R119, R122, RZ, P3 ;  /* 0x000000ff7a777208 */ /* 0x000fc80001800000 */
[----:B------:R-:W-:Y:S01]  /*4470*/  F2FP.F16.F32.PACK_AB R119, R119, R28 ;  /* 0x0000001c7777723e */ /* 0x000fe200000000ff */
[----:B------:R-:W-:Y:S06]  /*4480*/  BRA `(.L_x_6141) ;  /* 0x00000004008c7947 */ /* 0x000fec0003800000 */
.L_x_6142:
        /* <DEDUP_REMOVED lines=8> */
[----:B------:R-:W-:Y:S01]  /*4510*/  FMUL.FTZ R120, R120, UR26 ;  /* 0x0000001a78787c20 */ /* 0x000fe20008410000 */
[----:B------:R-:W-:Y:S01]  /*4520*/  LOP3.LUT P5, RZ, R149, 0xff00, RZ, 0xc0, !PT ;  /* 0x0000ff0095ff7812 */ /* 0x000fe200078ac0ff */
[----:B------:R-:W-:Y:S01]  /*4530*/  FMUL.FTZ R121, R121, UR26 ;  /* 0x0000001a79797c20 */ /* 0x000fe20008410000 */
        /* <DEDUP_REMOVED lines=16> */
[----:B------:R-:W-:Y:S01]  /*4640*/  FMUL.FTZ R117, R117, UR26 ;  /* 0x0000001a75757c20 */ /* 0x000fe20008410000 */
[----:B------:R-:W-:Y:S01]  /*4650*/  FSEL R120, R120, RZ, P3 ;  /* 0x000000ff78787208 */ /* 0x000fe20001800000 */
[----:B------:R-:W-:Y:S01]  /*4660*/  FADD.FTZ R34, R34, R159 ;  /* 0x0000009f22227221 */ /* 0x000fe20000010000 */
[----:B------:R-:W-:Y:S01]  /*4670*/  ISETP.GE.U32.AND P3, PT, R148, RZ, PT ;  /* 0x000000ff9400720c */ /* 0x000fe20003f66070 */
[----:B------:R-:W-:Y:S01]  /*4680*/  FMUL.FTZ R123, R117, UR9 ;  /* 0x00000009757b7c20 */ /* 0x000fe20008410000 */
[----:B------:R-:W-:Y:S01]  /*4690*/  FMUL.FTZ R117, R152, UR26 ;  /* 0x0000001a98757c20 */ /* 0x000fe20008410000 */
        /* <DEDUP_REMOVED lines=16> */
[----:B------:R-:W-:Y:S01]  /*47a0*/  FMUL.FTZ R117, R117, UR26 ;  /* 0x0000001a75757c20 */ /* 0x000fe20008410000 */
[----:B------:R-:W-:Y:S01]  /*47b0*/  FMUL.FTZ R156, R152, UR26 ;  /* 0x0000001a989c7c20 */ /* 0x000fe20008410000 */
        /* <DEDUP_REMOVED lines=47> */
[----:B------:R-:W-:-:S07]  /*4ab0*/  F2FP.F16.F32.PACK_AB R116, R29, R28 ;  /* 0x0000001c1d74723e */ /* 0x000fce00000000ff */
.L_x_6141:
        /* <DEDUP_REMOVED lines=11> */
.L_x_6138:
[----:B------:R-:W-:Y:S05]  /*4b70*/  BSYNC.RECONVERGENT B0 ;  /* 0x0000000000007941 */ /* 0x000fea0003800200 */
.L_x_6137:
[----:B------:R-:W-:Y:S02]  /*4b80*/  UIADD3 UR6, UPT, UPT, UR6, UR24, URZ ;  /* 0x0000001806067290 */ /* 0x000fe4000fffe0ff */
[----:B------:R-:W-:Y:S02]  /*4b90*/  UPLOP3.LUT UP2, UPT, UPT, UPT, UP2, 0x40, 0x4 ;  /* 0x000000000004789c */ /* 0x000fe40003f4e820 */
[----:B------:R-:W-:-:S09]  /*4ba0*/  UISETP.GE.AND UP1, UPT, UR6, UR25, UPT ;  /* 0x000000190600728c */ /* 0x000fd2000bf26270 */
[----:B------:R-:W-:Y:S05]  /*4bb0*/  BRA.U !UP1, `(.L_x_6143) ;  /* 0xffffffb909887547 */ /* 0x000fea000b83ffff */
.L_x_6124:
        /* <DEDUP_REMOVED lines=18> */
.L_x_6145:
[----:B------:R-:W-:Y:S05]  /*4ce0*/  BSYNC.RECONVERGENT B0 ;  /* 0x0000000000007941 */ /* 0x000fea0003800200 */
.L_x_6144:
        /* <DEDUP_REMOVED lines=14> */
.L_x_6146:
        /* <DEDUP_REMOVED lines=11> */
.L_x_8120:


//--------------------- .text._ZN10layer_norm13ln_bwd_kernelINS_13Kernel_traitsIf6__halffS2_fjLj2048ELj1ELj1ELj4ELj16ENS_18Kernel_traits_baseILj2048EfS2_fS2_fjLj128EEEEELb1ELb1ELb0ELb1EEEvNS_9BwdParamsE --------------------------
	.section	.text._ZN10layer_norm13ln_bwd_kernelINS_13Kernel_traitsIf6__halffS2_fjLj2048ELj1ELj1ELj4ELj16ENS_18Kernel_traits_baseILj2048EfS2_fS2_fjLj128EEEEELb1ELb1ELb0ELb1EEEvNS_9BwdParamsE,"ax",@progbits
	.align	128
        .global         _ZN10layer_norm13ln_bwd_kernelINS_13Kernel_traitsIf6__halffS2_fjLj2048ELj1ELj1ELj4ELj16ENS_18Kernel_traits_baseILj2048EfS2_fS2_fjLj128EEEEELb1ELb1ELb0ELb1EEEvNS_9BwdParamsE
        .type           _ZN10layer_norm13ln_bwd_kernelINS_13Kernel_traitsIf6__halffS2_fjLj2048ELj1ELj1ELj4ELj16ENS_18Kernel_traits_baseILj2048EfS2_fS2_fjLj128EEEEELb1ELb1ELb0ELb1EEEvNS_9BwdParamsE,@function
        .size           _ZN10layer_norm13ln_bwd_kernelINS_13Kernel_traitsIf6__halffS2_fjLj2048ELj1ELj1ELj4ELj16ENS_18Kernel_traits_baseILj2048EfS2_fS2_fjLj128EEEEELb1ELb1ELb0ELb1EEEvNS_9BwdParamsE,(.L_x_8121 - _ZN10layer_norm13ln_bwd_kernelINS_13Kernel_traitsIf6__halffS2_fjLj2048ELj1ELj1ELj4ELj16ENS_18Kernel_traits_baseILj2048EfS2_fS2_fjLj128EEEEELb1ELb1ELb0ELb1EEEvNS_9BwdParamsE)
        .other          _ZN10layer_norm13ln_bwd_kernelINS_13Kernel_traitsIf6__halffS2_fjLj2048ELj1ELj1ELj4ELj16ENS_18Kernel_traits_baseILj2048EfS2_fS2_fjLj128EEEEELb1ELb1ELb0ELb1EEEvNS_9BwdParamsE,@"STO_CUDA_ENTRY STV_DEFAULT"
_ZN10layer_norm13ln_bwd_kernelINS_13Kernel_traitsIf6__halffS2_fjLj2048ELj1ELj1ELj4ELj16ENS_18Kernel_traits_baseILj2048EfS2_fS2_fjLj128EEEEELb1ELb1ELb0ELb1EEEvNS_9BwdParamsE:
.text._ZN10layer_norm13ln_bwd_kernelINS_13Kernel_traitsIf6__halffS2_fjLj2048ELj1ELj1ELj4ELj16ENS_18Kernel_traits_baseILj2048EfS2_fS2_fjLj128EEEEELb1ELb1ELb0ELb1EEEvNS_9BwdParamsE:
        /* <DEDUP_REMOVED lines=37> */
[----:B------:R-:W-:Y:S02]  /*0250*/  MOV R154, RZ ;  /* 0x000000ff009a7202 */ /* 0x000fe40000000f00 */
        /* <DEDUP_REMOVED lines=8> */
[----:B0-----:R0:W5:Y:S01]  /*02e0*/  LDG.E.128 R32, desc[UR8][R2.64] ;  /* 0x0000000802207981 */ /* 0x001162000c1e1d00 */
[----:B------:R-:W-:Y:S02]  /*02f0*/  CS2R R104, SRZ ;  /* 0x0000000000687805 */ /* 0x000fe4000001ff00 */
[----:B------:R-:W-:Y:S01]  /*0300*/  CS2R R102, SRZ ;  /* 0x0000000000667805 */ /* 0x000fe2000001ff00 */
[----:B--2---:R-:W-:Y:S01]  /*0310*/  IMAD.WIDE.U32 R36, R165, 0x20, R36 ;  /* 0x00000020a5247825 */ /* 0x004fe200078e0024 */
[----:B------:R0:W5:Y:S01]  /*0320*/  LDG.E.128 R28, desc[UR8][R2.64+0x10] ;  /* 0x00001008021c7981 */ /* 0x000162000c1e1d00 */
[----:B------:R-:W-:-:S02]  /*0330*/  CS2R R100, SRZ ;  /* 0x0000000000647805 */ /* 0x000fc4000001ff00 */
[----:B------:R-:W-:Y:S02]  /*0340*/  CS2R R98, SRZ ;  /* 0x0000000000627805 */ /* 0x000fe4000001ff00 */
[----:B------:R-:W-:Y:S01]  /*0350*/  CS2R R96, SRZ ;  /* 0x0000000000607805 */ /* 0x000fe2000001ff00 */
[----:B------:R0:W5:Y:S01]  /*0360*/  LDG.E.128 R24, desc[UR8][R2.64+0x1000] ;  /* 0x0010000802187981 */ /* 0x000162000c1e1d00 */
[----:B------:R-:W-:Y:S02]  /*0370*/  CS2R R94, SRZ ;  /* 0x00000000005e7805 */ /* 0x000fe4000001ff00 */
[----:B------:R-:W-:Y:S02]  /*0380*/  CS2R R118, SRZ ;  /* 0x0000000000767805 */ /* 0x000fe4000001ff00 */
[----:B------:R-:W-:Y:S01]  /*0390*/  CS2R R120, SRZ ;  /* 0x0000000000787805 */ /* 0x000fe2000001ff00 */
[----:B------:R0:W5:Y:S01]  /*03a0*/  LDG.E.128 R20, desc[UR8][R2.64+0x1010] ;  /* 0x0010100802147981 */ /* 0x000162000c1e1d00 */
[----:B------:R-:W-:-:S02]  /*03b0*/  CS2R R122, SRZ ;  /* 0x00000000007a7805 */ /* 0x000fc4000001ff00 */
[----:B------:R-:W-:Y:S02]  /*03c0*/  CS2R R92, SRZ ;  /* 0x00000000005c7805 */ /* 0x000fe4000001ff00 */
[----:B------:R-:W-:Y:S01]  /*03d0*/  CS2R R90, SRZ ;  /* 0x00000000005a7805 */ /* 0x000fe2000001ff00 */
[----:B------:R0:W5:Y:S01]  /*03e0*/  LDG.E.128 R16, desc[UR8][R36.64+0x1010] ;  /* 0x0010100824107981 */ /* 0x000162000c1e1d00 */
[----:B------:R-:W-:Y:S01]  /*03f0*/  CS2R R88, SRZ ;  /* 0x0000000000587805 */ /* 0x000fe2000001ff00 */
[----:B------:R-:W1:Y:S02]  /*0400*/  LDCU UR6, c[0x0][0x408] ;  /* 0x00008100ff0677ac */ /* 0x000e640008000800 */
[----:B------:R0:W5:Y:S01]  /*0410*/  LDG.E.128 R12, desc[UR8][R36.64+0x1000] ;  /* 0x00100008240c7981 */ /* 0x000162000c1e1d00 */
[----:B------:R-:W2:Y:S03]  /*0420*/  LDCU UR11, c[0x0][0x388] ;  /* 0x00007100ff0b77ac */ /* 0x000ea60008000800 */
[----:B------:R0:W5:Y:S01]  /*0430*/  LDG.E.128 R8, desc[UR8][R36.64+0x10] ;  /* 0x0000100824087981 */ /* 0x000162000c1e1d00 */
[----:B------:R-:W4:Y:S03]  /*0440*/  LDCU.U8 UR10, c[0x0][0x410] ;  /* 0x00008200ff0a77ac */ /* 0x000f260008000000 */
[----:B------:R0:W5:Y:S01]  /*0450*/  LDG.E.128 R4, desc[UR8][R36.64] ;  /* 0x0000000824047981 */ /* 0x000162000c1e1d00 */
[----:B---3--:R-:W-:Y:S01]  /*0460*/  ISETP.NE.U32.AND P1, PT, R38, RZ, PT ;  /* 0x000000ff2600720c */ /* 0x008fe20003f25070 */
[----:B------:R-:W-:Y:S01]  /*0470*/  HFMA2 R0, -RZ, RZ, 0, 0 ;  /* 0x00000000ff007431 */ /* 0x000fe200000001ff */
[----:B------:R-:W-:-:S02]  /*0480*/  CS2R R86, SRZ ;  /* 0x0000000000567805 */ /* 0x000fc4000001ff00 */
[----:B------:R-:W-:Y:S02]  /*0490*/  CS2R R84, SRZ ;  /* 0x0000000000547805 */ /* 0x000fe4000001ff00 */
[----:B------:R-:W-:Y:S01]  /*04a0*/  ISETP.NE.AND.EX P1, PT, R39, RZ, PT, P1 ;  /* 0x000000ff2700720c */ /* 0x000fe20003f25310 */
[----:B------:R-:W3:Y:S01]  /*04b0*/  LDCU UR14, c[0x0][0x400] ;  /* 0x00008000ff0e77ac */ /* 0x000ee20008000800 */
[----:B------:R-:W-:Y:S02]  /*04c0*/  MOV R124, RZ ;  /* 0x000000ff007c7202 */ /* 0x000fe40000000f00 */
[----:B------:R-:W-:Y:S01]  /*04d0*/  MOV R125, UR7 ;  /* 0x00000007007d7c02 */ /* 0x000fe20008000f00 */
[----:B------:R-:W0:Y:S01]  /*04e0*/  LDCU.64 UR4, c[0x0][0x478] ;  /* 0x00008f00ff0477ac */ /* 0x000e220008000a00 */
[----:B-12---:R-:W0:Y:S07]  /*04f0*/  LDCU.64 UR12, c[0x0][0x438] ;  /* 0x00008700ff0c77ac */ /* 0x006e2e0008000a00 */
.L_x_6156:
[----:B0-----:R-:W0:Y:S01]  /*0500*/  LDC.64 R2, c[0x0][0x3c0] ;  /* 0x0000f000ff027b82 */ /* 0x001e220000000a00 */
[----:B-1----:R-:W-:-:S05]  /*0510*/  IMAD R60, R125, UR11, RZ ;  /* 0x0000000b7d3c7c24 */ /* 0x002fca000f8e02ff */
[----:B------:R-:W-:Y:S02]  /*0520*/  SHF.R.S32.HI R61, RZ, 0x1f, R60 ;  /* 0x0000001fff3d7819 */ /* 0x000fe4000001143c */
[----:B------:R-:W1:Y:S02]  /*0530*/  LDC.64 R80, c[0x0][0x428] ;  /* 0x00010a00ff507b82 */ /* 0x000e640000000a00 */
[----:B------:R-:W-:-:S04]  /*0540*/  LEA.HI R128, R61, R60, RZ, 0x3 ;  /* 0x0000003c3d807211 */ /* 0x000fc800078f18ff */
[----:B------:R-:W-:Y:S02]  /*0550*/  LEA.HI.SX32 R128, R128, R165, 0x1d ;  /* 0x000000a580807211 */ /* 0x000fe400078feaff */
[----:B------:R-:W2:Y:S08]  /*0560*/  LDC.64 R76, c[0x0][0x3a8] ;  /* 0x0000ea00ff4c7b82 */ /* 0x000eb00000000a00 */
[----:B------:R-:W4:Y:S01]  /*0570*/  LDC.64 R72, c[0x0][0x3c8] ;  /* 0x0000f200ff487b82 */ /* 0x000f220000000a00 */
[----:B0-----:R-:W-:-:S05]  /*0580*/  IMAD.WIDE R2, R125, 0x4, R2 ;  /* 0x000000047d027825 */ /* 0x001fca00078e0202 */
[----:B------:R4:W3:Y:S01]  /*0590*/  LDG.E R135, desc[UR8][R2.64] ;  /* 0x0000000802877981 */ /* 0x0008e2000c1e1900 */
[----:B-1----:R-:W-:-:S06]  /*05a0*/  IMAD.WIDE.U32 R64, R128, 0x10, R80 ;  /* 0x0000001080407825 */ /* 0x002fcc00078e0050 */
[----:B------:R-:W3:Y:S01]  /*05b0*/  LDG.E.128 R64, desc[UR8][R64.64] ;  /* 0x0000000840407981 */ /* 0x000ee2000c1e1d00 */
[----:B--2---:R-:W-:-:S05]  /*05c0*/  IMAD.WIDE.U32 R68, R128, 0x20, R76 ;  /* 0x0000002080447825 */ /* 0x004fca00078e004c */
[----:B------:R-:W2:Y:S01]  /*05d0*/  LDG.E.128 R60, desc[UR8][R68.64] ;  /* 0x00000008443c7981 */ /* 0x000ea2000c1e1d00 */
[----:B----4-:R-:W-:-:S05]  /*05e0*/  IMAD.WIDE R2, R125, 0x4, R72 ;  /* 0x000000047d027825 */ /* 0x010fca00078e0248 */
[----:B------:R0:W4:Y:S01]  /*05f0*/  LDG.E R127, desc[UR8][R2.64] ;  /* 0x00000008027f7981 */ /* 0x000122000c1e1900 */
[----:B------:R-:W-:-:S03]  /*0600*/  IADD3 R126, PT, PT, R128, 0x80, RZ ;  /* 0x00000080807e7810 */ /* 0x000fc60007ffe0ff */
[----:B------:R-:W4:Y:S02]  /*0610*/  LDG.E.128 R68, desc[UR8][R68.64+0x10] ;  /* 0x0000100844447981 */ /* 0x000f24000c1e1d00 */
[----:B------:R-:W-:-:S04]  /*0620*/  IMAD.WIDE.U32 R80, R126, 0x10, R80 ;  /* 0x000000107e507825 */ /* 0x000fc800078e0050 */
[----:B------:R-:W-:Y:S02]  /*0630*/  IMAD.WIDE.U32 R76, R126, 0x20, R76 ;  /* 0x000000207e4c7825 */ /* 0x000fe400078e004c */
[----:B------:R-:W4:Y:S04]  /*0640*/  LDG.E.128 R80, desc[UR8][R80.64] ;  /* 0x0000000850507981 */ /* 0x000f28000c1e1d00 */
[----:B------:R-:W4:Y:S04]  /*0650*/  LDG.E.128 R72, desc[UR8][R76.64] ;  /* 0x000000084c487981 */ /* 0x000f28000c1e1d00 */
[----:B------:R-:W4:Y:S01]  /*0660*/  LDG.E.128 R76, desc[UR8][R76.64+0x10] ;  /* 0x000010084c4c7981 */ /* 0x000f22000c1e1d00 */
[----:B------:R-:W1:Y:S01]  /*0670*/  S2R R165, SR_TID.X ;  /* 0x0000000000a57919 */ /* 0x000e620000002100 */
[----:B------:R-:W0:Y:S01]  /*0680*/  S2R R130, SR_CgaCtaId ;  /* 0x0000000000827919 */ /* 0x000e220000008800 */
[----:B------:R-:W-:-:S02]  /*0690*/  PLOP3.LUT P0, PT, PT, PT, PT, 0x80, 0x8 ;  /* 0x000000000008781c */ /* 0x000fc40003f0f070 */
[----:B------:R-:W-:Y:S02]  /*06a0*/  MOV R159, 0x400 ;  /* 0x00000400009f7802 */ /* 0x000fe40000000f00 */
[----:B-1----:R-:W-:Y:S02]  /*06b0*/  LOP3.LUT P2, RZ, R165, 0x1f, RZ, 0xc0, !PT ;  /* 0x0000001fa5ff7812 */ /* 0x002fe4000784c0ff */
[----:B0-----:R-:W-:-:S11]  /*06c0*/  LEA R159, R130, R159, 0x18 ;  /* 0x0000009f829f7211 */ /* 0x001fd600078ec0ff */
[----:B------:R-:W-:Y:S02]  /*06d0*/  @!P2 PLOP3.LUT P0, PT, P3, PT, PT, 0x80, 0x8 ;  /* 0x000000000008a81c */ /* 0x000fe40001f0f070 */
[----:B------:R-:W-:Y:S02]  /*06e0*/  IADD3 R129, PT, PT, R159, 0x2020, RZ ;  /* 0x000020209f817810 */ /* 0x000fe40007ffe0ff */
[----:B------:R-:W-:Y:S02]  /*06f0*/  @!P2 SHF.R.U32.HI R3, RZ, 0x2, R165 ;  /* 0x00000002ff03a819 */ /* 0x000fe400000116a5 */
[----:B------:R-:W-:Y:S02]  /*0700*/  @!P2 MOV R2, R129 ;  /* 0x000000810002a202 */ /* 0x000fe40000000f00 */
[----:B------:R-:W-:Y:S02]  /*0710*/  ISETP.NE.AND P4, PT, RZ, UR10, PT ;  /* 0x0000000aff007c0c */ /* 0x000fe4000bf85270 */
[----:B------:R-:W-:-:S03]  /*0720*/  @!P2 LOP3.LUT R3, R3, 0x18, RZ, 0xc0, !PT ;  /* 0x000000180303a812 */ /* 0x000fc600078ec0ff */
[----:B------:R-:W-:-:S04]  /*0730*/  @!P0 IADD3 R2, PT, PT, R159, 0x2000, RZ ;  /* 0x000020009f028810 */ /* 0x000fc80007ffe0ff */
[----:B------:R-:W-:Y:S02]  /*0740*/  @!P2 IADD3 R155, PT, PT, R3, R2, RZ ;  /* 0x00000002039ba210 */ /* 0x000fe40007ffe0ff */
[----:B---3--:R-:W-:Y:S01]  /*0750*/  FSEL R135, R135, RZ, !P4 ;  /* 0x000000ff87877208 */ /* 0x008fe20006000000 */
[--C-:B------:R-:W-:Y:S02]  /*0760*/  HADD2.F32 R3, -RZ, R64.reuse.H0_H0 ;  /* 0x20000040ff037230 */ /* 0x100fe40000004100 */
[----:B------:R-:W-:-:S03]  /*0770*/  HADD2.F32 R64, -RZ, R64.H1_H1 ;  /* 0x30000040ff407230 */ /* 0x000fc60000004100 */
[-C--:B-----5:R-:W-:Y:S01]  /*0780*/  FMUL.FTZ R142, R32, R3.reuse ;  /* 0x00000003208e7220 */ /* 0x0a0fe20000410000 */
[C---:B--2---:R-:W-:Y:S01]  /*0790*/  FADD.FTZ R60, -R135.reuse, R60 ;  /* 0x0000003c873c7221 */ /* 0x044fe20000010100 */
[----:B------:R-:W-:Y:S01]  /*07a0*/  FADD.FTZ R62, -R135, R62 ;  /* 0x0000003e873e7221 */ /* 0x000fe20000010100 */
[--C-:B------:R-:W-:Y:S02]  /*07b0*/  HADD2.F32 R138, -RZ, R65.reuse.H0_H0 ;  /* 0x20000041ff8a7230 */ /* 0x100fe40000004100 */
[----:B------:R-:W-:Y:S01]  /*07c0*/  FMUL.FTZ R139, R33, R64 ;  /* 0x00000040218b7220 */ /* 0x000fe20000410000 */
[----:B------:R-:W-:Y:S01]  /*07d0*/  FADD.FTZ R2, RZ, R142 ;  /* 0x0000008eff027221 */ /* 0x000fe20000010000 */
[C---:B----4-:R-:W-:Y:S01]  /*07e0*/  FMUL.FTZ R136, R127.reuse, R60 ;  /* 0x0000003c7f887220 */ /* 0x050fe20000410000 */
[----:B------:R-:W-:Y:S01]  /*07f0*/  FMUL.FTZ R141, R127, R62 ;  /* 0x0000003e7f8d7220 */ /* 0x000fe20000410000 */
[----:B------:R-:W-:Y:S02]  /*0800*/  HADD2.F32 R65, -RZ, R65.H1_H1 ;  /* 0x30000041ff417230 */ /* 0x000fe40000004100 */
[----:B------:R-:W-:Y:S01]  /*0810*/  FADD.FTZ R123, R3, R123 ;  /* 0x0000007b037b7221 */ /* 0x000fe20000010000 */
[----:B------:R-:W-:Y:S01]  /*0820*/  FFMA.FTZ R124, R136, R3, R124 ;  /* 0x00000003887c7223 */ /* 0x000fe2000001007c */
[----:B------:R-:W-:Y:S01]  /*0830*/  FADD.FTZ R119, R138, R119 ;  /* 0x000000778a777221 */ /* 0x000fe20000010000 */
[-C--:B------:R-:W-:Y:S01]  /*0840*/  FFMA.FTZ R120, R141, R138.reuse, R120 ;  /* 0x0000008a8d787223 */ /* 0x080fe20000010078 */
[----:B------:R-:W-:Y:S01]  /*0850*/  FMUL.FTZ R138, R34, R138 ;  /* 0x0000008a228a7220 */ /* 0x000fe20000410000 */
[----:B------:R-:W-:Y:S01]  /*0860*/  FADD.FTZ R3, R2, R139 ;  /* 0x0000008b02037221 */ /* 0x000fe20000010000 */
[----:B------:R-:W-:-:S02]  /*0870*/  HADD2.F32 R160, -RZ, R66.H0_H0 ;  /* 0x20000042ffa07230 */ /* 0x000fc40000004100 */
[----:B------:R-:W-:Y:S01]  /*0880*/  FMUL.FTZ R137, R35, R65 ;  /* 0x0000004123897220 */ /* 0x000fe20000410000 */
[----:B------:R-:W-:Y:S01]  /*0890*/  FADD.FTZ R2, R3, R138 ;  /* 0x0000008a03027221 */ /* 0x000fe20000010000 */
[----:B------:R-:W-:Y:S02]  /*08a0*/  HADD2.F32 R162, -RZ, R66.H1_H1 ;  /* 0x30000042ffa27230 */ /* 0x000fe40000004100 */
[----:B------:R-:W-:Y:S01]  /*08b0*/  FMUL.FTZ R143, R28, R160 ;  /* 0x000000a01c8f7220 */ /* 0x000fe20000410000 */
[----:B------:R-:W-:Y:S01]  /*08c0*/  FADD.FTZ R2, R2, R137 ;  /* 0x0000008902027221 */ /* 0x000fe20000010000 */
[--C-:B------:R-:W-:Y:S02]  /*08d0*/  HADD2.F32 R163, -RZ, R67.reuse.H0_H0 ;  /* 0x20000043ffa37230 */ /* 0x100fe40000004100 */
[----:B------:R-:W-:Y:S01]  /*08e0*/  FMUL.FTZ R144, R29, R162 ;  /* 0x000000a21d907220 */ /* 0x000fe20000410000 */
[----:B------:R-:W-:Y:S01]  /*08f0*/  FADD.FTZ R3, R2, R143 ;  /* 0x0000008f02037221 */ /* 0x000fe20000010000 */
[----:B------:R-:W-:Y:S01]  /*0900*/  FADD.FTZ R61, -R135, R61 ;  /* 0x0000003d873d7221 */ /* 0x000fe20000010100 */
[----:B------:R-:W-:-:S02]  /*0910*/  HADD2.F32 R161, -RZ, R67.H1_H1 ;  /* 0x30000043ffa17230 */ /* 0x000fc40000004100 */
[----:B------:R-:W-:Y:S01]  /*0920*/  FMUL.FTZ R147, R30, R163 ;  /* 0x000000a31e937220 */ /* 0x000fe20000410000 */
[----:B------:R-:W-:Y:S01]  /*0930*/  FADD.FTZ R2, R3, R144 ;  /* 0x0000009003027221 */ /* 0x000fe20000010000 */
[----:B------:R-:W-:Y:S01]  /*0940*/  FADD.FTZ R140, -R135, R63 ;  /* 0x0000003f878c7221 */ /* 0x000fe20000010100 */
[--C-:B------:R-:W-:Y:S02]  /*0950*/  HADD2.F32 R63, -RZ, R80.reuse.H0_H0 ;  /* 0x20000050ff3f7230 */ /* 0x100fe40000004100 */
[----:B------:R-:W-:Y:S01]  /*0960*/  FMUL.FTZ R146, R127, R61 ;  /* 0x0000003d7f927220 */ /* 0x000fe20000410000 */
[----:B------:R-:W-:Y:S01]  /*0970*/  FFMA.FTZ R3, R136, R142, RZ ;  /* 0x0000008e88037223 */ /* 0x000fe200000100ff */
[----:B------:R-:W-:Y:S01]  /*0980*/  FMUL.FTZ R145, R31, R161 ;  /* 0x000000a11f917220 */ /* 0x000fe20000410000 */
[----:B------:R-:W-:Y:S01]  /*0990*/  FADD.FTZ R60, R2, R147 ;  /* 0x00000093023c7221 */ /* 0x000fe20000010000 */
[----:B------:R-:W-:Y:S01]  /*09a0*/  FADD.FTZ R130, -R135, R74 ;  /* 0x0000004a87827221 */ /* 0x000fe20000010100 */
[----:B------:R-:W-:-:S02]  /*09b0*/  HADD2.F32 R62, -RZ, R80.H1_H1 ;  /* 0x30000050ff3e7230 */ /* 0x000fc40000004100 */
[----:B------:R-:W-:Y:S01]  /*09c0*/  FFMA.FTZ R2, R146, R139, R3 ;  /* 0x0000008b92027223 */ /* 0x000fe20000010003 */
[----:B------:R-:W-:Y:S01]  /*09d0*/  FADD.FTZ R61, R60, R145 ;  /* 0x000000913c3d7221 */ /* 0x000fe20000010000 */
[----:B------:R-:W-:Y:S01]  /*09e0*/  FMUL.FTZ R74, R24, R63 ;  /* 0x0000003f184a7220 */ /* 0x000fe20000410000 */
[C---:B------:R-:W-:Y:S01]  /*09f0*/  FADD.FTZ R68, -R135.reuse, R68 ;  /* 0x0000004487447221 */ /* 0x040fe20000010100 */
[----:B------:R-:W-:Y:S01]  /*0a00*/  FADD.FTZ R131, -R135, R75 ;  /* 0x0000004b87837221 */ /* 0x000fe20000010100 */
[----:B------:R-:W-:Y:S01]  /*0a10*/  FMUL.FTZ R140, R127, R140 ;  /* 0x0000008c7f8c7220 */ /* 0x000fe20000410000 */
[--C-:B------:R-:W-:Y:S02]  /*0a20*/  HADD2.F32 R67, -RZ, R81.reuse.H0_H0 ;  /* 0x20000051ff437230 */ /* 0x100fe40000004100 */
[----:B------:R-:W-:Y:S01]  /*0a30*/  FFMA.FTZ R3, R141, R138, R2 ;  /* 0x0000008a8d037223 */ /* 0x000fe20000010002 */
[----:B------:R-:W-:Y:S01]  /*0a40*/  FADD.FTZ R2, R61, R74 ;  /* 0x0000004a3d027221 */ /* 0x000fe20000010000 */
[----:B------:R-:W-:Y:S01]  /*0a50*/  FMUL.FTZ R75, R25, R62 ;  /* 0x0000003e194b7220 */ /* 0x000fe20000410000 */
[C---:B------:R-:W-:Y:S01]  /*0a60*/  FADD.FTZ R149, -R135.reuse, R69 ;  /* 0x0000004587957221 */ /* 0x040fe20000010100 */
[----:B------:R-:W-:Y:S01]  /*0a70*/  FADD.FTZ R132, -R135, R76 ;  /* 0x0000004c87847221 */ /* 0x000fe20000010100 */
[----:B------:R-:W-:-:S02]  /*0a80*/  HADD2.F32 R66, -RZ, R81.H1_H1 ;  /* 0x30000051ff427230 */ /* 0x000fc40000004100 */
[----:B------:R-:W-:Y:S01]  /*0a90*/  FMUL.FTZ R148, R127, R68 ;  /* 0x000000447f947220 */ /* 0x000fe20000410000 */
[----:B------:R-:W-:Y:S01]  /*0aa0*/  FFMA.FTZ R3, R140, R137, R3 ;  /* 0x000000898c037223 */ /* 0x000fe20000010003 */
[----:B------:R-:W-:Y:S01]  /*0ab0*/  FADD.FTZ R61, R2, R75 ;  /* 0x0000004b023d7221 */ /* 0x000fe20000010000 */
[----:B------:R-:W-:Y:S01]  /*0ac0*/  FMUL.FTZ R76, R26, R67 ;  /* 0x000000431a4c7220 */ /* 0x000fe20000410000 */
[----:B------:R-:W-:Y:S01]  /*0ad0*/  FADD.FTZ R117, R65, R117 ;  /* 0x0000007541757221 */ /* 0x000fe20000010000 */
[----:B------:R-:W-:Y:S01]  /*0ae0*/  FFMA.FTZ R118, R140, R65, R118 ;  /* 0x000000418c767223 */ /* 0x000fe20000010076 */
[C---:B------:R-:W-:Y:S01]  /*0af0*/  FADD.FTZ R150, -R135.reuse, R70 ;  /* 0x0000004687967221 */ /* 0x040fe20000010100 */
[----:B------:R-:W-:Y:S01]  /*0b00*/  FADD.FTZ R133, -R135, R77 ;  /* 0x0000004d87857221 */ /* 0x000fe20000010100 */
[--C-:B------:R-:W-:Y:S02]  /*0b10*/  HADD2.F32 R65, -RZ, R82.reuse.H0_H0 ;  /* 0x20000052ff417230 */ /* 0x100fe40000004100 */
[----:B------:R-:W-:Y:S01]  /*0b20*/  FMUL.FTZ R149, R127, R149 ;  /* 0x000000957f957220 */ /* 0x000fe20000410000 */
        /* <DEDUP_REMOVED lines=10> */
[C---:B------:R-:W-:Y:S01]  /*0bd0*/  FADD.FTZ R72, -R135.reuse, R72 ;  /* 0x0000004887487221 */ /* 0x040fe20000010100 */
[C---:B------:R-:W-:Y:S01]  /*0be0*/  FADD.FTZ R73, -R135.reuse, R73 ;  /* 0x0000004987497221 */ /* 0x040fe20000010100 */
[----:B------:R-:W-:Y:S01]  /*0bf0*/  FADD.FTZ R135, -R135, R79 ;  /* 0x0000004f87877221 */ /* 0x000fe20000010100 */
[--C-:B------:R-:W-:Y:S02]  /*0c00*/  HADD2.F32 R69, -RZ, R83.reuse.H0_H0 ;  /* 0x20000053ff457230 */ /* 0x100fe40000004100 */
[----:B------:R-:W-:Y:S01]  /*0c10*/  FMUL.FTZ R151, R127, R71 ;  /* 0x000000477f977220 */ /* 0x000fe20000410000 */
[----:B------:R-:W-:Y:S01]  /*0c20*/  FFMA.FTZ R2, R150, R147, R3 ;  /* 0x0000009396027223 */ /* 0x000fe20000010003 */
[----:B------:R-:W-:Y:S01]  /*0c30*/  FADD.FTZ R60, R61, R78 ;  /* 0x0000004e3d3c7221 */ /* 0x000fe20000010000 */
[----:B------:R-:W-:Y:S01]  /*0c40*/  FMUL.FTZ R79, R21, R70 ;  /* 0x00000046154f7220 */ /* 0x000fe20000410000 */
        /* <DEDUP_REMOVED lines=9> */
[C---:B------:R-:W-:Y:S01]  /*0ce0*/  FMUL.FTZ R130, R127.reuse, R130 ;  /* 0x000000827f827220 */ /* 0x040fe20000410000 */
        /* <DEDUP_REMOVED lines=25> */
[----:B------:R-:W0:Y:S02]  /*0e80*/  SHFL.DOWN PT, R2, R73, 0x2, 0x1f ;  /* 0x08401f0049027f89 */ /* 0x000e2400000e0000 */
[----:B0-----:R-:W-:Y:S02]  /*0e90*/  FADD.FTZ R73, R73, R2 ;  /* 0x0000000249497221 */ /* 0x001fe40000010000 */
[----:B------:R-:W0:Y:S01]  /*0ea0*/  SHFL.DOWN PT, R2, R72, 0x2, 0x1f ;  /* 0x08401f0048027f89 */ /* 0x000e2200000e0000 */
[----:B------:R-:W-:Y:S01]  /*0eb0*/  ISETP.NE.U32.AND P0, PT, RZ, UR12, PT ;  /* 0x0000000cff007c0c */ /* 0x000fe2000bf05070 */
[----:B0-----:R-:W-:Y:S02]  /*0ec0*/  FADD.FTZ R72, R72, R2 ;  /* 0x0000000248487221 */ /* 0x001fe40000010000 */
[----:B------:R-:W0:Y:S04]  /*0ed0*/  SHFL.DOWN PT, R2, R73, 0x1, 0x1f ;  /* 0x08201f0049027f89 */ /* 0x000e2800000e0000 */
[----:B------:R-:W1:Y:S01]  /*0ee0*/  SHFL.DOWN PT, R3, R72, 0x1, 0x1f ;  /* 0x08201f0048037f89 */ /* 0x000e6200000e0000 */
[----:B------:R-:W-:-:S13]  /*0ef0*/  ISETP.NE.AND.EX P0, PT, RZ, UR13, PT, P0 ;  /* 0x0000000dff007c0c */ /* 0x000fda000bf05300 */
[----:B------:R-:W2:Y:S01]  /*0f00*/  @P0 LDC.64 R60, c[0x0][0x438] ;  /* 0x00010e00ff3c0b82 */ /* 0x000ea20000000a00 */
[----:B0-----:R-:W-:Y:S01]  /*0f10*/  FADD.FTZ R2, R73, R2 ;  /* 0x0000000249027221 */ /* 0x001fe20000010000 */
[----:B-1----:R-:W-:-:S05]  /*0f20*/  FADD.FTZ R3, R72, R3 ;  /* 0x0000000348037221 */ /* 0x002fca0000010000 */
[----:B------:R0:W-:Y:S02]  /*0f30*/  @!P2 STS.64 [R155], R2 ;  /* 0x000000029b00a388 */ /* 0x0001e40000000a00 */
[----:B0-----:R-:W0:Y:S02]  /*0f40*/  @P0 LDC.64 R2, c[0x0][0x438] ;  /* 0x00010e00ff020b82 */ /* 0x001e240000000a00 */
[----:B0-----:R-:W-:-:S05]  /*0f50*/  @P0 IMAD.WIDE.U32 R2, R128, 0x20, R2 ;  /* 0x0000002080020825 */ /* 0x001fca00078e0002 */
[----:B------:R-:W5:Y:S04]  /*0f60*/  @P0 LDG.E.128 R36, desc[UR8][R2.64] ;  /* 0x0000000802240981 */ /* 0x000f68000c1e1d00 */
[----:B------:R2:W5:Y:S02]  /*0f70*/  @P0 LDG.E.128 R40, desc[UR8][R2.64+0x10] ;  /* 0x0000100802280981 */ /* 0x000564000c1e1d00 */
[----:B--2---:R-:W-:Y:S02]  /*0f80*/  @P0 IMAD.WIDE.U32 R2, R126, 0x20, R60 ;  /* 0x000000207e020825 */ /* 0x004fe400078e003c */
[----:B------:R-:W0:Y:S03]  /*0f90*/  LDC.64 R60, c[0x0][0x3b0] ;  /* 0x0000ec00ff3c7b82 */ /* 0x000e260000000a00 */
[----:B------:R-:W5:Y:S04]  /*0fa0*/  @P0 LDG.E.128 R44, desc[UR8][R2.64] ;  /* 0x00000008022c0981 */ /* 0x000f68000c1e1d00 */
[----:B------:R1:W5:Y:S02]  /*0fb0*/  @P0 LDG.E.128 R48, desc[UR8][R2.64+0x10] ;  /* 0x0000100802300981 */ /* 0x000364000c1e1d00 */
[----:B-1----:R-:W1:Y:S01]  /*0fc0*/  @P1 LDC.64 R2, c[0x0][0x3e0] ;  /* 0x0000f800ff021b82 */ /* 0x002e620000000a00 */
[----:B------:R-:W-:Y:S01]  /*0fd0*/  FADD.FTZ R96, R162, R96 ;  /* 0x00000060a2607221 */ /* 0x000fe20000010000 */
[----:B------:R-:W-:Y:S01]  /*0fe0*/  FFMA.FTZ R84, R149, R162, R84 ;  /* 0x000000a295547223 */ /* 0x000fe20000010054 */
[----:B------:R-:W-:Y:S01]  /*0ff0*/  FADD.FTZ R97, R163, R97 ;  /* 0x00000061a3617221 */ /* 0x000fe20000010000 */
[----:B------:R-:W-:Y:S01]  /*1000*/  FFMA.FTZ R85, R150, R163, R85 ;  /* 0x000000a396557223 */ /* 0x000fe20000010055 */
[----:B0-----:R-:W-:-:S03]  /*1010*/  IMAD.WIDE.U32 R72, R128, 0x8, R60 ;  /* 0x0000000880487825 */ /* 0x001fc600078e003c */
[----:B------:R-:W0:Y:S03]  /*1020*/  LDC.64 R162, c[0x0][0x390] ;  /* 0x0000e400ffa27b82 */ /* 0x000e260000000a00 */
[----:B------:R-:W5:Y:S01]  /*1030*/  LDG.E.64 R72, desc[UR8][R72.64] ;  /* 0x0000000848487981 */ /* 0x000f62000c1e1b00 */
[----:B-1----:R-:W-:-:S05]  /*1040*/  @P1 IMAD.WIDE R2, R125, 0x2, R2 ;  /* 0x000000027d021825 */ /* 0x002fca00078e0202 */
[----:B------:R1:W2:Y:S02]  /*1050*/  @P1 LDG.E.U16 R155, desc[UR8][R2.64] ;  /* 0x00000008029b1981 */ /* 0x0002a4000c1e1500 */
[----:B-1----:R-:W-:-:S06]  /*1060*/  IMAD.WIDE.U32 R2, R126, 0x8, R60 ;  /* 0x000000087e027825 */ /* 0x002fcc00078e003c */
[----:B------:R-:W5:Y:S01]  /*1070*/  LDG.E.64 R2, desc[UR8][R2.64] ;  /* 0x0000000802027981 */ /* 0x000f62000c1e1b00 */
[----:B0-----:R-:W-:-:S04]  /*1080*/  IMAD.WIDE.U32 R60, R128, 0x10, R162 ;  /* 0x00000010803c7825 */ /* 0x001fc800078e00a2 */
[----:B------:R-:W-:Y:S01]  /*1090*/  FADD.FTZ R99, R63, R99 ;  /* 0x000000633f637221 */ /* 0x000fe20000010000 */
[----:B------:R-:W-:Y:S01]  /*10a0*/  FFMA.FTZ R87, R80, R63, R87 ;  /* 0x0000003f50577223 */ /* 0x000fe20000010057 */
[----:B------:R-:W-:Y:S01]  /*10b0*/  FADD.FTZ R100, R62, R100 ;  /* 0x000000643e647221 */ /* 0x000fe20000010000 */
[----:B------:R-:W-:Y:S01]  /*10c0*/  FFMA.FTZ R88, R82, R62, R88 ;  /* 0x0000003e52587223 */ /* 0x000fe20000010058 */
[----:B------:R-:W-:Y:S06]  /*10d0*/  BAR.SYNC.DEFER_BLOCKING 0x0 ;  /* 0x0000000000007b1d */ /* 0x000fec0000010000 */
[----:B------:R-:W5:Y:S01]  /*10e0*/  LDG.E.128 R60, desc[UR8][R60.64] ;  /* 0x000000083c3c7981 */ /* 0x000f62000c1e1d00 */
[----:B------:R-:W-:Y:S01]  /*10f0*/  @!P3 IADD3 R129, PT, PT, R159, 0x2000, RZ ;  /* 0x000020009f81b810 */ /* 0x000fe20007ffe0ff */
[----:B------:R-:W-:Y:S01]  /*1100*/  FADD.FTZ R121, R64, R121 ;  /* 0x0000007940797221 */ /* 0x000fe20000010000 */
[----:B------:R-:W-:Y:S01]  /*1110*/  FFMA.FTZ R122, R146, R64, R122 ;  /* 0x00000040927a7223 */ /* 0x000fe2000001007a */
[----:B------:R-:W-:Y:S01]  /*1120*/  FADD.FTZ R101, R67, R101 ;  /* 0x0000006543657221 */ /* 0x000fe20000010000 */
[----:B------:R-:W-:Y:S01]  /*1130*/  FFMA.FTZ R89, R130, R67, R89 ;  /* 0x0000004382597223 */ /* 0x000fe20000010059 */
[----:B------:R-:W-:Y:S01]  /*1140*/  FADD.FTZ R102, R66, R102 ;  /* 0x0000006642667221 */ /* 0x000fe20000010000 */
[----:B------:R-:W-:Y:S01]  /*1150*/  FFMA.FTZ R90, R131, R66, R90 ;  /* 0x00000042835a7223 */ /* 0x000fe2000001005a */
[----:B------:R-:W-:Y:S01]  /*1160*/  FADD.FTZ R103, R65, R103 ;  /* 0x0000006741677221 */ /* 0x000fe20000010000 */
[----:B------:R-:W-:-:S02]  /*1170*/  FFMA.FTZ R91, R132, R65, R91 ;  /* 0x00000041845b7223 */ /* 0x000fc4000001005b */
[----:B------:R-:W0:Y:S01]  /*1180*/  LDS.128 R64, [R129] ;  /* 0x0000000081407984 */ /* 0x000e220000000c00 */
[C---:B------:R-:W-:Y:S02]  /*1190*/  IADD3 R68, PT, PT, R159.reuse, 0x2030, RZ ;  /* 0x000020309f447810 */ /* 0x040fe40007ffe0ff */
[----:B------:R-:W-:Y:S01]  /*11a0*/  @!P3 IADD3 R68, PT, PT, R159, 0x2010, RZ ;  /* 0x000020109f44b810 */ /* 0x000fe20007ffe0ff */
        /* <DEDUP_REMOVED lines=11> */
[----:B------:R-:W-:Y:S01]  /*1260*/  FADD.FTZ R95, R160, R95 ;  /* 0x0000005fa05f7221 */ /* 0x000fe20000010000 */
[----:B------:R-:W-:Y:S01]  /*1270*/  FFMA.FTZ R0, R148, R160, R0 ;  /* 0x000000a094007223 */ /* 0x000fe20000010000 */
[----:B------:R-:W-:Y:S01]  /*1280*/  FADD.FTZ R98, R161, R98 ;  /* 0x00000062a1627221 */ /* 0x000fe20000010000 */
[----:B------:R-:W-:Y:S01]  /*1290*/  FFMA.FTZ R86, R151, R161, R86 ;  /* 0x000000a197567223 */ /* 0x000fe20000010056 */
        /* <DEDUP_REMOVED lines=11> */
[----:B------:R-:W-:Y:S06]  /*1350*/  BRA.U UP0, `(.L_x_6148) ;  /* 0x0000000d00147547 */ /* 0x000fec000b800000 */
[----:B------:R-:W-:-:S04]  /*1360*/  UISETP.NE.U32.AND UP0, UPT, UR4, URZ, UPT ;  /* 0x000000ff0400728c */ /* 0x000fc8000bf05070 */
[----:B------:R-:W-:-:S09]  /*1370*/  UISETP.NE.AND.EX UP0, UPT, UR5, URZ, UPT, UP0 ;  /* 0x000000ff0500728c */ /* 0x000fd2000bf05300 */
[----:B------:R-:W-:Y:S05]  /*1380*/  BRA.U UP0, `(.L_x_6149) ;  /* 0x0000000500747547 */ /* 0x000fea000b800000 */
[-CC-:B------:R-:W-:Y:S01]  /*1390*/  FFMA.FTZ R140, R140, R69.reuse, R70.reuse ;  /* 0x000000458c8c7223 */ /* 0x180fe20000010046 */
[----:B-----5:R-:W-:Y:S01]  /*13a0*/  LOP3.LUT P6, RZ, R72, 0xff0000, RZ, 0xc0, !PT ;  /* 0x00ff000048ff7812 */ /* 0x020fe200078cc0ff */
[-C--:B------:R-:W-:Y:S01]  /*13b0*/  FFMA.FTZ R148, R148, R69.reuse, R70 ;  /* 0x0000004594947223 */ /* 0x080fe20000010046 */
[----:B------:R-:W-:Y:S01]  /*13c0*/  LOP3.LUT P2, RZ, R72, 0xff000000, RZ, 0xc0, !PT ;  /* 0xff00000048ff7812 */ /* 0x000fe2000784c0ff */
[----:B------:R-:W-:Y:S01]  /*13d0*/  FADD.FTZ R140, R137, -R140 ;  /* 0x8000008c898c7221 */ /* 0x000fe20000010000 */
[----:B------:R-:W-:Y:S01]  /*13e0*/  LOP3.LUT P5, RZ, R73, 0xff, RZ, 0xc0, !PT ;  /* 0x000000ff49ff7812 */ /* 0x000fe200078ac0ff */
[----:B------:R-:W-:Y:S01]  /*13f0*/  FADD.FTZ R148, R143, -R148 ;  /* 0x800000948f947221 */ /* 0x000fe20000010000 */
[-CC-:B------:R-:W-:Y:S01]  /*1400*/  FFMA.FTZ R141, R141, R69.reuse, R70.reuse ;  /* 0x000000458d8d7223 */ /* 0x180fe20000010046 */
[----:B------:R-:W-:Y:S01]  /*1410*/  FMUL.FTZ R67, R127, R140 ;  /* 0x0000008c7f437220 */ /* 0x000fe20000410000 */
[----:B------:R-:W-:Y:S01]  /*1420*/  FFMA.FTZ R150, R150, R69, R70 ;  /* 0x0000004596967223 */ /* 0x000fe20000010046 */
[----:B------:R-:W-:Y:S01]  /*1430*/  LOP3.LUT P4, RZ, R73, 0xff0000, RZ, 0xc0, !PT ;  /* 0x00ff000049ff7812 */ /* 0x000fe2000788c0ff */
[----:B------:R-:W-:Y:S01]  /*1440*/  FADD.FTZ R138, R138, -R141 ;  /* 0x8000008d8a8a7221 */ /* 0x000fe20000010000 */
[----:B------:R-:W-:Y:S01]  /*1450*/  FMUL.FTZ R67, R67, R68 ;  /* 0x0000004443437220 */ /* 0x000fe20000410000 */
[----:B------:R-:W-:Y:S01]  /*1460*/  FADD.FTZ R150, R147, -R150 ;  /* 0x8000009693967221 */ /* 0x000fe20000010000 */
[----:B------:R-:W-:-:S02]  /*1470*/  @P6 HADD2.F32 R64, -RZ, R61.H0_H0 ;  /* 0x2000003dff406230 */ /* 0x000fc40000004100 */
[----:B------:R-:W-:Y:S01]  /*1480*/  FMUL.FTZ R65, R127, R138 ;  /* 0x0000008a7f417220 */ /* 0x000fe20000410000 */
[----:B------:R-:W-:Y:S01]  /*1490*/  FMUL.FTZ R66, R67, UR6 ;  /* 0x0000000643427c20 */ /* 0x000fe20008410000 */
[C---:B------:R-:W-:Y:S01]  /*14a0*/  FMUL.FTZ R67, R127.reuse, R148 ;  /* 0x000000947f437220 */ /* 0x040fe20000410000 */
[----:B------:R-:W-:Y:S01]  /*14b0*/  @P2 HADD2.F32 R61, -RZ, R61.H1_H1 ;  /* 0x3000003dff3d2230 */ /* 0x000fe20000004100 */
[----:B------:R-:W-:Y:S01]  /*14c0*/  MOV R137, RZ ;  /* 0x000000ff00897202 */ /* 0x000fe20000000f00 */
[----:B------:R-:W-:Y:S01]  /*14d0*/  FMUL.FTZ R129, R127, R150 ;  /* 0x000000967f817220 */ /* 0x000fe20000410000 */
[----:B------:R-:W-:Y:S01]  /*14e0*/  FMUL.FTZ R67, R67, R68 ;  /* 0x0000004443437220 */ /* 0x000fe20000410000 */
[----:B------:R-:W-:Y:S02]  /*14f0*/  HFMA2 R138, -RZ, RZ, 0, 0 ;  /* 0x00000000ff8a7431 */ /* 0x000fe400000001ff */
[----:B------:R-:W-:Y:S01]  /*1500*/  @P2 FMUL.FTZ R137, R66, R61 ;  /* 0x0000003d42892220 */ /* 0x000fe20000410000 */
[----:B------:R-:W-:-:S02]  /*1510*/  @P5 HADD2.F32 R61, -RZ, R62.H0_H0 ;  /* 0x2000003eff3d5230 */ /* 0x000fc40000004100 */
[----:B------:R-:W-:Y:S01]  /*1520*/  FMUL.FTZ R67, R67, UR6 ;  /* 0x0000000643437c20 */ /* 0x000fe20008410000 */
[-C--:B------:R-:W-:Y:S01]  /*1530*/  FMUL.FTZ R65, R65, R68.reuse ;  /* 0x0000004441417220 */ /* 0x080fe20000410000 */
[----:B------:R-:W-:Y:S01]  /*1540*/  FMUL.FTZ R129, R129, R68 ;  /* 0x0000004481817220 */ /* 0x000fe20000410000 */
[----:B------:R-:W-:Y:S02]  /*1550*/  HFMA2 R71, -RZ, RZ, 0, 0 ;  /* 0x00000000ff477431 */ /* 0x000fe400000001ff */
[----:B------:R-:W-:Y:S01]  /*1560*/  @P5 FMUL.FTZ R138, R67, R61 ;  /* 0x0000003d438a5220 */ /* 0x000fe20000410000 */
[----:B------:R-:W-:Y:S01]  /*1570*/  FMUL.FTZ R65, R65, UR6 ;  /* 0x0000000641417c20 */ /* 0x000fe20008410000 */
[----:B------:R-:W-:Y:S02]  /*1580*/  @P4 HADD2.F32 R61, -RZ, R63.H0_H0 ;  /* 0x2000003fff3d4230 */ /* 0x000fe40000004100 */
[----:B------:R-:W-:Y:S01]  /*1590*/  FMUL.FTZ R129, R129, UR6 ;  /* 0x0000000681817c20 */ /* 0x000fe20008410000 */
[----:B------:R-:W-:Y:S01]  /*15a0*/  CS2R R140, SRZ ;  /* 0x00000000008c7805 */ /* 0x000fe2000001ff00 */
[----:B------:R-:W-:Y:S01]  /*15b0*/  @P6 FMUL.FTZ R71, R65, R64 ;  /* 0x0000004041476220 */ /* 0x000fe20000410000 */
[----:B------:R-:W-:Y:S01]  /*15c0*/  FMUL.FTZ R64, R6, R65 ;  /* 0x0000004106407220 */ /* 0x000fe20000410000 */
[----:B------:R-:W-:Y:S01]  /*15d0*/  @P4 FMUL.FTZ R140, R129, R61 ;  /* 0x0000003d818c4220 */ /* 0x000fe20000410000 */
[----:B------:R-:W-:Y:S01]  /*15e0*/  FMUL.FTZ R61, R7, R66 ;  /* 0x00000042073d7220 */ /* 0x000fe20000410000 */
[----:B------:R-:W-:Y:S01]  /*15f0*/  FMUL.FTZ R65, R8, R67 ;  /* 0x0000004308417220 */ /* 0x000fe20000410000 */
[----:B------:R-:W-:Y:S01]  /*1600*/  FMUL.FTZ R66, R10, R129 ;  /* 0x000000810a427220 */ /* 0x000fe20000410000 */
[-CC-:B------:R-:W-:Y:S01]  /*1610*/  FFMA.FTZ R149, R149, R69.reuse, R70.reuse ;  /* 0x0000004595957223 */ /* 0x180fe20000010046 */
[----:B------:R-:W-:Y:S01]  /*1620*/  FSEL R64, R64, RZ, P6 ;  /* 0x000000ff40407208 */ /* 0x000fe20003000000 */
[----:B------:R-:W-:Y:S01]  /*1630*/  FFMA.FTZ R146, R146, R69, R70 ;  /* 0x0000004592927223 */ /* 0x000fe20000010046 */
[----:B------:R-:W-:Y:S01]  /*1640*/  LOP3.LUT P6, RZ, R73, 0xff00, RZ, 0xc0, !PT ;  /* 0x0000ff0049ff7812 */ /* 0x000fe200078cc0ff */
[----:B------:R-:W-:Y:S01]  /*1650*/  FADD.FTZ R144, R144, -R149 ;  /* 0x8000009590907221 */ /* 0x000fe20000010000 */
[----:B------:R-:W-:Y:S01]  /*1660*/  FSEL R61, R61, RZ, P2 ;  /* 0x000000ff3d3d7208 */ /* 0x000fe20001000000 */
[----:B------:R-:W-:Y:S01]  /*1670*/  FADD.FTZ R146, R139, -R146 ;  /* 0x800000928b927221 */ /* 0x000fe20000010000 */
[----:B------:R-:W-:Y:S01]  /*1680*/  ISETP.GE.U32.AND P2, PT, R72, RZ, PT ;  /* 0x000000ff4800720c */ /* 0x000fe20003f46070 */
[----:B------:R-:W-:Y:S01]  /*1690*/  FMUL.FTZ R67, R127, R144 ;  /* 0x000000907f437220 */ /* 0x000fe20000410000 */
[----:B------:R-:W-:-:S02]  /*16a0*/  FSEL R65, R65, RZ, P5 ;  /* 0x000000ff41417208 */ /* 0x000fc40002800000 */
[----:B------:R-:W-:Y:S02]  /*16b0*/  FSEL R66, R66, RZ, P4 ;  /* 0x000000ff42427208 */ /* 0x000fe40002000000 */
[C---:B------:R-:W-:Y:S02]  /*16c0*/  LOP3.LUT P5, RZ, R72.reuse, 0xff, RZ, 0xc0, !PT ;  /* 0x000000ff48ff7812 */ /* 0x040fe400078ac0ff */
[----:B------:R-:W-:Y:S01]  /*16d0*/  LOP3.LUT P4, RZ, R72, 0xff00, RZ, 0xc0, !PT ;  /* 0x0000ff0048ff7812 */ /* 0x000fe2000788c0ff */
[-C--:B------:R-:W-:Y:S01]  /*16e0*/  FFMA.FTZ R72, R151, R69.reuse, R70 ;  /* 0x0000004597487223 */ /* 0x080fe20000010046 */
[----:B------:R-:W-:Y:S01]  /*16f0*/  ISETP.GE.U32.AND.EX P2, PT, R73, 0x1000000, PT, P2 ;  /* 0x010000004900780c */ /* 0x000fe20003f46120 */
[----:B------:R-:W-:Y:S01]  /*1700*/  @P6 HADD2.F32 R73, -RZ, R62.H1_H1 ;  /* 0x3000003eff496230 */ /* 0x000fe20000004100 */
[----:B------:R-:W-:Y:S01]  /*1710*/  MOV R143, RZ ;  /* 0x000000ff008f7202 */ /* 0x000fe20000000f00 */
[----:B------:R-:W-:Y:S01]  /*1720*/  FADD.FTZ R144, R145, -R72 ;  /* 0x8000004891907221 */ /* 0x000fe20000010000 */
[----:B------:R-:W-:Y:S01]  /*1730*/  FMUL.FTZ R72, R67, R68 ;  /* 0x0000004443487220 */ /* 0x000fe20000410000 */
[----:B------:R-:W-:Y:S01]  /*1740*/  FFMA.FTZ R67, R136, R69, R70 ;  /* 0x0000004588437223 */ /* 0x000fe20000010046 */
[----:B------:R-:W-:-:S02]  /*1750*/  HFMA2 R136, -RZ, RZ, 0, 0 ;  /* 0x00000000ff887431 */ /* 0x000fc400000001ff */
[----:B------:R-:W-:Y:S01]  /*1760*/  FMUL.FTZ R129, R127, R144 ;  /* 0x000000907f817220 */ /* 0x000fe20000410000 */
[----:B------:R-:W-:Y:S01]  /*1770*/  FMUL.FTZ R62, R72, UR6 ;  /* 0x00000006483e7c20 */ /* 0x000fe20008410000 */
[----:B------:R-:W-:Y:S01]  /*1780*/  FADD.FTZ R142, R142, -R67 ;  /* 0x800000438e8e7221 */ /* 0x000fe20000010000 */
[--C-:B------:R-:W-:Y:S02]  /*1790*/  @P5 HADD2.F32 R67, -RZ, R60.reuse.H0_H0 ;  /* 0x2000003cff435230 */ /* 0x100fe40000004100 */
[----:B------:R-:W-:Y:S01]  /*17a0*/  FMUL.FTZ R129, R129, R68 ;  /* 0x0000004481817220 */ /* 0x000fe20000410000 */
[----:B------:R-:W-:Y:S01]  /*17b0*/  @P6 FMUL.FTZ R141, R62, R73 ;  /* 0x000000493e8d6220 */ /* 0x000fe20000410000 */
[----:B------:R-:W-:Y:S02]  /*17c0*/  @P2 HADD2.F32 R72, -RZ, R63.H1_H1 ;  /* 0x3000003fff482230 */ /* 0x000fe40000004100 */
[C---:B------:R-:W-:Y:S01]  /*17d0*/  FMUL.FTZ R63, R127.reuse, R142 ;  /* 0x0000008e7f3f7220 */ /* 0x040fe20000410000 */
[----:B------:R-:W-:Y:S01]  /*17e0*/  FMUL.FTZ R73, R127, R146 ;  /* 0x000000927f497220 */ /* 0x000fe20000410000 */
[----:B------:R-:W-:Y:S01]  /*17f0*/  FMUL.FTZ R129, R129, UR6 ;  /* 0x0000000681817c20 */ /* 0x000fe20008410000 */
[----:B------:R-:W-:-:S02]  /*1800*/  @P4 HADD2.F32 R60, -RZ, R60.H1_H1 ;  /* 0x3000003cff3c4230 */ /* 0x000fc40000004100 */
[-C--:B------:R-:W-:Y:S01]  /*1810*/  FMUL.FTZ R63, R63, R68.reuse ;  /* 0x000000443f3f7220 */ /* 0x080fe20000410000 */
[----:B------:R-:W-:Y:S01]  /*1820*/  FMUL.FTZ R73, R73, R68 ;  /* 0x0000004449497220 */ /* 0x000fe20000410000 */
[----:B------:R-:W-:Y:S01]  /*1830*/  @P2 FMUL.FTZ R143, R129, R72 ;  /* 0x00000048818f2220 */ /* 0x000fe20000410000 */
[----:B------:R-:W-:Y:S01]  /*1840*/  MOV R139, RZ ;  /* 0x000000ff008b7202 */ /* 0x000fe20000000f00 */
[----:B------:R-:W-:Y:S01]  /*1850*/  FMUL.FTZ R72, R63, UR6 ;  /* 0x000000063f487c20 */ /* 0x000fe20008410000 */
[----:B------:R-:W-:Y:S01]  /*1860*/  FMUL.FTZ R73, R73, UR6 ;  /* 0x0000000649497c20 */ /* 0x000fe20008410000 */
[----:B------:R-:W-:Y:S01]  /*1870*/  FMUL.FTZ R63, R9, R62 ;  /* 0x0000003e093f7220 */ /* 0x000fe20000410000 */
[----:B------:R-:W-:Y:S01]  /*1880*/  F2FP.F16.F32.PACK_AB R61, R61, R64 ;  /* 0x000000403d3d723e */ /* 0x000fe200000000ff */
[----:B------:R-:W-:Y:S01]  /*1890*/  @P5 FMUL.FTZ R136, R72, R67 ;  /* 0x0000004348885220 */ /* 0x000fe20000410000 */
[----:B------:R-:W-:Y:S01]  /*18a0*/  @P4 FMUL.FTZ R139, R73, R60 ;  /* 0x0000003c498b4220 */ /* 0x000fe20000410000 */
[----:B------:R-:W-:Y:S01]  /*18b0*/  FMUL.FTZ R67, R11, R129 ;  /* 0x000000810b437220 */ /* 0x000fe20000410000 */
[----:B------:R-:W-:Y:S01]  /*18c0*/  FMUL.FTZ R60, R4, R72 ;  /* 0x00000048043c7220 */ /* 0x000fe20000410000 */
[----:B------:R-:W-:Y:S01]  /*18d0*/  FMUL.FTZ R62, R5, R73 ;  /* 0x00000049053e7220 */ /* 0x000fe20000410000 */
[----:B------:R-:W-:-:S02]  /*18e0*/  FSEL R72, R63, RZ, P6 ;  /* 0x000000ff3f487208 */ /* 0x000fc40003000000 */
[----:B------:R-:W-:Y:S02]  /*18f0*/  FSEL R67, R67, RZ, P2 ;  /* 0x000000ff43437208 */ /* 0x000fe40001000000 */
[----:B------:R-:W-:Y:S02]  /*1900*/  FSEL R60, R60, RZ, P5 ;  /* 0x000000ff3c3c7208 */ /* 0x000fe40002800000 */
[----:B------:R-:W-:Y:S02]  /*1910*/  FSEL R73, R62, RZ, P4 ;  /* 0x000000ff3e497208 */ /* 0x000fe40002000000 */
[----:B------:R-:W-:Y:S02]  /*1920*/  F2FP.F16.F32.PACK_AB R63, R67, R66 ;  /* 0x00000042433f723e */ /* 0x000fe400000000ff */
[----:B------:R-:W-:Y:S02]  /*1930*/  F2FP.F16.F32.PACK_AB R62, R72, R65 ;  /* 0x00000041483e723e */ /* 0x000fe400000000ff */
[----:B------:R-:W-:Y:S01]  /*1940*/  F2FP.F16.F32.PACK_AB R60, R73, R60 ;  /* 0x0000003c493c723e */ /* 0x000fe200000000ff */
[----:B------:R-:W-:Y:S06]  /*1950*/  BRA `(.L_x_6150) ;  /* 0x0000001000a47947 */ /* 0x000fec0003800000 */
.L_x_6149:
[-CC-:B------:R-:W-:Y:S01]  /*1960*/  FFMA.FTZ R146, R146, R69.reuse, R70.reuse ;  /* 0x0000004592927223 */ /* 0x180fe20000010046 */
[-CC-:B------:R-:W-:Y:S01]  /*1970*/  FFMA.FTZ R53, R136, R69.reuse, R70.reuse ;  /* 0x0000004588357223 */ /* 0x180fe20000010046 */
[C---:B-----5:R-:W-:Y:S01]  /*1980*/  LOP3.LUT P2, RZ, R72.reuse, 0xff00, RZ, 0xc0, !PT ;  /* 0x0000ff0048ff7812 */ /* 0x060fe2000784c0ff */
[-C--:B------:R-:W-:Y:S01]  /*1990*/  FFMA.FTZ R141, R141, R69.reuse, R70 ;  /* 0x000000458d8d7223 */ /* 0x080fe20000010046 */
[----:B------:R-:W-:Y:S01]  /*19a0*/  LOP3.LUT P5, RZ, R72, 0xff, RZ, 0xc0, !PT ;  /* 0x000000ff48ff7812 */ /* 0x000fe200078ac0ff */
[----:B------:R-:W-:Y:S01]  /*19b0*/  FADD.FTZ R146, R139, -R146 ;  /* 0x800000928b927221 */ /* 0x000fe20000010000 */
[----:B------:R-:W-:Y:S01]  /*19c0*/  FADD.FTZ R52, R142, -R53 ;  /* 0x800000358e347221 */ /* 0x000fe20000010000 */
[----:B------:R-:W-:Y:S01]  /*19d0*/  LOP3.LUT P6, RZ, R72, 0xff0000, RZ, 0xc0, !PT ;  /* 0x00ff000048ff7812 */ /* 0x000fe200078cc0ff */
[----:B------:R-:W-:Y:S01]  /*19e0*/  FADD.FTZ R54, R138, -R141 ;  /* 0x8000008d8a367221 */ /* 0x000fe20000010000 */
[C---:B------:R-:W-:Y:S01]  /*19f0*/  FMUL.FTZ R53, R127.reuse, R146 ;  /* 0x000000927f357220 */ /* 0x040fe20000410000 */
[----:B------:R-:W-:Y:S01]  /*1a00*/  FMUL.FTZ R52, R127, R52 ;  /* 0x000000347f347220 */ /* 0x000fe20000410000 */
[----:B------:R-:W-:Y:S01]  /*1a10*/  FFMA.FTZ R148, R148, R69, R70 ;  /* 0x0000004594947223 */ /* 0x000fe20000010046 */
[----:B------:R-:W-:-:S02]  /*1a20*/  HFMA2 R136, -RZ, RZ, 0, 0 ;  /* 0x00000000ff887431 */ /* 0x000fc400000001ff */
[-C--:B------:R-:W-:Y:S01]  /*1a30*/  FMUL.FTZ R57, R53, R68.reuse ;  /* 0x0000004435397220 */ /* 0x080fe20000410000 */
[----:B------:R-:W-:Y:S01]  /*1a40*/  FMUL.FTZ R55, R52, R68 ;  /* 0x0000004434377220 */ /* 0x000fe20000410000 */
[--C-:B------:R-:W-:Y:S02]  /*1a50*/  @P2 HADD2.F32 R65, -RZ, R60.reuse.H1_H1 ;  /* 0x3000003cff412230 */ /* 0x100fe40000004100 */
[----:B------:R-:W-:Y:S01]  /*1a60*/  FMUL.FTZ R54, R127, R54 ;  /* 0x000000367f367220 */ /* 0x000fe20000410000 */
[----:B------:R-:W-:Y:S01]  /*1a70*/  @P2 FMUL.FTZ R58, R57, UR6 ;  /* 0x00000006393a2c20 */ /* 0x000fe20008410000 */
[----:B------:R-:W-:Y:S01]  /*1a80*/  @P5 HADD2.F32 R59, -RZ, R60.H0_H0 ;  /* 0x2000003cff3b5230 */ /* 0x000fe20000004100 */
[----:B------:R-:W-:Y:S02]  /*1a90*/  LOP3.LUT P4, RZ, R73, 0xff, RZ, 0xc0, !PT ;  /* 0x000000ff49ff7812 */ /* 0x000fe4000788c0ff */
[----:B------:R-:W-:Y:S01]  /*1aa0*/  CS2R R138, SRZ ;  /* 0x00000000008a7805 */ /* 0x000fe2000001ff00 */
[----:B------:R-:W-:Y:S01]  /*1ab0*/  @P5 FMUL.FTZ R56, R55, UR6 ;  /* 0x0000000637385c20 */ /* 0x000fe20008410000 */
[----:B------:R-:W-:Y:S01]  /*1ac0*/  FADD.FTZ R148, R143, -R148 ;  /* 0x800000948f947221 */ /* 0x000fe20000010000 */
[----:B------:R-:W-:Y:S01]  /*1ad0*/  @P2 FMUL.FTZ R139, R65, R58 ;  /* 0x0000003a418b2220 */ /* 0x000fe20000410000 */
[----:B------:R-:W-:Y:S01]  /*1ae0*/  FMUL.FTZ R58, R54, R68 ;  /* 0x00000044363a7220 */ /* 0x000fe20000410000 */
[----:B------:R-:W-:Y:S01]  /*1af0*/  @P5 FMUL.FTZ R136, R59, R56 ;  /* 0x000000383b885220 */ /* 0x000fe20000410000 */
[----:B------:R-:W-:Y:S01]  /*1b00*/  FMUL.FTZ R56, R127, R148 ;  /* 0x000000947f387220 */ /* 0x000fe20000410000 */
[----:B------:R-:W-:-:S02]  /*1b10*/  @P6 HADD2.F32 R60, -RZ, R61.H0_H0 ;  /* 0x2000003dff3c6230 */ /* 0x000fc40000004100 */
[----:B------:R-:W-:Y:S01]  /*1b20*/  @P6 FMUL.FTZ R59, R58, UR6 ;  /* 0x000000063a3b6c20 */ /* 0x000fe20008410000 */
[----:B------:R-:W-:Y:S01]  /*1b30*/  MOV R71, RZ ;  /* 0x000000ff00477202 */ /* 0x000fe20000000f00 */
[----:B------:R-:W-:Y:S01]  /*1b40*/  FMUL.FTZ R64, R56, R68 ;  /* 0x0000004438407220 */ /* 0x000fe20000410000 */
[----:B------:R-:W-:Y:S01]  /*1b50*/  FMUL.FTZ R55, R55, UR6 ;  /* 0x0000000637377c20 */ /* 0x000fe20008410000 */
[----:B------:R-:W-:Y:S01]  /*1b60*/  @P6 FMUL.FTZ R71, R60, R59 ;  /* 0x0000003b3c476220 */ /* 0x000fe20000410000 */
[----:B------:R-:W-:Y:S02]  /*1b70*/  @P4 HADD2.F32 R60, -RZ, R62.H0_H0 ;  /* 0x2000003eff3c4230 */ /* 0x000fe40000004100 */
[----:B------:R-:W-:Y:S01]  /*1b80*/  @P4 FMUL.FTZ R59, R64, UR6 ;  /* 0x00000006403b4c20 */ /* 0x000fe20008410000 */
[----:B------:R-:W-:Y:S01]  /*1b90*/  FMUL.FTZ R66, R57, UR6 ;  /* 0x0000000639427c20 */ /* 0x000fe20008410000 */
[----:B------:R-:W-:Y:S01]  /*1ba0*/  FMUL.FTZ R57, R58, UR6 ;  /* 0x000000063a397c20 */ /* 0x000fe20008410000 */
[--C-:B------:R-:W-:Y:S01]  /*1bb0*/  FFMA.FTZ R149, R149, R69, R70.reuse ;  /* 0x0000004595957223 */ /* 0x100fe20000010046 */
[----:B------:R-:W-:Y:S01]  /*1bc0*/  @P4 FMUL.FTZ R138, R60, R59 ;  /* 0x0000003b3c8a4220 */ /* 0x000fe20000410000 */
[----:B------:R-:W-:Y:S01]  /*1bd0*/  FMUL.FTZ R60, R4, R55 ;  /* 0x00000037043c7220 */ /* 0x000fe20000410000 */
[----:B------:R-:W-:Y:S01]  /*1be0*/  FMUL.FTZ R55, R64, UR6 ;  /* 0x0000000640377c20 */ /* 0x000fe20008410000 */
[----:B------:R-:W-:Y:S01]  /*1bf0*/  FMUL.FTZ R64, R6, R57 ;  /* 0x0000003906407220 */ /* 0x000fe20000410000 */
[----:B------:R-:W-:Y:S01]  /*1c00*/  FFMA.FTZ R140, R140, R69, R70 ;  /* 0x000000458c8c7223 */ /* 0x000fe20000010046 */
[----:B------:R-:W-:Y:S01]  /*1c10*/  FMUL.FTZ R65, R5, R66 ;  /* 0x0000004205417220 */ /* 0x000fe20000410000 */
[----:B------:R-:W-:Y:S01]  /*1c20*/  FSEL R60, R60, RZ, P5 ;  /* 0x000000ff3c3c7208 */ /* 0x000fe20002800000 */
[----:B------:R-:W-:Y:S01]  /*1c30*/  FADD.FTZ R144, R144, -R149 ;  /* 0x8000009590907221 */ /* 0x000fe20000010000 */
[----:B------:R-:W-:Y:S01]  /*1c40*/  FSEL R64, R64, RZ, P6 ;  /* 0x000000ff40407208 */ /* 0x000fe20003000000 */
[----:B------:R-:W-:Y:S01]  /*1c50*/  FMUL.FTZ R66, R8, R55 ;  /* 0x0000003708427220 */ /* 0x000fe20000410000 */
[----:B------:R-:W-:Y:S01]  /*1c60*/  LOP3.LUT P5, RZ, R72, 0xff000000, RZ, 0xc0, !PT ;  /* 0xff00000048ff7812 */ /* 0x000fe200078ac0ff */
[----:B------:R-:W-:Y:S01]  /*1c70*/  FADD.FTZ R140, R137, -R140 ;  /* 0x8000008c898c7221 */ /* 0x000fe20000010000 */
[----:B------:R-:W-:Y:S01]  /*1c80*/  LOP3.LUT P6, RZ, R73, 0xff00, RZ, 0xc0, !PT ;  /* 0x0000ff0049ff7812 */ /* 0x000fe200078cc0ff */
[C---:B------:R-:W-:Y:S01]  /*1c90*/  FMUL.FTZ R57, R127.reuse, R144 ;  /* 0x000000907f397220 */ /* 0x040fe20000410000 */
[-CC-:B------:R-:W-:Y:S01]  /*1ca0*/  FFMA.FTZ R150, R150, R69.reuse, R70.reuse ;  /* 0x0000004596967223 */ /* 0x180fe20000010046 */
[----:B------:R-:W-:Y:S01]  /*1cb0*/  FMUL.FTZ R55, R127, R140 ;  /* 0x0000008c7f377220 */ /* 0x000fe20000410000 */
[----:B------:R-:W-:Y:S01]  /*1cc0*/  FSEL R65, R65, RZ, P2 ;  /* 0x000000ff41417208 */ /* 0x000fe20001000000 */
[----:B------:R-:W-:Y:S01]  /*1cd0*/  FFMA.FTZ R58, R151, R69, R70 ;  /* 0x00000045973a7223 */ /* 0x000fe20000010046 */
[----:B------:R-:W-:Y:S01]  /*1ce0*/  FSEL R66, R66, RZ, P4 ;  /* 0x000000ff42427208 */ /* 0x000fe20002000000 */
[----:B------:R-:W-:Y:S01]  /*1cf0*/  FADD.FTZ R150, R147, -R150 ;  /* 0x8000009693967221 */ /* 0x000fe20000010000 */
[----:B------:R-:W-:Y:S01]  /*1d00*/  ISETP.GE.U32.AND P2, PT, R72, RZ, PT ;  /* 0x000000ff4800720c */ /* 0x000fe20003f46070 */
[-C--:B------:R-:W-:Y:S01]  /*1d10*/  FMUL.FTZ R72, R57, R68.reuse ;  /* 0x0000004439487220 */ /* 0x080fe20000410000 */
[----:B------:R-:W-:Y:S01]  /*1d20*/  LOP3.LUT P4, RZ, R73, 0xff0000, RZ, 0xc0, !PT ;  /* 0x00ff000049ff7812 */ /* 0x000fe2000788c0ff */
[----:B------:R-:W-:Y:S01]  /*1d30*/  FMUL.FTZ R67, R55, R68 ;  /* 0x0000004437437220 */ /* 0x000fe20000410000 */
[----:B------:R-:W-:-:S02]  /*1d40*/  HFMA2 R137, -RZ, RZ, 0, 0 ;  /* 0x00000000ff897431 */ /* 0x000fc400000001ff */
[----:B------:R-:W-:Y:S01]  /*1d50*/  @P5 HADD2.F32 R140, -RZ, R61.H1_H1 ;  /* 0x3000003dff8c5230 */ /* 0x000fe20000004100 */
[----:B------:R-:W-:Y:S01]  /*1d60*/  ISETP.GE.U32.AND.EX P2, PT, R73, 0x1000000, PT, P2 ;  /* 0x010000004900780c */ /* 0x000fe20003f46120 */
[----:B------:R-:W-:Y:S02]  /*1d70*/  @P6 HADD2.F32 R62, -RZ, R62.H1_H1 ;  /* 0x3000003eff3e6230 */ /* 0x000fe40000004100 */
[----:B------:R-:W-:Y:S01]  /*1d80*/  FADD.FTZ R142, R145, -R58 ;  /* 0x8000003a918e7221 */ /* 0x000fe20000010000 */
[----:B------:R-:W-:Y:S01]  /*1d90*/  @P6 FMUL.FTZ R61, R72, UR6 ;  /* 0x00000006483d6c20 */ /* 0x000fe20008410000 */
[----:B------:R-:W-:Y:S01]  /*1da0*/  @P5 FMUL.FTZ R59, R67, UR6 ;  /* 0x00000006433b5c20 */ /* 0x000fe20008410000 */
[C---:B------:R-:W-:Y:S01]  /*1db0*/  FMUL.FTZ R58, R127.reuse, R150 ;  /* 0x000000967f3a7220 */ /* 0x040fe20000410000 */
[----:B------:R-:W-:Y:S01]  /*1dc0*/  MOV R141, RZ ;  /* 0x000000ff008d7202 */ /* 0x000fe20000000f00 */
[----:B------:R-:W-:Y:S01]  /*1dd0*/  @P6 FMUL.FTZ R141, R62, R61 ;  /* 0x0000003d3e8d6220 */ /* 0x000fe20000410000 */
[----:B------:R-:W-:Y:S01]  /*1de0*/  @P5 FMUL.FTZ R137, R140, R59 ;  /* 0x0000003b8c895220 */ /* 0x000fe20000410000 */
[----:B------:R-:W-:Y:S01]  /*1df0*/  FMUL.FTZ R61, R58, R68 ;  /* 0x000000443a3d7220 */ /* 0x000fe20000410000 */
[----:B------:R-:W-:Y:S01]  /*1e00*/  FMUL.FTZ R59, R127, R142 ;  /* 0x0000008e7f3b7220 */ /* 0x000fe20000410000 */
[----:B------:R-:W-:-:S02]  /*1e10*/  HFMA2 R140, -RZ, RZ, 0, 0 ;  /* 0x00000000ff8c7431 */ /* 0x000fc400000001ff */
[--C-:B------:R-:W-:Y:S02]  /*1e20*/  @P4 HADD2.F32 R129, -RZ, R63.reuse.H0_H0 ;  /* 0x2000003fff814230 */ /* 0x100fe40000004100 */
[----:B------:R-:W-:Y:S01]  /*1e30*/  @P4 FMUL.FTZ R62, R61, UR6 ;  /* 0x000000063d3e4c20 */ /* 0x000fe20008410000 */
[----:B------:R-:W-:Y:S01]  /*1e40*/  FMUL.FTZ R73, R59, R68 ;  /* 0x000000443b497220 */ /* 0x000fe20000410000 */
[----:B------:R-:W-:Y:S01]  /*1e50*/  @P2 HADD2.F32 R63, -RZ, R63.H1_H1 ;  /* 0x3000003fff3f2230 */ /* 0x000fe20000004100 */
[----:B------:R-:W-:Y:S01]  /*1e60*/  MOV R143, RZ ;  /* 0x000000ff008f7202 */ /* 0x000fe20000000f00 */
[----:B------:R-:W-:Y:S01]  /*1e70*/  @P4 FMUL.FTZ R140, R129, R62 ;  /* 0x0000003e818c4220 */ /* 0x000fe20000410000 */
[C---:B------:R-:W-:Y:S01]  /*1e80*/  @P2 FMUL.FTZ R62, R73.reuse, UR6 ;  /* 0x00000006493e2c20 */ /* 0x040fe20008410000 */
[----:B------:R-:W-:Y:S01]  /*1e90*/  FMUL.FTZ R142, R73, UR6 ;  /* 0x00000006498e7c20 */ /* 0x000fe20008410000 */
[----:B------:R-:W-:Y:S02]  /*1ea0*/  F2FP.F16.F32.PACK_AB R60, R65, R60 ;  /* 0x0000003c413c723e */ /* 0x000fe400000000ff */
[----:B------:R-:W-:Y:S01]  /*1eb0*/  @P2 FMUL.FTZ R143, R63, R62 ;  /* 0x0000003e3f8f2220 */ /* 0x000fe20000410000 */
[----:B------:R-:W-:Y:S01]  /*1ec0*/  FMUL.FTZ R62, R72, UR6 ;  /* 0x00000006483e7c20 */ /* 0x000fe20008410000 */
[----:B------:R-:W-:Y:S01]  /*1ed0*/  FMUL.FTZ R63, R61, UR6 ;  /* 0x000000063d3f7c20 */ /* 0x000fe20008410000 */
[----:B------:R-:W-:Y:S01]  /*1ee0*/  FMUL.FTZ R72, R67, UR6 ;  /* 0x0000000643487c20 */ /* 0x000fe20008410000 */
[----:B------:R-:W-:Y:S01]  /*1ef0*/  FMUL.FTZ R67, R11, R142 ;  /* 0x0000008e0b437220 */ /* 0x000fe20000410000 */
[----:B------:R-:W-:Y:S01]  /*1f00*/  FMUL.FTZ R62, R9, R62 ;  /* 0x0000003e093e7220 */ /* 0x000fe20000410000 */
[----:B------:R-:W-:Y:S01]  /*1f10*/  FMUL.FTZ R63, R10, R63 ;  /* 0x0000003f0a3f7220 */ /* 0x000fe20000410000 */
[----:B------:R-:W-:-:S03]  /*1f20*/  FMUL.FTZ R61, R7, R72 ;  /* 0x00000048073d7220 */ /* 0x000fc60000410000 */
[----:B------:R-:W-:Y:S02]  /*1f30*/  FSEL R73, R62, RZ, P6 ;  /* 0x000000ff3e497208 */ /* 0x000fe40003000000 */
[----:B------:R-:W-:Y:S02]  /*1f40*/  FSEL R72, R63, RZ, P4 ;  /* 0x000000ff3f487208 */ /* 0x000fe40002000000 */
[----:B------:R-:W-:Y:S02]  /*1f50*/  FSEL R61, R61, RZ, P5 ;  /* 0x000000ff3d3d7208 */ /* 0x000fe40002800000 */
[----:B------:R-:W-:Y:S02]  /*1f60*/  FSEL R63, R67, RZ, P2 ;  /* 0x000000ff433f7208 */ /* 0x000fe40001000000 */
[----:B------:R-:W-:Y:S02]  /*1f70*/  F2FP.F16.F32.PACK_AB R62, R73, R66 ;  /* 0x00000042493e723e */ /* 0x000fe400000000ff */
[----:B------:R-:W-:-:S02]  /*1f80*/  F2FP.F16.F32.PACK_AB R61, R61, R64 ;  /* 0x000000403d3d723e */ /* 0x000fc400000000ff */
[----:B------:R-:W-:Y:S01]  /*1f90*/  F2FP.F16.F32.PACK_AB R63, R63, R72 ;  /* 0x000000483f3f723e */ /* 0x000fe200000000ff */
[----:B------:R-:W-:Y:S06]  /*1fa0*/  BRA `(.L_x_6150) ;  /* 0x0000000c00107947 */ /* 0x000fec0003800000 */
.L_x_6148:
[----:B------:R-:W-:-:S04]  /*1fb0*/  UISETP.NE.U32.AND UP0, UPT, UR4, URZ, UPT ;  /* 0x000000ff0400728c */ /* 0x000fc8000bf05070 */
[----:B------:R-:W-:-:S09]  /*1fc0*/  UISETP.NE.AND.EX UP0, UPT, UR5, URZ, UPT, UP0 ;  /* 0x000000ff0500728c */ /* 0x000fd2000bf05300 */
[----:B------:R-:W-:Y:S05]  /*1fd0*/  BRA.U UP0, `(.L_x_6151) ;  /* 0x0000000500747547 */ /* 0x000fea000b800000 */
[-CC-:B------:R-:W-:Y:S01]  /*1fe0*/  FFMA.FTZ R141, R141, R69.reuse, R70.reuse ;  /* 0x000000458d8d7223 */ /* 0x180fe20000010046 */
[----:B-----5:R-:W-:Y:S01]  /*1ff0*/  LOP3.LUT P6, RZ, R72, 0xff0000, RZ, 0xc0, !PT ;  /* 0x00ff000048ff7812 */ /* 0x020fe200078cc0ff */
[-CC-:B------:R-:W-:Y:S01]  /*2000*/  FFMA.FTZ R140, R140, R69.reuse, R70.reuse ;  /* 0x000000458c8c7223 */ /* 0x180fe20000010046 */
[----:B------:R-:W-:Y:S01]  /*2010*/  LOP3.LUT P2, RZ, R72, 0xff000000, RZ, 0xc0, !PT ;  /* 0xff00000048ff7812 */ /* 0x000fe2000784c0ff */
[----:B------:R-:W-:Y:S01]  /*2020*/  FADD.FTZ R65, R138, -R141 ;  /* 0x8000008d8a417221 */ /* 0x000fe20000010000 */
[----:B------:R-:W-:Y:S01]  /*2030*/  FFMA.FTZ R148, R148, R69, R70 ;  /* 0x0000004594947223 */ /* 0x000fe20000010046 */
[----:B------:R-:W-:Y:S01]  /*2040*/  FADD.FTZ R140, R137, -R140 ;  /* 0x8000008c898c7221 */ /* 0x000fe20000010000 */
[----:B------:R-:W-:Y:S01]  /*2050*/  LOP3.LUT P5, RZ, R73, 0xff, RZ, 0xc0, !PT ;  /* 0x000000ff49ff7812 */ /* 0x000fe200078ac0ff */
[----:B------:R-:W-:Y:S01]  /*2060*/  FFMA.FTZ R65, R127, R65, R38 ;  /* 0x000000417f417223 */ /* 0x000fe20000010026 */
[----:B------:R-:W-:Y:S01]  /*2070*/  FADD.FTZ R148, R143, -R148 ;  /* 0x800000948f947221 */ /* 0x000fe20000010000 */
[----:B------:R-:W-:Y:S01]  /*2080*/  FFMA.FTZ R67, R127, R140, R39 ;  /* 0x0000008c7f437223 */ /* 0x000fe20000010027 */
[----:B------:R-:W-:Y:S01]  /*2090*/  FFMA.FTZ R150, R150, R69, R70 ;  /* 0x0000004596967223 */ /* 0x000fe20000010046 */
[----:B------:R-:W-:Y:S01]  /*20a0*/  FMUL.FTZ R65, R65, R68 ;  /* 0x0000004441417220 */ /* 0x000fe20000410000 */
[----:B------:R-:W-:-:S02]  /*20b0*/  HFMA2 R71, -RZ, RZ, 0, 0 ;  /* 0x00000000ff477431 */ /* 0x000fc400000001ff */
[--C-:B------:R-:W-:Y:S02]  /*20c0*/  @P6 HADD2.F32 R64, -RZ, R61.reuse.H0_H0 ;  /* 0x2000003dff406230 */ /* 0x100fe40000004100 */
[----:B------:R-:W-:Y:S01]  /*20d0*/  FMUL.FTZ R67, R67, R68 ;  /* 0x0000004443437220 */ /* 0x000fe20000410000 */
[----:B------:R-:W-:Y:S02]  /*20e0*/  @P2 HADD2.F32 R129, -RZ, R61.H1_H1 ;  /* 0x3000003dff812230 */ /* 0x000fe40000004100 */
[----:B------:R-:W-:Y:S01]  /*20f0*/  FFMA.FTZ R61, R127, R148, R40 ;  /* 0x000000947f3d7223 */ /* 0x000fe20000010028 */
[----:B------:R-:W-:Y:S01]  /*2100*/  FMUL.FTZ R65, R65, UR6 ;  /* 0x0000000641417c20 */ /* 0x000fe20008410000 */
[----:B------:R-:W-:Y:S01]  /*2110*/  FADD.FTZ R150, R147, -R150 ;  /* 0x8000009693967221 */ /* 0x000fe20000010000 */
[----:B------:R-:W-:Y:S01]  /*2120*/  FMUL.FTZ R66, R67, UR6 ;  /* 0x0000000643427c20 */ /* 0x000fe20008410000 */
[----:B------:R-:W-:Y:S01]  /*2130*/  FMUL.FTZ R61, R61, R68 ;  /* 0x000000443d3d7220 */ /* 0x000fe20000410000 */
[----:B------:R-:W-:Y:S01]  /*2140*/  @P6 FMUL.FTZ R71, R64, R65 ;  /* 0x0000004140476220 */ /* 0x000fe20000410000 */
[----:B------:R-:W-:Y:S01]  /*2150*/  MOV R137, RZ ;  /* 0x000000ff00897202 */ /* 0x000fe20000000f00 */
[----:B------:R-:W-:Y:S01]  /*2160*/  HFMA2 R138, -RZ, RZ, 0, 0 ;  /* 0x00000000ff8a7431 */ /* 0x000fe200000001ff */
[----:B------:R-:W-:Y:S01]  /*2170*/  LOP3.LUT P4, RZ, R73, 0xff0000, RZ, 0xc0, !PT ;  /* 0x00ff000049ff7812 */ /* 0x000fe2000788c0ff */
[----:B------:R-:W-:Y:S01]  /*2180*/  @P2 FMUL.FTZ R137, R129, R66 ;  /* 0x0000004281892220 */ /* 0x000fe20000410000 */
[----:B------:R-:W-:Y:S01]  /*2190*/  FFMA.FTZ R67, R127, R150, R42 ;  /* 0x000000967f437223 */ /* 0x000fe2000001002a */
[----:B------:R-:W-:-:S02]  /*21a0*/  @P5 HADD2.F32 R64, -RZ, R62.H0_H0 ;  /* 0x2000003eff405230 */ /* 0x000fc40000004100 */
[----:B------:R-:W-:Y:S01]  /*21b0*/  FMUL.FTZ R129, R61, UR6 ;  /* 0x000000063d817c20 */ /* 0x000fe20008410000 */
[----:B------:R-:W-:Y:S01]  /*21c0*/  FFMA.FTZ R149, R149, R69, R70 ;  /* 0x0000004595957223 */ /* 0x000fe20000010046 */
[----:B------:R-:W-:Y:S01]  /*21d0*/  FMUL.FTZ R67, R67, R68 ;  /* 0x0000004443437220 */ /* 0x000fe20000410000 */
[----:B------:R-:W-:Y:S01]  /*21e0*/  FMUL.FTZ R61, R7, R66 ;  /* 0x00000042073d7220 */ /* 0x000fe20000410000 */
[----:B------:R-:W-:Y:S01]  /*21f0*/  @P5 FMUL.FTZ R138, R64, R129 ;  /* 0x00000081408a5220 */ /* 0x000fe20000410000 */
[----:B------:R-:W-:Y:S01]  /*2200*/  FMUL.FTZ R64, R6, R65 ;  /* 0x0000004106407220 */ /* 0x000fe20000410000 */
[----:B------:R-:W-:Y:S01]  /*2210*/  FMUL.FTZ R67, R67, UR6 ;  /* 0x0000000643437c20 */ /* 0x000fe20008410000 */
[----:B------:R-:W-:Y:S01]  /*2220*/  FMUL.FTZ R65, R8, R129 ;  /* 0x0000008108417220 */ /* 0x000fe20000410000 */
[----:B------:R-:W-:Y:S01]  /*2230*/  FADD.FTZ R144, R144, -R149 ;  /* 0x8000009590907221 */ /* 0x000fe20000010000 */
[----:B------:R-:W-:Y:S01]  /*2240*/  @P4 HADD2.F32 R148, -RZ, R63.H0_H0 ;  /* 0x2000003fff944230 */ /* 0x000fe20000004100 */
[----:B------:R-:W-:Y:S01]  /*2250*/  FSEL R64, R64, RZ, P6 ;  /* 0x000000ff40407208 */ /* 0x000fe20003000000 */
[----:B------:R-:W-:Y:S01]  /*2260*/  FMUL.FTZ R66, R10, R67 ;  /* 0x000000430a427220 */ /* 0x000fe20000410000 */
[----:B------:R-:W-:-:S02]  /*2270*/  LOP3.LUT P6, RZ, R73, 0xff00, RZ, 0xc0, !PT ;  /* 0x0000ff0049ff7812 */ /* 0x000fc400078cc0ff */
[----:B------:R-:W-:Y:S02]  /*2280*/  CS2R R140, SRZ ;  /* 0x00000000008c7805 */ /* 0x000fe4000001ff00 */
[----:B------:R-:W-:Y:S01]  /*2290*/  FSEL R61, R61, RZ, P2 ;  /* 0x000000ff3d3d7208 */ /* 0x000fe20001000000 */
[----:B------:R-:W-:Y:S01]  /*22a0*/  @P4 FMUL.FTZ R140, R148, R67 ;  /* 0x00000043948c4220 */ /* 0x000fe20000410000 */
[----:B------:R-:W-:Y:S01]  /*22b0*/  FSEL R65, R65, RZ, P5 ;  /* 0x000000ff41417208 */ /* 0x000fe20002800000 */
[----:B------:R-:W-:Y:S01]  /*22c0*/  FFMA.FTZ R67, R127, R144, R41 ;  /* 0x000000907f437223 */ /* 0x000fe20000010029 */
[----:B------:R-:W-:Y:S01]  /*22d0*/  FSEL R66, R66, RZ, P4 ;  /* 0x000000ff42427208 */ /* 0x000fe20002000000 */
[-C--:B------:R-:W-:Y:S01]  /*22e0*/  FFMA.FTZ R146, R146, R69.reuse, R70 ;  /* 0x0000004592927223 */ /* 0x080fe20000010046 */
[C---:B------:R-:W-:Y:S01]  /*22f0*/  ISETP.GE.U32.AND P2, PT, R72.reuse, RZ, PT ;  /* 0x000000ff4800720c */ /* 0x040fe20003f46070 */
[----:B------:R-:W-:Y:S01]  /*2300*/  FMUL.FTZ R67, R67, R68 ;  /* 0x0000004443437220 */ /* 0x000fe20000410000 */
[C---:B------:R-:W-:Y:S01]  /*2310*/  LOP3.LUT P5, RZ, R72.reuse, 0xff, RZ, 0xc0, !PT ;  /* 0x000000ff48ff7812 */ /* 0x040fe200078ac0ff */
[----:B------:R-:W-:Y:S01]  /*2320*/  FADD.FTZ R146, R139, -R146 ;  /* 0x800000928b927221 */ /* 0x000fe20000010000 */
[----:B------:R-:W-:Y:S01]  /*2330*/  LOP3.LUT P4, RZ, R72, 0xff00, RZ, 0xc0, !PT ;  /* 0x0000ff0048ff7812 */ /* 0x000fe2000788c0ff */
[----:B------:R-:W-:Y:S01]  /*2340*/  FFMA.FTZ R72, R151, R69, R70 ;  /* 0x0000004597487223 */ /* 0x000fe20000010046 */
[----:B------:R-:W-:Y:S01]  /*2350*/  ISETP.GE.U32.AND.EX P2, PT, R73, 0x1000000, PT, P2 ;  /* 0x010000004900780c */ /* 0x000fe20003f46120 */
[----:B------:R-:W-:-:S02]  /*2360*/  @P6 HADD2.F32 R129, -RZ, R62.H1_H1 ;  /* 0x3000003eff816230 */ /* 0x000fc40000004100 */
[----:B------:R-:W-:Y:S01]  /*2370*/  FMUL.FTZ R62, R67, UR6 ;  /* 0x00000006433e7c20 */ /* 0x000fe20008410000 */
[----:B------:R-:W-:Y:S01]  /*2380*/  FADD.FTZ R72, R145, -R72 ;  /* 0x8000004891487221 */ /* 0x000fe20000010000 */
[----:B------:R-:W-:Y:S01]  /*2390*/  FFMA.FTZ R73, R136, R69, R70 ;  /* 0x0000004588497223 */ /* 0x000fe20000010046 */
[----:B------:R-:W-:Y:S02]  /*23a0*/  HFMA2 R136, -RZ, RZ, 0, 0 ;  /* 0x00000000ff887431 */ /* 0x000fe400000001ff */
[----:B------:R-:W-:Y:S01]  /*23b0*/  @P6 FMUL.FTZ R141, R129, R62 ;  /* 0x0000003e818d6220 */ /* 0x000fe20000410000 */
[----:B------:R-:W-:Y:S01]  /*23c0*/  FFMA.FTZ R67, R127, R72, R43 ;  /* 0x000000487f437223 */ /* 0x000fe2000001002b */
[----:B------:R-:W-:Y:S01]  /*23d0*/  FADD.FTZ R73, R142, -R73 ;  /* 0x800000498e497221 */ /* 0x000fe20000010000 */
[--C-:B------:R-:W-:Y:S01]  /*23e0*/  @P5 HADD2.F32 R144, -RZ, R60.reuse.H0_H0 ;  /* 0x2000003cff905230 */ /* 0x100fe20000004100 */
[----:B------:R-:W-:Y:S01]  /*23f0*/  MOV R143, RZ ;  /* 0x000000ff008f7202 */ /* 0x000fe20000000f00 */
[----:B------:R-:W-:Y:S01]  /*2400*/  FMUL.FTZ R67, R67, R68 ;  /* 0x0000004443437220 */ /* 0x000fe20000410000 */
[----:B------:R-:W-:Y:S01]  /*2410*/  @P4 HADD2.F32 R129, -RZ, R60.H1_H1 ;  /* 0x3000003cff814230 */ /* 0x000fe20000004100 */
[----:B------:R-:W-:Y:S01]  /*2420*/  F2FP.F16.F32.PACK_AB R61, R61, R64 ;  /* 0x000000403d3d723e */ /* 0x000fe200000000ff */
[----:B------:R-:W-:-:S02]  /*2430*/  @P2 HADD2.F32 R139, -RZ, R63.H1_H1 ;  /* 0x3000003fff8b2230 */ /* 0x000fc40000004100 */
[----:B------:R-:W-:Y:S01]  /*2440*/  FMUL.FTZ R142, R67, UR6 ;  /* 0x00000006438e7c20 */ /* 0x000fe20008410000 */
[C---:B------:R-:W-:Y:S01]  /*2450*/  FFMA.FTZ R63, R127.reuse, R73, R36 ;  /* 0x000000497f3f7223 */ /* 0x040fe20000010024 */
[----:B------:R-:W-:Y:S02]  /*2460*/  FFMA.FTZ R67, R127, R146, R37 ;  /* 0x000000927f437223 */ /* 0x000fe40000010025 */
[----:B------:R-:W-:Y:S01]  /*2470*/  @P2 FMUL.FTZ R143, R139, R142 ;  /* 0x0000008e8b8f2220 */ /* 0x000fe20000410000 */
[-C--:B------:R-:W-:Y:S01]  /*2480*/  FMUL.FTZ R63, R63, R68.reuse ;  /* 0x000000443f3f7220 */ /* 0x080fe20000410000 */
[----:B------:R-:W-:Y:S01]  /*2490*/  FMUL.FTZ R67, R67, R68 ;  /* 0x0000004443437220 */ /* 0x000fe20000410000 */
[----:B------:R-:W-:Y:S02]  /*24a0*/  MOV R139, RZ ;  /* 0x000000ff008b7202 */ /* 0x000fe40000000f00 */
[----:B------:R-:W-:Y:S01]  /*24b0*/  FMUL.FTZ R73, R63, UR6 ;  /* 0x000000063f497c20 */ /* 0x000fe20008410000 */
[----:B------:R-:W-:Y:S01]  /*24c0*/  FMUL.FTZ R72, R67, UR6 ;  /* 0x0000000643487c20 */ /* 0x000fe20008410000 */
[----:B------:R-:W-:Y:S01]  /*24d0*/  FMUL.FTZ R63, R9, R62 ;  /* 0x0000003e093f7220 */ /* 0x000fe20000410000 */
[----:B------:R-:W-:Y:S01]  /*24e0*/  FMUL.FTZ R67, R11, R142 ;  /* 0x0000008e0b437220 */ /* 0x000fe20000410000 */
[-C--:B------:R-:W-:Y:S01]  /*24f0*/  FMUL.FTZ R60, R4, R73.reuse ;  /* 0x00000049043c7220 */ /* 0x080fe20000410000 */
[-C--:B------:R-:W-:Y:S01]  /*2500*/  FMUL.FTZ R62, R5, R72.reuse ;  /* 0x00000048053e7220 */ /* 0x080fe20000410000 */
[----:B------:R-:W-:Y:S01]  /*2510*/  @P5 FMUL.FTZ R136, R144, R73 ;  /* 0x0000004990885220 */ /* 0x000fe20000410000 */
[----:B------:R-:W-:Y:S01]  /*2520*/  @P4 FMUL.FTZ R139, R129, R72 ;  /* 0x00000048818b4220 */ /* 0x000fe20000410000 */
        /* <DEDUP_REMOVED lines=8> */
.L_x_6151:
[-CC-:B------:R-:W-:Y:S01]  /*25b0*/  FFMA.FTZ R53, R136, R69.reuse, R70.reuse ;  /* 0x0000004588357223 */ /* 0x180fe20000010046 */
[-CC-:B------:R-:W-:Y:S01]  /*25c0*/  FFMA.FTZ R146, R146, R69.reuse, R70.reuse ;  /* 0x0000004592927223 */ /* 0x180fe20000010046 */
[----:B-----5:R-:W-:Y:S01]  /*25d0*/  LOP3.LUT P2, RZ, R72, 0xff00, RZ, 0xc0, !PT ;  /* 0x0000ff0048ff7812 */ /* 0x020fe2000784c0ff */
[----:B------:R-:W-:Y:S01]  /*25e0*/  FFMA.FTZ R141, R141, R69, R70 ;  /* 0x000000458d8d7223 */ /* 0x000fe20000010046 */
[----:B------:R-:W-:Y:S01]  /*25f0*/  FADD.FTZ R53, R142, -R53 ;  /* 0x800000358e357221 */ /* 0x000fe20000010000 */
[C---:B------:R-:W-:Y:S01]  /*2600*/  LOP3.LUT P5, RZ, R72.reuse, 0xff, RZ, 0xc0, !PT ;  /* 0x000000ff48ff7812 */ /* 0x040fe200078ac0ff */
[----:B------:R-:W-:Y:S01]  /*2610*/  FADD.FTZ R146, R139, -R146 ;  /* 0x800000928b927221 */ /* 0x000fe20000010000 */
[----:B------:R-:W-:Y:S01]  /*2620*/  LOP3.LUT P6, RZ, R72, 0xff0000, RZ, 0xc0, !PT ;  /* 0x00ff000048ff7812 */ /* 0x000fe200078cc0ff */
[C---:B------:R-:W-:Y:S01]  /*2630*/  FFMA.FTZ R52, R127.reuse, R53, R36 ;  /* 0x000000357f347223 */ /* 0x040fe20000010024 */
[----:B------:R-:W-:Y:S01]  /*2640*/  FADD.FTZ R141, R138, -R141 ;  /* 0x8000008d8a8d7221 */ /* 0x000fe20000010000 */
[----:B------:R-:W-:Y:S01]  /*2650*/  FFMA.FTZ R53, R127, R146, R37 ;  /* 0x000000927f357223 */ /* 0x000fe20000010025 */
[----:B------:R-:W-:Y:S01]  /*2660*/  FFMA.FTZ R148, R148, R69, R70 ;  /* 0x0000004594947223 */ /* 0x000fe20000010046 */
[----:B------:R-:W-:Y:S01]  /*2670*/  FMUL.FTZ R55, R52, R68 ;  /* 0x0000004434377220 */ /* 0x000fe20000410000 */
[----:B------:R-:W-:-:S02]  /*2680*/  HFMA2 R136, -RZ, RZ, 0, 0 ;  /* 0x00000000ff887431 */ /* 0x000fc400000001ff */
[----:B------:R-:W-:Y:S01]  /*2690*/  FMUL.FTZ R57, R53, R68 ;  /* 0x0000004435397220 */ /* 0x000fe20000410000 */
[--C-:B------:R-:W-:Y:S02]  /*26a0*/  @P2 HADD2.F32 R65, -RZ, R60.reuse.H1_H1 ;  /* 0x3000003cff412230 */ /* 0x100fe40000004100 */
[----:B------:R-:W-:Y:S01]  /*26b0*/  FFMA.FTZ R54, R127, R141, R38 ;  /* 0x0000008d7f367223 */ /* 0x000fe20000010026 */
[----:B------:R-:W-:Y:S01]  /*26c0*/  LOP3.LUT P4, RZ, R73, 0xff, RZ, 0xc0, !PT ;  /* 0x000000ff49ff7812 */ /* 0x000fe2000788c0ff */
[----:B------:R-:W-:Y:S01]  /*26d0*/  @P2 FMUL.FTZ R58, R57, UR6 ;  /* 0x00000006393a2c20 */ /* 0x000fe20008410000 */
[----:B------:R-:W-:Y:S01]  /*26e0*/  @P5 HADD2.F32 R59, -RZ, R60.H0_H0 ;  /* 0x2000003cff3b5230 */ /* 0x000fe20000004100 */
[----:B------:R-:W-:Y:S01]  /*26f0*/  CS2R R138, SRZ ;  /* 0x00000000008a7805 */ /* 0x000fe2000001ff00 */
[----:B------:R-:W-:Y:S01]  /*2700*/  @P5 FMUL.FTZ R56, R55, UR6 ;  /* 0x0000000637385c20 */ /* 0x000fe20008410000 */
[----:B------:R-:W-:Y:S01]  /*2710*/  FADD.FTZ R148, R143, -R148 ;  /* 0x800000948f947221 */ /* 0x000fe20000010000 */
[----:B------:R-:W-:Y:S01]  /*2720*/  @P2 FMUL.FTZ R139, R65, R58 ;  /* 0x0000003a418b2220 */ /* 0x000fe20000410000 */
[----:B------:R-:W-:Y:S01]  /*2730*/  FMUL.FTZ R58, R54, R68 ;  /* 0x00000044363a7220 */ /* 0x000fe20000410000 */
[----:B------:R-:W-:Y:S01]  /*2740*/  @P5 FMUL.FTZ R136, R59, R56 ;  /* 0x000000383b885220 */ /* 0x000fe20000410000 */
[----:B------:R-:W-:Y:S01]  /*2750*/  FFMA.FTZ R56, R127, R148, R40 ;  /* 0x000000947f387223 */ /* 0x000fe20000010028 */
        /* <DEDUP_REMOVED lines=24> */
[C---:B------:R-:W-:Y:S01]  /*28e0*/  FFMA.FTZ R57, R127.reuse, R144, R41 ;  /* 0x000000907f397223 */ /* 0x040fe20000010029 */
[-CC-:B------:R-:W-:Y:S01]  /*28f0*/  FFMA.FTZ R150, R150, R69.reuse, R70.reuse ;  /* 0x0000004596967223 */ /* 0x180fe20000010046 */
[----:B------:R-:W-:Y:S01]  /*2900*/  FFMA.FTZ R55, R127, R140, R39 ;  /* 0x0000008c7f377223 */ /* 0x000fe20000010027 */
        /* <DEDUP_REMOVED lines=15> */
[C---:B------:R-:W-:Y:S01]  /*2a00*/  FFMA.FTZ R58, R127.reuse, R150, R42 ;  /* 0x000000967f3a7223 */ /* 0x040fe2000001002a */
[----:B------:R-:W-:Y:S01]  /*2a10*/  MOV R141, RZ ;  /* 0x000000ff008d7202 */ /* 0x000fe20000000f00 */
[----:B------:R-:W-:Y:S01]  /*2a20*/  @P6 FMUL.FTZ R141, R62, R61 ;  /* 0x0000003d3e8d6220 */ /* 0x000fe20000410000 */
[----:B------:R-:W-:Y:S01]  /*2a30*/  @P5 FMUL.FTZ R137, R140, R59 ;  /* 0x0000003b8c895220 */ /* 0x000fe20000410000 */
[----:B------:R-:W-:Y:S01]  /*2a40*/  FMUL.FTZ R61, R58, R68 ;  /* 0x000000443a3d7220 */ /* 0x000fe20000410000 */
[----:B------:R-:W-:Y:S01]  /*2a50*/  FFMA.FTZ R59, R127, R142, R43 ;  /* 0x0000008e7f3b7223 */ /* 0x000fe2000001002b */
        /* <DEDUP_REMOVED lines=24> */
[----:B------:R-:W-:-:S07]  /*2be0*/  F2FP.F16.F32.PACK_AB R63, R63, R72 ;  /* 0x000000483f3f723e */ /* 0x000fce00000000ff */
.L_x_6150:
        /* <DEDUP_REMOVED lines=26> */
[-C--:B------:R-:W-:Y:S01]  /*2d90*/  FFMA.FTZ R55, R132, R69.reuse, R70 ;  /* 0x0000004584377223 */ /* 0x080fe20000010046 */
[----:B------:R-:W-:Y:S01]  /*2da0*/  FADD.FTZ R56, R77, -R52 ;  /* 0x800000344d387221 */ /* 0x000fe20000010000 */
[----:B------:R-:W-:Y:S01]  /*2db0*/  FFMA.FTZ R134, R134, R69, R70 ;  /* 0x0000004586867223 */ /* 0x000fe20000010046 */
[C---:B------:R-:W-:Y:S01]  /*2dc0*/  FFMA.FTZ R54, R127.reuse, R53, R46 ;  /* 0x000000357f367223 */ /* 0x040fe2000001002e */
[----:B------:R-:W-:Y:S01]  /*2dd0*/  FADD.FTZ R57, R78, -R55 ;  /* 0x800000374e397221 */ /* 0x000fe20000010000 */
[----:B------:R-:W-:Y:S01]  /*2de0*/  FFMA.FTZ R55, R127, R56, R47 ;  /* 0x000000387f377223 */ /* 0x000fe2000001002f */
[----:B------:R-:W-:Y:S01]  /*2df0*/  FADD.FTZ R81, R81, -R134 ;  /* 0x8000008651517221 */ /* 0x000fe20000010000 */
[-C--:B------:R-:W-:Y:S01]  /*2e00*/  FMUL.FTZ R52, R54, R68.reuse ;  /* 0x0000004436347220 */ /* 0x080fe20000410000 */
[C---:B------:R-:W-:Y:S01]  /*2e10*/  LOP3.LUT P5, RZ, R3.reuse, 0xff, RZ, 0xc0, !PT ;  /* 0x000000ff03ff7812 */ /* 0x040fe200078ac0ff */
[--C-:B-----5:R-:W-:Y:S01]  /*2e20*/  @P6 HADD2.F32 R53, -RZ, R61.reuse.H0_H0 ;  /* 0x2000003dff356230 */ /* 0x120fe20000004100 */
[----:B------:R-:W-:Y:S01]  /*2e30*/  LOP3.LUT P4, RZ, R3, 0xff0000, RZ, 0xc0, !PT ;  /* 0x00ff000003ff7812 */ /* 0x000fe2000788c0ff */
[----:B------:R-:W-:Y:S01]  /*2e40*/  FMUL.FTZ R64, R52, UR6 ;  /* 0x0000000634407c20 */ /* 0x000fe20008410000 */
[----:B------:R-:W-:Y:S01]  /*2e50*/  FMUL.FTZ R52, R55, R68 ;  /* 0x0000004437347220 */ /* 0x000fe20000410000 */
[C---:B------:R-:W-:Y:S01]  /*2e60*/  FFMA.FTZ R56, R127.reuse, R57, R48 ;  /* 0x000000397f387223 */ /* 0x040fe20000010030 */
[----:B------:R-:W-:Y:S01]  /*2e70*/  FFMA.FTZ R58, R127, R81, R50 ;  /* 0x000000517f3a7223 */ /* 0x000fe20000010032 */
[----:B0-----:R-:W-:Y:S01]  /*2e80*/  CS2R R66, SRZ ;  /* 0x0000000000427805 */ /* 0x001fe2000001ff00 */
[----:B------:R-:W-:-:S02]  /*2e90*/  @P0 HADD2.F32 R61, -RZ, R61.H1_H1 ;  /* 0x3000003dff3d0230 */ /* 0x000fc40000004100 */
[----:B------:R-:W-:Y:S01]  /*2ea0*/  FMUL.FTZ R78, R52, UR6 ;  /* 0x00000006344e7c20 */ /* 0x000fe20008410000 */
[----:B------:R-:W-:Y:S01]  /*2eb0*/  @P6 FMUL.FTZ R67, R64, R53 ;  /* 0x0000003540436220 */ /* 0x000fe20000410000 */
[-C--:B------:R-:W-:Y:S01]  /*2ec0*/  FMUL.FTZ R53, R56, R68.reuse ;  /* 0x0000004438357220 */ /* 0x080fe20000410000 */
[----:B------:R-:W-:Y:S01]  /*2ed0*/  FMUL.FTZ R59, R58, R68 ;  /* 0x000000443a3b7220 */ /* 0x000fe20000410000 */
[----:B------:R-:W-:Y:S01]  /*2ee0*/  @P0 FMUL.FTZ R66, R78, R61 ;  /* 0x0000003d4e420220 */ /* 0x000fe20000410000 */
[----:B------:R-:W-:Y:S01]  /*2ef0*/  FMUL.FTZ R61, R14, R64 ;  /* 0x000000400e3d7220 */ /* 0x000fe20000410000 */
[----:B------:R-:W-:Y:S01]  /*2f00*/  FMUL.FTZ R53, R53, UR6 ;  /* 0x0000000635357c20 */ /* 0x000fe20008410000 */
[----:B------:R-:W-:Y:S01]  /*2f10*/  FMUL.FTZ R59, R59, UR6 ;  /* 0x000000063b3b7c20 */ /* 0x000fe20008410000 */
[----:B------:R-:W-:Y:S01]  /*2f20*/  FMUL.FTZ R64, R15, R78 ;  /* 0x0000004e0f407220 */ /* 0x000fe20000410000 */
[----:B------:R-:W-:Y:S02]  /*2f30*/  HFMA2 R71, -RZ, RZ, 0, 0 ;  /* 0x00000000ff477431 */ /* 0x000fe400000001ff */
[----:B------:R-:W-:-:S02]  /*2f40*/  @P5 HADD2.F32 R57, -RZ, R62.H0_H0 ;  /* 0x2000003eff395230 */ /* 0x000fc40000004100 */
[----:B------:R-:W-:Y:S01]  /*2f50*/  FMUL.FTZ R65, R16, R53 ;  /* 0x0000003510417220 */ /* 0x000fe20000410000 */
[----:B------:R-:W-:Y:S02]  /*2f60*/  @P4 HADD2.F32 R52, -RZ, R63.H0_H0 ;  /* 0x2000003fff344230 */ /* 0x000fe40000004100 */
[----:B------:R-:W-:Y:S01]  /*2f70*/  FMUL.FTZ R78, R18, R59 ;  /* 0x0000003b124e7220 */ /* 0x000fe20000410000 */
[----:B------:R-:W-:Y:S01]  /*2f80*/  FSEL R64, R64, RZ, P0 ;  /* 0x000000ff40407208 */ /* 0x000fe20000000000 */
[----:B------:R-:W-:Y:S01]  /*2f90*/  @P5 FMUL.FTZ R71, R53, R57 ;  /* 0x0000003935475220 */ /* 0x000fe20000410000 */
[----:B------:R-:W-:Y:S01]  /*2fa0*/  ISETP.GE.U32.AND P0, PT, R2, RZ, PT ;  /* 0x000000ff0200720c */ /* 0x000fe20003f06070 */
[----:B------:R-:W-:Y:S01]  /*2fb0*/  FFMA.FTZ R82, R82, R69, R70 ;  /* 0x0000004552527223 */ /* 0x000fe20000010046 */
[----:B------:R-:W-:Y:S01]  /*2fc0*/  MOV R76, RZ ;  /* 0x000000ff004c7202 */ /* 0x000fe20000000f00 */
[----:B------:R-:W-:Y:S01]  /*2fd0*/  @P4 FMUL.FTZ R76, R59, R52 ;  /* 0x000000343b4c4220 */ /* 0x000fe20000410000 */
[----:B------:R-:W-:Y:S01]  /*2fe0*/  FSEL R61, R61, RZ, P6 ;  /* 0x000000ff3d3d7208 */ /* 0x000fe20003000000 */
[----:B------:R-:W-:Y:S01]  /*2ff0*/  FADD.FTZ R82, R75, -R82 ;  /* 0x800000524b527221 */ /* 0x000fe20000010000 */
[----:B------:R-:W-:-:S02]  /*3000*/  FSEL R65, R65, RZ, P5 ;  /* 0x000000ff41417208 */ /* 0x000fc40002800000 */
[----:B------:R-:W-:Y:S01]  /*3010*/  FSEL R78, R78, RZ, P4 ;  /* 0x000000ff4e4e7208 */ /* 0x000fe20002000000 */
[----:B------:R-:W-:Y:S01]  /*3020*/  FFMA.FTZ R53, R127, R82, R45 ;  /* 0x000000527f357223 */ /* 0x000fe2000001002d */
[----:B------:R-:W-:Y:S02]  /*3030*/  LOP3.LUT P6, RZ, R3, 0xff00, RZ, 0xc0, !PT ;  /* 0x0000ff0003ff7812 */ /* 0x000fe400078cc0ff */
[C---:B------:R-:W-:Y:S02]  /*3040*/  LOP3.LUT P5, RZ, R2.reuse, 0xff, RZ, 0xc0, !PT ;  /* 0x000000ff02ff7812 */ /* 0x040fe400078ac0ff */
[----:B------:R-:W-:Y:S01]  /*3050*/  LOP3.LUT P4, RZ, R2, 0xff00, RZ, 0xc0, !PT ;  /* 0x0000ff0002ff7812 */ /* 0x000fe2000788c0ff */
[-CC-:B------:R-:W-:Y:S01]  /*3060*/  FFMA.FTZ R2, R133, R69.reuse, R70.reuse ;  /* 0x0000004585027223 */ /* 0x180fe20000010046 */
[----:B------:R-:W-:Y:S01]  /*3070*/  ISETP.GE.U32.AND.EX P0, PT, R3, 0x1000000, PT, P0 ;  /* 0x010000000300780c */ /* 0x000fe20003f06100 */
[-CC-:B------:R-:W-:Y:S01]  /*3080*/  FFMA.FTZ R3, R80, R69.reuse, R70.reuse ;  /* 0x0000004550037223 */ /* 0x180fe20000010046 */
[----:B------:R-:W-:Y:S01]  /*3090*/  FFMA.FTZ R70, R135, R69, R70 ;  /* 0x0000004587467223 */ /* 0x000fe20000010046 */
[----:B------:R-:W-:Y:S01]  /*30a0*/  FADD.FTZ R2, R79, -R2 ;  /* 0x800000024f027221 */ /* 0x000fe20000010000 */
[----:B------:R-:W-:-:S02]  /*30b0*/  HFMA2 R69, -RZ, RZ, 0, 0 ;  /* 0x00000000ff457431 */ /* 0x000fc400000001ff */
[----:B------:R-:W-:Y:S01]  /*30c0*/  FADD.FTZ R3, R74, -R3 ;  /* 0x800000034a037221 */ /* 0x000fe20000010000 */
[----:B------:R-:W-:Y:S01]  /*30d0*/  FADD.FTZ R70, R83, -R70 ;  /* 0x8000004653467221 */ /* 0x000fe20000010000 */
[C---:B------:R-:W-:Y:S01]  /*30e0*/  FFMA.FTZ R57, R127.reuse, R2, R49 ;  /* 0x000000027f397223 */ /* 0x040fe20000010031 */
[----:B------:R-:W-:Y:S02]  /*30f0*/  @P6 HADD2.F32 R74, -RZ, R62.H1_H1 ;  /* 0x3000003eff4a6230 */ /* 0x000fe40000004100 */
[C---:B------:R-:W-:Y:S01]  /*3100*/  FFMA.FTZ R52, R127.reuse, R3, R44 ;  /* 0x000000037f347223 */ /* 0x040fe2000001002c */
[----:B------:R-:W-:Y:S01]  /*3110*/  FFMA.FTZ R59, R127, R70, R51 ;  /* 0x000000467f3b7223 */ /* 0x000fe20000010033 */
[----:B------:R-:W-:Y:S01]  /*3120*/  FMUL.FTZ R3, R57, R68 ;  /* 0x0000004439037220 */ /* 0x000fe20000410000 */
[----:B------:R-:W-:Y:S02]  /*3130*/  HFMA2 R70, -RZ, RZ, 0, 0 ;  /* 0x00000000ff467431 */ /* 0x000fe400000001ff */
[----:B------:R-:W-:-:S02]  /*3140*/  @P0 HADD2.F32 R77, -RZ, R63.H1_H1 ;  /* 0x3000003fff4d0230 */ /* 0x000fc40000004100 */
[-C--:B------:R-:W-:Y:S01]  /*3150*/  FMUL.FTZ R63, R59, R68.reuse ;  /* 0x000000443b3f7220 */ /* 0x080fe20000410000 */
[-C--:B------:R-:W-:Y:S01]  /*3160*/  FMUL.FTZ R2, R52, R68.reuse ;  /* 0x0000004434027220 */ /* 0x080fe20000410000 */
[----:B------:R-:W-:Y:S01]  /*3170*/  FMUL.FTZ R68, R53, R68 ;  /* 0x0000004435447220 */ /* 0x000fe20000410000 */
[--C-:B------:R-:W-:Y:S02]  /*3180*/  @P5 HADD2.F32 R62, -RZ, R60.reuse.H0_H0 ;  /* 0x2000003cff3e5230 */ /* 0x100fe40000004100 */
[----:B------:R-:W-:Y:S01]  /*3190*/  FMUL.FTZ R79, R3, UR6 ;  /* 0x00000006034f7c20 */ /* 0x000fe20008410000 */
[----:B------:R-:W-:Y:S01]  /*31a0*/  FMUL.FTZ R3, R2, UR6 ;  /* 0x0000000602037c20 */ /* 0x000fe20008410000 */
[----:B------:R-:W-:Y:S01]  /*31b0*/  FMUL.FTZ R80, R63, UR6 ;  /* 0x000000063f507c20 */ /* 0x000fe20008410000 */
[----:B------:R-:W-:Y:S01]  /*31c0*/  FMUL.FTZ R68, R68, UR6 ;  /* 0x0000000644447c20 */ /* 0x000fe20008410000 */
[----:B------:R-:W-:Y:S02]  /*31d0*/  @P4 HADD2.F32 R60, -RZ, R60.H1_H1 ;  /* 0x3000003cff3c4230 */ /* 0x000fe40000004100 */
[----:B------:R-:W-:Y:S01]  /*31e0*/  @P5 FMUL.FTZ R70, R3, R62 ;  /* 0x0000003e03465220 */ /* 0x000fe20000410000 */
        /* <DEDUP_REMOVED lines=11> */
[----:B------:R-:W-:Y:S01]  /*32a0*/  MOV R77, RZ ;  /* 0x000000ff004d7202 */ /* 0x000fe20000000f00 */
[----:B------:R-:W-:Y:S01]  /*32b0*/  @P4 FMUL.FTZ R77, R68, R60 ;  /* 0x0000003c444d4220 */ /* 0x000fe20000410000 */
[----:B------:R-:W-:Y:S02]  /*32c0*/  F2FP.F16.F32.PACK_AB R63, R63, R78 ;  /* 0x0000004e3f3f723e */ /* 0x000fe400000000ff */
[----:B------:R-:W-:Y:S02]  /*32d0*/  F2FP.F16.F32.PACK_AB R62, R62, R65 ;  /* 0x000000413e3e723e */ /* 0x000fe400000000ff */
[----:B------:R-:W-:-:S02]  /*32e0*/  F2FP.F16.F32.PACK_AB R61, R64, R61 ;  /* 0x0000003d403d723e */ /* 0x000fc400000000ff */
[----:B------:R-:W-:Y:S01]  /*32f0*/  F2FP.F16.F32.PACK_AB R60, R3, R2 ;  /* 0x00000002033c723e */ /* 0x000fe200000000ff */
[----:B------:R-:W-:Y:S06]  /*3300*/  BRA `(.L_x_6154) ;  /* 0x0000001000647947 */ /* 0x000fec0003800000 */
.L_x_6153:
[-CC-:B------:R-:W-:Y:S01]  /*3310*/  FFMA.FTZ R65, R130, R69.reuse, R70.reuse ;  /* 0x0000004582417223 */ /* 0x180fe20000010046 */
[C---:B------:R-:W-:Y:S01]  /*3320*/  LOP3.LUT P6, RZ, R2.reuse, 0xff0000, RZ, 0xc0, !PT ;  /* 0x00ff000002ff7812 */ /* 0x040fe200078cc0ff */
[-CC-:B------:R-:W-:Y:S01]  /*3330*/  FFMA.FTZ R64, R131, R69.reuse, R70.reuse ;  /* 0x0000004583407223 */ /* 0x180fe20000010046 */
[----:B------:R-:W-:Y:S01]  /*3340*/  LOP3.LUT P0, RZ, R2, 0xff000000, RZ, 0xc0, !PT ;  /* 0xff00000002ff7812 */ /* 0x000fe2000780c0ff */
[----:B------:R-:W-:Y:S01]  /*3350*/  FADD.FTZ R65, R76, -R65 ;  /* 0x800000414c417221 */ /* 0x000fe20000010000 */
[-CC-:B------:R-:W-:Y:S01]  /*3360*/  FFMA.FTZ R71, R132, R69.reuse, R70.reuse ;  /* 0x0000004584477223 */ /* 0x180fe20000010046 */
[----:B------:R-:W-:Y:S01]  /*3370*/  FFMA.FTZ R134, R134, R69, R70 ;  /* 0x0000004586867223 */ /* 0x000fe20000010046 */
[----:B------:R-:W-:Y:S01]  /*3380*/  FADD.FTZ R128, R77, -R64 ;  /* 0x800000404d807221 */ /* 0x000fe20000010000 */
[----:B------:R-:W-:Y:S01]  /*3390*/  FFMA.FTZ R65, R127, R65, R46 ;  /* 0x000000417f417223 */ /* 0x000fe2000001002e */
[----:B------:R-:W-:Y:S01]  /*33a0*/  FADD.FTZ R129, R78, -R71 ;  /* 0x800000474e817221 */ /* 0x000fe20000010000 */
[----:B------:R-:W-:Y:S01]  /*33b0*/  FADD.FTZ R81, R81, -R134 ;  /* 0x8000008651517221 */ /* 0x000fe20000010000 */
[----:B------:R-:W-:Y:S01]  /*33c0*/  LOP3.LUT P5, RZ, R3, 0xff, RZ, 0xc0, !PT ;  /* 0x000000ff03ff7812 */ /* 0x000fe200078ac0ff */
[----:B------:R-:W-:Y:S01]  /*33d0*/  FMUL.FTZ R64, R68, R65 ;  /* 0x0000004144407220 */ /* 0x000fe20000410000 */
[----:B------:R-:W-:Y:S01]  /*33e0*/  FFMA.FTZ R65, R127, R128, R47 ;  /* 0x000000807f417223 */ /* 0x000fe2000001002f */
[----:B------:R-:W-:Y:S01]  /*33f0*/  LOP3.LUT P4, RZ, R3, 0xff0000, RZ, 0xc0, !PT ;  /* 0x00ff000003ff7812 */ /* 0x000fe2000788c0ff */
[----:B0----5:R-:W-:-:S02]  /*3400*/  @P6 HADD2.F32 R66, -RZ, R61.H0_H0 ;  /* 0x2000003dff426230 */ /* 0x021fc40000004100 */
[C---:B------:R-:W-:Y:S01]  /*3410*/  FFMA.FTZ R129, R127.reuse, R129, R48 ;  /* 0x000000817f817223 */ /* 0x040fe20000010030 */
[----:B------:R-:W-:Y:S02]  /*3420*/  @P0 HADD2.F32 R131, -RZ, R61.H1_H1 ;  /* 0x3000003dff830230 */ /* 0x000fe40000004100 */
[----:B------:R-:W-:Y:S01]  /*3430*/  FFMA.FTZ R81, R127, R81, R50 ;  /* 0x000000517f517223 */ /* 0x000fe20000010032 */
[----:B------:R-:W-:Y:S01]  /*3440*/  FMUL.FTZ R61, R68, R65 ;  /* 0x00000041443d7220 */ /* 0x000fe20000410000 */
[----:B------:R-:W-:Y:S02]  /*3450*/  HFMA2 R67, -RZ, RZ, 0, 0 ;  /* 0x00000000ff437431 */ /* 0x000fe400000001ff */
[----:B------:R-:W-:Y:S01]  /*3460*/  FMUL.FTZ R77, R64, UR6 ;  /* 0x00000006404d7c20 */ /* 0x000fe20008410000 */
[C---:B------:R-:W-:Y:S01]  /*3470*/  FMUL.FTZ R64, R68.reuse, R129 ;  /* 0x0000008144407220 */ /* 0x040fe20000410000 */
[----:B------:R-:W-:Y:S01]  /*3480*/  FMUL.FTZ R65, R68, R81 ;  /* 0x0000005144417220 */ /* 0x000fe20000410000 */
[----:B------:R-:W-:Y:S01]  /*3490*/  FMUL.FTZ R78, R61, UR6 ;  /* 0x000000063d4e7c20 */ /* 0x000fe20008410000 */
[----:B------:R-:W-:-:S02]  /*34a0*/  HFMA2 R71, -RZ, RZ, 0, 0 ;  /* 0x00000000ff477431 */ /* 0x000fc400000001ff */
[----:B------:R-:W-:Y:S01]  /*34b0*/  FMUL.FTZ R81, R64, UR6 ;  /* 0x0000000640517c20 */ /* 0x000fe20008410000 */
[----:B------:R-:W-:Y:S01]  /*34c0*/  FMUL.FTZ R129, R65, UR6 ;  /* 0x0000000641817c20 */ /* 0x000fe20008410000 */
[-C--:B------:R-:W-:Y:S01]  /*34d0*/  @P6 FMUL.FTZ R67, R66, R77.reuse ;  /* 0x0000004d42436220 */ /* 0x080fe20000410000 */
[-C--:B------:R-:W-:Y:S01]  /*34e0*/  FMUL.FTZ R64, R15, R78.reuse ;  /* 0x0000004e0f407220 */ /* 0x080fe20000410000 */
[----:B------:R-:W-:Y:S01]  /*34f0*/  MOV R66, RZ ;  /* 0x000000ff00427202 */ /* 0x000fe20000000f00 */
[----:B------:R-:W-:Y:S01]  /*3500*/  @P0 FMUL.FTZ R66, R131, R78 ;  /* 0x0000004e83420220 */ /* 0x000fe20000410000 */
[----:B------:R-:W-:Y:S02]  /*3510*/  @P5 HADD2.F32 R128, -RZ, R62.H0_H0 ;  /* 0x2000003eff805230 */ /* 0x000fe40000004100 */
[----:B------:R-:W-:Y:S01]  /*3520*/  FMUL.FTZ R61, R14, R77 ;  /* 0x0000004d0e3d7220 */ /* 0x000fe20000410000 */
[----:B------:R-:W-:Y:S02]  /*3530*/  @P4 HADD2.F32 R130, -RZ, R63.H0_H0 ;  /* 0x2000003fff824230 */ /* 0x000fe40000004100 */
[----:B------:R-:W-:Y:S01]  /*3540*/  FMUL.FTZ R65, R16, R81 ;  /* 0x0000005110417220 */ /* 0x000fe20000410000 */
        /* <DEDUP_REMOVED lines=10> */
[----:B------:R-:W-:Y:S02]  /*35f0*/  FSEL R78, R78, RZ, P4 ;  /* 0x000000ff4e4e7208 */ /* 0x000fe40002000000 */
        /* <DEDUP_REMOVED lines=8> */
[----:B------:R-:W-:Y:S01]  /*3680*/  FFMA.FTZ R79, R127, R82, R45 ;  /* 0x000000527f4f7223 */ /* 0x000fe2000001002d */
[----:B------:R-:W-:Y:S01]  /*3690*/  FADD.FTZ R3, R74, -R3 ;  /* 0x800000034a037221 */ /* 0x000fe20000010000 */
[----:B------:R-:W-:Y:S01]  /*36a0*/  FADD.FTZ R70, R83, -R70 ;  /* 0x8000004653467221 */ /* 0x000fe20000010000 */
[C---:B------:R-:W-:Y:S01]  /*36b0*/  FFMA.FTZ R83, R127.reuse, R2, R49 ;  /* 0x000000027f537223 */ /* 0x040fe20000010031 */
[----:B------:R-:W-:Y:S01]  /*36c0*/  MOV R75, RZ ;  /* 0x000000ff004b7202 */ /* 0x000fe20000000f00 */
[C---:B------:R-:W-:Y:S01]  /*36d0*/  FFMA.FTZ R77, R127.reuse, R3, R44 ;  /* 0x000000037f4d7223 */ /* 0x040fe2000001002c */
[----:B------:R-:W-:Y:S01]  /*36e0*/  FFMA.FTZ R129, R127, R70, R51 ;  /* 0x000000467f817223 */ /* 0x000fe20000010033 */
[----:B------:R-:W-:-:S02]  /*36f0*/  @P6 HADD2.F32 R127, -RZ, R62.H1_H1 ;  /* 0x3000003eff7f6230 */ /* 0x000fc40000004100 */
[C---:B------:R-:W-:Y:S01]  /*3700*/  FMUL.FTZ R3, R68.reuse, R83 ;  /* 0x0000005344037220 */ /* 0x040fe20000410000 */
[--C-:B------:R-:W-:Y:S02]  /*3710*/  @P5 HADD2.F32 R62, -RZ, R60.reuse.H0_H0 ;  /* 0x2000003cff3e5230 */ /* 0x100fe40000004100 */
[C---:B------:R-:W-:Y:S01]  /*3720*/  FMUL.FTZ R2, R68.reuse, R77 ;  /* 0x0000004d44027220 */ /* 0x040fe20000410000 */
[----:B------:R-:W-:Y:S02]  /*3730*/  @P4 HADD2.F32 R81, -RZ, R60.H1_H1 ;  /* 0x3000003cff514230 */ /* 0x000fe40000004100 */
[C---:B------:R-:W-:Y:S01]  /*3740*/  FMUL.FTZ R60, R68.reuse, R129 ;  /* 0x00000081443c7220 */ /* 0x040fe20000410000 */
[----:B------:R-:W-:Y:S02]  /*3750*/  HFMA2 R70, -RZ, RZ, 0, 0 ;  /* 0x00000000ff467431 */ /* 0x000fe400000001ff */
[----:B------:R-:W-:Y:S01]  /*3760*/  FMUL.FTZ R74, R3, UR6 ;  /* 0x00000006034a7c20 */ /* 0x000fe20008410000 */
[----:B------:R-:W-:Y:S01]  /*3770*/  FMUL.FTZ R68, R68, R79 ;  /* 0x0000004f44447220 */ /* 0x000fe20000410000 */
[----:B------:R-:W-:-:S02]  /*3780*/  @P0 HADD2.F32 R63, -RZ, R63.H1_H1 ;  /* 0x3000003fff3f0230 */ /* 0x000fc40000004100 */
[----:B------:R-:W-:Y:S01]  /*3790*/  FMUL.FTZ R3, R2, UR6 ;  /* 0x0000000602037c20 */ /* 0x000fe20008410000 */
[----:B------:R-:W-:Y:S01]  /*37a0*/  FMUL.FTZ R60, R60, UR6 ;  /* 0x000000063c3c7c20 */ /* 0x000fe20008410000 */
[----:B------:R-:W-:Y:S01]  /*37b0*/  FMUL.FTZ R68, R68, UR6 ;  /* 0x0000000644447c20 */ /* 0x000fe20008410000 */
[----:B------:R-:W-:Y:S02]  /*37c0*/  HFMA2 R69, -RZ, RZ, 0, 0 ;  /* 0x00000000ff457431 */ /* 0x000fe400000001ff */
[-C--:B------:R-:W-:Y:S01]  /*37d0*/  @P5 FMUL.FTZ R70, R62, R3.reuse ;  /* 0x000000033e465220 */ /* 0x080fe20000410000 */
[-C--:B------:R-:W-:Y:S01]  /*37e0*/  @P0 FMUL.FTZ R75, R63, R60.reuse ;  /* 0x0000003c3f4b0220 */ /* 0x080fe20000410000 */
        /* <DEDUP_REMOVED lines=16> */
.L_x_6152:
        /* <DEDUP_REMOVED lines=8> */
[----:B------:R-:W-:Y:S01]  /*3970*/  FFMA.FTZ R134, R134, R69, R70 ;  /* 0x0000004586867223 */ /* 0x000fe20000010046 */
[----:B------:R-:W-:Y:S01]  /*3980*/  FMUL.FTZ R54, R127, R54 ;  /* 0x000000367f367220 */ /* 0x000fe20000410000 */
[----:B------:R-:W-:Y:S01]  /*3990*/  FADD.FTZ R78, R78, -R53 ;  /* 0x800000354e4e7221 */ /* 0x000fe20000010000 */
[----:B------:R-:W-:-:S02]  /*39a0*/  LOP3.LUT P0, RZ, R2, 0xff000000, RZ, 0xc0, !PT ;  /* 0xff00000002ff7812 */ /* 0x000fc4000780c0ff */
[----:B0-----:R-:W-:Y:S01]  /*39b0*/  CS2R R66, SRZ ;  /* 0x0000000000427805 */ /* 0x001fe2000001ff00 */
[----:B------:R-:W-:Y:S01]  /*39c0*/  FMUL.FTZ R52, R54, R68 ;  /* 0x0000004436347220 */ /* 0x000fe20000410000 */
[----:B------:R-:W-:Y:S01]  /*39d0*/  LOP3.LUT P4, RZ, R3, 0xff0000, RZ, 0xc0, !PT ;  /* 0x00ff000003ff7812 */ /* 0x000fe2000788c0ff */
[----:B-----5:R-:W-:Y:S02]  /*39e0*/  @P6 HADD2.F32 R56, -RZ, R61.H0_H0 ;  /* 0x2000003dff386230 */ /* 0x020fe40000004100 */
[----:B------:R-:W-:Y:S01]  /*39f0*/  FADD.FTZ R134, R81, -R134 ;  /* 0x8000008651867221 */ /* 0x000fe20000010000 */
[----:B------:R-:W-:Y:S01]  /*3a00*/  FMUL.FTZ R59, R52, UR6 ;  /* 0x00000006343b7c20 */ /* 0x000fe20008410000 */
[C---:B------:R-:W-:Y:S01]  /*3a10*/  FMUL.FTZ R55, R127.reuse, R58 ;  /* 0x0000003a7f377220 */ /* 0x040fe20000410000 */
[----:B------:R-:W-:Y:S02]  /*3a20*/  HFMA2 R71, -RZ, RZ, 0, 0 ;  /* 0x00000000ff477431 */ /* 0x000fe400000001ff */
[C---:B------:R-:W-:Y:S01]  /*3a30*/  FMUL.FTZ R58, R127.reuse, R134 ;  /* 0x000000867f3a7220 */ /* 0x040fe20000410000 */
[----:B------:R-:W-:Y:S01]  /*3a40*/  @P6 FMUL.FTZ R67, R56, R59 ;  /* 0x0000003b38436220 */ /* 0x000fe20000410000 */
[----:B------:R-:W-:Y:S01]  /*3a50*/  FMUL.FTZ R56, R127, R78 ;  /* 0x0000004e7f387220 */ /* 0x000fe20000410000 */
[----:B------:R-:W-:Y:S01]  /*3a60*/  FMUL.FTZ R52, R55, R68 ;  /* 0x0000004437347220 */ /* 0x000fe20000410000 */
[----:B------:R-:W-:-:S02]  /*3a70*/  @P5 HADD2.F32 R64, -RZ, R62.H0_H0 ;  /* 0x2000003eff405230 */ /* 0x000fc40000004100 */
[-C--:B------:R-:W-:Y:S01]  /*3a80*/  FMUL.FTZ R57, R58, R68.reuse ;  /* 0x000000443a397220 */ /* 0x080fe20000410000 */
[----:B------:R-:W-:Y:S01]  /*3a90*/  FMUL.FTZ R53, R56, R68 ;  /* 0x0000004438357220 */ /* 0x000fe20000410000 */
[----:B------:R-:W-:Y:S01]  /*3aa0*/  FMUL.FTZ R52, R52, UR6 ;  /* 0x0000000634347c20 */ /* 0x000fe20008410000 */
[----:B------:R-:W-:Y:S02]  /*3ab0*/  @P0 HADD2.F32 R61, -RZ, R61.H1_H1 ;  /* 0x3000003dff3d0230 */ /* 0x000fe40000004100 */
[----:B------:R-:W-:Y:S01]  /*3ac0*/  FMUL.FTZ R57, R57, UR6 ;  /* 0x0000000639397c20 */ /* 0x000fe20008410000 */
[----:B------:R-:W-:Y:S01]  /*3ad0*/  FMUL.FTZ R53, R53, UR6 ;  /* 0x0000000635357c20 */ /* 0x000fe20008410000 */
[----:B------:R-:W-:Y:S01]  /*3ae0*/  @P4 HADD2.F32 R78, -RZ, R63.H0_H0 ;  /* 0x2000003fff4e4230 */ /* 0x000fe20000004100 */
[----:B------:R-:W-:Y:S01]  /*3af0*/  MOV R76, RZ ;  /* 0x000000ff004c7202 */ /* 0x000fe20000000f00 */
[-C--:B------:R-:W-:Y:S01]  /*3b00*/  @P0 FMUL.FTZ R66, R61, R52.reuse ;  /* 0x000000343d420220 */ /* 0x080fe20000410000 */
[----:B------:R-:W-:Y:S01]  /*3b10*/  @P5 FMUL.FTZ R71, R64, R53 ;  /* 0x0000003540475220 */ /* 0x000fe20000410000 */
[----:B------:R-:W-:Y:S01]  /*3b20*/  FMUL.FTZ R64, R15, R52 ;  /* 0x000000340f407220 */ /* 0x000fe20000410000 */
[----:B------:R-:W-:Y:S01]  /*3b30*/  @P4 FMUL.FTZ R76, R78, R57 ;  /* 0x000000394e4c4220 */ /* 0x000fe20000410000 */
[----:B------:R-:W-:Y:S01]  /*3b40*/  FMUL.FTZ R61, R14, R59 ;  /* 0x0000003b0e3d7220 */ /* 0x000fe20000410000 */
[----:B------:R-:W-:Y:S01]  /*3b50*/  FMUL.FTZ R65, R16, R53 ;  /* 0x0000003510417220 */ /* 0x000fe20000410000 */
[----:B------:R-:W-:Y:S01]  /*3b60*/  FMUL.FTZ R78, R18, R57 ;  /* 0x00000039124e7220 */ /* 0x000fe20000410000 */
[----:B------:R-:W-:Y:S01]  /*3b70*/  FSEL R64, R64, RZ, P0 ;  /* 0x000000ff40407208 */ /* 0x000fe20000000000 */
[----:B------:R-:W-:Y:S01]  /*3b80*/  FFMA.FTZ R82, R82, R69, R70 ;  /* 0x0000004552527223 */ /* 0x000fe20000010046 */
[----:B------:R-:W-:-:S02]  /*3b90*/  ISETP.GE.U32.AND P0, PT, R2, RZ, PT ;  /* 0x000000ff0200720c */ /* 0x000fc40003f06070 */
[----:B------:R-:W-:Y:S01]  /*3ba0*/  FSEL R61, R61, RZ, P6 ;  /* 0x000000ff3d3d7208 */ /* 0x000fe20003000000 */
[----:B------:R-:W-:Y:S01]  /*3bb0*/  FADD.FTZ R82, R75, -R82 ;  /* 0x800000524b527221 */ /* 0x000fe20000010000 */
[----:B------:R-:W-:Y:S02]  /*3bc0*/  FSEL R65, R65, RZ, P5 ;  /* 0x000000ff41417208 */ /* 0x000fe40002800000 */
[----:B------:R-:W-:Y:S01]  /*3bd0*/  FSEL R78, R78, RZ, P4 ;  /* 0x000000ff4e4e7208 */ /* 0x000fe20002000000 */
[----:B------:R-:W-:Y:S01]  /*3be0*/  FMUL.FTZ R53, R127, R82 ;  /* 0x000000527f357220 */ /* 0x000fe20000410000 */
        /* <DEDUP_REMOVED lines=8> */
[----:B------:R-:W-:Y:S01]  /*3c70*/  MOV R75, RZ ;  /* 0x000000ff004b7202 */ /* 0x000fe20000000f00 */
[----:B------:R-:W-:Y:S01]  /*3c80*/  FADD.FTZ R52, R74, -R3 ;  /* 0x800000034a347221 */ /* 0x000fe20000010000 */
[----:B------:R-:W-:Y:S01]  /*3c90*/  FADD.FTZ R70, R83, -R70 ;  /* 0x8000004653467221 */ /* 0x000fe20000010000 */
[----:B------:R-:W-:Y:S01]  /*3ca0*/  FMUL.FTZ R57, R127, R2 ;  /* 0x000000027f397220 */ /* 0x000fe20000410000 */
[----:B------:R-:W-:-:S02]  /*3cb0*/  @P6 HADD2.F32 R77, -RZ, R62.H1_H1 ;  /* 0x3000003eff4d6230 */ /* 0x000fc40000004100 */
[C---:B------:R-:W-:Y:S01]  /*3cc0*/  FMUL.FTZ R52, R127.reuse, R52 ;  /* 0x000000347f347220 */ /* 0x040fe20000410000 */
[----:B------:R-:W-:Y:S01]  /*3cd0*/  FMUL.FTZ R59, R127, R70 ;  /* 0x000000467f3b7220 */ /* 0x000fe20000410000 */
[-C--:B------:R-:W-:Y:S01]  /*3ce0*/  FMUL.FTZ R3, R57, R68.reuse ;  /* 0x0000004439037220 */ /* 0x080fe20000410000 */
[--C-:B------:R-:W-:Y:S02]  /*3cf0*/  @P5 HADD2.F32 R62, -RZ, R60.reuse.H0_H0 ;  /* 0x2000003cff3e5230 */ /* 0x100fe40000004100 */
[-C--:B------:R-:W-:Y:S01]  /*3d00*/  FMUL.FTZ R2, R52, R68.reuse ;  /* 0x0000004434027220 */ /* 0x080fe20000410000 */
[----:B------:R-:W-:Y:S02]  /*3d10*/  @P4 HADD2.F32 R79, -RZ, R60.H1_H1 ;  /* 0x3000003cff4f4230 */ /* 0x000fe40000004100 */
[-C--:B------:R-:W-:Y:S01]  /*3d20*/  FMUL.FTZ R60, R59, R68.reuse ;  /* 0x000000443b3c7220 */ /* 0x080fe20000410000 */
        /* <DEDUP_REMOVED lines=19> */
[----:B------:R-:W-:Y:S01]  /*3e60*/  MOV R77, RZ ;  /* 0x000000ff004d7202 */ /* 0x000fe20000000f00 */
[----:B------:R-:W-:Y:S01]  /*3e70*/  @P4 FMUL.FTZ R77, R79, R68 ;  /* 0x000000444f4d4220 */ /* 0x000fe20000410000 */
[----:B------:R-:W-:Y:S02]  /*3e80*/  F2FP.F16.F32.PACK_AB R62, R60, R65 ;  /* 0x000000413c3e723e */ /* 0x000fe400000000ff */
[----:B------:R-:W-:-:S02]  /*3e90*/  F2FP.F16.F32.PACK_AB R63, R63, R78 ;  /* 0x0000004e3f3f723e */ /* 0x000fc400000000ff */
[----:B------:R-:W-:Y:S02]  /*3ea0*/  F2FP.F16.F32.PACK_AB R61, R64, R61 ;  /* 0x0000003d403d723e */ /* 0x000fe400000000ff */
[----:B------:R-:W-:Y:S01]  /*3eb0*/  F2FP.F16.F32.PACK_AB R60, R3, R2 ;  /* 0x00000002033c723e */ /* 0x000fe200000000ff */
[----:B------:R-:W-:Y:S06]  /*3ec0*/  BRA `(.L_x_6154) ;  /* 0x0000000400747947 */ /* 0x000fec0003800000 */
.L_x_6155:
        /* <DEDUP_REMOVED lines=8> */
[----:B------:R-:W-:Y:S01]  /*3f50*/  FMUL.FTZ R65, R127, R76 ;  /* 0x0000004c7f417220 */ /* 0x000fe20000410000 */
[----:B------:R-:W-:Y:S01]  /*3f60*/  FADD.FTZ R78, R78, -R71 ;  /* 0x800000474e4e7221 */ /* 0x000fe20000010000 */
[----:B------:R-:W-:Y:S01]  /*3f70*/  FADD.FTZ R134, R81, -R134 ;  /* 0x8000008651867221 */ /* 0x000fe20000010000 */
[----:B------:R-:W-:Y:S01]  /*3f80*/  LOP3.LUT P5, RZ, R3, 0xff, RZ, 0xc0, !PT ;  /* 0x000000ff03ff7812 */ /* 0x000fe200078ac0ff */
[----:B------:R-:W-:Y:S01]  /*3f90*/  FMUL.FTZ R64, R68, R65 ;  /* 0x0000004144407220 */ /* 0x000fe20000410000 */
[----:B------:R-:W-:Y:S01]  /*3fa0*/  FMUL.FTZ R65, R127, R128 ;  /* 0x000000807f417220 */ /* 0x000fe20000410000 */
[----:B------:R-:W-:Y:S01]  /*3fb0*/  LOP3.LUT P4, RZ, R3, 0xff0000, RZ, 0xc0, !PT ;  /* 0x00ff000003ff7812 */ /* 0x000fe2000788c0ff */
[----:B0----5:R-:W-:-:S02]  /*3fc0*/  @P6 HADD2.F32 R66, -RZ, R61.H0_H0 ;  /* 0x2000003dff426230 */ /* 0x021fc40000004100 */
[C---:B------:R-:W-:Y:S01]  /*3fd0*/  FMUL.FTZ R81, R127.reuse, R78 ;  /* 0x0000004e7f517220 */ /* 0x040fe20000410000 */
[----:B------:R-:W-:Y:S02]  /*3fe0*/  @P0 HADD2.F32 R131, -RZ, R61.H1_H1 ;  /* 0x3000003dff830230 */ /* 0x000fe40000004100 */
[----:B------:R-:W-:Y:S01]  /*3ff0*/  FMUL.FTZ R129, R127, R134 ;  /* 0x000000867f817220 */ /* 0x000fe20000410000 */
        /* <DEDUP_REMOVED lines=36> */
[----:B------:R-:W-:Y:S01]  /*4240*/  FMUL.FTZ R79, R127, R82 ;  /* 0x000000527f4f7220 */ /* 0x000fe20000410000 */
[----:B------:R-:W-:Y:S01]  /*4250*/  FADD.FTZ R74, R74, -R3 ;  /* 0x800000034a4a7221 */ /* 0x000fe20000010000 */
[----:B------:R-:W-:Y:S01]  /*4260*/  FADD.FTZ R70, R83, -R70 ;  /* 0x8000004653467221 */ /* 0x000fe20000010000 */
[----:B------:R-:W-:Y:S01]  /*4270*/  FMUL.FTZ R3, R127, R2 ;  /* 0x000000027f037220 */ /* 0x000fe20000410000 */
[----:B------:R-:W-:-:S02]  /*4280*/  @P6 HADD2.F32 R83, -RZ, R62.H1_H1 ;  /* 0x3000003eff536230 */ /* 0x000fc40000004100 */
[C---:B------:R-:W-:Y:S01]  /*4290*/  FMUL.FTZ R77, R127.reuse, R74 ;  /* 0x0000004a7f4d7220 */ /* 0x040fe20000410000 */
[----:B------:R-:W-:Y:S01]  /*42a0*/  FMUL.FTZ R127, R127, R70 ;  /* 0x000000467f7f7220 */ /* 0x000fe20000410000 */
        /* <DEDUP_REMOVED lines=12> */
[----:B------:R-:W-:Y:S01]  /*4370*/  MOV R75, RZ ;  /* 0x000000ff004b7202 */ /* 0x000fe20000000f00 */
[-C--:B------:R-:W-:Y:S01]  /*4380*/  @P5 FMUL.FTZ R70, R62, R3.reuse ;  /* 0x000000033e465220 */ /* 0x080fe20000410000 */
[-C--:B------:R-:W-:Y:S01]  /*4390*/  @P0 FMUL.FTZ R75, R63, R60.reuse ;  /* 0x0000003c3f4b0220 */ /* 0x080fe20000410000 */
[----:B------:R-:W-:Y:S01]  /*43a0*/  FMUL.FTZ R62, R19, R60 ;  /* 0x0000003c133e7220 */ /* 0x000fe20000410000 */
[----:B------:R-:W-:Y:S01]  /*43b0*/  FMUL.FTZ R60, R17, R74 ;  /* 0x0000004a113c7220 */ /* 0x000fe20000410000 */
[----:B------:R-:W-:Y:S01]  /*43c0*/  FMUL.FTZ R2, R12, R3 ;  /* 0x000000030c027220 */ /* 0x000fe20000410000 */
[----:B------:R-:W-:Y:S01]  /*43d0*/  FMUL.FTZ R3, R13, R68 ;  /* 0x000000440d037220 */ /* 0x000fe20000410000 */
[----:B------:R-:W-:Y:S01]  /*43e0*/  HFMA2 R69, -RZ, RZ, 0, 0 ;  /* 0x00000000ff457431 */ /* 0x000fe200000001ff */
[----:B------:R-:W-:-:S02]  /*43f0*/  FSEL R63, R62, RZ, P0 ;  /* 0x000000ff3e3f7208 */ /* 0x000fc40000000000 */
[----:B------:R-:W-:Y:S02]  /*4400*/  FSEL R60, R60, RZ, P6 ;  /* 0x000000ff3c3c7208 */ /* 0x000fe40003000000 */
[----:B------:R-:W-:Y:S01]  /*4410*/  FSEL R2, R2, RZ, P5 ;  /* 0x000000ff02027208 */ /* 0x000fe20002800000 */
[----:B------:R-:W-:Y:S01]  /*4420*/  @P6 FMUL.FTZ R69, R83, R74 ;  /* 0x0000004a53456220 */ /* 0x000fe20000410000 */
[----:B------:R-:W-:Y:S02]  /*4430*/  FSEL R3, R3, RZ, P4 ;  /* 0x000000ff03037208 */ /* 0x000fe40002000000 */
[----:B------:R-:W-:Y:S01]  /*4440*/  MOV R77, RZ ;  /* 0x000000ff004d7202 */ /* 0x000fe20000000f00 */
[----:B------:R-:W-:Y:S01]  /*4450*/  @P4 FMUL.FTZ R77, R81, R68 ;  /* 0x00000044514d4220 */ /* 0x000fe20000410000 */
[----:B------:R-:W-:Y:S02]  /*4460*/  F2FP.F16.F32.PACK_AB R62, R60, R65 ;  /* 0x000000413c3e723e */ /* 0x000fe400000000ff */
[----:B------:R-:W-:-:S02]  /*4470*/  F2FP.F16.F32.PACK_AB R63, R63, R78 ;  /* 0x0000004e3f3f723e */ /* 0x000fc400000000ff */
[----:B------:R-:W-:Y:S02]  /*4480*/  F2FP.F16.F32.PACK_AB R61, R64, R61 ;  /* 0x0000003d403d723e */ /* 0x000fe400000000ff */
[----:B------:R-:W-:-:S07]  /*4490*/  F2FP.F16.F32.PACK_AB R60, R3, R2 ;  /* 0x00000002033c723e */ /* 0x000fce00000000ff */
.L_x_6154:
[----:B------:R-:W0:Y:S01]  /*44a0*/  LDC.64 R2, c[0x0][0x380] ;  /* 0x0000e000ff027b82 */ /* 0x000e220000000a00 */
[----:B------:R-:W-:Y:S01]  /*44b0*/  FADD.FTZ R115, R70, R115 ;  /* 0x0000007346737221 */ /* 0x000fe20000010000 */
[----:B------:R-:W-:Y:S01]  /*44c0*/  FADD.FTZ R116, R77, R116 ;  /* 0x000000744d747221 */ /* 0x000fe20000010000 */
[----:B------:R-:W-:Y:S01]  /*44d0*/  PLOP3.LUT P3, PT, P3, PT, PT, 0x8, 0x80 ;  /* 0x000000000080781c */ /* 0x000fe20001f6e170 */
[----:B------:R-:W-:Y:S01]  /*44e0*/  FADD.FTZ R152, R67, R152 ;  /* 0x0000009843987221 */ /* 0x000fe20000010000 */
[----:B------:R-:W-:Y:S01]  /*44f0*/  FADD.FTZ R153, R66, R153 ;  /* 0x0000009942997221 */ /* 0x000fe20000010000 */
[----:B------:R-:W-:Y:S01]  /*4500*/  FADD.FTZ R154, R71, R154 ;  /* 0x0000009a479a7221 */ /* 0x000fe20000010000 */
[----:B------:R-:W-:Y:S01]  /*4510*/  FADD.FTZ R156, R69, R156 ;  /* 0x0000009c459c7221 */ /* 0x000fe20000010000 */
[----:B------:R-:W1:Y:S01]  /*4520*/  @P2 LDC.64 R64, c[0x0][0x478] ;  /* 0x00011e00ff402b82 */ /* 0x000e620000000a00 */
[----:B------:R-:W-:Y:S01]  /*4530*/  FADD.FTZ R157, R76, R157 ;  /* 0x0000009d4c9d7221 */ /* 0x000fe20000010000 */
[----:B------:R-:W-:Y:S01]  /*4540*/  FADD.FTZ R158, R75, R158 ;  /* 0x0000009e4b9e7221 */ /* 0x000fe20000010000 */
[----:B0-----:R-:W-:-:S04]  /*4550*/  IADD3 R125, PT, PT, R125, R2, RZ ;  /* 0x000000027d7d7210 */ /* 0x001fc80007ffe0ff */
[----:B------:R-:W-:Y:S01]  /*4560*/  ISETP.GE.AND P0, PT, R125, R3, PT ;  /* 0x000000037d00720c */ /* 0x000fe20003f06270 */
[----:B-1----:R-:W-:-:S04]  /*4570*/  @P2 IMAD.WIDE.U32 R64, R126, 0x20, R64 ;  /* 0x000000207e402825 */ /* 0x002fc800078e0040 */
[----:B------:R-:W-:Y:S01]  /*4580*/  IMAD.WIDE.U32 R126, R126, 0x10, R72 ;  /* 0x000000107e7e7825 */ /* 0x000fe200078e0048 */
        /* <DEDUP_REMOVED lines=40> */
[----:B-1----:R-:W-:Y:S02]  /*4810*/  MOV R55, R110 ;  /* 0x0000006e00377202 */ /* 0x002fe40000000f00 */
        /* <DEDUP_REMOVED lines=11> */
.L_x_6147:
        /* <DEDUP_REMOVED lines=22> */
.L_x_6157:
        /* <DEDUP_REMOVED lines=13> */
.L_x_8121:


//--------------------- .text._ZN10layer_norm22ln_bwd_finalize_kernelINS_22Kernel_traits_finalizeILj2048Ef6__halffS2_fjLb1ELj1024ELj4ENS_18Kernel_traits_baseILj2048EfS2_fS2_fjLj1024EEEEELb1ELb0EEEvNS_9BwdParamsE --------------------------
	.section	.text._ZN10layer_norm22ln_bwd_finalize_kernelINS_22Kernel_traits_finalizeILj2048Ef6__halffS2_fjLb1ELj1024ELj4ENS_18Kernel_traits_baseILj2048EfS2_fS2_fjLj1024EEEEELb1ELb0EEEvNS_9BwdParamsE,"ax",@progbits
	.align	128
        .global         _ZN10layer_norm22ln_bwd_finalize_kernelINS_22Kernel_traits_finalizeILj2048Ef6__halffS2_fjLb1ELj1024ELj4ENS_18Kernel_traits_baseILj2048EfS2_fS2_fjLj1024EEEEELb1ELb0EEEvNS_9BwdParamsE
        .type           _ZN10layer_norm22ln_bwd_finalize_kernelINS_22Kernel_traits_finalizeILj2048Ef6__halffS2_fjLb1ELj1024ELj4ENS_18Kernel_traits_baseILj2048EfS2_fS2_fjLj1024EEEEELb1ELb0EEEvNS_9BwdParamsE,@function
        .size           _ZN10layer_norm22ln_bwd_finalize_kernelINS_22Kernel_traits_finalizeILj2048Ef6__halffS2_fjLb1ELj1024ELj4ENS_18Kernel_traits_baseILj2048EfS2_fS2_fjLj1024EEEEELb1ELb0EEEvNS_9BwdParamsE,(.L_x_8122 - _ZN10layer_norm22ln_bwd_finalize_kernelINS_22Kernel_traits_finalizeILj2048Ef6__halffS2_fjLb1ELj1024ELj4ENS_18Kernel_traits_baseILj2048EfS2_fS2_fjLj1024EEEEELb1ELb0EEEvNS_9BwdParamsE)
        .other          _ZN10layer_norm22ln_bwd_finalize_kernelINS_22Kernel_traits_finalizeILj2048Ef6__halffS2_fjLb1ELj1024ELj4ENS_18Kernel_traits_baseILj2048EfS2_fS2_fjLj1024EEEEELb1ELb0EEEvNS_9BwdParamsE,@"STO_CUDA_ENTRY STV_DEFAULT"
_ZN10layer_norm22ln_bwd_finalize_kernelINS_22Kernel_traits_finalizeILj2048Ef6__halffS2_fjLb1ELj1024ELj4ENS_18Kernel_traits_baseILj2048EfS2_fS2_fjLj1024EEEEELb1ELb0EEEvNS_9BwdParamsE:
.text._ZN10layer_norm22ln_bwd_finalize_kernelINS_22Kernel_traits_finalizeILj2048Ef6__halffS2_fjLb1ELj1024ELj4ENS_18Kernel_traits_baseILj2048EfS2_fS2_fjLj1024EEEEELb1ELb0EEEvNS_9BwdParamsE:
        /* <DEDUP_REMOVED lines=57> */
.L_x_6162:
        /* <DEDUP_REMOVED lines=87> */
.L_x_6161:
[----:B------:R-:W-:Y:S05]  /*0900*/  BSYNC.RECONVERGENT B1 ;  /* 0x0000000000017941 */ /* 0x000fea0003800200 */
.L_x_6160:
        /* <DEDUP_REMOVED lines=50> */
.L_x_6164:
[----:B------:R-:W-:Y:S05]  /*0c30*/  BSYNC.RECONVERGENT B1 ;  /* 0x0000000000017941 */ /* 0x000fea0003800200 */
.L_x_6163:
        /* <DEDUP_REMOVED lines=29> */
.L_x_6166:
[----:B------:R-:W-:Y:S05]  /*0e10*/  BSYNC.RECONVERGENT B1 ;  /* 0x0000000000017941 */ /* 0x000fea0003800200 */
.L_x_6165:
        /* <DEDUP_REMOVED lines=14> */
.L_x_6159:
[----:B------:R-:W-:Y:S05]  /*0f00*/  BSYNC.RECONVERGENT B0 ;  /* 0x0000000000007941 */ /* 0x000fea0003800200 */
.L_x_6158:
        /* <DEDUP_REMOVED lines=75> */
.L_x_6167:
        /* <DEDUP_REMOVED lines=12> */
.L_x_8122:


//--------------------- .text._ZN10layer_norm13ln_bwd_kernelINS_13Kernel_traitsIf6__halffS2_fjLj2048ELj1ELj1ELj4ELj16ENS_18Kernel_traits_baseILj2048EfS2_fS2_fjLj128EEEEELb1ELb1ELb1ELb0EEEvNS_9BwdParamsE --------------------------
	.section	.text._ZN10layer_norm13ln_bwd_kernelINS_13Kernel_traitsIf6__halffS2_fjLj2048ELj1ELj1ELj4ELj16ENS_18Kernel_traits_baseILj2048EfS2_fS2_fjLj128EEEEELb1ELb1ELb1ELb0EEEvNS_9BwdParamsE,"ax",@progbits
	.align	128
        .global         _ZN10layer_norm13ln_bwd_kernelINS_13Kernel_traitsIf6__halffS2_fjLj2048ELj1ELj1ELj4ELj16ENS_18Kernel_traits_baseILj2048EfS2_fS2_fjLj128EEEEELb1ELb1ELb1ELb0EEEvNS_9BwdParamsE
        .type           _ZN10layer_norm13ln_bwd_kernelINS_13Kernel_traitsIf6__halffS2_fjLj2048ELj1ELj1ELj4ELj16ENS_18Kernel_traits_baseILj2048EfS2_fS2_fjLj128EEEEELb1ELb1ELb1ELb0EEEvNS_9BwdParamsE,@function
        .size           _ZN10layer_norm13ln_bwd_kernelINS_13Kernel_traitsIf6__halffS2_fjLj2048ELj1ELj1ELj4ELj16ENS_18Kernel_traits_baseILj2048EfS2_fS2_fjLj128EEEEELb1ELb1ELb1ELb0EEEvNS_9BwdParamsE,(.L_x_8123 - _ZN10layer_norm13ln_bwd_kernelINS_13Kernel_traitsIf6__halffS2_fjLj2048ELj1ELj1ELj4ELj16ENS_18Kernel_traits_baseILj2048EfS2_fS2_fjLj128EEEEELb1ELb1ELb1ELb0EEEvNS_9BwdParamsE)
        .other          _ZN10layer_norm13ln_bwd_kernelINS_13Kernel_traitsIf6__halffS2_fjLj2048ELj1ELj1ELj4ELj16ENS_18Kernel_traits_baseILj2048EfS2_fS2_fjLj128EEEEELb1ELb1ELb1ELb0EEEvNS_9BwdParamsE,@"STO_CUDA_ENTRY STV_DEFAULT"
_ZN10layer_norm13ln_bwd_kernelINS_13Kernel_traitsIf6__halffS2_fjLj2048ELj1ELj1ELj4ELj16ENS_18Kernel_traits_baseILj2048EfS2_fS2_fjLj128EEEEELb1ELb1ELb1ELb0EEEvNS_9BwdParamsE:
.text._ZN10layer_norm13ln_bwd_kernelINS_13Kernel_traitsIf6__halffS2_fjLj2048ELj1ELj1ELj4ELj16ENS_18Kernel_traits_baseILj2048EfS2_fS2_fjLj128EEEEELb1ELb1ELb1ELb0EEEvNS_9BwdParamsE:
        /* <DEDUP_REMOVED lines=91> */
.L_x_6307:
        /* <DEDUP_REMOVED lines=86> */
[----:B------:R-:W-:Y:S01]  /*0b10*/  FADD.FTZ R132, -R5, R132 ;  /* 0x0000008405847221 */ /* 0x000fe20000010100 */
        /* <DEDUP_REMOVED lines=10> */
[----:B-1----:R-:W-:-:S02]  /*0bc0*/  HADD2.F32 R153, -RZ, R130.H0_H0 ;  /* 0x20000082ff997230 */ /* 0x002fc40000004100 */
[----:B------:R-:W-:Y:S01]  /*0bd0*/  FFMA.FTZ R132, R160, R158, R129 ;  /* 0x0000009ea0847223 */ /* 0x000fe20000010081 */
[----:B------:R-:W-:Y:S02]  /*0be0*/  HADD2.F32 R130, -RZ, R130.H1_H1 ;  /* 0x30000082ff827230 */ /* 0x000fe40000004100 */
[----:B------:R-:W-:Y:S01]  /*0bf0*/  FADD.FTZ R51, R51, R154 ;  /* 0x0000009a33337221 */ /* 0x000fe20000010000 */
[-C--:B------:R-:W-:Y:S01]  /*0c00*/  FFMA.FTZ R67, R156, R154.reuse, R67 ;  /* 0x0000009a9c437223 */ /* 0x080fe20000010043 */
[----:B------:R-:W-:Y:S01]  /*0c10*/  FMUL.FTZ R152, R133, UR28 ;  /* 0x0000001c85987c20 */ /* 0x000fe20008410000 */
[--C-:B------:R-:W-:Y:S02]  /*0c20*/  HADD2.F32 R11, -RZ, R131.reuse.H0_H0 ;  /* 0x20000083ff0b7230 */ /* 0x100fe40000004100 */
        /* <DEDUP_REMOVED lines=30> */
.L_x_6172:
[----:B------:R-:W-:Y:S05]  /*0e10*/  BSYNC.RECONVERGENT B1 ;  /* 0x0000000000017941 */ /* 0x000fea0003800200 */
.L_x_6171:
        /* <DEDUP_REMOVED lines=16> */
[----:B------:R1:W5:Y:S01]  /*0f20*/  @P0 LDG.E.128 R104, desc[UR10][R140.64+0x10] ;  /* 0x0000100a8c680981 */ /* 0x000362000c1e1d00 */
[C---:B---3--:R-:W-:Y:S01]  /*0f30*/  FADD.FTZ R126, -R5.reuse, R126 ;  /* 0x0000007e057e7221 */ /* 0x048fe20000010100 */
[C---:B------:R-:W-:Y:S01]  /*0f40*/  FADD.FTZ R124, -R5.reuse, R124 ;  /* 0x0000007c057c7221 */ /* 0x040fe20000010100 */
[C---:B0-----:R-:W-:Y:S01]  /*0f50*/  FADD.FTZ R143, -R5.reuse, R127 ;  /* 0x0000007f058f7221 */ /* 0x041fe20000010100 */
[C---:B----4-:R-:W-:Y:S01]  /*0f60*/  FADD.FTZ R144, -R5.reuse, R129 ;  /* 0x0000008105907221 */ /* 0x050fe20000010100 */
[C---:B------:R-:W-:Y:S01]  /*0f70*/  FADD.FTZ R142, -R5.reuse, R125 ;  /* 0x0000007d058e7221 */ /* 0x040fe20000010100 */
[----:B------:R-:W-:Y:S01]  /*0f80*/  FADD.FTZ R146, -R5, R131 ;  /* 0x0000008305927221 */ /* 0x000fe20000010100 */
[----:B------:R-:W-:-:S02]  /*0f90*/  HADD2.F32 R145, -RZ, R132.H0_H0 ;  /* 0x20000084ff917230 */ /* 0x000fc40000004100 */
[----:B------:R-:W-:Y:S01]  /*0fa0*/  FMUL.FTZ R127, R126, UR28 ;  /* 0x0000001c7e7f7c20 */ /* 0x000fe20008410000 */
[--C-:B------:R-:W-:Y:S02]  /*0fb0*/  HADD2.F32 R6, -RZ, R133.reuse.H1_H1 ;  /* 0x30000085ff067230 */ /* 0x100fe40000004100 */
[----:B------:R-:W-:Y:S01]  /*0fc0*/  FMUL.FTZ R125, R124, UR28 ;  /* 0x0000001c7c7d7c20 */ /* 0x000fe20008410000 */
[----:B------:R-:W-:Y:S02]  /*0fd0*/  HADD2.F32 R132, -RZ, R132.H1_H1 ;  /* 0x30000084ff847230 */ /* 0x000fe40000004100 */
[----:B------:R-:W-:Y:S01]  /*0fe0*/  FMUL.FTZ R126, R143, UR28 ;  /* 0x0000001c8f7e7c20 */ /* 0x000fe20008410000 */
[----:B------:R-:W-:Y:S02]  /*0ff0*/  HADD2.F32 R131, -RZ, R133.H0_H0 ;  /* 0x20000085ff837230 */ /* 0x000fe40000004100 */
[----:B-1----:R-:W-:Y:S01]  /*1000*/  FMUL.FTZ R140, R144, UR28 ;  /* 0x0000001c908c7c20 */ /* 0x002fe20008410000 */
[-C--:B-----5:R-:W-:Y:S01]  /*1010*/  FMUL.FTZ R144, R80, R145.reuse ;  /* 0x0000009150907220 */ /* 0x0a0fe20000410000 */
[----:B------:R-:W-:Y:S01]  /*1020*/  FMUL.FTZ R124, R142, UR28 ;  /* 0x0000001c8e7c7c20 */ /* 0x000fe20008410000 */
[----:B------:R-:W-:Y:S01]  /*1030*/  FMUL.FTZ R142, R146, UR28 ;  /* 0x0000001c928e7c20 */ /* 0x000fe20008410000 */
[----:B------:R-:W-:Y:S01]  /*1040*/  FADD.FTZ R40, R40, R145 ;  /* 0x0000009128287221 */ /* 0x000fe20000010000 */
[----:B------:R-:W-:Y:S01]  /*1050*/  FFMA.FTZ R56, R125, R145, R56 ;  /* 0x000000917d387223 */ /* 0x000fe20000010038 */
[----:B------:R-:W-:Y:S01]  /*1060*/  FADD.FTZ R43, R43, R6 ;  /* 0x000000062b2b7221 */ /* 0x000fe20000010000 */
[-C--:B------:R-:W-:Y:S01]  /*1070*/  FFMA.FTZ R59, R126, R6.reuse, R59 ;  /* 0x000000067e3b7223 */ /* 0x080fe2000001003b */
[----:B------:R-:W-:Y:S01]  /*1080*/  FMUL.FTZ R147, R83, R6 ;  /* 0x0000000653937220 */ /* 0x000fe20000410000 */
[----:B------:R-:W-:Y:S01]  /*1090*/  FADD.FTZ R128, -R5, R128 ;  /* 0x0000008005807221 */ /* 0x000fe20000010100 */
[----:B------:R-:W-:Y:S01]  /*10a0*/  FMUL.FTZ R145, R81, R132 ;  /* 0x0000008451917220 */ /* 0x000fe20000410000 */
[----:B------:R-:W-:Y:S01]  /*10b0*/  FADD.FTZ R42, R42, R131 ;  /* 0x000000832a2a7221 */ /* 0x000fe20000010000 */
[-C--:B------:R-:W-:Y:S01]  /*10c0*/  FFMA.FTZ R58, R127, R131.reuse, R58 ;  /* 0x000000837f3a7223 */ /* 0x080fe2000001003a */
[----:B------:R-:W-:Y:S01]  /*10d0*/  FMUL.FTZ R146, R82, R131 ;  /* 0x0000008352927220 */ /* 0x000fe20000410000 */
[----:B------:R-:W-:Y:S01]  /*10e0*/  FADD.FTZ R6, R165, R144 ;  /* 0x00000090a5067221 */ /* 0x000fe20000010000 */
[----:B------:R-:W-:Y:S01]  /*10f0*/  FFMA.FTZ R131, R125, R144, R164 ;  /* 0x000000907d837223 */ /* 0x000fe200000100a4 */
[----:B------:R-:W-:-:S02]  /*1100*/  HADD2.F32 R129, -RZ, R134.H0_H0 ;  /* 0x20000086ff817230 */ /* 0x000fc40000004100 */
        /* <DEDUP_REMOVED lines=8> */
[----:B------:R-:W-:Y:S01]  /*1190*/  FADD.FTZ R130, -R5, R130 ;  /* 0x0000008205827221 */ /* 0x000fe20000010100 */
[----:B------:R-:W-:Y:S02]  /*11a0*/  HADD2.F32 R134, -RZ, R134.H1_H1 ;  /* 0x30000086ff867230 */ /* 0x000fe40000004100 */
        /* <DEDUP_REMOVED lines=25> */
.L_x_6170:
        /* <DEDUP_REMOVED lines=27> */
.L_x_6176:
[----:B-1----:R-:W-:Y:S05]  /*14f0*/  BSYNC.RECONVERGENT B1 ;  /* 0x0000000000017941 */ /* 0x002fea0003800200 */
.L_x_6175:
[----:B------:R-:W-:Y:S01]  /*1500*/  CS2R R164, SRZ ;  /* 0x0000000000a47805 */ /* 0x000fe2000001ff00 */
[----:B------:R-:W-:Y:S06]  /*1510*/  @!P2 BRA `(.L_x_6173) ;  /* 0x00000000005ca947 */ /* 0x000fec0003800000 */
[----:B0-----:R-:W0:Y:S02]  /*1520*/  LDC.64 R4, c[0x0][0x3b0] ;  /* 0x0000ec00ff047b82 */ /* 0x001e240000000a00 */
[----:B0-----:R-:W-:-:S05]  /*1530*/  IMAD.WIDE.U32 R4, R135, 0x8, R4 ;  /* 0x0000000887047825 */ /* 0x001fca00078e0004 */
[----:B------:R1:W5:Y:S01]  /*1540*/  LDG.E.64 R138, desc[UR10][R4.64] ;  /* 0x0000000a048a7981 */ /* 0x000362000c1e1b00 */
[----:B------:R-:W-:Y:S05]  /*1550*/  BRA `(.L_x_6173) ;  /* 0x00000000004c7947 */ /* 0x000fea0003800000 */
.L_x_6174:
        /* <DEDUP_REMOVED lines=19> */
.L_x_6173:
[----:B-1----:R-:W-:Y:S05]  /*1690*/  BSYNC.RECONVERGENT B0 ;  /* 0x0000000000007941 */ /* 0x002fea0003800200 */
.L_x_6169:
        /* <DEDUP_REMOVED lines=31> */
.L_x_6178:
[----:B------:R-:W-:Y:S05]  /*1890*/  BSYNC.RECONVERGENT B0 ;  /* 0x0000000000007941 */ /* 0x000fea0003800200 */
.L_x_6177:
        /* <DEDUP_REMOVED lines=39> */
.L_x_6181:
        /* <DEDUP_REMOVED lines=29> */
.L_x_6186:
[----:B------:R-:W-:Y:S05]  /*1ce0*/  BSYNC.RECONVERGENT B1 ;  /* 0x0000000000017941 */ /* 0x000fea0003800200 */
.L_x_6185:
[----:B------:R-:W-:Y:S01]  /*1cf0*/  F2FP.F16.F32.PACK_AB R130, RZ, R130 ;  /* 0x00000082ff82723e */ /* 0x000fe200000000ff */
[----:B------:R-:W-:-:S03]  /*1d00*/  FADD.FTZ R32, R32, R129 ;  /* 0x0000008120207221 */ /* 0x000fc60000010000 */
[----:B------:R-:W-:-:S07]  /*1d10*/  PRMT R112, R130, 0x7610, R112 ;  /* 0x0000761082707816 */ /* 0x000fce0000000070 */
.L_x_6184:
        /* <DEDUP_REMOVED lines=23> */
.L_x_6189:
[----:B------:R-:W-:Y:S05]  /*1e90*/  BSYNC.RECONVERGENT B1 ;  /* 0x0000000000017941 */ /* 0x000fea0003800200 */
.L_x_6188:
[----:B------:R-:W-:Y:S01]  /*1ea0*/  F2FP.F16.F32.PACK_AB R130, RZ, R130 ;  /* 0x00000082ff82723e */ /* 0x000fe200000000ff */
[----:B------:R-:W-:-:S03]  /*1eb0*/  FADD.FTZ R33, R33, R128 ;  /* 0x0000008021217221 */ /* 0x000fc60000010000 */
[----:B------:R-:W-:-:S07]  /*1ec0*/  PRMT R112, R112, 0x5410, R130 ;  /* 0x0000541070707816 */ /* 0x000fce0000000082 */
.L_x_6187:
        /* <DEDUP_REMOVED lines=23> */
.L_x_6192:
[----:B------:R-:W-:Y:S05]  /*2040*/  BSYNC.RECONVERGENT B1 ;  /* 0x0000000000017941 */ /* 0x000fea0003800200 */
.L_x_6191:
[----:B------:R-:W-:Y:S01]  /*2050*/  F2FP.F16.F32.PACK_AB R130, RZ, R130 ;  /* 0x00000082ff82723e */ /* 0x000fe200000000ff */
[----:B------:R-:W-:-:S03]  /*2060*/  FADD.FTZ R34, R34, R129 ;  /* 0x0000008122227221 */ /* 0x000fc60000010000 */
[----:B------:R-:W-:-:S07]  /*2070*/  PRMT R113, R130, 0x7610, R113 ;  /* 0x0000761082717816 */ /* 0x000fce0000000071 */
.L_x_6190:
        /* <DEDUP_REMOVED lines=23> */
.L_x_6195:
[----:B------:R-:W-:Y:S05]  /*21f0*/  BSYNC.RECONVERGENT B1 ;  /* 0x0000000000017941 */ /* 0x000fea0003800200 */
.L_x_6194:
[----:B------:R-:W-:Y:S01]  /*2200*/  F2FP.F16.F32.PACK_AB R130, RZ, R130 ;  /* 0x00000082ff82723e */ /* 0x000fe200000000ff */
[----:B------:R-:W-:-:S03]  /*2210*/  FADD.FTZ R35, R35, R128 ;  /* 0x0000008023237221 */ /* 0x000fc60000010000 */
[----:B------:R-:W-:-:S07]  /*2220*/  PRMT R113, R113, 0x5410, R130 ;  /* 0x0000541071717816 */ /* 0x000fce0000000082 */
.L_x_6193:
        /* <DEDUP_REMOVED lines=23> */
.L_x_6198:
[----:B------:R-:W-:Y:S05]  /*23a0*/  BSYNC.RECONVERGENT B1 ;  /* 0x0000000000017941 */ /* 0x000fea0003800200 */
.L_x_6197:
[----:B------:R-:W-:Y:S01]  /*23b0*/  F2FP.F16.F32.PACK_AB R130, RZ, R130 ;  /* 0x00000082ff82723e */ /* 0x000fe200000000ff */
[----:B------:R-:W-:-:S03]  /*23c0*/  FADD.FTZ R28, R28, R129 ;  /* 0x000000811c1c7221 */ /* 0x000fc60000010000 */
[----:B------:R-:W-:-:S07]  /*23d0*/  PRMT R114, R130, 0x7610, R114 ;  /* 0x0000761082727816 */ /* 0x000fce0000000072 */
.L_x_6196:
        /* <DEDUP_REMOVED lines=21> */
[----:B------:R-:W-:-:S05]  /*2530*/  HADD2.F32 R128, -RZ, R110.H1_H1 ;  /* 0x3000006eff807230 */ /* 0x000fca0000004100 */
[----:B------:R-:W-:-:S07]  /*2540*/  FMUL.FTZ R128, R128, R129 ;  /* 0x0000008180807220 */ /* 0x000fce0000410000 */
.L_x_6201:
[----:B------:R-:W-:Y:S05]  /*2550*/  BSYNC.RECONVERGENT B1 ;  /* 0x0000000000017941 */ /* 0x000fea0003800200 */
.L_x_6200:
[----:B------:R-:W-:Y:S01]  /*2560*/  F2FP.F16.F32.PACK_AB R130, RZ, R130 ;  /* 0x00000082ff82723e */ /* 0x000fe200000000ff */
[----:B------:R-:W-:-:S03]  /*2570*/  FADD.FTZ R29, R29, R128 ;  /* 0x000000801d1d7221 */ /* 0x000fc60000010000 */
[----:B------:R-:W-:-:S07]  /*2580*/  PRMT R114, R114, 0x5410, R130 ;  /* 0x0000541072727816 */ /* 0x000fce0000000082 */
.L_x_6199:
        /* <DEDUP_REMOVED lines=21> */
[----:B------:R-:W-:-:S05]  /*26e0*/  HADD2.F32 R129, -RZ, R111.H0_H0 ;  /* 0x2000006fff817230 */ /* 0x000fca0000004100 */
[----:B------:R-:W-:-:S07]  /*26f0*/  FMUL.FTZ R129, R129, R128 ;  /* 0x0000008081817220 */ /* 0x000fce0000410000 */
.L_x_6204:
[----:B------:R-:W-:Y:S05]  /*2700*/  BSYNC.RECONVERGENT B1 ;  /* 0x0000000000017941 */ /* 0x000fea0003800200 */
.L_x_6203:
[----:B------:R-:W-:Y:S01]  /*2710*/  F2FP.F16.F32.PACK_AB R130, RZ, R130 ;  /* 0x00000082ff82723e */ /* 0x000fe200000000ff */
[----:B------:R-:W-:-:S03]  /*2720*/  FADD.FTZ R30, R30, R129 ;  /* 0x000000811e1e7221 */ /* 0x000fc60000010000 */
[----:B------:R-:W-:-:S07]  /*2730*/  PRMT R115, R130, 0x7610, R115 ;  /* 0x0000761082737816 */ /* 0x000fce0000000073 */
.L_x_6202:
        /* <DEDUP_REMOVED lines=13> */
[----:B------:R-:W-:Y:S01]  /*2810*/  F2FP.F16.F32.PACK_AB R130, RZ, R128 ;  /* 0x00000080ff82723e */ /* 0x000fe200000000ff */
        /* <DEDUP_REMOVED lines=11> */
.L_x_6207:
[----:B------:R-:W-:Y:S05]  /*28d0*/  BSYNC.RECONVERGENT B1 ;  /* 0x0000000000017941 */ /* 0x000fea0003800200 */
.L_x_6206:
[----:B------:R-:W-:Y:S01]  /*28e0*/  FADD.FTZ R31, R31, R128 ;  /* 0x000000801f1f7221 */ /* 0x000fe20000010000 */
[----:B------:R-:W-:Y:S01]  /*28f0*/  PRMT R115, R115, 0x5410, R130 ;  /* 0x0000541073737816 */ /* 0x000fe20000000082 */
[----:B------:R-:W-:Y:S06]  /*2900*/  BRA `(.L_x_6205) ;  /* 0x0000001c00f47947 */ /* 0x000fec0003800000 */
.L_x_6183:
        /* <DEDUP_REMOVED lines=23> */
.L_x_6210:
[----:B------:R-:W-:Y:S05]  /*2a80*/  BSYNC.RECONVERGENT B1 ;  /* 0x0000000000017941 */ /* 0x000fea0003800200 */
.L_x_6209:
[----:B------:R-:W-:Y:S01]  /*2a90*/  F2FP.F16.F32.PACK_AB R118, RZ, R118 ;  /* 0x00000076ff76723e */ /* 0x000fe200000000ff */
[----:B------:R-:W-:-:S03]  /*2aa0*/  FADD.FTZ R32, R32, R117 ;  /* 0x0000007520207221 */ /* 0x000fc60000010000 */
[----:B------:R-:W-:-:S07]  /*2ab0*/  PRMT R112, R118, 0x7610, R112 ;  /* 0x0000761076707816 */ /* 0x000fce0000000070 */
.L_x_6208:
        /* <DEDUP_REMOVED lines=23> */
.L_x_6213:
[----:B------:R-:W-:Y:S05]  /*2c30*/  BSYNC.RECONVERGENT B1 ;  /* 0x0000000000017941 */ /* 0x000fea0003800200 */
.L_x_6212:
[----:B------:R-:W-:Y:S01]  /*2c40*/  F2FP.F16.F32.PACK_AB R118, RZ, R118 ;  /* 0x00000076ff76723e */ /* 0x000fe200000000ff */
[----:B------:R-:W-:-:S03]  /*2c50*/  FADD.FTZ R33, R33, R116 ;  /* 0x0000007421217221 */ /* 0x000fc60000010000 */
[----:B------:R-:W-:-:S07]  /*2c60*/  PRMT R112, R112, 0x5410, R118 ;  /* 0x0000541070707816 */ /* 0x000fce0000000076 */
.L_x_6211:
        /* <DEDUP_REMOVED lines=23> */
.L_x_6216:
[----:B------:R-:W-:Y:S05]  /*2de0*/  BSYNC.RECONVERGENT B1 ;  /* 0x0000000000017941 */ /* 0x000fea0003800200 */
.L_x_6215:
[----:B------:R-:W-:Y:S01]  /*2df0*/  F2FP.F16.F32.PACK_AB R118, RZ, R118 ;  /* 0x00000076ff76723e */ /* 0x000fe200000000ff */
[----:B------:R-:W-:-:S03]  /*2e00*/  FADD.FTZ R34, R34, R117 ;  /* 0x0000007522227221 */ /* 0x000fc60000010000 */
[----:B------:R-:W-:-:S07]  /*2e10*/  PRMT R113, R118, 0x7610, R113 ;  /* 0x0000761076717816 */ /* 0x000fce0000000071 */
.L_x_6214:
        /* <DEDUP_REMOVED lines=23> */
.L_x_6219:
[----:B------:R-:W-:Y:S05]  /*2f90*/  BSYNC.RECONVERGENT B1 ;  /* 0x0000000000017941 */ /* 0x000fea0003800200 */
.L_x_6218:
[----:B------:R-:W-:Y:S01]  /*2fa0*/  F2FP.F16.F32.PACK_AB R118, RZ, R118 ;  /* 0x00000076ff76723e */ /* 0x000fe200000000ff */
[----:B------:R-:W-:-:S03]  /*2fb0*/  FADD.FTZ R35, R35, R116 ;  /* 0x0000007423237221 */ /* 0x000fc60000010000 */
[----:B------:R-:W-:-:S07]  /*2fc0*/  PRMT R113, R113, 0x5410, R118 ;  /* 0x0000541071717816 */ /* 0x000fce0000000076 */
.L_x_6217:
        /* <DEDUP_REMOVED lines=23> */
.L_x_6222:
[----:B------:R-:W-:Y:S05]  /*3140*/  BSYNC.RECONVERGENT B1 ;  /* 0x0000000000017941 */ /* 0x000fea0003800200 */
.L_x_6221:
[----:B------:R-:W-:Y:S01]  /*3150*/  F2FP.F16.F32.PACK_AB R118, RZ, R118 ;  /* 0x00000076ff76723e */ /* 0x000fe200000000ff */
[----:B------:R-:W-:-:S03]  /*3160*/  FADD.FTZ R28, R28, R117 ;  /* 0x000000751c1c7221 */ /* 0x000fc60000010000 */
[----:B------:R-:W-:-:S07]  /*3170*/  PRMT R114, R118, 0x7610, R114 ;  /* 0x0000761076727816 */ /* 0x000fce0000000072 */
.L_x_6220:
        /* <DEDUP_REMOVED lines=23> */
.L_x_6225:
[----:B------:R-:W-:Y:S05]  /*32f0*/  BSYNC.RECONVERGENT B1 ;  /* 0x0000000000017941 */ /* 0x000fea0003800200 */
.L_x_6224:
[----:B------:R-:W-:Y:S01]  /*3300*/  F2FP.F16.F32.PACK_AB R118, RZ, R118 ;  /* 0x00000076ff76723e */ /* 0x000fe200000000ff */
[----:B------:R-:W-:-:S03]  /*3310*/  FADD.FTZ R29, R29, R116 ;  /* 0x000000741d1d7221 */ /* 0x000fc60000010000 */
[----:B------:R-:W-:-:S07]  /*3320*/  PRMT R114, R114, 0x5410, R118 ;  /* 0x0000541072727816 */ /* 0x000fce0000000076 */
.L_x_6223:
        /* <DEDUP_REMOVED lines=23> */
.L_x_6228:
[----:B------:R-:W-:Y:S05]  /*34a0*/  BSYNC.RECONVERGENT B1 ;  /* 0x0000000000017941 */ /* 0x000fea0003800200 */
.L_x_6227:
[----:B------:R-:W-:Y:S01]  /*34b0*/  F2FP.F16.F32.PACK_AB R118, RZ, R118 ;  /* 0x00000076ff76723e */ /* 0x000fe200000000ff */
[----:B------:R-:W-:-:S03]  /*34c0*/  FADD.FTZ R30, R30, R117 ;  /* 0x000000751e1e7221 */ /* 0x000fc60000010000 */
[----:B------:R-:W-:-:S07]  /*34d0*/  PRMT R115, R118, 0x7610, R115 ;  /* 0x0000761076737816 */ /* 0x000fce0000000073 */
.L_x_6226:
        /* <DEDUP_REMOVED lines=39> */
[----:B------:R-:W-:-:S05]  /*3750*/  @P0 HADD2.F32 R129, -RZ, R111.H1_H1 ;  /* 0x3000006fff810230 */ /* 0x000fca0000004100 */
[-C--:B------:R-:W-:Y:S01]  /*3760*/  @P0 FMUL.FTZ R128, R129, R130.reuse ;  /* 0x0000008281800220 */ /* 0x080fe20000410000 */
[----:B------:R-:W-:-:S03]  /*3770*/  FMUL.FTZ R130, R87, R130 ;  /* 0x0000008257827220 */ /* 0x000fc60000410000 */
[----:B------:R-:W-:Y:S02]  /*3780*/  FADD.FTZ R31, R31, R128 ;  /* 0x000000801f1f7221 */ /* 0x000fe40000010000 */
[----:B------:R-:W-:-:S04]  /*3790*/  FSEL R130, R130, RZ, P0 ;  /* 0x000000ff82827208 */ /* 0x000fc80000000000 */
[----:B------:R-:W-:-:S04]  /*37a0*/  F2FP.F16.F32.PACK_AB R130, RZ, R130 ;  /* 0x00000082ff82723e */ /* 0x000fc800000000ff */
[----:B------:R-:W-:Y:S01]  /*37b0*/  PRMT R115, R115, 0x5410, R130 ;  /* 0x0000541073737816 */ /* 0x000fe20000000082 */
[----:B------:R-:W-:Y:S06]  /*37c0*/  BRA `(.L_x_6205) ;  /* 0x0000001000447947 */ /* 0x000fec0003800000 */
.L_x_6182:
        /* <DEDUP_REMOVED lines=15> */
[----:B------:R-:W-:-:S05]  /*38c0*/  @P0 HADD2.F32 R128, -RZ, R108.H0_H0 ;  /* 0x2000006cff800230 */ /* 0x000fca0000004100 */
[-C--:B------:R-:W-:Y:S01]  /*38d0*/  @P0 FMUL.FTZ R129, R128, R133.reuse ;  /* 0x0000008580810220 */ /* 0x080fe20000410000 */
[----:B------:R-:W-:-:S03]  /*38e0*/  FMUL.FTZ R128, R88, R133 ;  /* 0x0000008558807220 */ /* 0x000fc60000410000 */
[----:B------:R-:W-:Y:S02]  /*38f0*/  FADD.FTZ R32, R32, R129 ;  /* 0x0000008120207221 */ /* 0x000fe40000010000 */
[----:B------:R-:W-:-:S04]  /*3900*/  FSEL R128, R128, RZ, P0 ;  /* 0x000000ff80807208 */ /* 0x000fc80000000000 */
[----:B------:R-:W-:-:S04]  /*3910*/  F2FP.F16.F32.PACK_AB R128, RZ, R128 ;  /* 0x00000080ff80723e */ /* 0x000fc800000000ff */
[----:B------:R-:W-:-:S07]  /*3920*/  PRMT R112, R128, 0x7610, R112 ;  /* 0x0000761080707816 */ /* 0x000fce0000000070 */
.L_x_6230:
[----:B------:R-:W-:Y:S05]  /*3930*/  BRA.U !UP3, `(.L_x_6231) ;  /* 0x000000010b407547 */ /* 0x000fea000b800000 */
[----:B------:R-:W-:Y:S02]  /*3940*/  PLOP3.LUT P3, PT, PT, PT, UP2, 0x80, 0x8 ;  /* 0x000000000008781c */ /* 0x000fe40003f6f028 */
[----:B-----5:R-:W-:Y:S02]  /*3950*/  LOP3.LUT P0, RZ, R136, 0xff00, RZ, 0xc0, !PT ;  /* 0x0000ff0088ff7812 */ /* 0x020fe4000780c0ff */
[----:B------:R-:W-:-:S09]  /*3960*/  MOV R128, R17 ;  /* 0x0000001100807202 */ /* 0x000fd20000000f00 */
[----:B------:R-:W-:-:S04]  /*3970*/  @P3 FFMA.FTZ R129, R160, UR6, R6 ;  /* 0x00000006a0813c23 */ /* 0x000fc80008010006 */
[----:B------:R-:W-:Y:S01]  /*3980*/  @P3 FADD.FTZ R130, R158, -R129 ;  /* 0x800000819e823221 */ /* 0x000fe20000010000 */
[----:B------:R-:W-:-:S03]  /*3990*/  @P0 HADD2.F32 R129, -RZ, R108.H1_H1 ;  /* 0x3000006cff810230 */ /* 0x000fc60000004100 */
[----:B------:R-:W-:-:S04]  /*39a0*/  @P3 FFMA.FTZ R128, R130, UR28, R17 ;  /* 0x0000001c82803c23 */ /* 0x000fc80008010011 */
[----:B------:R-:W-:-:S04]  /*39b0*/  FMUL.FTZ R128, R128, UR21 ;  /* 0x0000001580807c20 */ /* 0x000fc80008410000 */
[----:B------:R-:W-:Y:S01]  /*39c0*/  FMUL.FTZ R130, R128, UR20 ;  /* 0x0000001480827c20 */ /* 0x000fe20008410000 */
[----:B------:R-:W-:-:S03]  /*39d0*/  HFMA2 R128, -RZ, RZ, 0, 0 ;  /* 0x00000000ff807431 */ /* 0x000fc600000001ff */
[-C--:B------:R-:W-:Y:S01]  /*39e0*/  @P0 FMUL.FTZ R128, R129, R130.reuse ;  /* 0x0000008281800220 */ /* 0x080fe20000410000 */
[----:B------:R-:W-:-:S03]  /*39f0*/  FMUL.FTZ R129, R89, R130 ;  /* 0x0000008259817220 */ /* 0x000fc60000410000 */
[----:B------:R-:W-:Y:S02]  /*3a00*/  FADD.FTZ R33, R33, R128 ;  /* 0x0000008021217221 */ /* 0x000fe40000010000 */
[----:B------:R-:W-:-:S04]  /*3a10*/  FSEL R129, R129, RZ, P0 ;  /* 0x000000ff81817208 */ /* 0x000fc80000000000 */
[----:B------:R-:W-:-:S04]  /*3a20*/  F2FP.F16.F32.PACK_AB R129, RZ, R129 ;  /* 0x00000081ff81723e */ /* 0x000fc800000000ff */
[----:B------:R-:W-:-:S07]  /*3a30*/  PRMT R112, R112, 0x5410, R129 ;  /* 0x0000541070707816 */ /* 0x000fce0000000081 */
.L_x_6231:
        /* <DEDUP_REMOVED lines=17> */
.L_x_6232:
        /* <DEDUP_REMOVED lines=17> */
.L_x_6233:
        /* <DEDUP_REMOVED lines=17> */
.L_x_6234:
[----:B------:R-:W-:Y:S05]  /*3d70*/  BRA.U !UP3, `(.L_x_6235) ;  /* 0x000000010b407547 */ /* 0x000fea000b800000 */
[----:B------:R-:W-:Y:S02]  /*3d80*/  PLOP3.LUT P3, PT, PT, PT, UP2, 0x80, 0x8 ;  /* 0x000000000008781c */ /* 0x000fe40003f6f028 */
[----:B-----5:R-:W-:-:S11]  /*3d90*/  LOP3.LUT P0, RZ, R137, 0xff00, RZ, 0xc0, !PT ;  /* 0x0000ff0089ff7812 */ /* 0x020fd6000780c0ff */
[----:B------:R-:W-:Y:S02]  /*3da0*/  @P3 FFMA.FTZ R128, R152, UR6, R6 ;  /* 0x0000000698803c23 */ /* 0x000fe40008010006 */
[----:B------:R-:W-:Y:S02]  /*3db0*/  @P0 HADD2.F32 R129, -RZ, R110.H1_H1 ;  /* 0x3000006eff810230 */ /* 0x000fe40000004100 */
[----:B------:R-:W-:Y:S01]  /*3dc0*/  @P3 FADD.FTZ R130, R7, -R128 ;  /* 0x8000008007823221 */ /* 0x000fe20000010000 */
[----:B------:R-:W-:-:S03]  /*3dd0*/  MOV R128, R13 ;  /* 0x0000000d00807202 */ /* 0x000fc60000000f00 */
        /* <DEDUP_REMOVED lines=10> */
.L_x_6235:
[----:B------:R-:W-:Y:S05]  /*3e80*/  BRA.U !UP3, `(.L_x_6236) ;  /* 0x000000010b407547 */ /* 0x000fea000b800000 */
[----:B------:R-:W-:Y:S02]  /*3e90*/  PLOP3.LUT P3, PT, PT, PT, UP2, 0x80, 0x8 ;  /* 0x000000000008781c */ /* 0x000fe40003f6f028 */
[----:B-----5:R-:W-:Y:S02]  /*3ea0*/  LOP3.LUT P0, RZ, R137, 0xff0000, RZ, 0xc0, !PT ;  /* 0x00ff000089ff7812 */ /* 0x020fe4000780c0ff */
[----:B------:R-:W-:-:S09]  /*3eb0*/  MOV R128, R14 ;  /* 0x0000000e00807202 */ /* 0x000fd20000000f00 */
[----:B------:R-:W-:-:S04]  /*3ec0*/  @P3 FFMA.FTZ R129, R9, UR6, R6 ;  /* 0x0000000609813c23 */ /* 0x000fc80008010006 */
[----:B------:R-:W-:-:S04]  /*3ed0*/  @P3 FADD.FTZ R129, R8, -R129 ;  /* 0x8000008108813221 */ /* 0x000fc80000010000 */
        /* <DEDUP_REMOVED lines=11> */
.L_x_6236:
[----:B------:R-:W-:Y:S05]  /*3f90*/  BRA.U !UP3, `(.L_x_6205) ;  /* 0x000000090b507547 */ /* 0x000fea000b800000 */
[----:B------:R-:W-:Y:S02]  /*3fa0*/  PLOP3.LUT P3, PT, PT, PT, UP2, 0x80, 0x8 ;  /* 0x000000000008781c */ /* 0x000fe40003f6f028 */
[----:B-----5:R-:W-:-:S04]  /*3fb0*/  ISETP.GE.U32.AND P0, PT, R136, RZ, PT ;  /* 0x000000ff8800720c */ /* 0x020fc80003f06070 */
[----:B------:R-:W-:-:S07]  /*3fc0*/  ISETP.GE.U32.AND.EX P0, PT, R137, 0x1000000, PT, P0 ;  /* 0x010000008900780c */ /* 0x000fce0003f06100 */
[----:B------:R-:W-:-:S04]  /*3fd0*/  @P3 FFMA.FTZ R128, R10, UR6, R6 ;  /* 0x000000060a803c23 */ /* 0x000fc80008010006 */
[----:B------:R-:W-:Y:S01]  /*3fe0*/  @P3 FADD.FTZ R130, R11, -R128 ;  /* 0x800000800b823221 */ /* 0x000fe20000010000 */
[----:B------:R-:W-:Y:S01]  /*3ff0*/  MOV R128, R15 ;  /* 0x0000000f00807202 */ /* 0x000fe20000000f00 */
[----:B------:R-:W-:Y:S02]  /*4000*/  @P0 HADD2.F32 R129, -RZ, R111.H1_H1 ;  /* 0x3000006fff810230 */ /* 0x000fe40000004100 */
        /* <DEDUP_REMOVED lines=9> */
[----:B------:R-:W-:Y:S01]  /*40a0*/  PRMT R115, R115, 0x5410, R129 ;  /* 0x0000541073737816 */ /* 0x000fe20000000081 */
[----:B------:R-:W-:Y:S06]  /*40b0*/  BRA `(.L_x_6205) ;  /* 0x0000000800087947 */ /* 0x000fec0003800000 */
.L_x_6229:
[----:B------:R-:W-:Y:S02]  /*40c0*/  PLOP3.LUT P0, PT, PT, PT, UP2, 0x80, 0x8 ;  /* 0x000000000008781c */ /* 0x000fe40003f0f028 */
[----:B-----5:R-:W-:Y:S02]  /*40d0*/  MOV R120, R12 ;  /* 0x0000000c00787202 */ /* 0x020fe40000000f00 */
[----:B------:R-:W-:-:S09]  /*40e0*/  MOV R122, R14 ;  /* 0x0000000e007a7202 */ /* 0x000fd20000000f00 */
[--C-:B------:R-:W-:Y:S01]  /*40f0*/  @P0 FFMA.FTZ R118, R159, UR6, R6.reuse ;  /* 0x000000069f760c23 */ /* 0x100fe20008010006 */
[--C-:B------:R-:W-:Y:S01]  /*4100*/  @P0 FFMA.FTZ R117, R160, UR6, R6.reuse ;  /* 0x00000006a0750c23 */ /* 0x100fe20008010006 */
[----:B------:R-:W-:Y:S02]  /*4110*/  @P0 FFMA.FTZ R123, R9, UR6, R6 ;  /* 0x00000006097b0c23 */ /* 0x000fe40008010006 */
[----:B------:R-:W-:Y:S01]  /*4120*/  @P0 FADD.FTZ R119, R157, -R118 ;  /* 0x800000769d770221 */ /* 0x000fe20000010000 */
[----:B------:R-:W-:Y:S01]  /*4130*/  MOV R118, R18 ;  /* 0x0000001200767202 */ /* 0x000fe20000000f00 */
[----:B------:R-:W-:Y:S01]  /*4140*/  @P0 FADD.FTZ R116, R158, -R117 ;  /* 0x800000759e740221 */ /* 0x000fe20000010000 */
[----:B------:R-:W-:Y:S01]  /*4150*/  MOV R117, R17 ;  /* 0x0000001100757202 */ /* 0x000fe20000000f00 */
[----:B------:R-:W-:Y:S01]  /*4160*/  @P0 FFMA.FTZ R118, R119, UR28, R18 ;  /* 0x0000001c77760c23 */ /* 0x000fe20008010012 */
[----:B------:R-:W-:Y:S01]  /*4170*/  @P0 FFMA.FTZ R119, R156, UR6, R6 ;  /* 0x000000069c770c23 */ /* 0x000fe20008010006 */
[----:B------:R-:W-:Y:S01]  /*4180*/  @P0 FFMA.FTZ R117, R116, UR28, R17 ;  /* 0x0000001c74750c23 */ /* 0x000fe20008010011 */
[----:B------:R-:W-:-:S02]  /*4190*/  @P0 FADD.FTZ R123, R8, -R123 ;  /* 0x8000007b087b0221 */ /* 0x000fc40000010000 */
[----:B------:R-:W-:Y:S01]  /*41a0*/  @P0 FADD.FTZ R116, R154, -R119 ;  /* 0x800000779a740221 */ /* 0x000fe20000010000 */
[----:B------:R-:W-:Y:S01]  /*41b0*/  MOV R119, R19 ;  /* 0x0000001300777202 */ /* 0x000fe20000000f00 */
[----:B------:R-:W-:Y:S01]  /*41c0*/  @P0 FFMA.FTZ R122, R123, UR28, R14 ;  /* 0x0000001c7b7a0c23 */ /* 0x000fe2000801000e */
[----:B------:R-:W-:Y:S01]  /*41d0*/  MOV R123, R15 ;  /* 0x0000000f007b7202 */ /* 0x000fe20000000f00 */
        /* <DEDUP_REMOVED lines=20> */
[----:B------:R-:W-:-:S05]  /*4320*/  @P0 HADD2.F32 R128, -RZ, R108.H0_H0 ;  /* 0x2000006cff800230 */ /* 0x000fca0000004100 */
[-C--:B------:R-:W-:Y:S01]  /*4330*/  @P0 FMUL.FTZ R129, R128, R133.reuse ;  /* 0x0000008580810220 */ /* 0x080fe20000410000 */
[----:B------:R-:W-:-:S03]  /*4340*/  FMUL.FTZ R133, R88, R133 ;  /* 0x0000008558857220 */ /* 0x000fc60000410000 */
[----:B------:R-:W-:Y:S02]  /*4350*/  FADD.FTZ R32, R32, R129 ;  /* 0x0000008120207221 */ /* 0x000fe40000010000 */
[----:B------:R-:W-:-:S04]  /*4360*/  FSEL R133, R133, RZ, P0 ;  /* 0x000000ff85857208 */ /* 0x000fc80000000000 */
[----:B------:R-:W-:-:S04]  /*4370*/  F2FP.F16.F32.PACK_AB R133, RZ, R133 ;  /* 0x00000085ff85723e */ /* 0x000fc800000000ff */
[----:B------:R-:W-:-:S07]  /*4380*/  PRMT R112, R133, 0x7610, R112 ;  /* 0x0000761085707816 */ /* 0x000fce0000000070 */
.L_x_6237:
[----:B------:R-:W-:Y:S05]  /*4390*/  BRA.U !UP3, `(.L_x_6238) ;  /* 0x000000010b2c7547 */ /* 0x000fea000b800000 */
[----:B------:R-:W-:Y:S01]  /*43a0*/  LOP3.LUT P0, RZ, R136, 0xff00, RZ, 0xc0, !PT ;  /* 0x0000ff0088ff7812 */ /* 0x000fe2000780c0ff */
[----:B------:R-:W-:-:S04]  /*43b0*/  FMUL.FTZ R128, R117, UR21 ;  /* 0x0000001575807c20 */ /* 0x000fc80008410000 */
[----:B------:R-:W-:Y:S01]  /*43c0*/  FMUL.FTZ R130, R128, UR20 ;  /* 0x0000001480827c20 */ /* 0x000fe20008410000 */
[----:B------:R-:W-:-:S07]  /*43d0*/  MOV R128, RZ ;  /* 0x000000ff00807202 */ /* 0x000fce0000000f00 */
[----:B------:R-:W-:-:S05]  /*43e0*/  @P0 HADD2.F32 R129, -RZ, R108.H1_H1 ;  /* 0x3000006cff810230 */ /* 0x000fca0000004100 */
[-C--:B------:R-:W-:Y:S01]  /*43f0*/  @P0 FMUL.FTZ R128, R129, R130.reuse ;  /* 0x0000008281800220 */ /* 0x080fe20000410000 */
[----:B------:R-:W-:-:S03]  /*4400*/  FMUL.FTZ R130, R89, R130 ;  /* 0x0000008259827220 */ /* 0x000fc60000410000 */
[----:B------:R-:W-:Y:S02]  /*4410*/  FADD.FTZ R33, R33, R128 ;  /* 0x0000008021217221 */ /* 0x000fe40000010000 */
[----:B------:R-:W-:-:S04]  /*4420*/  FSEL R130, R130, RZ, P0 ;  /* 0x000000ff82827208 */ /* 0x000fc80000000000 */
[----:B------:R-:W-:-:S04]  /*4430*/  F2FP.F16.F32.PACK_AB R130, RZ, R130 ;  /* 0x00000082ff82723e */ /* 0x000fc800000000ff */
[----:B------:R-:W-:-:S07]  /*4440*/  PRMT R112, R112, 0x5410, R130 ;  /* 0x0000541070707816 */ /* 0x000fce0000000082 */
.L_x_6238:
[----:B------:R-:W-:Y:S05]  /*4450*/  BRA.U !UP3, `(.L_x_6239) ;  /* 0x000000010b2c7547 */ /* 0x000fea000b800000 */
        /* <DEDUP_REMOVED lines=11> */
.L_x_6239:
        /* <DEDUP_REMOVED lines=12> */
.L_x_6240:
        /* <DEDUP_REMOVED lines=12> */
.L_x_6241:
        /* <DEDUP_REMOVED lines=12> */
.L_x_6242:
        /* <DEDUP_REMOVED lines=12> */
.L_x_6243:
[----:B------:R-:W-:Y:S05]  /*4810*/  BRA.U !UP3, `(.L_x_6205) ;  /* 0x000000010b307547 */ /* 0x000fea000b800000 */
[----:B------:R-:W-:Y:S01]  /*4820*/  ISETP.GE.U32.AND P0, PT, R136, RZ, PT ;  /* 0x000000ff8800720c */ /* 0x000fe20003f06070 */
[----:B------:R-:W-:-:S03]  /*4830*/  FMUL.FTZ R128, R123, UR21 ;  /* 0x000000157b807c20 */ /* 0x000fc60008410000 */
[----:B------:R-:W-:Y:S01]  /*4840*/  ISETP.GE.U32.AND.EX P0, PT, R137, 0x1000000, PT, P0 ;  /* 0x010000008900780c */ /* 0x000fe20003f06100 */
[----:B------:R-:W-:Y:S01]  /*4850*/  FMUL.FTZ R130, R128, UR20 ;  /* 0x0000001480827c20 */ /* 0x000fe20008410000 */
[----:B------:R-:W-:-:S11]  /*4860*/  MOV R128, RZ ;  /* 0x000000ff00807202 */ /* 0x000fd60000000f00 */
[----:B------:R-:W-:-:S05]  /*4870*/  @P0 HADD2.F32 R129, -RZ, R111.H1_H1 ;  /* 0x3000006fff810230 */ /* 0x000fca0000004100 */
[-C--:B------:R-:W-:Y:S01]  /*4880*/  @P0 FMUL.FTZ R128, R129, R130.reuse ;  /* 0x0000008281800220 */ /* 0x080fe20000410000 */
[----:B------:R-:W-:-:S03]  /*4890*/  FMUL.FTZ R129, R87, R130 ;  /* 0x0000008257817220 */ /* 0x000fc60000410000 */
[----:B------:R-:W-:Y:S02]  /*48a0*/  FADD.FTZ R31, R31, R128 ;  /* 0x000000801f1f7221 */ /* 0x000fe40000010000 */
[----:B------:R-:W-:-:S04]  /*48b0*/  FSEL R129, R129, RZ, P0 ;  /* 0x000000ff81817208 */ /* 0x000fc80000000000 */
[----:B------:R-:W-:-:S04]  /*48c0*/  F2FP.F16.F32.PACK_AB R129, RZ, R129 ;  /* 0x00000081ff81723e */ /* 0x000fc800000000ff */
[----:B------:R-:W-:-:S07]  /*48d0*/  PRMT R115, R115, 0x5410, R129 ;  /* 0x0000541073737816 */ /* 0x000fce0000000081 */
.L_x_6205:
        /* <DEDUP_REMOVED lines=13> */
.L_x_6180:
[----:B------:R-:W-:Y:S05]  /*49b0*/  BSYNC.RECONVERGENT B0 ;  /* 0x0000000000007941 */ /* 0x000fea0003800200 */
.L_x_6179:
        /* <DEDUP_REMOVED lines=8> */
.L_x_6246:
        /* <DEDUP_REMOVED lines=50> */
.L_x_6249:
        /* <DEDUP_REMOVED lines=12> */
.L_x_6250:
        /* <DEDUP_REMOVED lines=12> */
.L_x_6251:
        /* <DEDUP_REMOVED lines=12> */
.L_x_6252:
        /* <DEDUP_REMOVED lines=12> */
.L_x_6253:
        /* <DEDUP_REMOVED lines=12> */
.L_x_6254:
        /* <DEDUP_REMOVED lines=12> */
.L_x_6255:
        /* <DEDUP_REMOVED lines=14> */
.L_x_6248:
        /* <DEDUP_REMOVED lines=17> */
.L_x_6257:
[----:B------:R-:W-:Y:S05]  /*53d0*/  BRA.U !UP3, `(.L_x_6258) ;  /* 0x000000010b407547 */ /* 0x000fea000b800000 */
[----:B------:R-:W-:Y:S02]  /*53e0*/  PLOP3.LUT P4, PT, PT, PT, UP2, 0x80, 0x8 ;  /* 0x000000000008781c */ /* 0x000fe40003f8f028 */
[----:B-----5:R-:W-:-:S11]  /*53f0*/  LOP3.LUT P0, RZ, R138, 0xff00, RZ, 0xc0, !PT ;  /* 0x0000ff008aff7812 */ /* 0x020fd6000780c0ff */
[----:B01----:R-:W-:Y:S02]  /*5400*/  @P4 FFMA.FTZ R4, R124, UR6, R6 ;  /* 0x000000067c044c23 */ /* 0x003fe40008010006 */
        /* <DEDUP_REMOVED lines=13> */
.L_x_6258:
        /* <DEDUP_REMOVED lines=17> */
.L_x_6259:
        /* <DEDUP_REMOVED lines=17> */
.L_x_6260:
        /* <DEDUP_REMOVED lines=17> */
.L_x_6261:
        /* <DEDUP_REMOVED lines=17> */
.L_x_6262:
        /* <DEDUP_REMOVED lines=17> */
.L_x_6263:
[----:B------:R-:W-:Y:S05]  /*5a30*/  BRA.U !UP3, `(.L_x_6256) ;  /* 0x0000001d0b447547 */ /* 0x000fea000b800000 */
[----:B------:R-:W-:Y:S02]  /*5a40*/  PLOP3.LUT P4, PT, PT, PT, UP2, 0x80, 0x8 ;  /* 0x000000000008781c */ /* 0x000fe40003f8f028 */
[----:B-----5:R-:W-:Y:S02]  /*5a50*/  ISETP.GE.U32.AND P0, PT, R138, RZ, PT ;  /* 0x000000ff8a00720c */ /* 0x020fe40003f06070 */
[----:B01----:R-:W-:Y:S02]  /*5a60*/  MOV R4, R107 ;  /* 0x0000006b00047202 */ /* 0x003fe40000000f00 */
[----:B------:R-:W-:-:S07]  /*5a70*/  ISETP.GE.U32.AND.EX P0, PT, R139, 0x1000000, PT, P0 ;  /* 0x010000008b00780c */ /* 0x000fce0003f06100 */
[----:B------:R-:W-:-:S04]  /*5a80*/  @P4 FFMA.FTZ R6, R142, UR6, R6 ;  /* 0x000000068e064c23 */ /* 0x000fc80008010006 */
[----:B------:R-:W-:Y:S02]  /*5a90*/  @P4 FADD.FTZ R6, R151, -R6 ;  /* 0x8000000697064221 */ /* 0x000fe40000010000 */
        /* <DEDUP_REMOVED lines=12> */
.L_x_6247:
        /* <DEDUP_REMOVED lines=27> */
.L_x_6267:
[----:B------:R-:W-:Y:S05]  /*5d10*/  BSYNC.RECONVERGENT B1 ;  /* 0x0000000000017941 */ /* 0x000fea0003800200 */
.L_x_6266:
[----:B------:R-:W-:Y:S01]  /*5d20*/  F2FP.F16.F32.PACK_AB R116, RZ, R116 ;  /* 0x00000074ff74723e */ /* 0x000fe200000000ff */
[----:B------:R-:W-:-:S03]  /*5d30*/  FADD.FTZ R24, R24, R5 ;  /* 0x0000000518187221 */ /* 0x000fc60000010000 */
[----:B------:R-:W-:-:S07]  /*5d40*/  PRMT R112, R116, 0x7610, R112 ;  /* 0x0000761074707816 */ /* 0x000fce0000000070 */
.L_x_6265:
        /* <DEDUP_REMOVED lines=23> */
.L_x_6270:
[----:B------:R-:W-:Y:S05]  /*5ec0*/  BSYNC.RECONVERGENT B1 ;  /* 0x0000000000017941 */ /* 0x000fea0003800200 */
.L_x_6269:
[----:B------:R-:W-:Y:S01]  /*5ed0*/  F2FP.F16.F32.PACK_AB R5, RZ, R5 ;  /* 0x00000005ff05723e */ /* 0x000fe200000000ff */
[----:B------:R-:W-:-:S03]  /*5ee0*/  FADD.FTZ R25, R25, R4 ;  /* 0x0000000419197221 */ /* 0x000fc60000010000 */
[----:B------:R-:W-:-:S07]  /*5ef0*/  PRMT R112, R112, 0x5410, R5 ;  /* 0x0000541070707816 */ /* 0x000fce0000000005 */
.L_x_6268:
        /* <DEDUP_REMOVED lines=23> */
.L_x_6273:
[----:B------:R-:W-:Y:S05]  /*6070*/  BSYNC.RECONVERGENT B1 ;  /* 0x0000000000017941 */ /* 0x000fea0003800200 */
.L_x_6272:
[----:B------:R-:W-:Y:S01]  /*6080*/  F2FP.F16.F32.PACK_AB R116, RZ, R116 ;  /* 0x00000074ff74723e */ /* 0x000fe200000000ff */
[----:B------:R-:W-:-:S03]  /*6090*/  FADD.FTZ R26, R26, R5 ;  /* 0x000000051a1a7221 */ /* 0x000fc60000010000 */
[----:B------:R-:W-:-:S07]  /*60a0*/  PRMT R113, R116, 0x7610, R113 ;  /* 0x0000761074717816 */ /* 0x000fce0000000071 */
.L_x_6271:
        /* <DEDUP_REMOVED lines=23> */
.L_x_6276:
[----:B------:R-:W-:Y:S05]  /*6220*/  BSYNC.RECONVERGENT B1 ;  /* 0x0000000000017941 */ /* 0x000fea0003800200 */
.L_x_6275:
[----:B------:R-:W-:Y:S01]  /*6230*/  F2FP.F16.F32.PACK_AB R5, RZ, R5 ;  /* 0x00000005ff05723e */ /* 0x000fe200000000ff */
[----:B------:R-:W-:-:S03]  /*6240*/  FADD.FTZ R27, R27, R4 ;  /* 0x000000041b1b7221 */ /* 0x000fc60000010000 */
[----:B------:R-:W-:-:S07]  /*6250*/  PRMT R113, R113, 0x5410, R5 ;  /* 0x0000541071717816 */ /* 0x000fce0000000005 */
.L_x_6274:
        /* <DEDUP_REMOVED lines=23> */
.L_x_6279:
[----:B------:R-:W-:Y:S05]  /*63d0*/  BSYNC.RECONVERGENT B1 ;  /* 0x0000000000017941 */ /* 0x000fea0003800200 */
.L_x_6278:
[----:B------:R-:W-:Y:S01]  /*63e0*/  F2FP.F16.F32.PACK_AB R116, RZ, R116 ;  /* 0x00000074ff74723e */ /* 0x000fe200000000ff */
[----:B------:R-:W-:-:S03]  /*63f0*/  FADD.FTZ R20, R20, R5 ;  /* 0x0000000514147221 */ /* 0x000fc60000010000 */
[----:B------:R-:W-:-:S07]  /*6400*/  PRMT R114, R116, 0x7610, R114 ;  /* 0x0000761074727816 */ /* 0x000fce0000000072 */
.L_x_6277:
        /* <DEDUP_REMOVED lines=23> */
.L_x_6282:
[----:B------:R-:W-:Y:S05]  /*6580*/  BSYNC.RECONVERGENT B1 ;  /* 0x0000000000017941 */ /* 0x000fea0003800200 */
.L_x_6281:
[----:B------:R-:W-:Y:S01]  /*6590*/  F2FP.F16.F32.PACK_AB R5, RZ, R5 ;  /* 0x00000005ff05723e */ /* 0x000fe200000000ff */
[----:B------:R-:W-:-:S03]  /*65a0*/  FADD.FTZ R21, R21, R4 ;  /* 0x0000000415157221 */ /* 0x000fc60000010000 */
[----:B------:R-:W-:-:S07]  /*65b0*/  PRMT R114, R114, 0x5410, R5 ;  /* 0x0000541072727816 */ /* 0x000fce0000000005 */
.L_x_6280:
        /* <DEDUP_REMOVED lines=23> */
.L_x_6285:
[----:B------:R-:W-:Y:S05]  /*6730*/  BSYNC.RECONVERGENT B1 ;  /* 0x0000000000017941 */ /* 0x000fea0003800200 */
.L_x_6284:
[----:B------:R-:W-:Y:S01]  /*6740*/  F2FP.F16.F32.PACK_AB R116, RZ, R116 ;  /* 0x00000074ff74723e */ /* 0x000fe200000000ff */
[----:B------:R-:W-:-:S03]  /*6750*/  FADD.FTZ R22, R22, R5 ;  /* 0x0000000516167221 */ /* 0x000fc60000010000 */
[----:B------:R-:W-:-:S07]  /*6760*/  PRMT R115, R116, 0x7610, R115 ;  /* 0x0000761074737816 */ /* 0x000fce0000000073 */
.L_x_6283:
        /* <DEDUP_REMOVED lines=47> */
.L_x_6264:
        /* <DEDUP_REMOVED lines=23> */
.L_x_6288:
[----:B------:R-:W-:Y:S05]  /*6bd0*/  BSYNC.RECONVERGENT B1 ;  /* 0x0000000000017941 */ /* 0x000fea0003800200 */
.L_x_6287:
[----:B------:R-:W-:Y:S01]  /*6be0*/  F2FP.F16.F32.PACK_AB R128, RZ, R128 ;  /* 0x00000080ff80723e */ /* 0x000fe200000000ff */
[----:B------:R-:W-:-:S03]  /*6bf0*/  FADD.FTZ R24, R24, R5 ;  /* 0x0000000518187221 */ /* 0x000fc60000010000 */
[----:B------:R-:W-:-:S07]  /*6c00*/  PRMT R112, R128, 0x7610, R112 ;  /* 0x0000761080707816 */ /* 0x000fce0000000070 */
.L_x_6286:
        /* <DEDUP_REMOVED lines=23> */
.L_x_6291:
[----:B------:R-:W-:Y:S05]  /*6d80*/  BSYNC.RECONVERGENT B1 ;  /* 0x0000000000017941 */ /* 0x000fea0003800200 */
.L_x_6290:
[----:B------:R-:W-:Y:S01]  /*6d90*/  F2FP.F16.F32.PACK_AB R128, RZ, R128 ;  /* 0x00000080ff80723e */ /* 0x000fe200000000ff */
[----:B------:R-:W-:-:S03]  /*6da0*/  FADD.FTZ R25, R25, R4 ;  /* 0x0000000419197221 */ /* 0x000fc60000010000 */
[----:B------:R-:W-:-:S07]  /*6db0*/  PRMT R112, R112, 0x5410, R128 ;  /* 0x0000541070707816 */ /* 0x000fce0000000080 */
.L_x_6289:
        /* <DEDUP_REMOVED lines=23> */
.L_x_6294:
[----:B------:R-:W-:Y:S05]  /*6f30*/  BSYNC.RECONVERGENT B1 ;  /* 0x0000000000017941 */ /* 0x000fea0003800200 */
.L_x_6293:
[----:B------:R-:W-:Y:S01]  /*6f40*/  F2FP.F16.F32.PACK_AB R128, RZ, R128 ;  /* 0x00000080ff80723e */ /* 0x000fe200000000ff */
[----:B------:R-:W-:-:S03]  /*6f50*/  FADD.FTZ R26, R26, R5 ;  /* 0x000000051a1a7221 */ /* 0x000fc60000010000 */
[----:B------:R-:W-:-:S07]  /*6f60*/  PRMT R113, R128, 0x7610, R113 ;  /* 0x0000761080717816 */ /* 0x000fce0000000071 */
.L_x_6292:
        /* <DEDUP_REMOVED lines=23> */
.L_x_6297:
[----:B------:R-:W-:Y:S05]  /*70e0*/  BSYNC.RECONVERGENT B1 ;  /* 0x0000000000017941 */ /* 0x000fea0003800200 */
.L_x_6296:
[----:B------:R-:W-:Y:S01]  /*70f0*/  F2FP.F16.F32.PACK_AB R128, RZ, R128 ;  /* 0x00000080ff80723e */ /* 0x000fe200000000ff */
[----:B------:R-:W-:-:S03]  /*7100*/  FADD.FTZ R27, R27, R4 ;  /* 0x000000041b1b7221 */ /* 0x000fc60000010000 */
[----:B------:R-:W-:-:S07]  /*7110*/  PRMT R113, R113, 0x5410, R128 ;  /* 0x0000541071717816 */ /* 0x000fce0000000080 */
.L_x_6295:
        /* <DEDUP_REMOVED lines=23> */
.L_x_6300:
[----:B------:R-:W-:Y:S05]  /*7290*/  BSYNC.RECONVERGENT B1 ;  /* 0x0000000000017941 */ /* 0x000fea0003800200 */
.L_x_6299:
[----:B------:R-:W-:Y:S01]  /*72a0*/  F2FP.F16.F32.PACK_AB R128, RZ, R128 ;  /* 0x00000080ff80723e */ /* 0x000fe200000000ff */
[----:B------:R-:W-:-:S03]  /*72b0*/  FADD.FTZ R20, R20, R5 ;  /* 0x0000000514147221 */ /* 0x000fc60000010000 */
[----:B------:R-:W-:-:S07]  /*72c0*/  PRMT R114, R128, 0x7610, R114 ;  /* 0x0000761080727816 */ /* 0x000fce0000000072 */
.L_x_6298:
        /* <DEDUP_REMOVED lines=23> */
.L_x_6303:
[----:B------:R-:W-:Y:S05]  /*7440*/  BSYNC.RECONVERGENT B1 ;  /* 0x0000000000017941 */ /* 0x000fea0003800200 */
.L_x_6302:
[----:B------:R-:W-:Y:S01]  /*7450*/  F2FP.F16.F32.PACK_AB R128, RZ, R128 ;  /* 0x00000080ff80723e */ /* 0x000fe200000000ff */
[----:B------:R-:W-:-:S03]  /*7460*/  FADD.FTZ R21, R21, R4 ;  /* 0x0000000415157221 */ /* 0x000fc60000010000 */
[----:B------:R-:W-:-:S07]  /*7470*/  PRMT R114, R114, 0x5410, R128 ;  /* 0x0000541072727816 */ /* 0x000fce0000000080 */
.L_x_6301:
        /* <DEDUP_REMOVED lines=23> */
.L_x_6306:
[----:B------:R-:W-:Y:S05]  /*75f0*/  BSYNC.RECONVERGENT B1 ;  /* 0x0000000000017941 */ /* 0x000fea0003800200 */
.L_x_6305:
[----:B------:R-:W-:Y:S01]  /*7600*/  F2FP.F16.F32.PACK_AB R128, RZ, R128 ;  /* 0x00000080ff80723e */ /* 0x000fe200000000ff */
[----:B------:R-:W-:-:S03]  /*7610*/  FADD.FTZ R22, R22, R5 ;  /* 0x0000000516167221 */ /* 0x000fc60000010000 */
[----:B------:R-:W-:-:S07]  /*7620*/  PRMT R115, R128, 0x7610, R115 ;  /* 0x0000761080737816 */ /* 0x000fce0000000073 */
.L_x_6304:
        /* <DEDUP_REMOVED lines=9> */
[----:B------:R-:W-:-:S03]  /*76c0*/  @P0 HADD2.F32 R5, -RZ, R111.H1_H1 ;  /* 0x3000006fff050230 */ /* 0x000fc60000004100 */
        /* <DEDUP_REMOVED lines=8> */
.L_x_6256:
        /* <DEDUP_REMOVED lines=9> */
.L_x_6245:
[----:B------:R-:W-:Y:S05]  /*77e0*/  BSYNC.RECONVERGENT B0 ;  /* 0x0000000000007941 */ /* 0x000fea0003800200 */
.L_x_6244:
[----:B------:R-:W-:Y:S02]  /*77f0*/  UIADD3 UR9, UPT, UPT, UR9, UR26, URZ ;  /* 0x0000001a09097290 */ /* 0x000fe4000fffe0ff */
[----:B------:R-:W-:Y:S02]  /*7800*/  UPLOP3.LUT UP1, UPT, UPT, UPT, UP1, 0x40, 0x4 ;  /* 0x000000000004789c */ /* 0x000fe40003f2e810 */
[----:B------:R-:W-:-:S09]  /*7810*/  UISETP.GE.AND UP0, UPT, UR9, UR27, UPT ;  /* 0x0000001b0900728c */ /* 0x000fd2000bf06270 */
[----:B------:R-:W-:Y:S05]  /*7820*/  BRA.U !UP0, `(.L_x_6307) ;  /* 0xffffff8d08607547 */ /* 0x000fea000b83ffff */
.L_x_6168:
        /* <DEDUP_REMOVED lines=19> */
.L_x_6309:
[----:B------:R-:W-:Y:S05]  /*7960*/  BSYNC.RECONVERGENT B0 ;  /* 0x0000000000007941 */ /* 0x000fea0003800200 */
.L_x_6308:
        /* <DEDUP_REMOVED lines=14> */
.L_x_6310:
        /* <DEDUP_REMOVED lines=11> */
.L_x_8123:


//--------------------- .text._ZN10layer_norm22ln_bwd_finalize_kernelINS_22Kernel_traits_finalizeILj2048Ef6__halffS2_fjLb1ELj1024ELj4ENS_18Kernel_traits_baseILj2048EfS2_fS2_fjLj1024EEEEELb1ELb1EEEvNS_9BwdParamsE --------------------------
	.section	.text._ZN10layer_norm22ln_bwd_finalize_kernelINS_22Kernel_traits_finalizeILj2048Ef6__halffS2_fjLb1ELj1024ELj4ENS_18Kernel_traits_baseILj2048EfS2_fS2_fjLj1024EEEEELb1ELb1EEEvNS_9BwdParamsE,"ax",@progbits
	.align	128
        .global         _ZN10layer_norm22ln_bwd_finalize_kernelINS_22Kernel_traits_finalizeILj2048Ef6__halffS2_fjLb1ELj1024ELj4ENS_18Kernel_traits_baseILj2048EfS2_fS2_fjLj1024EEEEELb1ELb1EEEvNS_9BwdParamsE
        .type           _ZN10layer_norm22ln_bwd_finalize_kernelINS_22Kernel_traits_finalizeILj2048Ef6__halffS2_fjLb1ELj1024ELj4ENS_18Kernel_traits_baseILj2048EfS2_fS2_fjLj1024EEEEELb1ELb1EEEvNS_9BwdParamsE,@function
        .size           _ZN10layer_norm22ln_bwd_finalize_kernelINS_22Kernel_traits_finalizeILj2048Ef6__halffS2_fjLb1ELj1024ELj4ENS_18Kernel_traits_baseILj2048EfS2_fS2_fjLj1024EEEEELb1ELb1EEEvNS_9BwdParamsE,(.L_x_8124 - _ZN10layer_norm22ln_bwd_finalize_kernelINS_22Kernel_traits_finalizeILj2048Ef6__halffS2_fjLb1ELj1024ELj4ENS_18Kernel_traits_baseILj2048EfS2_fS2_fjLj1024EEEEELb1ELb1EEEvNS_9BwdParamsE)
        .other          _ZN10layer_norm22ln_bwd_finalize_kernelINS_22Kernel_traits_finalizeILj2048Ef6__halffS2_fjLb1ELj1024ELj4ENS_18Kernel_traits_baseILj2048EfS2_fS2_fjLj1024EEEEELb1ELb1EEEvNS_9BwdParamsE,@"STO_CUDA_ENTRY STV_DEFAULT"
_ZN10layer_norm22ln_bwd_finalize_kernelINS_22Kernel_traits_finalizeILj2048Ef6__halffS2_fjLb1ELj1024ELj4ENS_18Kernel_traits_baseILj2048EfS2_fS2_fjLj1024EEEEELb1ELb1EEEvNS_9BwdParamsE:
.text._ZN10layer_norm22ln_bwd_finalize_kernelINS_22Kernel_traits_finalizeILj2048Ef6__halffS2_fjLb1ELj1024ELj4ENS_18Kernel_traits_baseILj2048EfS2_fS2_fjLj1024EEEEELb1ELb1EEEvNS_9BwdParamsE:
        /* <DEDUP_REMOVED lines=56> */
.L_x_6315:
        /* <DEDUP_REMOVED lines=87> */
.L_x_6314:
[----:B------:R-:W-:Y:S05]  /*08f0*/  BSYNC.RECONVERGENT B1 ;  /* 0x0000000000017941 */ /* 0x000fea0003800200 */
.L_x_6313:
        /* <DEDUP_REMOVED lines=51> */
.L_x_6317:
[----:B------:R-:W-:Y:S05]  /*0c30*/  BSYNC.RECONVERGENT B1 ;  /* 0x0000000000017941 */ /* 0x000fea0003800200 */
.L_x_6316:
        /* <DEDUP_REMOVED lines=30> */
.L_x_6319:
[----:B------:R-:W-:Y:S05]  /*0e20*/  BSYNC.RECONVERGENT B1 ;  /* 0x0000000000017941 */ /* 0x000fea0003800200 */
.L_x_6318:
        /* <DEDUP_REMOVED lines=15> */
.L_x_6312:
[----:B------:R-:W-:Y:S05]  /*0f20*/  BSYNC.RECONVERGENT B0 ;  /* 0x0000000000007941 */ /* 0x000fea0003800200 */
.L_x_6311:
        /* <DEDUP_REMOVED lines=72> */
.L_x_6320:
        /* <DEDUP_REMOVED lines=13> */
.L_x_8124:


//--------------------- .text._ZN10layer_norm13ln_bwd_kernelINS_13Kernel_traitsIf6__halffS2_fjLj2048ELj1ELj1ELj4ELj16ENS_18Kernel_traits_baseILj2048EfS2_fS2_fjLj128EEEEELb1ELb1ELb1ELb1EEEvNS_9BwdParamsE --------------------------
	.section	.text._ZN10layer_norm13ln_bwd_kernelINS_13Kernel_traitsIf6__halffS2_fjLj2048ELj1ELj1ELj4ELj16ENS_18Kernel_traits_baseILj2048EfS2_fS2_fjLj128EEEEELb1ELb1ELb1ELb1EEEvNS_9BwdParamsE,"ax",@progbits
	.align	128
        .global         _ZN10layer_norm13ln_bwd_kernelINS_13Kernel_traitsIf6__halffS2_fjLj2048ELj1ELj1ELj4ELj16ENS_18Kernel_traits_baseILj2048EfS2_fS2_fjLj128EEEEELb1ELb1ELb1ELb1EEEvNS_9BwdParamsE
        .type           _ZN10layer_norm13ln_bwd_kernelINS_13Kernel_traitsIf6__halffS2_fjLj2048ELj1ELj1ELj4ELj16ENS_18Kernel_traits_baseILj2048EfS2_fS2_fjLj128EEEEELb1ELb1ELb1ELb1EEEvNS_9BwdParamsE,@function
        .size           _ZN10layer_norm13ln_bwd_kernelINS_13Kernel_traitsIf6__halffS2_fjLj2048ELj1ELj1ELj4ELj16ENS_18Kernel_traits_baseILj2048EfS2_fS2_fjLj128EEEEELb1ELb1ELb1ELb1EEEvNS_9BwdParamsE,(.L_x_8125 - _ZN10layer_norm13ln_bwd_kernelINS_13Kernel_traitsIf6__halffS2_fjLj2048ELj1ELj1ELj4ELj16ENS_18Kernel_traits_baseILj2048EfS2_fS2_fjLj128EEEEELb1ELb1ELb1ELb1EEEvNS_9BwdParamsE)
        .other          _ZN10layer_norm13ln_bwd_kernelINS_13Kernel_traitsIf6__halffS2_fjLj2048ELj1ELj1ELj4ELj16ENS_18Kernel_traits_baseILj2048EfS2_fS2_fjLj128EEEEELb1ELb1ELb1ELb1EEEvNS_9BwdParamsE,@"STO_CUDA_ENTRY STV_DEFAULT"
_ZN10layer_norm13ln_bwd_kernelINS_13Kernel_traitsIf6__halffS2_fjLj2048ELj1ELj1ELj4ELj16ENS_18Kernel_traits_baseILj2048EfS2_fS2_fjLj128EEEEELb1ELb1ELb1ELb1EEEvNS_9BwdParamsE:
.text._ZN10layer_norm13ln_bwd_kernelINS_13Kernel_traitsIf6__halffS2_fjLj2048ELj1ELj1ELj4ELj16ENS_18Kernel_traits_baseILj2048EfS2_fS2_fjLj128EEEEELb1ELb1ELb1ELb1EEEvNS_9BwdParamsE:
        /* <DEDUP_REMOVED lines=52> */
.L_x_6450:
        /* <DEDUP_REMOVED lines=29> */
[----:B------:R-:W-:Y:S01]  /*0510*/  IMAD.WIDE.U32 R150, R147, 0x20, R150 ;  /* 0x0000002093967825 */ /* 0x000fe200078e0096 */
[----:B------:R-:W2:Y:S03]  /*0520*/  LDG.E.128 R140, desc[UR10][R148.64] ;  /* 0x0000000a948c7981 */ /* 0x000ea6000c1e1d00 */
[C---:B---3--:R-:W-:Y:S01]  /*0530*/  IMAD.WIDE.U32 R122, R5.reuse, 0x10, R136 ;  /* 0x00000010057a7825 */ /* 0x048fe200078e0088 */
[----:B------:R-:W3:Y:S04]  /*0540*/  LDG.E.128 R128, desc[UR10][R150.64] ;  /* 0x0000000a96807981 */ /* 0x000ee8000c1e1d00 */
[----:B------:R0:W3:Y:S04]  /*0550*/  LDG.E.128 R124, desc[UR10][R148.64+0x10] ;  /* 0x0000100a947c7981 */ /* 0x0000e8000c1e1d00 */
[----:B------:R-:W3:Y:S04]  /*0560*/  LDG.E.128 R120, desc[UR10][R122.64] ;  /* 0x0000000a7a787981 */ /* 0x000ee8000c1e1d00 */
[----:B------:R1:W3:Y:S01]  /*0570*/  LDG.E.128 R132, desc[UR10][R150.64+0x10] ;  /* 0x0000100a96847981 */ /* 0x0002e2000c1e1d00 */
[----:B------:R-:W-:-:S05]  /*0580*/  IADD3 R5, PT, PT, R5, 0x80, RZ ;  /* 0x0000008005057810 */ /* 0x000fca0007ffe0ff */
[----:B------:R-:W-:Y:S01]  /*0590*/  IMAD.WIDE.U32 R136, R5, 0x10, R136 ;  /* 0x0000001005887825 */ /* 0x000fe200078e0088 */
[----:B------:R-:W-:Y:S02]  /*05a0*/  MOV R5, UR7 ;  /* 0x0000000700057c02 */ /* 0x000fe40008000f00 */
[----:B------:R-:W-:-:S03]  /*05b0*/  ISETP.NE.U32.AND P0, PT, RZ, UR6, PT ;  /* 0x00000006ff007c0c */ /* 0x000fc6000bf05070 */
[----:B------:R-:W3:Y:S01]  /*05c0*/  LDG.E.128 R136, desc[UR10][R136.64] ;  /* 0x0000000a88887981 */ /* 0x000ee2000c1e1d00 */
[----:B------:R-:W-:Y:S02]  /*05d0*/  ISETP.NE.AND.EX P0, PT, R5, RZ, PT, P0 ;  /* 0x000000ff0500720c */ /* 0x000fe40003f05300 */
[----:B-----5:R-:W-:-:S11]  /*05e0*/  ISETP.GE.AND P1, PT, R6, 0x1, PT ;  /* 0x000000010600780c */ /* 0x020fd60003f26270 */
[----:B0-----:R-:W0:Y:S02]  /*05f0*/  @P0 LDC.64 R148, c[0x0][0x438] ;  /* 0x00010e00ff940b82 */ /* 0x001e240000000a00 */
[----:B------:R-:W-:-:S05]  /*0600*/  @P1 IADD3 R144, PT, PT, R6, -0x1, RZ ;  /* 0xffffffff06901810 */ /* 0x000fca0007ffe0ff */
[----:B------:R-:W-:Y:S01]  /*0610*/  @P1 IMAD R152, R144, R145, RZ ;  /* 0x0000009190981224 */ /* 0x000fe200078e02ff */
[----:B------:R-:W-:Y:S01]  /*0620*/  MOV R165, RZ ;  /* 0x000000ff00a57202 */ /* 0x000fe20000000f00 */
[----:B------:R-:W0:Y:S03]  /*0630*/  LDC.64 R144, c[0x0][0x3b0] ;  /* 0x0000ec00ff907b82 */ /* 0x000e260000000a00 */
[----:B------:R-:W-:-:S04]  /*0640*/  @P1 SHF.R.S32.HI R153, RZ, 0x1f, R152 ;  /* 0x0000001fff991819 */ /* 0x000fc80000011498 */
[----:B------:R-:W-:Y:S01]  /*0650*/  @P1 LEA.HI R154, R153, R152, RZ, 0x3 ;  /* 0x00000098999a1211 */ /* 0x000fe200078f18ff */
[----:B-1----:R-:W1:Y:S03]  /*0660*/  @P0 LDC.64 R150, c[0x0][0x438] ;  /* 0x00010e00ff960b82 */ /* 0x002e660000000a00 */
        /* <DEDUP_REMOVED lines=15> */
[C---:B------:R-:W-:Y:S01]  /*0760*/  FADD.FTZ R7, -R144.reuse, R141 ;  /* 0x0000008d90077221 */ /* 0x040fe20000010100 */
[C---:B------:R-:W-:Y:S01]  /*0770*/  FADD.FTZ R141, -R144.reuse, R142 ;  /* 0x0000008e908d7221 */ /* 0x040fe20000010100 */
[----:B---3--:R-:W-:Y:S01]  /*0780*/  FADD.FTZ R151, -R144, R128 ;  /* 0x0000008090977221 */ /* 0x008fe20000010100 */
[----:B------:R-:W-:Y:S01]  /*0790*/  FMUL.FTZ R3, R4, R3 ;  /* 0x0000000304037220 */ /* 0x000fe20000410000 */
[C---:B------:R-:W-:Y:S01]  /*07a0*/  FADD.FTZ R143, -R144.reuse, R143 ;  /* 0x0000008f908f7221 */ /* 0x040fe20000010100 */
[C---:B------:R-:W-:Y:S01]  /*07b0*/  FADD.FTZ R129, -R144.reuse, R129 ;  /* 0x0000008190817221 */ /* 0x040fe20000010100 */
[C---:B------:R-:W-:Y:S01]  /*07c0*/  FADD.FTZ R145, -R144.reuse, R124 ;  /* 0x0000007c90917221 */ /* 0x040fe20000010100 */
[C---:B------:R-:W-:Y:S01]  /*07d0*/  FADD.FTZ R125, -R144.reuse, R125 ;  /* 0x0000007d907d7221 */ /* 0x040fe20000010100 */
[----:B------:R-:W-:Y:S02]  /*07e0*/  HADD2.F32 R128, -RZ, R120.H0_H0 ;  /* 0x20000078ff807230 */ /* 0x000fe40000004100 */
        /* <DEDUP_REMOVED lines=10> */
[----:B------:R-:W-:Y:S02]  /*0890*/  HADD2.F32 R146, -RZ, R120.H1_H1 ;  /* 0x30000078ff927230 */ /* 0x000fe40000004100 */
[----:B------:R-:W-:Y:S01]  /*08a0*/  FADD.FTZ R100, R100, R128 ;  /* 0x0000008064647221 */ /* 0x000fe20000010000 */
[-C--:B------:R-:W-:Y:S01]  /*08b0*/  FFMA.FTZ R60, R3, R128.reuse, R60 ;  /* 0x00000080033c7223 */ /* 0x080fe2000001003c */
[----:B------:R-:W-:Y:S01]  /*08c0*/  FMUL.FTZ R128, R68, R128 ;  /* 0x0000008044807220 */ /* 0x000fe20000410000 */
[----:B------:R-:W-:Y:S02]  /*08d0*/  HADD2.F32 R134, -RZ, R121.H1_H1 ;  /* 0x30000079ff867230 */ /* 0x000fe40000004100 */
[C---:B------:R-:W-:Y:S01]  /*08e0*/  FMUL.FTZ R130, R4.reuse, R143 ;  /* 0x0000008f04827220 */ /* 0x040fe20000410000 */
[--C-:B------:R-:W-:Y:S02]  /*08f0*/  HADD2.F32 R132, -RZ, R122.reuse.H0_H0 ;  /* 0x2000007aff847230 */ /* 0x100fe40000004100 */
[----:B------:R-:W-:Y:S01]  /*0900*/  FMUL.FTZ R120, R4, R7 ;  /* 0x0000000704787220 */ /* 0x000fe20000410000 */
[----:B------:R-:W-:-:S02]  /*0910*/  HADD2.F32 R142, -RZ, R122.H1_H1 ;  /* 0x3000007aff8e7230 */ /* 0x000fc40000004100 */
[----:B------:R-:W-:Y:S01]  /*0920*/  FADD.FTZ R102, R102, R144 ;  /* 0x0000009066667221 */ /* 0x000fe20000010000 */
[-C--:B------:R-:W-:Y:S01]  /*0930*/  FFMA.FTZ R62, R141, R144.reuse, R62 ;  /* 0x000000908d3e7223 */ /* 0x080fe2000001003e */
[----:B------:R-:W-:Y:S01]  /*0940*/  FMUL.FTZ R122, R70, R144 ;  /* 0x00000090467a7220 */ /* 0x000fe20000410000 */
[----:B------:R-:W-:Y:S01]  /*0950*/  FMUL.FTZ R7, R69, R146 ;  /* 0x0000009245077220 */ /* 0x000fe20000410000 */
[----:B------:R-:W-:Y:S01]  /*0960*/  FMUL.FTZ R144, R4, R127 ;  /* 0x0000007f04907220 */ /* 0x000fe20000410000 */
[----:B------:R-:W-:Y:S01]  /*0970*/  FADD.FTZ R154, RZ, R128 ;  /* 0x00000080ff9a7221 */ /* 0x000fe20000010000 */
[--C-:B------:R-:W-:Y:S02]  /*0980*/  HADD2.F32 R163, -RZ, R123.reuse.H0_H0 ;  /* 0x2000007bffa37230 */ /* 0x100fe40000004100 */
[----:B------:R-:W-:Y:S01]  /*0990*/  FFMA.FTZ R127, R3, R128, RZ ;  /* 0x00000080037f7223 */ /* 0x000fe200000100ff */
[----:B------:R-:W-:Y:S02]  /*09a0*/  HADD2.F32 R140, -RZ, R123.H1_H1 ;  /* 0x3000007bff8c7230 */ /* 0x000fe40000004100 */
[----:B------:R-:W-:Y:S01]  /*09b0*/  FADD.FTZ R103, R103, R134 ;  /* 0x0000008667677221 */ /* 0x000fe20000010000 */
[-C--:B------:R-:W-:Y:S01]  /*09c0*/  FFMA.FTZ R63, R130, R134.reuse, R63 ;  /* 0x00000086823f7223 */ /* 0x080fe2000001003f */
[----:B------:R-:W-:Y:S01]  /*09d0*/  FMUL.FTZ R123, R71, R134 ;  /* 0x00000086477b7220 */ /* 0x000fe20000410000 */
        /* <DEDUP_REMOVED lines=29> */
[-C--:B------:R-:W-:Y:S01]  /*0bb0*/  FFMA.FTZ R53, R146, R136.reuse, R53 ;  /* 0x0000008892357223 */ /* 0x080fe20000010035 */
        /* <DEDUP_REMOVED lines=9> */
[----:B------:R-:W-:-:S02]  /*0c50*/  HADD2.F32 R124, -RZ, R137.H1_H1 ;  /* 0x30000089ff7c7230 */ /* 0x000fc40000004100 */
[----:B------:R-:W-:Y:S01]  /*0c60*/  FMUL.FTZ R150, R4, R131 ;  /* 0x0000008304967220 */ /* 0x000fe20000410000 */
[----:B------:R-:W-:Y:S01]  /*0c70*/  FADD.FTZ R125, R140, R125 ;  /* 0x0000007d8c7d7221 */ /* 0x000fe20000010000 */
[----:B------:R-:W-:Y:S01]  /*0c80*/  FFMA.FTZ R158, R144, R140, R127 ;  /* 0x0000008c909e7223 */ /* 0x000fe2000001007f */
[----:B------:R-:W-:Y:S02]  /*0c90*/  HADD2.F32 R159, -RZ, R137.H0_H0 ;  /* 0x20000089ff9f7230 */ /* 0x000fe40000004100 */
        /* <DEDUP_REMOVED lines=44> */
.L_x_6322:
        /* <DEDUP_REMOVED lines=15> */
.L_x_6324:
        /* <DEDUP_REMOVED lines=19> */
.L_x_6323:
        /* <DEDUP_REMOVED lines=32> */
.L_x_6326:
[----:B------:R-:W-:Y:S05]  /*1380*/  BSYNC.RECONVERGENT B0 ;  /* 0x0000000000007941 */ /* 0x000fea0003800200 */
.L_x_6325:
        /* <DEDUP_REMOVED lines=65> */
[----:B------:R-:W-:-:S05]  /*17a0*/  HADD2.F32 R125, -RZ, R116.H0_H0 ;  /* 0x20000074ff7d7230 */ /* 0x000fca0000004100 */
[----:B------:R-:W-:-:S07]  /*17b0*/  FMUL.FTZ R125, R125, R126 ;  /* 0x0000007e7d7d7220 */ /* 0x000fce0000410000 */
.L_x_6331:
[----:B------:R-:W-:Y:S05]  /*17c0*/  BSYNC.RECONVERGENT B0 ;  /* 0x0000000000007941 */ /* 0x000fea0003800200 */
.L_x_6330:
[----:B------:R-:W-:Y:S01]  /*17d0*/  F2FP.F16.F32.PACK_AB R124, RZ, R124 ;  /* 0x0000007cff7c723e */ /* 0x000fe200000000ff */
[----:B------:R-:W-:-:S03]  /*17e0*/  FADD.FTZ R24, R24, R125 ;  /* 0x0000007d18187221 */ /* 0x000fc60000010000 */
[----:B------:R-:W-:-:S07]  /*17f0*/  PRMT R108, R124, 0x7610, R108 ;  /* 0x000076107c6c7816 */ /* 0x000fce000000006c */
.L_x_6329:
        /* <DEDUP_REMOVED lines=23> */
.L_x_6334:
[----:B------:R-:W-:Y:S05]  /*1970*/  BSYNC.RECONVERGENT B0 ;  /* 0x0000000000007941 */ /* 0x000fea0003800200 */
.L_x_6333:
[----:B------:R-:W-:Y:S01]  /*1980*/  F2FP.F16.F32.PACK_AB R124, RZ, R124 ;  /* 0x0000007cff7c723e */ /* 0x000fe200000000ff */
[----:B------:R-:W-:-:S03]  /*1990*/  FADD.FTZ R25, R25, R126 ;  /* 0x0000007e19197221 */ /* 0x000fc60000010000 */
[----:B------:R-:W-:-:S07]  /*19a0*/  PRMT R108, R108, 0x5410, R124 ;  /* 0x000054106c6c7816 */ /* 0x000fce000000007c */
.L_x_6332:
        /* <DEDUP_REMOVED lines=23> */
.L_x_6337:
[----:B------:R-:W-:Y:S05]  /*1b20*/  BSYNC.RECONVERGENT B0 ;  /* 0x0000000000007941 */ /* 0x000fea0003800200 */
.L_x_6336:
[----:B------:R-:W-:Y:S01]  /*1b30*/  F2FP.F16.F32.PACK_AB R124, RZ, R124 ;  /* 0x0000007cff7c723e */ /* 0x000fe200000000ff */
[----:B------:R-:W-:-:S03]  /*1b40*/  FADD.FTZ R26, R26, R125 ;  /* 0x0000007d1a1a7221 */ /* 0x000fc60000010000 */
[----:B------:R-:W-:-:S07]  /*1b50*/  PRMT R109, R124, 0x7610, R109 ;  /* 0x000076107c6d7816 */ /* 0x000fce000000006d */
.L_x_6335:
        /* <DEDUP_REMOVED lines=23> */
.L_x_6340:
[----:B------:R-:W-:Y:S05]  /*1cd0*/  BSYNC.RECONVERGENT B0 ;  /* 0x0000000000007941 */ /* 0x000fea0003800200 */
.L_x_6339:
[----:B------:R-:W-:Y:S01]  /*1ce0*/  F2FP.F16.F32.PACK_AB R124, RZ, R124 ;  /* 0x0000007cff7c723e */ /* 0x000fe200000000ff */
[----:B------:R-:W-:-:S03]  /*1cf0*/  FADD.FTZ R27, R27, R126 ;  /* 0x0000007e1b1b7221 */ /* 0x000fc60000010000 */
[----:B------:R-:W-:-:S07]  /*1d00*/  PRMT R109, R109, 0x5410, R124 ;  /* 0x000054106d6d7816 */ /* 0x000fce000000007c */
.L_x_6338:
        /* <DEDUP_REMOVED lines=23> */
.L_x_6343:
[----:B------:R-:W-:Y:S05]  /*1e80*/  BSYNC.RECONVERGENT B0 ;  /* 0x0000000000007941 */ /* 0x000fea0003800200 */
.L_x_6342:
[----:B------:R-:W-:Y:S01]  /*1e90*/  F2FP.F16.F32.PACK_AB R124, RZ, R124 ;  /* 0x0000007cff7c723e */ /* 0x000fe200000000ff */
[----:B------:R-:W-:-:S03]  /*1ea0*/  FADD.FTZ R28, R28, R125 ;  /* 0x0000007d1c1c7221 */ /* 0x000fc60000010000 */
[----:B------:R-:W-:-:S07]  /*1eb0*/  PRMT R110, R124, 0x7610, R110 ;  /* 0x000076107c6e7816 */ /* 0x000fce000000006e */
.L_x_6341:
        /* <DEDUP_REMOVED lines=23> */
.L_x_6346:
[----:B------:R-:W-:Y:S05]  /*2030*/  BSYNC.RECONVERGENT B0 ;  /* 0x0000000000007941 */ /* 0x000fea0003800200 */
.L_x_6345:
[----:B------:R-:W-:Y:S01]  /*2040*/  F2FP.F16.F32.PACK_AB R124, RZ, R124 ;  /* 0x0000007cff7c723e */ /* 0x000fe200000000ff */
[----:B------:R-:W-:-:S03]  /*2050*/  FADD.FTZ R29, R29, R126 ;  /* 0x0000007e1d1d7221 */ /* 0x000fc60000010000 */
[----:B------:R-:W-:-:S07]  /*2060*/  PRMT R110, R110, 0x5410, R124 ;  /* 0x000054106e6e7816 */ /* 0x000fce000000007c */
.L_x_6344:
        /* <DEDUP_REMOVED lines=23> */
.L_x_6349:
[----:B------:R-:W-:Y:S05]  /*21e0*/  BSYNC.RECONVERGENT B0 ;  /* 0x0000000000007941 */ /* 0x000fea0003800200 */
.L_x_6348:
[----:B------:R-:W-:Y:S01]  /*21f0*/  F2FP.F16.F32.PACK_AB R124, RZ, R124 ;  /* 0x0000007cff7c723e */ /* 0x000fe200000000ff */
[----:B------:R-:W-:-:S03]  /*2200*/  FADD.FTZ R30, R30, R125 ;  /* 0x0000007d1e1e7221 */ /* 0x000fc60000010000 */
[----:B------:R-:W-:-:S07]  /*2210*/  PRMT R111, R124, 0x7610, R111 ;  /* 0x000076107c6f7816 */ /* 0x000fce000000006f */
.L_x_6347:
        /* <DEDUP_REMOVED lines=13> */
[----:B------:R-:W-:Y:S02]  /*22f0*/  F2FP.F16.F32.PACK_AB R126, RZ, R124 ;  /* 0x0000007cff7e723e */ /* 0x000fe400000000ff */
[----:B------:R-:W-:Y:S01]  /*2300*/  MOV R124, RZ ;  /* 0x000000ff007c7202 */ /* 0x000fe20000000f00 */
[----:B------:R-:W-:Y:S06]  /*2310*/  @!P0 BRA `(.L_x_6352) ;  /* 0x0000000000248947 */ /* 0x000fec0003800000 */
[----:B------:R-:W-:Y:S01]  /*2320*/  FFMA.FTZ R125, R144, R6, R159 ;  /* 0x00000006907d7223 */ /* 0x000fe2000001009f */
[----:B------:R-:W-:Y:S01]  /*2330*/  ISETP.GT.AND P0, PT, R2, RZ, PT ;  /* 0x000000ff0200720c */ /* 0x000fe20003f04270 */
[----:B------:R-:W-:Y:S02]  /*2340*/  HADD2.F32 R124, -RZ, R119.H1_H1 ;  /* 0x30000077ff7c7230 */ /* 0x000fe40000004100 */
[----:B------:R-:W-:-:S04]  /*2350*/  FADD.FTZ R125, R140, -R125 ;  /* 0x8000007d8c7d7221 */ /* 0x000fc80000010000 */
[----:B------:R-:W-:-:S05]  /*2360*/  FMUL.FTZ R125, R4, R125 ;  /* 0x0000007d047d7220 */ /* 0x000fca0000410000 */
[----:B------:R-:W-:-:S05]  /*2370*/  FSEL R125, R125, RZ, P0 ;  /* 0x000000ff7d7d7208 */ /* 0x000fca0000000000 */
[----:B------:R-:W-:-:S04]  /*2380*/  FMUL.FTZ R125, R125, UR17 ;  /* 0x000000117d7d7c20 */ /* 0x000fc80008410000 */
[----:B------:R-:W-:-:S04]  /*2390*/  FMUL.FTZ R125, R125, UR16 ;  /* 0x000000107d7d7c20 */ /* 0x000fc80008410000 */
[----:B------:R-:W-:-:S07]  /*23a0*/  FMUL.FTZ R124, R124, R125 ;  /* 0x0000007d7c7c7220 */ /* 0x000fce0000410000 */
.L_x_6352:
[----:B------:R-:W-:Y:S05]  /*23b0*/  BSYNC.RECONVERGENT B0 ;  /* 0x0000000000007941 */ /* 0x000fea0003800200 */
.L_x_6351:
[----:B------:R-:W-:Y:S01]  /*23c0*/  FADD.FTZ R31, R31, R124 ;  /* 0x0000007c1f1f7221 */ /* 0x000fe20000010000 */
[----:B------:R-:W-:Y:S01]  /*23d0*/  PRMT R111, R111, 0x5410, R126 ;  /* 0x000054106f6f7816 */ /* 0x000fe2000000007e */
[----:B------:R-:W-:Y:S06]  /*23e0*/  BRA `(.L_x_6350) ;  /* 0x0000001c00d07947 */ /* 0x000fec0003800000 */
.L_x_6328:
        /* <DEDUP_REMOVED lines=23> */
.L_x_6355:
[----:B------:R-:W-:Y:S05]  /*2560*/  BSYNC.RECONVERGENT B0 ;  /* 0x0000000000007941 */ /* 0x000fea0003800200 */
.L_x_6354:
[----:B------:R-:W-:Y:S01]  /*2570*/  F2FP.F16.F32.PACK_AB R66, RZ, R66 ;  /* 0x00000042ff42723e */ /* 0x000fe200000000ff */
[----:B------:R-:W-:-:S03]  /*2580*/  FADD.FTZ R24, R24, R65 ;  /* 0x0000004118187221 */ /* 0x000fc60000010000 */
[----:B------:R-:W-:-:S07]  /*2590*/  PRMT R108, R66, 0x7610, R108 ;  /* 0x00007610426c7816 */ /* 0x000fce000000006c */
.L_x_6353:
        /* <DEDUP_REMOVED lines=23> */
.L_x_6358:
[----:B------:R-:W-:Y:S05]  /*2710*/  BSYNC.RECONVERGENT B0 ;  /* 0x0000000000007941 */ /* 0x000fea0003800200 */
.L_x_6357:
[----:B------:R-:W-:Y:S01]  /*2720*/  F2FP.F16.F32.PACK_AB R66, RZ, R66 ;  /* 0x00000042ff42723e */ /* 0x000fe200000000ff */
[----:B------:R-:W-:-:S03]  /*2730*/  FADD.FTZ R25, R25, R64 ;  /* 0x0000004019197221 */ /* 0x000fc60000010000 */
[----:B------:R-:W-:-:S07]  /*2740*/  PRMT R108, R108, 0x5410, R66 ;  /* 0x000054106c6c7816 */ /* 0x000fce0000000042 */
.L_x_6356:
        /* <DEDUP_REMOVED lines=23> */
.L_x_6361:
[----:B------:R-:W-:Y:S05]  /*28c0*/  BSYNC.RECONVERGENT B0 ;  /* 0x0000000000007941 */ /* 0x000fea0003800200 */
.L_x_6360:
[----:B------:R-:W-:Y:S01]  /*28d0*/  F2FP.F16.F32.PACK_AB R66, RZ, R66 ;  /* 0x00000042ff42723e */ /* 0x000fe200000000ff */
[----:B------:R-:W-:-:S03]  /*28e0*/  FADD.FTZ R26, R26, R65 ;  /* 0x000000411a1a7221 */ /* 0x000fc60000010000 */
[----:B------:R-:W-:-:S07]  /*28f0*/  PRMT R109, R66, 0x7610, R109 ;  /* 0x00007610426d7816 */ /* 0x000fce000000006d */
.L_x_6359:
        /* <DEDUP_REMOVED lines=23> */
.L_x_6364:
[----:B------:R-:W-:Y:S05]  /*2a70*/  BSYNC.RECONVERGENT B0 ;  /* 0x0000000000007941 */ /* 0x000fea0003800200 */
.L_x_6363:
[----:B------:R-:W-:Y:S01]  /*2a80*/  F2FP.F16.F32.PACK_AB R66, RZ, R66 ;  /* 0x00000042ff42723e */ /* 0x000fe200000000ff */
[----:B------:R-:W-:-:S03]  /*2a90*/  FADD.FTZ R27, R27, R64 ;  /* 0x000000401b1b7221 */ /* 0x000fc60000010000 */
[----:B------:R-:W-:-:S07]  /*2aa0*/  PRMT R109, R109, 0x5410, R66 ;  /* 0x000054106d6d7816 */ /* 0x000fce0000000042 */
.L_x_6362:
        /* <DEDUP_REMOVED lines=23> */
.L_x_6367:
[----:B------:R-:W-:Y:S05]  /*2c20*/  BSYNC.RECONVERGENT B0 ;  /* 0x0000000000007941 */ /* 0x000fea0003800200 */
.L_x_6366:
[----:B------:R-:W-:Y:S01]  /*2c30*/  F2FP.F16.F32.PACK_AB R66, RZ, R66 ;  /* 0x00000042ff42723e */ /* 0x000fe200000000ff */
[----:B------:R-:W-:-:S03]  /*2c40*/  FADD.FTZ R28, R28, R65 ;  /* 0x000000411c1c7221 */ /* 0x000fc60000010000 */
[----:B------:R-:W-:-:S07]  /*2c50*/  PRMT R110, R66, 0x7610, R110 ;  /* 0x00007610426e7816 */ /* 0x000fce000000006e */
.L_x_6365:
        /* <DEDUP_REMOVED lines=23> */
.L_x_6370:
[----:B------:R-:W-:Y:S05]  /*2dd0*/  BSYNC.RECONVERGENT B0 ;  /* 0x0000000000007941 */ /* 0x000fea0003800200 */
.L_x_6369:
[----:B------:R-:W-:Y:S01]  /*2de0*/  F2FP.F16.F32.PACK_AB R66, RZ, R66 ;  /* 0x00000042ff42723e */ /* 0x000fe200000000ff */
[----:B------:R-:W-:-:S03]  /*2df0*/  FADD.FTZ R29, R29, R64 ;  /* 0x000000401d1d7221 */ /* 0x000fc60000010000 */
[----:B------:R-:W-:-:S07]  /*2e00*/  PRMT R110, R110, 0x5410, R66 ;  /* 0x000054106e6e7816 */ /* 0x000fce0000000042 */
.L_x_6368:
        /* <DEDUP_REMOVED lines=23> */
.L_x_6373:
[----:B------:R-:W-:Y:S05]  /*2f80*/  BSYNC.RECONVERGENT B0 ;  /* 0x0000000000007941 */ /* 0x000fea0003800200 */
.L_x_6372:
[----:B------:R-:W-:Y:S01]  /*2f90*/  F2FP.F16.F32.PACK_AB R66, RZ, R66 ;  /* 0x00000042ff42723e */ /* 0x000fe200000000ff */
[----:B------:R-:W-:-:S03]  /*2fa0*/  FADD.FTZ R30, R30, R65 ;  /* 0x000000411e1e7221 */ /* 0x000fc60000010000 */
[----:B------:R-:W-:-:S07]  /*2fb0*/  PRMT R111, R66, 0x7610, R111 ;  /* 0x00007610426f7816 */ /* 0x000fce000000006f */
.L_x_6371:
[-CC-:B------:R-:W-:Y:S01]  /*2fc0*/  FFMA.FTZ R64, R134, R6.reuse, R159.reuse ;  /* 0x0000000686407223 */ /* 0x180fe2000001009f */
[-CC-:B------:R-:W-:Y:S01]  /*2fd0*/  FFMA.FTZ R65, R147, R6.reuse, R159.reuse ;  /* 0x0000000693417223 */ /* 0x180fe2000001009f */
[-CC-:B------:R-:W-:Y:S01]  /*2fe0*/  FFMA.FTZ R113, R145, R6.reuse, R159.reuse ;  /* 0x0000000691717223 */ /* 0x180fe2000001009f */
[-CC-:B------:R-:W-:Y:S01]  /*2ff0*/  FFMA.FTZ R125, R141, R6.reuse, R159.reuse ;  /* 0x000000068d7d7223 */ /* 0x180fe2000001009f */
[----:B------:R-:W-:Y:S01]  /*3000*/  FADD.FTZ R67, R139, -R64 ;  /* 0x800000408b437221 */ /* 0x000fe20000010000 */
        /* <DEDUP_REMOVED lines=42> */
.L_x_6327:
        /* <DEDUP_REMOVED lines=21> */
.L_x_6375:
[----:B------:R-:W-:Y:S05]  /*3400*/  @!P1 BRA `(.L_x_6376) ;  /* 0x00000000003c9947 */ /* 0x000fea0003800000 */
[----:B------:R-:W-:Y:S01]  /*3410*/  @P2 FFMA.FTZ R124, R120, R6, R159 ;  /* 0x00000006787c2223 */ /* 0x000fe2000001009f */
[----:B-----5:R-:W-:-:S03]  /*3420*/  LOP3.LUT P0, RZ, R164, 0xff00, RZ, 0xc0, !PT ;  /* 0x0000ff00a4ff7812 */ /* 0x020fc6000780c0ff */
[----:B------:R-:W-:Y:S01]  /*3430*/  @P2 FADD.FTZ R125, R7, -R124 ;  /* 0x8000007c077d2221 */ /* 0x000fe20000010000 */
[----:B------:R-:W-:-:S03]  /*3440*/  MOV R124, R21 ;  /* 0x00000015007c7202 */ /* 0x000fc60000000f00 */
[----:B------:R-:W-:-:S04]  /*3450*/  @P2 FFMA.FTZ R124, R4, R125, R21 ;  /* 0x0000007d047c2223 */ /* 0x000fc80000010015 */
[----:B------:R-:W-:Y:S02]  /*3460*/  FMUL.FTZ R124, R124, UR17 ;  /* 0x000000117c7c7c20 */ /* 0x000fe40008410000 */
[----:B------:R-:W-:Y:S02]  /*3470*/  @P0 HADD2.F32 R125, -RZ, R116.H1_H1 ;  /* 0x30000074ff7d0230 */ /* 0x000fe40000004100 */
        /* <DEDUP_REMOVED lines=8> */
.L_x_6376:
        /* <DEDUP_REMOVED lines=16> */
.L_x_6377:
        /* <DEDUP_REMOVED lines=16> */
.L_x_6378:
        /* <DEDUP_REMOVED lines=16> */
.L_x_6379:
        /* <DEDUP_REMOVED lines=16> */
.L_x_6380:
        /* <DEDUP_REMOVED lines=16> */
.L_x_6381:
[----:B------:R-:W-:Y:S05]  /*3a00*/  @!P1 BRA `(.L_x_6350) ;  /* 0x0000000800489947 */ /* 0x000fea0003800000 */
[----:B------:R-:W-:Y:S01]  /*3a10*/  @P2 FFMA.FTZ R125, R144, R6, R159 ;  /* 0x00000006907d2223 */ /* 0x000fe2000001009f */
[----:B-----5:R-:W-:Y:S02]  /*3a20*/  ISETP.GE.U32.AND P0, PT, R164, RZ, PT ;  /* 0x000000ffa400720c */ /* 0x020fe40003f06070 */
[----:B------:R-:W-:Y:S01]  /*3a30*/  MOV R124, R19 ;  /* 0x00000013007c7202 */ /* 0x000fe20000000f00 */
[----:B------:R-:W-:Y:S01]  /*3a40*/  @P2 FADD.FTZ R125, R140, -R125 ;  /* 0x8000007d8c7d2221 */ /* 0x000fe20000010000 */
[----:B------:R-:W-:-:S03]  /*3a50*/  ISETP.GE.U32.AND.EX P0, PT, R165, 0x1000000, PT, P0 ;  /* 0x01000000a500780c */ /* 0x000fc60003f06100 */
[----:B------:R-:W-:-:S04]  /*3a60*/  @P2 FFMA.FTZ R124, R4, R125, R19 ;  /* 0x0000007d047c2223 */ /* 0x000fc80000010013 */
[----:B------:R-:W-:-:S04]  /*3a70*/  FMUL.FTZ R124, R124, UR17 ;  /* 0x000000117c7c7c20 */ /* 0x000fc80008410000 */
[----:B------:R-:W-:Y:S01]  /*3a80*/  FMUL.FTZ R126, R124, UR16 ;  /* 0x000000107c7e7c20 */ /* 0x000fe20008410000 */
[----:B------:R-:W-:Y:S02]  /*3a90*/  HFMA2 R124, -RZ, RZ, 0, 0 ;  /* 0x00000000ff7c7431 */ /* 0x000fe400000001ff */
        /* <DEDUP_REMOVED lines=8> */
.L_x_6374:
[-CC-:B------:R-:W-:Y:S01]  /*3b20*/  @P2 FFMA.FTZ R64, R120, R6.reuse, R159.reuse ;  /* 0x0000000678402223 */ /* 0x180fe2000001009f */
[-CC-:B------:R-:W-:Y:S01]  /*3b30*/  @P2 FFMA.FTZ R65, R141, R6.reuse, R159.reuse ;  /* 0x000000068d412223 */ /* 0x180fe2000001009f */
[----:B-----5:R-:W-:Y:S01]  /*3b40*/  MOV R113, R21 ;  /* 0x0000001500717202 */ /* 0x020fe20000000f00 */
[----:B------:R-:W-:Y:S01]  /*3b50*/  @P2 FFMA.FTZ R66, R134, R6, R159 ;  /* 0x0000000686422223 */ /* 0x000fe2000001009f */
[----:B------:R-:W-:Y:S01]  /*3b60*/  @P2 FADD.FTZ R64, R7, -R64 ;  /* 0x8000004007402221 */ /* 0x000fe20000010000 */
[----:B------:R-:W-:Y:S01]  /*3b70*/  @P2 FADD.FTZ R65, R122, -R65 ;  /* 0x800000417a412221 */ /* 0x000fe20000010000 */
[----:B------:R-:W-:Y:S01]  /*3b80*/  MOV R114, R22 ;  /* 0x0000001600727202 */ /* 0x000fe20000000f00 */
[----:B------:R-:W-:Y:S01]  /*3b90*/  @P2 FFMA.FTZ R67, R147, R6, R159 ;  /* 0x0000000693432223 */ /* 0x000fe2000001009f */
[----:B------:R-:W-:Y:S01]  /*3ba0*/  @P2 FFMA.FTZ R113, R4, R64, R21 ;  /* 0x0000004004712223 */ /* 0x000fe20000010015 */
[-CC-:B------:R-:W-:Y:S01]  /*3bb0*/  @P2 FFMA.FTZ R64, R130, R6.reuse, R159.reuse ;  /* 0x0000000682402223 */ /* 0x180fe2000001009f */
[----:B------:R-:W-:Y:S01]  /*3bc0*/  @P2 FFMA.FTZ R114, R4, R65, R22 ;  /* 0x0000004104722223 */ /* 0x000fe20000010016 */
[----:B------:R-:W-:Y:S01]  /*3bd0*/  @P2 FFMA.FTZ R65, R145, R6, R159 ;  /* 0x0000000691412223 */ /* 0x000fe2000001009f */
[----:B------:R-:W-:Y:S01]  /*3be0*/  MOV R115, R23 ;  /* 0x0000001700737202 */ /* 0x000fe20000000f00 */
[----:B------:R-:W-:Y:S01]  /*3bf0*/  @P2 FADD.FTZ R64, R123, -R64 ;  /* 0x800000407b402221 */ /* 0x000fe20000010000 */
[----:B------:R-:W-:Y:S01]  /*3c00*/  @P2 FADD.FTZ R66, R139, -R66 ;  /* 0x800000428b422221 */ /* 0x000fe20000010000 */
[----:B------:R-:W-:Y:S01]  /*3c10*/  @P2 FADD.FTZ R65, R132, -R65 ;  /* 0x8000004184412221 */ /* 0x000fe20000010000 */
[----:B------:R-:W-:Y:S01]  /*3c20*/  @P2 FADD.FTZ R67, R142, -R67 ;  /* 0x800000438e432221 */ /* 0x000fe20000010000 */
[C---:B------:R-:W-:Y:S01]  /*3c30*/  @P2 FFMA.FTZ R115, R4.reuse, R64, R23 ;  /* 0x0000004004732223 */ /* 0x040fe20000010017 */
[----:B------:R-:W-:Y:S01]  /*3c40*/  MOV R64, R16 ;  /* 0x0000001000407202 */ /* 0x000fe20000000f00 */
[C---:B------:R-:W-:Y:S01]  /*3c50*/  @P2 FFMA.FTZ R64, R4.reuse, R65, R16 ;  /* 0x0000004104402223 */ /* 0x040fe20000010010 */
[----:B------:R-:W-:Y:S01]  /*3c60*/  MOV R65, R17 ;  /* 0x0000001100417202 */ /* 0x000fe20000000f00 */
[C---:B------:R-:W-:Y:S01]  /*3c70*/  @P2 FFMA.FTZ R65, R4.reuse, R66, R17 ;  /* 0x0000004204412223 */ /* 0x040fe20000010011 */
[----:B------:R-:W-:Y:S01]  /*3c80*/  MOV R66, R18 ;  /* 0x0000001200427202 */ /* 0x000fe20000000f00 */
[----:B------:R-:W-:Y:S01]  /*3c90*/  @P2 FFMA.FTZ R66, R4, R67, R18 ;  /* 0x0000004304422223 */ /* 0x000fe20000010012 */
[-CC-:B------:R-:W-:Y:S01]  /*3ca0*/  @P2 FFMA.FTZ R67, R144, R6.reuse, R159.reuse ;  /* 0x0000000690432223 */ /* 0x180fe2000001009f */
[----:B------:R-:W-:-:S03]  /*3cb0*/  @P2 FFMA.FTZ R125, R3, R6, R159 ;  /* 0x00000006037d2223 */ /* 0x000fc6000001009f */
[----:B------:R-:W-:Y:S01]  /*3cc0*/  @P2 FADD.FTZ R112, R140, -R67 ;  /* 0x800000438c702221 */ /* 0x000fe20000010000 */
[----:B------:R-:W-:Y:S01]  /*3cd0*/  @P2 FADD.FTZ R125, R128, -R125 ;  /* 0x8000007d807d2221 */ /* 0x000fe20000010000 */
[----:B------:R-:W-:Y:S02]  /*3ce0*/  MOV R67, R19 ;  /* 0x0000001300437202 */ /* 0x000fe40000000f00 */
        /* <DEDUP_REMOVED lines=15> */
.L_x_6382:
[----:B------:R-:W-:Y:S05]  /*3de0*/  @!P1 BRA `(.L_x_6383) ;  /* 0x00000000002c9947 */ /* 0x000fea0003800000 */
        /* <DEDUP_REMOVED lines=11> */
.L_x_6383:
[----:B------:R-:W-:Y:S05]  /*3ea0*/  @!P1 BRA `(.L_x_6384) ;  /* 0x00000000002c9947 */ /* 0x000fea0003800000 */
        /* <DEDUP_REMOVED lines=11> */
.L_x_6384:
        /* <DEDUP_REMOVED lines=12> */
.L_x_6385:
        /* <DEDUP_REMOVED lines=12> */
.L_x_6386:
        /* <DEDUP_REMOVED lines=12> */
.L_x_6387:
        /* <DEDUP_REMOVED lines=12> */
.L_x_6388:
[----:B------:R-:W-:Y:S05]  /*4260*/  @!P1 BRA `(.L_x_6350) ;  /* 0x0000000000309947 */ /* 0x000fea0003800000 */
        /* <DEDUP_REMOVED lines=12> */
.L_x_6350:
        /* <DEDUP_REMOVED lines=16> */
.L_x_6389:
        /* <DEDUP_REMOVED lines=14> */
[----:B-----5:R-:W-:Y:S01]  /*4510*/  MOV R114, R14 ;  /* 0x0000000e00727202 */ /* 0x020fe20000000f00 */
[----:B------:R-:W-:Y:S01]  /*4520*/  @P2 FADD.FTZ R2, R121, -R2 ;  /* 0x8000000279022221 */ /* 0x000fe20000010000 */
[----:B------:R-:W-:Y:S01]  /*4530*/  MOV R115, R15 ;  /* 0x0000000f00737202 */ /* 0x000fe20000000f00 */
[C---:B------:R-:W-:Y:S01]  /*4540*/  @P2 FFMA.FTZ R114, R4.reuse, R65, R14 ;  /* 0x0000004104722223 */ /* 0x040fe2000001000e */
        /* <DEDUP_REMOVED lines=28> */
.L_x_6392:
        /* <DEDUP_REMOVED lines=12> */
.L_x_6393:
        /* <DEDUP_REMOVED lines=12> */
.L_x_6394:
        /* <DEDUP_REMOVED lines=12> */
.L_x_6395:
        /* <DEDUP_REMOVED lines=12> */
.L_x_6396:
        /* <DEDUP_REMOVED lines=12> */
.L_x_6397:
        /* <DEDUP_REMOVED lines=12> */
.L_x_6398:
        /* <DEDUP_REMOVED lines=14> */
.L_x_6391:
        /* <DEDUP_REMOVED lines=9> */
[----:B------:R-:W-:-:S05]  /*4d00*/  @P3 HADD2.F32 R2, -RZ, R116.H0_H0 ;  /* 0x20000074ff023230 */ /* 0x000fca0000004100 */
[-C--:B------:R-:W-:Y:S01]  /*4d10*/  @P3 FMUL.FTZ R5, R2, R125.reuse ;  /* 0x0000007d02053220 */ /* 0x080fe20000410000 */
[----:B------:R-:W-:-:S03]  /*4d20*/  FMUL.FTZ R2, R88, R125 ;  /* 0x0000007d58027220 */ /* 0x000fc60000410000 */
[----:B------:R-:W-:Y:S02]  /*4d30*/  FADD.FTZ R32, R32, R5 ;  /* 0x0000000520207221 */ /* 0x000fe40000010000 */
[----:B------:R-:W-:-:S04]  /*4d40*/  FSEL R2, R2, RZ, P3 ;  /* 0x000000ff02027208 */ /* 0x000fc80001800000 */
[----:B------:R-:W-:-:S04]  /*4d50*/  F2FP.F16.F32.PACK_AB R2, RZ, R2 ;  /* 0x00000002ff02723e */ /* 0x000fc800000000ff */
[----:B------:R-:W-:-:S07]  /*4d60*/  PRMT R108, R2, 0x7610, R108 ;  /* 0x00007610026c7816 */ /* 0x000fce000000006c */
.L_x_6400:
        /* <DEDUP_REMOVED lines=8> */
[----:B0-----:R-:W-:Y:S01]  /*4df0*/  FMUL.FTZ R124, R2, UR16 ;  /* 0x00000010027c7c20 */ /* 0x001fe20008410000 */
[----:B------:R-:W-:-:S03]  /*4e00*/  HFMA2 R2, -RZ, RZ, 0, 0 ;  /* 0x00000000ff027431 */ /* 0x000fc600000001ff */
[-C--:B------:R-:W-:Y:S01]  /*4e10*/  @P3 FMUL.FTZ R2, R5, R124.reuse ;  /* 0x0000007c05023220 */ /* 0x080fe20000410000 */
[----:B------:R-:W-:-:S03]  /*4e20*/  FMUL.FTZ R5, R89, R124 ;  /* 0x0000007c59057220 */ /* 0x000fc60000410000 */
[----:B------:R-:W-:Y:S02]  /*4e30*/  FADD.FTZ R33, R33, R2 ;  /* 0x0000000221217221 */ /* 0x000fe40000010000 */
[----:B------:R-:W-:-:S04]  /*4e40*/  FSEL R5, R5, RZ, P3 ;  /* 0x000000ff05057208 */ /* 0x000fc80001800000 */
[----:B------:R-:W-:-:S04]  /*4e50*/  F2FP.F16.F32.PACK_AB R5, RZ, R5 ;  /* 0x00000005ff05723e */ /* 0x000fc800000000ff */
[----:B------:R-:W-:-:S07]  /*4e60*/  PRMT R108, R108, 0x5410, R5 ;  /* 0x000054106c6c7816 */ /* 0x000fce0000000005 */
.L_x_6401:
        /* <DEDUP_REMOVED lines=16> */
.L_x_6402:
        /* <DEDUP_REMOVED lines=16> */
.L_x_6403:
        /* <DEDUP_REMOVED lines=16> */
.L_x_6404:
        /* <DEDUP_REMOVED lines=16> */
.L_x_6405:
        /* <DEDUP_REMOVED lines=16> */
.L_x_6406:
        /* <DEDUP_REMOVED lines=16> */
[----:B0-----:R-:W-:Y:S01]  /*5470*/  PRMT R111, R111, 0x5410, R4 ;  /* 0x000054106f6f7816 */ /* 0x001fe20000000004 */
[----:B------:R-:W-:Y:S06]  /*5480*/  BRA `(.L_x_6399) ;  /* 0x0000001800f07947 */ /* 0x000fec0003800000 */
.L_x_6390:
        /* <DEDUP_REMOVED lines=24> */
.L_x_6410:
[----:B------:R-:W-:Y:S05]  /*5610*/  BSYNC.RECONVERGENT B0 ;  /* 0x0000000000007941 */ /* 0x000fea0003800200 */
.L_x_6409:
[----:B------:R-:W-:Y:S01]  /*5620*/  F2FP.F16.F32.PACK_AB R64, RZ, R64 ;  /* 0x00000040ff40723e */ /* 0x000fe200000000ff */
[----:B------:R-:W-:-:S03]  /*5630*/  FADD.FTZ R32, R32, R5 ;  /* 0x0000000520207221 */ /* 0x000fc60000010000 */
[----:B------:R-:W-:-:S07]  /*5640*/  PRMT R108, R64, 0x7610, R108 ;  /* 0x00007610406c7816 */ /* 0x000fce000000006c */
.L_x_6408:
        /* <DEDUP_REMOVED lines=23> */
.L_x_6413:
[----:B------:R-:W-:Y:S05]  /*57c0*/  BSYNC.RECONVERGENT B0 ;  /* 0x0000000000007941 */ /* 0x000fea0003800200 */
.L_x_6412:
[----:B------:R-:W-:Y:S01]  /*57d0*/  F2FP.F16.F32.PACK_AB R65, RZ, R65 ;  /* 0x00000041ff41723e */ /* 0x000fe200000000ff */
[----:B------:R-:W-:-:S03]  /*57e0*/  FADD.FTZ R33, R33, R64 ;  /* 0x0000004021217221 */ /* 0x000fc60000010000 */
[----:B------:R-:W-:-:S07]  /*57f0*/  PRMT R108, R108, 0x5410, R65 ;  /* 0x000054106c6c7816 */ /* 0x000fce0000000041 */
.L_x_6411:
        /* <DEDUP_REMOVED lines=23> */
.L_x_6416:
[----:B------:R-:W-:Y:S05]  /*5970*/  BSYNC.RECONVERGENT B0 ;  /* 0x0000000000007941 */ /* 0x000fea0003800200 */
.L_x_6415:
[----:B------:R-:W-:Y:S01]  /*5980*/  F2FP.F16.F32.PACK_AB R64, RZ, R64 ;  /* 0x00000040ff40723e */ /* 0x000fe200000000ff */
[----:B------:R-:W-:-:S03]  /*5990*/  FADD.FTZ R34, R34, R5 ;  /* 0x0000000522227221 */ /* 0x000fc60000010000 */
[----:B------:R-:W-:-:S07]  /*59a0*/  PRMT R109, R64, 0x7610, R109 ;  /* 0x00007610406d7816 */ /* 0x000fce000000006d */
.L_x_6414:
        /* <DEDUP_REMOVED lines=23> */
.L_x_6419:
[----:B------:R-:W-:Y:S05]  /*5b20*/  BSYNC.RECONVERGENT B0 ;  /* 0x0000000000007941 */ /* 0x000fea0003800200 */
.L_x_6418:
[----:B------:R-:W-:Y:S01]  /*5b30*/  F2FP.F16.F32.PACK_AB R65, RZ, R65 ;  /* 0x00000041ff41723e */ /* 0x000fe200000000ff */
[----:B------:R-:W-:-:S03]  /*5b40*/  FADD.FTZ R35, R35, R64 ;  /* 0x0000004023237221 */ /* 0x000fc60000010000 */
[----:B------:R-:W-:-:S07]  /*5b50*/  PRMT R109, R109, 0x5410, R65 ;  /* 0x000054106d6d7816 */ /* 0x000fce0000000041 */
.L_x_6417:
        /* <DEDUP_REMOVED lines=23> */
.L_x_6422:
[----:B------:R-:W-:Y:S05]  /*5cd0*/  BSYNC.RECONVERGENT B0 ;  /* 0x0000000000007941 */ /* 0x000fea0003800200 */
.L_x_6421:
[----:B------:R-:W-:Y:S01]  /*5ce0*/  F2FP.F16.F32.PACK_AB R64, RZ, R64 ;  /* 0x00000040ff40723e */ /* 0x000fe200000000ff */
[----:B------:R-:W-:-:S03]  /*5cf0*/  FADD.FTZ R36, R36, R5 ;  /* 0x0000000524247221 */ /* 0x000fc60000010000 */
[----:B------:R-:W-:-:S07]  /*5d00*/  PRMT R110, R64, 0x7610, R110 ;  /* 0x00007610406e7816 */ /* 0x000fce000000006e */
.L_x_6420:
        /* <DEDUP_REMOVED lines=23> */
.L_x_6425:
[----:B------:R-:W-:Y:S05]  /*5e80*/  BSYNC.RECONVERGENT B0 ;  /* 0x0000000000007941 */ /* 0x000fea0003800200 */
.L_x_6424:
[----:B------:R-:W-:Y:S01]  /*5e90*/  F2FP.F16.F32.PACK_AB R65, RZ, R65 ;  /* 0x00000041ff41723e */ /* 0x000fe200000000ff */
[----:B------:R-:W-:-:S03]  /*5ea0*/  FADD.FTZ R37, R37, R64 ;  /* 0x0000004025257221 */ /* 0x000fc60000010000 */
[----:B------:R-:W-:-:S07]  /*5eb0*/  PRMT R110, R110, 0x5410, R65 ;  /* 0x000054106e6e7816 */ /* 0x000fce0000000041 */
.L_x_6423:
        /* <DEDUP_REMOVED lines=23> */
.L_x_6428:
[----:B------:R-:W-:Y:S05]  /*6030*/  BSYNC.RECONVERGENT B0 ;  /* 0x0000000000007941 */ /* 0x000fea0003800200 */
.L_x_6427:
[----:B------:R-:W-:Y:S01]  /*6040*/  F2FP.F16.F32.PACK_AB R64, RZ, R64 ;  /* 0x00000040ff40723e */ /* 0x000fe200000000ff */
[----:B------:R-:W-:-:S03]  /*6050*/  FADD.FTZ R38, R38, R5 ;  /* 0x0000000526267221 */ /* 0x000fc60000010000 */
[----:B------:R-:W-:-:S07]  /*6060*/  PRMT R111, R64, 0x7610, R111 ;  /* 0x00007610406f7816 */ /* 0x000fce000000006f */
.L_x_6426:
        /* <DEDUP_REMOVED lines=47> */
.L_x_6407:
        /* <DEDUP_REMOVED lines=23> */
.L_x_6431:
[----:B------:R-:W-:Y:S05]  /*64d0*/  BSYNC.RECONVERGENT B0 ;  /* 0x0000000000007941 */ /* 0x000fea0003800200 */
.L_x_6430:
[----:B------:R-:W-:Y:S01]  /*64e0*/  F2FP.F16.F32.PACK_AB R125, RZ, R125 ;  /* 0x0000007dff7d723e */ /* 0x000fe200000000ff */
[----:B------:R-:W-:-:S03]  /*64f0*/  FADD.FTZ R32, R32, R5 ;  /* 0x0000000520207221 */ /* 0x000fc60000010000 */
[----:B------:R-:W-:-:S07]  /*6500*/  PRMT R108, R125, 0x7610, R108 ;  /* 0x000076107d6c7816 */ /* 0x000fce000000006c */
.L_x_6429:
        /* <DEDUP_REMOVED lines=23> */
.L_x_6434:
[----:B------:R-:W-:Y:S05]  /*6680*/  BSYNC.RECONVERGENT B0 ;  /* 0x0000000000007941 */ /* 0x000fea0003800200 */
.L_x_6433:
[----:B------:R-:W-:Y:S01]  /*6690*/  F2FP.F16.F32.PACK_AB R125, RZ, R125 ;  /* 0x0000007dff7d723e */ /* 0x000fe200000000ff */
[----:B------:R-:W-:-:S03]  /*66a0*/  FADD.FTZ R33, R33, R124 ;  /* 0x0000007c21217221 */ /* 0x000fc60000010000 */
[----:B------:R-:W-:-:S07]  /*66b0*/  PRMT R108, R108, 0x5410, R125 ;  /* 0x000054106c6c7816 */ /* 0x000fce000000007d */
.L_x_6432:
        /* <DEDUP_REMOVED lines=23> */
.L_x_6437:
[----:B------:R-:W-:Y:S05]  /*6830*/  BSYNC.RECONVERGENT B0 ;  /* 0x0000000000007941 */ /* 0x000fea0003800200 */
.L_x_6436:
[----:B------:R-:W-:Y:S01]  /*6840*/  F2FP.F16.F32.PACK_AB R125, RZ, R125 ;  /* 0x0000007dff7d723e */ /* 0x000fe200000000ff */
[----:B------:R-:W-:-:S03]  /*6850*/  FADD.FTZ R34, R34, R5 ;  /* 0x0000000522227221 */ /* 0x000fc60000010000 */
[----:B------:R-:W-:-:S07]  /*6860*/  PRMT R109, R125, 0x7610, R109 ;  /* 0x000076107d6d7816 */ /* 0x000fce000000006d */
.L_x_6435:
        /* <DEDUP_REMOVED lines=23> */
.L_x_6440:
[----:B------:R-:W-:Y:S05]  /*69e0*/  BSYNC.RECONVERGENT B0 ;  /* 0x0000000000007941 */ /* 0x000fea0003800200 */
.L_x_6439:
[----:B------:R-:W-:Y:S01]  /*69f0*/  F2FP.F16.F32.PACK_AB R125, RZ, R125 ;  /* 0x0000007dff7d723e */ /* 0x000fe200000000ff */
[----:B------:R-:W-:-:S03]  /*6a00*/  FADD.FTZ R35, R35, R124 ;  /* 0x0000007c23237221 */ /* 0x000fc60000010000 */
[----:B------:R-:W-:-:S07]  /*6a10*/  PRMT R109, R109, 0x5410, R125 ;  /* 0x000054106d6d7816 */ /* 0x000fce000000007d */
.L_x_6438:
        /* <DEDUP_REMOVED lines=23> */
.L_x_6443:
[----:B------:R-:W-:Y:S05]  /*6b90*/  BSYNC.RECONVERGENT B0 ;  /* 0x0000000000007941 */ /* 0x000fea0003800200 */
.L_x_6442:
[----:B------:R-:W-:Y:S01]  /*6ba0*/  F2FP.F16.F32.PACK_AB R125, RZ, R125 ;  /* 0x0000007dff7d723e */ /* 0x000fe200000000ff */
[----:B------:R-:W-:-:S03]  /*6bb0*/  FADD.FTZ R36, R36, R5 ;  /* 0x0000000524247221 */ /* 0x000fc60000010000 */
[----:B------:R-:W-:-:S07]  /*6bc0*/  PRMT R110, R125, 0x7610, R110 ;  /* 0x000076107d6e7816 */ /* 0x000fce000000006e */
.L_x_6441:
        /* <DEDUP_REMOVED lines=23> */
.L_x_6446:
[----:B------:R-:W-:Y:S05]  /*6d40*/  BSYNC.RECONVERGENT B0 ;  /* 0x0000000000007941 */ /* 0x000fea0003800200 */
.L_x_6445:
[----:B------:R-:W-:Y:S01]  /*6d50*/  F2FP.F16.F32.PACK_AB R125, RZ, R125 ;  /* 0x0000007dff7d723e */ /* 0x000fe200000000ff */
[----:B------:R-:W-:-:S03]  /*6d60*/  FADD.FTZ R37, R37, R124 ;  /* 0x0000007c25257221 */ /* 0x000fc60000010000 */
[----:B------:R-:W-:-:S07]  /*6d70*/  PRMT R110, R110, 0x5410, R125 ;  /* 0x000054106e6e7816 */ /* 0x000fce000000007d */
.L_x_6444:
        /* <DEDUP_REMOVED lines=23> */
.L_x_6449:
[----:B------:R-:W-:Y:S05]  /*6ef0*/  BSYNC.RECONVERGENT B0 ;  /* 0x0000000000007941 */ /* 0x000fea0003800200 */
.L_x_6448:
[----:B------:R-:W-:Y:S01]  /*6f00*/  F2FP.F16.F32.PACK_AB R125, RZ, R125 ;  /* 0x0000007dff7d723e */ /* 0x000fe200000000ff */
[----:B------:R-:W-:-:S03]  /*6f10*/  FADD.FTZ R38, R38, R5 ;  /* 0x0000000526267221 */ /* 0x000fc60000010000 */
[----:B------:R-:W-:-:S07]  /*6f20*/  PRMT R111, R125, 0x7610, R111 ;  /* 0x000076107d6f7816 */ /* 0x000fce000000006f */
.L_x_6447:
        /* <DEDUP_REMOVED lines=17> */
[----:B0-----:R-:W-:-:S07]  /*7040*/  PRMT R111, R111, 0x5410, R4 ;  /* 0x000054106f6f7816 */ /* 0x001fce0000000004 */
.L_x_6399:
        /* <DEDUP_REMOVED lines=13> */
.L_x_6321:
        /* <DEDUP_REMOVED lines=23> */
.L_x_6451:
        /* <DEDUP_REMOVED lines=15> */
.L_x_8125:


//--------------------- .text._ZN10layer_norm13ln_bwd_kernelINS_13Kernel_traitsI6__halfffffjLj2048ELj1ELj1ELj4ELj16ENS_18Kernel_traits_baseILj2048ES2_ffffjLj128EEEEELb0ELb0ELb0ELb0EEEvNS_9BwdParamsE --------------------------
	.section	.text._ZN10layer_norm13ln_bwd_kernelINS_13Kernel_traitsI6__halfffffjLj2048ELj1ELj1ELj4ELj16ENS_18Kernel_traits_baseILj2048ES2_ffffjLj128EEEEELb0ELb0ELb0ELb0EEEvNS_9BwdParamsE,"ax",@progbits
	.align	128
        .global         _ZN10layer_norm13ln_bwd_kernelINS_13Kernel_traitsI6__halfffffjLj2048ELj1ELj1ELj4ELj16ENS_18Kernel_traits_baseILj2048ES2_ffffjLj128EEEEELb0ELb0ELb0ELb0EEEvNS_9BwdParamsE
        .type           _ZN10layer_norm13ln_bwd_kernelINS_13Kernel_traitsI6__halfffffjLj2048ELj1ELj1ELj4ELj16ENS_18Kernel_traits_baseILj2048ES2_ffffjLj128EEEEELb0ELb0ELb0ELb0EEEvNS_9BwdParamsE,@function
        .size           _ZN10layer_norm13ln_bwd_kernelINS_13Kernel_traitsI6__halfffffjLj2048ELj1ELj1ELj4ELj16ENS_18Kernel_traits_baseILj2048ES2_ffffjLj128EEEEELb0ELb0ELb0ELb0EEEvNS_9BwdParamsE,(.L_x_8126 - _ZN10layer_norm13ln_bwd_kernelINS_13Kernel_traitsI6__halfffffjLj2048ELj1ELj1ELj4ELj16ENS_18Kernel_traits_baseILj2048ES2_ffffjLj128EEEEELb0ELb0ELb0ELb0EEEvNS_9BwdParamsE)
        .other          _ZN10layer_norm13ln_bwd_kernelINS_13Kernel_traitsI6__halfffffjLj2048ELj1ELj1ELj4ELj16ENS_18Kernel_traits_baseILj2048ES2_ffffjLj128EEEEELb0ELb0ELb0ELb0EEEvNS_9BwdParamsE,@"STO_CUDA_ENTRY STV_DEFAULT"
_ZN10layer_norm13ln_bwd_kernelINS_13Kernel_traitsI6__halfffffjLj2048ELj1ELj1ELj4ELj16ENS_18Kernel_traits_baseILj2048ES2_ffffjLj128EEEEELb0ELb0ELb0ELb0EEEvNS_9BwdParamsE:
.text._ZN10layer_norm13ln_bwd_kernelINS_13Kernel_traitsI6__halfffffjLj2048ELj1ELj1ELj4ELj16ENS_18Kernel_traits_baseILj2048ES2_ffffjLj128EEEEELb0ELb0ELb0ELb0EEEvNS_9BwdParamsE:
        /* <DEDUP_REMOVED lines=13> */
[C---:B------:R-:W-:Y:S02]  /*00d0*/  ISETP.GE.U32.AND P3, PT, R0.reuse, 0x180, PT ;  /* 0x000001800000780c */ /* 0x040fe40003f66070 */
[C---:B------:R-:W-:Y:S02]  /*00e0*/  ISETP.GE.U32.AND P2, PT, R0.reuse, 0x80, PT ;  /* 0x000000800000780c */ /* 0x040fe40003f46070 */
[----:B------:R-:W-:-:S07]  /*00f0*/  ISETP.GE.U32.AND P1, PT, R0, 0x200, PT ;  /* 0x000002000000780c */ /* 0x000fce0003f26070 */
[----:B------:R-:W1:Y:S04]  /*0100*/  @P4 LDC.64 R4, c[0x0][0x3d0] ;  /* 0x0000f400ff044b82 */ /* 0x000e680000000a00 */
[----:B------:R-:W-:-:S04]  /*0110*/  @P2 LOP3.LUT R19, R97, 0x80, RZ, 0xfc, !PT ;  /* 0x0000008061132812 */ /* 0x000fc800078efcff */
[----:B------:R-:W3:Y:S08]  /*0120*/  @P3 LDC.64 R10, c[0x0][0x3d0] ;  /* 0x0000f400ff0a3b82 */ /* 0x000ef00000000a00 */
[----:B------:R-:W4:Y:S08]  /*0130*/  @P1 LDC.64 R16, c[0x0][0x3d0] ;  /* 0x0000f400ff101b82 */ /* 0x000f300000000a00 */
[----:B------:R-:W0:Y:S01]  /*0140*/  @P2 LDC.64 R2, c[0x0][0x3d0] ;  /* 0x0000f400ff022b82 */ /* 0x000e220000000a00 */
[C---:B-1----:R-:W-:Y:S01]  /*0150*/  @P4 IMAD.WIDE.U32 R4, R19.reuse, 0x8, R4 ;  /* 0x0000000813044825 */ /* 0x042fe200078e0004 */
[----:B------:R-:W-:-:S04]  /*0160*/  @P4 IADD3 R19, PT, PT, R19, 0x80, RZ ;  /* 0x0000008013134810 */ /* 0x000fc80007ffe0ff */
[----:B--2---:R1:W5:Y:S01]  /*0170*/  @P4 LDG.E.64 R6, desc[UR16][R4.64] ;  /* 0x0000001004064981 */ /* 0x004362000c1e1b00 */
[C---:B---3--:R-:W-:Y:S01]  /*0180*/  @P3 IMAD.WIDE.U32 R14, R19.reuse, 0x8, R10 ;  /* 0x00000008130e3825 */ /* 0x048fe200078e000a */
[----:B------:R-:W-:-:S04]  /*0190*/  @P3 IADD3 R19, PT, PT, R19, 0x80, RZ ;  /* 0x0000008013133810 */ /* 0x000fc80007ffe0ff */
[----:B------:R1:W5:Y:S01]  /*01a0*/  @P3 LDG.E.64 R8, desc[UR16][R14.64] ;  /* 0x000000100e083981 */ /* 0x000362000c1e1b00 */
[----:B----4-:R-:W-:-:S05]  /*01b0*/  @P1 IMAD.WIDE.U32 R10, R19, 0x8, R16 ;  /* 0x00000008130a1825 */ /* 0x010fca00078e0010 */
[----:B------:R1:W5:Y:S01]  /*01c0*/  @P1 LDG.E.64 R12, desc[UR16][R10.64] ;  /* 0x000000100a0c1981 */ /* 0x000362000c1e1b00 */
[----:B0-----:R-:W-:-:S05]  /*01d0*/  @P2 IMAD.WIDE.U32 R2, R97, 0x8, R2 ;  /* 0x0000000861022825 */ /* 0x001fca00078e0002 */
[----:B------:R1:W5:Y:S01]  /*01e0*/  @P2 LDG.E.64 R76, desc[UR16][R2.64] ;  /* 0x00000010024c2981 */ /* 0x000362000c1e1b00 */
        /* <DEDUP_REMOVED lines=19> */
[----:B-----5:R-:W-:Y:S02]  /*0320*/  MOV R100, R6 ;  /* 0x0000000600647202 */ /* 0x020fe40000000f00 */
[----:B------:R-:W-:Y:S02]  /*0330*/  CS2R R16, SRZ ;  /* 0x0000000000107805 */ /* 0x000fe4000001ff00 */
[----:B------:R-:W-:Y:S02]  /*0340*/  SHF.R.U64 R2, R6, 0x10, R7 ;  /* 0x0000001006027819 */ /* 0x000fe40000001207 */
[----:B------:R-:W-:Y:S02]  /*0350*/  CS2R R18, SRZ ;  /* 0x0000000000127805 */ /* 0x000fe4000001ff00 */
[----:B------:R-:W-:Y:S02]  /*0360*/  MOV R101, R7 ;  /* 0x0000000700657202 */ /* 0x000fe40000000f00 */
[----:B------:R-:W-:-:S02]  /*0370*/  CS2R R20, SRZ ;  /* 0x0000000000147805 */ /* 0x000fc4000001ff00 */
[----:B------:R-:W-:Y:S02]  /*0380*/  SHF.R.U32.HI R3, RZ, 0x10, R7 ;  /* 0x00000010ff037819 */ /* 0x000fe40000011607 */
[----:B------:R-:W-:Y:S02]  /*0390*/  CS2R R22, SRZ ;  /* 0x0000000000167805 */ /* 0x000fe4000001ff00 */
[----:B------:R-:W-:Y:S02]  /*03a0*/  PRMT R100, R100, 0x5410, R2 ;  /* 0x0000541064647816 */ /* 0x000fe40000000002 */
[----:B------:R-:W-:Y:S02]  /*03b0*/  CS2R R24, SRZ ;  /* 0x0000000000187805 */ /* 0x000fe4000001ff00 */
[----:B------:R-:W-:Y:S02]  /*03c0*/  MOV R102, R8 ;  /* 0x0000000800667202 */ /* 0x000fe40000000f00 */
[----:B------:R-:W-:-:S02]  /*03d0*/  CS2R R26, SRZ ;  /* 0x00000000001a7805 */ /* 0x000fc4000001ff00 */
[--C-:B------:R-:W-:Y:S02]  /*03e0*/  SHF.R.U64 R4, R8, 0x10, R9.reuse ;  /* 0x0000001008047819 */ /* 0x100fe40000001209 */
[----:B------:R-:W-:Y:S02]  /*03f0*/  CS2R R28, SRZ ;  /* 0x00000000001c7805 */ /* 0x000fe4000001ff00 */
[----:B------:R-:W-:Y:S02]  /*0400*/  MOV R103, R9 ;  /* 0x0000000900677202 */ /* 0x000fe40000000f00 */
[----:B------:R-:W-:Y:S02]  /*0410*/  CS2R R30, SRZ ;  /* 0x00000000001e7805 */ /* 0x000fe4000001ff00 */
[----:B------:R-:W-:Y:S01]  /*0420*/  SHF.R.U32.HI R5, RZ, 0x10, R9 ;  /* 0x00000010ff057819 */ /* 0x000fe20000011609 */
[----:B0-----:R-:W-:Y:S01]  /*0430*/  UISETP.NE.U32.AND UP0, UPT, UR4, URZ, UPT ;  /* 0x000000ff0400728c */ /* 0x001fe2000bf05070 */
[----:B------:R-:W-:-:S02]  /*0440*/  MOV R106, R12 ;  /* 0x0000000c006a7202 */ /* 0x000fc40000000f00 */
[----:B------:R-:W-:Y:S02]  /*0450*/  CS2R R32, SRZ ;  /* 0x0000000000207805 */ /* 0x000fe4000001ff00 */
[--C-:B------:R-:W-:Y:S02]  /*0460*/  SHF.R.U64 R6, R12, 0x10, R13.reuse ;  /* 0x000000100c067819 */ /* 0x100fe4000000120d */
[----:B------:R-:W-:Y:S02]  /*0470*/  CS2R R34, SRZ ;  /* 0x0000000000227805 */ /* 0x000fe4000001ff00 */
[----:B------:R-:W-:Y:S02]  /*0480*/  MOV R107, R13 ;  /* 0x0000000d006b7202 */ /* 0x000fe40000000f00 */
[----:B------:R-:W-:Y:S02]  /*0490*/  CS2R R36, SRZ ;  /* 0x0000000000247805 */ /* 0x000fe4000001ff00 */
[----:B------:R-:W-:-:S02]  /*04a0*/  SHF.R.U32.HI R7, RZ, 0x10, R13 ;  /* 0x00000010ff077819 */ /* 0x000fc4000001160d */
[----:B------:R-:W-:Y:S02]  /*04b0*/  CS2R R38, SRZ ;  /* 0x0000000000267805 */ /* 0x000fe4000001ff00 */
[--C-:B------:R-:W-:Y:S02]  /*04c0*/  SHF.R.U64 R108, R76, 0x10, R77.reuse ;  /* 0x000000104c6c7819 */ /* 0x100fe4000000124d */
[----:B------:R-:W-:Y:S02]  /*04d0*/  CS2R R40, SRZ ;  /* 0x0000000000287805 */ /* 0x000fe4000001ff00 */
[----:B------:R-:W-:Y:S02]  /*04e0*/  SHF.R.U32.HI R2, RZ, 0x10, R77 ;  /* 0x00000010ff027819 */ /* 0x000fe4000001164d */
[----:B------:R-:W-:Y:S02]  /*04f0*/  CS2R R42, SRZ ;  /* 0x00000000002a7805 */ /* 0x000fe4000001ff00 */
[----:B------:R-:W-:-:S02]  /*0500*/  PRMT R101, R101, 0x5410, R3 ;  /* 0x0000541065657816 */ /* 0x000fc40000000003 */
[----:B------:R-:W-:Y:S02]  /*0510*/  CS2R R44, SRZ ;  /* 0x00000000002c7805 */ /* 0x000fe4000001ff00 */
[----:B------:R-:W-:Y:S02]  /*0520*/  PRMT R102, R102, 0x5410, R4 ;  /* 0x0000541066667816 */ /* 0x000fe40000000004 */
[----:B------:R-:W-:Y:S02]  /*0530*/  CS2R R46, SRZ ;  /* 0x00000000002e7805 */ /* 0x000fe4000001ff00 */
[----:B------:R-:W-:Y:S01]  /*0540*/  PRMT R103, R103, 0x5410, R5 ;  /* 0x0000541067677816 */ /* 0x000fe20000000005 */
[----:B------:R-:W-:Y:S01]  /*0550*/  UISETP.NE.AND.EX UP0, UPT, UR5, URZ, UPT, UP0 ;  /* 0x000000ff0500728c */ /* 0x000fe2000bf05300 */
[----:B------:R-:W-:Y:S01]  /*0560*/  PRMT R106, R106, 0x5410, R6 ;  /* 0x000054106a6a7816 */ /* 0x000fe20000000006 */
[----:B------:R-:W-:Y:S01]  /*0570*/  UPLOP3.LUT UP2, UPT, UPT, UPT, UPT, 0x40, 0x4 ;  /* 0x000000000004789c */ /* 0x000fe20003f4e870 */
[----:B------:R-:W-:Y:S01]  /*0580*/  PRMT R107, R107, 0x5410, R7 ;  /* 0x000054106b6b7816 */ /* 0x000fe20000000007 */
[----:B------:R-:W0:Y:S01]  /*0590*/  LDCU UR6, c[0x0][0x388] ;  /* 0x00007100ff0677ac */ /* 0x000e220008000800 */
[----:B------:R-:W-:Y:S01]  /*05a0*/  PRMT R108, R108, 0x5410, R2 ;  /* 0x000054106c6c7816 */ /* 0x000fe20000000002 */
[----:B------:R-:W1:Y:S01]  /*05b0*/  LDCU.U8 UR18, c[0x0][0x410] ;  /* 0x00008200ff1277ac */ /* 0x000e620008000000 */
[----:B------:R-:W2:Y:S01]  /*05c0*/  LDCU UR19, c[0x0][0x400] ;  /* 0x00008000ff1377ac */ /* 0x000ea20008000800 */
[----:B------:R-:W3:Y:S01]  /*05d0*/  LDCU.64 UR20, c[0x0][0x438] ;  /* 0x00008700ff1477ac */ /* 0x000ee20008000a00 */
[----:B------:R-:W4:Y:S01]  /*05e0*/  LDCU.64 UR22, c[0x0][0x478] ;  /* 0x00008f00ff1677ac */ /* 0x000f220008000a00 */
[----:B------:R-:W0:Y:S01]  /*05f0*/  LDCU.128 UR8, c[0x0][0x3c0] ;  /* 0x00007800ff0877ac */ /* 0x000e220008000c00 */
[----:B------:R-:W0:Y:S02]  /*0600*/  LDCU.64 UR24, c[0x0][0x380] ;  /* 0x00007000ff1877ac */ /* 0x000e240008000a00 */
.L_x_6493:
[----:B0-----:R-:W-:Y:S01]  /*0610*/  UIMAD.WIDE UR14, UR7, 0x4, UR10 ;  /* 0x00000004070e78a5 */ /* 0x001fe2000f8e020a */
[----:B------:R-:W-:Y:S01]  /*0620*/  PLOP3.LUT P5, PT, PT, PT, UP0, 0x80, 0x8 ;  /* 0x000000000008781c */ /* 0x000fe20003faf008 */
[----:B------:R-:W-:Y:S01]  /*0630*/  UIMAD.WIDE UR12, UR7, 0x4, UR8 ;  /* 0x00000004070c78a5 */ /* 0x000fe2000f8e0208 */
[----:B------:R-:W0:Y:S03]  /*0640*/  @UP0 LDCU.64 UR4, c[0x0][0x3e0] ;  /* 0x00007c00ff0407ac */ /* 0x000e260008000a00 */
[----:B-1234-:R-:W-:Y:S02]  /*0650*/  MOV R68, UR14 ;  /* 0x0000000e00447c02 */ /* 0x01efe40008000f00 */
[----:B------:R-:W-:Y:S02]  /*0660*/  MOV R69, UR15 ;  /* 0x0000000f00457c02 */ /* 0x000fe40008000f00 */
[----:B------:R-:W-:-:S02]  /*0670*/  MOV R70, UR12 ;  /* 0x0000000c00467c02 */ /* 0x000fc40008000f00 */
[----:B------:R-:W-:Y:S01]  /*0680*/  MOV R71, UR13 ;  /* 0x0000000d00477c02 */ /* 0x000fe20008000f00 */
[----:B------:R-:W2:Y:S04]  /*0690*/  LDG.E R68, desc[UR16][R68.64] ;  /* 0x0000001044447981 */ /* 0x000ea8000c1e1900 */
[----:B------:R-:W3:Y:S01]  /*06a0*/  LDG.E R70, desc[UR16][R70.64] ;  /* 0x0000001046467981 */ /* 0x000ee2000c1e1900 */
[----:B0-----:R-:W-:-:S06]  /*06b0*/  @UP0 UIMAD.WIDE UR4, UR7, 0x4, UR4 ;  /* 0x00000004070408a5 */ /* 0x001fcc000f8e0204 */
[----:B------:R-:W-:Y:S01]  /*06c0*/  MOV R98, UR4 ;  /* 0x0000000400627c02 */ /* 0x000fe20008000f00 */
[----:B------:R-:W-:Y:S01]  /*06d0*/  UIMAD UR4, UR7, UR6, URZ ;  /* 0x00000006070472a4 */ /* 0x000fe2000f8e02ff */
[----:B------:R-:W-:-:S03]  /*06e0*/  MOV R99, UR5 ;  /* 0x0000000500637c02 */ /* 0x000fc60008000f00 */
[----:B------:R-:W-:Y:S01]  /*06f0*/  USHF.R.S32.HI UR5, URZ, 0x1f, UR4 ;  /* 0x0000001fff057899 */ /* 0x000fe20008011404 */
[----:B------:R-:W-:Y:S01]  /*0700*/  ISETP.GE.U32.AND P2, PT, R0, 0x80, PT ;  /* 0x000000800000780c */ /* 0x000fe20003f46070 */
[----:B------:R0:W5:Y:S02]  /*0710*/  @P5 LDG.E R98, desc[UR16][R98.64] ;  /* 0x0000001062625981 */ /* 0x000164000c1e1900 */
[----:B------:R-:W-:Y:S01]  /*0720*/  ULEA.HI UR5, UR5, UR4, URZ, 0x2 ;  /* 0x0000000405057291 */ /* 0x000fe2000f8f10ff */
[----:B-1----:R-:W-:-:S05]  /*0730*/  ISETP.NE.AND P6, PT, RZ, UR18, PT ;  /* 0x00000012ff007c0c */ /* 0x002fca000bfc5270 */
[----:B------:R-:W-:Y:S01]  /*0740*/  MOV R72, UR5 ;  /* 0x0000000500487c02 */ /* 0x000fe20008000f00 */
[----:B------:R-:W-:Y:S01]  /*0750*/  BSSY.RECONVERGENT B0, `(.L_x_6453) ;  /* 0x0000037000007945 */ /* 0x000fe20003800200 */
[----:B0-----:R-:W-:Y:S02]  /*0760*/  HFMA2 R99, -RZ, RZ, 0, 0 ;  /* 0x00000000ff637431 */ /* 0x001fe400000001ff */
[----:B------:R-:W-:Y:S02]  /*0770*/  LEA.HI.SX32 R95, R72, R97, 0x1e ;  /* 0x00000061485f7211 */ /* 0x000fe400078ff2ff */
[C---:B------:R-:W-:Y:S02]  /*0780*/  ISETP.GE.U32.AND P4, PT, R0.reuse, 0x100, PT ;  /* 0x000001000000780c */ /* 0x040fe40003f86070 */
[C---:B------:R-:W-:Y:S02]  /*0790*/  ISETP.GE.U32.AND P3, PT, R0.reuse, 0x180, PT ;  /* 0x000001800000780c */ /* 0x040fe40003f66070 */
[----:B------:R-:W-:-:S02]  /*07a0*/  ISETP.GE.U32.AND P1, PT, R0, 0x200, PT ;  /* 0x000002000000780c */ /* 0x000fc40003f26070 */
[----:B------:R-:W-:Y:S02]  /*07b0*/  MOV R104, RZ ;  /* 0x000000ff00687202 */ /* 0x000fe40000000f00 */
[----:B------:R-:W-:Y:S02]  /*07c0*/  MOV R105, R95 ;  /* 0x0000005f00697202 */ /* 0x000fe40000000f00 */
[----:B--2---:R-:W-:Y:S02]  /*07d0*/  R2UR UR13, R68 ;  /* 0x00000000440d72ca */ /* 0x004fe400000e0000 */
[----:B---3--:R-:W-:Y:S01]  /*07e0*/  FSEL R97, R70, RZ, !P6 ;  /* 0x000000ff46617208 */ /* 0x008fe20007000000 */
[----:B------:R-:W-:-:S12]  /*07f0*/  @!P2 BRA `(.L_x_6454) ;  /* 0x0000000000b0a947 */ /* 0x000fd80003800000 */
[----:B------:R-:W0:Y:S01]  /*0800*/  LDC.64 R68, c[0x0][0x3a8] ;  /* 0x0000ea00ff447b82 */ /* 0x000e220000000a00 */
[----:B------:R-:W-:-:S04]  /*0810*/  ISETP.NE.U32.AND P0, PT, RZ, UR20, PT ;  /* 0x00000014ff007c0c */ /* 0x000fc8000bf05070 */
[----:B------:R-:W-:-:S03]  /*0820*/  ISETP.NE.AND.EX P0, PT, RZ, UR21, PT, P0 ;  /* 0x00000015ff007c0c */ /* 0x000fc6000bf05300 */
[----:B------:R-:W1:Y:S10]  /*0830*/  LDC.64 R72, c[0x0][0x428] ;  /* 0x00010a00ff487b82 */ /* 0x000e740000000a00 */
[----:B------:R-:W2:Y:S01]  /*0840*/  @P0 LDC.64 R78, c[0x0][0x438] ;  /* 0x00010e00ff4e0b82 */ /* 0x000ea20000000a00 */
[----:B0-----:R-:W-:-:S06]  /*0850*/  IMAD.WIDE.U32 R68, R95, 0x10, R68 ;  /* 0x000000105f447825 */ /* 0x001fcc00078e0044 */
[----:B------:R-:W3:Y:S01]  /*0860*/  LDG.E.128 R68, desc[UR16][R68.64] ;  /* 0x0000001044447981 */ /* 0x000ee2000c1e1d00 */
[----:B-1----:R-:W-:-:S06]  /*0870*/  IMAD.WIDE.U32 R72, R95, 0x10, R72 ;  /* 0x000000105f487825 */ /* 0x002fcc00078e0048 */
[----:B------:R-:W4:Y:S01]  /*0880*/  LDG.E.128 R72, desc[UR16][R72.64] ;  /* 0x0000001048487981 */ /* 0x000f22000c1e1d00 */
[----:B------:R-:W-:Y:S02]  /*0890*/  HADD2.F32 R93, -RZ, R76.H0_H0 ;  /* 0x2000004cff5d7230 */ /* 0x000fe40000004100 */
[----:B--2---:R-:W-:-:S04]  /*08a0*/  @P0 IMAD.WIDE.U32 R86, R95, 0x10, R78 ;  /* 0x000000105f560825 */ /* 0x004fc800078e004e */
[--C-:B------:R-:W-:Y:S01]  /*08b0*/  HADD2.F32 R80, -RZ, R108.reuse.H0_H0 ;  /* 0x2000006cff507230 */ /* 0x100fe20000004100 */
[----:B------:R0:W5:Y:S01]  /*08c0*/  @P0 LDG.E.128 R48, desc[UR16][R86.64] ;  /* 0x0000001056300981 */ /* 0x000162000c1e1d00 */
[----:B------:R-:W-:Y:S01]  /*08d0*/  IADD3 R105, PT, PT, R95, 0x80, RZ ;  /* 0x000000805f697810 */ /* 0x000fe20007ffe0ff */
[C---:B---3--:R-:W-:Y:S01]  /*08e0*/  FADD.FTZ R79, -R97.reuse, R68 ;  /* 0x00000044614f7221 */ /* 0x048fe20000010100 */
[C---:B------:R-:W-:Y:S01]  /*08f0*/  FADD.FTZ R82, -R97.reuse, R69 ;  /* 0x0000004561527221 */ /* 0x040fe20000010100 */
[----:B------:R-:W-:Y:S02]  /*0900*/  HADD2.F32 R69, -RZ, R77.H0_H0 ;  /* 0x2000004dff457230 */ /* 0x000fe40000004100 */
[----:B------:R-:W-:Y:S01]  /*0910*/  FADD.FTZ R96, -R97, R71 ;  /* 0x0000004761607221 */ /* 0x000fe20000010100 */
[----:B------:R-:W-:Y:S01]  /*0920*/  FMUL.FTZ R79, R79, UR13 ;  /* 0x0000000d4f4f7c20 */ /* 0x000fe20008410000 */
[----:B------:R-:W-:Y:S02]  /*0930*/  HADD2.F32 R68, -RZ, R108.H1_H1 ;  /* 0x3000006cff447230 */ /* 0x000fe40000004100 */
[----:B------:R-:W-:Y:S01]  /*0940*/  FADD.FTZ R70, -R97, R70 ;  /* 0x0000004661467221 */ /* 0x000fe20000010100 */
[----:B------:R-:W-:Y:S01]  /*0950*/  FMUL.FTZ R82, R82, UR13 ;  /* 0x0000000d52527c20 */ /* 0x000fe20008410000 */
[----:B----4-:R-:W-:Y:S01]  /*0960*/  FMUL.FTZ R78, R72, R93 ;  /* 0x0000005d484e7220 */ /* 0x010fe20000410000 */
[----:B0-----:R-:W-:Y:S01]  /*0970*/  FMUL.FTZ R86, R74, R69 ;  /* 0x000000454a567220 */ /* 0x001fe20000410000 */
[----:B------:R-:W-:Y:S01]  /*0980*/  FMUL.FTZ R80, R73, R80 ;  /* 0x0000005049507220 */ /* 0x000fe20000410000 */
[----:B------:R-:W-:Y:S01]  /*0990*/  FMUL.FTZ R93, R75, R68 ;  /* 0x000000444b5d7220 */ /* 0x000fe20000410000 */
[----:B------:R-:W-:Y:S01]  /*09a0*/  FADD.FTZ R69, RZ, R78 ;  /* 0x0000004eff457221 */ /* 0x000fe20000010000 */
[----:B------:R-:W-:Y:S01]  /*09b0*/  FFMA.FTZ R71, R79, R78, RZ ;  /* 0x0000004e4f477223 */ /* 0x000fe200000100ff */
        /* <DEDUP_REMOVED lines=16> */
.L_x_6454:
[----:B----4-:R-:W-:Y:S05]  /*0ac0*/  BSYNC.RECONVERGENT B0 ;  /* 0x0000000000007941 */ /* 0x010fea0003800200 */
.L_x_6453:
[----:B------:R-:W-:Y:S04]  /*0ad0*/  BSSY.RECONVERGENT B0, `(.L_x_6455) ;  /* 0x000002e000007945 */ /* 0x000fe80003800200 */
[----:B------:R-:W-:Y:S05]  /*0ae0*/  @!P4 BRA `(.L_x_6456) ;  /* 0x0000000000b0c947 */ /* 0x000fea0003800000 */
[----:B------:R-:W0:Y:S01]  /*0af0*/  LDC.64 R8, c[0x0][0x3a8] ;  /* 0x0000ea00ff087b82 */ /* 0x000e220000000a00 */
[----:B------:R-:W-:-:S04]  /*0b00*/  ISETP.NE.U32.AND P0, PT, RZ, UR20, PT ;  /* 0x00000014ff007c0c */ /* 0x000fc8000bf05070 */
[----:B------:R-:W-:-:S03]  /*0b10*/  ISETP.NE.AND.EX P0, PT, RZ, UR21, PT, P0 ;  /* 0x00000015ff007c0c */ /* 0x000fc6000bf05300 */
[----:B------:R-:W1:Y:S01]  /*0b20*/  LDC.64 R2, c[0x0][0x428] ;  /* 0x00010a00ff027b82 */ /* 0x000e620000000a00 */
[----:B0-----:R-:W-:-:S06]  /*0b30*/  IMAD.WIDE.U32 R72, R105, 0x10, R8 ;  /* 0x0000001069487825 */ /* 0x001fcc00078e0008 */
[----:B------:R-:W2:Y:S01]  /*0b40*/  LDG.E.128 R72, desc[UR16][R72.64] ;  /* 0x0000001048487981 */ /* 0x000ea2000c1e1d00 */
[C---:B-1----:R-:W-:Y:S02]  /*0b50*/  IMAD.WIDE.U32 R68, R105.reuse, 0x10, R2 ;  /* 0x0000001069447825 */ /* 0x042fe400078e0002 */
[----:B------:R-:W0:Y:S04]  /*0b60*/  @P0 LDC.64 R2, c[0x0][0x438] ;  /* 0x00010e00ff020b82 */ /* 0x000e280000000a00 */
[----:B------:R-:W3:Y:S01]  /*0b70*/  LDG.E.128 R68, desc[UR16][R68.64] ;  /* 0x0000001044447981 */ /* 0x000ee2000c1e1d00 */
[----:B------:R-:W-:Y:S02]  /*0b80*/  HADD2.F32 R85, -RZ, R100.H0_H0 ;  /* 0x20000064ff557230 */ /* 0x000fe40000004100 */
[----:B0-----:R-:W-:-:S05]  /*0b90*/  @P0 IMAD.WIDE.U32 R8, R105, 0x10, R2 ;  /* 0x0000001069080825 */ /* 0x001fca00078e0002 */
[----:B------:R0:W5:Y:S01]  /*0ba0*/  @P0 LDG.E.128 R52, desc[UR16][R8.64] ;  /* 0x0000001008340981 */ /* 0x000162000c1e1d00 */
[----:B------:R-:W-:Y:S01]  /*0bb0*/  IADD3 R105, PT, PT, R105, 0x80, RZ ;  /* 0x0000008069697810 */ /* 0x000fe20007ffe0ff */
[C---:B--2---:R-:W-:Y:S01]  /*0bc0*/  FADD.FTZ R3, -R97.reuse, R72 ;  /* 0x0000004861037221 */ /* 0x044fe20000010100 */
[C---:B------:R-:W-:Y:S01]  /*0bd0*/  FADD.FTZ R84, -R97.reuse, R73 ;  /* 0x0000004961547221 */ /* 0x040fe20000010100 */
[----:B------:R-:W-:Y:S02]  /*0be0*/  HADD2.F32 R72, -RZ, R100.H1_H1 ;  /* 0x30000064ff487230 */ /* 0x000fe40000004100 */
[----:B------:R-:W-:Y:S01]  /*0bf0*/  FADD.FTZ R74, -R97, R74 ;  /* 0x0000004a614a7221 */ /* 0x000fe20000010100 */
[----:B------:R-:W-:Y:S01]  /*0c00*/  FMUL.FTZ R3, R3, UR13 ;  /* 0x0000000d03037c20 */ /* 0x000fe20008410000 */
[----:B0-----:R-:W-:Y:S01]  /*0c10*/  FMUL.FTZ R8, R84, UR13 ;  /* 0x0000000d54087c20 */ /* 0x001fe20008410000 */
[--C-:B------:R-:W-:Y:S02]  /*0c20*/  HADD2.F32 R73, -RZ, R101.reuse.H0_H0 ;  /* 0x20000065ff497230 */ /* 0x100fe40000004100 */
[----:B------:R-:W-:Y:S01]  /*0c30*/  FADD.FTZ R75, -R97, R75 ;  /* 0x0000004b614b7221 */ /* 0x000fe20000010100 */
[----:B---3--:R-:W-:Y:S01]  /*0c40*/  FMUL.FTZ R2, R68, R85 ;  /* 0x0000005544027220 */ /* 0x008fe20000410000 */
        /* <DEDUP_REMOVED lines=8> */
[----:B------:R-:W-:-:S02]  /*0cd0*/  HADD2.F32 R72, -RZ, R101.H1_H1 ;  /* 0x30000065ff487230 */ /* 0x000fc40000004100 */
[----:B------:R-:W-:Y:S01]  /*0ce0*/  FMUL.FTZ R85, R74, UR13 ;  /* 0x0000000d4a557c20 */ /* 0x000fe20008410000 */
        /* <DEDUP_REMOVED lines=12> */
.L_x_6456:
[----:B------:R-:W-:Y:S05]  /*0db0*/  BSYNC.RECONVERGENT B0 ;  /* 0x0000000000007941 */ /* 0x000fea0003800200 */
.L_x_6455:
[----:B------:R-:W-:Y:S04]  /*0dc0*/  BSSY.RECONVERGENT B0, `(.L_x_6457) ;  /* 0x000002e000007945 */ /* 0x000fe80003800200 */
[----:B------:R-:W-:Y:S05]  /*0dd0*/  @!P3 BRA `(.L_x_6458) ;  /* 0x0000000000b0b947 */ /* 0x000fea0003800000 */
[----:B------:R-:W0:Y:S01]  /*0de0*/  LDC.64 R4, c[0x0][0x3a8] ;  /* 0x0000ea00ff047b82 */ /* 0x000e220000000a00 */
[----:B------:R-:W-:-:S04]  /*0df0*/  ISETP.NE.U32.AND P0, PT, RZ, UR20, PT ;  /* 0x00000014ff007c0c */ /* 0x000fc8000bf05070 */
[----:B------:R-:W-:-:S03]  /*0e00*/  ISETP.NE.AND.EX P0, PT, RZ, UR21, PT, P0 ;  /* 0x00000015ff007c0c */ /* 0x000fc6000bf05300 */
[----:B------:R-:W1:Y:S01]  /*0e10*/  LDC.64 R68, c[0x0][0x428] ;  /* 0x00010a00ff447b82 */ /* 0x000e620000000a00 */
[----:B0-----:R-:W-:-:S09]  /*0e20*/  IMAD.WIDE.U32 R72, R105, 0x10, R4 ;  /* 0x0000001069487825 */ /* 0x001fd200078e0004 */
[----:B------:R-:W0:Y:S01]  /*0e30*/  @P0 LDC.64 R4, c[0x0][0x438] ;  /* 0x00010e00ff040b82 */ /* 0x000e220000000a00 */
[----:B------:R-:W2:Y:S01]  /*0e40*/  LDG.E.128 R72, desc[UR16][R72.64] ;  /* 0x0000001048487981 */ /* 0x000ea2000c1e1d00 */
[----:B-1----:R-:W-:-:S06]  /*0e50*/  IMAD.WIDE.U32 R68, R105, 0x10, R68 ;  /* 0x0000001069447825 */ /* 0x002fcc00078e0044 */
        /* <DEDUP_REMOVED lines=11> */
[----:B------:R-:W-:Y:S01]  /*0f10*/  FADD.FTZ R75, -R97, R75 ;  /* 0x0000004b614b7221 */ /* 0x000fe20000010100 */
[----:B------:R-:W-:Y:S01]  /*0f20*/  FMUL.FTZ R83, R74, UR13 ;  /* 0x0000000d4a537c20 */ /* 0x000fe20008410000 */
[----:B---3--:R-:W-:Y:S01]  /*0f30*/  FMUL.FTZ R4, R68, R81 ;  /* 0x0000005144047220 */ /* 0x008fe20000410000 */
[----:B------:R-:W-:-:S02]  /*0f40*/  HADD2.F32 R81, -RZ, R103.H0_H0 ;  /* 0x20000067ff517230 */ /* 0x000fc40000004100 */
[----:B------:R-:W-:Y:S01]  /*0f50*/  FADD.FTZ R40, R40, R68 ;  /* 0x0000004428287221 */ /* 0x000fe20000010000 */
[----:B------:R-:W-:Y:S01]  /*0f60*/  FFMA.FTZ R24, R68, R5, R24 ;  /* 0x0000000544187223 */ /* 0x000fe20000010018 */
[----:B------:R-:W-:Y:S01]  /*0f70*/  FMUL.FTZ R11, R69, R72 ;  /* 0x00000048450b7220 */ /* 0x000fe20000410000 */
[----:B------:R-:W-:Y:S01]  /*0f80*/  FADD.FTZ R41, R41, R69 ;  /* 0x0000004529297221 */ /* 0x000fe20000010000 */
[----:B------:R-:W-:Y:S01]  /*0f90*/  FFMA.FTZ R25, R69, R10, R25 ;  /* 0x0000000a45197223 */ /* 0x000fe20000010019 */
[----:B------:R-:W-:Y:S01]  /*0fa0*/  FADD.FTZ R68, R99, R4 ;  /* 0x0000000463447221 */ /* 0x000fe20000010000 */
[----:B------:R-:W-:Y:S01]  /*0fb0*/  FFMA.FTZ R69, R5, R4, R104 ;  /* 0x0000000405457223 */ /* 0x000fe20000010068 */
[----:B------:R-:W-:Y:S02]  /*0fc0*/  HADD2.F32 R72, -RZ, R103.H1_H1 ;  /* 0x30000067ff487230 */ /* 0x000fe40000004100 */
        /* <DEDUP_REMOVED lines=13> */
.L_x_6458:
[----:B------:R-:W-:Y:S05]  /*10a0*/  BSYNC.RECONVERGENT B0 ;  /* 0x0000000000007941 */ /* 0x000fea0003800200 */
.L_x_6457:
        /* <DEDUP_REMOVED lines=13> */
[----:B------:R0:W5:Y:S02]  /*1180*/  @P0 LDG.E.128 R60, desc[UR16][R72.64] ;  /* 0x00000010483c0981 */ /* 0x000164000c1e1d00 */
[--C-:B0-----:R-:W-:Y:S02]  /*1190*/  HADD2.F32 R72, -RZ, R107.reuse.H1_H1 ;  /* 0x3000006bff487230 */ /* 0x101fe40000004100 */
[C---:B--2---:R-:W-:Y:S01]  /*11a0*/  FADD.FTZ R7, -R97.reuse, R12 ;  /* 0x0000000c61077221 */ /* 0x044fe20000010100 */
[C---:B------:R-:W-:Y:S01]  /*11b0*/  FADD.FTZ R74, -R97.reuse, R13 ;  /* 0x0000000d614a7221 */ /* 0x040fe20000010100 */
[----:B------:R-:W-:Y:S01]  /*11c0*/  FADD.FTZ R88, -R97, R14 ;  /* 0x0000000e61587221 */ /* 0x000fe20000010100 */
[----:B------:R-:W-:Y:S02]  /*11d0*/  HADD2.F32 R14, -RZ, R106.H1_H1 ;  /* 0x3000006aff0e7230 */ /* 0x000fe40000004100 */
[----:B------:R-:W-:Y:S01]  /*11e0*/  FMUL.FTZ R7, R7, UR13 ;  /* 0x0000000d07077c20 */ /* 0x000fe20008410000 */
[----:B------:R-:W-:Y:S01]  /*11f0*/  FMUL.FTZ R12, R74, UR13 ;  /* 0x0000000d4a0c7c20 */ /* 0x000fe20008410000 */
[----:B------:R-:W-:Y:S01]  /*1200*/  FADD.FTZ R90, -R97, R15 ;  /* 0x0000000f615a7221 */ /* 0x000fe20000010100 */
[----:B------:R-:W-:-:S02]  /*1210*/  HADD2.F32 R15, -RZ, R107.H0_H0 ;  /* 0x2000006bff0f7230 */ /* 0x000fc40000004100 */
        /* <DEDUP_REMOVED lines=22> */
.L_x_6460:
[----:B------:R-:W-:Y:S05]  /*1380*/  BSYNC.RECONVERGENT B0 ;  /* 0x0000000000007941 */ /* 0x000fea0003800200 */
.L_x_6459:
        /* <DEDUP_REMOVED lines=32> */
.L_x_6462:
[----:B------:R-:W-:Y:S05]  /*1590*/  BSYNC.RECONVERGENT B0 ;  /* 0x0000000000007941 */ /* 0x000fea0003800200 */
.L_x_6461:
        /* <DEDUP_REMOVED lines=10> */
[----:B------:R-:W-:-:S03]  /*1640*/  @!UP2 UIADD3 UR12, UPT, UPT, UR4, 0x2010, URZ ;  /* 0x00002010040ca890 */ /* 0x000fc6000fffe0ff */
[----:B------:R-:W-:Y:S01]  /*1650*/  UMOV UR4, 0x3f800000 ;  /* 0x3f80000000047882 */ /* 0x000fe20000000000 */
[----:B-----5:R-:W-:Y:S01]  /*1660*/  @P5 R2UR UR4, R98 ;  /* 0x00000000620452ca */ /* 0x020fe200000e0000 */
        /* <DEDUP_REMOVED lines=32> */
[----:B------:R-:W-:Y:S06]  /*1870*/  BRA `(.L_x_6468) ;  /* 0x0000000000407947 */ /* 0x000fec0003800000 */
.L_x_6467:
        /* <DEDUP_REMOVED lines=11> */
[----:B------:R-:W-:-:S02]  /*1930*/  FMUL.FTZ R71, R64, UR13 ;  /* 0x0000000d40477c20 */ /* 0x000fc40008410000 */
[----:B------:R-:W-:Y:S02]  /*1940*/  MOV R64, R68 ;  /* 0x0000004400407202 */ /* 0x000fe40000000f00 */
[----:B------:R-:W-:Y:S02]  /*1950*/  MOV R65, R69 ;  /* 0x0000004500417202 */ /* 0x000fe40000000f00 */
[----:B------:R-:W-:Y:S02]  /*1960*/  MOV R66, R70 ;  /* 0x0000004600427202 */ /* 0x000fe40000000f00 */
[----:B------:R-:W-:-:S07]  /*1970*/  MOV R67, R71 ;  /* 0x0000004700437202 */ /* 0x000fce0000000f00 */
.L_x_6468:
[----:B------:R-:W0:Y:S01]  /*1980*/  @P0 LDC.64 R98, c[0x0][0x478] ;  /* 0x00011e00ff620b82 */ /* 0x000e220000000a00 */
[----:B------:R-:W-:Y:S01]  /*1990*/  FMUL.FTZ R68, R68, UR4 ;  /* 0x0000000444447c20 */ /* 0x000fe20008410000 */
[----:B------:R-:W-:Y:S01]  /*19a0*/  FMUL.FTZ R69, R69, UR4 ;  /* 0x0000000445457c20 */ /* 0x000fe20008410000 */
[----:B------:R-:W-:Y:S01]  /*19b0*/  FMUL.FTZ R70, R70, UR4 ;  /* 0x0000000446467c20 */ /* 0x000fe20008410000 */
[----:B------:R-:W-:-:S04]  /*19c0*/  FMUL.FTZ R71, R71, UR4 ;  /* 0x0000000447477c20 */ /* 0x000fc80008410000 */
[----:B------:R-:W1:Y:S01]  /*19d0*/  LDC.64 R74, c[0x0][0x468] ;  /* 0x00011a00ff4a7b82 */ /* 0x000e620000000a00 */
[----:B0-----:R-:W-:-:S05]  /*19e0*/  @P0 IMAD.WIDE.U32 R98, R95, 0x10, R98 ;  /* 0x000000105f620825 */ /* 0x001fca00078e0062 */
[----:B------:R0:W-:Y:S01]  /*19f0*/  @P0 STG.E.128 desc[UR16][R98.64], R64 ;  /* 0x0000004062000986 */ /* 0x0001e2000c101d10 */
[C---:B-1----:R-:W-:Y:S01]  /*1a00*/  IMAD.WIDE.U32 R74, R95.reuse, 0x10, R74 ;  /* 0x000000105f4a7825 */ /* 0x042fe200078e004a */
[----:B------:R-:W-:-:S04]  /*1a10*/  IADD3 R95, PT, PT, R95, 0x80, RZ ;  /* 0x000000805f5f7810 */ /* 0x000fc80007ffe0ff */
[----:B------:R0:W-:Y:S03]  /*1a20*/  STG.E.128 desc[UR16][R74.64], R68 ;  /* 0x000000444a007986 */ /* 0x0001e6000c101d10 */
.L_x_6466:
[----:B------:R-:W-:Y:S05]  /*1a30*/  BSYNC.RECONVERGENT B1 ;  /* 0x0000000000017941 */ /* 0x000fea0003800200 */
.L_x_6465:
[----:B------:R-:W-:Y:S04]  /*1a40*/  BSSY.RECONVERGENT B1, `(.L_x_6469) ;  /* 0x000002d000017945 */ /* 0x000fe80003800200 */
        /* <DEDUP_REMOVED lines=19> */
[----:B------:R-:W-:Y:S01]  /*1b80*/  MOV R67, R71 ;  /* 0x0000004700437202 */ /* 0x000fe20000000f00 */
[----:B------:R-:W-:Y:S06]  /*1b90*/  BRA `(.L_x_6472) ;  /* 0x0000000000307947 */ /* 0x000fec0003800000 */
.L_x_6471:
        /* <DEDUP_REMOVED lines=11> */
[----:B------:R-:W-:-:S07]  /*1c50*/  FMUL.FTZ R71, R74, UR13 ;  /* 0x0000000d4a477c20 */ /* 0x000fce0008410000 */
.L_x_6472:
        /* <DEDUP_REMOVED lines=11> */
.L_x_6470:
[----:B------:R-:W-:Y:S05]  /*1d10*/  BSYNC.RECONVERGENT B1 ;  /* 0x0000000000017941 */ /* 0x000fea0003800200 */
.L_x_6469:
[----:B------:R-:W-:Y:S04]  /*1d20*/  BSSY.RECONVERGENT B1, `(.L_x_6473) ;  /* 0x000002d000017945 */ /* 0x000fe80003800200 */
[----:B------:R-:W-:Y:S05]  /*1d30*/  @!P3 BRA `(.L_x_6474) ;  /* 0x0000000000acb947 */ /* 0x000fea0003800000 */
[----:B------:R-:W-:-:S04]  /*1d40*/  ISETP.NE.U32.AND P0, PT, RZ, UR22, PT ;  /* 0x00000016ff007c0c */ /* 0x000fc8000bf05070 */
[----:B------:R-:W-:-:S13]  /*1d50*/  ISETP.NE.AND.EX P0, PT, RZ, UR23, PT, P0 ;  /* 0x00000017ff007c0c */ /* 0x000fda000bf05300 */
[----:B------:R-:W-:Y:S05]  /*1d60*/  @!P0 BRA `(.L_x_6475) ;  /* 0x0000000000448947 */ /* 0x000fea0003800000 */
[--C-:B0-2---:R-:W-:Y:S01]  /*1d70*/  FFMA.FTZ R65, R5, UR5, R72.reuse ;  /* 0x0000000505417c23 */ /* 0x105fe20008010048 */
        /* <DEDUP_REMOVED lines=16> */
.L_x_6475:
        /* <DEDUP_REMOVED lines=12> */
.L_x_6476:
        /* <DEDUP_REMOVED lines=11> */
.L_x_6474:
[----:B------:R-:W-:Y:S05]  /*1ff0*/  BSYNC.RECONVERGENT B1 ;  /* 0x0000000000017941 */ /* 0x000fea0003800200 */
.L_x_6473:
[----:B------:R-:W-:Y:S05]  /*2000*/  @!P1 BRA `(.L_x_6477) ;  /* 0x0000000c00b89947 */ /* 0x000fea0003800000 */
[----:B------:R-:W-:-:S04]  /*2010*/  ISETP.NE.U32.AND P0, PT, RZ, UR22, PT ;  /* 0x00000016ff007c0c */ /* 0x000fc8000bf05070 */
[----:B------:R-:W-:-:S13]  /*2020*/  ISETP.NE.AND.EX P0, PT, RZ, UR23, PT, P0 ;  /* 0x00000017ff007c0c */ /* 0x000fda000bf05300 */
[----:B------:R-:W-:Y:S05]  /*2030*/  @!P0 BRA `(.L_x_6478) ;  /* 0x0000000000448947 */ /* 0x000fea0003800000 */
[--C-:B0-23--:R-:W-:Y:S01]  /*2040*/  FFMA.FTZ R65, R7, UR5, R72.reuse ;  /* 0x0000000507417c23 */ /* 0x10dfe20008010048 */
        /* <DEDUP_REMOVED lines=16> */
.L_x_6478:
        /* <DEDUP_REMOVED lines=12> */
.L_x_6479:
[----:B------:R-:W0:Y:S01]  /*2210*/  @P0 LDC.64 R72, c[0x0][0x478] ;  /* 0x00011e00ff480b82 */ /* 0x000e220000000a00 */
[----:B------:R-:W-:Y:S01]  /*2220*/  FMUL.FTZ R68, R68, UR4 ;  /* 0x0000000444447c20 */ /* 0x000fe20008410000 */
[----:B------:R-:W-:-:S06]  /*2230*/  FMUL.FTZ R69, R98, UR4 ;  /* 0x0000000462457c20 */ /* 0x000fcc0008410000 */
[----:B------:R-:W1:Y:S01]  /*2240*/  LDC.64 R70, c[0x0][0x468] ;  /* 0x00011a00ff467b82 */ /* 0x000e620000000a00 */
[----:B0-----:R-:W-:-:S05]  /*2250*/  @P0 IMAD.WIDE.U32 R72, R95, 0x10, R72 ;  /* 0x000000105f480825 */ /* 0x001fca00078e0048 */
[----:B------:R4:W-:Y:S01]  /*2260*/  @P0 STG.E.128 desc[UR16][R72.64], R64 ;  /* 0x0000004048000986 */ /* 0x0009e2000c101d10 */
[----:B-1----:R-:W-:-:S04]  /*2270*/  IMAD.WIDE.U32 R74, R95, 0x10, R70 ;  /* 0x000000105f4a7825 */ /* 0x002fc800078e0046 */
[----:B------:R-:W-:Y:S01]  /*2280*/  FMUL.FTZ R70, R99, UR4 ;  /* 0x0000000463467c20 */ /* 0x000fe20008410000 */
[----:B------:R-:W-:-:S05]  /*2290*/  FMUL.FTZ R71, R104, UR4 ;  /* 0x0000000468477c20 */ /* 0x000fca0008410000 */
[----:B------:R4:W-:Y:S01]  /*22a0*/  STG.E.128 desc[UR16][R74.64], R68 ;  /* 0x000000444a007986 */ /* 0x0009e2000c101d10 */
[----:B------:R-:W-:Y:S05]  /*22b0*/  BRA `(.L_x_6477) ;  /* 0x0000000c000c7947 */ /* 0x000fea0003800000 */
.L_x_6464:
[----:B------:R-:W-:-:S04]  /*22c0*/  UISETP.NE.U32.AND UP1, UPT, UR22, URZ, UPT ;  /* 0x000000ff1600728c */ /* 0x000fc8000bf25070 */
[----:B------:R-:W-:-:S09]  /*22d0*/  UISETP.NE.AND.EX UP1, UPT, UR23, URZ, UPT, UP1 ;  /* 0x000000ff1700728c */ /* 0x000fd2000bf25310 */
[----:B------:R-:W-:Y:S05]  /*22e0*/  BRA.U UP1, `(.L_x_6480) ;  /* 0x00000005016c7547 */ /* 0x000fea000b800000 */
[----:B------:R-:W-:Y:S01]  /*22f0*/  ISETP.GT.U32.AND P0, PT, R0, 0x7f, PT ;  /* 0x0000007f0000780c */ /* 0x000fe20003f04070 */
[----:B------:R-:W-:-:S12]  /*2300*/  BSSY.RECONVERGENT B1, `(.L_x_6481) ;  /* 0x0000016000017945 */ /* 0x000fd80003800200 */
[----:B------:R-:W-:Y:S05]  /*2310*/  @!P0 BRA `(.L_x_6482) ;  /* 0x0000000000508947 */ /* 0x000fea0003800000 */
[----:B------:R-:W0:Y:S01]  /*2320*/  LDC.64 R74, c[0x0][0x468] ;  /* 0x00011a00ff4a7b82 */ /* 0x000e220000000a00 */
        /* <DEDUP_REMOVED lines=16> */
[C---:B0-----:R-:W-:Y:S01]  /*2430*/  IMAD.WIDE.U32 R74, R95.reuse, 0x10, R74 ;  /* 0x000000105f4a7825 */ /* 0x041fe200078e004a */
[----:B------:R-:W-:-:S04]  /*2440*/  IADD3 R95, PT, PT, R95, 0x80, RZ ;  /* 0x000000805f5f7810 */ /* 0x000fc80007ffe0ff */
[----:B------:R0:W-:Y:S03]  /*2450*/  STG.E.128 desc[UR16][R74.64], R68 ;  /* 0x000000444a007986 */ /* 0x0001e6000c101d10 */
.L_x_6482:
[----:B------:R-:W-:Y:S05]  /*2460*/  BSYNC.RECONVERGENT B1 ;  /* 0x0000000000017941 */ /* 0x000fea0003800200 */
.L_x_6481:
[----:B------:R-:W-:Y:S04]  /*2470*/  BSSY.RECONVERGENT B1, `(.L_x_6483) ;  /* 0x0000016000017945 */ /* 0x000fe80003800200 */
[----:B------:R-:W-:Y:S05]  /*2480*/  @!P4 BRA `(.L_x_6484) ;  /* 0x000000000050c947 */ /* 0x000fea0003800000 */
[----:B0-----:R-:W0:Y:S01]  /*2490*/  LDC.64 R74, c[0x0][0x468] ;  /* 0x00011a00ff4a7b82 */ /* 0x001e220000000a00 */
        /* <DEDUP_REMOVED lines=19> */
.L_x_6484:
[----:B------:R-:W-:Y:S05]  /*25d0*/  BSYNC.RECONVERGENT B1 ;  /* 0x0000000000017941 */ /* 0x000fea0003800200 */
.L_x_6483:
[----:B------:R-:W-:Y:S04]  /*25e0*/  BSSY.RECONVERGENT B1, `(.L_x_6485) ;  /* 0x0000016000017945 */ /* 0x000fe80003800200 */
[----:B------:R-:W-:Y:S05]  /*25f0*/  @!P3 BRA `(.L_x_6486) ;  /* 0x000000000050b947 */ /* 0x000fea0003800000 */
[----:B01----:R-:W0:Y:S01]  /*2600*/  LDC.64 R74, c[0x0][0x468] ;  /* 0x00011a00ff4a7b82 */ /* 0x003e220000000a00 */
        /* <DEDUP_REMOVED lines=19> */
.L_x_6486:
[----:B------:R-:W-:Y:S05]  /*2740*/  BSYNC.RECONVERGENT B1 ;  /* 0x0000000000017941 */ /* 0x000fea0003800200 */
.L_x_6485:
[----:B------:R-:W-:Y:S05]  /*2750*/  @!P1 BRA `(.L_x_6477) ;  /* 0x0000000400e49947 */ /* 0x000fea0003800000 */
[----:B012---:R-:W0:Y:S01]  /*2760*/  LDC.64 R74, c[0x0][0x468] ;  /* 0x00011a00ff4a7b82 */ /* 0x007e220000000a00 */
        /* <DEDUP_REMOVED lines=16> */
[----:B0-----:R-:W-:-:S05]  /*2870*/  IMAD.WIDE.U32 R74, R95, 0x10, R74 ;  /* 0x000000105f4a7825 */ /* 0x001fca00078e004a */
[----:B------:R0:W-:Y:S01]  /*2880*/  STG.E.128 desc[UR16][R74.64], R68 ;  /* 0x000000444a007986 */ /* 0x0001e2000c101d10 */
[----:B------:R-:W-:Y:S05]  /*2890*/  BRA `(.L_x_6477) ;  /* 0x0000000400947947 */ /* 0x000fea0003800000 */
.L_x_6480:
[----:B------:R-:W-:Y:S04]  /*28a0*/  BSSY.RECONVERGENT B1, `(.L_x_6487) ;  /* 0x0000019000017945 */ /* 0x000fe80003800200 */
        /* <DEDUP_REMOVED lines=9> */
[----:B------:R-:W1:Y:S01]  /*2940*/  LDC.64 R74, c[0x0][0x468] ;  /* 0x00011a00ff4a7b82 */ /* 0x000e620000000a00 */
        /* <DEDUP_REMOVED lines=11> */
[C---:B-1----:R-:W-:Y:S01]  /*2a00*/  IMAD.WIDE.U32 R74, R95.reuse, 0x10, R74 ;  /* 0x000000105f4a7825 */ /* 0x042fe200078e004a */
[----:B------:R-:W-:-:S04]  /*2a10*/  IADD3 R95, PT, PT, R95, 0x80, RZ ;  /* 0x000000805f5f7810 */ /* 0x000fc80007ffe0ff */
[----:B------:R0:W-:Y:S03]  /*2a20*/  STG.E.128 desc[UR16][R74.64], R68 ;  /* 0x000000444a007986 */ /* 0x0001e6000c101d10 */
.L_x_6488:
[----:B------:R-:W-:Y:S05]  /*2a30*/  BSYNC.RECONVERGENT B1 ;  /* 0x0000000000017941 */ /* 0x000fea0003800200 */
.L_x_6487:
        /* <DEDUP_REMOVED lines=25> */
.L_x_6490:
[----:B------:R-:W-:Y:S05]  /*2bd0*/  BSYNC.RECONVERGENT B1 ;  /* 0x0000000000017941 */ /* 0x000fea0003800200 */
.L_x_6489:
[----:B------:R-:W-:Y:S04]  /*2be0*/  BSSY.RECONVERGENT B1, `(.L_x_6491) ;  /* 0x0000019000017945 */ /* 0x000fe80003800200 */
[----:B------:R-:W-:Y:S05]  /*2bf0*/  @!P3 BRA `(.L_x_6492) ;  /* 0x00000000005cb947 */ /* 0x000fea0003800000 */
[----:B0-2---:R-:W0:Y:S01]  /*2c00*/  LDC.64 R98, c[0x0][0x478] ;  /* 0x00011e00ff627b82 */ /* 0x005e220000000a00 */
        /* <DEDUP_REMOVED lines=22> */
.L_x_6492:
[----:B------:R-:W-:Y:S05]  /*2d70*/  BSYNC.RECONVERGENT B1 ;  /* 0x0000000000017941 */ /* 0x000fea0003800200 */
.L_x_6491:
[----:B------:R-:W-:Y:S05]  /*2d80*/  @!P1 BRA `(.L_x_6477) ;  /* 0x0000000000589947 */ /* 0x000fea0003800000 */
[----:B0-23--:R-:W0:Y:S01]  /*2d90*/  LDC.64 R74, c[0x0][0x478] ;  /* 0x00011e00ff4a7b82 */ /* 0x00de220000000a00 */
        /* <DEDUP_REMOVED lines=19> */
[----:B-1----:R-:W-:-:S05]  /*2ed0*/  IMAD.WIDE.U32 R98, R95, 0x10, R98 ;  /* 0x000000105f627825 */ /* 0x002fca00078e0062 */
[----:B------:R0:W-:Y:S02]  /*2ee0*/  STG.E.128 desc[UR16][R98.64], R68 ;  /* 0x0000004462007986 */ /* 0x0001e4000c101d10 */
.L_x_6477:
[----:B------:R-:W-:Y:S05]  /*2ef0*/  BSYNC.RECONVERGENT B0 ;  /* 0x0000000000007941 */ /* 0x000fea0003800200 */
.L_x_6463:
[----:B------:R-:W-:Y:S02]  /*2f00*/  UIADD3 UR7, UPT, UPT, UR7, UR24, URZ ;  /* 0x0000001807077290 */ /* 0x000fe4000fffe0ff */
[----:B------:R-:W-:Y:S02]  /*2f10*/  UPLOP3.LUT UP2, UPT, UPT, UPT, UP2, 0x40, 0x4 ;  /* 0x000000000004789c */ /* 0x000fe40003f4e820 */
[----:B------:R-:W-:-:S09]  /*2f20*/  UISETP.GE.AND UP1, UPT, UR7, UR25, UPT ;  /* 0x000000190700728c */ /* 0x000fd2000bf26270 */
[----:B------:R-:W-:Y:S05]  /*2f30*/  BRA.U !UP1, `(.L_x_6493) ;  /* 0xffffffd509b47547 */ /* 0x000fea000b83ffff */
.L_x_6452:
[----:B------:R-:W0:Y:S08]  /*2f40*/  S2UR UR4, SR_CTAID.X ;  /* 0x00000000000479c3 */ /* 0x000e300000002500 */
[----:B------:R-:W1:Y:S08]  /*2f50*/  LDC.64 R2, c[0x0][0x440] ;  /* 0x00011000ff027b82 */ /* 0x000e700000000a00 */
[----:B------:R-:W2:Y:S08]  /*2f60*/  LDC.64 R4, c[0x0][0x448] ;  /* 0x00011200ff047b82 */ /* 0x000eb00000000a00 */
[----:B-----5:R-:W3:Y:S01]  /*2f70*/  LDC.64 R6, c[0x0][0x440] ;  /* 0x00011000ff067b82 */ /* 0x020ee20000000a00 */
[----:B0-----:R-:W-:-:S06]  /*2f80*/  UIMAD UR4, UR4, UR6, URZ ;  /* 0x00000006040472a4 */ /* 0x001fcc000f8e02ff */
[----:B------:R-:W-:Y:S01]  /*2f90*/  MOV R0, UR4 ;  /* 0x0000000400007c02 */ /* 0x000fe20008000f00 */
[----:B------:R-:W0:Y:S03]  /*2fa0*/  LDC.64 R8, c[0x0][0x448] ;  /* 0x00011200ff087b82 */ /* 0x000e260000000a00 */
[----:B------:R-:W-:-:S05]  /*2fb0*/  LEA.HI R97, R0, R97, RZ, 0x1e ;  /* 0x0000006100617211 */ /* 0x000fca00078ff0ff */
[----:B------:R-:W4:Y:S01]  /*2fc0*/  LDC.64 R10, c[0x0][0x440] ;  /* 0x00011000ff0a7b82 */ /* 0x000f220000000a00 */
[----:B-1----:R-:W-:-:S04]  /*2fd0*/  @P2 IMAD.WIDE.U32 R2, R97, 0x10, R2 ;  /* 0x0000001061022825 */ /* 0x002fc800078e0002 */
[C---:B--2---:R-:W-:Y:S01]  /*2fe0*/  @P2 IMAD.WIDE.U32 R4, R97.reuse, 0x10, R4 ;  /* 0x0000001061042825 */ /* 0x044fe200078e0004 */
[----:B------:R-:W-:Y:S01]  /*2ff0*/  @P2 IADD3 R97, PT, PT, R97, 0x80, RZ ;  /* 0x0000008061612810 */ /* 0x000fe20007ffe0ff */
[----:B------:R1:W-:Y:S01]  /*3000*/  @P2 STG.E.128 desc[UR16][R2.64], R32 ;  /* 0x0000002002002986 */ /* 0x0003e2000c101d10 */
[----:B------:R-:W2:Y:S03]  /*3010*/  LDC.64 R12, c[0x0][0x448] ;  /* 0x00011200ff0c7b82 */ /* 0x000ea60000000a00 */
[C---:B---3--:R-:W-:Y:S01]  /*3020*/  @P4 IMAD.WIDE.U32 R6, R97.reuse, 0x10, R6 ;  /* 0x0000001061064825 */ /* 0x048fe200078e0006 */
[----:B------:R1:W-:Y:S03]  /*3030*/  @P2 STG.E.128 desc[UR16][R4.64], R16 ;  /* 0x0000001004002986 */ /* 0x0003e6000c101d10 */
[C---:B0-----:R-:W-:Y:S01]  /*3040*/  @P4 IMAD.WIDE.U32 R8, R97.reuse, 0x10, R8 ;  /* 0x0000001061084825 */ /* 0x041fe200078e0008 */
[----:B------:R-:W-:Y:S01]  /*3050*/  @P4 IADD3 R97, PT, PT, R97, 0x80, RZ ;  /* 0x0000008061614810 */ /* 0x000fe20007ffe0ff */
[----:B------:R1:W-:Y:S04]  /*3060*/  @P4 STG.E.128 desc[UR16][R6.64], R36 ;  /* 0x0000002406004986 */ /* 0x0003e8000c101d10 */
[----:B------:R1:W-:Y:S01]  /*3070*/  @P4 STG.E.128 desc[UR16][R8.64], R20 ;  /* 0x0000001408004986 */ /* 0x0003e2000c101d10 */
[----:B----4-:R-:W-:-:S05]  /*3080*/  @P3 IMAD.WIDE.U32 R10, R97, 0x10, R10 ;  /* 0x00000010610a3825 */ /* 0x010fca00078e000a */
[----:B------:R1:W-:Y:S01]  /*3090*/  @P3 STG.E.128 desc[UR16][R10.64], R40 ;  /* 0x000000280a003986 */ /* 0x0003e2000c101d10 */
[----:B--2---:R-:W-:-:S05]  /*30a0*/  @P3 IMAD.WIDE.U32 R12, R97, 0x10, R12 ;  /* 0x00000010610c3825 */ /* 0x004fca00078e000c */
[----:B------:R1:W-:Y:S01]  /*30b0*/  @P3 STG.E.128 desc[UR16][R12.64], R24 ;  /* 0x000000180c003986 */ /* 0x0003e2000c101d10 */
[----:B------:R-:W-:Y:S05]  /*30c0*/  @!P1 EXIT ;  /* 0x000000000000994d */ /* 0x000fea0003800000 */
[----:B-1----:R-:W0:Y:S01]  /*30d0*/  LDC.64 R2, c[0x0][0x440] ;  /* 0x00011000ff027b82 */ /* 0x002e220000000a00 */
[----:B------:R-:W-:-:S07]  /*30e0*/  @P3 IADD3 R97, PT, PT, R97, 0x80, RZ ;  /* 0x0000008061613810 */ /* 0x000fce0007ffe0ff */
[----:B------:R-:W1:Y:S01]  /*30f0*/  LDC.64 R4, c[0x0][0x448] ;  /* 0x00011200ff047b82 */ /* 0x000e620000000a00 */
[----:B0-----:R-:W-:-:S05]  /*3100*/  IMAD.WIDE.U32 R2, R97, 0x10, R2 ;  /* 0x0000001061027825 */ /* 0x001fca00078e0002 */
[----:B------:R-:W-:Y:S01]  /*3110*/  STG.E.128 desc[UR16][R2.64], R44 ;  /* 0x0000002c02007986 */ /* 0x000fe2000c101d10 */
[----:B-1----:R-:W-:-:S05]  /*3120*/  IMAD.WIDE.U32 R4, R97, 0x10, R4 ;  /* 0x0000001061047825 */ /* 0x002fca00078e0004 */
[----:B------:R-:W-:Y:S01]  /*3130*/  STG.E.128 desc[UR16][R4.64], R28 ;  /* 0x0000001c04007986 */ /* 0x000fe2000c101d10 */
[----:B------:R-:W-:Y:S05]  /*3140*/  EXIT ;  /* 0x000000000000794d */ /* 0x000fea0003800000 */
.L_x_6494:
        /* <DEDUP_REMOVED lines=11> */
.L_x_8126:


//--------------------- .text._ZN10layer_norm13ln_bwd_kernelINS_13Kernel_traitsI6__halfffffjLj2048ELj1ELj1ELj4ELj16ENS_18Kernel_traits_baseILj2048ES2_ffffjLj128EEEEELb0ELb0ELb0ELb1EEEvNS_9BwdParamsE --------------------------
	.section	.text._ZN10layer_norm13ln_bwd_kernelINS_13Kernel_traitsI6__halfffffjLj2048ELj1ELj1ELj4ELj16ENS_18Kernel_traits_baseILj2048ES2_ffffjLj128EEEEELb0ELb0ELb0ELb1EEEvNS_9BwdParamsE,"ax",@progbits
	.align	128
        .global         _ZN10layer_norm13ln_bwd_kernelINS_13Kernel_traitsI6__halfffffjLj2048ELj1ELj1ELj4ELj16ENS_18Kernel_traits_baseILj2048ES2_ffffjLj128EEEEELb0ELb0ELb0ELb1EEEvNS_9BwdParamsE
        .type           _ZN10layer_norm13ln_bwd_kernelINS_13Kernel_traitsI6__halfffffjLj2048ELj1ELj1ELj4ELj16ENS_18Kernel_traits_baseILj2048ES2_ffffjLj128EEEEELb0ELb0ELb0ELb1EEEvNS_9BwdParamsE,@function
        .size           _ZN10layer_norm13ln_bwd_kernelINS_13Kernel_traitsI6__halfffffjLj2048ELj1ELj1ELj4ELj16ENS_18Kernel_traits_baseILj2048ES2_ffffjLj128EEEEELb0ELb0ELb0ELb1EEEvNS_9BwdParamsE,(.L_x_8127 - _ZN10layer_norm13ln_bwd_kernelINS_13Kernel_traitsI6__halfffffjLj2048ELj1ELj1ELj4ELj16ENS_18Kernel_traits_baseILj2048ES2_ffffjLj128EEEEELb0ELb0ELb0ELb1EEEvNS_9BwdParamsE)
        .other          _ZN10layer_norm13ln_bwd_kernelINS_13Kernel_traitsI6__halfffffjLj2048ELj1ELj1ELj4ELj16ENS_18Kernel_traits_baseILj2048ES2_ffffjLj128EEEEELb0ELb0ELb0ELb1EEEvNS_9BwdParamsE,@"STO_CUDA_ENTRY STV_DEFAULT"
_ZN10layer_norm13ln_bwd_kernelINS_13Kernel_traitsI6__halfffffjLj2048ELj1ELj1ELj4ELj16ENS_18Kernel_traits_baseILj2048ES2_ffffjLj128EEEEELb0ELb0ELb0ELb1EEEvNS_9BwdParamsE:
.text._ZN10layer_norm13ln_bwd_kernelINS_13Kernel_traitsI6__halfffffjLj2048ELj1ELj1ELj4ELj16ENS_18Kernel_traits_baseILj2048ES2_ffffjLj128EEEEELb0ELb0ELb0ELb1EEEvNS_9BwdParamsE:
        /* <DEDUP_REMOVED lines=26> */
[----:B------:R-:W-:-:S02]  /*01a0*/  MOV R91, RZ ;  /* 0x000000ff005b7202 */ /* 0x000fc40000000f00 */
[----:B------:R-:W-:Y:S02]  /*01b0*/  CS2R R80, SRZ ;  /* 0x0000000000507805 */ /* 0x000fe4000001ff00 */
[----:B------:R-:W-:Y:S02]  /*01c0*/  CS2R R76, SRZ ;  /* 0x00000000004c7805 */ /* 0x000fe4000001ff00 */
[----:B------:R-:W-:Y:S02]  /*01d0*/  CS2R R74, SRZ ;  /* 0x00000000004a7805 */ /* 0x000fe4000001ff00 */
[----:B------:R-:W-:Y:S02]  /*01e0*/  CS2R R72, SRZ ;  /* 0x0000000000487805 */ /* 0x000fe4000001ff00 */
[----:B------:R-:W-:Y:S02]  /*01f0*/  MOV R71, RZ ;  /* 0x000000ff00477202 */ /* 0x000fe40000000f00 */
        /* <DEDUP_REMOVED lines=8> */
[----:B--2---:R-:W2:Y:S01]  /*0280*/  LDG.E.64 R92, desc[UR8][R2.64+0xc00] ;  /* 0x000c0008025c7981 */ /* 0x004ea2000c1e1b00 */
[----:B------:R-:W4:Y:S03]  /*0290*/  LDCU UR14, c[0x0][0x400] ;  /* 0x00008000ff0e77ac */ /* 0x000f260008000800 */
[----:B------:R-:W5:Y:S01]  /*02a0*/  LDG.E.64 R6, desc[UR8][R2.64+0x800] ;  /* 0x0008000802067981 */ /* 0x000f62000c1e1b00 */
[----:B------:R-:W0:Y:S03]  /*02b0*/  LDCU.64 UR16, c[0x0][0x478] ;  /* 0x00008f00ff1077ac */ /* 0x000e260008000a00 */
[----:B------:R-:W3:Y:S01]  /*02c0*/  LDG.E.64 R8, desc[UR8][R2.64+0x400] ;  /* 0x0004000802087981 */ /* 0x000ee2000c1e1b00 */
[----:B------:R-:W0:Y:S03]  /*02d0*/  LDCU.64 UR12, c[0x0][0x438] ;  /* 0x00008700ff0c77ac */ /* 0x000e260008000a00 */
[----:B------:R4:W3:Y:S01]  /*02e0*/  LDG.E.64 R10, desc[UR8][R2.64] ;  /* 0x00000008020a7981 */ /* 0x0008e2000c1e1b00 */
[----:B-1----:R-:W-:Y:S01]  /*02f0*/  ISETP.NE.U32.AND P0, PT, R4, RZ, PT ;  /* 0x000000ff0400720c */ /* 0x002fe20003f05070 */
[----:B------:R-:W-:Y:S01]  /*0300*/  HFMA2 R0, -RZ, RZ, 0, 0 ;  /* 0x00000000ff007431 */ /* 0x000fe200000001ff */
[----:B------:R-:W-:-:S02]  /*0310*/  MOV R68, RZ ;  /* 0x000000ff00447202 */ /* 0x000fc40000000f00 */
[----:B------:R-:W-:Y:S02]  /*0320*/  ISETP.NE.AND.EX P0, PT, R5, RZ, PT, P0 ;  /* 0x000000ff0500720c */ /* 0x000fe40003f05300 */
[----:B------:R-:W-:Y:S02]  /*0330*/  CS2R R4, SRZ ;  /* 0x0000000000047805 */ /* 0x000fe4000001ff00 */
[----:B------:R-:W-:Y:S02]  /*0340*/  MOV R69, UR7 ;  /* 0x0000000700457c02 */ /* 0x000fe40008000f00 */
[----:B----4-:R-:W-:Y:S02]  /*0350*/  CS2R R2, SRZ ;  /* 0x0000000000027805 */ /* 0x010fe4000001ff00 */
[--C-:B--2---:R-:W-:Y:S01]  /*0360*/  SHF.R.U64 R96, R92, 0x10, R93.reuse ;  /* 0x000000105c607819 */ /* 0x104fe2000000125d */
[----:B------:R-:W-:Y:S01]  /*0370*/  HADD2.F32 R94, -RZ, R93.H0_H0 ;  /* 0x2000005dff5e7230 */ /* 0x000fe20000004100 */
[----:B------:R-:W-:Y:S01]  /*0380*/  SHF.R.U32.HI R93, RZ, 0x10, R93 ;  /* 0x00000010ff5d7819 */ /* 0x000fe2000001165d */
[----:B------:R-:W-:Y:S01]  /*0390*/  HADD2.F32 R97, -RZ, R92.H0_H0 ;  /* 0x2000005cff617230 */ /* 0x000fe20000004100 */
[--C-:B-----5:R-:W-:Y:S01]  /*03a0*/  SHF.R.U64 R100, R6, 0x10, R7.reuse ;  /* 0x0000001006647819 */ /* 0x120fe20000001207 */
[----:B------:R-:W-:Y:S01]  /*03b0*/  HFMA2 R92, -RZ, RZ, 0, 0 ;  /* 0x00000000ff5c7431 */ /* 0x000fe200000001ff */
[----:B------:R-:W-:Y:S01]  /*03c0*/  SHF.R.U32.HI R98, RZ, 0x10, R7 ;  /* 0x00000010ff627819 */ /* 0x000fe20000011607 */
[----:B------:R-:W-:Y:S01]  /*03d0*/  HADD2.F32 R101, -RZ, R6.H0_H0 ;  /* 0x20000006ff657230 */ /* 0x000fe20000004100 */
[--C-:B---3--:R-:W-:Y:S01]  /*03e0*/  SHF.R.U64 R104, R8, 0x10, R9.reuse ;  /* 0x0000001008687819 */ /* 0x108fe20000001209 */
[----:B------:R-:W-:Y:S01]  /*03f0*/  HADD2.F32 R99, -RZ, R7.H0_H0 ;  /* 0x20000007ff637230 */ /* 0x000fe20000004100 */
[----:B------:R-:W-:Y:S01]  /*0400*/  SHF.R.U32.HI R102, RZ, 0x10, R9 ;  /* 0x00000010ff667819 */ /* 0x000fe20000011609 */
[----:B------:R-:W-:Y:S01]  /*0410*/  HADD2.F32 R105, -RZ, R8.H0_H0 ;  /* 0x20000008ff697230 */ /* 0x000fe20000004100 */
[--C-:B------:R-:W-:Y:S01]  /*0420*/  SHF.R.U64 R124, R10, 0x10, R11.reuse ;  /* 0x000000100a7c7819 */ /* 0x100fe2000000120b */
[----:B------:R-:W-:Y:S01]  /*0430*/  HADD2.F32 R103, -RZ, R9.H0_H0 ;  /* 0x20000009ff677230 */ /* 0x000fe20000004100 */
[----:B------:R-:W-:Y:S01]  /*0440*/  SHF.R.U32.HI R106, RZ, 0x10, R11 ;  /* 0x00000010ff6a7819 */ /* 0x000fe2000001160b */
[----:B------:R-:W-:Y:S01]  /*0450*/  HADD2.F32 R125, -RZ, R10.H0_H0 ;  /* 0x2000000aff7d7230 */ /* 0x000fe20000004100 */
[----:B------:R-:W-:Y:S01]  /*0460*/  CS2R R6, SRZ ;  /* 0x0000000000067805 */ /* 0x000fe2000001ff00 */
[----:B------:R-:W-:Y:S01]  /*0470*/  HADD2.F32 R108, -RZ, R11.H0_H0 ;  /* 0x2000000bff6c7230 */ /* 0x000fe20000004100 */
[----:B------:R-:W-:-:S02]  /*0480*/  CS2R R8, SRZ ;  /* 0x0000000000087805 */ /* 0x000fc4000001ff00 */
[----:B------:R-:W-:Y:S01]  /*0490*/  CS2R R10, SRZ ;  /* 0x00000000000a7805 */ /* 0x000fe2000001ff00 */
[----:B------:R-:W-:Y:S02]  /*04a0*/  HADD2.F32 R96, -RZ, R96.H0_H0 ;  /* 0x20000060ff607230 */ /* 0x000fe40000004100 */
[----:B------:R-:W-:Y:S02]  /*04b0*/  HADD2.F32 R93, -RZ, R93.H0_H0 ;  /* 0x2000005dff5d7230 */ /* 0x000fe40000004100 */
[----:B------:R-:W-:Y:S02]  /*04c0*/  HADD2.F32 R100, -RZ, R100.H0_H0 ;  /* 0x20000064ff647230 */ /* 0x000fe40000004100 */
[----:B------:R-:W-:Y:S02]  /*04d0*/  HADD2.F32 R98, -RZ, R98.H0_H0 ;  /* 0x20000062ff627230 */ /* 0x000fe40000004100 */
[----:B------:R-:W-:Y:S02]  /*04e0*/  HADD2.F32 R104, -RZ, R104.H0_H0 ;  /* 0x20000068ff687230 */ /* 0x000fe40000004100 */
[----:B------:R-:W-:-:S02]  /*04f0*/  HADD2.F32 R102, -RZ, R102.H0_H0 ;  /* 0x20000066ff667230 */ /* 0x000fc40000004100 */
[----:B------:R-:W-:Y:S02]  /*0500*/  HADD2.F32 R124, -RZ, R124.H0_H0 ;  /* 0x2000007cff7c7230 */ /* 0x000fe40000004100 */
[----:B0-----:R-:W-:-:S07]  /*0510*/  HADD2.F32 R106, -RZ, R106.H0_H0 ;  /* 0x2000006aff6a7230 */ /* 0x001fce0000004100 */
.L_x_6502:
[----:B------:R-:W0:Y:S01]  /*0520*/  S2R R24, SR_TID.X ;  /* 0x0000000000187919 */ /* 0x000e220000002100 */
[----:B------:R-:W-:Y:S01]  /*0530*/  IMAD R22, R69, UR11, RZ ;  /* 0x0000000b45167c24 */ /* 0x000fe2000f8e02ff */
[----:B------:R-:W1:Y:S04]  /*0540*/  LDC.64 R20, c[0x0][0x3c0] ;  /* 0x0000f000ff147b82 */ /* 0x000e680000000a00 */
[----:B------:R-:W-:-:S04]  /*0550*/  SHF.R.S32.HI R23, RZ, 0x1f, R22 ;  /* 0x0000001fff177819 */ /* 0x000fc80000011416 */
[----:B------:R-:W2:Y:S01]  /*0560*/  LDC.64 R64, c[0x0][0x3a8] ;  /* 0x0000ea00ff407b82 */ /* 0x000ea20000000a00 */
[----:B------:R-:W-:-:S07]  /*0570*/  LEA.HI R95, R23, R22, RZ, 0x2 ;  /* 0x00000016175f7211 */ /* 0x000fce00078f10ff */
[----:B------:R-:W3:Y:S08]  /*0580*/  LDC.64 R22, c[0x0][0x3c8] ;  /* 0x0000f200ff167b82 */ /* 0x000ef00000000a00 */
[----:B------:R-:W4:Y:S01]  /*0590*/  LDC.64 R28, c[0x0][0x428] ;  /* 0x00010a00ff1c7b82 */ /* 0x000f220000000a00 */
[----:B-1----:R-:W-:Y:S01]  /*05a0*/  IMAD.WIDE R20, R69, 0x4, R20 ;  /* 0x0000000445147825 */ /* 0x002fe200078e0214 */
[----:B0-----:R-:W-:-:S04]  /*05b0*/  LEA.HI.SX32 R95, R95, R24, 0x1e ;  /* 0x000000185f5f7211 */ /* 0x001fc800078ff2ff */
[----:B------:R3:W4:Y:S01]  /*05c0*/  LDG.E R107, desc[UR8][R20.64] ;  /* 0x00000008146b7981 */ /* 0x000722000c1e1900 */
[----:B------:R-:W-:Y:S01]  /*05d0*/  ISETP.NE.U32.AND P1, PT, RZ, UR12, PT ;  /* 0x0000000cff007c0c */ /* 0x000fe2000bf25070 */
[----:B------:R-:W0:Y:S01]  /*05e0*/  @P0 LDC.64 R88, c[0x0][0x3e0] ;  /* 0x0000f800ff580b82 */ /* 0x000e220000000a00 */
[C---:B------:R-:W-:Y:S01]  /*05f0*/  IADD3 R83, PT, PT, R95.reuse, 0x100, RZ ;  /* 0x000001005f537810 */ /* 0x040fe20007ffe0ff */
[C---:B--2---:R-:W-:Y:S01]  /*0600*/  IMAD.WIDE.U32 R48, R95.reuse, 0x10, R64 ;  /* 0x000000105f307825 */ /* 0x044fe200078e0040 */
[----:B------:R-:W-:-:S03]  /*0610*/  IADD3 R82, PT, PT, R95, 0x80, RZ ;  /* 0x000000805f527810 */ /* 0x000fc60007ffe0ff */
[----:B------:R-:W-:Y:S02]  /*0620*/  IMAD.WIDE.U32 R56, R83, 0x10, R64 ;  /* 0x0000001053387825 */ /* 0x000fe400078e0040 */
[----:B------:R-:W2:Y:S02]  /*0630*/  LDG.E.128 R48, desc[UR8][R48.64] ;  /* 0x0000000830307981 */ /* 0x000ea4000c1e1d00 */
[----:B---3--:R-:W-:Y:S02]  /*0640*/  IMAD.WIDE R20, R69, 0x4, R22 ;  /* 0x0000000445147825 */ /* 0x008fe400078e0216 */
[----:B------:R-:W3:Y:S01]  /*0650*/  LDG.E.128 R56, desc[UR8][R56.64] ;  /* 0x0000000838387981 */ /* 0x000ee2000c1e1d00 */
[C---:B------:R-:W-:Y:S01]  /*0660*/  IADD3 R90, PT, PT, R95.reuse, 0x180, RZ ;  /* 0x000001805f5a7810 */ /* 0x040fe20007ffe0ff */
[----:B------:R-:W-:Y:S02]  /*0670*/  IMAD.WIDE.U32 R52, R82, 0x10, R64 ;  /* 0x0000001052347825 */ /* 0x000fe400078e0040 */
[----:B------:R1:W3:Y:S02]  /*0680*/  LDG.E R79, desc[UR8][R20.64] ;  /* 0x00000008144f7981 */ /* 0x0002e4000c1e1900 */
[----:B----4-:R-:W-:-:S02]  /*0690*/  IMAD.WIDE.U32 R60, R95, 0x10, R28 ;  /* 0x000000105f3c7825 */ /* 0x010fc400078e001c */
[----:B------:R-:W4:Y:S02]  /*06a0*/  LDG.E.128 R52, desc[UR8][R52.64] ;  /* 0x0000000834347981 */ /* 0x000f24000c1e1d00 */
[----:B------:R-:W-:Y:S02]  /*06b0*/  IMAD.WIDE.U32 R64, R90, 0x10, R64 ;  /* 0x000000105a407825 */ /* 0x000fe400078e0040 */
[----:B------:R-:W4:Y:S04]  /*06c0*/  LDG.E.128 R60, desc[UR8][R60.64] ;  /* 0x000000083c3c7981 */ /* 0x000f28000c1e1d00 */
[----:B------:R-:W4:Y:S01]  /*06d0*/  LDG.E.128 R64, desc[UR8][R64.64] ;  /* 0x0000000840407981 */ /* 0x000f22000c1e1d00 */
[----:B-1----:R-:W-:-:S06]  /*06e0*/  IMAD.WIDE.U32 R20, R82, 0x10, R28 ;  /* 0x0000001052147825 */ /* 0x002fcc00078e001c */
[----:B------:R-:W4:Y:S01]  /*06f0*/  LDG.E.128 R20, desc[UR8][R20.64] ;  /* 0x0000000814147981 */ /* 0x000f22000c1e1d00 */
[----:B------:R-:W-:-:S06]  /*0700*/  IMAD.WIDE.U32 R24, R83, 0x10, R28 ;  /* 0x0000001053187825 */ /* 0x000fcc00078e001c */
[----:B------:R-:W4:Y:S01]  /*0710*/  LDG.E.128 R24, desc[UR8][R24.64] ;  /* 0x0000000818187981 */ /* 0x000f22000c1e1d00 */
[----:B------:R-:W-:-:S06]  /*0720*/  IMAD.WIDE.U32 R28, R90, 0x10, R28 ;  /* 0x000000105a1c7825 */ /* 0x000fcc00078e001c */
[----:B------:R-:W4:Y:S01]  /*0730*/  LDG.E.128 R28, desc[UR8][R28.64] ;  /* 0x000000081c1c7981 */ /* 0x000f22000c1e1d00 */
[----:B------:R-:W-:Y:S02]  /*0740*/  ISETP.NE.AND.EX P1, PT, RZ, UR13, PT, P1 ;  /* 0x0000000dff007c0c */ /* 0x000fe4000bf25310 */
[----:B------:R-:W-:-:S11]  /*0750*/  ISETP.NE.AND P2, PT, RZ, UR10, PT ;  /* 0x0000000aff007c0c */ /* 0x000fd6000bf45270 */
[----:B------:R-:W1:Y:S08]  /*0760*/  @P1 LDC.64 R86, c[0x0][0x438] ;  /* 0x00010e00ff561b82 */ /* 0x000e700000000a00 */
[----:B------:R-:W1:Y:S01]  /*0770*/  @P1 LDC.64 R84, c[0x0][0x438] ;  /* 0x00010e00ff541b82 */ /* 0x000e620000000a00 */
[----:B------:R-:W-:Y:S01]  /*0780*/  MOV R70, 0x3f800000 ;  /* 0x3f80000000467802 */ /* 0x000fe20000000f00 */
[----:B0-----:R-:W-:-:S05]  /*0790*/  @P0 IMAD.WIDE R88, R69, 0x4, R88 ;  /* 0x0000000445580825 */ /* 0x001fca00078e0258 */
[----:B------:R-:W5:Y:S01]  /*07a0*/  @P0 LDG.E R70, desc[UR8][R88.64] ;  /* 0x0000000858460981 */ /* 0x000f62000c1e1900 */
[----:B-1----:R-:W-:-:S05]  /*07b0*/  @P1 IMAD.WIDE.U32 R86, R95, 0x10, R86 ;  /* 0x000000105f561825 */ /* 0x002fca00078e0056 */
[----:B------:R0:W5:Y:S01]  /*07c0*/  @P1 LDG.E.128 R32, desc[UR8][R86.64] ;  /* 0x0000000856201981 */ /* 0x000162000c1e1d00 */
[----:B------:R-:W-:-:S05]  /*07d0*/  @P1 IMAD.WIDE.U32 R84, R82, 0x10, R84 ;  /* 0x0000001052541825 */ /* 0x000fca00078e0054 */
[----:B------:R1:W5:Y:S01]  /*07e0*/  @P1 LDG.E.128 R36, desc[UR8][R84.64] ;  /* 0x0000000854241981 */ /* 0x000362000c1e1d00 */
[----:B------:R-:W-:-:S05]  /*07f0*/  FSEL R107, R107, RZ, !P2 ;  /* 0x000000ff6b6b7208 */ /* 0x000fca0005000000 */
[C---:B--2---:R-:W-:Y:S01]  /*0800*/  FADD.FTZ R113, -R107.reuse, R48 ;  /* 0x000000306b717221 */ /* 0x044fe20000010100 */
[C---:B------:R-:W-:Y:S02]  /*0810*/  FADD.FTZ R112, -R107.reuse, R49 ;  /* 0x000000316b707221 */ /* 0x040fe40000010100 */
[----:B------:R-:W2:Y:S01]  /*0820*/  @P1 LDC.64 R48, c[0x0][0x438] ;  /* 0x00010e00ff301b82 */ /* 0x000ea20000000a00 */
[C---:B---3--:R-:W-:Y:S01]  /*0830*/  FADD.FTZ R109, -R107.reuse, R56 ;  /* 0x000000386b6d7221 */ /* 0x048fe20000010100 */
[----:B------:R-:W-:Y:S01]  /*0840*/  FADD.FTZ R110, -R107, R57 ;  /* 0x000000396b6e7221 */ /* 0x000fe20000010100 */
[C---:B------:R-:W-:Y:S01]  /*0850*/  FMUL.FTZ R56, R79.reuse, R113 ;  /* 0x000000714f387220 */ /* 0x040fe20000410000 */
[----:B------:R-:W-:Y:S01]  /*0860*/  FMUL.FTZ R57, R79, R112 ;  /* 0x000000704f397220 */ /* 0x000fe20000410000 */
[C---:B----4-:R-:W-:Y:S02]  /*0870*/  FADD.FTZ R4, R60.reuse, R4 ;  /* 0x000000043c047221 */ /* 0x050fe40000010000 */
[----:B------:R-:W-:Y:S01]  /*0880*/  FFMA.FTZ R68, R60, R56, R68 ;  /* 0x000000383c447223 */ /* 0x000fe20000010044 */
[----:B------:R-:W-:Y:S01]  /*0890*/  FMUL.FTZ R60, R125, R60 ;  /* 0x0000003c7d3c7220 */ /* 0x000fe20000410000 */
[C---:B------:R-:W-:Y:S01]  /*08a0*/  FADD.FTZ R3, R61.reuse, R3 ;  /* 0x000000033d037221 */ /* 0x040fe20000010000 */
[----:B------:R-:W-:Y:S01]  /*08b0*/  FFMA.FTZ R19, R61, R57, R19 ;  /* 0x000000393d137223 */ /* 0x000fe20000010013 */
[----:B------:R-:W-:Y:S01]  /*08c0*/  FMUL.FTZ R61, R124, R61 ;  /* 0x0000003d7c3d7220 */ /* 0x000fe20000410000 */
[----:B0-----:R-:W-:Y:S01]  /*08d0*/  FADD.FTZ R86, RZ, R60 ;  /* 0x0000003cff567221 */ /* 0x001fe20000010000 */
[C---:B------:R-:W-:Y:S01]  /*08e0*/  FADD.FTZ R111, -R107.reuse, R58 ;  /* 0x0000003a6b6f7221 */ /* 0x040fe20000010100 */
[----:B------:R-:W-:Y:S01]  /*08f0*/  FADD.FTZ R112, -R107, R65 ;  /* 0x000000416b707221 */ /* 0x000fe20000010100 */
[----:B------:R-:W-:Y:S01]  /*0900*/  FMUL.FTZ R58, R108, R62 ;  /* 0x0000003e6c3a7220 */ /* 0x000fe20000410000 */
[----:B------:R-:W-:Y:S01]  /*0910*/  FADD.FTZ R65, R61, R86 ;  /* 0x000000563d417221 */ /* 0x000fe20000010000 */
[C---:B------:R-:W-:Y:S01]  /*0920*/  FADD.FTZ R87, -R107.reuse, R64 ;  /* 0x000000406b577221 */ /* 0x040fe20000010100 */
[C---:B------:R-:W-:Y:S01]  /*0930*/  FADD.FTZ R115, -R107.reuse, R67 ;  /* 0x000000436b737221 */ /* 0x040fe20000010100 */
[----:B------:R-:W-:Y:S01]  /*0940*/  FMUL.FTZ R64, R106, R63 ;  /* 0x0000003f6a407220 */ /* 0x000fe20000410000 */
[----:B------:R-:W-:Y:S01]  /*0950*/  FADD.FTZ R67, R58, R65 ;  /* 0x000000413a437221 */ /* 0x000fe20000010000 */
[C---:B------:R-:W-:Y:S01]  /*0960*/  FADD.FTZ R88, -R107.reuse, R50 ;  /* 0x000000326b587221 */ /* 0x040fe20000010100 */
[C---:B------:R-:W-:Y:S01]  /*0970*/  FADD.FTZ R89, -R107.reuse, R51 ;  /* 0x000000336b597221 */ /* 0x040fe20000010100 */
[----:B------:R-:W-:Y:S01]  /*0980*/  FADD.FTZ R113, -R107, R66 ;  /* 0x000000426b717221 */ /* 0x000fe20000010100 */
[----:B------:R-:W0:Y:S01]  /*0990*/  @P1 LDC.64 R50, c[0x0][0x438] ;  /* 0x00010e00ff321b82 */ /* 0x000e220000000a00 */
[----:B------:R-:W-:Y:S01]  /*09a0*/  FMUL.FTZ R65, R105, R20 ;  /* 0x0000001469417220 */ /* 0x000fe20000410000 */
[----:B------:R-:W-:Y:S01]  /*09b0*/  FADD.FTZ R66, R64, R67 ;  /* 0x0000004340427221 */ /* 0x000fe20000010000 */
[----:B-1----:R-:W-:-:S03]  /*09c0*/  FMUL.FTZ R85, R104, R21 ;  /* 0x0000001568557220 */ /* 0x002fc60000410000 */
[----:B------:R-:W-:Y:S01]  /*09d0*/  FADD.FTZ R66, R65, R66 ;  /* 0x0000004241427221 */ /* 0x000fe20000010000 */
        /* <DEDUP_REMOVED lines=8> */
[----:B------:R-:W-:Y:S02]  /*0a60*/  FFMA.FTZ R66, R56, R60, RZ ;  /* 0x0000003c38427223 */ /* 0x000fe400000100ff */
[----:B------:R-:W-:Y:S01]  /*0a70*/  FADD.FTZ R117, R107, R86 ;  /* 0x000000566b757221 */ /* 0x000fe20000010000 */
[----:B--2---:R-:W-:-:S04]  /*0a80*/  @P1 IMAD.WIDE.U32 R48, R83, 0x10, R48 ;  /* 0x0000001053301825 */ /* 0x004fc800078e0030 */
[----:B------:R-:W-:Y:S01]  /*0a90*/  FMUL.FTZ R116, R79, R88 ;  /* 0x000000584f747220 */ /* 0x000fe20000410000 */
[----:B------:R-:W-:Y:S01]  /*0aa0*/  FMUL.FTZ R88, R101, R24 ;  /* 0x0000001865587220 */ /* 0x000fe20000410000 */
[----:B------:R-:W-:Y:S01]  /*0ab0*/  FADD.FTZ R119, R114, R117 ;  /* 0x0000007572777221 */ /* 0x000fe20000010000 */
[----:B------:R-:W-:Y:S01]  /*0ac0*/  FFMA.FTZ R67, R57, R61, R66 ;  /* 0x0000003d39437223 */ /* 0x000fe20000010042 */
[----:B------:R-:W-:Y:S01]  /*0ad0*/  FMUL.FTZ R117, R79, R89 ;  /* 0x000000594f757220 */ /* 0x000fe20000410000 */
[----:B------:R1:W5:Y:S01]  /*0ae0*/  @P1 LDG.E.128 R40, desc[UR8][R48.64] ;  /* 0x0000000830281981 */ /* 0x000362000c1e1d00 */
[----:B------:R-:W-:Y:S01]  /*0af0*/  FADD.FTZ R66, R88, R119 ;  /* 0x0000007758427221 */ /* 0x000fe20000010000 */
[----:B------:R-:W-:Y:S01]  /*0b00*/  FMUL.FTZ R89, R100, R25 ;  /* 0x0000001964597220 */ /* 0x000fe20000410000 */
[----:B0-----:R-:W-:-:S04]  /*0b10*/  @P1 IMAD.WIDE.U32 R50, R90, 0x10, R50 ;  /* 0x000000105a321825 */ /* 0x001fc800078e0032 */
[----:B------:R-:W-:Y:S01]  /*0b20*/  FMUL.FTZ R118, R99, R26 ;  /* 0x0000001a63767220 */ /* 0x000fe20000410000 */
[----:B------:R-:W-:Y:S01]  /*0b30*/  FMUL.FTZ R119, R79, R52 ;  /* 0x000000344f777220 */ /* 0x000fe20000410000 */
[----:B------:R-:W-:Y:S01]  /*0b40*/  FMUL.FTZ R120, R98, R27 ;  /* 0x0000001b62787220 */ /* 0x000fe20000410000 */
[----:B------:R0:W5:Y:S01]  /*0b50*/  @P1 LDG.E.128 R44, desc[UR8][R50.64] ;  /* 0x00000008322c1981 */ /* 0x000162000c1e1d00 */
[----:B-1----:R-:W-:Y:S01]  /*0b60*/  FFMA.FTZ R48, R116, R58, R67 ;  /* 0x0000003a74307223 */ /* 0x002fe20000010043 */
[----:B------:R-:W-:-:S03]  /*0b70*/  FADD.FTZ R49, R89, R66 ;  /* 0x0000004259317221 */ /* 0x000fc60000010000 */
[----:B------:R-:W-:Y:S01]  /*0b80*/  FFMA.FTZ R48, R117, R64, R48 ;  /* 0x0000004075307223 */ /* 0x000fe20000010030 */
[----:B------:R-:W-:Y:S01]  /*0b90*/  FMUL.FTZ R121, R79, R53 ;  /* 0x000000354f797220 */ /* 0x000fe20000410000 */
[----:B0-----:R-:W-:Y:S02]  /*0ba0*/  FADD.FTZ R51, R118, R49 ;  /* 0x0000003176337221 */ /* 0x001fe40000010000 */
[----:B------:R-:W-:Y:S01]  /*0bb0*/  FFMA.FTZ R48, R119, R65, R48 ;  /* 0x0000004177307223 */ /* 0x000fe20000010030 */
[----:B------:R-:W-:Y:S01]  /*0bc0*/  FMUL.FTZ R66, R97, R28 ;  /* 0x0000001c61427220 */ /* 0x000fe20000410000 */
[----:B------:R-:W-:Y:S01]  /*0bd0*/  FMUL.FTZ R122, R79, R54 ;  /* 0x000000364f7a7220 */ /* 0x000fe20000410000 */
[----:B------:R-:W-:Y:S01]  /*0be0*/  FADD.FTZ R51, R120, R51 ;  /* 0x0000003378337221 */ /* 0x000fe20000010000 */
[----:B------:R-:W-:Y:S01]  /*0bf0*/  FFMA.FTZ R49, R121, R85, R48 ;  /* 0x0000005579317223 */ /* 0x000fe20000010030 */
[----:B------:R-:W-:Y:S01]  /*0c00*/  FMUL.FTZ R67, R96, R29 ;  /* 0x0000001d60437220 */ /* 0x000fe20000410000 */
[C---:B------:R-:W-:Y:S01]  /*0c10*/  FMUL.FTZ R123, R79.reuse, R55 ;  /* 0x000000374f7b7220 */ /* 0x040fe20000410000 */
        /* <DEDUP_REMOVED lines=37> */
[----:B------:R-:W1:Y:S01]  /*0e70*/  S2R R52, SR_TID.X ;  /* 0x0000000000347919 */ /* 0x000e620000002100 */
[----:B0-----:R-:W-:Y:S02]  /*0e80*/  FADD.FTZ R50, R55, R48 ;  /* 0x0000003037327221 */ /* 0x001fe40000010000 */
[----:B------:R-:W0:Y:S01]  /*0e90*/  SHFL.DOWN PT, R48, R54, 0x2, 0x1f ;  /* 0x08401f0036307f89 */ /* 0x000e2200000e0000 */
[----:B-1----:R-:W-:Y:S01]  /*0ea0*/  LOP3.LUT P1, RZ, R52, 0x1f, RZ, 0xc0, !PT ;  /* 0x0000001f34ff7812 */ /* 0x002fe2000782c0ff */
        /* <DEDUP_REMOVED lines=16> */
.L_x_6497:
[----:B------:R-:W-:Y:S05]  /*0fb0*/  BSYNC.RECONVERGENT B0 ;  /* 0x0000000000007941 */ /* 0x000fea0003800200 */
.L_x_6496:
[----:B------:R-:W1:Y:S08]  /*0fc0*/  S2UR UR5, SR_CgaCtaId ;  /* 0x00000000000579c3 */ /* 0x000e700000008800 */
[----:B------:R-:W-:Y:S01]  /*0fd0*/  BAR.SYNC.DEFER_BLOCKING 0x0 ;  /* 0x0000000000007b1d */ /* 0x000fe20000010000 */
[C---:B------:R-:W-:Y:S01]  /*0fe0*/  FADD.FTZ R72, R21.reuse, R72 ;  /* 0x0000004815487221 */ /* 0x040fe20000010000 */
[----:B------:R-:W-:Y:S01]  /*0ff0*/  FFMA.FTZ R15, R21, R121, R15 ;  /* 0x00000079150f7223 */ /* 0x000fe2000001000f */
[C---:B------:R-:W-:Y:S01]  /*1000*/  FADD.FTZ R71, R20.reuse, R71 ;  /* 0x0000004714477221 */ /* 0x040fe20000010000 */
[----:B------:R-:W-:Y:S01]  /*1010*/  FFMA.FTZ R16, R20, R119, R16 ;  /* 0x0000007714107223 */ /* 0x000fe20000010010 */
[----:B------:R-:W-:Y:S01]  /*1020*/  UISETP.NE.U32.AND UP0, UPT, UR12, URZ, UPT ;  /* 0x000000ff0c00728c */ /* 0x000fe2000bf05070 */
[C---:B------:R-:W-:Y:S01]  /*1030*/  FADD.FTZ R73, R22.reuse, R73 ;  /* 0x0000004916497221 */ /* 0x040fe20000010000 */
[----:B------:R-:W-:Y:S01]  /*1040*/  UMOV UR4, 0x400 ;  /* 0x0000040000047882 */ /* 0x000fe20000000000 */
[----:B------:R-:W-:Y:S01]  /*1050*/  FFMA.FTZ R14, R22, R122, R14 ;  /* 0x0000007a160e7223 */ /* 0x000fe2000001000e */
[----:B------:R-:W-:Y:S01]  /*1060*/  UISETP.NE.AND.EX UP0, UPT, UR13, URZ, UPT, UP0 ;  /* 0x000000ff0d00728c */ /* 0x000fe2000bf05300 */
[C---:B------:R-:W-:Y:S01]  /*1070*/  FADD.FTZ R2, R62.reuse, R2 ;  /* 0x000000023e027221 */ /* 0x040fe20000010000 */
[----:B------:R-:W-:Y:S01]  /*1080*/  FFMA.FTZ R18, R62, R116, R18 ;  /* 0x000000743e127223 */ /* 0x000fe20000010012 */
        /* <DEDUP_REMOVED lines=11> */
[----:B-1----:R-:W-:Y:S01]  /*1140*/  ULEA UR4, UR5, UR4, 0x18 ;  /* 0x0000000405047291 */ /* 0x002fe2000f8ec0ff */
[----:B------:R-:W-:Y:S01]  /*1150*/  FFMA.FTZ R9, R27, R59, R9 ;  /* 0x0000003b1b097223 */ /* 0x000fe20000010009 */
[C---:B------:R-:W-:Y:S01]  /*1160*/  FADD.FTZ R80, R28.reuse, R80 ;  /* 0x000000501c507221 */ /* 0x040fe20000010000 */
[----:B------:R-:W-:Y:S01]  /*1170*/  FFMA.FTZ R8, R28, R87, R8 ;  /* 0x000000571c087223 */ /* 0x000fe20000010008 */
[----:B------:R-:W-:Y:S01]  /*1180*/  UIADD3 UR5, UPT, UPT, UR4, 0x2020, URZ ;  /* 0x0000202004057890 */ /* 0x000fe2000fffe0ff */
[C---:B------:R-:W-:Y:S01]  /*1190*/  FADD.FTZ R81, R29.reuse, R81 ;  /* 0x000000511d517221 */ /* 0x040fe20000010000 */
[----:B------:R-:W-:Y:S01]  /*11a0*/  @!UP1 UIADD3 UR5, UPT, UPT, UR4, 0x2000, URZ ;  /* 0x0000200004059890 */ /* 0x000fe2000fffe0ff */
[----:B------:R-:W-:Y:S01]  /*11b0*/  FFMA.FTZ R7, R29, R112, R7 ;  /* 0x000000701d077223 */ /* 0x000fe20000010007 */
[----:B------:R-:W-:Y:S01]  /*11c0*/  UIADD3 UR6, UPT, UPT, UR4, 0x2030, URZ ;  /* 0x0000203004067890 */ /* 0x000fe2000fffe0ff */
[C---:B------:R-:W-:Y:S01]  /*11d0*/  FADD.FTZ R91, R30.reuse, R91 ;  /* 0x0000005b1e5b7221 */ /* 0x040fe20000010000 */
[----:B------:R-:W-:Y:S01]  /*11e0*/  @!UP1 UIADD3 UR6, UPT, UPT, UR4, 0x2010, URZ ;  /* 0x0000201004069890 */ /* 0x000fe2000fffe0ff */
[----:B------:R-:W-:Y:S01]  /*11f0*/  FFMA.FTZ R6, R30, R113, R6 ;  /* 0x000000711e067223 */ /* 0x000fe20000010006 */
[C---:B------:R-:W-:Y:S01]  /*1200*/  FADD.FTZ R92, R31.reuse, R92 ;  /* 0x0000005c1f5c7221 */ /* 0x040fe20000010000 */
[----:B------:R-:W-:-:S02]  /*1210*/  FFMA.FTZ R5, R31, R115, R5 ;  /* 0x000000731f057223 */ /* 0x000fc40000010005 */
        /* <DEDUP_REMOVED lines=65> */
[----:B-----5:R-:W-:Y:S01]  /*1630*/  FMUL.FTZ R20, R21, R70 ;  /* 0x0000004615147220 */ /* 0x020fe20000410000 */
[----:B------:R-:W-:Y:S01]  /*1640*/  FMUL.FTZ R79, R79, R86 ;  /* 0x000000564f4f7220 */ /* 0x000fe20000410000 */
[----:B------:R-:W-:Y:S01]  /*1650*/  FMUL.FTZ R21, R23, R70 ;  /* 0x0000004617157220 */ /* 0x000fe20000410000 */
[----:B0-----:R-:W-:-:S04]  /*1660*/  IMAD.WIDE.U32 R52, R95, 0x10, R58 ;  /* 0x000000105f347825 */ /* 0x001fc800078e003a */
[-C--:B------:R-:W-:Y:S01]  /*1670*/  FMUL.FTZ R22, R25, R70.reuse ;  /* 0x0000004619167220 */ /* 0x080fe20000410000 */
[-C--:B------:R-:W-:Y:S01]  /*1680*/  FMUL.FTZ R23, R27, R70.reuse ;  /* 0x000000461b177220 */ /* 0x080fe20000410000 */
[----:B------:R-:W-:Y:S01]  /*1690*/  FMUL.FTZ R24, R29, R70 ;  /* 0x000000461d187220 */ /* 0x000fe20000410000 */
[----:B------:R-:W-:-:S04]  /*16a0*/  IMAD.WIDE.U32 R54, R82, 0x10, R58 ;  /* 0x0000001052367825 */ /* 0x000fc800078e003a */
[-C--:B------:R-:W-:Y:S01]  /*16b0*/  FMUL.FTZ R25, R31, R70.reuse ;  /* 0x000000461f197220 */ /* 0x080fe20000410000 */
[-C--:B------:R-:W-:Y:S01]  /*16c0*/  FMUL.FTZ R26, R49, R70.reuse ;  /* 0x00000046311a7220 */ /* 0x080fe20000410000 */
[----:B------:R-:W-:Y:S01]  /*16d0*/  FMUL.FTZ R27, R51, R70 ;  /* 0x00000046331b7220 */ /* 0x000fe20000410000 */
[----:B------:R-:W-:-:S04]  /*16e0*/  IMAD.WIDE.U32 R56, R83, 0x10, R58 ;  /* 0x0000001053387825 */ /* 0x000fc800078e003a */
[-C--:B------:R-:W-:Y:S01]  /*16f0*/  FMUL.FTZ R28, R61, R70.reuse ;  /* 0x000000463d1c7220 */ /* 0x080fe20000410000 */
        /* <DEDUP_REMOVED lines=8> */
[----:B------:R3:W-:Y:S04]  /*1780*/  STG.E.128 desc[UR8][R52.64], R20 ;  /* 0x0000001434007986 */ /* 0x0007e8000c101d08 */
[----:B------:R3:W-:Y:S04]  /*1790*/  STG.E.128 desc[UR8][R54.64], R24 ;  /* 0x0000001836007986 */ /* 0x0007e8000c101d08 */
[----:B------:R3:W-:Y:S04]  /*17a0*/  STG.E.128 desc[UR8][R56.64], R28 ;  /* 0x0000001c38007986 */ /* 0x0007e8000c101d08 */
[----:B------:R3:W-:Y:S01]  /*17b0*/  STG.E.128 desc[UR8][R58.64], R48 ;  /* 0x000000303a007986 */ /* 0x0007e2000c101d08 */
[----:B------:R-:W-:Y:S05]  /*17c0*/  BRA `(.L_x_6500) ;  /* 0x0000000c00c87947 */ /* 0x000fea0003800000 */
.L_x_6499:
[----:B------:R-:W0:Y:S01]  /*17d0*/  LDC.64 R26, c[0x0][0x478] ;  /* 0x00011e00ff1a7b82 */ /* 0x000e220000000a00 */
        /* <DEDUP_REMOVED lines=22> */
[----:B------:R-:W-:Y:S01]  /*1940*/  FMUL.FTZ R20, R79, R20 ;  /* 0x000000144f147220 */ /* 0x000fe20000410000 */
[----:B0-----:R-:W-:-:S04]  /*1950*/  IMAD.WIDE.U32 R24, R95, 0x10, R26 ;  /* 0x000000105f187825 */ /* 0x001fc800078e001a */
[C---:B------:R-:W-:Y:S01]  /*1960*/  FMUL.FTZ R22, R79.reuse, R58 ;  /* 0x0000003a4f167220 */ /* 0x040fe20000410000 */
[----:B------:R-:W-:Y:S01]  /*1970*/  FMUL.FTZ R23, R79, R64 ;  /* 0x000000404f177220 */ /* 0x000fe20000410000 */
[----:B------:R-:W-:Y:S01]  /*1980*/  FADD.FTZ R30, R85, -R30 ;  /* 0x8000001e551e7221 */ /* 0x000fe20000010000 */
[----:B------:R-:W-:Y:S01]  /*1990*/  FADD.FTZ R28, R65, -R28 ;  /* 0x8000001c411c7221 */ /* 0x000fe20000010000 */
[----:B------:R-:W-:Y:S01]  /*19a0*/  FADD.FTZ R52, R107, -R52 ;  /* 0x800000346b347221 */ /* 0x000fe20000010000 */
[----:B------:R-:W-:Y:S01]  /*19b0*/  FADD.FTZ R114, R114, -R123 ;  /* 0x8000007b72727221 */ /* 0x000fe20000010000 */
[----:B------:R-:W-:Y:S01]  /*19c0*/  FADD.FTZ R120, R120, -R59 ;  /* 0x8000003b78787221 */ /* 0x000fe20000010000 */
[----:B------:R0:W-:Y:S01]  /*19d0*/  STG.E.128 desc[UR8][R24.64], R20 ;  /* 0x0000001418007986 */ /* 0x0001e2000c101d08 */
[----:B------:R-:W-:-:S04]  /*19e0*/  IMAD.WIDE.U32 R56, R83, 0x10, R26 ;  /* 0x0000001053387825 */ /* 0x000fc800078e001a */
[----:B------:R-:W-:Y:S01]  /*19f0*/  FMUL.FTZ R29, R79, R30 ;  /* 0x0000001e4f1d7220 */ /* 0x000fe20000410000 */
[----:B------:R-:W-:Y:S01]  /*1a00*/  FADD.FTZ R88, R88, -R109 ;  /* 0x8000006d58587221 */ /* 0x000fe20000010000 */
[----:B------:R-:W-:Y:S01]  /*1a10*/  FADD.FTZ R50, R89, -R50 ;  /* 0x8000003259327221 */ /* 0x000fe20000010000 */
[----:B------:R-:W-:-:S04]  /*1a20*/  IMAD.WIDE.U32 R58, R90, 0x10, R26 ;  /* 0x000000105a3a7825 */ /* 0x000fc800078e001a */
[----:B------:R-:W-:Y:S01]  /*1a30*/  FADD.FTZ R118, R118, -R111 ;  /* 0x8000006f76767221 */ /* 0x000fe20000010000 */
[C---:B------:R-:W-:Y:S01]  /*1a40*/  FMUL.FTZ R28, R79.reuse, R28 ;  /* 0x0000001c4f1c7220 */ /* 0x040fe20000410000 */
[C---:B------:R-:W-:Y:S01]  /*1a50*/  FMUL.FTZ R30, R79.reuse, R52 ;  /* 0x000000344f1e7220 */ /* 0x040fe20000410000 */
[----:B------:R-:W-:Y:S01]  /*1a60*/  FMUL.FTZ R31, R79, R114 ;  /* 0x000000724f1f7220 */ /* 0x000fe20000410000 */
[----:B------:R-:W-:Y:S01]  /*1a70*/  FADD.FTZ R66, R66, -R87 ;  /* 0x8000005742427221 */ /* 0x000fe20000010000 */
[----:B------:R-:W-:Y:S01]  /*1a80*/  FADD.FTZ R112, R67, -R112 ;  /* 0x8000007043707221 */ /* 0x000fe20000010000 */
[----:B------:R-:W-:Y:S01]  /*1a90*/  FADD.FTZ R84, R84, -R113 ;  /* 0x8000007154547221 */ /* 0x000fe20000010000 */
[----:B------:R-:W-:Y:S01]  /*1aa0*/  FADD.FTZ R86, R86, -R115 ;  /* 0x8000007356567221 */ /* 0x000fe20000010000 */
[----:B-1----:R-:W-:-:S04]  /*1ab0*/  IMAD.WIDE.U32 R60, R82, 0x10, R48 ;  /* 0x00000010523c7825 */ /* 0x002fc800078e0030 */
[----:B0-----:R-:W-:-:S04]  /*1ac0*/  IMAD.WIDE.U32 R24, R82, 0x10, R26 ;  /* 0x0000001052187825 */ /* 0x001fc800078e001a */
[-C--:B-----5:R-:W-:Y:S01]  /*1ad0*/  FMUL.FTZ R20, R20, R70.reuse ;  /* 0x0000004614147220 */ /* 0x0a0fe20000410000 */
[-C--:B------:R-:W-:Y:S01]  /*1ae0*/  FMUL.FTZ R21, R21, R70.reuse ;  /* 0x0000004615157220 */ /* 0x080fe20000410000 */
[----:B------:R-:W-:Y:S01]  /*1af0*/  FMUL.FTZ R22, R22, R70 ;  /* 0x0000004616167220 */ /* 0x000fe20000410000 */
[----:B------:R-:W-:-:S04]  /*1b00*/  IMAD.WIDE.U32 R26, R95, 0x10, R48 ;  /* 0x000000105f1a7825 */ /* 0x000fc800078e0030 */
[----:B------:R-:W-:Y:S01]  /*1b10*/  FMUL.FTZ R23, R23, R70 ;  /* 0x0000004617177220 */ /* 0x000fe20000410000 */
[----:B------:R-:W-:-:S04]  /*1b20*/  IMAD.WIDE.U32 R62, R83, 0x10, R48 ;  /* 0x00000010533e7825 */ /* 0x000fc800078e0030 */
[----:B------:R0:W-:Y:S01]  /*1b30*/  STG.E.128 desc[UR8][R26.64], R20 ;  /* 0x000000141a007986 */ /* 0x0001e2000c101d08 */
[----:B------:R-:W-:-:S03]  /*1b40*/  IMAD.WIDE.U32 R64, R90, 0x10, R48 ;  /* 0x000000105a407825 */ /* 0x000fc600078e0030 */
[----:B------:R1:W-:Y:S01]  /*1b50*/  STG.E.128 desc[UR8][R24.64], R28 ;  /* 0x0000001c18007986 */ /* 0x0003e2000c101d08 */
[C---:B0-----:R-:W-:Y:S01]  /*1b60*/  FMUL.FTZ R20, R79.reuse, R88 ;  /* 0x000000584f147220 */ /* 0x041fe20000410000 */
[C---:B------:R-:W-:Y:S01]  /*1b70*/  FMUL.FTZ R21, R79.reuse, R50 ;  /* 0x000000324f157220 */ /* 0x040fe20000410000 */
[C---:B------:R-:W-:Y:S01]  /*1b80*/  FMUL.FTZ R22, R79.reuse, R118 ;  /* 0x000000764f167220 */ /* 0x040fe20000410000 */
[C---:B------:R-:W-:Y:S01]  /*1b90*/  FMUL.FTZ R23, R79.reuse, R120 ;  /* 0x000000784f177220 */ /* 0x040fe20000410000 */
[C---:B-1----:R-:W-:Y:S01]  /*1ba0*/  FMUL.FTZ R24, R79.reuse, R66 ;  /* 0x000000424f187220 */ /* 0x042fe20000410000 */
        /* <DEDUP_REMOVED lines=15> */
[----:B------:R2:W-:Y:S04]  /*1ca0*/  STG.E.128 desc[UR8][R60.64], R28 ;  /* 0x0000001c3c007986 */ /* 0x0005e8000c101d08 */
[----:B------:R2:W-:Y:S04]  /*1cb0*/  STG.E.128 desc[UR8][R56.64], R20 ;  /* 0x0000001438007986 */ /* 0x0005e8000c101d08 */
[----:B------:R2:W-:Y:S04]  /*1cc0*/  STG.E.128 desc[UR8][R62.64], R48 ;  /* 0x000000303e007986 */ /* 0x0005e8000c101d08 */
[----:B------:R2:W-:Y:S04]  /*1cd0*/  STG.E.128 desc[UR8][R58.64], R24 ;  /* 0x000000183a007986 */ /* 0x0005e8000c101d08 */
[----:B------:R2:W-:Y:S01]  /*1ce0*/  STG.E.128 desc[UR8][R64.64], R52 ;  /* 0x0000003440007986 */ /* 0x0005e2000c101d08 */
[----:B------:R-:W-:Y:S05]  /*1cf0*/  BRA `(.L_x_6500) ;  /* 0x00000008007c7947 */ /* 0x000fea0003800000 */
.L_x_6498:
        /* <DEDUP_REMOVED lines=51> */
[----:B------:R-:W-:Y:S01]  /*2030*/  FMUL.FTZ R20, R21, R70 ;  /* 0x0000004615147220 */ /* 0x000fe20000410000 */
[----:B------:R-:W-:Y:S01]  /*2040*/  FFMA.FTZ R79, R79, R86, R47 ;  /* 0x000000564f4f7223 */ /* 0x000fe2000001002f */
        /* <DEDUP_REMOVED lines=24> */
.L_x_6501:
        /* <DEDUP_REMOVED lines=22> */
[C---:B-----5:R-:W-:Y:S01]  /*2330*/  FFMA.FTZ R21, R79.reuse, R22, R33 ;  /* 0x000000164f157223 */ /* 0x060fe20000010021 */
[----:B------:R-:W-:Y:S01]  /*2340*/  FFMA.FTZ R22, R79, R23, R34 ;  /* 0x000000174f167223 */ /* 0x000fe20000010022 */
[----:B0-----:R-:W-:-:S04]  /*2350*/  IMAD.WIDE.U32 R24, R95, 0x10, R26 ;  /* 0x000000105f187825 */ /* 0x001fc800078e001a */
[C---:B------:R-:W-:Y:S01]  /*2360*/  FFMA.FTZ R20, R79.reuse, R20, R32 ;  /* 0x000000144f147223 */ /* 0x040fe20000010020 */
[----:B------:R-:W-:Y:S01]  /*2370*/  FFMA.FTZ R23, R79, R64, R35 ;  /* 0x000000404f177223 */ /* 0x000fe20000010023 */
[----:B------:R-:W-:Y:S01]  /*2380*/  FADD.FTZ R30, R85, -R30 ;  /* 0x8000001e551e7221 */ /* 0x000fe20000010000 */
[----:B------:R-:W-:Y:S01]  /*2390*/  FADD.FTZ R28, R65, -R28 ;  /* 0x8000001c411c7221 */ /* 0x000fe20000010000 */
[----:B------:R-:W-:Y:S01]  /*23a0*/  FADD.FTZ R107, R107, -R122 ;  /* 0x8000007a6b6b7221 */ /* 0x000fe20000010000 */
[----:B------:R-:W-:Y:S01]  /*23b0*/  FADD.FTZ R114, R114, -R123 ;  /* 0x8000007b72727221 */ /* 0x000fe20000010000 */
[----:B------:R-:W-:Y:S01]  /*23c0*/  FADD.FTZ R120, R120, -R59 ;  /* 0x8000003b78787221 */ /* 0x000fe20000010000 */
[----:B------:R0:W-:Y:S01]  /*23d0*/  STG.E.128 desc[UR8][R24.64], R20 ;  /* 0x0000001418007986 */ /* 0x0001e2000c101d08 */
[----:B------:R-:W-:-:S04]  /*23e0*/  IMAD.WIDE.U32 R56, R83, 0x10, R26 ;  /* 0x0000001053387825 */ /* 0x000fc800078e001a */
[----:B------:R-:W-:Y:S01]  /*23f0*/  FFMA.FTZ R29, R79, R30, R37 ;  /* 0x0000001e4f1d7223 */ /* 0x000fe20000010025 */
[----:B------:R-:W-:Y:S01]  /*2400*/  FADD.FTZ R88, R88, -R109 ;  /* 0x8000006d58587221 */ /* 0x000fe20000010000 */
[----:B------:R-:W-:Y:S01]  /*2410*/  FADD.FTZ R50, R89, -R50 ;  /* 0x8000003259327221 */ /* 0x000fe20000010000 */
[----:B------:R-:W-:-:S04]  /*2420*/  IMAD.WIDE.U32 R58, R90, 0x10, R26 ;  /* 0x000000105a3a7825 */ /* 0x000fc800078e001a */
[----:B------:R-:W-:Y:S01]  /*2430*/  FADD.FTZ R51, R118, -R51 ;  /* 0x8000003376337221 */ /* 0x000fe20000010000 */
[C---:B------:R-:W-:Y:S01]  /*2440*/  FFMA.FTZ R28, R79.reuse, R28, R36 ;  /* 0x0000001c4f1c7223 */ /* 0x040fe20000010024 */
[C---:B------:R-:W-:Y:S01]  /*2450*/  FFMA.FTZ R30, R79.reuse, R107, R38 ;  /* 0x0000006b4f1e7223 */ /* 0x040fe20000010026 */
[----:B------:R-:W-:Y:S01]  /*2460*/  FFMA.FTZ R31, R79, R114, R39 ;  /* 0x000000724f1f7223 */ /* 0x000fe20000010027 */
[----:B------:R-:W-:Y:S01]  /*2470*/  FADD.FTZ R87, R66, -R87 ;  /* 0x8000005742577221 */ /* 0x000fe20000010000 */
[----:B------:R-:W-:Y:S01]  /*2480*/  FADD.FTZ R112, R67, -R112 ;  /* 0x8000007043707221 */ /* 0x000fe20000010000 */
[----:B------:R-:W-:Y:S01]  /*2490*/  FADD.FTZ R113, R84, -R113 ;  /* 0x8000007154717221 */ /* 0x000fe20000010000 */
[----:B------:R-:W-:Y:S01]  /*24a0*/  FADD.FTZ R86, R86, -R115 ;  /* 0x8000007356567221 */ /* 0x000fe20000010000 */
[----:B-1----:R-:W-:-:S04]  /*24b0*/  IMAD.WIDE.U32 R60, R82, 0x10, R48 ;  /* 0x00000010523c7825 */ /* 0x002fc800078e0030 */
[----:B0-----:R-:W-:-:S04]  /*24c0*/  IMAD.WIDE.U32 R24, R82, 0x10, R26 ;  /* 0x0000001052187825 */ /* 0x001fc800078e001a */
[-C--:B------:R-:W-:Y:S01]  /*24d0*/  FMUL.FTZ R20, R20, R70.reuse ;  /* 0x0000004614147220 */ /* 0x080fe20000410000 */
        /* <DEDUP_REMOVED lines=8> */
[C---:B0-----:R-:W-:Y:S01]  /*2560*/  FFMA.FTZ R20, R79.reuse, R88, R40 ;  /* 0x000000584f147223 */ /* 0x041fe20000010028 */
[C---:B------:R-:W-:Y:S01]  /*2570*/  FFMA.FTZ R21, R79.reuse, R50, R41 ;  /* 0x000000324f157223 */ /* 0x040fe20000010029 */
[C---:B------:R-:W-:Y:S01]  /*2580*/  FFMA.FTZ R22, R79.reuse, R51, R42 ;  /* 0x000000334f167223 */ /* 0x040fe2000001002a */
[C---:B------:R-:W-:Y:S01]  /*2590*/  FFMA.FTZ R23, R79.reuse, R120, R43 ;  /* 0x000000784f177223 */ /* 0x040fe2000001002b */
[C---:B-1----:R-:W-:Y:S01]  /*25a0*/  FFMA.FTZ R24, R79.reuse, R87, R44 ;  /* 0x000000574f187223 */ /* 0x042fe2000001002c */
        /* <DEDUP_REMOVED lines=19> */
[----:B------:R1:W-:Y:S02]  /*26e0*/  STG.E.128 desc[UR8][R64.64], R52 ;  /* 0x0000003440007986 */ /* 0x0003e4000c101d08 */
.L_x_6500:
[----:B0123--:R-:W0:Y:S01]  /*26f0*/  LDC.64 R20, c[0x0][0x380] ;  /* 0x0000e000ff147b82 */ /* 0x00fe220000000a00 */
        /* <DEDUP_REMOVED lines=30> */
[----:B------:R-:W-:-:S07]  /*28e0*/  MOV R83, R92 ;  /* 0x0000005c00537202 */ /* 0x000fce0000000f00 */
.L_x_6495:
[----:B------:R-:W0:Y:S01]  /*28f0*/  S2R R6, SR_TID.X ;  /* 0x0000000000067919 */ /* 0x000e220000002100 */
[----:B------:R-:W1:Y:S08]  /*2900*/  LDC R0, c[0x0][0x388] ;  /* 0x0000e200ff007b82 */ /* 0x000e700000000800 */
[----:B------:R-:W3:Y:S08]  /*2910*/  LDC.64 R2, c[0x0][0x440] ;  /* 0x00011000ff027b82 */ /* 0x000ef00000000a00 */
[----:B------:R-:W4:Y:S01]  /*2920*/  LDC.64 R4, c[0x0][0x448] ;  /* 0x00011200ff047b82 */ /* 0x000f220000000a00 */
[----:B-1----:R-:W-:-:S05]  /*2930*/  IMAD R0, R0, UR7, RZ ;  /* 0x0000000700007c24 */ /* 0x002fca000f8e02ff */
[----:B0-----:R-:W-:-:S05]  /*2940*/  LEA.HI R7, R0, R6, RZ, 0x1e ;  /* 0x0000000600077211 */ /* 0x001fca00078ff0ff */
[----:B---3--:R-:W-:-:S04]  /*2950*/  IMAD.WIDE.U32 R2, R7, 0x10, R2 ;  /* 0x0000001007027825 */ /* 0x008fc800078e0002 */
[----:B----4-:R-:W-:Y:S01]  /*2960*/  IMAD.WIDE.U32 R4, R7, 0x10, R4 ;  /* 0x0000001007047825 */ /* 0x010fe200078e0004 */
[----:B--2---:R-:W-:Y:S04]  /*2970*/  STG.E.128 desc[UR8][R2.64], R24 ;  /* 0x0000001802007986 */ /* 0x004fe8000c101d08 */
        /* <DEDUP_REMOVED lines=8> */
.L_x_6503:
        /* <DEDUP_REMOVED lines=16> */
.L_x_8127:


//--------------------- .text._ZN10layer_norm13ln_bwd_kernelINS_13Kernel_traitsI6__halfffffjLj2048ELj1ELj1ELj4ELj16ENS_18Kernel_traits_baseILj2048ES2_ffffjLj128EEEEELb0ELb0ELb1ELb0EEEvNS_9BwdParamsE --------------------------
	.section	.text._ZN10layer_norm13ln_bwd_kernelINS_13Kernel_traitsI6__halfffffjLj2048ELj1ELj1ELj4ELj16ENS_18Kernel_traits_baseILj2048ES2_ffffjLj128EEEEELb0ELb0ELb1ELb0EEEvNS_9BwdParamsE,"ax",@progbits
	.align	128
        .global         _ZN10layer_norm13ln_bwd_kernelINS_13Kernel_traitsI6__halfffffjLj2048ELj1ELj1ELj4ELj16ENS_18Kernel_traits_baseILj2048ES2_ffffjLj128EEEEELb0ELb0ELb1ELb0EEEvNS_9BwdParamsE
        .type           _ZN10layer_norm13ln_bwd_kernelINS_13Kernel_traitsI6__halfffffjLj2048ELj1ELj1ELj4ELj16ENS_18Kernel_traits_baseILj2048ES2_ffffjLj128EEEEELb0ELb0ELb1ELb0EEEvNS_9BwdParamsE,@function
        .size           _ZN10layer_norm13ln_bwd_kernelINS_13Kernel_traitsI6__halfffffjLj2048ELj1ELj1ELj4ELj16ENS_18Kernel_traits_baseILj2048ES2_ffffjLj128EEEEELb0ELb0ELb1ELb0EEEvNS_9BwdParamsE,(.L_x_8128 - _ZN10layer_norm13ln_bwd_kernelINS_13Kernel_traitsI6__halfffffjLj2048ELj1ELj1ELj4ELj16ENS_18Kernel_traits_baseILj2048ES2_ffffjLj128EEEEELb0ELb0ELb1ELb0EEEvNS_9BwdParamsE)
        .other          _ZN10layer_norm13ln_bwd_kernelINS_13Kernel_traitsI6__halfffffjLj2048ELj1ELj1ELj4ELj16ENS_18Kernel_traits_baseILj2048ES2_ffffjLj128EEEEELb0ELb0ELb1ELb0EEEvNS_9BwdParamsE,@"STO_CUDA_ENTRY STV_DEFAULT"
_ZN10layer_norm13ln_bwd_kernelINS_13Kernel_traitsI6__halfffffjLj2048ELj1ELj1ELj4ELj16ENS_18Kernel_traits_baseILj2048ES2_ffffjLj128EEEEELb0ELb0ELb1ELb0EEEvNS_9BwdParamsE:
.text._ZN10layer_norm13ln_bwd_kernelINS_13Kernel_traitsI6__halfffffjLj2048ELj1ELj1ELj4ELj16ENS_18Kernel_traits_baseILj2048ES2_ffffjLj128EEEEELb0ELb0ELb1ELb0EEEvNS_9BwdParamsE:
        /* <DEDUP_REMOVED lines=57> */
[----:B------:R-:W-:Y:S02]  /*0390*/  MOV R110, R10 ;  /* 0x0000000a006e7202 */ /* 0x000fe40000000f00 */
[----:B------:R-:W-:Y:S02]  /*03a0*/  CS2R R44, SRZ ;  /* 0x00000000002c7805 */ /* 0x000fe4000001ff00 */
[----:B------:R-:W-:Y:S02]  /*03b0*/  SHF.R.U64 R4, R10, 0x10, R11 ;  /* 0x000000100a047819 */ /* 0x000fe4000000120b */
[----:B------:R-:W-:-:S02]  /*03c0*/  CS2R R46, SRZ ;  /* 0x00000000002e7805 */ /* 0x000fc4000001ff00 */
[----:B------:R-:W-:Y:S02]  /*03d0*/  MOV R111, R11 ;  /* 0x0000000b006f7202 */ /* 0x000fe40000000f00 */
[----:B------:R-:W-:Y:S02]  /*03e0*/  CS2R R40, SRZ ;  /* 0x0000000000287805 */ /* 0x000fe4000001ff00 */
[----:B------:R-:W-:Y:S02]  /*03f0*/  SHF.R.U32.HI R5, RZ, 0x10, R11 ;  /* 0x00000010ff057819 */ /* 0x000fe4000001160b */
[----:B------:R-:W-:Y:S02]  /*0400*/  CS2R R42, SRZ ;  /* 0x00000000002a7805 */ /* 0x000fe4000001ff00 */
[----:B------:R-:W-:Y:S02]  /*0410*/  MOV R112, R14 ;  /* 0x0000000e00707202 */ /* 0x000fe40000000f00 */
[----:B------:R-:W-:-:S02]  /*0420*/  CS2R R36, SRZ ;  /* 0x0000000000247805 */ /* 0x000fc4000001ff00 */
[--C-:B------:R-:W-:Y:S02]  /*0430*/  SHF.R.U64 R6, R14, 0x10, R15.reuse ;  /* 0x000000100e067819 */ /* 0x100fe4000000120f */
[----:B------:R-:W-:Y:S02]  /*0440*/  CS2R R38, SRZ ;  /* 0x0000000000267805 */ /* 0x000fe4000001ff00 */
[----:B------:R-:W-:Y:S02]  /*0450*/  MOV R113, R15 ;  /* 0x0000000f00717202 */ /* 0x000fe40000000f00 */
[----:B------:R-:W-:Y:S02]  /*0460*/  CS2R R32, SRZ ;  /* 0x0000000000207805 */ /* 0x000fe4000001ff00 */
[----:B------:R-:W-:Y:S02]  /*0470*/  SHF.R.U32.HI R7, RZ, 0x10, R15 ;  /* 0x00000010ff077819 */ /* 0x000fe4000001160f */
        /* <DEDUP_REMOVED lines=9> */
[----:B------:R-:W-:Y:S01]  /*0510*/  PRMT R112, R112, 0x5410, R6 ;  /* 0x0000541070707816 */ /* 0x000fe20000000006 */
[----:B------:R-:W-:Y:S01]  /*0520*/  UPLOP3.LUT UP1, UPT, UPT, UPT, UPT, 0x40, 0x4 ;  /* 0x000000000004789c */ /* 0x000fe20003f2e870 */
[----:B------:R-:W-:Y:S01]  /*0530*/  PRMT R113, R113, 0x5410, R7 ;  /* 0x0000541071717816 */ /* 0x000fe20000000007 */
        /* <DEDUP_REMOVED lines=10> */
.L_x_6540:
[----:B0-----:R-:W-:Y:S02]  /*05e0*/  UIMAD.WIDE UR6, UR9, 0x4, UR14 ;  /* 0x00000004090678a5 */ /* 0x001fe4000f8e020e */
[----:B------:R-:W-:-:S04]  /*05f0*/  UIMAD.WIDE UR24, UR9, 0x4, UR12 ;  /* 0x00000004091878a5 */ /* 0x000fc8000f8e020c */
[----:B------:R-:W-:Y:S02]  /*0600*/  MOV R76, UR6 ;  /* 0x00000006004c7c02 */ /* 0x000fe40008000f00 */
[----:B------:R-:W-:Y:S01]  /*0610*/  MOV R77, UR7 ;  /* 0x00000007004d7c02 */ /* 0x000fe20008000f00 */
[----:B---3--:R-:W-:-:S04]  /*0620*/  UIMAD.WIDE UR6, UR9, 0x4, UR16 ;  /* 0x00000004090678a5 */ /* 0x008fc8000f8e0210 */
[----:B------:R-:W3:Y:S01]  /*0630*/  LDG.E R76, desc[UR10][R76.64] ;  /* 0x0000000a4c4c7981 */ /* 0x000ee2000c1e1900 */
[----:B-12---:R-:W-:Y:S02]  /*0640*/  MOV R72, UR24 ;  /* 0x0000001800487c02 */ /* 0x006fe40008000f00 */
        /* <DEDUP_REMOVED lines=21> */
[----:B------:R-:W-:Y:S01]  /*07a0*/  BSSY.RECONVERGENT B1, `(.L_x_6507) ;  /* 0x0000043000017945 */ /* 0x000fe20003800200 */
[----:B------:R-:W-:Y:S02]  /*07b0*/  ISETP.NE.AND P0, PT, RZ, UR26, PT ;  /* 0x0000001aff007c0c */ /* 0x000fe4000bf05270 */
[C---:B------:R-:W-:Y:S02]  /*07c0*/  ISETP.GE.U32.AND P4, PT, R2.reuse, 0x100, PT ;  /* 0x000001000200780c */ /* 0x040fe40003f86070 */
[----:B------:R-:W-:Y:S01]  /*07d0*/  MOV R0, UR6 ;  /* 0x0000000600007c02 */ /* 0x000fe20008000f00 */
[----:B-1----:R-:W-:Y:S01]  /*07e0*/  UIMAD UR6, UR9, UR8, URZ ;  /* 0x00000008090672a4 */ /* 0x002fe2000f8e02ff */
[----:B------:R-:W-:-:S02]  /*07f0*/  ISETP.GE.U32.AND P2, PT, R2, 0x180, PT ;  /* 0x000001800200780c */ /* 0x000fc40003f46070 */
[----:B------:R-:W-:Y:S01]  /*0800*/  ISETP.GE.U32.AND P1, PT, R2, 0x200, PT ;  /* 0x000002000200780c */ /* 0x000fe20003f26070 */
[----:B------:R-:W-:Y:S01]  /*0810*/  IMAD R0, R0, UR8, RZ ;  /* 0x0000000800007c24 */ /* 0x000fe2000f8e02ff */
[----:B------:R-:W-:Y:S01]  /*0820*/  USHF.R.S32.HI UR7, URZ, 0x1f, UR6 ;  /* 0x0000001fff077899 */ /* 0x000fe20008011406 */
[----:B------:R-:W-:Y:S02]  /*0830*/  MOV R103, RZ ;  /* 0x000000ff00677202 */ /* 0x000fe40000000f00 */
[----:B------:R-:W-:Y:S01]  /*0840*/  MOV R104, RZ ;  /* 0x000000ff00687202 */ /* 0x000fe20000000f00 */
[----:B------:R-:W-:Y:S01]  /*0850*/  ULEA.HI UR7, UR7, UR6, URZ, 0x2 ;  /* 0x0000000607077291 */ /* 0x000fe2000f8f10ff */
[----:B------:R-:W-:-:S04]  /*0860*/  SHF.R.S32.HI R75, RZ, 0x1f, R0 ;  /* 0x0000001fff4b7819 */ /* 0x000fc80000011400 */
[----:B------:R-:W-:Y:S02]  /*0870*/  LEA.HI R74, R75, R0, RZ, 0x2 ;  /* 0x000000004b4a7211 */ /* 0x000fe400078f10ff */
[----:B------:R-:W-:-:S04]  /*0880*/  MOV R0, UR7 ;  /* 0x0000000700007c02 */ /* 0x000fc80008000f00 */
[-C--:B------:R-:W-:Y:S02]  /*0890*/  LEA.HI.SX32 R0, R0, R105.reuse, 0x1e ;  /* 0x0000006900007211 */ /* 0x080fe400078ff2ff */
[----:B------:R-:W-:Y:S02]  /*08a0*/  LEA.HI.SX32 R105, R74, R105, 0x1e ;  /* 0x000000694a697211 */ /* 0x000fe400078ff2ff */
[----:B------:R-:W-:Y:S02]  /*08b0*/  MOV R102, R0 ;  /* 0x0000000000667202 */ /* 0x000fe40000000f00 */
[----:B--2---:R-:W-:Y:S01]  /*08c0*/  FSEL R101, R72, RZ, !P0 ;  /* 0x000000ff48657208 */ /* 0x004fe20004000000 */
[----:B------:R-:W-:Y:S06]  /*08d0*/  @!P3 BRA `(.L_x_6508) ;  /* 0x0000000000bcb947 */ /* 0x000fec0003800000 */
        /* <DEDUP_REMOVED lines=9> */
[----:B--2---:R-:W-:-:S05]  /*0970*/  @P0 IMAD.WIDE.U32 R106, R102, 0x10, R106 ;  /* 0x00000010666a0825 */ /* 0x004fca00078e006a */
[----:B------:R0:W5:Y:S01]  /*0980*/  @P0 LDG.E.128 R20, desc[UR10][R106.64] ;  /* 0x0000000a6a140981 */ /* 0x000162000c1e1d00 */
[----:B------:R-:W-:Y:S01]  /*0990*/  SHF.R.U64 R10, R82, 0x10, R83 ;  /* 0x00000010520a7819 */ /* 0x000fe20000001253 */
[----:B------:R-:W-:Y:S01]  /*09a0*/  HADD2.F32 R81, -RZ, R82.H0_H0 ;  /* 0x20000052ff517230 */ /* 0x000fe20000004100 */
[----:B------:R-:W-:Y:S02]  /*09b0*/  IADD3 R105, PT, PT, R105, 0x80, RZ ;  /* 0x0000008069697810 */ /* 0x000fe40007ffe0ff */
[----:B------:R-:W-:Y:S01]  /*09c0*/  IADD3 R102, PT, PT, R102, 0x80, RZ ;  /* 0x0000008066667810 */ /* 0x000fe20007ffe0ff */
[C---:B---3--:R-:W-:Y:S01]  /*09d0*/  FADD.FTZ R3, -R101.reuse, R76 ;  /* 0x0000004c65037221 */ /* 0x048fe20000010100 */
[C---:B------:R-:W-:Y:S01]  /*09e0*/  FADD.FTZ R84, -R101.reuse, R77 ;  /* 0x0000004d65547221 */ /* 0x040fe20000010100 */
[----:B------:R-:W-:Y:S02]  /*09f0*/  HADD2.F32 R76, -RZ, R10.H0_H0 ;  /* 0x2000000aff4c7230 */ /* 0x000fe40000004100 */
[----:B------:R-:W-:Y:S01]  /*0a00*/  FADD.FTZ R78, -R101, R78 ;  /* 0x0000004e654e7221 */ /* 0x000fe20000010100 */
[----:B------:R-:W-:Y:S01]  /*0a10*/  FMUL.FTZ R3, R3, UR25 ;  /* 0x0000001903037c20 */ /* 0x000fe20008410000 */
[----:B------:R-:W-:Y:S01]  /*0a20*/  FMUL.FTZ R84, R84, UR25 ;  /* 0x0000001954547c20 */ /* 0x000fe20008410000 */
[----:B------:R-:W-:-:S02]  /*0a30*/  HADD2.F32 R77, -RZ, R83.H0_H0 ;  /* 0x20000053ff4d7230 */ /* 0x000fc40000004100 */
[----:B------:R-:W-:Y:S01]  /*0a40*/  FMUL.FTZ R93, R78, UR25 ;  /* 0x000000194e5d7c20 */ /* 0x000fe20008410000 */
[----:B----4-:R-:W-:Y:S01]  /*0a50*/  FMUL.FTZ R10, R72, R81 ;  /* 0x00000051480a7220 */ /* 0x010fe20000410000 */
[----:B------:R-:W-:Y:S01]  /*0a60*/  FADD.FTZ R36, R36, R72 ;  /* 0x0000004824247221 */ /* 0x000fe20000010000 */
[----:B------:R-:W-:Y:S01]  /*0a70*/  FFMA.FTZ R52, R72, R3, R52 ;  /* 0x0000000348347223 */ /* 0x000fe20000010034 */
[----:B------:R-:W-:Y:S01]  /*0a80*/  SHF.R.U32.HI R72, RZ, 0x10, R83 ;  /* 0x00000010ff487819 */ /* 0x000fe20000011653 */
[----:B------:R-:W-:Y:S01]  /*0a90*/  FMUL.FTZ R81, R73, R76 ;  /* 0x0000004c49517220 */ /* 0x000fe20000410000 */
[----:B------:R-:W-:Y:S01]  /*0aa0*/  FADD.FTZ R37, R37, R73 ;  /* 0x0000004925257221 */ /* 0x000fe20000010000 */
[----:B------:R-:W-:Y:S01]  /*0ab0*/  FFMA.FTZ R53, R73, R84, R53 ;  /* 0x0000005449357223 */ /* 0x000fe20000010035 */
[----:B------:R-:W-:Y:S01]  /*0ac0*/  FFMA.FTZ R73, R3, R10, RZ ;  /* 0x0000000a03497223 */ /* 0x000fe200000100ff */
[----:B------:R-:W-:Y:S02]  /*0ad0*/  HADD2.F32 R76, -RZ, R72.H0_H0 ;  /* 0x20000048ff4c7230 */ /* 0x000fe40000004100 */
[----:B------:R-:W-:Y:S01]  /*0ae0*/  FADD.FTZ R72, RZ, R10 ;  /* 0x0000000aff487221 */ /* 0x000fe20000010000 */
[----:B------:R-:W-:Y:S01]  /*0af0*/  FMUL.FTZ R90, R74, R77 ;  /* 0x0000004d4a5a7220 */ /* 0x000fe20000410000 */
[----:B------:R-:W-:Y:S01]  /*0b00*/  FADD.FTZ R79, -R101, R79 ;  /* 0x0000004f654f7221 */ /* 0x000fe20000010100 */
[----:B------:R-:W-:Y:S01]  /*0b10*/  FADD.FTZ R38, R38, R74 ;  /* 0x0000004a26267221 */ /* 0x000fe20000010000 */
[----:B------:R-:W-:Y:S01]  /*0b20*/  FADD.FTZ R77, R72, R81 ;  /* 0x00000051484d7221 */ /* 0x000fe20000010000 */
[----:B------:R-:W-:Y:S01]  /*0b30*/  FFMA.FTZ R72, R84, R81, R73 ;  /* 0x0000005154487223 */ /* 0x000fe20000010049 */
        /* <DEDUP_REMOVED lines=8> */
[----:B0-----:R-:W-:-:S07]  /*0bc0*/  FFMA.FTZ R104, R100, R99, R73 ;  /* 0x0000006364687223 */ /* 0x001fce0000010049 */
.L_x_6508:
[----:B----4-:R-:W-:Y:S05]  /*0bd0*/  BSYNC.RECONVERGENT B1 ;  /* 0x0000000000017941 */ /* 0x010fea0003800200 */
.L_x_6507:
[----:B------:R-:W-:Y:S04]  /*0be0*/  BSSY.RECONVERGENT B1, `(.L_x_6509) ;  /* 0x000002f000017945 */ /* 0x000fe80003800200 */
[----:B------:R-:W-:Y:S05]  /*0bf0*/  @!P4 BRA `(.L_x_6510) ;  /* 0x0000000000b4c947 */ /* 0x000fea0003800000 */
[----:B------:R-:W0:Y:S01]  /*0c00*/  LDC.64 R8, c[0x0][0x3a8] ;  /* 0x0000ea00ff087b82 */ /* 0x000e220000000a00 */
[----:B------:R-:W-:-:S04]  /*0c10*/  ISETP.NE.U32.AND P0, PT, RZ, UR18, PT ;  /* 0x00000012ff007c0c */ /* 0x000fc8000bf05070 */
[----:B------:R-:W-:-:S03]  /*0c20*/  ISETP.NE.AND.EX P0, PT, RZ, UR19, PT, P0 ;  /* 0x00000013ff007c0c */ /* 0x000fc6000bf05300 */
[----:B------:R-:W1:Y:S10]  /*0c30*/  LDC.64 R72, c[0x0][0x428] ;  /* 0x00010a00ff487b82 */ /* 0x000e740000000a00 */
[----:B------:R-:W2:Y:S01]  /*0c40*/  @P0 LDC.64 R106, c[0x0][0x438] ;  /* 0x00010e00ff6a0b82 */ /* 0x000ea20000000a00 */
[----:B0-----:R-:W-:-:S05]  /*0c50*/  IMAD.WIDE.U32 R8, R102, 0x10, R8 ;  /* 0x0000001066087825 */ /* 0x001fca00078e0008 */
[----:B------:R-:W3:Y:S01]  /*0c60*/  LDG.E.128 R76, desc[UR10][R8.64] ;  /* 0x0000000a084c7981 */ /* 0x000ee2000c1e1d00 */
[----:B-1----:R-:W-:-:S06]  /*0c70*/  IMAD.WIDE.U32 R72, R105, 0x10, R72 ;  /* 0x0000001069487825 */ /* 0x002fcc00078e0048 */
[----:B------:R-:W4:Y:S01]  /*0c80*/  LDG.E.128 R72, desc[UR10][R72.64] ;  /* 0x0000000a48487981 */ /* 0x000f22000c1e1d00 */
[----:B--2---:R-:W-:-:S05]  /*0c90*/  @P0 IMAD.WIDE.U32 R106, R102, 0x10, R106 ;  /* 0x00000010666a0825 */ /* 0x004fca00078e006a */
[----:B------:R0:W5:Y:S01]  /*0ca0*/  @P0 LDG.E.128 R16, desc[UR10][R106.64] ;  /* 0x0000000a6a100981 */ /* 0x000162000c1e1d00 */
[--C-:B------:R-:W-:Y:S01]  /*0cb0*/  HADD2.F32 R15, -RZ, R108.reuse.H0_H0 ;  /* 0x2000006cff0f7230 */ /* 0x100fe20000004100 */
[----:B------:R-:W-:Y:S01]  /*0cc0*/  IADD3 R105, PT, PT, R105, 0x80, RZ ;  /* 0x0000008069697810 */ /* 0x000fe20007ffe0ff */
[----:B------:R-:W-:Y:S01]  /*0cd0*/  HADD2.F32 R92, -RZ, R109.H1_H1 ;  /* 0x3000006dff5c7230 */ /* 0x000fe20000004100 */
[----:B------:R-:W-:Y:S01]  /*0ce0*/  IADD3 R102, PT, PT, R102, 0x80, RZ ;  /* 0x0000008066667810 */ /* 0x000fe20007ffe0ff */
[C---:B---3--:R-:W-:Y:S01]  /*0cf0*/  FADD.FTZ R76, -R101.reuse, R76 ;  /* 0x0000004c654c7221 */ /* 0x048fe20000010100 */
[C---:B------:R-:W-:Y:S01]  /*0d00*/  FADD.FTZ R77, -R101.reuse, R77 ;  /* 0x0000004d654d7221 */ /* 0x040fe20000010100 */
[C---:B------:R-:W-:Y:S01]  /*0d10*/  FADD.FTZ R78, -R101.reuse, R78 ;  /* 0x0000004e654e7221 */ /* 0x040fe20000010100 */
[----:B------:R-:W-:Y:S01]  /*0d20*/  FADD.FTZ R79, -R101, R79 ;  /* 0x0000004f654f7221 */ /* 0x000fe20000010100 */
[----:B------:R-:W-:Y:S01]  /*0d30*/  FMUL.FTZ R9, R76, UR25 ;  /* 0x000000194c097c20 */ /* 0x000fe20008410000 */
[----:B------:R-:W-:-:S02]  /*0d40*/  HADD2.F32 R76, -RZ, R108.H1_H1 ;  /* 0x3000006cff4c7230 */ /* 0x000fc40000004100 */
[----:B------:R-:W-:Y:S01]  /*0d50*/  FMUL.FTZ R80, R77, UR25 ;  /* 0x000000194d507c20 */ /* 0x000fe20008410000 */
[----:B------:R-:W-:Y:S02]  /*0d60*/  HADD2.F32 R77, -RZ, R109.H0_H0 ;  /* 0x2000006dff4d7230 */ /* 0x000fe40000004100 */
[----:B------:R-:W-:Y:S01]  /*0d70*/  FMUL.FTZ R91, R78, UR25 ;  /* 0x000000194e5b7c20 */ /* 0x000fe20008410000 */
[----:B----4-:R-:W-:Y:S01]  /*0d80*/  FMUL.FTZ R8, R72, R15 ;  /* 0x0000000f48087220 */ /* 0x010fe20000410000 */
        /* <DEDUP_REMOVED lines=19> */
[----:B0-----:R-:W-:-:S07]  /*0ec0*/  FFMA.FTZ R104, R94, R92, R73 ;  /* 0x0000005c5e687223 */ /* 0x001fce0000010049 */
.L_x_6510:
[----:B------:R-:W-:Y:S05]  /*0ed0*/  BSYNC.RECONVERGENT B1 ;  /* 0x0000000000017941 */ /* 0x000fea0003800200 */
.L_x_6509:
        /* <DEDUP_REMOVED lines=15> */
[----:B------:R-:W-:Y:S01]  /*0fd0*/  HADD2.F32 R87, -RZ, R111.H0_H0 ;  /* 0x2000006fff577230 */ /* 0x000fe20000004100 */
        /* <DEDUP_REMOVED lines=8> */
[----:B------:R-:W-:Y:S01]  /*1060*/  FMUL.FTZ R89, R78, UR25 ;  /* 0x000000194e597c20 */ /* 0x000fe20008410000 */
        /* <DEDUP_REMOVED lines=9> */
[----:B------:R-:W-:-:S02]  /*1100*/  HADD2.F32 R76, -RZ, R111.H1_H1 ;  /* 0x3000006fff4c7230 */ /* 0x000fc40000004100 */
[----:B------:R-:W-:Y:S01]  /*1110*/  FMUL.FTZ R87, R74, R87 ;  /* 0x000000574a577220 */ /* 0x000fe20000410000 */
        /* <DEDUP_REMOVED lines=8> */
[----:B------:R-:W-:Y:S02]  /*11a0*/  FFMA.FTZ R47, R75, R96, R47 ;  /* 0x000000604b2f7223 */ /* 0x000fe4000001002f */
[----:B------:R-:W-:Y:S01]  /*11b0*/  FADD.FTZ R103, R72, R95 ;  /* 0x0000005f48677221 */ /* 0x000fe20000010000 */
[----:B0-----:R-:W-:-:S07]  /*11c0*/  FFMA.FTZ R104, R96, R95, R73 ;  /* 0x0000005f60687223 */ /* 0x001fce0000010049 */
.L_x_6512:
[----:B------:R-:W-:Y:S05]  /*11d0*/  BSYNC.RECONVERGENT B1 ;  /* 0x0000000000017941 */ /* 0x000fea0003800200 */
.L_x_6511:
[----:B------:R-:W-:Y:S05]  /*11e0*/  @!P1 BRA `(.L_x_6513) ;  /* 0x0000000400209947 */ /* 0x000fea0003800000 */
[----:B------:R-:W0:Y:S01]  /*11f0*/  LDC.64 R72, c[0x0][0x3a8] ;  /* 0x0000ea00ff487b82 */ /* 0x000e220000000a00 */
[----:B------:R-:W-:-:S04]  /*1200*/  ISETP.NE.U32.AND P0, PT, RZ, UR18, PT ;  /* 0x00000012ff007c0c */ /* 0x000fc8000bf05070 */
[----:B------:R-:W-:-:S03]  /*1210*/  ISETP.NE.AND.EX P0, PT, RZ, UR19, PT, P0 ;  /* 0x00000013ff007c0c */ /* 0x000fc6000bf05300 */
[----:B------:R-:W1:Y:S01]  /*1220*/  LDC.64 R4, c[0x0][0x428] ;  /* 0x00010a00ff047b82 */ /* 0x000e620000000a00 */
[----:B0-----:R-:W-:-:S06]  /*1230*/  IMAD.WIDE.U32 R76, R102, 0x10, R72 ;  /* 0x00000010664c7825 */ /* 0x001fcc00078e0048 */
[----:B------:R-:W2:Y:S01]  /*1240*/  LDG.E.128 R76, desc[UR10][R76.64] ;  /* 0x0000000a4c4c7981 */ /* 0x000ea2000c1e1d00 */
[----:B-1----:R-:W-:Y:S02]  /*1250*/  IMAD.WIDE.U32 R72, R105, 0x10, R4 ;  /* 0x0000001069487825 */ /* 0x002fe400078e0004 */
[----:B------:R-:W0:Y:S04]  /*1260*/  @P0 LDC.64 R4, c[0x0][0x438] ;  /* 0x00010e00ff040b82 */ /* 0x000e280000000a00 */
[----:B------:R-:W3:Y:S01]  /*1270*/  LDG.E.128 R72, desc[UR10][R72.64] ;  /* 0x0000000a48487981 */ /* 0x000ee2000c1e1d00 */
[----:B0-----:R-:W-:-:S05]  /*1280*/  @P0 IMAD.WIDE.U32 R106, R102, 0x10, R4 ;  /* 0x00000010666a0825 */ /* 0x001fca00078e0004 */
[----:B------:R0:W5:Y:S01]  /*1290*/  @P0 LDG.E.128 R60, desc[UR10][R106.64] ;  /* 0x0000000a6a3c0981 */ /* 0x000162000c1e1d00 */
[--C-:B------:R-:W-:Y:S02]  /*12a0*/  HADD2.F32 R11, -RZ, R112.reuse.H0_H0 ;  /* 0x20000070ff0b7230 */ /* 0x100fe40000004100 */
[C---:B--2---:R-:W-:Y:S01]  /*12b0*/  FADD.FTZ R5, -R101.reuse, R76 ;  /* 0x0000004c65057221 */ /* 0x044fe20000010100 */
[C---:B------:R-:W-:Y:S01]  /*12c0*/  FADD.FTZ R12, -R101.reuse, R77 ;  /* 0x0000004d650c7221 */ /* 0x040fe20000010100 */
[----:B------:R-:W-:Y:S02]  /*12d0*/  HADD2.F32 R76, -RZ, R112.H1_H1 ;  /* 0x30000070ff4c7230 */ /* 0x000fe40000004100 */
[----:B------:R-:W-:Y:S01]  /*12e0*/  FADD.FTZ R78, -R101, R78 ;  /* 0x0000004e654e7221 */ /* 0x000fe20000010100 */
[----:B------:R-:W-:Y:S01]  /*12f0*/  FMUL.FTZ R5, R5, UR25 ;  /* 0x0000001905057c20 */ /* 0x000fe20008410000 */
[----:B------:R-:W-:Y:S01]  /*1300*/  FMUL.FTZ R12, R12, UR25 ;  /* 0x000000190c0c7c20 */ /* 0x000fe20008410000 */
[----:B------:R-:W-:-:S02]  /*1310*/  HADD2.F32 R77, -RZ, R113.H0_H0 ;  /* 0x20000071ff4d7230 */ /* 0x000fc40000004100 */
[----:B------:R-:W-:Y:S01]  /*1320*/  FMUL.FTZ R85, R78, UR25 ;  /* 0x000000194e557c20 */ /* 0x000fe20008410000 */
        /* <DEDUP_REMOVED lines=10> */
[----:B------:R-:W-:Y:S01]  /*13d0*/  FADD.FTZ R77, R72, R11 ;  /* 0x0000000b484d7221 */ /* 0x000fe20000010000 */
[----:B------:R-:W-:Y:S01]  /*13e0*/  FADD.FTZ R79, -R101, R79 ;  /* 0x0000004f654f7221 */ /* 0x000fe20000010100 */
        /* <DEDUP_REMOVED lines=11> */
[----:B0-----:R-:W-:Y:S06]  /*14a0*/  BRA `(.L_x_6513) ;  /* 0x0000000000707947 */ /* 0x001fec0003800000 */
.L_x_6506:
        /* <DEDUP_REMOVED lines=9> */
[C---:B------:R-:W-:Y:S02]  /*1540*/  ISETP.GE.U32.AND P1, PT, R2.reuse, 0x100, PT ;  /* 0x000001000200780c */ /* 0x040fe40003f26070 */
[C---:B------:R-:W-:Y:S02]  /*1550*/  ISETP.GE.U32.AND P2, PT, R2.reuse, 0x180, PT ;  /* 0x000001800200780c */ /* 0x040fe40003f46070 */
[----:B------:R-:W-:Y:S02]  /*1560*/  ISETP.GE.U32.AND P3, PT, R2, 0x200, PT ;  /* 0x000002000200780c */ /* 0x000fe40003f66070 */
[----:B------:R-:W-:-:S05]  /*1570*/  MOV R101, R0 ;  /* 0x0000000000657202 */ /* 0x000fca0000000f00 */
[----:B------:R-:W0:Y:S08]  /*1580*/  @P0 LDC.64 R78, c[0x0][0x438] ;  /* 0x00010e00ff4e0b82 */ /* 0x000e300000000a00 */
[----:B------:R-:W1:Y:S08]  /*1590*/  @P1 LDC.64 R76, c[0x0][0x438] ;  /* 0x00010e00ff4c1b82 */ /* 0x000e700000000a00 */
[----:B------:R-:W2:Y:S08]  /*15a0*/  @P2 LDC.64 R74, c[0x0][0x438] ;  /* 0x00010e00ff4a2b82 */ /* 0x000eb00000000a00 */
[----:B------:R-:W3:Y:S01]  /*15b0*/  @P3 LDC.64 R72, c[0x0][0x438] ;  /* 0x00010e00ff483b82 */ /* 0x000ee20000000a00 */
[C---:B0-----:R-:W-:Y:S01]  /*15c0*/  @P0 IMAD.WIDE.U32 R78, R101.reuse, 0x10, R78 ;  /* 0x00000010654e0825 */ /* 0x041fe200078e004e */
[----:B------:R-:W-:-:S04]  /*15d0*/  @P0 IADD3 R101, PT, PT, R101, 0x80, RZ ;  /* 0x0000008065650810 */ /* 0x000fc80007ffe0ff */
[----:B------:R0:W5:Y:S01]  /*15e0*/  @P0 LDG.E.128 R20, desc[UR10][R78.64] ;  /* 0x0000000a4e140981 */ /* 0x000162000c1e1d00 */
[C---:B-1----:R-:W-:Y:S01]  /*15f0*/  @P1 IMAD.WIDE.U32 R76, R101.reuse, 0x10, R76 ;  /* 0x00000010654c1825 */ /* 0x042fe200078e004c */
[----:B------:R-:W-:-:S04]  /*1600*/  @P1 IADD3 R101, PT, PT, R101, 0x80, RZ ;  /* 0x0000008065651810 */ /* 0x000fc80007ffe0ff */
[----:B------:R0:W5:Y:S01]  /*1610*/  @P1 LDG.E.128 R16, desc[UR10][R76.64] ;  /* 0x0000000a4c101981 */ /* 0x000162000c1e1d00 */
[C---:B--2---:R-:W-:Y:S01]  /*1620*/  @P2 IMAD.WIDE.U32 R74, R101.reuse, 0x10, R74 ;  /* 0x00000010654a2825 */ /* 0x044fe200078e004a */
[----:B------:R-:W-:-:S04]  /*1630*/  @P2 IADD3 R101, PT, PT, R101, 0x80, RZ ;  /* 0x0000008065652810 */ /* 0x000fc80007ffe0ff */
[----:B------:R0:W5:Y:S01]  /*1640*/  @P2 LDG.E.128 R56, desc[UR10][R74.64] ;  /* 0x0000000a4a382981 */ /* 0x000162000c1e1d00 */
[----:B---3--:R-:W-:-:S05]  /*1650*/  @P3 IMAD.WIDE.U32 R72, R101, 0x10, R72 ;  /* 0x0000001065483825 */ /* 0x008fca00078e0048 */
[----:B------:R0:W5:Y:S02]  /*1660*/  @P3 LDG.E.128 R60, desc[UR10][R72.64] ;  /* 0x0000000a483c3981 */ /* 0x000164000c1e1d00 */
.L_x_6513:
[----:B----4-:R-:W-:Y:S05]  /*1670*/  BSYNC.RECONVERGENT B0 ;  /* 0x0000000000007941 */ /* 0x010fea0003800200 */
.L_x_6505:
        /* <DEDUP_REMOVED lines=32> */
.L_x_6515:
[----:B------:R-:W-:Y:S05]  /*1880*/  BSYNC.RECONVERGENT B0 ;  /* 0x0000000000007941 */ /* 0x000fea0003800200 */
.L_x_6514:
        /* <DEDUP_REMOVED lines=41> */
[--C-:B------:R-:W-:Y:S01]  /*1b20*/  FFMA.FTZ R73, R3, UR24, R77.reuse ;  /* 0x0000001803497c23 */ /* 0x100fe2000801004d */
[--C-:B------:R-:W-:Y:S01]  /*1b30*/  FFMA.FTZ R72, R84, UR24, R77.reuse ;  /* 0x0000001854487c23 */ /* 0x100fe2000801004d */
[----:B------:R-:W-:Y:S01]  /*1b40*/  FFMA.FTZ R75, R93, UR24, R77 ;  /* 0x000000185d4b7c23 */ /* 0x000fe2000801004d */
[----:B------:R-:W-:Y:S01]  /*1b50*/  ISETP.LT.AND P2, PT, RZ, UR29, PT ;  /* 0x0000001dff007c0c */ /* 0x000fe2000bf41270 */
[----:B------:R-:W-:Y:S01]  /*1b60*/  FADD.FTZ R73, R10, -R73 ;  /* 0x800000490a497221 */ /* 0x000fe20000010000 */
[----:B------:R-:W-:Y:S01]  /*1b70*/  FADD.FTZ R72, R81, -R72 ;  /* 0x8000004851487221 */ /* 0x000fe20000010000 */
[----:B------:R-:W-:Y:S01]  /*1b80*/  FADD.FTZ R75, R90, -R75 ;  /* 0x8000004b5a4b7221 */ /* 0x000fe20000010000 */
[----:B------:R-:W-:Y:S01]  /*1b90*/  ISETP.LT.AND P0, PT, RZ, UR30, PT ;  /* 0x0000001eff007c0c */ /* 0x000fe2000bf01270 */
[----:B------:R-:W-:Y:S01]  /*1ba0*/  FMUL.FTZ R73, R73, UR25 ;  /* 0x0000001949497c20 */ /* 0x000fe20008410000 */
[----:B------:R-:W-:Y:S01]  /*1bb0*/  FMUL.FTZ R72, R72, UR25 ;  /* 0x0000001948487c20 */ /* 0x000fe20008410000 */
[----:B------:R-:W-:-:S03]  /*1bc0*/  FMUL.FTZ R75, R75, UR25 ;  /* 0x000000194b4b7c20 */ /* 0x000fc60008410000 */
[----:B------:R-:W-:Y:S02]  /*1bd0*/  FSEL R73, R73, RZ, P2 ;  /* 0x000000ff49497208 */ /* 0x000fe40001000000 */
[----:B------:R-:W-:Y:S02]  /*1be0*/  FSEL R72, R72, RZ, P2 ;  /* 0x000000ff48487208 */ /* 0x000fe40001000000 */
[----:B------:R-:W-:Y:S01]  /*1bf0*/  FSEL R75, R75, RZ, P2 ;  /* 0x000000ff4b4b7208 */ /* 0x000fe20001000000 */
[----:B------:R-:W-:Y:S02]  /*1c00*/  FMUL.FTZ R73, R73, UR28 ;  /* 0x0000001c49497c20 */ /* 0x000fe40008410000 */
[----:B------:R-:W-:Y:S02]  /*1c10*/  FMUL.FTZ R72, R72, UR28 ;  /* 0x0000001c48487c20 */ /* 0x000fe40008410000 */
[----:B------:R-:W-:Y:S01]  /*1c20*/  FMUL.FTZ R75, R75, UR28 ;  /* 0x0000001c4b4b7c20 */ /* 0x000fe20008410000 */
[----:B------:R-:W-:-:S02]  /*1c30*/  SEL R64, R73, R64, P0 ;  /* 0x0000004049407207 */ /* 0x000fc40000000000 */
[----:B------:R-:W-:Y:S02]  /*1c40*/  SEL R65, R72, R65, P0 ;  /* 0x0000004148417207 */ /* 0x000fe40000000000 */
[----:B------:R-:W-:Y:S01]  /*1c50*/  SEL R66, R75, R66, P0 ;  /* 0x000000424b427207 */ /* 0x000fe20000000000 */
[----:B------:R-:W-:Y:S06]  /*1c60*/  BRA.U !UP3, `(.L_x_6520) ;  /* 0x000000050bc07547 */ /* 0x000fec000b800000 */
[----:B------:R-:W-:-:S04]  /*1c70*/  FFMA.FTZ R72, R100, UR24, R77 ;  /* 0x0000001864487c23 */ /* 0x000fc8000801004d */
[----:B------:R-:W-:-:S04]  /*1c80*/  FADD.FTZ R72, R99, -R72 ;  /* 0x8000004863487221 */ /* 0x000fc80000010000 */
[----:B------:R-:W-:-:S05]  /*1c90*/  FMUL.FTZ R72, R72, UR25 ;  /* 0x0000001948487c20 */ /* 0x000fca0008410000 */
[----:B------:R-:W-:-:S05]  /*1ca0*/  FSEL R72, R72, RZ, P2 ;  /* 0x000000ff48487208 */ /* 0x000fca0001000000 */
[----:B------:R-:W-:Y:S01]  /*1cb0*/  FMUL.FTZ R67, R72, UR28 ;  /* 0x0000001c48437c20 */ /* 0x000fe20008410000 */
[----:B------:R-:W-:Y:S06]  /*1cc0*/  BRA `(.L_x_6520) ;  /* 0x0000000400a87947 */ /* 0x000fec0003800000 */
.L_x_6519:
        /* <DEDUP_REMOVED lines=10> */
[----:B------:R-:W-:Y:S01]  /*1d70*/  FMUL.FTZ R71, R71, UR25 ;  /* 0x0000001947477c20 */ /* 0x000fe20008410000 */
[----:B------:R-:W-:Y:S01]  /*1d80*/  FADD.FTZ R72, R99, -R72 ;  /* 0x8000004863487221 */ /* 0x000fe20000010000 */
[----:B------:R-:W-:-:S02]  /*1d90*/  ISETP.LT.AND P0, PT, RZ, UR30, PT ;  /* 0x0000001eff007c0c */ /* 0x000fc4000bf01270 */
[----:B------:R-:W-:Y:S01]  /*1da0*/  FSEL R68, R69, RZ, P2 ;  /* 0x000000ff45447208 */ /* 0x000fe20001000000 */
[----:B------:R-:W-:Y:S01]  /*1db0*/  FMUL.FTZ R74, R72, UR25 ;  /* 0x00000019484a7c20 */ /* 0x000fe20008410000 */
[----:B------:R-:W-:Y:S02]  /*1dc0*/  FSEL R69, R70, RZ, P2 ;  /* 0x000000ff46457208 */ /* 0x000fe40001000000 */
[----:B------:R-:W-:Y:S01]  /*1dd0*/  FSEL R70, R71, RZ, P2 ;  /* 0x000000ff47467208 */ /* 0x000fe20001000000 */
[----:B------:R-:W-:Y:S01]  /*1de0*/  FMUL.FTZ R71, R68, UR28 ;  /* 0x0000001c44477c20 */ /* 0x000fe20008410000 */
[----:B------:R-:W-:Y:S01]  /*1df0*/  FSEL R74, R74, RZ, P2 ;  /* 0x000000ff4a4a7208 */ /* 0x000fe20001000000 */
[----:B------:R-:W-:Y:S02]  /*1e00*/  FMUL.FTZ R72, R69, UR28 ;  /* 0x0000001c45487c20 */ /* 0x000fe40008410000 */
[----:B------:R-:W-:Y:S01]  /*1e10*/  FMUL.FTZ R73, R70, UR28 ;  /* 0x0000001c46497c20 */ /* 0x000fe20008410000 */
[----:B------:R-:W-:-:S02]  /*1e20*/  SEL R64, R71, R64, P0 ;  /* 0x0000004047407207 */ /* 0x000fc40000000000 */
[----:B------:R-:W-:Y:S02]  /*1e30*/  SEL R65, R72, R65, P0 ;  /* 0x0000004148417207 */ /* 0x000fe40000000000 */
[----:B------:R-:W-:Y:S02]  /*1e40*/  SEL R66, R73, R66, P0 ;  /* 0x0000004249427207 */ /* 0x000fe40000000000 */
[----:B------:R-:W-:Y:S01]  /*1e50*/  MOV R71, R74 ;  /* 0x0000004a00477202 */ /* 0x000fe20000000f00 */
[----:B------:R-:W-:Y:S06]  /*1e60*/  BRA.U !UP3, `(.L_x_6520) ;  /* 0x000000050b407547 */ /* 0x000fec000b800000 */
[----:B------:R-:W-:Y:S01]  /*1e70*/  FMUL.FTZ R67, R74, UR28 ;  /* 0x0000001c4a437c20 */ /* 0x000fe20008410000 */
[----:B------:R-:W-:Y:S06]  /*1e80*/  BRA `(.L_x_6520) ;  /* 0x0000000400387947 */ /* 0x000fec0003800000 */
.L_x_6518:
[----:B------:R-:W-:-:S04]  /*1e90*/  UISETP.NE.U32.AND UP0, UPT, UR4, URZ, UPT ;  /* 0x000000ff0400728c */ /* 0x000fc8000bf05070 */
[----:B------:R-:W-:-:S09]  /*1ea0*/  UISETP.NE.AND.EX UP0, UPT, UR5, URZ, UPT, UP0 ;  /* 0x000000ff0500728c */ /* 0x000fd2000bf05300 */
[----:B------:R-:W-:Y:S05]  /*1eb0*/  BRA.U UP0, `(.L_x_6521) ;  /* 0x0000000100987547 */ /* 0x000fea000b800000 */
[----:B------:R-:W-:Y:S02]  /*1ec0*/  PLOP3.LUT P2, PT, PT, PT, UP2, 0x80, 0x8 ;  /* 0x000000000008781c */ /* 0x000fe40003f4f028 */
[----:B------:R-:W-:Y:S02]  /*1ed0*/  PLOP3.LUT P6, PT, PT, PT, UP2, 0x80, 0x8 ;  /* 0x000000000008781c */ /* 0x000fe40003fcf028 */
[----:B------:R-:W-:Y:S02]  /*1ee0*/  PLOP3.LUT P5, PT, PT, PT, UP2, 0x80, 0x8 ;  /* 0x000000000008781c */ /* 0x000fe40003faf028 */
[----:B------:R-:W-:Y:S02]  /*1ef0*/  PLOP3.LUT P0, PT, PT, PT, UP2, 0x80, 0x8 ;  /* 0x000000000008781c */ /* 0x000fe40003f0f028 */
[----:B------:R-:W-:Y:S02]  /*1f00*/  PLOP3.LUT P4, PT, PT, PT, UP2, 0x80, 0x8 ;  /* 0x000000000008781c */ /* 0x000fe40003f8f028 */
[----:B------:R-:W-:-:S02]  /*1f10*/  PLOP3.LUT P3, PT, PT, PT, UP2, 0x80, 0x8 ;  /* 0x000000000008781c */ /* 0x000fc40003f6f028 */
[----:B-----5:R-:W-:Y:S01]  /*1f20*/  MOV R73, R21 ;  /* 0x0000001500497202 */ /* 0x020fe20000000f00 */
[--C-:B------:R-:W-:Y:S01]  /*1f30*/  @P2 FFMA.FTZ R72, R84, UR24, R77.reuse ;  /* 0x0000001854482c23 */ /* 0x100fe2000801004d */
[----:B------:R-:W-:Y:S02]  /*1f40*/  PLOP3.LUT P2, PT, PT, PT, UP2, 0x80, 0x8 ;  /* 0x000000000008781c */ /* 0x000fe40003f4f028 */
[----:B------:R-:W-:Y:S01]  /*1f50*/  MOV R75, R22 ;  /* 0x00000016004b7202 */ /* 0x000fe20000000f00 */
[----:B------:R-:W-:Y:S01]  /*1f60*/  @P6 FADD.FTZ R74, R81, -R72 ;  /* 0x80000048514a6221 */ /* 0x000fe20000010000 */
[--C-:B------:R-:W-:Y:S01]  /*1f70*/  @P5 FFMA.FTZ R101, R93, UR24, R77.reuse ;  /* 0x000000185d655c23 */ /* 0x100fe2000801004d */
[----:B------:R-:W-:Y:S01]  /*1f80*/  PLOP3.LUT P6, PT, PT, PT, UP2, 0x80, 0x8 ;  /* 0x000000000008781c */ /* 0x000fe20003fcf028 */
[----:B------:R-:W-:Y:S01]  /*1f90*/  @P0 FFMA.FTZ R79, R3, UR24, R77 ;  /* 0x00000018034f0c23 */ /* 0x000fe2000801004d */
[----:B------:R-:W-:Y:S02]  /*1fa0*/  PLOP3.LUT P5, PT, PT, PT, UP2, 0x80, 0x8 ;  /* 0x000000000008781c */ /* 0x000fe40003faf028 */
[----:B------:R-:W-:Y:S01]  /*1fb0*/  @P3 FADD.FTZ R101, R90, -R101 ;  /* 0x800000655a653221 */ /* 0x000fe20000010000 */
[----:B------:R-:W-:Y:S01]  /*1fc0*/  @P4 FADD.FTZ R79, R10, -R79 ;  /* 0x8000004f0a4f4221 */ /* 0x000fe20000010000 */
[----:B------:R-:W-:-:S02]  /*1fd0*/  MOV R72, R20 ;  /* 0x0000001400487202 */ /* 0x000fc40000000f00 */
[----:B------:R-:W-:Y:S01]  /*1fe0*/  @P2 FFMA.FTZ R73, R74, UR25, R21 ;  /* 0x000000194a492c23 */ /* 0x000fe20008010015 */
[----:B------:R-:W-:-:S03]  /*1ff0*/  ISETP.LT.AND P0, PT, RZ, UR30, PT ;  /* 0x0000001eff007c0c */ /* 0x000fc6000bf01270 */
[----:B------:R-:W-:Y:S01]  /*2000*/  FMUL.FTZ R74, R73, UR28 ;  /* 0x0000001c494a7c20 */ /* 0x000fe20008410000 */
[----:B------:R-:W-:Y:S02]  /*2010*/  @P6 FFMA.FTZ R72, R79, UR25, R20 ;  /* 0x000000194f486c23 */ /* 0x000fe40008010014 */
[----:B------:R-:W-:Y:S02]  /*2020*/  @P5 FFMA.FTZ R75, R101, UR25, R22 ;  /* 0x00000019654b5c23 */ /* 0x000fe40008010016 */
[----:B------:R-:W-:Y:S01]  /*2030*/  FMUL.FTZ R73, R72, UR28 ;  /* 0x0000001c48497c20 */ /* 0x000fe20008410000 */
[----:B------:R-:W-:Y:S01]  /*2040*/  SEL R65, R74, R65, P0 ;  /* 0x000000414a417207 */ /* 0x000fe20000000000 */
[----:B------:R-:W-:-:S03]  /*2050*/  FMUL.FTZ R75, R75, UR28 ;  /* 0x0000001c4b4b7c20 */ /* 0x000fc60008410000 */
[----:B------:R-:W-:Y:S02]  /*2060*/  SEL R64, R73, R64, P0 ;  /* 0x0000004049407207 */ /* 0x000fe40000000000 */
[----:B------:R-:W-:Y:S01]  /*2070*/  SEL R66, R75, R66, P0 ;  /* 0x000000424b427207 */ /* 0x000fe20000000000 */
[----:B------:R-:W-:Y:S06]  /*2080*/  BRA.U !UP3, `(.L_x_6520) ;  /* 0x000000010bb87547 */ /* 0x000fec000b800000 */
[----:B------:R-:W-:Y:S02]  /*2090*/  PLOP3.LUT P0, PT, PT, PT, UP2, 0x80, 0x8 ;  /* 0x000000000008781c */ /* 0x000fe40003f0f028 */
[----:B------:R-:W-:Y:S02]  /*20a0*/  PLOP3.LUT P2, PT, PT, PT, UP2, 0x80, 0x8 ;  /* 0x000000000008781c */ /* 0x000fe40003f4f028 */
[----:B------:R-:W-:Y:S02]  /*20b0*/  PLOP3.LUT P3, PT, PT, PT, UP2, 0x80, 0x8 ;  /* 0x000000000008781c */ /* 0x000fe40003f6f028 */
[----:B------:R-:W-:-:S07]  /*20c0*/  MOV R67, R23 ;  /* 0x0000001700437202 */ /* 0x000fce0000000f00 */
[----:B------:R-:W-:-:S04]  /*20d0*/  @P0 FFMA.FTZ R72, R100, UR24, R77 ;  /* 0x0000001864480c23 */ /* 0x000fc8000801004d */
[----:B------:R-:W-:-:S04]  /*20e0*/  @P2 FADD.FTZ R72, R99, -R72 ;  /* 0x8000004863482221 */ /* 0x000fc80000010000 */
[----:B------:R-:W-:-:S04]  /*20f0*/  @P3 FFMA.FTZ R67, R72, UR25, R23 ;  /* 0x0000001948433c23 */ /* 0x000fc80008010017 */
[----:B------:R-:W-:Y:S01]  /*2100*/  FMUL.FTZ R67, R67, UR28 ;  /* 0x0000001c43437c20 */ /* 0x000fe20008410000 */
[----:B------:R-:W-:Y:S06]  /*2110*/  BRA `(.L_x_6520) ;  /* 0x0000000000947947 */ /* 0x000fec0003800000 */
.L_x_6521:
[----:B------:R-:W-:Y:S02]  /*2120*/  PLOP3.LUT P0, PT, PT, PT, UP2, 0x80, 0x8 ;  /* 0x000000000008781c */ /* 0x000fe40003f0f028 */
[----:B------:R-:W-:Y:S02]  /*2130*/  PLOP3.LUT P2, PT, PT, PT, UP2, 0x80, 0x8 ;  /* 0x000000000008781c */ /* 0x000fe40003f4f028 */
[----:B------:R-:W-:Y:S02]  /*2140*/  PLOP3.LUT P3, PT, PT, PT, UP2, 0x80, 0x8 ;  /* 0x000000000008781c */ /* 0x000fe40003f6f028 */
[----:B------:R-:W-:Y:S02]  /*2150*/  PLOP3.LUT P4, PT, PT, PT, UP2, 0x80, 0x8 ;  /* 0x000000000008781c */ /* 0x000fe40003f8f028 */
[----:B------:R-:W-:Y:S02]  /*2160*/  PLOP3.LUT P6, PT, PT, PT, UP2, 0x80, 0x8 ;  /* 0x000000000008781c */ /* 0x000fe40003fcf028 */
[----:B-----5:R-:W-:-:S02]  /*2170*/  MOV R69, R21 ;  /* 0x0000001500457202 */ /* 0x020fc40000000f00 */
[----:B------:R-:W-:Y:S01]  /*2180*/  PLOP3.LUT P5, PT, PT, PT, UP2, 0x80, 0x8 ;  /* 0x000000000008781c */ /* 0x000fe20003faf028 */
[--C-:B------:R-:W-:Y:S01]  /*2190*/  @P0 FFMA.FTZ R68, R84, UR24, R77.reuse ;  /* 0x0000001854440c23 */ /* 0x100fe2000801004d */
[----:B------:R-:W-:Y:S02]  /*21a0*/  PLOP3.LUT P0, PT, PT, PT, UP2, 0x80, 0x8 ;  /* 0x000000000008781c */ /* 0x000fe40003f0f028 */
[----:B------:R-:W-:Y:S01]  /*21b0*/  MOV R70, R22 ;  /* 0x0000001600467202 */ /* 0x000fe20000000f00 */
[----:B------:R-:W-:Y:S01]  /*21c0*/  @P2 FADD.FTZ R68, R81, -R68 ;  /* 0x8000004451442221 */ /* 0x000fe20000010000 */
[----:B------:R-:W-:Y:S01]  /*21d0*/  PLOP3.LUT P2, PT, PT, PT, UP2, 0x80, 0x8 ;  /* 0x000000000008781c */ /* 0x000fe20003f4f028 */
[----:B------:R-:W-:Y:S01]  /*21e0*/  @P4 FFMA.FTZ R71, R93, UR24, R77 ;  /* 0x000000185d474c23 */ /* 0x000fe2000801004d */
[----:B------:R-:W-:Y:S01]  /*21f0*/  PLOP3.LUT P4, PT, PT, PT, UP2, 0x80, 0x8 ;  /* 0x000000000008781c */ /* 0x000fe20003f8f028 */
[----:B------:R-:W-:Y:S01]  /*2200*/  @P3 FFMA.FTZ R69, R68, UR25, R21 ;  /* 0x0000001944453c23 */ /* 0x000fe20008010015 */
[----:B------:R-:W-:Y:S01]  /*2210*/  PLOP3.LUT P3, PT, PT, PT, UP2, 0x80, 0x8 ;  /* 0x000000000008781c */ /* 0x000fe20003f6f028 */
[----:B------:R-:W-:Y:S01]  /*2220*/  @P6 FADD.FTZ R73, R90, -R71 ;  /* 0x800000475a496221 */ /* 0x000fe20000010000 */
[----:B------:R-:W-:-:S02]  /*2230*/  PLOP3.LUT P6, PT, PT, PT, UP2, 0x80, 0x8 ;  /* 0x000000000008781c */ /* 0x000fc40003fcf028 */
[----:B------:R-:W-:Y:S01]  /*2240*/  MOV R68, R20 ;  /* 0x0000001400447202 */ /* 0x000fe20000000f00 */
[----:B------:R-:W-:Y:S01]  /*2250*/  @P0 FFMA.FTZ R71, R3, UR24, R77 ;  /* 0x0000001803470c23 */ /* 0x000fe2000801004d */
[----:B------:R-:W-:-:S03]  /*2260*/  PLOP3.LUT P0, PT, PT, PT, UP2, 0x80, 0x8 ;  /* 0x000000000008781c */ /* 0x000fc60003f0f028 */
[----:B------:R-:W-:Y:S01]  /*2270*/  @P2 FADD.FTZ R71, R10, -R71 ;  /* 0x800000470a472221 */ /* 0x000fe20000010000 */
[----:B------:R-:W-:Y:S01]  /*2280*/  ISETP.LT.AND P2, PT, RZ, UR30, PT ;  /* 0x0000001eff007c0c */ /* 0x000fe2000bf41270 */
[----:B------:R-:W-:Y:S02]  /*2290*/  @P4 FFMA.FTZ R72, R100, UR24, R77 ;  /* 0x0000001864484c23 */ /* 0x000fe4000801004d */
[----:B------:R-:W-:Y:S01]  /*22a0*/  @P3 FFMA.FTZ R70, R73, UR25, R22 ;  /* 0x0000001949463c23 */ /* 0x000fe20008010016 */
[----:B------:R-:W-:Y:S01]  /*22b0*/  PLOP3.LUT P3, PT, PT, PT, UP3, 0x80, 0x8 ;  /* 0x000000000008781c */ /* 0x000fe20003f6f038 */
[----:B------:R-:W-:Y:S01]  /*22c0*/  @P5 FFMA.FTZ R68, R71, UR25, R20 ;  /* 0x0000001947445c23 */ /* 0x000fe20008010014 */
[----:B------:R-:W-:Y:S01]  /*22d0*/  @P6 FADD.FTZ R74, R99, -R72 ;  /* 0x80000048634a6221 */ /* 0x000fe20000010000 */
[----:B------:R-:W-:Y:S01]  /*22e0*/  MOV R71, R23 ;  /* 0x0000001700477202 */ /* 0x000fe20000000f00 */
[----:B------:R-:W-:Y:S01]  /*22f0*/  FMUL.FTZ R73, R70, UR28 ;  /* 0x0000001c46497c20 */ /* 0x000fe20008410000 */
[----:B------:R-:W-:Y:S01]  /*2300*/  FMUL.FTZ R72, R69, UR28 ;  /* 0x0000001c45487c20 */ /* 0x000fe20008410000 */
[----:B------:R-:W-:Y:S01]  /*2310*/  FMUL.FTZ R75, R68, UR28 ;  /* 0x0000001c444b7c20 */ /* 0x000fe20008410000 */
[----:B------:R-:W-:-:S02]  /*2320*/  @P0 FFMA.FTZ R71, R74, UR25, R23 ;  /* 0x000000194a470c23 */ /* 0x000fc40008010017 */
[----:B------:R-:W-:Y:S02]  /*2330*/  SEL R66, R73, R66, P2 ;  /* 0x0000004249427207 */ /* 0x000fe40001000000 */
[----:B------:R-:W-:Y:S02]  /*2340*/  SEL R65, R72, R65, P2 ;  /* 0x0000004148417207 */ /* 0x000fe40001000000 */
[----:B------:R-:W-:Y:S01]  /*2350*/  SEL R64, R75, R64, P2 ;  /* 0x000000404b407207 */ /* 0x000fe20001000000 */
[----:B------:R-:W-:-:S07]  /*2360*/  @P3 FMUL.FTZ R67, R71, UR28 ;  /* 0x0000001c47433c20 */ /* 0x000fce0008410000 */
.L_x_6520:
[----:B------:R-:W-:Y:S01]  /*2370*/  ISETP.NE.U32.AND P0, PT, RZ, UR4, PT ;  /* 0x00000004ff007c0c */ /* 0x000fe2000bf05070 */
[----:B------:R-:W0:Y:S01]  /*2380*/  @UP3 LDCU.64 UR6, c[0x0][0x468] ;  /* 0x00008d00ff0637ac */ /* 0x000e220008000a00 */
[----:B------:R-:W-:Y:S01]  /*2390*/  PLOP3.LUT P2, PT, PT, PT, UP3, 0x80, 0x8 ;  /* 0x000000000008781c */ /* 0x000fe20003f4f038 */
[----:B------:R-:W-:Y:S01]  /*23a0*/  HFMA2 R73, -RZ, RZ, 0, 9.5367431640625e-07 ;  /* 0x00000010ff497431 */ /* 0x000fe200000001ff */
[----:B------:R-:W-:Y:S02]  /*23b0*/  ISETP.NE.AND.EX P0, PT, RZ, UR5, PT, P0 ;  /* 0x00000005ff007c0c */ /* 0x000fe4000bf05300 */
[----:B------:R-:W-:-:S11]  /*23c0*/  PLOP3.LUT P3, PT, PT, PT, UP3, 0x80, 0x8 ;  /* 0x000000000008781c */ /* 0x000fd60003f6f038 */
[----:B------:R-:W1:Y:S01]  /*23d0*/  @P0 LDC.64 R74, c[0x0][0x478] ;  /* 0x00011e00ff4a0b82 */ /* 0x000e620000000a00 */
[C---:B0-----:R-:W-:Y:S01]  /*23e0*/  @P2 IMAD.WIDE.U32 R72, R76.reuse, R73, UR6 ;  /* 0x000000064c482e25 */ /* 0x041fe2000f8e0049 */
[----:B------:R-:W-:-:S03]  /*23f0*/  IADD3 R76, PT, PT, R76, 0x80, RZ ;  /* 0x000000804c4c7810 */ /* 0x000fc60007ffe0ff */
[C---:B-1----:R-:W-:Y:S01]  /*2400*/  @P0 IMAD.WIDE.U32 R74, R0.reuse, 0x10, R74 ;  /* 0x00000010004a0825 */ /* 0x042fe200078e004a */
[----:B------:R-:W-:-:S04]  /*2410*/  IADD3 R0, PT, PT, R0, 0x80, RZ ;  /* 0x0000008000007810 */ /* 0x000fc80007ffe0ff */
[----:B------:R0:W-:Y:S04]  /*2420*/  @P0 STG.E.128 desc[UR10][R74.64], R68 ;  /* 0x000000444a000986 */ /* 0x0001e8000c101d0a */
[----:B------:R0:W-:Y:S02]  /*2430*/  @P3 STG.E.128 desc[UR10][R72.64], R64 ;  /* 0x0000004048003986 */ /* 0x0001e4000c101d0a */
.L_x_6517:
[----:B------:R-:W-:Y:S05]  /*2440*/  BSYNC.RECONVERGENT B0 ;  /* 0x0000000000007941 */ /* 0x000fea0003800200 */
.L_x_6516:
        /* <DEDUP_REMOVED lines=11> */
[----:B------:R-:W-:Y:S02]  /*2500*/  PLOP3.LUT P3, PT, PT, PT, UP2, 0x80, 0x8 ;  /* 0x000000000008781c */ /* 0x000fe40003f6f028 */
[----:B------:R-:W-:Y:S02]  /*2510*/  PLOP3.LUT P4, PT, PT, PT, UP2, 0x80, 0x8 ;  /* 0x000000000008781c */ /* 0x000fe40003f8f028 */
[----:B------:R-:W-:Y:S02]  /*2520*/  PLOP3.LUT P5, PT, PT, PT, UP2, 0x80, 0x8 ;  /* 0x000000000008781c */ /* 0x000fe40003faf028 */
[----:B0----5:R-:W-:Y:S02]  /*2530*/  MOV R69, R17 ;  /* 0x0000001100457202 */ /* 0x021fe40000000f00 */
[----:B------:R-:W-:-:S03]  /*2540*/  MOV R70, R18 ;  /* 0x0000001200467202 */ /* 0x000fc60000000f00 */
[----:B------:R-:W-:Y:S01]  /*2550*/  @P6 FFMA.FTZ R68, R80, UR24, R77 ;  /* 0x0000001850446c23 */ /* 0x000fe2000801004d */
[----:B------:R-:W-:-:S03]  /*2560*/  PLOP3.LUT P6, PT, PT, PT, UP2, 0x80, 0x8 ;  /* 0x000000000008781c */ /* 0x000fc60003fcf028 */
[----:B------:R-:W-:Y:S01]  /*2570*/  @P3 FADD.FTZ R68, R15, -R68 ;  /* 0x800000440f443221 */ /* 0x000fe20000010000 */
[----:B------:R-:W-:Y:S01]  /*2580*/  PLOP3.LUT P3, PT, PT, PT, UP2, 0x80, 0x8 ;  /* 0x000000000008781c */ /* 0x000fe20003f6f028 */
[----:B------:R-:W-:Y:S01]  /*2590*/  @P5 FFMA.FTZ R71, R91, UR24, R77 ;  /* 0x000000185b475c23 */ /* 0x000fe2000801004d */
[----:B------:R-:W-:Y:S01]  /*25a0*/  PLOP3.LUT P5, PT, PT, PT, UP2, 0x80, 0x8 ;  /* 0x000000000008781c */ /* 0x000fe20003faf028 */
[----:B------:R-:W-:Y:S01]  /*25b0*/  @P4 FFMA.FTZ R69, R68, UR25, R17 ;  /* 0x0000001944454c23 */ /* 0x000fe20008010011 */
[----:B------:R-:W-:Y:S02]  /*25c0*/  PLOP3.LUT P4, PT, PT, PT, UP2, 0x80, 0x8 ;  /* 0x000000000008781c */ /* 0x000fe40003f8f028 */
[----:B------:R-:W-:Y:S01]  /*25d0*/  MOV R68, R16 ;  /* 0x0000001000447202 */ /* 0x000fe20000000f00 */
[----:B------:R-:W-:Y:S02]  /*25e0*/  FMUL.FTZ R74, R69, UR28 ;  /* 0x0000001c454a7c20 */ /* 0x000fe40008410000 */
[----:B------:R-:W-:Y:S01]  /*25f0*/  @P6 FADD.FTZ R71, R88, -R71 ;  /* 0x8000004758476221 */ /* 0x000fe20000010000 */
[----:B------:R-:W-:-:S03]  /*2600*/  PLOP3.LUT P6, PT, PT, PT, UP2, 0x80, 0x8 ;  /* 0x000000000008781c */ /* 0x000fc60003fcf028 */
[----:B------:R-:W-:Y:S01]  /*2610*/  @P3 FFMA.FTZ R70, R71, UR25, R18 ;  /* 0x0000001947463c23 */ /* 0x000fe20008010012 */
[----:B------:R-:W-:Y:S01]  /*2620*/  PLOP3.LUT P3, PT, PT, PT, UP2, 0x80, 0x8 ;  /* 0x000000000008781c */ /* 0x000fe20003f6f028 */
[--C-:B------:R-:W-:Y:S01]  /*2630*/  @P5 FFMA.FTZ R71, R9, UR24, R77.reuse ;  /* 0x0000001809475c23 */ /* 0x100fe2000801004d */
[----:B------:R-:W-:Y:S01]  /*2640*/  PLOP3.LUT P5, PT, PT, PT, UP2, 0x80, 0x8 ;  /* 0x000000000008781c */ /* 0x000fe20003faf028 */
[----:B------:R-:W-:Y:S01]  /*2650*/  @P4 FFMA.FTZ R73, R94, UR24, R77 ;  /* 0x000000185e494c23 */ /* 0x000fe2000801004d */
[----:B------:R-:W-:-:S05]  /*2660*/  PLOP3.LUT P4, PT, PT, PT, UP2, 0x80, 0x8 ;  /* 0x000000000008781c */ /* 0x000fca0003f8f028 */
[----:B------:R-:W-:-:S04]  /*2670*/  @P6 FADD.FTZ R71, R8, -R71 ;  /* 0x8000004708476221 */ /* 0x000fc80000010000 */
[----:B------:R-:W-:Y:S01]  /*2680*/  @P3 FFMA.FTZ R68, R71, UR25, R16 ;  /* 0x0000001947443c23 */ /* 0x000fe20008010010 */
[----:B------:R-:W-:Y:S02]  /*2690*/  ISETP.LT.AND P3, PT, RZ, UR30, PT ;  /* 0x0000001eff007c0c */ /* 0x000fe4000bf61270 */
[----:B------:R-:W-:Y:S01]  /*26a0*/  MOV R71, R19 ;  /* 0x0000001300477202 */ /* 0x000fe20000000f00 */
[----:B------:R-:W-:Y:S01]  /*26b0*/  @P4 FADD.FTZ R72, R92, -R73 ;  /* 0x800000495c484221 */ /* 0x000fe20000010000 */
[----:B------:R-:W-:Y:S01]  /*26c0*/  FMUL.FTZ R73, R70, UR28 ;  /* 0x0000001c46497c20 */ /* 0x000fe20008410000 */
[----:B------:R-:W-:Y:S01]  /*26d0*/  FMUL.FTZ R75, R68, UR28 ;  /* 0x0000001c444b7c20 */ /* 0x000fe20008410000 */
[----:B------:R-:W-:Y:S01]  /*26e0*/  SEL R65, R74, R65, P3 ;  /* 0x000000414a417207 */ /* 0x000fe20001800000 */
[----:B------:R-:W-:Y:S02]  /*26f0*/  @P5 FFMA.FTZ R71, R72, UR25, R19 ;  /* 0x0000001948475c23 */ /* 0x000fe40008010013 */
[----:B------:R-:W-:-:S02]  /*2700*/  SEL R66, R73, R66, P3 ;  /* 0x0000004249427207 */ /* 0x000fc40001800000 */
[----:B------:R-:W-:Y:S01]  /*2710*/  SEL R64, R75, R64, P3 ;  /* 0x000000404b407207 */ /* 0x000fe20001800000 */
[----:B------:R-:W-:Y:S06]  /*2720*/  BRA.U !UP3, `(.L_x_6526) ;  /* 0x000000050b987547 */ /* 0x000fec000b800000 */
[----:B------:R-:W-:Y:S01]  /*2730*/  FMUL.FTZ R67, R71, UR28 ;  /* 0x0000001c47437c20 */ /* 0x000fe20008410000 */
[----:B------:R-:W-:Y:S06]  /*2740*/  BRA `(.L_x_6526) ;  /* 0x0000000400907947 */ /* 0x000fec0003800000 */
.L_x_6525:
[----:B------:R-:W-:Y:S02]  /*2750*/  PLOP3.LUT P4, PT, PT, PT, UP2, 0x80, 0x8 ;  /* 0x000000000008781c */ /* 0x000fe40003f8f028 */
[----:B------:R-:W-:Y:S02]  /*2760*/  PLOP3.LUT P5, PT, PT, PT, UP2, 0x80, 0x8 ;  /* 0x000000000008781c */ /* 0x000fe40003faf028 */
[----:B------:R-:W-:Y:S02]  /*2770*/  PLOP3.LUT P6, PT, PT, PT, UP2, 0x80, 0x8 ;  /* 0x000000000008781c */ /* 0x000fe40003fcf028 */
[----:B------:R-:W-:Y:S02]  /*2780*/  PLOP3.LUT P3, PT, PT, PT, UP2, 0x80, 0x8 ;  /* 0x000000000008781c */ /* 0x000fe40003f6f028 */
[----:B0----5:R-:W-:-:S05]  /*2790*/  MOV R75, R18 ;  /* 0x00000012004b7202 */ /* 0x021fca0000000f00 */
[--C-:B------:R-:W-:Y:S01]  /*27a0*/  @P4 FFMA.FTZ R72, R80, UR24, R77.reuse ;  /* 0x0000001850484c23 */ /* 0x100fe2000801004d */
[----:B------:R-:W-:Y:S01]  /*27b0*/  PLOP3.LUT P4, PT, PT, PT, UP2, 0x80, 0x8 ;  /* 0x000000000008781c */ /* 0x000fe20003f8f028 */
[----:B------:R-:W-:Y:S01]  /*27c0*/  @P5 FFMA.FTZ R73, R91, UR24, R77 ;  /* 0x000000185b495c23 */ /* 0x000fe2000801004d */
[----:B------:R-:W-:Y:S01]  /*27d0*/  PLOP3.LUT P5, PT, PT, PT, UP2, 0x80, 0x8 ;  /* 0x000000000008781c */ /* 0x000fe20003faf028 */
[----:B------:R-:W-:Y:S01]  /*27e0*/  @P6 FADD.FTZ R74, R15, -R72 ;  /* 0x800000480f4a6221 */ /* 0x000fe20000010000 */
[----:B------:R-:W-:Y:S01]  /*27f0*/  PLOP3.LUT P6, PT, PT, PT, UP2, 0x80, 0x8 ;  /* 0x000000000008781c */ /* 0x000fe20003fcf028 */
[----:B------:R-:W-:Y:S01]  /*2800*/  @P3 FADD.FTZ R101, R88, -R73 ;  /* 0x8000004958653221 */ /* 0x000fe20000010000 */
[----:B------:R-:W-:Y:S02]  /*2810*/  PLOP3.LUT P3, PT, PT, PT, UP2, 0x80, 0x8 ;  /* 0x000000000008781c */ /* 0x000fe40003f6f028 */
[----:B------:R-:W-:Y:S02]  /*2820*/  MOV R73, R17 ;  /* 0x0000001100497202 */ /* 0x000fe40000000f00 */
[----:B------:R-:W-:-:S03]  /*2830*/  MOV R72, R16 ;  /* 0x0000001000487202 */ /* 0x000fc60000000f00 */
[----:B------:R-:W-:Y:S01]  /*2840*/  @P4 FFMA.FTZ R79, R9, UR24, R77 ;  /* 0x00000018094f4c23 */ /* 0x000fe2000801004d */
[----:B------:R-:W-:-:S03]  /*2850*/  PLOP3.LUT P4, PT, PT, PT, UP2, 0x80, 0x8 ;  /* 0x000000000008781c */ /* 0x000fc60003f8f028 */
[----:B------:R-:W-:Y:S01]  /*2860*/  @P5 FADD.FTZ R79, R8, -R79 ;  /* 0x8000004f084f5221 */ /* 0x000fe20000010000 */
[----:B------:R-:W-:-:S03]  /*2870*/  @P6 FFMA.FTZ R73, R74, UR25, R17 ;  /* 0x000000194a496c23 */ /* 0x000fc60008010011 */
[----:B------:R-:W-:Y:S01]  /*2880*/  @P3 FFMA.FTZ R72, R79, UR25, R16 ;  /* 0x000000194f483c23 */ /* 0x000fe20008010010 */
[----:B------:R-:W-:Y:S01]  /*2890*/  FMUL.FTZ R74, R73, UR28 ;  /* 0x0000001c494a7c20 */ /* 0x000fe20008410000 */
[----:B------:R-:W-:Y:S02]  /*28a0*/  ISETP.LT.AND P3, PT, RZ, UR30, PT ;  /* 0x0000001eff007c0c */ /* 0x000fe4000bf61270 */
[----:B------:R-:W-:Y:S02]  /*28b0*/  FMUL.FTZ R73, R72, UR28 ;  /* 0x0000001c48497c20 */ /* 0x000fe40008410000 */
[----:B------:R-:W-:Y:S01]  /*28c0*/  @P4 FFMA.FTZ R75, R101, UR25, R18 ;  /* 0x00000019654b4c23 */ /* 0x000fe20008010012 */
[----:B------:R-:W-:Y:S02]  /*28d0*/  SEL R65, R74, R65, P3 ;  /* 0x000000414a417207 */ /* 0x000fe40001800000 */
[----:B------:R-:W-:Y:S01]  /*28e0*/  SEL R64, R73, R64, P3 ;  /* 0x0000004049407207 */ /* 0x000fe20001800000 */
[----:B------:R-:W-:-:S05]  /*28f0*/  FMUL.FTZ R75, R75, UR28 ;  /* 0x0000001c4b4b7c20 */ /* 0x000fca0008410000 */
        /* <DEDUP_REMOVED lines=11> */
.L_x_6524:
[----:B0-----:R-:W0:Y:S02]  /*29b0*/  LDC.64 R72, c[0x0][0x478] ;  /* 0x00011e00ff487b82 */ /* 0x001e240000000a00 */
[----:B0-----:R-:W-:-:S04]  /*29c0*/  ISETP.NE.U32.AND P0, PT, R72, RZ, PT ;  /* 0x000000ff4800720c */ /* 0x001fc80003f05070 */
[----:B------:R-:W-:-:S13]  /*29d0*/  ISETP.NE.AND.EX P0, PT, R73, RZ, PT, P0 ;  /* 0x000000ff4900720c */ /* 0x000fda0003f05300 */
[----:B------:R-:W-:Y:S05]  /*29e0*/  @!P0 BRA `(.L_x_6527) ;  /* 0x0000000000708947 */ /* 0x000fea0003800000 */
[--C-:B------:R-:W-:Y:S01]  /*29f0*/  FFMA.FTZ R69, R9, UR24, R77.reuse ;  /* 0x0000001809457c23 */ /* 0x100fe2000801004d */
[--C-:B------:R-:W-:Y:S01]  /*2a00*/  FFMA.FTZ R70, R80, UR24, R77.reuse ;  /* 0x0000001850467c23 */ /* 0x100fe2000801004d */
[----:B------:R-:W-:Y:S01]  /*2a10*/  FFMA.FTZ R71, R91, UR24, R77 ;  /* 0x000000185b477c23 */ /* 0x000fe2000801004d */
[----:B------:R-:W-:Y:S01]  /*2a20*/  ISETP.LT.AND P4, PT, RZ, UR29, PT ;  /* 0x0000001dff007c0c */ /* 0x000fe2000bf81270 */
[----:B------:R-:W-:Y:S01]  /*2a30*/  FADD.FTZ R68, R8, -R69 ;  /* 0x8000004508447221 */ /* 0x000fe20000010000 */
[----:B------:R-:W-:Y:S01]  /*2a40*/  FADD.FTZ R69, R15, -R70 ;  /* 0x800000460f457221 */ /* 0x000fe20000010000 */
[----:B------:R-:W-:Y:S01]  /*2a50*/  FADD.FTZ R70, R88, -R71 ;  /* 0x8000004758467221 */ /* 0x000fe20000010000 */
[----:B------:R-:W-:Y:S01]  /*2a60*/  FFMA.FTZ R71, R94, UR24, R77 ;  /* 0x000000185e477c23 */ /* 0x000fe2000801004d */
        /* <DEDUP_REMOVED lines=20> */
.L_x_6527:
[----:B------:R-:W-:Y:S01]  /*2bb0*/  PLOP3.LUT P5, PT, PT, PT, UP3, 0x80, 0x8 ;  /* 0x000000000008781c */ /* 0x000fe20003faf038 */
[--C-:B------:R-:W-:Y:S01]  /*2bc0*/  FFMA.FTZ R73, R9, UR24, R77.reuse ;  /* 0x0000001809497c23 */ /* 0x100fe2000801004d */
[----:B------:R-:W-:Y:S01]  /*2bd0*/  PLOP3.LUT P6, PT, PT, PT, UP3, 0x80, 0x8 ;  /* 0x000000000008781c */ /* 0x000fe20003fcf038 */
[--C-:B------:R-:W-:Y:S01]  /*2be0*/  FFMA.FTZ R72, R80, UR24, R77.reuse ;  /* 0x0000001850487c23 */ /* 0x100fe2000801004d */
[----:B------:R-:W-:Y:S01]  /*2bf0*/  FFMA.FTZ R75, R91, UR24, R77 ;  /* 0x000000185b4b7c23 */ /* 0x000fe2000801004d */
[----:B------:R-:W-:Y:S01]  /*2c00*/  PLOP3.LUT P4, PT, PT, PT, UP3, 0x80, 0x8 ;  /* 0x000000000008781c */ /* 0x000fe20003f8f038 */
[----:B------:R-:W-:Y:S01]  /*2c10*/  FADD.FTZ R73, R8, -R73 ;  /* 0x8000004908497221 */ /* 0x000fe20000010000 */
[----:B------:R-:W-:Y:S01]  /*2c20*/  FADD.FTZ R74, R15, -R72 ;  /* 0x800000480f4a7221 */ /* 0x000fe20000010000 */
[----:B------:R-:W-:Y:S01]  /*2c30*/  FADD.FTZ R75, R88, -R75 ;  /* 0x8000004b584b7221 */ /* 0x000fe20000010000 */
[----:B------:R-:W-:Y:S01]  /*2c40*/  ISETP.LT.AND P3, PT, RZ, UR29, PT ;  /* 0x0000001dff007c0c */ /* 0x000fe2000bf61270 */
[----:B------:R-:W-:Y:S01]  /*2c50*/  FMUL.FTZ R72, R73, UR25 ;  /* 0x0000001949487c20 */ /* 0x000fe20008410000 */
[----:B------:R-:W-:Y:S01]  /*2c60*/  FMUL.FTZ R74, R74, UR25 ;  /* 0x000000194a4a7c20 */ /* 0x000fe20008410000 */
[----:B------:R-:W-:Y:S01]  /*2c70*/  FMUL.FTZ R75, R75, UR25 ;  /* 0x000000194b4b7c20 */ /* 0x000fe20008410000 */
[----:B------:R-:W-:Y:S01]  /*2c80*/  @P5 FFMA.FTZ R79, R94, UR24, R77 ;  /* 0x000000185e4f5c23 */ /* 0x000fe2000801004d */
[----:B------:R-:W-:-:S02]  /*2c90*/  PLOP3.LUT P5, PT, PT, PT, UP3, 0x80, 0x8 ;  /* 0x000000000008781c */ /* 0x000fc40003faf038 */
[----:B------:R-:W-:Y:S01]  /*2ca0*/  FSEL R72, R72, RZ, P3 ;  /* 0x000000ff48487208 */ /* 0x000fe20001800000 */
[----:B------:R-:W-:Y:S01]  /*2cb0*/  @P6 FADD.FTZ R79, R92, -R79 ;  /* 0x8000004f5c4f6221 */ /* 0x000fe20000010000 */
[----:B------:R-:W-:Y:S02]  /*2cc0*/  PLOP3.LUT P6, PT, PT, PT, UP3, 0x80, 0x8 ;  /* 0x000000000008781c */ /* 0x000fe40003fcf038 */
[----:B------:R-:W-:Y:S01]  /*2cd0*/  FSEL R74, R74, RZ, P3 ;  /* 0x000000ff4a4a7208 */ /* 0x000fe20001800000 */
[----:B------:R-:W-:Y:S01]  /*2ce0*/  @P4 FMUL.FTZ R79, R79, UR25 ;  /* 0x000000194f4f4c20 */ /* 0x000fe20008410000 */
[----:B------:R-:W-:Y:S01]  /*2cf0*/  FSEL R75, R75, RZ, P3 ;  /* 0x000000ff4b4b7208 */ /* 0x000fe20001800000 */
[----:B------:R-:W-:Y:S01]  /*2d00*/  FMUL.FTZ R73, R72, UR28 ;  /* 0x0000001c48497c20 */ /* 0x000fe20008410000 */
[----:B------:R-:W-:Y:S01]  /*2d10*/  ISETP.LT.AND P4, PT, RZ, UR30, PT ;  /* 0x0000001eff007c0c */ /* 0x000fe2000bf81270 */
[----:B------:R-:W-:Y:S02]  /*2d20*/  FMUL.FTZ R74, R74, UR28 ;  /* 0x0000001c4a4a7c20 */ /* 0x000fe40008410000 */
[----:B------:R-:W-:Y:S01]  /*2d30*/  FMUL.FTZ R75, R75, UR28 ;  /* 0x0000001c4b4b7c20 */ /* 0x000fe20008410000 */
[----:B------:R-:W-:-:S02]  /*2d40*/  @P5 FSEL R72, R79, RZ, P3 ;  /* 0x000000ff4f485208 */ /* 0x000fc40001800000 */
[----:B------:R-:W-:Y:S02]  /*2d50*/  SEL R64, R73, R64, P4 ;  /* 0x0000004049407207 */ /* 0x000fe40002000000 */
[----:B------:R-:W-:Y:S01]  /*2d60*/  SEL R65, R74, R65, P4 ;  /* 0x000000414a417207 */ /* 0x000fe20002000000 */
[----:B------:R-:W-:Y:S01]  /*2d70*/  @P6 FMUL.FTZ R67, R72, UR28 ;  /* 0x0000001c48436c20 */ /* 0x000fe20008410000 */
[----:B------:R-:W-:-:S07]  /*2d80*/  SEL R66, R75, R66, P4 ;  /* 0x000000424b427207 */ /* 0x000fce0002000000 */
.L_x_6526:
[----:B------:R-:W0:Y:S01]  /*2d90*/  @P0 LDC.64 R74, c[0x0][0x478] ;  /* 0x00011e00ff4a0b82 */ /* 0x000e220000000a00 */
[----:B------:R-:W1:Y:S01]  /*2da0*/  @UP3 LDCU.64 UR6, c[0x0][0x468] ;  /* 0x00008d00ff0637ac */ /* 0x000e620008000a00 */
[----:B------:R-:W-:Y:S01]  /*2db0*/  PLOP3.LUT P3, PT, PT, PT, UP3, 0x80, 0x8 ;  /* 0x000000000008781c */ /* 0x000fe20003f6f038 */
[----:B------:R-:W-:Y:S01]  /*2dc0*/  HFMA2 R73, -RZ, RZ, 0, 9.5367431640625e-07 ;  /* 0x00000010ff497431 */ /* 0x000fe200000001ff */
[----:B------:R-:W-:-:S11]  /*2dd0*/  PLOP3.LUT P4, PT, PT, PT, UP3, 0x80, 0x8 ;  /* 0x000000000008781c */ /* 0x000fd60003f8f038 */
[C---:B-1----:R-:W-:Y:S01]  /*2de0*/  @P3 IMAD.WIDE.U32 R72, R76.reuse, R73, UR6 ;  /* 0x000000064c483e25 */ /* 0x042fe2000f8e0049 */
[----:B------:R-:W-:-:S03]  /*2df0*/  IADD3 R76, PT, PT, R76, 0x80, RZ ;  /* 0x000000804c4c7810 */ /* 0x000fc60007ffe0ff */
[C---:B0-----:R-:W-:Y:S01]  /*2e00*/  @P0 IMAD.WIDE.U32 R74, R0.reuse, 0x10, R74 ;  /* 0x00000010004a0825 */ /* 0x041fe200078e004a */
[----:B------:R-:W-:-:S04]  /*2e10*/  IADD3 R0, PT, PT, R0, 0x80, RZ ;  /* 0x0000008000007810 */ /* 0x000fc80007ffe0ff */
[----:B------:R1:W-:Y:S04]  /*2e20*/  @P0 STG.E.128 desc[UR10][R74.64], R68 ;  /* 0x000000444a000986 */ /* 0x0003e8000c101d0a */
[----:B------:R1:W-:Y:S02]  /*2e30*/  @P4 STG.E.128 desc[UR10][R72.64], R64 ;  /* 0x0000004048004986 */ /* 0x0003e4000c101d0a */
.L_x_6523:
[----:B------:R-:W-:Y:S05]  /*2e40*/  BSYNC.RECONVERGENT B0 ;  /* 0x0000000000007941 */ /* 0x000fea0003800200 */
.L_x_6522:
        /* <DEDUP_REMOVED lines=13> */
[----:B01---5:R-:W-:Y:S02]  /*2f20*/  MOV R69, R57 ;  /* 0x0000003900457202 */ /* 0x023fe40000000f00 */
[----:B------:R-:W-:-:S05]  /*2f30*/  MOV R70, R58 ;  /* 0x0000003a00467202 */ /* 0x000fca0000000f00 */
[----:B------:R-:W-:Y:S01]  /*2f40*/  @P5 FFMA.FTZ R68, R14, UR24, R77 ;  /* 0x000000180e445c23 */ /* 0x000fe2000801004d */
[----:B------:R-:W-:-:S03]  /*2f50*/  PLOP3.LUT P5, PT, PT, PT, UP2, 0x80, 0x8 ;  /* 0x000000000008781c */ /* 0x000fc60003faf028 */
[----:B------:R-:W-:Y:S01]  /*2f60*/  @P4 FADD.FTZ R68, R13, -R68 ;  /* 0x800000440d444221 */ /* 0x000fe20000010000 */
[----:B------:R-:W-:-:S03]  /*2f70*/  PLOP3.LUT P4, PT, PT, PT, UP2, 0x80, 0x8 ;  /* 0x000000000008781c */ /* 0x000fc60003f8f028 */
[----:B------:R-:W-:Y:S01]  /*2f80*/  @P6 FFMA.FTZ R69, R68, UR25, R57 ;  /* 0x0000001944456c23 */ /* 0x000fe20008010039 */
[----:B------:R-:W-:-:S03]  /*2f90*/  PLOP3.LUT P6, PT, PT, PT, UP2, 0x80, 0x8 ;  /* 0x000000000008781c */ /* 0x000fc60003fcf028 */
[----:B------:R-:W-:Y:S02]  /*2fa0*/  FMUL.FTZ R74, R69, UR28 ;  /* 0x0000001c454a7c20 */ /* 0x000fe40008410000 */
[----:B------:R-:W-:Y:S01]  /*2fb0*/  @P5 FFMA.FTZ R68, R89, UR24, R77 ;  /* 0x0000001859445c23 */ /* 0x000fe2000801004d */
[----:B------:R-:W-:-:S03]  /*2fc0*/  PLOP3.LUT P5, PT, PT, PT, UP2, 0x80, 0x8 ;  /* 0x000000000008781c */ /* 0x000fc60003faf028 */
[----:B------:R-:W-:Y:S01]  /*2fd0*/  @P4 FADD.FTZ R71, R87, -R68 ;  /* 0x8000004457474221 */ /* 0x000fe20000010000 */
[----:B------:R-:W-:Y:S02]  /*2fe0*/  PLOP3.LUT P4, PT, PT, PT, UP2, 0x80, 0x8 ;  /* 0x000000000008781c */ /* 0x000fe40003f8f028 */
[----:B------:R-:W-:Y:S01]  /*2ff0*/  MOV R68, R56 ;  /* 0x0000003800447202 */ /* 0x000fe20000000f00 */
[----:B------:R-:W-:Y:S01]  /*3000*/  @P6 FFMA.FTZ R70, R71, UR25, R58 ;  /* 0x0000001947466c23 */ /* 0x000fe2000801003a */
[----:B------:R-:W-:-:S03]  /*3010*/  PLOP3.LUT P6, PT, PT, PT, UP2, 0x80, 0x8 ;  /* 0x000000000008781c */ /* 0x000fc60003fcf028 */
[----:B------:R-:W-:Y:S02]  /*3020*/  FMUL.FTZ R73, R70, UR28 ;  /* 0x0000001c46497c20 */ /* 0x000fe40008410000 */
[----:B------:R-:W-:Y:S01]  /*3030*/  @P5 FFMA.FTZ R72, R96, UR24, R77 ;  /* 0x0000001860485c23 */ /* 0x000fe2000801004d */
[----:B------:R-:W-:-:S03]  /*3040*/  PLOP3.LUT P5, PT, PT, PT, UP2, 0x80, 0x8 ;  /* 0x000000000008781c */ /* 0x000fc60003faf028 */
[----:B------:R-:W-:Y:S01]  /*3050*/  @P4 FFMA.FTZ R71, R7, UR24, R77 ;  /* 0x0000001807474c23 */ /* 0x000fe2000801004d */
[----:B------:R-:W-:-:S03]  /*3060*/  PLOP3.LUT P4, PT, PT, PT, UP2, 0x80, 0x8 ;  /* 0x000000000008781c */ /* 0x000fc60003f8f028 */
[----:B------:R-:W-:Y:S01]  /*3070*/  @P6 FADD.FTZ R71, R6, -R71 ;  /* 0x8000004706476221 */ /* 0x000fe20000010000 */
[----:B------:R-:W-:-:S05]  /*3080*/  PLOP3.LUT P6, PT, PT, PT, UP2, 0x80, 0x8 ;  /* 0x000000000008781c */ /* 0x000fca0003fcf028 */
[----:B------:R-:W-:Y:S01]  /*3090*/  @P5 FFMA.FTZ R68, R71, UR25, R56 ;  /* 0x0000001947445c23 */ /* 0x000fe20008010038 */
[----:B------:R-:W-:-:S03]  /*30a0*/  MOV R71, R59 ;  /* 0x0000003b00477202 */ /* 0x000fc60000000f00 */
[----:B------:R-:W-:Y:S01]  /*30b0*/  @P4 FADD.FTZ R72, R95, -R72 ;  /* 0x800000485f484221 */ /* 0x000fe20000010000 */
[----:B------:R-:W-:Y:S01]  /*30c0*/  FMUL.FTZ R75, R68, UR28 ;  /* 0x0000001c444b7c20 */ /* 0x000fe20008410000 */
[----:B------:R-:W-:Y:S02]  /*30d0*/  ISETP.LT.AND P4, PT, RZ, UR30, PT ;  /* 0x0000001eff007c0c */ /* 0x000fe4000bf81270 */
[----:B------:R-:W-:Y:S02]  /*30e0*/  @P6 FFMA.FTZ R71, R72, UR25, R59 ;  /* 0x0000001948476c23 */ /* 0x000fe4000801003b */
[----:B------:R-:W-:Y:S02]  /*30f0*/  SEL R66, R73, R66, P4 ;  /* 0x0000004249427207 */ /* 0x000fe40002000000 */
[----:B------:R-:W-:Y:S02]  /*3100*/  SEL R65, R74, R65, P4 ;  /* 0x000000414a417207 */ /* 0x000fe40002000000 */
[----:B------:R-:W-:Y:S01]  /*3110*/  SEL R64, R75, R64, P4 ;  /* 0x000000404b407207 */ /* 0x000fe20002000000 */
[----:B------:R-:W-:Y:S06]  /*3120*/  BRA.U !UP3, `(.L_x_6532) ;  /* 0x000000050b987547 */ /* 0x000fec000b800000 */
[----:B------:R-:W-:Y:S01]  /*3130*/  FMUL.FTZ R67, R71, UR28 ;  /* 0x0000001c47437c20 */ /* 0x000fe20008410000 */
[----:B------:R-:W-:Y:S06]  /*3140*/  BRA `(.L_x_6532) ;  /* 0x0000000400907947 */ /* 0x000fec0003800000 */
.L_x_6531:
        /* <DEDUP_REMOVED lines=18> */
[----:B------:R-:W-:-:S05]  /*3270*/  PLOP3.LUT P6, PT, PT, PT, UP2, 0x80, 0x8 ;  /* 0x000000000008781c */ /* 0x000fca0003fcf028 */
[----:B------:R-:W-:Y:S01]  /*3280*/  @P4 FADD.FTZ R79, R6, -R79 ;  /* 0x8000004f064f4221 */ /* 0x000fe20000010000 */
[----:B------:R-:W-:-:S03]  /*3290*/  ISETP.LT.AND P4, PT, RZ, UR30, PT ;  /* 0x0000001eff007c0c */ /* 0x000fc6000bf81270 */
[----:B------:R-:W-:Y:S01]  /*32a0*/  @P5 FFMA.FTZ R72, R79, UR25, R56 ;  /* 0x000000194f485c23 */ /* 0x000fe20008010038 */
[----:B------:R-:W-:-:S03]  /*32b0*/  SEL R65, R74, R65, P4 ;  /* 0x000000414a417207 */ /* 0x000fc60002000000 */
[----:B------:R-:W-:Y:S01]  /*32c0*/  @P6 FFMA.FTZ R75, R101, UR25, R58 ;  /* 0x00000019654b6c23 */ /* 0x000fe2000801003a */
[----:B------:R-:W-:-:S03]  /*32d0*/  FMUL.FTZ R73, R72, UR28 ;  /* 0x0000001c48497c20 */ /* 0x000fc60008410000 */
[----:B------:R-:W-:Y:S02]  /*32e0*/  FMUL.FTZ R75, R75, UR28 ;  /* 0x0000001c4b4b7c20 */ /* 0x000fe40008410000 */
[----:B------:R-:W-:-:S03]  /*32f0*/  SEL R64, R73, R64, P4 ;  /* 0x0000004049407207 */ /* 0x000fc60002000000 */
        /* <DEDUP_REMOVED lines=11> */
.L_x_6530:
[----:B01----:R-:W0:Y:S02]  /*33b0*/  LDC.64 R72, c[0x0][0x478] ;  /* 0x00011e00ff487b82 */ /* 0x003e240000000a00 */
        /* <DEDUP_REMOVED lines=31> */
.L_x_6533:
[----:B------:R-:W-:Y:S01]  /*35b0*/  PLOP3.LUT P5, PT, PT, PT, UP3, 0x80, 0x8 ;  /* 0x000000000008781c */ /* 0x000fe20003faf038 */
[--C-:B------:R-:W-:Y:S01]  /*35c0*/  FFMA.FTZ R73, R7, UR24, R77.reuse ;  /* 0x0000001807497c23 */ /* 0x100fe2000801004d */
[----:B------:R-:W-:Y:S01]  /*35d0*/  PLOP3.LUT P4, PT, PT, PT, UP3, 0x80, 0x8 ;  /* 0x000000000008781c */ /* 0x000fe20003f8f038 */
[--C-:B------:R-:W-:Y:S01]  /*35e0*/  FFMA.FTZ R72, R14, UR24, R77.reuse ;  /* 0x000000180e487c23 */ /* 0x100fe2000801004d */
[----:B------:R-:W-:Y:S01]  /*35f0*/  PLOP3.LUT P6, PT, PT, PT, UP3, 0x80, 0x8 ;  /* 0x000000000008781c */ /* 0x000fe20003fcf038 */
[----:B------:R-:W-:Y:S01]  /*3600*/  FFMA.FTZ R78, R89, UR24, R77 ;  /* 0x00000018594e7c23 */ /* 0x000fe2000801004d */
[----:B------:R-:W-:Y:S01]  /*3610*/  FADD.FTZ R73, R6, -R73 ;  /* 0x8000004906497221 */ /* 0x000fe20000010000 */
[----:B------:R-:W-:Y:S02]  /*3620*/  FADD.FTZ R74, R13, -R72 ;  /* 0x800000480d4a7221 */ /* 0x000fe40000010000 */
[----:B------:R-:W-:Y:S01]  /*3630*/  FADD.FTZ R78, R87, -R78 ;  /* 0x8000004e574e7221 */ /* 0x000fe20000010000 */
[----:B------:R-:W-:Y:S01]  /*3640*/  FMUL.FTZ R72, R73, UR25 ;  /* 0x0000001949487c20 */ /* 0x000fe20008410000 */
[----:B------:R-:W-:-:S02]  /*3650*/  FMUL.FTZ R74, R74, UR25 ;  /* 0x000000194a4a7c20 */ /* 0x000fc40008410000 */
[----:B------:R-:W-:Y:S01]  /*3660*/  @P5 FFMA.FTZ R102, R96, UR24, R77 ;  /* 0x0000001860665c23 */ /* 0x000fe2000801004d */
[----:B------:R-:W-:Y:S01]  /*3670*/  PLOP3.LUT P5, PT, PT, PT, UP3, 0x80, 0x8 ;  /* 0x000000000008781c */ /* 0x000fe20003faf038 */
[----:B------:R-:W-:Y:S02]  /*3680*/  FMUL.FTZ R75, R78, UR25 ;  /* 0x000000194e4b7c20 */ /* 0x000fe40008410000 */
[----:B------:R-:W-:Y:S01]  /*3690*/  @P4 FADD.FTZ R102, R95, -R102 ;  /* 0x800000665f664221 */ /* 0x000fe20000010000 */
[----:B------:R-:W-:-:S03]  /*36a0*/  ISETP.LT.AND P4, PT, RZ, UR29, PT ;  /* 0x0000001dff007c0c */ /* 0x000fc6000bf81270 */
[----:B------:R-:W-:Y:S01]  /*36b0*/  @P6 FMUL.FTZ R78, R102, UR25 ;  /* 0x00000019664e6c20 */ /* 0x000fe20008410000 */
[----:B------:R-:W-:Y:S02]  /*36c0*/  PLOP3.LUT P6, PT, PT, PT, UP3, 0x80, 0x8 ;  /* 0x000000000008781c */ /* 0x000fe40003fcf038 */
[----:B------:R-:W-:Y:S02]  /*36d0*/  FSEL R72, R72, RZ, P4 ;  /* 0x000000ff48487208 */ /* 0x000fe40002000000 */
[----:B------:R-:W-:Y:S02]  /*36e0*/  FSEL R74, R74, RZ, P4 ;  /* 0x000000ff4a4a7208 */ /* 0x000fe40002000000 */
[----:B------:R-:W-:Y:S01]  /*36f0*/  FSEL R75, R75, RZ, P4 ;  /* 0x000000ff4b4b7208 */ /* 0x000fe20002000000 */
[----:B------:R-:W-:Y:S01]  /*3700*/  FMUL.FTZ R73, R72, UR28 ;  /* 0x0000001c48497c20 */ /* 0x000fe20008410000 */
[----:B------:R-:W-:Y:S01]  /*3710*/  @P5 FSEL R78, R78, RZ, P4 ;  /* 0x000000ff4e4e5208 */ /* 0x000fe20002000000 */
[----:B------:R-:W-:Y:S01]  /*3720*/  FMUL.FTZ R74, R74, UR28 ;  /* 0x0000001c4a4a7c20 */ /* 0x000fe20008410000 */
[----:B------:R-:W-:Y:S01]  /*3730*/  ISETP.LT.AND P4, PT, RZ, UR30, PT ;  /* 0x0000001eff007c0c */ /* 0x000fe2000bf81270 */
[----:B------:R-:W-:-:S02]  /*3740*/  FMUL.FTZ R75, R75, UR28 ;  /* 0x0000001c4b4b7c20 */ /* 0x000fc40008410000 */
[----:B------:R-:W-:Y:S01]  /*3750*/  @P6 FMUL.FTZ R67, R78, UR28 ;  /* 0x0000001c4e436c20 */ /* 0x000fe20008410000 */
[----:B------:R-:W-:Y:S02]  /*3760*/  SEL R64, R73, R64, P4 ;  /* 0x0000004049407207 */ /* 0x000fe40002000000 */
[----:B------:R-:W-:Y:S02]  /*3770*/  SEL R65, R74, R65, P4 ;  /* 0x000000414a417207 */ /* 0x000fe40002000000 */
[----:B------:R-:W-:-:S07]  /*3780*/  SEL R66, R75, R66, P4 ;  /* 0x000000424b427207 */ /* 0x000fce0002000000 */
.L_x_6532:
        /* <DEDUP_REMOVED lines=11> */
.L_x_6529:
[----:B------:R-:W-:Y:S05]  /*3840*/  BSYNC.RECONVERGENT B0 ;  /* 0x0000000000007941 */ /* 0x000fea0003800200 */
.L_x_6528:
        /* <DEDUP_REMOVED lines=12> */
[----:B012--5:R-:W-:Y:S02]  /*3910*/  MOV R69, R61 ;  /* 0x0000003d00457202 */ /* 0x027fe40000000f00 */
[----:B------:R-:W-:-:S07]  /*3920*/  MOV R70, R62 ;  /* 0x0000003e00467202 */ /* 0x000fce0000000f00 */
[----:B------:R-:W-:Y:S01]  /*3930*/  @P5 FFMA.FTZ R68, R12, UR24, R77 ;  /* 0x000000180c445c23 */ /* 0x000fe2000801004d */
[----:B------:R-:W-:-:S03]  /*3940*/  PLOP3.LUT P5, PT, PT, PT, UP2, 0x80, 0x8 ;  /* 0x000000000008781c */ /* 0x000fc60003faf028 */
[----:B------:R-:W-:Y:S01]  /*3950*/  @P6 FADD.FTZ R68, R11, -R68 ;  /* 0x800000440b446221 */ /* 0x000fe20000010000 */
[----:B------:R-:W-:-:S09]  /*3960*/  PLOP3.LUT P6, PT, PT, PT, UP2, 0x80, 0x8 ;  /* 0x000000000008781c */ /* 0x000fd20003fcf028 */
[----:B------:R-:W-:Y:S01]  /*3970*/  @P5 FFMA.FTZ R69, R68, UR25, R61 ;  /* 0x0000001944455c23 */ /* 0x000fe2000801003d */
[----:B------:R-:W-:-:S03]  /*3980*/  PLOP3.LUT P5, PT, PT, PT, UP2, 0x80, 0x8 ;  /* 0x000000000008781c */ /* 0x000fc60003faf028 */
[----:B------:R-:W-:Y:S01]  /*3990*/  @P6 FFMA.FTZ R71, R85, UR24, R77 ;  /* 0x0000001855476c23 */ /* 0x000fe2000801004d */
[----:B------:R-:W-:Y:S01]  /*39a0*/  PLOP3.LUT P6, PT, PT, PT, UP2, 0x80, 0x8 ;  /* 0x000000000008781c */ /* 0x000fe20003fcf028 */
[----:B------:R-:W-:-:S08]  /*39b0*/  FMUL.FTZ R74, R69, UR28 ;  /* 0x0000001c454a7c20 */ /* 0x000fd00008410000 */
[----:B------:R-:W-:Y:S01]  /*39c0*/  @P5 FADD.FTZ R71, R86, -R71 ;  /* 0x8000004756475221 */ /* 0x000fe20000010000 */
[----:B------:R-:W-:-:S03]  /*39d0*/  PLOP3.LUT P5, PT, PT, PT, UP2, 0x80, 0x8 ;  /* 0x000000000008781c */ /* 0x000fc60003faf028 */
[----:B------:R-:W-:Y:S01]  /*39e0*/  @P6 FFMA.FTZ R70, R71, UR25, R62 ;  /* 0x0000001947466c23 */ /* 0x000fe2000801003e */
[----:B------:R-:W-:-:S03]  /*39f0*/  PLOP3.LUT P6, PT, PT, PT, UP2, 0x80, 0x8 ;  /* 0x000000000008781c */ /* 0x000fc60003fcf028 */
[----:B------:R-:W-:-:S06]  /*3a00*/  FMUL.FTZ R73, R70, UR28 ;  /* 0x0000001c46497c20 */ /* 0x000fcc0008410000 */
[----:B------:R-:W-:Y:S01]  /*3a10*/  @P5 FFMA.FTZ R71, R5, UR24, R77 ;  /* 0x0000001805475c23 */ /* 0x000fe2000801004d */
[----:B------:R-:W-:-:S03]  /*3a20*/  PLOP3.LUT P5, PT, PT, PT, UP2, 0x80, 0x8 ;  /* 0x000000000008781c */ /* 0x000fc60003faf028 */
[----:B------:R-:W-:Y:S01]  /*3a30*/  @P6 FFMA.FTZ R68, R98, UR24, R77 ;  /* 0x0000001862446c23 */ /* 0x000fe2000801004d */
[----:B------:R-:W-:-:S09]  /*3a40*/  PLOP3.LUT P6, PT, PT, PT, UP2, 0x80, 0x8 ;  /* 0x000000000008781c */ /* 0x000fd20003fcf028 */
[----:B------:R-:W-:Y:S01]  /*3a50*/  @P5 FADD.FTZ R72, R97, -R68 ;  /* 0x8000004461485221 */ /* 0x000fe20000010000 */
[----:B------:R-:W-:Y:S02]  /*3a60*/  PLOP3.LUT P5, PT, PT, PT, UP2, 0x80, 0x8 ;  /* 0x000000000008781c */ /* 0x000fe40003faf028 */
[----:B------:R-:W-:Y:S01]  /*3a70*/  MOV R68, R60 ;  /* 0x0000003c00447202 */ /* 0x000fe20000000f00 */
[----:B------:R-:W-:Y:S01]  /*3a80*/  @P6 FADD.FTZ R71, R4, -R71 ;  /* 0x8000004704476221 */ /* 0x000fe20000010000 */
[----:B------:R-:W-:-:S09]  /*3a90*/  PLOP3.LUT P6, PT, PT, PT, UP2, 0x80, 0x8 ;  /* 0x000000000008781c */ /* 0x000fd20003fcf028 */
[----:B------:R-:W-:Y:S01]  /*3aa0*/  @P5 FFMA.FTZ R68, R71, UR25, R60 ;  /* 0x0000001947445c23 */ /* 0x000fe2000801003c */
[----:B------:R-:W-:Y:S02]  /*3ab0*/  ISETP.LT.AND P5, PT, RZ, UR30, PT ;  /* 0x0000001eff007c0c */ /* 0x000fe4000bfa1270 */
[----:B------:R-:W-:Y:S01]  /*3ac0*/  MOV R71, R63 ;  /* 0x0000003f00477202 */ /* 0x000fe20000000f00 */
[----:B------:R-:W-:Y:S01]  /*3ad0*/  FMUL.FTZ R75, R68, UR28 ;  /* 0x0000001c444b7c20 */ /* 0x000fe20008410000 */
[----:B------:R-:W-:Y:S01]  /*3ae0*/  @P6 FFMA.FTZ R71, R72, UR25, R63 ;  /* 0x0000001948476c23 */ /* 0x000fe2000801003f */
[----:B------:R-:W-:Y:S02]  /*3af0*/  SEL R66, R73, R66, P5 ;  /* 0x0000004249427207 */ /* 0x000fe40002800000 */
[----:B------:R-:W-:Y:S02]  /*3b00*/  SEL R65, R74, R65, P5 ;  /* 0x000000414a417207 */ /* 0x000fe40002800000 */
[----:B------:R-:W-:Y:S01]  /*3b10*/  SEL R64, R75, R64, P5 ;  /* 0x000000404b407207 */ /* 0x000fe20002800000 */
[----:B------:R-:W-:Y:S06]  /*3b20*/  BRA.U !UP3, `(.L_x_6538) ;  /* 0x000000050b987547 */ /* 0x000fec000b800000 */
[----:B------:R-:W-:Y:S01]  /*3b30*/  FMUL.FTZ R67, R71, UR28 ;  /* 0x0000001c47437c20 */ /* 0x000fe20008410000 */
[----:B------:R-:W-:Y:S06]  /*3b40*/  BRA `(.L_x_6538) ;  /* 0x0000000400907947 */ /* 0x000fec0003800000 */
.L_x_6537:
[----:B------:R-:W-:Y:S02]  /*3b50*/  PLOP3.LUT P5, PT, PT, PT, UP2, 0x80, 0x8 ;  /* 0x000000000008781c */ /* 0x000fe40003faf028 */
[----:B------:R-:W-:Y:S02]  /*3b60*/  PLOP3.LUT P6, PT, PT, PT, UP2, 0x80, 0x8 ;  /* 0x000000000008781c */ /* 0x000fe40003fcf028 */
[----:B012--5:R-:W-:-:S09]  /*3b70*/  MOV R73, R61 ;  /* 0x0000003d00497202 */ /* 0x027fd20000000f00 */
[----:B------:R-:W-:Y:S01]  /*3b80*/  @P5 FFMA.FTZ R72, R12, UR24, R77 ;  /* 0x000000180c485c23 */ /* 0x000fe2000801004d */
[----:B------:R-:W-:-:S03]  /*3b90*/  PLOP3.LUT P5, PT, PT, PT, UP2, 0x80, 0x8 ;  /* 0x000000000008781c */ /* 0x000fc60003faf028 */
[----:B------:R-:W-:Y:S01]  /*3ba0*/  @P6 FADD.FTZ R72, R11, -R72 ;  /* 0x800000480b486221 */ /* 0x000fe20000010000 */
[----:B------:R-:W-:-:S09]  /*3bb0*/  PLOP3.LUT P6, PT, PT, PT, UP2, 0x80, 0x8 ;  /* 0x000000000008781c */ /* 0x000fd20003fcf028 */
[----:B------:R-:W-:Y:S01]  /*3bc0*/  @P5 FFMA.FTZ R73, R72, UR25, R61 ;  /* 0x0000001948495c23 */ /* 0x000fe2000801003d */
[----:B------:R-:W-:Y:S02]  /*3bd0*/  PLOP3.LUT P5, PT, PT, PT, UP2, 0x80, 0x8 ;  /* 0x000000000008781c */ /* 0x000fe40003faf028 */
[----:B------:R-:W-:Y:S01]  /*3be0*/  MOV R72, R60 ;  /* 0x0000003c00487202 */ /* 0x000fe20000000f00 */
[----:B------:R-:W-:Y:S01]  /*3bf0*/  @P6 FFMA.FTZ R75, R85, UR24, R77 ;  /* 0x00000018554b6c23 */ /* 0x000fe2000801004d */
[----:B------:R-:W-:Y:S01]  /*3c00*/  PLOP3.LUT P6, PT, PT, PT, UP2, 0x80, 0x8 ;  /* 0x000000000008781c */ /* 0x000fe20003fcf028 */
[----:B------:R-:W-:-:S08]  /*3c10*/  FMUL.FTZ R74, R73, UR28 ;  /* 0x0000001c494a7c20 */ /* 0x000fd00008410000 */
[----:B------:R-:W-:Y:S01]  /*3c20*/  @P5 FADD.FTZ R101, R86, -R75 ;  /* 0x8000004b56655221 */ /* 0x000fe20000010000 */
[----:B------:R-:W-:-:S03]  /*3c30*/  PLOP3.LUT P5, PT, PT, PT, UP2, 0x80, 0x8 ;  /* 0x000000000008781c */ /* 0x000fc60003faf028 */
[----:B------:R-:W-:Y:S01]  /*3c40*/  @P6 FFMA.FTZ R75, R5, UR24, R77 ;  /* 0x00000018054b6c23 */ /* 0x000fe2000801004d */
[----:B------:R-:W-:-:S09]  /*3c50*/  PLOP3.LUT P6, PT, PT, PT, UP2, 0x80, 0x8 ;  /* 0x000000000008781c */ /* 0x000fd20003fcf028 */
[----:B------:R-:W-:Y:S01]  /*3c60*/  @P5 FADD.FTZ R79, R4, -R75 ;  /* 0x8000004b044f5221 */ /* 0x000fe20000010000 */
[----:B------:R-:W-:Y:S02]  /*3c70*/  PLOP3.LUT P5, PT, PT, PT, UP2, 0x80, 0x8 ;  /* 0x000000000008781c */ /* 0x000fe40003faf028 */
[----:B------:R-:W-:Y:S01]  /*3c80*/  MOV R75, R62 ;  /* 0x0000003e004b7202 */ /* 0x000fe20000000f00 */
[----:B------:R-:W-:-:S04]  /*3c90*/  @P6 FFMA.FTZ R72, R79, UR25, R60 ;  /* 0x000000194f486c23 */ /* 0x000fc8000801003c */
[----:B------:R-:W-:-:S06]  /*3ca0*/  FMUL.FTZ R73, R72, UR28 ;  /* 0x0000001c48497c20 */ /* 0x000fcc0008410000 */
[----:B------:R-:W-:Y:S01]  /*3cb0*/  @P5 FFMA.FTZ R75, R101, UR25, R62 ;  /* 0x00000019654b5c23 */ /* 0x000fe2000801003e */
[----:B------:R-:W-:-:S03]  /*3cc0*/  ISETP.LT.AND P5, PT, RZ, UR30, PT ;  /* 0x0000001eff007c0c */ /* 0x000fc6000bfa1270 */
[----:B------:R-:W-:Y:S01]  /*3cd0*/  FMUL.FTZ R75, R75, UR28 ;  /* 0x0000001c4b4b7c20 */ /* 0x000fe20008410000 */
[----:B------:R-:W-:Y:S02]  /*3ce0*/  SEL R65, R74, R65, P5 ;  /* 0x000000414a417207 */ /* 0x000fe40002800000 */
[----:B------:R-:W-:Y:S02]  /*3cf0*/  SEL R64, R73, R64, P5 ;  /* 0x0000004049407207 */ /* 0x000fe40002800000 */
[----:B------:R-:W-:Y:S01]  /*3d00*/  SEL R66, R75, R66, P5 ;  /* 0x000000424b427207 */ /* 0x000fe20002800000 */
[----:B------:R-:W-:Y:S06]  /*3d10*/  BRA.U !UP3, `(.L_x_6538) ;  /* 0x000000050b1c7547 */ /* 0x000fec000b800000 */
[----:B------:R-:W-:Y:S02]  /*3d20*/  PLOP3.LUT P6, PT, PT, PT, UP2, 0x80, 0x8 ;  /* 0x000000000008781c */ /* 0x000fe40003fcf028 */
[----:B------:R-:W-:Y:S02]  /*3d30*/  PLOP3.LUT P5, PT, PT, PT, UP2, 0x80, 0x8 ;  /* 0x000000000008781c */ /* 0x000fe40003faf028 */
[----:B------:R-:W-:-:S09]  /*3d40*/  MOV R67, R63 ;  /* 0x0000003f00437202 */ /* 0x000fd20000000f00 */
[----:B------:R-:W-:Y:S01]  /*3d50*/  @P6 FFMA.FTZ R72, R98, UR24, R77 ;  /* 0x0000001862486c23 */ /* 0x000fe2000801004d */
[----:B------:R-:W-:-:S03]  /*3d60*/  PLOP3.LUT P6, PT, PT, PT, UP2, 0x80, 0x8 ;  /* 0x000000000008781c */ /* 0x000fc60003fcf028 */
[----:B------:R-:W-:-:S10]  /*3d70*/  @P5 FADD.FTZ R72, R97, -R72 ;  /* 0x8000004861485221 */ /* 0x000fd40000010000 */
[----:B------:R-:W-:-:S04]  /*3d80*/  @P6 FFMA.FTZ R67, R72, UR25, R63 ;  /* 0x0000001948436c23 */ /* 0x000fc8000801003f */
[----:B------:R-:W-:Y:S01]  /*3d90*/  FMUL.FTZ R67, R67, UR28 ;  /* 0x0000001c43437c20 */ /* 0x000fe20008410000 */
[----:B------:R-:W-:Y:S06]  /*3da0*/  BRA `(.L_x_6538) ;  /* 0x0000000000f87947 */ /* 0x000fec0003800000 */
.L_x_6536:
[----:B012---:R-:W0:Y:S02]  /*3db0*/  LDC.64 R72, c[0x0][0x478] ;  /* 0x00011e00ff487b82 */ /* 0x007e240000000a00 */
[----:B0-----:R-:W-:-:S04]  /*3dc0*/  ISETP.NE.U32.AND P0, PT, R72, RZ, PT ;  /* 0x000000ff4800720c */ /* 0x001fc80003f05070 */
[----:B------:R-:W-:-:S13]  /*3dd0*/  ISETP.NE.AND.EX P0, PT, R73, RZ, PT, P0 ;  /* 0x000000ff4900720c */ /* 0x000fda0003f05300 */
[----:B------:R-:W-:Y:S05]  /*3de0*/  @!P0 BRA `(.L_x_6539) ;  /* 0x0000000000708947 */ /* 0x000fea0003800000 */
        /* <DEDUP_REMOVED lines=28> */
.L_x_6539:
[--C-:B------:R-:W-:Y:S01]  /*3fb0*/  FFMA.FTZ R73, R5, UR24, R77.reuse ;  /* 0x0000001805497c23 */ /* 0x100fe2000801004d */
[--C-:B------:R-:W-:Y:S01]  /*3fc0*/  FFMA.FTZ R72, R12, UR24, R77.reuse ;  /* 0x000000180c487c23 */ /* 0x100fe2000801004d */
[----:B------:R-:W-:Y:S01]  /*3fd0*/  UISETP.GT.AND UP0, UPT, UR29, URZ, UPT ;  /* 0x000000ff1d00728c */ /* 0x000fe2000bf04270 */
[----:B------:R-:W-:Y:S01]  /*3fe0*/  FFMA.FTZ R75, R85, UR24, R77 ;  /* 0x00000018554b7c23 */ /* 0x000fe2000801004d */
[----:B------:R-:W-:Y:S01]  /*3ff0*/  FADD.FTZ R73, R4, -R73 ;  /* 0x8000004904497221 */ /* 0x000fe20000010000 */
[----:B------:R-:W-:Y:S01]  /*4000*/  FADD.FTZ R72, R11, -R72 ;  /* 0x800000480b487221 */ /* 0x000fe20000010000 */
[----:B------:R-:W-:Y:S01]  /*4010*/  FFMA.FTZ R74, R98, UR24, R77 ;  /* 0x00000018624a7c23 */ /* 0x000fe2000801004d */
[----:B------:R-:W-:Y:S01]  /*4020*/  FADD.FTZ R75, R86, -R75 ;  /* 0x8000004b564b7221 */ /* 0x000fe20000010000 */
[----:B------:R-:W-:Y:S01]  /*4030*/  FMUL.FTZ R73, R73, UR25 ;  /* 0x0000001949497c20 */ /* 0x000fe20008410000 */
[----:B------:R-:W-:Y:S01]  /*4040*/  PLOP3.LUT P5, PT, PT, PT, UP0, 0x80, 0x8 ;  /* 0x000000000008781c */ /* 0x000fe20003faf008 */
[----:B------:R-:W-:Y:S01]  /*4050*/  FMUL.FTZ R72, R72, UR25 ;  /* 0x0000001948487c20 */ /* 0x000fe20008410000 */
[----:B------:R-:W-:Y:S01]  /*4060*/  PLOP3.LUT P6, PT, PT, PT, UP0, 0x80, 0x8 ;  /* 0x000000000008781c */ /* 0x000fe20003fcf008 */
[----:B------:R-:W-:Y:S01]  /*4070*/  FMUL.FTZ R75, R75, UR25 ;  /* 0x000000194b4b7c20 */ /* 0x000fe20008410000 */
[----:B------:R-:W-:Y:S01]  /*4080*/  FSEL R73, R73, RZ, P5 ;  /* 0x000000ff49497208 */ /* 0x000fe20002800000 */
[----:B------:R-:W-:Y:S01]  /*4090*/  FADD.FTZ R74, R97, -R74 ;  /* 0x8000004a614a7221 */ /* 0x000fe20000010000 */
[----:B------:R-:W-:-:S02]  /*40a0*/  PLOP3.LUT P5, PT, PT, PT, UP0, 0x80, 0x8 ;  /* 0x000000000008781c */ /* 0x000fc40003faf008 */
[----:B------:R-:W-:Y:S01]  /*40b0*/  FSEL R72, R72, RZ, P6 ;  /* 0x000000ff48487208 */ /* 0x000fe20003000000 */
[----:B------:R-:W-:Y:S01]  /*40c0*/  FMUL.FTZ R74, R74, UR25 ;  /* 0x000000194a4a7c20 */ /* 0x000fe20008410000 */
[----:B------:R-:W-:Y:S01]  /*40d0*/  PLOP3.LUT P6, PT, PT, PT, UP3, 0x80, 0x8 ;  /* 0x000000000008781c */ /* 0x000fe20003fcf038 */
[----:B------:R-:W-:Y:S01]  /*40e0*/  FMUL.FTZ R73, R73, UR28 ;  /* 0x0000001c49497c20 */ /* 0x000fe20008410000 */
[----:B------:R-:W-:Y:S01]  /*40f0*/  FSEL R75, R75, RZ, P5 ;  /* 0x000000ff4b4b7208 */ /* 0x000fe20002800000 */
[----:B------:R-:W-:Y:S01]  /*4100*/  FMUL.FTZ R72, R72, UR28 ;  /* 0x0000001c48487c20 */ /* 0x000fe20008410000 */
[----:B------:R-:W-:-:S03]  /*4110*/  PLOP3.LUT P5, PT, PT, PT, UP0, 0x80, 0x8 ;  /* 0x000000000008781c */ /* 0x000fc60003faf008 */
[----:B------:R-:W-:Y:S01]  /*4120*/  FMUL.FTZ R75, R75, UR28 ;  /* 0x0000001c4b4b7c20 */ /* 0x000fe20008410000 */
[----:B------:R-:W-:Y:S02]  /*4130*/  FSEL R74, R74, RZ, P5 ;  /* 0x000000ff4a4a7208 */ /* 0x000fe40002800000 */
[----:B------:R-:W-:-:S03]  /*4140*/  ISETP.LT.AND P5, PT, RZ, UR30, PT ;  /* 0x0000001eff007c0c */ /* 0x000fc6000bfa1270 */
[----:B------:R-:W-:Y:S01]  /*4150*/  @P6 FMUL.FTZ R67, R74, UR28 ;  /* 0x0000001c4a436c20 */ /* 0x000fe20008410000 */
[----:B------:R-:W-:Y:S02]  /*4160*/  SEL R64, R73, R64, P5 ;  /* 0x0000004049407207 */ /* 0x000fe40002800000 */
[----:B------:R-:W-:Y:S02]  /*4170*/  SEL R65, R72, R65, P5 ;  /* 0x0000004148417207 */ /* 0x000fe40002800000 */
[----:B------:R-:W-:-:S07]  /*4180*/  SEL R66, R75, R66, P5 ;  /* 0x000000424b427207 */ /* 0x000fce0002800000 */
.L_x_6538:
[----:B------:R-:W0:Y:S01]  /*4190*/  @P0 LDC.64 R74, c[0x0][0x478] ;  /* 0x00011e00ff4a0b82 */ /* 0x000e220000000a00 */
[----:B------:R-:W1:Y:S01]  /*41a0*/  @UP3 LDCU.64 UR6, c[0x0][0x468] ;  /* 0x00008d00ff0637ac */ /* 0x000e620008000a00 */
[----:B------:R-:W-:Y:S01]  /*41b0*/  PLOP3.LUT P5, PT, PT, PT, UP3, 0x80, 0x8 ;  /* 0x000000000008781c */ /* 0x000fe20003faf038 */
[----:B------:R-:W-:Y:S01]  /*41c0*/  HFMA2 R73, -RZ, RZ, 0, 9.5367431640625e-07 ;  /* 0x00000010ff497431 */ /* 0x000fe200000001ff */
[----:B------:R-:W-:-:S11]  /*41d0*/  PLOP3.LUT P6, PT, PT, PT, UP3, 0x80, 0x8 ;  /* 0x000000000008781c */ /* 0x000fd60003fcf038 */
[----:B-1----:R-:W-:-:S04]  /*41e0*/  @P5 IMAD.WIDE.U32 R72, R76, R73, UR6 ;  /* 0x000000064c485e25 */ /* 0x002fc8000f8e0049 */
[----:B0-----:R-:W-:-:S05]  /*41f0*/  @P0 IMAD.WIDE.U32 R74, R0, 0x10, R74 ;  /* 0x00000010004a0825 */ /* 0x001fca00078e004a */
[----:B------:R3:W-:Y:S04]  /*4200*/  @P0 STG.E.128 desc[UR10][R74.64], R68 ;  /* 0x000000444a000986 */ /* 0x0007e8000c101d0a */
[----:B------:R3:W-:Y:S02]  /*4210*/  @P6 STG.E.128 desc[UR10][R72.64], R64 ;  /* 0x0000004048006986 */ /* 0x0007e4000c101d0a */
.L_x_6535:
[----:B------:R-:W-:Y:S05]  /*4220*/  BSYNC.RECONVERGENT B0 ;  /* 0x0000000000007941 */ /* 0x000fea0003800200 */
.L_x_6534:
[----:B------:R-:W-:Y:S02]  /*4230*/  UIADD3 UR9, UPT, UPT, UR9, UR22, URZ ;  /* 0x0000001609097290 */ /* 0x000fe4000fffe0ff */
[----:B------:R-:W-:Y:S02]  /*4240*/  UPLOP3.LUT UP1, UPT, UPT, UPT, UP1, 0x40, 0x4 ;  /* 0x000000000004789c */ /* 0x000fe40003f2e810 */
[----:B------:R-:W-:-:S09]  /*4250*/  UISETP.GE.AND UP0, UPT, UR9, UR23, UPT ;  /* 0x000000170900728c */ /* 0x000fd2000bf06270 */
[----:B------:R-:W-:Y:S05]  /*4260*/  BRA.U !UP0, `(.L_x_6540) ;  /* 0xffffffc108dc7547 */ /* 0x000fea000b83ffff */
.L_x_6504:
[----:B------:R-:W4:Y:S08]  /*4270*/  S2UR UR6, SR_CTAID.X ;  /* 0x00000000000679c3 */ /* 0x000f300000002500 */
[----:B------:R-:W0:Y:S08]  /*4280*/  LDC.64 R2, c[0x0][0x440] ;  /* 0x00011000ff027b82 */ /* 0x000e300000000a00 */
[----:B------:R-:W1:Y:S08]  /*4290*/  LDC.64 R4, c[0x0][0x448] ;  /* 0x00011200ff047b82 */ /* 0x000e700000000a00 */
[----:B------:R-:W2:Y:S01]  /*42a0*/  LDC.64 R6, c[0x0][0x440] ;  /* 0x00011000ff067b82 */ /* 0x000ea20000000a00 */
[----:B----4-:R-:W-:-:S06]  /*42b0*/  UIMAD UR6, UR6, UR8, URZ ;  /* 0x00000008060672a4 */ /* 0x010fcc000f8e02ff */
[----:B------:R-:W-:Y:S01]  /*42c0*/  MOV R0, UR6 ;  /* 0x0000000600007c02 */ /* 0x000fe20008000f00 */
[----:B-----5:R-:W4:Y:S03]  /*42d0*/  LDC.64 R8, c[0x0][0x448] ;  /* 0x00011200ff087b82 */ /* 0x020f260000000a00 */
[----:B------:R-:W-:-:S05]  /*42e0*/  LEA.HI R105, R0, R105, RZ, 0x1e ;  /* 0x0000006900697211 */ /* 0x000fca00078ff0ff */
[----:B------:R-:W3:Y:S01]  /*42f0*/  LDC.64 R10, c[0x0][0x440] ;  /* 0x00011000ff0a7b82 */ /* 0x000ee20000000a00 */
[----:B0-----:R-:W-:-:S04]  /*4300*/  @P1 IMAD.WIDE.U32 R2, R105, 0x10, R2 ;  /* 0x0000001069021825 */ /* 0x001fc800078e0002 */
[C---:B-1----:R-:W-:Y:S01]  /*4310*/  @P1 IMAD.WIDE.U32 R4, R105.reuse, 0x10, R4 ;  /* 0x0000001069041825 */ /* 0x042fe200078e0004 */
[----:B------:R-:W-:Y:S01]  /*4320*/  @P1 IADD3 R105, PT, PT, R105, 0x80, RZ ;  /* 0x0000008069691810 */ /* 0x000fe20007ffe0ff */
[----:B------:R0:W-:Y:S01]  /*4330*/  @P1 STG.E.128 desc[UR10][R2.64], R36 ;  /* 0x0000002402001986 */ /* 0x0001e2000c101d0a */
[----:B------:R-:W1:Y:S03]  /*4340*/  LDC.64 R12, c[0x0][0x448] ;  /* 0x00011200ff0c7b82 */ /* 0x000e660000000a00 */
[C---:B--2---:R-:W-:Y:S01]  /*4350*/  @P2 IMAD.WIDE.U32 R6, R105.reuse, 0x10, R6 ;  /* 0x0000001069062825 */ /* 0x044fe200078e0006 */
[----:B------:R0:W-:Y:S03]  /*4360*/  @P1 STG.E.128 desc[UR10][R4.64], R52 ;  /* 0x0000003404001986 */ /* 0x0001e6000c101d0a */
[C---:B----4-:R-:W-:Y:S01]  /*4370*/  @P2 IMAD.WIDE.U32 R8, R105.reuse, 0x10, R8 ;  /* 0x0000001069082825 */ /* 0x050fe200078e0008 */
[----:B------:R-:W-:Y:S01]  /*4380*/  @P2 IADD3 R105, PT, PT, R105, 0x80, RZ ;  /* 0x0000008069692810 */ /* 0x000fe20007ffe0ff */
[----:B------:R0:W-:Y:S04]  /*4390*/  @P2 STG.E.128 desc[UR10][R6.64], R32 ;  /* 0x0000002006002986 */ /* 0x0001e8000c101d0a */
[----:B------:R0:W-:Y:S01]  /*43a0*/  @P2 STG.E.128 desc[UR10][R8.64], R48 ;  /* 0x0000003008002986 */ /* 0x0001e2000c101d0a */
[----:B---3--:R-:W-:-:S05]  /*43b0*/  @P3 IMAD.WIDE.U32 R10, R105, 0x10, R10 ;  /* 0x00000010690a3825 */ /* 0x008fca00078e000a */
[----:B------:R0:W-:Y:S01]  /*43c0*/  @P3 STG.E.128 desc[UR10][R10.64], R28 ;  /* 0x0000001c0a003986 */ /* 0x0001e2000c101d0a */
[----:B-1----:R-:W-:-:S05]  /*43d0*/  @P3 IMAD.WIDE.U32 R12, R105, 0x10, R12 ;  /* 0x00000010690c3825 */ /* 0x002fca00078e000c */
[----:B------:R0:W-:Y:S01]  /*43e0*/  @P3 STG.E.128 desc[UR10][R12.64], R44 ;  /* 0x0000002c0c003986 */ /* 0x0001e2000c101d0a */
[----:B------:R-:W-:Y:S05]  /*43f0*/  @!P4 EXIT ;  /* 0x000000000000c94d */ /* 0x000fea0003800000 */
[----:B0-----:R-:W0:Y:S01]  /*4400*/  LDC.64 R2, c[0x0][0x440] ;  /* 0x00011000ff027b82 */ /* 0x001e220000000a00 */
[----:B------:R-:W-:-:S07]  /*4410*/  @P3 IADD3 R105, PT, PT, R105, 0x80, RZ ;  /* 0x0000008069693810 */ /* 0x000fce0007ffe0ff */
[----:B------:R-:W1:Y:S01]  /*4420*/  LDC.64 R4, c[0x0][0x448] ;  /* 0x00011200ff047b82 */ /* 0x000e620000000a00 */
[----:B0-----:R-:W-:-:S05]  /*4430*/  IMAD.WIDE.U32 R2, R105, 0x10, R2 ;  /* 0x0000001069027825 */ /* 0x001fca00078e0002 */
[----:B------:R-:W-:Y:S01]  /*4440*/  STG.E.128 desc[UR10][R2.64], R24 ;  /* 0x0000001802007986 */ /* 0x000fe2000c101d0a */
[----:B-1----:R-:W-:-:S05]  /*4450*/  IMAD.WIDE.U32 R4, R105, 0x10, R4 ;  /* 0x0000001069047825 */ /* 0x002fca00078e0004 */
[----:B------:R-:W-:Y:S01]  /*4460*/  STG.E.128 desc[UR10][R4.64], R40 ;  /* 0x0000002804007986 */ /* 0x000fe2000c101d0a */
[----:B------:R-:W-:Y:S05]  /*4470*/  EXIT ;  /* 0x000000000000794d */ /* 0x000fea0003800000 */
.L_x_6541:
        /* <DEDUP_REMOVED lines=16> */
.L_x_8128:


//--------------------- .text._ZN10layer_norm13ln_bwd_kernelINS_13Kernel_traitsI6__halfffffjLj2048ELj1ELj1ELj4ELj16ENS_18Kernel_traits_baseILj2048ES2_ffffjLj128EEEEELb0ELb0ELb1ELb1EEEvNS_9BwdParamsE --------------------------
	.section	.text._ZN10layer_norm13ln_bwd_kernelINS_13Kernel_traitsI6__halfffffjLj2048ELj1ELj1ELj4ELj16ENS_18Kernel_traits_baseILj2048ES2_ffffjLj128EEEEELb0ELb0ELb1ELb1EEEvNS_9BwdParamsE,"ax",@progbits
	.align	128
        .global         _ZN10layer_norm13ln_bwd_kernelINS_13Kernel_traitsI6__halfffffjLj2048ELj1ELj1ELj4ELj16ENS_18Kernel_traits_baseILj2048ES2_ffffjLj128EEEEELb0ELb0ELb1ELb1EEEvNS_9BwdParamsE
        .type           _ZN10layer_norm13ln_bwd_kernelINS_13Kernel_traitsI6__halfffffjLj2048ELj1ELj1ELj4ELj16ENS_18Kernel_traits_baseILj2048ES2_ffffjLj128EEEEELb0ELb0ELb1ELb1EEEvNS_9BwdParamsE,@function
        .size           _ZN10layer_norm13ln_bwd_kernelINS_13Kernel_traitsI6__halfffffjLj2048ELj1ELj1ELj4ELj16ENS_18Kernel_traits_baseILj2048ES2_ffffjLj128EEEEELb0ELb0ELb1ELb1EEEvNS_9BwdParamsE,(.L_x_8129 - _ZN10layer_norm13ln_bwd_kernelINS_13Kernel_traitsI6__halfffffjLj2048ELj1ELj1ELj4ELj16ENS_18Kernel_traits_baseILj2048ES2_ffffjLj128EEEEELb0ELb0ELb1ELb1EEEvNS_9BwdParamsE)
        .other          _ZN10layer_norm13ln_bwd_kernelINS_13Kernel_traitsI6__halfffffjLj2048ELj1ELj1ELj4ELj16ENS_18Kernel_traits_baseILj2048ES2_ffffjLj128EEEEELb0ELb0ELb1ELb1EEEvNS_9BwdParamsE,@"STO_CUDA_ENTRY STV_DEFAULT"
_ZN10layer_norm13ln_bwd_kernelINS_13Kernel_traitsI6__halfffffjLj2048ELj1ELj1ELj4ELj16ENS_18Kernel_traits_baseILj2048ES2_ffffjLj128EEEEELb0ELb0ELb1ELb1EEEvNS_9BwdParamsE:
.text._ZN10layer_norm13ln_bwd_kernelINS_13Kernel_traitsI6__halfffffjLj2048ELj1ELj1ELj4ELj16ENS_18Kernel_traits_baseILj2048ES2_ffffjLj128EEEEELb0ELb0ELb1ELb1EEEvNS_9BwdParamsE:
        /* <DEDUP_REMOVED lines=31> */
[----:B--2---:R-:W2:Y:S04]  /*01f0*/  LDG.E.64 R102, desc[UR14][R2.64+0xc00] ;  /* 0x000c000e02667981 */ /* 0x004ea8000c1e1b00 */
[----:B------:R-:W5:Y:S04]  /*0200*/  LDG.E.64 R100, desc[UR14][R2.64+0x800] ;  /* 0x0008000e02647981 */ /* 0x000f68000c1e1b00 */
[----:B------:R-:W3:Y:S04]  /*0210*/  LDG.E.64 R96, desc[UR14][R2.64] ;  /* 0x0000000e02607981 */ /* 0x000ee8000c1e1b00 */
[----:B------:R-:W4:Y:S01]  /*0220*/  LDG.E.64 R98, desc[UR14][R2.64+0x400] ;  /* 0x0004000e02627981 */ /* 0x000f22000c1e1b00 */
[----:B------:R-:W-:Y:S01]  /*0230*/  HFMA2 R56, -RZ, RZ, 0, 0 ;  /* 0x00000000ff387431 */ /* 0x000fe200000001ff */
[----:B------:R-:W-:Y:S01]  /*0240*/  UPLOP3.LUT UP1, UPT, UPT, UPT, UPT, 0x40, 0x4 ;  /* 0x000000000004789c */ /* 0x000fe20003f2e870 */
[----:B--2---:R-:W-:-:S02]  /*0250*/  SHF.R.U64 R111, R102, 0x10, R103 ;  /* 0x00000010666f7819 */ /* 0x004fc40000001267 */
[----:B------:R-:W-:Y:S02]  /*0260*/  SHF.R.U32.HI R0, RZ, 0x10, R103 ;  /* 0x00000010ff007819 */ /* 0x000fe40000011667 */
[--C-:B-----5:R-:W-:Y:S02]  /*0270*/  SHF.R.U64 R112, R100, 0x10, R101.reuse ;  /* 0x0000001064707819 */ /* 0x120fe40000001265 */
[----:B------:R-:W-:Y:S02]  /*0280*/  PRMT R111, R111, 0x5410, R0 ;  /* 0x000054106f6f7816 */ /* 0x000fe40000000000 */
[----:B------:R-:W-:Y:S02]  /*0290*/  SHF.R.U32.HI R0, RZ, 0x10, R101 ;  /* 0x00000010ff007819 */ /* 0x000fe40000011665 */
[----:B---3--:R-:W-:Y:S02]  /*02a0*/  SHF.R.U64 R118, R96, 0x10, R97 ;  /* 0x0000001060767819 */ /* 0x008fe40000001261 */
[----:B------:R-:W-:-:S02]  /*02b0*/  PRMT R112, R112, 0x5410, R0 ;  /* 0x0000541070707816 */ /* 0x000fc40000000000 */
[----:B------:R-:W-:Y:S02]  /*02c0*/  SHF.R.U32.HI R0, RZ, 0x10, R97 ;  /* 0x00000010ff007819 */ /* 0x000fe40000011661 */
[--C-:B----4-:R-:W-:Y:S02]  /*02d0*/  SHF.R.U64 R113, R98, 0x10, R99.reuse ;  /* 0x0000001062717819 */ /* 0x110fe40000001263 */
[----:B------:R-:W-:Y:S02]  /*02e0*/  SHF.R.U32.HI R2, RZ, 0x10, R99 ;  /* 0x00000010ff027819 */ /* 0x000fe40000011663 */
[----:B------:R-:W-:Y:S02]  /*02f0*/  PRMT R118, R118, 0x5410, R0 ;  /* 0x0000541076767816 */ /* 0x000fe40000000000 */
[----:B------:R-:W-:Y:S02]  /*0300*/  PRMT R113, R113, 0x5410, R2 ;  /* 0x0000541071717816 */ /* 0x000fe40000000002 */
[----:B-1----:R-:W-:-:S07]  /*0310*/  MOV R0, UR4 ;  /* 0x0000000400007c02 */ /* 0x002fce0008000f00 */
.L_x_6563:
        /* <DEDUP_REMOVED lines=14> */
[----:B------:R-:W-:Y:S02]  /*0400*/  IADD3 R7, PT, PT, R4, -0x1, RZ ;  /* 0xffffffff04077810 */ /* 0x000fe40007ffe0ff */
[----:B------:R-:W-:Y:S02]  /*0410*/  SHF.R.S32.HI R9, RZ, 0x1f, R0 ;  /* 0x0000001fff097819 */ /* 0x000fe40000011400 */
[----:B------:R-:W-:Y:S01]  /*0420*/  SHF.R.S32.HI R8, RZ, 0x1f, R5 ;  /* 0x0000001fff087819 */ /* 0x000fe20000011405 */
[----:B------:R-:W-:Y:S01]  /*0430*/  IMAD R7, R7, UR17, RZ ;  /* 0x0000001107077c24 */ /* 0x000fe2000f8e02ff */
[----:B------:R-:W1:Y:S02]  /*0440*/  LDC.64 R88, c[0x0][0x3a8] ;  /* 0x0000ea00ff587b82 */ /* 0x000e640000000a00 */
[----:B------:R-:W-:-:S02]  /*0450*/  LEA.HI R8, R8, R5, RZ, 0x2 ;  /* 0x0000000508087211 */ /* 0x000fc400078f10ff */
[----:B------:R-:W-:Y:S02]  /*0460*/  SHF.R.S32.HI R10, RZ, 0x1f, R7 ;  /* 0x0000001fff0a7819 */ /* 0x000fe40000011407 */
[----:B------:R-:W-:Y:S02]  /*0470*/  LEA.HI.SX32 R105, R8, R95, 0x1e ;  /* 0x0000005f08697211 */ /* 0x000fe400078ff2ff */
[----:B------:R-:W2:Y:S01]  /*0480*/  LDC.64 R2, c[0x0][0x428] ;  /* 0x00010a00ff027b82 */ /* 0x000ea20000000a00 */
[----:B------:R-:W-:Y:S02]  /*0490*/  LEA.HI R10, R10, R7, RZ, 0x2 ;  /* 0x000000070a0a7211 */ /* 0x000fe400078f10ff */
[----:B0-----:R-:W-:-:S04]  /*04a0*/  LEA R78, P0, R0, R78, 0x2 ;  /* 0x0000004e004e7211 */ /* 0x001fc800078010ff */
[----:B------:R-:W-:Y:S01]  /*04b0*/  LEA.HI.X R79, R0, R79, R9, 0x2, P0 ;  /* 0x0000004f004f7211 */ /* 0x000fe200000f1409 */
[----:B-1----:R-:W-:-:S04]  /*04c0*/  IMAD.WIDE.U32 R8, R105, 0x10, R88 ;  /* 0x0000001069087825 */ /* 0x002fc800078e0058 */
[----:B------:R-:W3:Y:S01]  /*04d0*/  LDG.E R110, desc[UR14][R78.64] ;  /* 0x0000000e4e6e7981 */ /* 0x000ee2000c1e1900 */
[----:B------:R-:W-:-:S03]  /*04e0*/  LEA.HI.SX32 R95, R10, R95, 0x1e ;  /* 0x0000005f0a5f7211 */ /* 0x000fc600078ff2ff */
[----:B------:R-:W4:Y:S02]  /*04f0*/  LDG.E.128 R8, desc[UR14][R8.64] ;  /* 0x0000000e08087981 */ /* 0x000f24000c1e1d00 */
[----:B--2---:R-:W-:Y:S01]  /*0500*/  IMAD.WIDE.U32 R68, R95, 0x10, R2 ;  /* 0x000000105f447825 */ /* 0x004fe200078e0002 */
[----:B------:R-:W-:Y:S02]  /*0510*/  IADD3 R7, PT, PT, R105, 0x80, RZ ;  /* 0x0000008069077810 */ /* 0x000fe40007ffe0ff */
[----:B------:R-:W-:-:S03]  /*0520*/  IADD3 R77, PT, PT, R95, 0x80, RZ ;  /* 0x000000805f4d7810 */ /* 0x000fc60007ffe0ff */
[----:B------:R-:W2:Y:S01]  /*0530*/  LDG.E.128 R68, desc[UR14][R68.64] ;  /* 0x0000000e44447981 */ /* 0x000ea2000c1e1d00 */
[----:B------:R-:W-:Y:S01]  /*0540*/  IMAD.WIDE.U32 R72, R7, 0x10, R88 ;  /* 0x0000001007487825 */ /* 0x000fe200078e0058 */
[----:B------:R-:W-:-:S03]  /*0550*/  IADD3 R117, PT, PT, R105, 0x100, RZ ;  /* 0x0000010069757810 */ /* 0x000fc60007ffe0ff */
[----:B------:R-:W-:Y:S02]  /*0560*/  IMAD.WIDE.U32 R76, R77, 0x10, R2 ;  /* 0x000000104d4c7825 */ /* 0x000fe400078e0002 */
[----:B------:R-:W2:Y:S02]  /*0570*/  LDG.E.128 R72, desc[UR14][R72.64] ;  /* 0x0000000e48487981 */ /* 0x000ea4000c1e1d00 */
[----:B------:R-:W-:Y:S02]  /*0580*/  IMAD.WIDE.U32 R80, R117, 0x10, R88 ;  /* 0x0000001075507825 */ /* 0x000fe400078e0058 */
[----:B------:R-:W2:Y:S01]  /*0590*/  LDG.E.128 R76, desc[UR14][R76.64] ;  /* 0x0000000e4c4c7981 */ /* 0x000ea2000c1e1d00 */
[----:B------:R-:W-:-:S03]  /*05a0*/  IADD3 R85, PT, PT, R95, 0x100, RZ ;  /* 0x000001005f557810 */ /* 0x000fc60007ffe0ff */
[----:B------:R-:W2:Y:S02]  /*05b0*/  LDG.E.128 R80, desc[UR14][R80.64] ;  /* 0x0000000e50507981 */ /* 0x000ea4000c1e1d00 */
[----:B------:R-:W-:-:S06]  /*05c0*/  IMAD.WIDE.U32 R84, R85, 0x10, R2 ;  /* 0x0000001055547825 */ /* 0x000fcc00078e0002 */
[----:B------:R-:W2:Y:S01]  /*05d0*/  LDG.E.128 R84, desc[UR14][R84.64] ;  /* 0x0000000e54547981 */ /* 0x000ea2000c1e1d00 */
[----:B------:R-:W-:Y:S01]  /*05e0*/  UMOV UR6, UR8 ;  /* 0x0000000800067c82 */ /* 0x000fe20008000000 */
[----:B------:R-:W-:Y:S01]  /*05f0*/  UMOV UR7, UR9 ;  /* 0x0000000900077c82 */ /* 0x000fe20008000000 */
[----:B------:R-:W-:Y:S01]  /*0600*/  UISETP.NE.U32.AND UP0, UPT, UR6, URZ, UPT ;  /* 0x000000ff0600728c */ /* 0x000fe2000bf05070 */
[----:B------:R-:W-:Y:S02]  /*0610*/  IADD3 R5, PT, PT, R105, 0x180, RZ ;  /* 0x0000018069057810 */ /* 0x000fe40007ffe0ff */
[----:B------:R-:W-:Y:S01]  /*0620*/  IADD3 R93, PT, PT, R95, 0x180, RZ ;  /* 0x000001805f5d7810 */ /* 0x000fe20007ffe0ff */
[----:B------:R-:W-:Y:S02]  /*0630*/  UISETP.NE.AND.EX UP0, UPT, UR7, URZ, UPT, UP0 ;  /* 0x000000ff0700728c */ /* 0x000fe4000bf05300 */
[----:B------:R-:W-:-:S04]  /*0640*/  IMAD.WIDE.U32 R88, R5, 0x10, R88 ;  /* 0x0000001005587825 */ /* 0x000fc800078e0058 */
[----:B------:R-:W-:Y:S01]  /*0650*/  IMAD.WIDE.U32 R92, R93, 0x10, R2 ;  /* 0x000000105d5c7825 */ /* 0x000fe200078e0002 */
[----:B------:R-:W-:Y:S01]  /*0660*/  PLOP3.LUT P0, PT, PT, PT, UP0, 0x80, 0x8 ;  /* 0x000000000008781c */ /* 0x000fe20003f0f008 */
[----:B------:R-:W2:Y:S04]  /*0670*/  LDG.E.128 R88, desc[UR14][R88.64] ;  /* 0x0000000e58587981 */ /* 0x000ea8000c1e1d00 */
[----:B------:R-:W2:Y:S08]  /*0680*/  LDG.E.128 R92, desc[UR14][R92.64] ;  /* 0x0000000e5c5c7981 */ /* 0x000eb0000c1e1d00 */
[----:B------:R-:W0:Y:S08]  /*0690*/  @P0 LDC.64 R2, c[0x0][0x438] ;  /* 0x00010e00ff020b82 */ /* 0x000e300000000a00 */
[----:B------:R-:W1:Y:S08]  /*06a0*/  @P0 LDC.64 R114, c[0x0][0x438] ;  /* 0x00010e00ff720b82 */ /* 0x000e700000000a00 */
[----:B------:R-:W1:Y:S01]  /*06b0*/  @P0 LDC.64 R106, c[0x0][0x438] ;  /* 0x00010e00ff6a0b82 */ /* 0x000e620000000a00 */
[----:B0-----:R-:W-:-:S07]  /*06c0*/  @P0 IMAD.WIDE.U32 R116, R117, 0x10, R2 ;  /* 0x0000001075740825 */ /* 0x001fce00078e0002 */
[----:B------:R-:W0:Y:S01]  /*06d0*/  @P0 LDC.64 R108, c[0x0][0x438] ;  /* 0x00010e00ff6c0b82 */ /* 0x000e220000000a00 */
[----:B------:R-:W5:Y:S01]  /*06e0*/  @P0 LDG.E.128 R16, desc[UR14][R116.64] ;  /* 0x0000000e74100981 */ /* 0x000f62000c1e1d00 */
[----:B------:R-:W-:Y:S01]  /*06f0*/  ISETP.NE.AND P1, PT, RZ, UR16, PT ;  /* 0x00000010ff007c0c */ /* 0x000fe2000bf25270 */
[----:B-1----:R-:W-:-:S05]  /*0700*/  @P0 IMAD.WIDE.U32 R114, R7, 0x10, R114 ;  /* 0x0000001007720825 */ /* 0x002fca00078e0072 */
[----:B------:R-:W5:Y:S01]  /*0710*/  @P0 LDG.E.128 R20, desc[UR14][R114.64] ;  /* 0x0000000e72140981 */ /* 0x000f62000c1e1d00 */
[----:B------:R-:W-:-:S04]  /*0720*/  @P0 IMAD.WIDE.U32 R106, R5, 0x10, R106 ;  /* 0x00000010056a0825 */ /* 0x000fc800078e006a */
[----:B------:R-:W-:Y:S01]  /*0730*/  HADD2.F32 R5, -RZ, R96.H0_H0 ;  /* 0x20000060ff057230 */ /* 0x000fe20000004100 */
[----:B------:R-:W5:Y:S01]  /*0740*/  @P0 LDG.E.128 R12, desc[UR14][R106.64] ;  /* 0x0000000e6a0c0981 */ /* 0x000f62000c1e1d00 */
[----:B0-----:R-:W-:-:S05]  /*0750*/  @P0 IMAD.WIDE.U32 R108, R105, 0x10, R108 ;  /* 0x00000010696c0825 */ /* 0x001fca00078e006c */
[----:B------:R0:W5:Y:S01]  /*0760*/  @P0 LDG.E.128 R24, desc[UR14][R108.64] ;  /* 0x0000000e6c180981 */ /* 0x000162000c1e1d00 */
[----:B---3--:R-:W-:-:S05]  /*0770*/  FSEL R110, R110, RZ, !P1 ;  /* 0x000000ff6e6e7208 */ /* 0x008fca0004800000 */
[C---:B----4-:R-:W-:Y:S01]  /*0780*/  FADD.FTZ R3, -R110.reuse, R8 ;  /* 0x000000086e037221 */ /* 0x050fe20000010100 */
[----:B------:R-:W-:Y:S01]  /*0790*/  FADD.FTZ R7, -R110, R10 ;  /* 0x0000000a6e077221 */ /* 0x000fe20000010100 */
[--C-:B------:R-:W-:Y:S02]  /*07a0*/  HADD2.F32 R10, -RZ, R118.reuse.H0_H0 ;  /* 0x20000076ff0a7230 */ /* 0x100fe40000004100 */
[----:B-----5:R-:W-:Y:S01]  /*07b0*/  FMUL.FTZ R3, R6, R3 ;  /* 0x0000000306037220 */ /* 0x020fe20000410000 */
[C---:B------:R-:W-:Y:S01]  /*07c0*/  FADD.FTZ R9, -R110.reuse, R9 ;  /* 0x000000096e097221 */ /* 0x040fe20000010100 */
[----:B------:R-:W-:Y:S01]  /*07d0*/  FADD.FTZ R105, -R110, R11 ;  /* 0x0000000b6e697221 */ /* 0x000fe20000010100 */
[----:B------:R-:W-:Y:S02]  /*07e0*/  HADD2.F32 R11, -RZ, R97.H0_H0 ;  /* 0x20000061ff0b7230 */ /* 0x000fe40000004100 */
[----:B--2---:R-:W-:Y:S01]  /*07f0*/  FMUL.FTZ R2, R68, R5 ;  /* 0x0000000544027220 */ /* 0x004fe20000410000 */
[----:B------:R-:W-:Y:S01]  /*0800*/  FADD.FTZ R44, R44, R68 ;  /* 0x000000442c2c7221 */ /* 0x000fe20000010000 */
[----:B------:R-:W-:Y:S01]  /*0810*/  FFMA.FTZ R28, R68, R3, R28 ;  /* 0x00000003441c7223 */ /* 0x000fe2000001001c */
[----:B------:R-:W-:Y:S01]  /*0820*/  FMUL.FTZ R5, R69, R10 ;  /* 0x0000000a45057220 */ /* 0x000fe20000410000 */
[----:B------:R-:W-:-:S02]  /*0830*/  HADD2.F32 R68, -RZ, R118.H1_H1 ;  /* 0x30000076ff447230 */ /* 0x000fc40000004100 */
[C---:B------:R-:W-:Y:S01]  /*0840*/  FMUL.FTZ R8, R6.reuse, R9 ;  /* 0x0000000906087220 */ /* 0x040fe20000410000 */
[C---:B------:R-:W-:Y:S01]  /*0850*/  FMUL.FTZ R10, R6.reuse, R105 ;  /* 0x00000069060a7220 */ /* 0x040fe20000410000 */
[----:B------:R-:W-:Y:S01]  /*0860*/  FMUL.FTZ R9, R6, R7 ;  /* 0x0000000706097220 */ /* 0x000fe20000410000 */
[----:B------:R-:W-:Y:S01]  /*0870*/  FMUL.FTZ R7, R70, R11 ;  /* 0x0000000b46077220 */ /* 0x000fe20000410000 */
[----:B------:R-:W-:Y:S01]  /*0880*/  FADD.FTZ R45, R45, R69 ;  /* 0x000000452d2d7221 */ /* 0x000fe20000010000 */
[----:B------:R-:W-:Y:S01]  /*0890*/  FFMA.FTZ R29, R69, R8, R29 ;  /* 0x00000008451d7223 */ /* 0x000fe2000001001d */
[----:B------:R-:W-:Y:S01]  /*08a0*/  FMUL.FTZ R11, R71, R68 ;  /* 0x00000044470b7220 */ /* 0x000fe20000410000 */
[----:B------:R-:W-:Y:S01]  /*08b0*/  FADD.FTZ R47, R47, R71 ;  /* 0x000000472f2f7221 */ /* 0x000fe20000010000 */
[----:B------:R-:W-:Y:S01]  /*08c0*/  FFMA.FTZ R31, R71, R10, R31 ;  /* 0x0000000a471f7223 */ /* 0x000fe2000001001f */
[----:B------:R-:W-:Y:S02]  /*08d0*/  HADD2.F32 R71, -RZ, R98.H0_H0 ;  /* 0x20000062ff477230 */ /* 0x000fe40000004100 */
[----:B------:R-:W-:Y:S01]  /*08e0*/  FADD.FTZ R69, -R110, R72 ;  /* 0x000000486e457221 */ /* 0x000fe20000010100 */
[----:B------:R-:W-:-:S02]  /*08f0*/  HADD2.F32 R72, -RZ, R113.H0_H0 ;  /* 0x20000071ff487230 */ /* 0x000fc40000004100 */
[----:B------:R-:W-:Y:S01]  /*0900*/  FADD.FTZ R73, -R110, R73 ;  /* 0x000000496e497221 */ /* 0x000fe20000010100 */
[----:B------:R-:W-:Y:S01]  /*0910*/  FMUL.FTZ R68, R76, R71 ;  /* 0x000000474c447220 */ /* 0x000fe20000410000 */
[----:B------:R-:W-:Y:S01]  /*0920*/  FADD.FTZ R46, R46, R70 ;  /* 0x000000462e2e7221 */ /* 0x000fe20000010000 */
[----:B------:R-:W-:Y:S01]  /*0930*/  FMUL.FTZ R71, R77, R72 ;  /* 0x000000484d477220 */ /* 0x000fe20000410000 */
[----:B------:R-:W-:Y:S01]  /*0940*/  FFMA.FTZ R30, R70, R9, R30 ;  /* 0x00000009461e7223 */ /* 0x000fe2000001001e */
[----:B------:R-:W-:Y:S02]  /*0950*/  HADD2.F32 R72, -RZ, R113.H1_H1 ;  /* 0x30000071ff487230 */ /* 0x000fe40000004100 */
[----:B------:R-:W-:Y:S01]  /*0960*/  FMUL.FTZ R70, R6, R73 ;  /* 0x0000004906467220 */ /* 0x000fe20000410000 */
[C---:B------:R-:W-:Y:S01]  /*0970*/  FADD.FTZ R73, -R110.reuse, R80 ;  /* 0x000000506e497221 */ /* 0x040fe20000010100 */
[----:B------:R-:W-:Y:S01]  /*0980*/  FADD.FTZ R75, -R110, R75 ;  /* 0x0000004b6e4b7221 */ /* 0x000fe20000010100 */
[----:B------:R-:W-:Y:S01]  /*0990*/  FMUL.FTZ R69, R6, R69 ;  /* 0x0000004506457220 */ /* 0x000fe20000410000 */
[----:B------:R-:W-:Y:S01]  /*09a0*/  FADD.FTZ R41, R41, R77 ;  /* 0x0000004d29297221 */ /* 0x000fe20000010000 */
[----:B------:R-:W-:Y:S01]  /*09b0*/  FFMA.FTZ R57, R77, R70, R57 ;  /* 0x000000464d397223 */ /* 0x000fe20000010039 */
[----:B0-----:R-:W-:Y:S01]  /*09c0*/  FMUL.FTZ R109, R79, R72 ;  /* 0x000000484f6d7220 */ /* 0x001fe20000410000 */
[----:B------:R-:W-:Y:S01]  /*09d0*/  FADD.FTZ R77, -R110, R81 ;  /* 0x000000516e4d7221 */ /* 0x000fe20000010100 */
[----:B------:R-:W-:-:S02]  /*09e0*/  HADD2.F32 R72, -RZ, R112.H0_H0 ;  /* 0x20000070ff487230 */ /* 0x000fc40000004100 */
[----:B------:R-:W-:Y:S01]  /*09f0*/  FMUL.FTZ R81, R6, R73 ;  /* 0x0000004906517220 */ /* 0x000fe20000410000 */
[----:B------:R-:W-:Y:S01]  /*0a00*/  FADD.FTZ R40, R40, R76 ;  /* 0x0000004c28287221 */ /* 0x000fe20000010000 */
[----:B------:R-:W-:Y:S01]  /*0a10*/  FFMA.FTZ R56, R76, R69, R56 ;  /* 0x000000454c387223 */ /* 0x000fe20000010038 */
[----:B------:R-:W-:Y:S01]  /*0a20*/  FMUL.FTZ R106, R6, R75 ;  /* 0x0000004b066a7220 */ /* 0x000fe20000410000 */
[----:B------:R-:W-:Y:S01]  /*0a30*/  FFMA.FTZ R73, R3, R2, RZ ;  /* 0x0000000203497223 */ /* 0x000fe200000100ff */
[----:B------:R-:W-:Y:S01]  /*0a40*/  FADD.FTZ R76, RZ, R2 ;  /* 0x00000002ff4c7221 */ /* 0x000fe20000010000 */
[----:B------:R-:W-:Y:S01]  /*0a50*/  FADD.FTZ R115, -R110, R83 ;  /* 0x000000536e737221 */ /* 0x000fe20000010100 */
[----:B------:R-:W-:Y:S01]  /*0a60*/  FMUL.FTZ R83, R85, R72 ;  /* 0x0000004855537220 */ /* 0x000fe20000410000 */
[----:B------:R-:W-:Y:S01]  /*0a70*/  FADD.FTZ R43, R43, R79 ;  /* 0x0000004f2b2b7221 */ /* 0x000fe20000010000 */
[----:B------:R-:W-:Y:S01]  /*0a80*/  FFMA.FTZ R59, R79, R106, R59 ;  /* 0x0000006a4f3b7223 */ /* 0x000fe2000001003b */
[----:B------:R-:W-:-:S02]  /*0a90*/  HADD2.F32 R75, -RZ, R100.H0_H0 ;  /* 0x20000064ff4b7230 */ /* 0x000fc40000004100 */
[----:B------:R-:W-:Y:S01]  /*0aa0*/  FFMA.FTZ R72, R8, R5, R73 ;  /* 0x0000000508487223 */ /* 0x000fe20000010049 */
[----:B------:R-:W-:Y:S01]  /*0ab0*/  FADD.FTZ R79, -R110, R82 ;  /* 0x000000526e4f7221 */ /* 0x000fe20000010100 */
[----:B------:R-:W-:Y:S01]  /*0ac0*/  FADD.FTZ R76, R5, R76 ;  /* 0x0000004c054c7221 */ /* 0x000fe20000010000 */
[----:B------:R-:W-:Y:S01]  /*0ad0*/  FMUL.FTZ R82, R6, R77 ;  /* 0x0000004d06527220 */ /* 0x000fe20000410000 */
[----:B------:R-:W-:Y:S01]  /*0ae0*/  FFMA.FTZ R73, R9, R7, R72 ;  /* 0x0000000709497223 */ /* 0x000fe20000010048 */
[----:B------:R-:W-:Y:S01]  /*0af0*/  FMUL.FTZ R80, R84, R75 ;  /* 0x0000004b54507220 */ /* 0x000fe20000410000 */
[----:B------:R-:W-:Y:S01]  /*0b00*/  FADD.FTZ R76, R7, R76 ;  /* 0x0000004c074c7221 */ /* 0x000fe20000010000 */
[----:B------:R-:W-:Y:S01]  /*0b10*/  FADD.FTZ R107, -R110, R74 ;  /* 0x0000004a6e6b7221 */ /* 0x000fe20000010100 */
[----:B------:R-:W-:Y:S01]  /*0b20*/  FADD.FTZ R37, R37, R85 ;  /* 0x0000005525257221 */ /* 0x000fe20000010000 */
[----:B------:R-:W-:Y:S01]  /*0b30*/  FFMA.FTZ R53, R85, R82, R53 ;  /* 0x0000005255357223 */ /* 0x000fe20000010035 */
[----:B------:R-:W-:-:S02]  /*0b40*/  HADD2.F32 R75, -RZ, R101.H0_H0 ;  /* 0x20000065ff4b7230 */ /* 0x000fc40000004100 */
[----:B------:R-:W-:Y:S01]  /*0b50*/  FMUL.FTZ R85, R6, R79 ;  /* 0x0000004f06557220 */ /* 0x000fe20000410000 */
[----:B------:R-:W-:Y:S02]  /*0b60*/  HADD2.F32 R74, -RZ, R112.H1_H1 ;  /* 0x30000070ff4a7230 */ /* 0x000fe40000004100 */
[----:B------:R-:W-:Y:S01]  /*0b70*/  FFMA.FTZ R72, R10, R11, R73 ;  /* 0x0000000b0a487223 */ /* 0x000fe20000010049 */
[----:B------:R-:W-:Y:S01]  /*0b80*/  FADD.FTZ R73, R11, R76 ;  /* 0x0000004c0b497221 */ /* 0x000fe20000010000 */
[----:B------:R-:W-:Y:S01]  /*0b90*/  FADD.FTZ R36, R36, R84 ;  /* 0x0000005424247221 */ /* 0x000fe20000010000 */
[----:B------:R-:W-:Y:S01]  /*0ba0*/  FFMA.FTZ R52, R84, R81, R52 ;  /* 0x0000005154347223 */ /* 0x000fe20000010034 */
[----:B------:R-:W-:Y:S02]  /*0bb0*/  HADD2.F32 R105, -RZ, R99.H0_H0 ;  /* 0x20000063ff697230 */ /* 0x000fe40000004100 */
[----:B------:R-:W-:Y:S01]  /*0bc0*/  FMUL.FTZ R84, R86, R75 ;  /* 0x0000004b56547220 */ /* 0x000fe20000410000 */
[----:B------:R-:W-:Y:S01]  /*0bd0*/  FADD.FTZ R38, R38, R86 ;  /* 0x0000005626267221 */ /* 0x000fe20000010000 */
[----:B------:R-:W-:Y:S01]  /*0be0*/  FFMA.FTZ R54, R86, R85, R54 ;  /* 0x0000005556367223 */ /* 0x000fe20000010036 */
[----:B------:R-:W-:Y:S01]  /*0bf0*/  FMUL.FTZ R86, R87, R74 ;  /* 0x0000004a57567220 */ /* 0x000fe20000410000 */
[----:B------:R-:W-:Y:S01]  /*0c00*/  FFMA.FTZ R77, R69, R68, R72 ;  /* 0x00000044454d7223 */ /* 0x000fe20000010048 */
[----:B------:R-:W-:Y:S01]  /*0c10*/  FADD.FTZ R74, R68, R73 ;  /* 0x00000049444a7221 */ /* 0x000fe20000010000 */
[----:B------:R-:W-:Y:S01]  /*0c20*/  FMUL.FTZ R107, R6, R107 ;  /* 0x0000006b066b7220 */ /* 0x000fe20000410000 */
[----:B------:R-:W-:Y:S01]  /*0c30*/  FMUL.FTZ R105, R78, R105 ;  /* 0x000000694e697220 */ /* 0x000fe20000410000 */
[----:B------:R-:W-:Y:S01]  /*0c40*/  FFMA.FTZ R72, R70, R71, R77 ;  /* 0x0000004746487223 */ /* 0x000fe2000001004d */
[----:B------:R-:W-:Y:S01]  /*0c50*/  FADD.FTZ R74, R71, R74 ;  /* 0x0000004a474a7221 */ /* 0x000fe20000010000 */
[----:B------:R-:W-:Y:S01]  /*0c60*/  FMUL.FTZ R108, R6, R115 ;  /* 0x00000073066c7220 */ /* 0x000fe20000410000 */
[----:B------:R-:W-:-:S02]  /*0c70*/  HADD2.F32 R79, -RZ, R102.H0_H0 ;  /* 0x20000066ff4f7230 */ /* 0x000fc40000004100 */
[----:B------:R-:W-:Y:S01]  /*0c80*/  FFMA.FTZ R77, R107, R105, R72 ;  /* 0x000000696b4d7223 */ /* 0x000fe20000010048 */
[----:B------:R-:W-:Y:S01]  /*0c90*/  FADD.FTZ R74, R105, R74 ;  /* 0x0000004a694a7221 */ /* 0x000fe20000010000 */
[----:B------:R-:W-:Y:S01]  /*0ca0*/  FADD.FTZ R39, R39, R87 ;  /* 0x0000005727277221 */ /* 0x000fe20000010000 */
[----:B------:R-:W-:Y:S01]  /*0cb0*/  FFMA.FTZ R55, R87, R108, R55 ;  /* 0x0000006c57377223 */ /* 0x000fe20000010037 */
[----:B------:R-:W-:Y:S01]  /*0cc0*/  FADD.FTZ R87, -R110, R88 ;  /* 0x000000586e577221 */ /* 0x000fe20000010100 */
[----:B------:R-:W-:Y:S01]  /*0cd0*/  FMUL.FTZ R88, R92, R79 ;  /* 0x0000004f5c587220 */ /* 0x000fe20000410000 */
[----:B------:R-:W-:Y:S01]  /*0ce0*/  FFMA.FTZ R72, R106, R109, R77 ;  /* 0x0000006d6a487223 */ /* 0x000fe2000001004d */
[----:B------:R-:W-:-:S03]  /*0cf0*/  FADD.FTZ R79, R109, R74 ;  /* 0x0000004a6d4f7221 */ /* 0x000fc60000010000 */
[----:B------:R-:W-:Y:S01]  /*0d00*/  FFMA.FTZ R77, R81, R80, R72 ;  /* 0x00000050514d7223 */ /* 0x000fe20000010048 */
[----:B------:R-:W-:Y:S01]  /*0d10*/  FADD.FTZ R74, R80, R79 ;  /* 0x0000004f504a7221 */ /* 0x000fe20000010000 */
[----:B------:R-:W-:Y:S02]  /*0d20*/  FADD.FTZ R89, -R110, R89 ;  /* 0x000000596e597221 */ /* 0x000fe40000010100 */
[----:B------:R-:W-:Y:S01]  /*0d30*/  FFMA.FTZ R72, R82, R83, R77 ;  /* 0x0000005352487223 */ /* 0x000fe2000001004d */
[----:B------:R-:W-:Y:S01]  /*0d40*/  FADD.FTZ R79, R83, R74 ;  /* 0x0000004a534f7221 */ /* 0x000fe20000010000 */
[----:B------:R-:W-:Y:S01]  /*0d50*/  FADD.FTZ R73, -R110, R90 ;  /* 0x0000005a6e497221 */ /* 0x000fe20000010100 */
[----:B------:R-:W-:Y:S02]  /*0d60*/  HADD2.F32 R76, -RZ, R111.H0_H0 ;  /* 0x2000006fff4c7230 */ /* 0x000fe40000004100 */
[----:B------:R-:W-:Y:S01]  /*0d70*/  FFMA.FTZ R77, R85, R84, R72 ;  /* 0x00000054554d7223 */ /* 0x000fe20000010048 */
[----:B------:R-:W-:Y:S01]  /*0d80*/  FADD.FTZ R79, R84, R79 ;  /* 0x0000004f544f7221 */ /* 0x000fe20000010000 */
[C---:B------:R-:W-:Y:S01]  /*0d90*/  FMUL.FTZ R90, R6.reuse, R89 ;  /* 0x00000059065a7220 */ /* 0x040fe20000410000 */
[----:B------:R-:W-:Y:S01]  /*0da0*/  FMUL.FTZ R87, R6, R87 ;  /* 0x0000005706577220 */ /* 0x000fe20000410000 */
[----:B------:R-:W-:Y:S01]  /*0db0*/  FFMA.FTZ R72, R108, R86, R77 ;  /* 0x000000566c487223 */ /* 0x000fe2000001004d */
[----:B------:R-:W-:Y:S01]  /*0dc0*/  FADD.FTZ R79, R86, R79 ;  /* 0x0000004f564f7221 */ /* 0x000fe20000010000 */
[----:B------:R-:W-:Y:S01]  /*0dd0*/  FMUL.FTZ R89, R93, R76 ;  /* 0x0000004c5d597220 */ /* 0x000fe20000410000 */
[----:B------:R-:W-:Y:S01]  /*0de0*/  FADD.FTZ R33, R33, R93 ;  /* 0x0000005d21217221 */ /* 0x000fe20000010000 */
[----:B------:R-:W-:Y:S01]  /*0df0*/  FFMA.FTZ R49, R93, R90, R49 ;  /* 0x0000005a5d317223 */ /* 0x000fe20000010031 */
[----:B------:R-:W-:Y:S01]  /*0e00*/  FADD.FTZ R75, -R110, R91 ;  /* 0x0000005b6e4b7221 */ /* 0x000fe20000010100 */
[----:B------:R-:W-:Y:S01]  /*0e10*/  FMUL.FTZ R93, R6, R73 ;  /* 0x00000049065d7220 */ /* 0x000fe20000410000 */
[----:B------:R-:W-:-:S02]  /*0e20*/  HADD2.F32 R91, -RZ, R103.H0_H0 ;  /* 0x20000067ff5b7230 */ /* 0x000fc40000004100 */
[----:B------:R-:W-:Y:S01]  /*0e30*/  FFMA.FTZ R73, R87, R88, R72 ;  /* 0x0000005857497223 */ /* 0x000fe20000010048 */
[----:B------:R-:W-:Y:S01]  /*0e40*/  FADD.FTZ R72, R88, R79 ;  /* 0x0000004f58487221 */ /* 0x000fe20000010000 */
[----:B------:R-:W-:Y:S01]  /*0e50*/  FADD.FTZ R32, R32, R92 ;  /* 0x0000005c20207221 */ /* 0x000fe20000010000 */
[----:B------:R-:W-:Y:S01]  /*0e60*/  FFMA.FTZ R48, R92, R87, R48 ;  /* 0x000000575c307223 */ /* 0x000fe20000010030 */
[----:B------:R-:W-:Y:S02]  /*0e70*/  HADD2.F32 R92, -RZ, R111.H1_H1 ;  /* 0x3000006fff5c7230 */ /* 0x000fe40000004100 */
[----:B------:R-:W-:Y:S01]  /*0e80*/  FMUL.FTZ R91, R94, R91 ;  /* 0x0000005b5e5b7220 */ /* 0x000fe20000410000 */
[----:B------:R-:W-:Y:S01]  /*0e90*/  FFMA.FTZ R74, R90, R89, R73 ;  /* 0x000000595a4a7223 */ /* 0x000fe20000010049 */
[----:B------:R-:W-:Y:S01]  /*0ea0*/  FADD.FTZ R72, R72, R89 ;  /* 0x0000005948487221 */ /* 0x000fe20000010000 */
[----:B------:R-:W-:Y:S01]  /*0eb0*/  FADD.FTZ R34, R34, R94 ;  /* 0x0000005e22227221 */ /* 0x000fe20000010000 */
[----:B------:R-:W-:Y:S01]  /*0ec0*/  FFMA.FTZ R50, R94, R93, R50 ;  /* 0x0000005d5e327223 */ /* 0x000fe20000010032 */
[----:B------:R-:W-:Y:S01]  /*0ed0*/  FMUL.FTZ R94, R6, R75 ;  /* 0x0000004b065e7220 */ /* 0x000fe20000410000 */
[----:B------:R-:W-:Y:S01]  /*0ee0*/  FMUL.FTZ R92, R95, R92 ;  /* 0x0000005c5f5c7220 */ /* 0x000fe20000410000 */
        /* <DEDUP_REMOVED lines=8> */
[----:B------:R-:W-:Y:S06]  /*0f70*/  BRA `(.L_x_6544) ;  /* 0x0000000000547947 */ /* 0x000fec0003800000 */
.L_x_6543:
        /* <DEDUP_REMOVED lines=10> */
[C---:B------:R-:W-:Y:S02]  /*1020*/  IADD3 R21, PT, PT, R25.reuse, 0x80, RZ ;  /* 0x0000008019157810 */ /* 0x040fe40007ffe0ff */
[C---:B------:R-:W-:Y:S02]  /*1030*/  IADD3 R17, PT, PT, R25.reuse, 0x100, RZ ;  /* 0x0000010019117810 */ /* 0x040fe40007ffe0ff */
[C---:B------:R-:W-:Y:S01]  /*1040*/  IADD3 R15, PT, PT, R25.reuse, 0x180, RZ ;  /* 0x00000180190f7810 */ /* 0x040fe20007ffe0ff */
[----:B0-----:R-:W-:-:S04]  /*1050*/  IMAD.WIDE.U32 R24, R25, 0x10, R12 ;  /* 0x0000001019187825 */ /* 0x001fc800078e000c */
[--C-:B------:R-:W-:Y:S02]  /*1060*/  IMAD.WIDE.U32 R20, R21, 0x10, R12.reuse ;  /* 0x0000001015147825 */ /* 0x100fe400078e000c */
[----:B------:R-:W5:Y:S02]  /*1070*/  LDG.E.128 R24, desc[UR14][R24.64] ;  /* 0x0000000e18187981 */ /* 0x000f64000c1e1d00 */
[--C-:B------:R-:W-:Y:S02]  /*1080*/  IMAD.WIDE.U32 R16, R17, 0x10, R12.reuse ;  /* 0x0000001011107825 */ /* 0x100fe400078e000c */
[----:B------:R-:W5:Y:S02]  /*1090*/  LDG.E.128 R20, desc[UR14][R20.64] ;  /* 0x0000000e14147981 */ /* 0x000f64000c1e1d00 */
[----:B------:R-:W-:Y:S02]  /*10a0*/  IMAD.WIDE.U32 R12, R15, 0x10, R12 ;  /* 0x000000100f0c7825 */ /* 0x000fe400078e000c */
[----:B------:R-:W5:Y:S04]  /*10b0*/  LDG.E.128 R16, desc[UR14][R16.64] ;  /* 0x0000000e10107981 */ /* 0x000f68000c1e1d00 */
[----:B------:R-:W5:Y:S02]  /*10c0*/  LDG.E.128 R12, desc[UR14][R12.64] ;  /* 0x0000000e0c0c7981 */ /* 0x000f64000c1e1d00 */
.L_x_6544:
        /* <DEDUP_REMOVED lines=32> */
.L_x_6546:
[----:B------:R-:W-:Y:S05]  /*12d0*/  BSYNC.RECONVERGENT B0 ;  /* 0x0000000000007941 */ /* 0x000fea0003800200 */
.L_x_6545:
[----:B------:R-:W1:Y:S08]  /*12e0*/  S2UR UR5, SR_CgaCtaId ;  /* 0x00000000000579c3 */ /* 0x000e700000008800 */
[----:B------:R-:W-:Y:S01]  /*12f0*/  BAR.SYNC.DEFER_BLOCKING 0x0 ;  /* 0x0000000000007b1d */ /* 0x000fe20000010000 */
[----:B-----5:R-:W-:Y:S01]  /*1300*/  ISETP.GE.AND P3, PT, R104, 0x1, PT ;  /* 0x000000016800780c */ /* 0x020fe20003f66270 */
[----:B------:R-:W-:Y:S01]  /*1310*/  UISETP.NE.U32.AND UP0, UPT, UR6, URZ, UPT ;  /* 0x000000ff0600728c */ /* 0x000fe2000bf05070 */
[----:B------:R-:W-:-:S03]  /*1320*/  ISETP.NE.AND P1, PT, RZ, UR16, PT ;  /* 0x00000010ff007c0c */ /* 0x000fc6000bf25270 */
[----:B------:R-:W-:Y:S02]  /*1330*/  UMOV UR4, 0x400 ;  /* 0x0000040000047882 */ /* 0x000fe40000000000 */
[----:B------:R-:W2:Y:S01]  /*1340*/  LDC R110, c[0x0][0x388] ;  /* 0x0000e200ff6e7b82 */ /* 0x000ea20000000800 */
        /* <DEDUP_REMOVED lines=10> */
[----:B------:R-:W-:Y:S02]  /*13f0*/  @P3 IADD3 R73, PT, PT, R104, -0x1, RZ ;  /* 0xffffffff68493810 */ /* 0x000fe40007ffe0ff */
[----:B------:R-:W-:Y:S01]  /*1400*/  FADD.FTZ R115, R74, R115 ;  /* 0x000000734a737221 */ /* 0x000fe20000010000 */
[----:B------:R-:W-:Y:S01]  /*1410*/  FADD.FTZ R72, R75, R72 ;  /* 0x000000484b487221 */ /* 0x000fe20000010000 */
[----:B--2---:R-:W-:-:S02]  /*1420*/  IMAD R75, R0, R110, RZ ;  /* 0x0000006e004b7224 */ /* 0x004fc400078e02ff */
[----:B------:R-:W-:Y:S02]  /*1430*/  @P3 IMAD R73, R73, R110, RZ ;  /* 0x0000006e49493224 */ /* 0x000fe400078e02ff */
[----:B-1----:R-:W-:Y:S01]  /*1440*/  FADD.FTZ R115, R115, R76 ;  /* 0x0000004c73737221 */ /* 0x002fe20000010000 */
[----:B------:R-:W-:Y:S01]  /*1450*/  FADD.FTZ R72, R72, R77 ;  /* 0x0000004d48487221 */ /* 0x000fe20000010000 */
[----:B------:R-:W-:Y:S01]  /*1460*/  SHF.R.S32.HI R76, RZ, 0x1f, R75 ;  /* 0x0000001fff4c7819 */ /* 0x000fe2000001144b */
[----:B------:R-:W-:Y:S02]  /*1470*/  HFMA2 R77, -RZ, RZ, 0, 0 ;  /* 0x00000000ff4d7431 */ /* 0x000fe400000001ff */
[----:B------:R-:W-:Y:S01]  /*1480*/  FADD.FTZ R78, R78, R115 ;  /* 0x000000734e4e7221 */ /* 0x000fe20000010000 */
[----:B------:R-:W-:Y:S01]  /*1490*/  @P3 SHF.R.S32.HI R74, RZ, 0x1f, R73 ;  /* 0x0000001fff4a3819 */ /* 0x000fe20000011449 */
[----:B------:R-:W-:Y:S01]  /*14a0*/  FADD.FTZ R72, R79, R72 ;  /* 0x000000484f487221 */ /* 0x000fe20000010000 */
[----:B------:R-:W-:Y:S01]  /*14b0*/  LEA.HI R76, R76, R75, RZ, 0x2 ;  /* 0x0000004b4c4c7211 */ /* 0x000fe200078f10ff */
[----:B------:R-:W-:Y:S01]  /*14c0*/  FMUL.FTZ R79, R78, UR18 ;  /* 0x000000124e4f7c20 */ /* 0x000fe20008410000 */
[----:B------:R-:W-:Y:S01]  /*14d0*/  @P3 LEA.HI R74, R74, R73, RZ, 0x2 ;  /* 0x000000494a4a3211 */ /* 0x000fe200078f10ff */
[----:B------:R-:W-:Y:S01]  /*14e0*/  FMUL.FTZ R78, R72, UR18 ;  /* 0x00000012484e7c20 */ /* 0x000fe20008410000 */
[----:B------:R-:W-:-:S02]  /*14f0*/  LEA.HI.SX32 R76, R76, R95, 0x1e ;  /* 0x0000005f4c4c7211 */ /* 0x000fc400078ff2ff */
[----:B------:R-:W-:Y:S02]  /*1500*/  @P3 LEA.HI.SX32 R77, R74, R95, 0x1e ;  /* 0x0000005f4a4d3211 */ /* 0x000fe400078ff2ff */
[----:B------:R-:W-:Y:S01]  /*1510*/  FSEL R79, R79, RZ, !P1 ;  /* 0x000000ff4f4f7208 */ /* 0x000fe20004800000 */
[----:B------:R-:W-:Y:S06]  /*1520*/  BRA.U UP0, `(.L_x_6547) ;  /* 0x0000000100f87547 */ /* 0x000fec000b800000 */
        /* <DEDUP_REMOVED lines=8> */
[----:B------:R-:W-:Y:S01]  /*15b0*/  ISETP.GT.AND P1, PT, R4, RZ, PT ;  /* 0x000000ff0400720c */ /* 0x000fe20003f24270 */
[----:B------:R-:W-:Y:S01]  /*15c0*/  FADD.FTZ R73, R2, -R73 ;  /* 0x8000004902497221 */ /* 0x000fe20000010000 */
[----:B------:R-:W-:Y:S01]  /*15d0*/  FADD.FTZ R75, R5, -R72 ;  /* 0x80000048054b7221 */ /* 0x000fe20000010000 */
[----:B------:R-:W-:Y:S01]  /*15e0*/  FADD.FTZ R115, R7, -R74 ;  /* 0x8000004a07737221 */ /* 0x000fe20000010000 */
[----:B------:R-:W-:Y:S01]  /*15f0*/  UMOV UR6, UR12 ;  /* 0x0000000c00067c82 */ /* 0x000fe20008000000 */
[C---:B------:R-:W-:Y:S01]  /*1600*/  FMUL.FTZ R73, R6.reuse, R73 ;  /* 0x0000004906497220 */ /* 0x040fe20000410000 */
[C---:B------:R-:W-:Y:S01]  /*1610*/  FMUL.FTZ R75, R6.reuse, R75 ;  /* 0x0000004b064b7220 */ /* 0x040fe20000410000 */
[----:B------:R-:W-:Y:S01]  /*1620*/  FMUL.FTZ R115, R6, R115 ;  /* 0x0000007306737220 */ /* 0x000fe20000410000 */
[----:B------:R-:W-:-:S02]  /*1630*/  ISETP.GT.AND P4, PT, R104, RZ, PT ;  /* 0x000000ff6800720c */ /* 0x000fc40003f84270 */
        /* <DEDUP_REMOVED lines=9> */
[----:B------:R-:W-:Y:S06]  /*16d0*/  @!P3 BRA `(.L_x_6549) ;  /* 0x000000040064b947 */ /* 0x000fec0003800000 */
[----:B------:R-:W-:-:S04]  /*16e0*/  FFMA.FTZ R72, R10, R78, R79 ;  /* 0x0000004e0a487223 */ /* 0x000fc8000001004f */
[----:B------:R-:W-:-:S04]  /*16f0*/  FADD.FTZ R67, R11, -R72 ;  /* 0x800000480b437221 */ /* 0x000fc80000010000 */
[----:B------:R-:W-:-:S05]  /*1700*/  FMUL.FTZ R67, R6, R67 ;  /* 0x0000004306437220 */ /* 0x000fca0000410000 */
[----:B------:R-:W-:-:S05]  /*1710*/  FSEL R67, R67, RZ, P1 ;  /* 0x000000ff43437208 */ /* 0x000fca0000800000 */
[----:B------:R-:W-:Y:S01]  /*1720*/  FMUL.FTZ R67, R67, UR6 ;  /* 0x0000000643437c20 */ /* 0x000fe20008410000 */
[----:B------:R-:W-:Y:S06]  /*1730*/  BRA `(.L_x_6549) ;  /* 0x00000004004c7947 */ /* 0x000fec0003800000 */
.L_x_6548:
[-CC-:B------:R-:W-:Y:S01]  /*1740*/  FFMA.FTZ R61, R3, R78.reuse, R79.reuse ;  /* 0x0000004e033d7223 */ /* 0x180fe2000001004f */
[-CC-:B------:R-:W-:Y:S01]  /*1750*/  FFMA.FTZ R60, R8, R78.reuse, R79.reuse ;  /* 0x0000004e083c7223 */ /* 0x180fe2000001004f */
[-C--:B------:R-:W-:Y:S01]  /*1760*/  FFMA.FTZ R62, R9, R78.reuse, R79 ;  /* 0x0000004e093e7223 */ /* 0x080fe2000001004f */
[----:B------:R-:W-:Y:S01]  /*1770*/  ISETP.GT.AND P1, PT, R4, RZ, PT ;  /* 0x000000ff0400720c */ /* 0x000fe20003f24270 */
        /* <DEDUP_REMOVED lines=8> */
[----:B------:R-:W-:Y:S01]  /*1800*/  UMOV UR6, UR12 ;  /* 0x0000000c00067c82 */ /* 0x000fe20008000000 */
[----:B------:R-:W-:-:S02]  /*1810*/  FSEL R60, R61, RZ, P1 ;  /* 0x000000ff3d3c7208 */ /* 0x000fc40000800000 */
[----:B------:R-:W-:Y:S01]  /*1820*/  FSEL R61, R63, RZ, P1 ;  /* 0x000000ff3f3d7208 */ /* 0x000fe20000800000 */
[----:B------:R-:W-:Y:S01]  /*1830*/  FMUL.FTZ R74, R6, R75 ;  /* 0x0000004b064a7220 */ /* 0x000fe20000410000 */
[----:B------:R-:W-:Y:S01]  /*1840*/  FSEL R62, R73, RZ, P1 ;  /* 0x000000ff493e7208 */ /* 0x000fe20000800000 */
[----:B------:R-:W-:Y:S01]  /*1850*/  FMUL.FTZ R63, R60, UR6 ;  /* 0x000000063c3f7c20 */ /* 0x000fe20008410000 */
[----:B------:R-:W-:Y:S01]  /*1860*/  ISETP.GT.AND P4, PT, R104, RZ, PT ;  /* 0x000000ff6800720c */ /* 0x000fe20003f84270 */
[----:B------:R-:W-:Y:S01]  /*1870*/  FMUL.FTZ R72, R61, UR6 ;  /* 0x000000063d487c20 */ /* 0x000fe20008410000 */
[----:B------:R-:W-:Y:S01]  /*1880*/  FSEL R74, R74, RZ, P1 ;  /* 0x000000ff4a4a7208 */ /* 0x000fe20000800000 */
[----:B------:R-:W-:Y:S01]  /*1890*/  FMUL.FTZ R73, R62, UR6 ;  /* 0x000000063e497c20 */ /* 0x000fe20008410000 */
[----:B------:R-:W-:Y:S02]  /*18a0*/  SEL R64, R63, R64, P4 ;  /* 0x000000403f407207 */ /* 0x000fe40002000000 */
[----:B------:R-:W-:-:S02]  /*18b0*/  SEL R65, R72, R65, P4 ;  /* 0x0000004148417207 */ /* 0x000fc40002000000 */
[----:B------:R-:W-:Y:S02]  /*18c0*/  SEL R66, R73, R66, P4 ;  /* 0x0000004249427207 */ /* 0x000fe40002000000 */
[----:B------:R-:W-:Y:S01]  /*18d0*/  MOV R63, R74 ;  /* 0x0000004a003f7202 */ /* 0x000fe20000000f00 */
[----:B------:R-:W-:Y:S06]  /*18e0*/  @!P3 BRA `(.L_x_6549) ;  /* 0x0000000000e0b947 */ /* 0x000fec0003800000 */
[----:B------:R-:W-:Y:S01]  /*18f0*/  FMUL.FTZ R67, R74, UR6 ;  /* 0x000000064a437c20 */ /* 0x000fe20008410000 */
[----:B------:R-:W-:Y:S06]  /*1900*/  BRA `(.L_x_6549) ;  /* 0x0000000000d87947 */ /* 0x000fec0003800000 */
.L_x_6547:
[----:B------:R-:W-:Y:S01]  /*1910*/  UMOV UR4, UR10 ;  /* 0x0000000a00047c82 */ /* 0x000fe20008000000 */
[----:B------:R-:W-:Y:S01]  /*1920*/  UMOV UR5, UR11 ;  /* 0x0000000b00057c82 */ /* 0x000fe20008000000 */
[----:B------:R-:W-:-:S04]  /*1930*/  UISETP.NE.U32.AND UP0, UPT, UR4, URZ, UPT ;  /* 0x000000ff0400728c */ /* 0x000fc8000bf05070 */
[----:B------:R-:W-:-:S09]  /*1940*/  UISETP.NE.AND.EX UP0, UPT, UR5, URZ, UPT, UP0 ;  /* 0x000000ff0500728c */ /* 0x000fd2000bf05300 */
[----:B------:R-:W-:Y:S05]  /*1950*/  BRA.U UP0, `(.L_x_6550) ;  /* 0x00000001006c7547 */ /* 0x000fea000b800000 */
[-CC-:B------:R-:W-:Y:S01]  /*1960*/  @P2 FFMA.FTZ R73, R3, R78.reuse, R79.reuse ;  /* 0x0000004e03492223 */ /* 0x180fe2000001004f */
[-CC-:B------:R-:W-:Y:S01]  /*1970*/  @P2 FFMA.FTZ R110, R8, R78.reuse, R79.reuse ;  /* 0x0000004e086e2223 */ /* 0x180fe2000001004f */
[----:B------:R-:W-:Y:S01]  /*1980*/  @P2 FFMA.FTZ R114, R9, R78, R79 ;  /* 0x0000004e09722223 */ /* 0x000fe2000001004f */
[----:B------:R-:W-:Y:S01]  /*1990*/  MOV R72, R24 ;  /* 0x0000001800487202 */ /* 0x000fe20000000f00 */
[----:B------:R-:W-:Y:S01]  /*19a0*/  @P2 FADD.FTZ R73, R2, -R73 ;  /* 0x8000004902492221 */ /* 0x000fe20000010000 */
[----:B------:R-:W-:Y:S01]  /*19b0*/  @P2 FADD.FTZ R110, R5, -R110 ;  /* 0x8000006e056e2221 */ /* 0x000fe20000010000 */
[----:B------:R-:W-:Y:S01]  /*19c0*/  MOV R74, R25 ;  /* 0x00000019004a7202 */ /* 0x000fe20000000f00 */
[----:B------:R-:W-:Y:S01]  /*19d0*/  UMOV UR6, UR12 ;  /* 0x0000000c00067c82 */ /* 0x000fe20008000000 */
[C---:B------:R-:W-:Y:S01]  /*19e0*/  @P2 FFMA.FTZ R72, R6.reuse, R73, R24 ;  /* 0x0000004906482223 */ /* 0x040fe20000010018 */
[----:B------:R-:W-:Y:S01]  /*19f0*/  @P2 FADD.FTZ R73, R7, -R114 ;  /* 0x8000007207492221 */ /* 0x000fe20000010000 */
[----:B------:R-:W-:Y:S01]  /*1a00*/  MOV R75, R26 ;  /* 0x0000001a004b7202 */ /* 0x000fe20000000f00 */
[----:B------:R-:W-:Y:S01]  /*1a10*/  @P2 FFMA.FTZ R74, R6, R110, R25 ;  /* 0x0000006e064a2223 */ /* 0x000fe20000010019 */
[----:B------:R-:W-:Y:S01]  /*1a20*/  ISETP.GT.AND P4, PT, R104, RZ, PT ;  /* 0x000000ff6800720c */ /* 0x000fe20003f84270 */
[----:B------:R-:W-:Y:S01]  /*1a30*/  @P2 FFMA.FTZ R75, R6, R73, R26 ;  /* 0x00000049064b2223 */ /* 0x000fe2000001001a */
[----:B------:R-:W-:Y:S01]  /*1a40*/  FMUL.FTZ R73, R72, UR6 ;  /* 0x0000000648497c20 */ /* 0x000fe20008410000 */
[----:B------:R-:W-:-:S02]  /*1a50*/  FMUL.FTZ R72, R74, UR6 ;  /* 0x000000064a487c20 */ /* 0x000fc40008410000 */
[----:B------:R-:W-:Y:S02]  /*1a60*/  FMUL.FTZ R75, R75, UR6 ;  /* 0x000000064b4b7c20 */ /* 0x000fe40008410000 */
[----:B------:R-:W-:Y:S02]  /*1a70*/  SEL R64, R73, R64, P4 ;  /* 0x0000004049407207 */ /* 0x000fe40002000000 */
[----:B------:R-:W-:Y:S02]  /*1a80*/  SEL R65, R72, R65, P4 ;  /* 0x0000004148417207 */ /* 0x000fe40002000000 */
[----:B------:R-:W-:Y:S01]  /*1a90*/  SEL R66, R75, R66, P4 ;  /* 0x000000424b427207 */ /* 0x000fe20002000000 */
[----:B------:R-:W-:Y:S06]  /*1aa0*/  @!P3 BRA `(.L_x_6549) ;  /* 0x000000000070b947 */ /* 0x000fec0003800000 */
[----:B------:R-:W-:Y:S01]  /*1ab0*/  @P2 FFMA.FTZ R72, R10, R78, R79 ;  /* 0x0000004e0a482223 */ /* 0x000fe2000001004f */
[----:B------:R-:W-:-:S03]  /*1ac0*/  MOV R67, R27 ;  /* 0x0000001b00437202 */ /* 0x000fc60000000f00 */
[----:B------:R-:W-:-:S04]  /*1ad0*/  @P2 FADD.FTZ R72, R11, -R72 ;  /* 0x800000480b482221 */ /* 0x000fc80000010000 */
[----:B------:R-:W-:-:S04]  /*1ae0*/  @P2 FFMA.FTZ R67, R6, R72, R27 ;  /* 0x0000004806432223 */ /* 0x000fc8000001001b */
[----:B------:R-:W-:Y:S01]  /*1af0*/  FMUL.FTZ R67, R67, UR6 ;  /* 0x0000000643437c20 */ /* 0x000fe20008410000 */
[----:B------:R-:W-:Y:S06]  /*1b00*/  BRA `(.L_x_6549) ;  /* 0x0000000000587947 */ /* 0x000fec0003800000 */
.L_x_6550:
[-CC-:B------:R-:W-:Y:S01]  /*1b10*/  @P2 FFMA.FTZ R61, R3, R78.reuse, R79.reuse ;  /* 0x0000004e033d2223 */ /* 0x180fe2000001004f */
[----:B------:R-:W-:Y:S01]  /*1b20*/  ISETP.GT.AND P4, PT, R104, RZ, PT ;  /* 0x000000ff6800720c */ /* 0x000fe20003f84270 */
[-CC-:B------:R-:W-:Y:S01]  /*1b30*/  @P2 FFMA.FTZ R72, R8, R78.reuse, R79.reuse ;  /* 0x0000004e08482223 */ /* 0x180fe2000001004f */
[-CC-:B------:R-:W-:Y:S01]  /*1b40*/  @P2 FFMA.FTZ R74, R9, R78.reuse, R79.reuse ;  /* 0x0000004e094a2223 */ /* 0x180fe2000001004f */
        /* <DEDUP_REMOVED lines=13> */
[----:B------:R-:W-:-:S02]  /*1c20*/  UMOV UR6, UR12 ;  /* 0x0000000c00067c82 */ /* 0x000fc40008000000 */
[----:B------:R-:W-:Y:S01]  /*1c30*/  @P4 FMUL.FTZ R64, R60, UR6 ;  /* 0x000000063c404c20 */ /* 0x000fe20008410000 */
[----:B------:R-:W-:Y:S01]  /*1c40*/  @P4 FMUL.FTZ R65, R61, UR6 ;  /* 0x000000063d414c20 */ /* 0x000fe20008410000 */
[----:B------:R-:W-:Y:S01]  /*1c50*/  @P4 FMUL.FTZ R66, R62, UR6 ;  /* 0x000000063e424c20 */ /* 0x000fe20008410000 */
[----:B------:R-:W-:-:S07]  /*1c60*/  @P3 FMUL.FTZ R67, R63, UR6 ;  /* 0x000000063f433c20 */ /* 0x000fce0008410000 */
.L_x_6549:
        /* <DEDUP_REMOVED lines=10> */
[-CC-:B0-----:R-:W-:Y:S01]  /*1d10*/  @P2 FFMA.FTZ R63, R69, R78.reuse, R79.reuse ;  /* 0x0000004e453f2223 */ /* 0x181fe2000001004f */
[-CC-:B------:R-:W-:Y:S01]  /*1d20*/  @P2 FFMA.FTZ R72, R70, R78.reuse, R79.reuse ;  /* 0x0000004e46482223 */ /* 0x180fe2000001004f */
[----:B------:R-:W-:Y:S01]  /*1d30*/  @P2 FFMA.FTZ R74, R107, R78, R79 ;  /* 0x0000004e6b4a2223 */ /* 0x000fe2000001004f */
[----:B------:R-:W-:Y:S01]  /*1d40*/  MOV R60, R20 ;  /* 0x00000014003c7202 */ /* 0x000fe20000000f00 */
[----:B------:R-:W-:Y:S01]  /*1d50*/  @P2 FADD.FTZ R63, R68, -R63 ;  /* 0x8000003f443f2221 */ /* 0x000fe20000010000 */
[----:B------:R-:W-:Y:S01]  /*1d60*/  @P2 FADD.FTZ R72, R71, -R72 ;  /* 0x8000004847482221 */ /* 0x000fe20000010000 */
[----:B------:R-:W-:Y:S01]  /*1d70*/  @P2 FADD.FTZ R73, R105, -R74 ;  /* 0x8000004a69492221 */ /* 0x000fe20000010000 */
[----:B------:R-:W-:Y:S01]  /*1d80*/  MOV R61, R21 ;  /* 0x00000015003d7202 */ /* 0x000fe20000000f00 */
[C---:B------:R-:W-:Y:S01]  /*1d90*/  @P2 FFMA.FTZ R60, R6.reuse, R63, R20 ;  /* 0x0000003f063c2223 */ /* 0x040fe20000010014 */
[----:B------:R-:W-:Y:S01]  /*1da0*/  MOV R62, R22 ;  /* 0x00000016003e7202 */ /* 0x000fe20000000f00 */
[C---:B------:R-:W-:Y:S01]  /*1db0*/  @P2 FFMA.FTZ R62, R6.reuse, R73, R22 ;  /* 0x00000049063e2223 */ /* 0x040fe20000010016 */
[----:B------:R-:W-:Y:S01]  /*1dc0*/  @P2 FFMA.FTZ R61, R6, R72, R21 ;  /* 0x00000048063d2223 */ /* 0x000fe20000010015 */
[----:B------:R-:W-:Y:S01]  /*1dd0*/  @P2 FFMA.FTZ R74, R106, R78, R79 ;  /* 0x0000004e6a4a2223 */ /* 0x000fe2000001004f */
[----:B------:R-:W-:Y:S01]  /*1de0*/  FMUL.FTZ R75, R60, UR6 ;  /* 0x000000063c4b7c20 */ /* 0x000fe20008410000 */
[----:B------:R-:W-:Y:S01]  /*1df0*/  FMUL.FTZ R73, R62, UR6 ;  /* 0x000000063e497c20 */ /* 0x000fe20008410000 */
[----:B------:R-:W-:Y:S01]  /*1e00*/  FMUL.FTZ R72, R61, UR6 ;  /* 0x000000063d487c20 */ /* 0x000fe20008410000 */
[----:B------:R-:W-:Y:S01]  /*1e10*/  @P2 FADD.FTZ R74, R109, -R74 ;  /* 0x8000004a6d4a2221 */ /* 0x000fe20000010000 */
[----:B------:R-:W-:-:S02]  /*1e20*/  MOV R63, R23 ;  /* 0x00000017003f7202 */ /* 0x000fc40000000f00 */
[----:B------:R-:W-:Y:S01]  /*1e30*/  SEL R66, R73, R66, P4 ;  /* 0x0000004249427207 */ /* 0x000fe20002000000 */
[----:B------:R-:W-:Y:S01]  /*1e40*/  @P2 FFMA.FTZ R63, R6, R74, R23 ;  /* 0x0000004a063f2223 */ /* 0x000fe20000010017 */
[----:B------:R-:W-:Y:S02]  /*1e50*/  SEL R65, R72, R65, P4 ;  /* 0x0000004148417207 */ /* 0x000fe40002000000 */
[----:B------:R-:W-:Y:S01]  /*1e60*/  SEL R64, R75, R64, P4 ;  /* 0x000000404b407207 */ /* 0x000fe20002000000 */
[----:B------:R-:W-:Y:S06]  /*1e70*/  @!P3 BRA `(.L_x_6553) ;  /* 0x000000040030b947 */ /* 0x000fec0003800000 */
[----:B------:R-:W-:Y:S01]  /*1e80*/  FMUL.FTZ R67, R63, UR6 ;  /* 0x000000063f437c20 */ /* 0x000fe20008410000 */
[----:B------:R-:W-:Y:S06]  /*1e90*/  BRA `(.L_x_6553) ;  /* 0x0000000400287947 */ /* 0x000fec0003800000 */
.L_x_6552:
        /* <DEDUP_REMOVED lines=12> */
[----:B------:R-:W-:-:S02]  /*1f60*/  FMUL.FTZ R73, R72, UR6 ;  /* 0x0000000648497c20 */ /* 0x000fc40008410000 */
[----:B------:R-:W-:Y:S01]  /*1f70*/  FMUL.FTZ R72, R74, UR6 ;  /* 0x000000064a487c20 */ /* 0x000fe20008410000 */
        /* <DEDUP_REMOVED lines=11> */
.L_x_6551:
        /* <DEDUP_REMOVED lines=8> */
[----:B------:R-:W-:Y:S01]  /*20b0*/  ISETP.GT.AND P5, PT, R4, RZ, PT ;  /* 0x000000ff0400720c */ /* 0x000fe20003fa4270 */
[C---:B------:R-:W-:Y:S01]  /*20c0*/  FMUL.FTZ R60, R6.reuse, R61 ;  /* 0x0000003d063c7220 */ /* 0x040fe20000410000 */
[C---:B------:R-:W-:Y:S01]  /*20d0*/  FMUL.FTZ R61, R6.reuse, R63 ;  /* 0x0000003f063d7220 */ /* 0x040fe20000410000 */
[----:B------:R-:W-:Y:S01]  /*20e0*/  FMUL.FTZ R62, R6, R73 ;  /* 0x00000049063e7220 */ /* 0x000fe20000410000 */
[----:B------:R-:W-:-:S02]  /*20f0*/  FADD.FTZ R63, R109, -R72 ;  /* 0x800000486d3f7221 */ /* 0x000fc40000010000 */
[----:B------:R-:W-:Y:S02]  /*2100*/  FSEL R60, R60, RZ, P5 ;  /* 0x000000ff3c3c7208 */ /* 0x000fe40002800000 */
[----:B------:R-:W-:Y:S01]  /*2110*/  FSEL R61, R61, RZ, P5 ;  /* 0x000000ff3d3d7208 */ /* 0x000fe20002800000 */
[----:B------:R-:W-:Y:S01]  /*2120*/  FMUL.FTZ R74, R6, R63 ;  /* 0x0000003f064a7220 */ /* 0x000fe20000410000 */
[----:B------:R-:W-:Y:S01]  /*2130*/  FSEL R62, R62, RZ, P5 ;  /* 0x000000ff3e3e7208 */ /* 0x000fe20002800000 */
[----:B------:R-:W-:Y:S02]  /*2140*/  FMUL.FTZ R63, R60, UR6 ;  /* 0x000000063c3f7c20 */ /* 0x000fe40008410000 */
[----:B------:R-:W-:Y:S01]  /*2150*/  FMUL.FTZ R72, R61, UR6 ;  /* 0x000000063d487c20 */ /* 0x000fe20008410000 */
[----:B------:R-:W-:Y:S01]  /*2160*/  FSEL R74, R74, RZ, P5 ;  /* 0x000000ff4a4a7208 */ /* 0x000fe20002800000 */
[----:B------:R-:W-:Y:S01]  /*2170*/  FMUL.FTZ R73, R62, UR6 ;  /* 0x000000063e497c20 */ /* 0x000fe20008410000 */
[----:B------:R-:W-:-:S02]  /*2180*/  SEL R64, R63, R64, P4 ;  /* 0x000000403f407207 */ /* 0x000fc40002000000 */
[----:B------:R-:W-:Y:S02]  /*2190*/  SEL R65, R72, R65, P4 ;  /* 0x0000004148417207 */ /* 0x000fe40002000000 */
[----:B------:R-:W-:Y:S02]  /*21a0*/  SEL R66, R73, R66, P4 ;  /* 0x0000004249427207 */ /* 0x000fe40002000000 */
[----:B------:R-:W-:Y:S01]  /*21b0*/  MOV R63, R74 ;  /* 0x0000004a003f7202 */ /* 0x000fe20000000f00 */
[----:B------:R-:W-:Y:S06]  /*21c0*/  @!P3 BRA `(.L_x_6553) ;  /* 0x00000000005cb947 */ /* 0x000fec0003800000 */
[----:B------:R-:W-:Y:S01]  /*21d0*/  FMUL.FTZ R67, R74, UR6 ;  /* 0x000000064a437c20 */ /* 0x000fe20008410000 */
[----:B------:R-:W-:Y:S06]  /*21e0*/  BRA `(.L_x_6553) ;  /* 0x0000000000547947 */ /* 0x000fec0003800000 */
.L_x_6554:
[-CC-:B0-----:R-:W-:Y:S01]  /*21f0*/  FFMA.FTZ R73, R69, R78.reuse, R79.reuse ;  /* 0x0000004e45497223 */ /* 0x181fe2000001004f */
[-CC-:B------:R-:W-:Y:S01]  /*2200*/  FFMA.FTZ R72, R70, R78.reuse, R79.reuse ;  /* 0x0000004e46487223 */ /* 0x180fe2000001004f */
[-CC-:B------:R-:W-:Y:S01]  /*2210*/  FFMA.FTZ R74, R107, R78.reuse, R79.reuse ;  /* 0x0000004e6b4a7223 */ /* 0x180fe2000001004f */
[----:B------:R-:W-:Y:S01]  /*2220*/  @P3 FFMA.FTZ R104, R106, R78, R79 ;  /* 0x0000004e6a683223 */ /* 0x000fe2000001004f */
[----:B------:R-:W-:Y:S01]  /*2230*/  FADD.FTZ R73, R68, -R73 ;  /* 0x8000004944497221 */ /* 0x000fe20000010000 */
[----:B------:R-:W-:Y:S01]  /*2240*/  FADD.FTZ R75, R71, -R72 ;  /* 0x80000048474b7221 */ /* 0x000fe20000010000 */
[----:B------:R-:W-:Y:S01]  /*2250*/  FADD.FTZ R115, R105, -R74 ;  /* 0x8000004a69737221 */ /* 0x000fe20000010000 */
[----:B------:R-:W-:Y:S01]  /*2260*/  @P3 FADD.FTZ R117, R109, -R104 ;  /* 0x800000686d753221 */ /* 0x000fe20000010000 */
[C---:B------:R-:W-:Y:S01]  /*2270*/  FMUL.FTZ R72, R6.reuse, R73 ;  /* 0x0000004906487220 */ /* 0x040fe20000410000 */
[C---:B------:R-:W-:Y:S01]  /*2280*/  FMUL.FTZ R73, R6.reuse, R75 ;  /* 0x0000004b06497220 */ /* 0x040fe20000410000 */
[C---:B------:R-:W-:Y:S01]  /*2290*/  FMUL.FTZ R74, R6.reuse, R115 ;  /* 0x00000073064a7220 */ /* 0x040fe20000410000 */
[----:B------:R-:W-:Y:S01]  /*22a0*/  @P3 FMUL.FTZ R75, R6, R117 ;  /* 0x00000075064b3220 */ /* 0x000fe20000410000 */
[----:B------:R-:W-:-:S04]  /*22b0*/  ISETP.GT.AND P5, PT, R4, RZ, PT ;  /* 0x000000ff0400720c */ /* 0x000fc80003fa4270 */
[----:B------:R-:W-:Y:S02]  /*22c0*/  FSEL R72, R72, RZ, P5 ;  /* 0x000000ff48487208 */ /* 0x000fe40002800000 */
[----:B------:R-:W-:Y:S02]  /*22d0*/  FSEL R73, R73, RZ, P5 ;  /* 0x000000ff49497208 */ /* 0x000fe40002800000 */
[----:B------:R-:W-:Y:S01]  /*22e0*/  FSEL R74, R74, RZ, P5 ;  /* 0x000000ff4a4a7208 */ /* 0x000fe20002800000 */
[----:B------:R-:W-:Y:S01]  /*22f0*/  @P4 FMUL.FTZ R64, R72, UR6 ;  /* 0x0000000648404c20 */ /* 0x000fe20008410000 */
[----:B------:R-:W-:Y:S01]  /*2300*/  @P3 FSEL R75, R75, RZ, P5 ;  /* 0x000000ff4b4b3208 */ /* 0x000fe20002800000 */
[----:B------:R-:W-:Y:S02]  /*2310*/  @P4 FMUL.FTZ R65, R73, UR6 ;  /* 0x0000000649414c20 */ /* 0x000fe40008410000 */
[----:B------:R-:W-:Y:S02]  /*2320*/  @P4 FMUL.FTZ R66, R74, UR6 ;  /* 0x000000064a424c20 */ /* 0x000fe40008410000 */
[----:B------:R-:W-:-:S07]  /*2330*/  @P3 FMUL.FTZ R67, R75, UR6 ;  /* 0x000000064b433c20 */ /* 0x000fce0008410000 */
.L_x_6553:
[----:B------:R-:W0:Y:S01]  /*2340*/  @P1 LDC.64 R74, c[0x0][0x478] ;  /* 0x00011e00ff4a1b82 */ /* 0x000e220000000a00 */
[----:B------:R-:W-:Y:S02]  /*2350*/  @P1 IADD3 R115, PT, PT, R76, 0x80, RZ ;  /* 0x000000804c731810 */ /* 0x000fe40007ffe0ff */
[----:B------:R-:W-:-:S05]  /*2360*/  @P3 IADD3 R117, PT, PT, R77, 0x80, RZ ;  /* 0x000000804d753810 */ /* 0x000fca0007ffe0ff */
[----:B------:R-:W1:Y:S01]  /*2370*/  @P3 LDC.64 R72, c[0x0][0x468] ;  /* 0x00011a00ff483b82 */ /* 0x000e620000000a00 */
[----:B0-----:R-:W-:-:S05]  /*2380*/  @P1 IMAD.WIDE.U32 R74, R115, 0x10, R74 ;  /* 0x00000010734a1825 */ /* 0x001fca00078e004a */
[----:B------:R0:W-:Y:S01]  /*2390*/  @P1 STG.E.128 desc[UR14][R74.64], R60 ;  /* 0x0000003c4a001986 */ /* 0x0001e2000c101d0e */
[----:B-1----:R-:W-:-:S05]  /*23a0*/  @P3 IMAD.WIDE.U32 R72, R117, 0x10, R72 ;  /* 0x0000001075483825 */ /* 0x002fca00078e0048 */
        /* <DEDUP_REMOVED lines=28> */
.L_x_6556:
        /* <DEDUP_REMOVED lines=25> */
.L_x_6555:
        /* <DEDUP_REMOVED lines=28> */
.L_x_6558:
[-CC-:B0-----:R-:W-:Y:S01]  /*28c0*/  FFMA.FTZ R73, R81, R78.reuse, R79.reuse ;  /* 0x0000004e51497223 */ /* 0x181fe2000001004f */
[-CC-:B------:R-:W-:Y:S01]  /*28d0*/  FFMA.FTZ R72, R82, R78.reuse, R79.reuse ;  /* 0x0000004e52487223 */ /* 0x180fe2000001004f */
[-CC-:B------:R-:W-:Y:S01]  /*28e0*/  FFMA.FTZ R115, R85, R78.reuse, R79.reuse ;  /* 0x0000004e55737223 */ /* 0x180fe2000001004f */
[----:B------:R-:W-:Y:S01]  /*28f0*/  @P3 FFMA.FTZ R117, R108, R78, R79 ;  /* 0x0000004e6c753223 */ /* 0x000fe2000001004f */
[----:B------:R-:W-:Y:S01]  /*2900*/  FADD.FTZ R73, R80, -R73 ;  /* 0x8000004950497221 */ /* 0x000fe20000010000 */
[----:B------:R-:W-:Y:S01]  /*2910*/  FADD.FTZ R75, R83, -R72 ;  /* 0x80000048534b7221 */ /* 0x000fe20000010000 */
[----:B------:R-:W-:Y:S01]  /*2920*/  ISETP.GT.AND P5, PT, R4, RZ, PT ;  /* 0x000000ff0400720c */ /* 0x000fe20003fa4270 */
[----:B------:R-:W-:Y:S01]  /*2930*/  FADD.FTZ R115, R84, -R115 ;  /* 0x8000007354737221 */ /* 0x000fe20000010000 */
[----:B------:R-:W-:Y:S01]  /*2940*/  FMUL.FTZ R72, R6, R73 ;  /* 0x0000004906487220 */ /* 0x000fe20000410000 */
[----:B------:R-:W-:Y:S01]  /*2950*/  @P3 FADD.FTZ R117, R86, -R117 ;  /* 0x8000007556753221 */ /* 0x000fe20000010000 */
[C---:B------:R-:W-:Y:S01]  /*2960*/  FMUL.FTZ R73, R6.reuse, R75 ;  /* 0x0000004b06497220 */ /* 0x040fe20000410000 */
[----:B------:R-:W-:-:S02]  /*2970*/  FMUL.FTZ R74, R6, R115 ;  /* 0x00000073064a7220 */ /* 0x000fc40000410000 */
[----:B------:R-:W-:Y:S01]  /*2980*/  FSEL R72, R72, RZ, P5 ;  /* 0x000000ff48487208 */ /* 0x000fe20002800000 */
[----:B------:R-:W-:Y:S01]  /*2990*/  @P3 FMUL.FTZ R117, R6, R117 ;  /* 0x0000007506753220 */ /* 0x000fe20000410000 */
[----:B------:R-:W-:Y:S02]  /*29a0*/  FSEL R73, R73, RZ, P5 ;  /* 0x000000ff49497208 */ /* 0x000fe40002800000 */
[----:B------:R-:W-:Y:S01]  /*29b0*/  FSEL R74, R74, RZ, P5 ;  /* 0x000000ff4a4a7208 */ /* 0x000fe20002800000 */
[----:B------:R-:W-:Y:S01]  /*29c0*/  @P4 FMUL.FTZ R64, R72, UR6 ;  /* 0x0000000648404c20 */ /* 0x000fe20008410000 */
[----:B------:R-:W-:Y:S01]  /*29d0*/  @P3 FSEL R72, R117, RZ, P5 ;  /* 0x000000ff75483208 */ /* 0x000fe20002800000 */
[----:B------:R-:W-:Y:S02]  /*29e0*/  @P4 FMUL.FTZ R65, R73, UR6 ;  /* 0x0000000649414c20 */ /* 0x000fe40008410000 */
[----:B------:R-:W-:Y:S02]  /*29f0*/  @P4 FMUL.FTZ R66, R74, UR6 ;  /* 0x000000064a424c20 */ /* 0x000fe40008410000 */
[----:B------:R-:W-:-:S07]  /*2a00*/  @P3 FMUL.FTZ R67, R72, UR6 ;  /* 0x0000000648433c20 */ /* 0x000fce0008410000 */
.L_x_6557:
        /* <DEDUP_REMOVED lines=35> */
.L_x_6560:
        /* <DEDUP_REMOVED lines=25> */
.L_x_6559:
        /* <DEDUP_REMOVED lines=28> */
.L_x_6562:
[----:B------:R-:W-:Y:S01]  /*2f90*/  ISETP.GT.AND P0, PT, R4, RZ, PT ;  /* 0x000000ff0400720c */ /* 0x000fe20003f04270 */
[-CC-:B0-----:R-:W-:Y:S01]  /*2fa0*/  FFMA.FTZ R73, R87, R78.reuse, R79.reuse ;  /* 0x0000004e57497223 */ /* 0x181fe2000001004f */
        /* <DEDUP_REMOVED lines=10> */
[----:B------:R-:W-:-:S02]  /*3050*/  FMUL.FTZ R115, R6, R115 ;  /* 0x0000007306737220 */ /* 0x000fc40000410000 */
[----:B------:R-:W-:Y:S02]  /*3060*/  FSEL R73, R73, RZ, P0 ;  /* 0x000000ff49497208 */ /* 0x000fe40000000000 */
[----:B------:R-:W-:Y:S02]  /*3070*/  FSEL R75, R75, RZ, P0 ;  /* 0x000000ff4b4b7208 */ /* 0x000fe40000000000 */
[----:B------:R-:W-:Y:S01]  /*3080*/  FSEL R79, R79, RZ, P0 ;  /* 0x000000ff4f4f7208 */ /* 0x000fe20000000000 */
[----:B------:R-:W-:Y:S01]  /*3090*/  @P4 FMUL.FTZ R64, R73, UR6 ;  /* 0x0000000649404c20 */ /* 0x000fe20008410000 */
[----:B------:R-:W-:Y:S01]  /*30a0*/  FSEL R115, R115, RZ, P0 ;  /* 0x000000ff73737208 */ /* 0x000fe20000000000 */
[----:B------:R-:W-:Y:S02]  /*30b0*/  @P4 FMUL.FTZ R65, R75, UR6 ;  /* 0x000000064b414c20 */ /* 0x000fe40008410000 */
[----:B------:R-:W-:Y:S02]  /*30c0*/  @P4 FMUL.FTZ R66, R79, UR6 ;  /* 0x000000064f424c20 */ /* 0x000fe40008410000 */
[----:B------:R-:W-:-:S07]  /*30d0*/  @P3 FMUL.FTZ R67, R115, UR6 ;  /* 0x0000000673433c20 */ /* 0x000fce0008410000 */
.L_x_6561:
        /* <DEDUP_REMOVED lines=13> */
.L_x_6542:
        /* <DEDUP_REMOVED lines=8> */
[----:B---3--:R-:W-:-:S05]  /*3230*/  IMAD.WIDE.U32 R4, R95, 0x10, R4 ;  /* 0x000000105f047825 */ /* 0x008fca00078e0004 */
        /* <DEDUP_REMOVED lines=8> */
.L_x_6564:
        /* <DEDUP_REMOVED lines=12> */
.L_x_8129:


//--------------------- .text._ZN10layer_norm13ln_bwd_kernelINS_13Kernel_traitsI6__halfffffjLj2048ELj1ELj1ELj4ELj16ENS_18Kernel_traits_baseILj2048ES2_ffffjLj128EEEEELb0ELb1ELb0ELb0EEEvNS_9BwdParamsE --------------------------
	.section	.text._ZN10layer_norm13ln_bwd_kernelINS_13Kernel_traitsI6__halfffffjLj2048ELj1ELj1ELj4ELj16ENS_18Kernel_traits_baseILj2048ES2_ffffjLj128EEEEELb0ELb1ELb0ELb0EEEvNS_9BwdParamsE,"ax",@progbits
	.align	128
        .global         _ZN10layer_norm13ln_bwd_kernelINS_13Kernel_traitsI6__halfffffjLj2048ELj1ELj1ELj4ELj16ENS_18Kernel_traits_baseILj2048ES2_ffffjLj128EEEEELb0ELb1ELb0ELb0EEEvNS_9BwdParamsE
        .type           _ZN10layer_norm13ln_bwd_kernelINS_13Kernel_traitsI6__halfffffjLj2048ELj1ELj1ELj4ELj16ENS_18Kernel_traits_baseILj2048ES2_ffffjLj128EEEEELb0ELb1ELb0ELb0EEEvNS_9BwdParamsE,@function
        .size           _ZN10layer_norm13ln_bwd_kernelINS_13Kernel_traitsI6__halfffffjLj2048ELj1ELj1ELj4ELj16ENS_18Kernel_traits_baseILj2048ES2_ffffjLj128EEEEELb0ELb1ELb0ELb0EEEvNS_9BwdParamsE,(.L_x_8130 - _ZN10layer_norm13ln_bwd_kernelINS_13Kernel_traitsI6__halfffffjLj2048ELj1ELj1ELj4ELj16ENS_18Kernel_traits_baseILj2048ES2_ffffjLj128EEEEELb0ELb1ELb0ELb0EEEvNS_9BwdParamsE)
        .other          _ZN10layer_norm13ln_bwd_kernelINS_13Kernel_traitsI6__halfffffjLj2048ELj1ELj1ELj4ELj16ENS_18Kernel_traits_baseILj2048ES2_ffffjLj128EEEEELb0ELb1ELb0ELb0EEEvNS_9BwdParamsE,@"STO_CUDA_ENTRY STV_DEFAULT"
_ZN10layer_norm13ln_bwd_kernelINS_13Kernel_traitsI6__halfffffjLj2048ELj1ELj1ELj4ELj16ENS_18Kernel_traits_baseILj2048ES2_ffffjLj128EEEEELb0ELb1ELb0ELb0EEEvNS_9BwdParamsE:
.text._ZN10layer_norm13ln_bwd_kernelINS_13Kernel_traitsI6__halfffffjLj2048ELj1ELj1ELj4ELj16ENS_18Kernel_traits_baseILj2048ES2_ffffjLj128EEEEELb0ELb1ELb0ELb0EEEvNS_9BwdParamsE:
        /* <DEDUP_REMOVED lines=13> */
[C---:B------:R-:W-:Y:S02]  /*00d0*/  ISETP.GE.U32.AND P2, PT, R9.reuse, 0x80, PT ;  /* 0x000000800900780c */ /* 0x040fe40003f46070 */
[C---:B------:R-:W-:Y:S02]  /*00e0*/  ISETP.GE.U32.AND P4, PT, R9.reuse, 0x180, PT ;  /* 0x000001800900780c */ /* 0x040fe40003f86070 */
[----:B------:R-:W-:-:S07]  /*00f0*/  ISETP.GE.U32.AND P3, PT, R9, 0x200, PT ;  /* 0x000002000900780c */ /* 0x000fce0003f66070 */
[----:B------:R-:W0:Y:S02]  /*0100*/  @P5 LDC.64 R6, c[0x0][0x3d0] ;  /* 0x0000f400ff065b82 */ /* 0x000e240000000a00 */
[----:B------:R-:W-:-:S06]  /*0110*/  @P2 LOP3.LUT R35, R10, 0x80, RZ, 0xfc, !PT ;  /* 0x000000800a232812 */ /* 0x000fcc00078efcff */
[----:B------:R-:W3:Y:S08]  /*0120*/  @P5 LDC.64 R14, c[0x0][0x3e8] ;  /* 0x0000fa00ff0e5b82 */ /* 0x000ef00000000a00 */
[----:B------:R-:W4:Y:S08]  /*0130*/  @P2 LDC.64 R2, c[0x0][0x3d0] ;  /* 0x0000f400ff022b82 */ /* 0x000f300000000a00 */
[----:B------:R-:W1:Y:S01]  /*0140*/  @P2 LDC.64 R4, c[0x0][0x3e8] ;  /* 0x0000fa00ff042b82 */ /* 0x000e620000000a00 */
[----:B0-----:R-:W-:-:S05]  /*0150*/  @P5 IMAD.WIDE.U32 R6, R35, 0x8, R6 ;  /* 0x0000000823065825 */ /* 0x001fca00078e0006 */
[----:B--2---:R-:W5:Y:S01]  /*0160*/  @P5 LDG.E.64 R12, desc[UR8][R6.64] ;  /* 0x00000008060c5981 */ /* 0x004f62000c1e1b00 */
[C---:B---3--:R-:W-:Y:S01]  /*0170*/  @P5 IMAD.WIDE.U32 R14, R35.reuse, 0x8, R14 ;  /* 0x00000008230e5825 */ /* 0x048fe200078e000e */
[----:B------:R-:W0:Y:S01]  /*0180*/  @P4 LDC.64 R24, c[0x0][0x3d0] ;  /* 0x0000f400ff184b82 */ /* 0x000e220000000a00 */
[----:B------:R-:W-:-:S03]  /*0190*/  @P5 IADD3 R35, PT, PT, R35, 0x80, RZ ;  /* 0x0000008023235810 */ /* 0x000fc60007ffe0ff */
[----:B------:R-:W5:Y:S01]  /*01a0*/  @P5 LDG.E.64 R16, desc[UR8][R14.64] ;  /* 0x000000080e105981 */ /* 0x000f62000c1e1b00 */
[----:B----4-:R-:W-:-:S03]  /*01b0*/  @P2 IMAD.WIDE.U32 R2, R10, 0x8, R2 ;  /* 0x000000080a022825 */ /* 0x010fc600078e0002 */
[----:B------:R-:W2:Y:S02]  /*01c0*/  @P4 LDC.64 R26, c[0x0][0x3e8] ;  /* 0x0000fa00ff1a4b82 */ /* 0x000ea40000000a00 */
[----:B------:R-:W5:Y:S01]  /*01d0*/  @P2 LDG.E.64 R22, desc[UR8][R2.64] ;  /* 0x0000000802162981 */ /* 0x000f62000c1e1b00 */
[----:B-1----:R-:W-:-:S05]  /*01e0*/  @P2 IMAD.WIDE.U32 R4, R10, 0x8, R4 ;  /* 0x000000080a042825 */ /* 0x002fca00078e0004 */
[----:B------:R-:W1:Y:S01]  /*01f0*/  @P3 LDC.64 R30, c[0x0][0x3d0] ;  /* 0x0000f400ff1e3b82 */ /* 0x000e620000000a00 */
[----:B------:R-:W5:Y:S07]  /*0200*/  @P2 LDG.E.64 R100, desc[UR8][R4.64] ;  /* 0x0000000804642981 */ /* 0x000f6e000c1e1b00 */
[----:B------:R-:W3:Y:S01]  /*0210*/  @P3 LDC.64 R32, c[0x0][0x3e8] ;  /* 0x0000fa00ff203b82 */ /* 0x000ee20000000a00 */
[----:B0-----:R-:W-:Y:S01]  /*0220*/  @P4 IMAD.WIDE.U32 R24, R35, 0x8, R24 ;  /* 0x0000000823184825 */ /* 0x001fe200078e0018 */
[----:B------:R-:W-:Y:S01]  /*0230*/  UISETP.GE.AND UP0, UPT, UR7, UR4, UPT ;  /* 0x000000040700728c */ /* 0x000fe2000bf06270 */
[----:B------:R-:W-:-:S02]  /*0240*/  CS2R R36, SRZ ;  /* 0x0000000000247805 */ /* 0x000fc4000001ff00 */
[----:B------:R-:W-:Y:S02]  /*0250*/  CS2R R38, SRZ ;  /* 0x0000000000267805 */ /* 0x000fe4000001ff00 */
[----:B------:R-:W-:Y:S01]  /*0260*/  CS2R R40, SRZ ;  /* 0x0000000000287805 */ /* 0x000fe2000001ff00 */
[----:B------:R0:W5:Y:S01]  /*0270*/  @P4 LDG.E.64 R18, desc[UR8][R24.64] ;  /* 0x0000000818124981 */ /* 0x000162000c1e1b00 */
[C---:B--2---:R-:W-:Y:S01]  /*0280*/  @P4 IMAD.WIDE.U32 R28, R35.reuse, 0x8, R26 ;  /* 0x00000008231c4825 */ /* 0x044fe200078e001a */
[----:B------:R-:W-:Y:S02]  /*0290*/  @P4 IADD3 R35, PT, PT, R35, 0x80, RZ ;  /* 0x0000008023234810 */ /* 0x000fe40007ffe0ff */
[----:B------:R-:W-:Y:S02]  /*02a0*/  CS2R R26, SRZ ;  /* 0x00000000001a7805 */ /* 0x000fe4000001ff00 */
[----:B------:R-:W-:Y:S02]  /*02b0*/  CS2R R42, SRZ ;  /* 0x00000000002a7805 */ /* 0x000fe4000001ff00 */
[----:B------:R-:W-:Y:S01]  /*02c0*/  CS2R R44, SRZ ;  /* 0x00000000002c7805 */ /* 0x000fe2000001ff00 */
[----:B------:R2:W5:Y:S01]  /*02d0*/  @P4 LDG.E.64 R20, desc[UR8][R28.64] ;  /* 0x000000081c144981 */ /* 0x000562000c1e1b00 */
[----:B-1----:R-:W-:Y:S01]  /*02e0*/  @P3 IMAD.WIDE.U32 R30, R35, 0x8, R30 ;  /* 0x00000008231e3825 */ /* 0x002fe200078e001e */
[----:B0-----:R-:W-:-:S02]  /*02f0*/  CS2R R24, SRZ ;  /* 0x0000000000187805 */ /* 0x001fc4000001ff00 */
[----:B------:R-:W-:Y:S02]  /*0300*/  CS2R R46, SRZ ;  /* 0x00000000002e7805 */ /* 0x000fe4000001ff00 */
[----:B------:R-:W-:Y:S02]  /*0310*/  CS2R R48, SRZ ;  /* 0x0000000000307805 */ /* 0x000fe4000001ff00 */
[----:B------:R-:W-:Y:S01]  /*0320*/  CS2R R50, SRZ ;  /* 0x0000000000327805 */ /* 0x000fe2000001ff00 */
[----:B------:R0:W5:Y:S01]  /*0330*/  @P3 LDG.E.64 R72, desc[UR8][R30.64] ;  /* 0x000000081e483981 */ /* 0x000162000c1e1b00 */
[----:B---3--:R-:W-:Y:S01]  /*0340*/  @P3 IMAD.WIDE.U32 R32, R35, 0x8, R32 ;  /* 0x0000000823203825 */ /* 0x008fe200078e0020 */
[----:B--2---:R-:W-:Y:S02]  /*0350*/  CS2R R28, SRZ ;  /* 0x00000000001c7805 */ /* 0x004fe4000001ff00 */
[----:B------:R-:W-:Y:S02]  /*0360*/  CS2R R34, SRZ ;  /* 0x0000000000227805 */ /* 0x000fe4000001ff00 */
[----:B------:R-:W-:-:S02]  /*0370*/  CS2R R52, SRZ ;  /* 0x0000000000347805 */ /* 0x000fc4000001ff00 */
[----:B------:R-:W-:Y:S01]  /*0380*/  CS2R R54, SRZ ;  /* 0x0000000000367805 */ /* 0x000fe2000001ff00 */
[----:B------:R1:W5:Y:S01]  /*0390*/  @P3 LDG.E.64 R74, desc[UR8][R32.64] ;  /* 0x00000008204a3981 */ /* 0x000362000c1e1b00 */
[----:B------:R-:W-:Y:S02]  /*03a0*/  CS2R R56, SRZ ;  /* 0x0000000000387805 */ /* 0x000fe4000001ff00 */
[----:B0-----:R-:W-:Y:S02]  /*03b0*/  CS2R R30, SRZ ;  /* 0x00000000001e7805 */ /* 0x001fe4000001ff00 */
[----:B------:R-:W-:Y:S02]  /*03c0*/  CS2R R58, SRZ ;  /* 0x00000000003a7805 */ /* 0x000fe4000001ff00 */
[----:B------:R-:W-:Y:S02]  /*03d0*/  CS2R R60, SRZ ;  /* 0x00000000003c7805 */ /* 0x000fe4000001ff00 */
[----:B------:R-:W-:-:S02]  /*03e0*/  CS2R R62, SRZ ;  /* 0x00000000003e7805 */ /* 0x000fc4000001ff00 */
[----:B------:R-:W-:Y:S02]  /*03f0*/  CS2R R64, SRZ ;  /* 0x0000000000407805 */ /* 0x000fe4000001ff00 */
[----:B------:R-:W-:Y:S02]  /*0400*/  CS2R R66, SRZ ;  /* 0x0000000000427805 */ /* 0x000fe4000001ff00 */
[----:B------:R-:W-:Y:S02]  /*0410*/  CS2R R68, SRZ ;  /* 0x0000000000447805 */ /* 0x000fe4000001ff00 */
[----:B------:R-:W-:Y:S02]  /*0420*/  CS2R R70, SRZ ;  /* 0x0000000000467805 */ /* 0x000fe4000001ff00 */
[----:B-1----:R-:W-:Y:S01]  /*0430*/  CS2R R32, SRZ ;  /* 0x0000000000207805 */ /* 0x002fe2000001ff00 */
[----:B------:R-:W-:Y:S06]  /*0440*/  BRA.U UP0, `(.L_x_6565) ;  /* 0x0000003900dc7547 */ /* 0x000fec000b800000 */
[----:B-----5:R-:W-:Y:S02]  /*0450*/  SHF.R.U32.HI R2, RZ, 0x10, R13 ;  /* 0x00000010ff027819 */ /* 0x020fe4000001160d */
[----:B------:R-:W-:Y:S02]  /*0460*/  CS2R R24, SRZ ;  /* 0x0000000000187805 */ /* 0x000fe4000001ff00 */
[----:B------:R-:W-:Y:S02]  /*0470*/  SHF.R.U64 R3, R18, 0x10, R19 ;  /* 0x0000001012037819 */ /* 0x000fe40000001213 */
[----:B------:R-:W-:Y:S02]  /*0480*/  CS2R R26, SRZ ;  /* 0x00000000001a7805 */ /* 0x000fe4000001ff00 */
[----:B------:R-:W-:Y:S02]  /*0490*/  MOV R121, R13 ;  /* 0x0000000d00797202 */ /* 0x000fe40000000f00 */
[----:B------:R-:W-:-:S02]  /*04a0*/  CS2R R28, SRZ ;  /* 0x00000000001c7805 */ /* 0x000fc4000001ff00 */
[----:B------:R-:W-:Y:S02]  /*04b0*/  MOV R124, R18 ;  /* 0x00000012007c7202 */ /* 0x000fe40000000f00 */
[----:B------:R-:W-:Y:S02]  /*04c0*/  CS2R R30, SRZ ;  /* 0x00000000001e7805 */ /* 0x000fe4000001ff00 */
[----:B------:R-:W-:Y:S02]  /*04d0*/  PRMT R121, R121, 0x5410, R2 ;  /* 0x0000541079797816 */ /* 0x000fe40000000002 */
[----:B------:R-:W-:Y:S02]  /*04e0*/  CS2R R32, SRZ ;  /* 0x0000000000207805 */ /* 0x000fe4000001ff00 */
[----:B------:R-:W-:Y:S02]  /*04f0*/  PRMT R124, R124, 0x5410, R3 ;  /* 0x000054107c7c7816 */ /* 0x000fe40000000003 */
[----:B------:R-:W-:Y:S01]  /*0500*/  CS2R R34, SRZ ;  /* 0x0000000000227805 */ /* 0x000fe2000001ff00 */
[----:B------:R-:W0:Y:S01]  /*0510*/  LDC.64 R2, c[0x0][0x3e0] ;  /* 0x0000f800ff027b82 */ /* 0x000e220000000a00 */
[----:B------:R-:W-:-:S02]  /*0520*/  MOV R120, R12 ;  /* 0x0000000c00787202 */ /* 0x000fc40000000f00 */
[----:B------:R-:W-:Y:S02]  /*0530*/  CS2R R36, SRZ ;  /* 0x0000000000247805 */ /* 0x000fe4000001ff00 */
[----:B------:R-:W-:Y:S02]  /*0540*/  SHF.R.U64 R0, R12, 0x10, R13 ;  /* 0x000000100c007819 */ /* 0x000fe4000000120d */
[----:B------:R-:W-:Y:S02]  /*0550*/  CS2R R38, SRZ ;  /* 0x0000000000267805 */ /* 0x000fe4000001ff00 */
[----:B------:R-:W-:Y:S02]  /*0560*/  SHF.R.U64 R134, R22, 0x10, R23 ;  /* 0x0000001016867819 */ /* 0x000fe40000001217 */
[----:B------:R-:W-:Y:S02]  /*0570*/  CS2R R40, SRZ ;  /* 0x0000000000287805 */ /* 0x000fe4000001ff00 */
[----:B------:R-:W-:-:S02]  /*0580*/  PRMT R120, R120, 0x5410, R0 ;  /* 0x0000541078787816 */ /* 0x000fc40000000000 */
[----:B------:R-:W-:Y:S02]  /*0590*/  CS2R R42, SRZ ;  /* 0x00000000002a7805 */ /* 0x000fe4000001ff00 */
[----:B------:R-:W-:Y:S02]  /*05a0*/  SHF.R.U32.HI R0, RZ, 0x10, R23 ;  /* 0x00000010ff007819 */ /* 0x000fe40000011617 */
[----:B------:R-:W-:Y:S02]  /*05b0*/  CS2R R44, SRZ ;  /* 0x00000000002c7805 */ /* 0x000fe4000001ff00 */
[----:B------:R-:W-:Y:S02]  /*05c0*/  MOV R129, R17 ;  /* 0x0000001100817202 */ /* 0x000fe40000000f00 */
[----:B------:R-:W-:Y:S02]  /*05d0*/  CS2R R46, SRZ ;  /* 0x00000000002e7805 */ /* 0x000fe4000001ff00 */
[----:B------:R-:W-:-:S02]  /*05e0*/  SHF.R.U32.HI R8, RZ, 0x10, R17 ;  /* 0x00000010ff087819 */ /* 0x000fc40000011611 */
[----:B------:R-:W-:Y:S02]  /*05f0*/  CS2R R48, SRZ ;  /* 0x0000000000307805 */ /* 0x000fe4000001ff00 */
[----:B------:R-:W-:Y:S02]  /*0600*/  PRMT R134, R134, 0x5410, R0 ;  /* 0x0000541086867816 */ /* 0x000fe40000000000 */
[----:B------:R-:W-:Y:S02]  /*0610*/  CS2R R50, SRZ ;  /* 0x0000000000327805 */ /* 0x000fe4000001ff00 */
[----:B------:R-:W-:Y:S02]  /*0620*/  MOV R125, R19 ;  /* 0x00000013007d7202 */ /* 0x000fe40000000f00 */
[----:B------:R-:W-:Y:S02]  /*0630*/  CS2R R52, SRZ ;  /* 0x0000000000347805 */ /* 0x000fe4000001ff00 */
[----:B------:R-:W-:-:S02]  /*0640*/  SHF.R.U32.HI R4, RZ, 0x10, R19 ;  /* 0x00000010ff047819 */ /* 0x000fc40000011613 */
[----:B------:R-:W-:Y:S02]  /*0650*/  CS2R R54, SRZ ;  /* 0x0000000000367805 */ /* 0x000fe4000001ff00 */
[----:B------:R-:W-:Y:S02]  /*0660*/  MOV R126, R72 ;  /* 0x00000048007e7202 */ /* 0x000fe40000000f00 */
[----:B------:R-:W-:Y:S02]  /*0670*/  CS2R R56, SRZ ;  /* 0x0000000000387805 */ /* 0x000fe4000001ff00 */
[----:B------:R-:W-:Y:S02]  /*0680*/  SHF.R.U64 R5, R72, 0x10, R73 ;  /* 0x0000001048057819 */ /* 0x000fe40000001249 */
[----:B------:R-:W-:Y:S02]  /*0690*/  CS2R R58, SRZ ;  /* 0x00000000003a7805 */ /* 0x000fe4000001ff00 */
[----:B------:R-:W-:-:S02]  /*06a0*/  MOV R127, R73 ;  /* 0x00000049007f7202 */ /* 0x000fc40000000f00 */
[----:B------:R-:W-:Y:S02]  /*06b0*/  CS2R R60, SRZ ;  /* 0x00000000003c7805 */ /* 0x000fe4000001ff00 */
[----:B------:R-:W-:Y:S02]  /*06c0*/  SHF.R.U32.HI R6, RZ, 0x10, R73 ;  /* 0x00000010ff067819 */ /* 0x000fe40000011649 */
[----:B------:R-:W-:Y:S02]  /*06d0*/  CS2R R62, SRZ ;  /* 0x00000000003e7805 */ /* 0x000fe4000001ff00 */
[----:B------:R-:W-:Y:S02]  /*06e0*/  MOV R128, R16 ;  /* 0x0000001000807202 */ /* 0x000fe40000000f00 */
[----:B------:R-:W-:Y:S02]  /*06f0*/  CS2R R64, SRZ ;  /* 0x0000000000407805 */ /* 0x000fe4000001ff00 */
[----:B------:R-:W-:-:S02]  /*0700*/  SHF.R.U64 R7, R16, 0x10, R17 ;  /* 0x0000001010077819 */ /* 0x000fc40000001211 */
[----:B------:R-:W-:Y:S02]  /*0710*/  CS2R R66, SRZ ;  /* 0x0000000000427805 */ /* 0x000fe4000001ff00 */
[----:B------:R-:W-:Y:S02]  /*0720*/  MOV R130, R20 ;  /* 0x0000001400827202 */ /* 0x000fe40000000f00 */
[----:B------:R-:W-:Y:S02]  /*0730*/  CS2R R68, SRZ ;  /* 0x0000000000447805 */ /* 0x000fe4000001ff00 */
[--C-:B------:R-:W-:Y:S02]  /*0740*/  SHF.R.U64 R11, R20, 0x10, R21.reuse ;  /* 0x00000010140b7819 */ /* 0x100fe40000001215 */
[----:B------:R-:W-:Y:S02]  /*0750*/  CS2R R70, SRZ ;  /* 0x0000000000467805 */ /* 0x000fe4000001ff00 */
[----:B------:R-:W-:Y:S01]  /*0760*/  MOV R131, R21 ;  /* 0x0000001500837202 */ /* 0x000fe20000000f00 */
[----:B------:R-:W1:Y:S01]  /*0770*/  LDCU.U8 UR10, c[0x0][0x410] ;  /* 0x00008200ff0a77ac */ /* 0x000e620008000000 */
[----:B------:R-:W-:-:S02]  /*0780*/  SHF.R.U32.HI R12, RZ, 0x10, R21 ;  /* 0x00000010ff0c7819 */ /* 0x000fc40000011615 */
[----:B------:R-:W-:Y:S01]  /*0790*/  MOV R132, R74 ;  /* 0x0000004a00847202 */ /* 0x000fe20000000f00 */
[----:B------:R-:W-:Y:S01]  /*07a0*/  UPLOP3.LUT UP1, UPT, UPT, UPT, UPT, 0x40, 0x4 ;  /* 0x000000000004789c */ /* 0x000fe20003f2e870 */
[--C-:B------:R-:W-:Y:S01]  /*07b0*/  SHF.R.U64 R13, R74, 0x10, R75.reuse ;  /* 0x000000104a0d7819 */ /* 0x100fe2000000124b */
[----:B------:R-:W2:Y:S01]  /*07c0*/  LDCU UR11, c[0x0][0x400] ;  /* 0x00008000ff0b77ac */ /* 0x000ea20008000800 */
[----:B------:R-:W-:Y:S02]  /*07d0*/  MOV R133, R75 ;  /* 0x0000004b00857202 */ /* 0x000fe40000000f00 */
[----:B------:R-:W-:Y:S01]  /*07e0*/  SHF.R.U32.HI R14, RZ, 0x10, R75 ;  /* 0x00000010ff0e7819 */ /* 0x000fe2000001164b */
[----:B------:R-:W3:Y:S01]  /*07f0*/  LDCU.64 UR14, c[0x0][0x478] ;  /* 0x00008f00ff0e77ac */ /* 0x000ee20008000a00 */
[--C-:B------:R-:W-:Y:S02]  /*0800*/  SHF.R.U64 R137, R100, 0x10, R101.reuse ;  /* 0x0000001064897819 */ /* 0x100fe40000001265 */
[----:B------:R-:W-:Y:S01]  /*0810*/  SHF.R.U32.HI R0, RZ, 0x10, R101 ;  /* 0x00000010ff007819 */ /* 0x000fe20000011665 */
[----:B------:R-:W4:Y:S01]  /*0820*/  LDCU.64 UR12, c[0x0][0x438] ;  /* 0x00008700ff0c77ac */ /* 0x000f220008000a00 */
[----:B0-----:R-:W-:-:S02]  /*0830*/  ISETP.NE.U32.AND P0, PT, R2, RZ, PT ;  /* 0x000000ff0200720c */ /* 0x001fc40003f05070 */
[----:B------:R-:W-:Y:S02]  /*0840*/  PRMT R129, R129, 0x5410, R8 ;  /* 0x0000541081817816 */ /* 0x000fe40000000008 */
[----:B------:R-:W-:Y:S02]  /*0850*/  PRMT R125, R125, 0x5410, R4 ;  /* 0x000054107d7d7816 */ /* 0x000fe40000000004 */
[----:B------:R-:W-:Y:S02]  /*0860*/  PRMT R126, R126, 0x5410, R5 ;  /* 0x000054107e7e7816 */ /* 0x000fe40000000005 */
[----:B------:R-:W-:Y:S02]  /*0870*/  PRMT R127, R127, 0x5410, R6 ;  /* 0x000054107f7f7816 */ /* 0x000fe40000000006 */
[----:B------:R-:W-:Y:S02]  /*0880*/  PRMT R128, R128, 0x5410, R7 ;  /* 0x0000541080807816 */ /* 0x000fe40000000007 */
[----:B------:R-:W-:-:S02]  /*0890*/  PRMT R130, R130, 0x5410, R11 ;  /* 0x0000541082827816 */ /* 0x000fc4000000000b */
[----:B------:R-:W-:Y:S02]  /*08a0*/  PRMT R131, R131, 0x5410, R12 ;  /* 0x0000541083837816 */ /* 0x000fe4000000000c */
[----:B------:R-:W-:Y:S02]  /*08b0*/  PRMT R132, R132, 0x5410, R13 ;  /* 0x0000541084847816 */ /* 0x000fe4000000000d */
[----:B------:R-:W-:Y:S02]  /*08c0*/  PRMT R133, R133, 0x5410, R14 ;  /* 0x0000541085857816 */ /* 0x000fe4000000000e */
[----:B------:R-:W-:Y:S02]  /*08d0*/  PRMT R137, R137, 0x5410, R0 ;  /* 0x0000541089897816 */ /* 0x000fe40000000000 */
[----:B------:R-:W-:Y:S02]  /*08e0*/  ISETP.NE.AND.EX P0, PT, R3, RZ, PT, P0 ;  /* 0x000000ff0300720c */ /* 0x000fe40003f05300 */
[----:B-1234-:R-:W-:-:S11]  /*08f0*/  MOV R8, UR7 ;  /* 0x0000000700087c02 */ /* 0x01efd60008000f00 */
.L_x_6607:
[----:B------:R-:W0:Y:S08]  /*0900*/  LDC.64 R94, c[0x0][0x3c0] ;  /* 0x0000f000ff5e7b82 */ /* 0x000e300000000a00 */
[----:B------:R-:W1:Y:S01]  /*0910*/  @P0 LDC.64 R92, c[0x0][0x3e0] ;  /* 0x0000f800ff5c0b82 */ /* 0x000e620000000a00 */
[----:B-----5:R-:W-:-:S07]  /*0920*/  HFMA2 R119, -RZ, RZ, 1.875, 0 ;  /* 0x3f800000ff777431 */ /* 0x020fce00000001ff */
[----:B------:R-:W2:Y:S01]  /*0930*/  LDC R11, c[0x0][0x388] ;  /* 0x0000e200ff0b7b82 */ /* 0x000ea20000000800 */
[----:B0-----:R-:W-:-:S06]  /*0940*/  IMAD.WIDE R96, R8, 0x4, R94 ;  /* 0x0000000408607825 */ /* 0x001fcc00078e025e */
[----:B------:R-:W3:Y:S01]  /*0950*/  LDG.E R96, desc[UR8][R96.64] ;  /* 0x0000000860607981 */ /* 0x000ee2000c1e1900 */
[C---:B-1----:R-:W-:Y:S02]  /*0960*/  @P0 IMAD.WIDE R94, R8.reuse, 0x4, R92 ;  /* 0x00000004085e0825 */ /* 0x042fe400078e025c */
[----:B------:R-:W0:Y:S03]  /*0970*/  LDC.64 R92, c[0x0][0x3c8] ;  /* 0x0000f200ff5c7b82 */ /* 0x000e260000000a00 */
[----:B------:R1:W5:Y:S01]  /*0980*/  @P0 LDG.E R119, desc[UR8][R94.64] ;  /* 0x000000085e770981 */ /* 0x000362000c1e1900 */
[----:B------:R-:W-:Y:S01]  /*0990*/  ISETP.GE.U32.AND P2, PT, R9, 0x80, PT ;  /* 0x000000800900780c */ /* 0x000fe20003f46070 */
[C---:B--2---:R-:W-:Y:S02]  /*09a0*/  IMAD R6, R8.reuse, R11, RZ ;  /* 0x0000000b08067224 */ /* 0x044fe400078e02ff */
[----:B0-----:R-:W-:-:S05]  /*09b0*/  IMAD.WIDE R92, R8, 0x4, R92 ;  /* 0x00000004085c7825 */ /* 0x001fca00078e025c */
[----:B------:R1:W5:Y:S01]  /*09c0*/  LDG.E R117, desc[UR8][R92.64] ;  /* 0x000000085c757981 */ /* 0x000362000c1e1900 */
[----:B------:R-:W-:Y:S01]  /*09d0*/  SHF.R.S32.HI R99, RZ, 0x1f, R6 ;  /* 0x0000001fff637819 */ /* 0x000fe20000011406 */
[----:B------:R-:W-:Y:S01]  /*09e0*/  BSSY.RECONVERGENT B0, `(.L_x_6566) ;  /* 0x0000038000007945 */ /* 0x000fe20003800200 */
[----:B------:R-:W-:Y:S01]  /*09f0*/  ISETP.NE.AND P6, PT, RZ, UR10, PT ;  /* 0x0000000aff007c0c */ /* 0x000fe2000bfc5270 */
[----:B------:R-:W-:Y:S01]  /*0a00*/  HFMA2 R136, -RZ, RZ, 0, 0 ;  /* 0x00000000ff887431 */ /* 0x000fe200000001ff */
[----:B------:R-:W-:Y:S02]  /*0a10*/  LEA.HI R99, R99, R6, RZ, 0x2 ;  /* 0x0000000663637211 */ /* 0x000fe400078f10ff */
[----:B------:R-:W-:Y:S02]  /*0a20*/  ISETP.GE.U32.AND P5, PT, R9, 0x100, PT ;  /* 0x000001000900780c */ /* 0x000fe40003fa6070 */
[----:B------:R-:W-:Y:S02]  /*0a30*/  LEA.HI.SX32 R6, R99, R10, 0x1e ;  /* 0x0000000a63067211 */ /* 0x000fe400078ff2ff */
[----:B------:R-:W-:-:S02]  /*0a40*/  ISETP.GE.U32.AND P4, PT, R9, 0x180, PT ;  /* 0x000001800900780c */ /* 0x000fc40003f86070 */
[----:B------:R-:W-:Y:S02]  /*0a50*/  ISETP.GE.U32.AND P3, PT, R9, 0x200, PT ;  /* 0x000002000900780c */ /* 0x000fe40003f66070 */
[----:B------:R-:W-:Y:S02]  /*0a60*/  MOV R123, RZ ;  /* 0x000000ff007b7202 */ /* 0x000fe40000000f00 */
[----:B------:R-:W-:Y:S02]  /*0a70*/  MOV R135, R6 ;  /* 0x0000000600877202 */ /* 0x000fe40000000f00 */
[----:B---3--:R-:W-:Y:S01]  /*0a80*/  FSEL R122, R96, RZ, !P6 ;  /* 0x000000ff607a7208 */ /* 0x008fe20007000000 */
[----:B-1----:R-:W-:Y:S06]  /*0a90*/  @!P2 BRA `(.L_x_6567) ;  /* 0x0000000000b0a947 */ /* 0x002fec0003800000 */
        /* <DEDUP_REMOVED lines=10> */
[----:B--2---:R-:W-:-:S05]  /*0b40*/  @P1 IMAD.WIDE.U32 R108, R6, 0x10, R108 ;  /* 0x00000010066c1825 */ /* 0x004fca00078e006c */
[----:B------:R0:W5:Y:S01]  /*0b50*/  @P1 LDG.E.128 R72, desc[UR8][R108.64] ;  /* 0x000000086c481981 */ /* 0x000162000c1e1d00 */
[----:B------:R-:W-:Y:S01]  /*0b60*/  IADD3 R135, PT, PT, R6, 0x80, RZ ;  /* 0x0000008006877810 */ /* 0x000fe20007ffe0ff */
[C---:B---3--:R-:W-:Y:S01]  /*0b70*/  FADD.FTZ R104, -R122.reuse, R92 ;  /* 0x0000005c7a687221 */ /* 0x048fe20000010100 */
[C---:B------:R-:W-:Y:S01]  /*0b80*/  FADD.FTZ R106, -R122.reuse, R93 ;  /* 0x0000005d7a6a7221 */ /* 0x040fe20000010100 */
[----:B------:R-:W-:Y:S02]  /*0b90*/  HADD2.F32 R93, -RZ, R23.H0_H0 ;  /* 0x20000017ff5d7230 */ /* 0x000fe40000004100 */
[C---:B------:R-:W-:Y:S01]  /*0ba0*/  FADD.FTZ R118, -R122.reuse, R95 ;  /* 0x0000005f7a767221 */ /* 0x040fe20000010100 */
[----:B-----5:R-:W-:Y:S01]  /*0bb0*/  FMUL.FTZ R103, R117, R104 ;  /* 0x0000006875677220 */ /* 0x020fe20000410000 */
[--C-:B------:R-:W-:Y:S02]  /*0bc0*/  HADD2.F32 R104, -RZ, R134.reuse.H0_H0 ;  /* 0x20000086ff687230 */ /* 0x100fe40000004100 */
[----:B------:R-:W-:Y:S01]  /*0bd0*/  FADD.FTZ R94, -R122, R94 ;  /* 0x0000005e7a5e7221 */ /* 0x000fe20000010100 */
[----:B------:R-:W-:-:S02]  /*0be0*/  HADD2.F32 R92, -RZ, R134.H1_H1 ;  /* 0x30000086ff5c7230 */ /* 0x000fc40000004100 */
[----:B----4-:R-:W-:Y:S01]  /*0bf0*/  FMUL.FTZ R21, R96, R21 ;  /* 0x0000001560157220 */ /* 0x010fe20000410000 */
[----:B0-----:R-:W-:Y:S01]  /*0c00*/  FMUL.FTZ R108, R98, R93 ;  /* 0x0000005d626c7220 */ /* 0x001fe20000410000 */
[----:B------:R-:W-:Y:S01]  /*0c10*/  FMUL.FTZ R104, R97, R104 ;  /* 0x0000006861687220 */ /* 0x000fe20000410000 */
[----:B------:R-:W-:Y:S01]  /*0c20*/  FMUL.FTZ R106, R117, R106 ;  /* 0x0000006a756a7220 */ /* 0x000fe20000410000 */
[----:B------:R-:W-:Y:S01]  /*0c30*/  FADD.FTZ R93, RZ, R21 ;  /* 0x00000015ff5d7221 */ /* 0x000fe20000010000 */
[----:B------:R-:W-:Y:S01]  /*0c40*/  FFMA.FTZ R95, R103, R21, RZ ;  /* 0x00000015675f7223 */ /* 0x000fe200000100ff */
[----:B------:R-:W-:Y:S01]  /*0c50*/  FMUL.FTZ R115, R99, R92 ;  /* 0x0000005c63737220 */ /* 0x000fe20000410000 */
        /* <DEDUP_REMOVED lines=16> */
.L_x_6567:
[----:B------:R-:W-:Y:S05]  /*0d60*/  BSYNC.RECONVERGENT B0 ;  /* 0x0000000000007941 */ /* 0x000fea0003800200 */
.L_x_6566:
[----:B------:R-:W-:Y:S04]  /*0d70*/  BSSY.RECONVERGENT B0, `(.L_x_6568) ;  /* 0x000002e000007945 */ /* 0x000fe80003800200 */
[----:B------:R-:W-:Y:S05]  /*0d80*/  @!P5 BRA `(.L_x_6569) ;  /* 0x0000000000b0d947 */ /* 0x000fea0003800000 */
        /* <DEDUP_REMOVED lines=11> */
[--C-:B------:R-:W-:Y:S01]  /*0e40*/  HADD2.F32 R15, -RZ, R120.reuse.H0_H0 ;  /* 0x20000078ff0f7230 */ /* 0x100fe20000004100 */
[----:B------:R-:W-:Y:S01]  /*0e50*/  IADD3 R135, PT, PT, R135, 0x80, RZ ;  /* 0x0000008087877810 */ /* 0x000fe20007ffe0ff */
[--C-:B------:R-:W-:Y:S02]  /*0e60*/  HADD2.F32 R105, -RZ, R121.reuse.H0_H0 ;  /* 0x20000079ff697230 */ /* 0x100fe40000004100 */
[----:B------:R-:W-:Y:S02]  /*0e70*/  HADD2.F32 R114, -RZ, R121.H1_H1 ;  /* 0x30000079ff727230 */ /* 0x000fe40000004100 */
[C---:B---3--:R-:W-:Y:S01]  /*0e80*/  FADD.FTZ R4, -R122.reuse, R96 ;  /* 0x000000607a047221 */ /* 0x048fe20000010100 */
[C---:B------:R-:W-:Y:S01]  /*0e90*/  FADD.FTZ R18, -R122.reuse, R97 ;  /* 0x000000617a127221 */ /* 0x040fe20000010100 */
[----:B------:R-:W-:Y:S02]  /*0ea0*/  HADD2.F32 R96, -RZ, R120.H1_H1 ;  /* 0x30000078ff607230 */ /* 0x000fe40000004100 */
[C---:B------:R-:W-:Y:S01]  /*0eb0*/  FADD.FTZ R98, -R122.reuse, R98 ;  /* 0x000000627a627221 */ /* 0x040fe20000010100 */
[C---:B-----5:R-:W-:Y:S01]  /*0ec0*/  FMUL.FTZ R7, R117.reuse, R4 ;  /* 0x0000000475077220 */ /* 0x060fe20000410000 */
[C---:B------:R-:W-:Y:S01]  /*0ed0*/  FMUL.FTZ R18, R117.reuse, R18 ;  /* 0x0000001275127220 */ /* 0x040fe20000410000 */
[----:B------:R-:W-:Y:S01]  /*0ee0*/  FADD.FTZ R116, -R122, R99 ;  /* 0x000000637a747221 */ /* 0x000fe20000010100 */
[----:B------:R-:W-:Y:S01]  /*0ef0*/  FMUL.FTZ R107, R117, R98 ;  /* 0x00000062756b7220 */ /* 0x000fe20000410000 */
        /* <DEDUP_REMOVED lines=20> */
[----:B0-----:R-:W-:-:S07]  /*1040*/  FFMA.FTZ R136, R116, R114, R93 ;  /* 0x0000007274887223 */ /* 0x001fce000001005d */
.L_x_6569:
[----:B------:R-:W-:Y:S05]  /*1050*/  BSYNC.RECONVERGENT B0 ;  /* 0x0000000000007941 */ /* 0x000fea0003800200 */
.L_x_6568:
        /* <DEDUP_REMOVED lines=16> */
[C---:B---3--:R-:W-:Y:S01]  /*1160*/  FADD.FTZ R2, -R122.reuse, R96 ;  /* 0x000000607a027221 */ /* 0x048fe20000010100 */
[C---:B------:R-:W-:Y:S01]  /*1170*/  FADD.FTZ R16, -R122.reuse, R97 ;  /* 0x000000617a107221 */ /* 0x040fe20000010100 */
[----:B------:R-:W-:Y:S02]  /*1180*/  HADD2.F32 R96, -RZ, R124.H1_H1 ;  /* 0x3000007cff607230 */ /* 0x000fe40000004100 */
[C---:B------:R-:W-:Y:S01]  /*1190*/  FADD.FTZ R98, -R122.reuse, R98 ;  /* 0x000000627a627221 */ /* 0x040fe20000010100 */
[C---:B-----5:R-:W-:Y:S01]  /*11a0*/  FMUL.FTZ R5, R117.reuse, R2 ;  /* 0x0000000275057220 */ /* 0x060fe20000410000 */
[----:B------:R-:W-:Y:S01]  /*11b0*/  FMUL.FTZ R16, R117, R16 ;  /* 0x0000001075107220 */ /* 0x000fe20000410000 */
[----:B------:R-:W-:Y:S01]  /*11c0*/  FADD.FTZ R110, -R122, R99 ;  /* 0x000000637a6e7221 */ /* 0x000fe20000010100 */
        /* <DEDUP_REMOVED lines=23> */
.L_x_6571:
[----:B------:R-:W-:Y:S05]  /*1340*/  BSYNC.RECONVERGENT B0 ;  /* 0x0000000000007941 */ /* 0x000fea0003800200 */
.L_x_6570:
        /* <DEDUP_REMOVED lines=13> */
[--C-:B------:R-:W-:Y:S02]  /*1420*/  HADD2.F32 R17, -RZ, R126.reuse.H0_H0 ;  /* 0x2000007eff117230 */ /* 0x100fe40000004100 */
[----:B------:R-:W-:Y:S02]  /*1430*/  HADD2.F32 R12, -RZ, R126.H1_H1 ;  /* 0x3000007eff0c7230 */ /* 0x000fe40000004100 */
[C---:B---3--:R-:W-:Y:S01]  /*1440*/  FADD.FTZ R0, -R122.reuse, R96 ;  /* 0x000000607a007221 */ /* 0x048fe20000010100 */
[C---:B------:R-:W-:Y:S01]  /*1450*/  FADD.FTZ R14, -R122.reuse, R97 ;  /* 0x000000617a0e7221 */ /* 0x040fe20000010100 */
[C---:B------:R-:W-:Y:S01]  /*1460*/  FADD.FTZ R98, -R122.reuse, R98 ;  /* 0x000000627a627221 */ /* 0x040fe20000010100 */
[--C-:B------:R-:W-:Y:S02]  /*1470*/  HADD2.F32 R96, -RZ, R127.reuse.H1_H1 ;  /* 0x3000007fff607230 */ /* 0x100fe40000004100 */
[C---:B-----5:R-:W-:Y:S01]  /*1480*/  FMUL.FTZ R3, R117.reuse, R0 ;  /* 0x0000000075037220 */ /* 0x060fe20000410000 */
[----:B------:R-:W-:Y:S01]  /*1490*/  FMUL.FTZ R14, R117, R14 ;  /* 0x0000000e750e7220 */ /* 0x000fe20000410000 */
[----:B------:R-:W-:Y:S01]  /*14a0*/  FADD.FTZ R112, -R122, R99 ;  /* 0x000000637a707221 */ /* 0x000fe20000010100 */
[----:B----4-:R-:W-:Y:S01]  /*14b0*/  FMUL.FTZ R0, R92, R17 ;  /* 0x000000115c007220 */ /* 0x010fe20000410000 */
[----:B------:R-:W-:-:S02]  /*14c0*/  HADD2.F32 R17, -RZ, R127.H0_H0 ;  /* 0x2000007fff117230 */ /* 0x000fc40000004100 */
        /* <DEDUP_REMOVED lines=21> */
.L_x_6573:
[----:B------:R-:W-:Y:S05]  /*1620*/  BSYNC.RECONVERGENT B0 ;  /* 0x0000000000007941 */ /* 0x000fea0003800200 */
.L_x_6572:
        /* <DEDUP_REMOVED lines=32> */
.L_x_6575:
[----:B------:R-:W-:Y:S05]  /*1830*/  BSYNC.RECONVERGENT B0 ;  /* 0x0000000000007941 */ /* 0x000fea0003800200 */
.L_x_6574:
        /* <DEDUP_REMOVED lines=41> */
[C---:B-----5:R-:W-:Y:S01]  /*1ad0*/  FMUL.FTZ R98, R117.reuse, R98 ;  /* 0x0000006275627220 */ /* 0x060fe20000410000 */
        /* <DEDUP_REMOVED lines=8> */
[----:B------:R-:W-:Y:S01]  /*1b60*/  FFMA.FTZ R136, R93, R122, R57 ;  /* 0x0000007a5d887223 */ /* 0x000fe20000010039 */
[----:B------:R-:W-:Y:S01]  /*1b70*/  FFMA.FTZ R58, R94, R123, R58 ;  /* 0x0000007b5e3a7223 */ /* 0x000fe2000001003a */
[----:B------:R-:W-:-:S02]  /*1b80*/  HADD2.F32 R92, -RZ, R100.H0_H0 ;  /* 0x20000064ff5c7230 */ /* 0x000fc40000004100 */
[----:B------:R-:W-:Y:S01]  /*1b90*/  FFMA.FTZ R59, R95, R138, R59 ;  /* 0x0000008a5f3b7223 */ /* 0x000fe2000001003b */
[----:B------:R-:W-:Y:S02]  /*1ba0*/  HADD2.F32 R93, -RZ, R137.H0_H0 ;  /* 0x20000089ff5d7230 */ /* 0x000fe40000004100 */
[----:B------:R-:W-:Y:S02]  /*1bb0*/  HADD2.F32 R94, -RZ, R101.H0_H0 ;  /* 0x20000065ff5e7230 */ /* 0x000fe40000004100 */
[----:B------:R-:W-:Y:S01]  /*1bc0*/  FMUL.FTZ R92, R99, R92 ;  /* 0x0000005c635c7220 */ /* 0x000fe20000410000 */
[----:B------:R-:W-:Y:S02]  /*1bd0*/  HADD2.F32 R57, -RZ, R137.H1_H1 ;  /* 0x30000089ff397230 */ /* 0x000fe40000004100 */
[----:B------:R-:W-:Y:S01]  /*1be0*/  FMUL.FTZ R93, R122, R93 ;  /* 0x0000005d7a5d7220 */ /* 0x000fe20000410000 */
[----:B------:R-:W-:Y:S02]  /*1bf0*/  FMUL.FTZ R94, R123, R94 ;  /* 0x0000005e7b5e7220 */ /* 0x000fe40000410000 */
[----:B------:R-:W-:Y:S01]  /*1c00*/  FMUL.FTZ R95, R138, R57 ;  /* 0x000000398a5f7220 */ /* 0x000fe20000410000 */
[----:B------:R-:W-:Y:S06]  /*1c10*/  BRA `(.L_x_6581) ;  /* 0x0000000000707947 */ /* 0x000fec0003800000 */
.L_x_6580:
        /* <DEDUP_REMOVED lines=14> */
[----:B------:R-:W-:-:S02]  /*1d00*/  FMUL.FTZ R123, R90, R119 ;  /* 0x000000775a7b7220 */ /* 0x000fc40000410000 */
[----:B------:R-:W-:Y:S01]  /*1d10*/  FFMA.FTZ R136, R93, R98, R57 ;  /* 0x000000625d887223 */ /* 0x000fe20000010039 */
[----:B------:R-:W-:Y:S01]  /*1d20*/  FFMA.FTZ R135, R92, R99, R56 ;  /* 0x000000635c877223 */ /* 0x000fe20000010038 */
[----:B------:R-:W-:Y:S01]  /*1d30*/  FFMA.FTZ R58, R94, R123, R58 ;  /* 0x0000007b5e3a7223 */ /* 0x000fe2000001003a */
[----:B------:R-:W-:Y:S02]  /*1d40*/  HADD2.F32 R92, -RZ, R100.H0_H0 ;  /* 0x20000064ff5c7230 */ /* 0x000fe40000004100 */
[----:B------:R-:W-:Y:S01]  /*1d50*/  FMUL.FTZ R56, R91, R119 ;  /* 0x000000775b387220 */ /* 0x000fe20000410000 */
[----:B------:R-:W-:Y:S02]  /*1d60*/  HADD2.F32 R93, -RZ, R137.H0_H0 ;  /* 0x20000089ff5d7230 */ /* 0x000fe40000004100 */
[----:B------:R-:W-:Y:S02]  /*1d70*/  HADD2.F32 R94, -RZ, R101.H0_H0 ;  /* 0x20000065ff5e7230 */ /* 0x000fe40000004100 */
[----:B------:R-:W-:Y:S01]  /*1d80*/  FFMA.FTZ R59, R95, R56, R59 ;  /* 0x000000385f3b7223 */ /* 0x000fe2000001003b */
[----:B------:R-:W-:-:S02]  /*1d90*/  HADD2.F32 R57, -RZ, R137.H1_H1 ;  /* 0x30000089ff397230 */ /* 0x000fc40000004100 */
[----:B------:R-:W-:Y:S01]  /*1da0*/  FMUL.FTZ R92, R99, R92 ;  /* 0x0000005c635c7220 */ /* 0x000fe20000410000 */
[----:B------:R-:W-:Y:S01]  /*1db0*/  FMUL.FTZ R93, R98, R93 ;  /* 0x0000005d625d7220 */ /* 0x000fe20000410000 */
[----:B------:R-:W-:Y:S01]  /*1dc0*/  FMUL.FTZ R94, R123, R94 ;  /* 0x0000005e7b5e7220 */ /* 0x000fe20000410000 */
[----:B------:R-:W-:-:S07]  /*1dd0*/  FMUL.FTZ R95, R56, R57 ;  /* 0x00000039385f7220 */ /* 0x000fce0000410000 */
.L_x_6581:
        /* <DEDUP_REMOVED lines=9> */
.L_x_6579:
[----:B------:R-:W-:Y:S05]  /*1e70*/  BSYNC.RECONVERGENT B1 ;  /* 0x0000000000017941 */ /* 0x000fea0003800200 */
.L_x_6578:
[----:B------:R-:W-:Y:S04]  /*1e80*/  BSSY.RECONVERGENT B1, `(.L_x_6582) ;  /* 0x000004a000017945 */ /* 0x000fe80003800200 */
        /* <DEDUP_REMOVED lines=25> */
[--C-:B------:R-:W-:Y:S02]  /*2020*/  HADD2.F32 R92, -RZ, R128.reuse.H0_H0 ;  /* 0x20000080ff5c7230 */ /* 0x100fe40000004100 */
[----:B------:R-:W-:Y:S01]  /*2030*/  FMUL.FTZ R60, R91, R119 ;  /* 0x000000775b3c7220 */ /* 0x000fe20000410000 */
[----:B------:R-:W-:Y:S02]  /*2040*/  HADD2.F32 R93, -RZ, R128.H1_H1 ;  /* 0x30000080ff5d7230 */ /* 0x000fe40000004100 */
[--C-:B------:R-:W-:Y:S02]  /*2050*/  HADD2.F32 R94, -RZ, R129.reuse.H0_H0 ;  /* 0x20000081ff5e7230 */ /* 0x100fe40000004100 */
[----:B------:R-:W-:Y:S01]  /*2060*/  FFMA.FTZ R63, R95, R60, R63 ;  /* 0x0000003c5f3f7223 */ /* 0x000fe2000001003f */
[----:B------:R-:W-:-:S02]  /*2070*/  HADD2.F32 R61, -RZ, R129.H1_H1 ;  /* 0x30000081ff3d7230 */ /* 0x000fc40000004100 */
[----:B------:R-:W-:Y:S01]  /*2080*/  FMUL.FTZ R92, R99, R92 ;  /* 0x0000005c635c7220 */ /* 0x000fe20000410000 */
[----:B------:R-:W-:Y:S01]  /*2090*/  FMUL.FTZ R93, R98, R93 ;  /* 0x0000005d625d7220 */ /* 0x000fe20000410000 */
[----:B------:R-:W-:Y:S01]  /*20a0*/  FMUL.FTZ R94, R123, R94 ;  /* 0x0000005e7b5e7220 */ /* 0x000fe20000410000 */
[----:B------:R-:W-:Y:S01]  /*20b0*/  FMUL.FTZ R95, R60, R61 ;  /* 0x0000003d3c5f7220 */ /* 0x000fe20000410000 */
[----:B------:R-:W-:Y:S06]  /*20c0*/  BRA `(.L_x_6585) ;  /* 0x0000000000707947 */ /* 0x000fec0003800000 */
.L_x_6584:
[-CC-:B------:R-:W-:Y:S01]  /*20d0*/  FFMA.FTZ R99, R7, R97.reuse, R96.reuse ;  /* 0x0000006107637223 */ /* 0x180fe20000010060 */
[-CC-:B------:R-:W-:Y:S01]  /*20e0*/  FFMA.FTZ R122, R18, R97.reuse, R96.reuse ;  /* 0x00000061127a7223 */ /* 0x180fe20000010060 */
[-CC-:B------:R-:W-:Y:S01]  /*20f0*/  FFMA.FTZ R136, R107, R97.reuse, R96.reuse ;  /* 0x000000616b887223 */ /* 0x180fe20000010060 */
[----:B------:R-:W-:Y:S01]  /*2100*/  FFMA.FTZ R123, R116, R97, R96 ;  /* 0x00000061747b7223 */ /* 0x000fe20000010060 */
[----:B------:R-:W-:Y:S01]  /*2110*/  FADD.FTZ R98, R4, -R99 ;  /* 0x8000006304627221 */ /* 0x000fe20000010000 */
[----:B------:R-:W-:Y:S01]  /*2120*/  FADD.FTZ R122, R15, -R122 ;  /* 0x8000007a0f7a7221 */ /* 0x000fe20000010000 */
[----:B------:R-:W-:Y:S02]  /*2130*/  FADD.FTZ R136, R105, -R136 ;  /* 0x8000008869887221 */ /* 0x000fe40000010000 */
[C---:B-----5:R-:W-:Y:S01]  /*2140*/  FMUL.FTZ R98, R117.reuse, R98 ;  /* 0x0000006275627220 */ /* 0x060fe20000410000 */
[C---:B------:R-:W-:Y:S01]  /*2150*/  FMUL.FTZ R122, R117.reuse, R122 ;  /* 0x0000007a757a7220 */ /* 0x040fe20000410000 */
[----:B------:R-:W-:-:S02]  /*2160*/  FMUL.FTZ R136, R117, R136 ;  /* 0x0000008875887220 */ /* 0x000fc40000410000 */
[-C--:B------:R-:W-:Y:S01]  /*2170*/  FMUL.FTZ R99, R98, R119.reuse ;  /* 0x0000007762637220 */ /* 0x080fe20000410000 */
[----:B------:R-:W-:Y:S01]  /*2180*/  FADD.FTZ R98, R114, -R123 ;  /* 0x8000007b72627221 */ /* 0x000fe20000010000 */
[-C--:B------:R-:W-:Y:S01]  /*2190*/  FMUL.FTZ R122, R122, R119.reuse ;  /* 0x000000777a7a7220 */ /* 0x080fe20000410000 */
[----:B------:R-:W-:Y:S01]  /*21a0*/  FMUL.FTZ R123, R136, R119 ;  /* 0x00000077887b7220 */ /* 0x000fe20000410000 */
[----:B------:R-:W-:Y:S01]  /*21b0*/  FFMA.FTZ R135, R92, R99, R60 ;  /* 0x000000635c877223 */ /* 0x000fe2000001003c */
[----:B------:R-:W-:Y:S01]  /*21c0*/  FMUL.FTZ R98, R117, R98 ;  /* 0x0000006275627220 */ /* 0x000fe20000410000 */
[----:B------:R-:W-:Y:S01]  /*21d0*/  FFMA.FTZ R136, R93, R122, R61 ;  /* 0x0000007a5d887223 */ /* 0x000fe2000001003d */
[----:B------:R-:W-:Y:S01]  /*21e0*/  FFMA.FTZ R62, R94, R123, R62 ;  /* 0x0000007b5e3e7223 */ /* 0x000fe2000001003e */
[--C-:B------:R-:W-:Y:S02]  /*21f0*/  HADD2.F32 R92, -RZ, R128.reuse.H0_H0 ;  /* 0x20000080ff5c7230 */ /* 0x100fe40000004100 */
[----:B------:R-:W-:Y:S01]  /*2200*/  FMUL.FTZ R98, R98, R119 ;  /* 0x0000007762627220 */ /* 0x000fe20000410000 */
[----:B------:R-:W-:-:S02]  /*2210*/  HADD2.F32 R93, -RZ, R128.H1_H1 ;  /* 0x30000080ff5d7230 */ /* 0x000fc40000004100 */
[--C-:B------:R-:W-:Y:S02]  /*2220*/  HADD2.F32 R94, -RZ, R129.reuse.H0_H0 ;  /* 0x20000081ff5e7230 */ /* 0x100fe40000004100 */
[----:B------:R-:W-:Y:S01]  /*2230*/  FFMA.FTZ R63, R95, R98, R63 ;  /* 0x000000625f3f7223 */ /* 0x000fe2000001003f */
[----:B------:R-:W-:Y:S02]  /*2240*/  HADD2.F32 R61, -RZ, R129.H1_H1 ;  /* 0x30000081ff3d7230 */ /* 0x000fe40000004100 */
[----:B------:R-:W-:Y:S01]  /*2250*/  FMUL.FTZ R92, R99, R92 ;  /* 0x0000005c635c7220 */ /* 0x000fe20000410000 */
[----:B------:R-:W-:Y:S01]  /*2260*/  FMUL.FTZ R93, R122, R93 ;  /* 0x0000005d7a5d7220 */ /* 0x000fe20000410000 */
[----:B------:R-:W-:Y:S01]  /*2270*/  FMUL.FTZ R94, R123, R94 ;  /* 0x0000005e7b5e7220 */ /* 0x000fe20000410000 */
[----:B------:R-:W-:-:S07]  /*2280*/  FMUL.FTZ R95, R98, R61 ;  /* 0x0000003d625f7220 */ /* 0x000fce0000410000 */
.L_x_6585:
        /* <DEDUP_REMOVED lines=9> */
.L_x_6583:
[----:B------:R-:W-:Y:S05]  /*2320*/  BSYNC.RECONVERGENT B1 ;  /* 0x0000000000017941 */ /* 0x000fea0003800200 */
.L_x_6582:
[----:B------:R-:W-:Y:S04]  /*2330*/  BSSY.RECONVERGENT B1, `(.L_x_6586) ;  /* 0x000004a000017945 */ /* 0x000fe80003800200 */
[----:B------:R-:W-:Y:S05]  /*2340*/  @!P4 BRA `(.L_x_6587) ;  /* 0x000000040020c947 */ /* 0x000fea0003800000 */
[----:B0-2---:R-:W0:Y:S02]  /*2350*/  LDC.64 R92, c[0x0][0x390] ;  /* 0x0000e400ff5c7b82 */ /* 0x005e240000000a00 */
        /* <DEDUP_REMOVED lines=34> */
.L_x_6588:
        /* <DEDUP_REMOVED lines=21> */
[----:B------:R-:W-:Y:S02]  /*26d0*/  HADD2.F32 R93, -RZ, R130.H1_H1 ;  /* 0x30000082ff5d7230 */ /* 0x000fe40000004100 */
[--C-:B------:R-:W-:Y:S02]  /*26e0*/  HADD2.F32 R94, -RZ, R131.reuse.H0_H0 ;  /* 0x20000083ff5e7230 */ /* 0x100fe40000004100 */
[----:B------:R-:W-:Y:S01]  /*26f0*/  FMUL.FTZ R92, R99, R92 ;  /* 0x0000005c635c7220 */ /* 0x000fe20000410000 */
[----:B------:R-:W-:Y:S02]  /*2700*/  HADD2.F32 R65, -RZ, R131.H1_H1 ;  /* 0x30000083ff417230 */ /* 0x000fe40000004100 */
[----:B------:R-:W-:Y:S01]  /*2710*/  FMUL.FTZ R93, R122, R93 ;  /* 0x0000005d7a5d7220 */ /* 0x000fe20000410000 */
[----:B------:R-:W-:Y:S02]  /*2720*/  FMUL.FTZ R94, R123, R94 ;  /* 0x0000005e7b5e7220 */ /* 0x000fe40000410000 */
[----:B------:R-:W-:-:S07]  /*2730*/  FMUL.FTZ R95, R138, R65 ;  /* 0x000000418a5f7220 */ /* 0x000fce0000410000 */
.L_x_6589:
        /* <DEDUP_REMOVED lines=9> */
.L_x_6587:
[----:B------:R-:W-:Y:S05]  /*27d0*/  BSYNC.RECONVERGENT B1 ;  /* 0x0000000000017941 */ /* 0x000fea0003800200 */
.L_x_6586:
[----:B------:R-:W-:Y:S05]  /*27e0*/  @!P3 BRA `(.L_x_6590) ;  /* 0x0000001400dcb947 */ /* 0x000fea0003800000 */
[----:B0-23--:R-:W0:Y:S02]  /*27f0*/  LDC.64 R92, c[0x0][0x390] ;  /* 0x0000e400ff5c7b82 */ /* 0x00de240000000a00 */
        /* <DEDUP_REMOVED lines=14> */
[----:B------:R-:W-:Y:S01]  /*28e0*/  FMUL.FTZ R90, R117, R98 ;  /* 0x00000062755a7220 */ /* 0x000fe20000410000 */
[----:B------:R-:W-:Y:S01]  /*28f0*/  FADD.FTZ R98, R111, -R96 ;  /* 0x800000606f627221 */ /* 0x000fe20000010000 */
[-C--:B------:R-:W-:Y:S01]  /*2900*/  FMUL.FTZ R96, R89, R119.reuse ;  /* 0x0000007759607220 */ /* 0x080fe20000410000 */
[-C--:B------:R-:W-:Y:S01]  /*2910*/  FMUL.FTZ R97, R88, R119.reuse ;  /* 0x0000007758617220 */ /* 0x080fe20000410000 */
[----:B------:R-:W-:Y:S01]  /*2920*/  FMUL.FTZ R99, R90, R119 ;  /* 0x000000775a637220 */ /* 0x000fe20000410000 */
[----:B------:R-:W-:Y:S01]  /*2930*/  FMUL.FTZ R91, R117, R98 ;  /* 0x00000062755b7220 */ /* 0x000fe20000410000 */
[----:B------:R-:W-:Y:S01]  /*2940*/  FFMA.FTZ R117, R93, R96, R69 ;  /* 0x000000605d757223 */ /* 0x000fe20000010045 */
[----:B------:R-:W-:Y:S01]  /*2950*/  FFMA.FTZ R122, R92, R97, R68 ;  /* 0x000000615c7a7223 */ /* 0x000fe20000010044 */
[----:B------:R-:W-:Y:S01]  /*2960*/  FFMA.FTZ R123, R94, R99, R70 ;  /* 0x000000635e7b7223 */ /* 0x000fe20000010046 */
[----:B------:R-:W-:-:S02]  /*2970*/  HADD2.F32 R92, -RZ, R132.H0_H0 ;  /* 0x20000084ff5c7230 */ /* 0x000fc40000004100 */
[----:B------:R-:W-:Y:S01]  /*2980*/  FMUL.FTZ R68, R91, R119 ;  /* 0x000000775b447220 */ /* 0x000fe20000410000 */
[----:B------:R-:W-:Y:S02]  /*2990*/  HADD2.F32 R93, -RZ, R132.H1_H1 ;  /* 0x30000084ff5d7230 */ /* 0x000fe40000004100 */
[--C-:B------:R-:W-:Y:S02]  /*29a0*/  HADD2.F32 R94, -RZ, R133.reuse.H0_H0 ;  /* 0x20000085ff5e7230 */ /* 0x100fe40000004100 */
[----:B------:R-:W-:Y:S01]  /*29b0*/  FFMA.FTZ R119, R95, R68, R71 ;  /* 0x000000445f777223 */ /* 0x000fe20000010047 */
[----:B------:R-:W-:Y:S02]  /*29c0*/  HADD2.F32 R69, -RZ, R133.H1_H1 ;  /* 0x30000085ff457230 */ /* 0x000fe40000004100 */
[----:B------:R-:W-:Y:S01]  /*29d0*/  FMUL.FTZ R92, R97, R92 ;  /* 0x0000005c615c7220 */ /* 0x000fe20000410000 */
[----:B------:R-:W-:Y:S01]  /*29e0*/  FMUL.FTZ R93, R96, R93 ;  /* 0x0000005d605d7220 */ /* 0x000fe20000410000 */
[----:B------:R-:W-:Y:S01]  /*29f0*/  FMUL.FTZ R94, R99, R94 ;  /* 0x0000005e635e7220 */ /* 0x000fe20000410000 */
[----:B------:R-:W-:Y:S01]  /*2a00*/  FMUL.FTZ R95, R68, R69 ;  /* 0x00000045445f7220 */ /* 0x000fe20000410000 */
[----:B------:R-:W-:Y:S06]  /*2a10*/  BRA `(.L_x_6592) ;  /* 0x0000000000707947 */ /* 0x000fec0003800000 */
.L_x_6591:
        /* <DEDUP_REMOVED lines=28> */
.L_x_6592:
        /* <DEDUP_REMOVED lines=11> */
.L_x_6577:
        /* <DEDUP_REMOVED lines=18> */
[----:B------:R-:W-:-:S02]  /*2db0*/  FFMA.FTZ R136, R117, R123, R74 ;  /* 0x0000007b75887223 */ /* 0x000fc4000001004a */
[-C--:B------:R-:W-:Y:S01]  /*2dc0*/  FMUL.FTZ R99, R98, R119.reuse ;  /* 0x0000007762637220 */ /* 0x080fe20000410000 */
[-C--:B------:R-:W-:Y:S01]  /*2dd0*/  FMUL.FTZ R122, R122, R119.reuse ;  /* 0x000000777a7a7220 */ /* 0x080fe20000410000 */
[----:B------:R-:W-:Y:S02]  /*2de0*/  FMUL.FTZ R123, R136, R119 ;  /* 0x00000077887b7220 */ /* 0x000fe40000410000 */
[----:B------:R-:W-:Y:S01]  /*2df0*/  FFMA.FTZ R135, R92, R99, R56 ;  /* 0x000000635c877223 */ /* 0x000fe20000010038 */
[----:B------:R-:W-:Y:S01]  /*2e00*/  FFMA.FTZ R56, R117, R138, R75 ;  /* 0x0000008a75387223 */ /* 0x000fe2000001004b */
[----:B------:R-:W-:Y:S01]  /*2e10*/  FFMA.FTZ R136, R93, R122, R57 ;  /* 0x0000007a5d887223 */ /* 0x000fe20000010039 */
[----:B------:R-:W-:Y:S01]  /*2e20*/  FFMA.FTZ R58, R94, R123, R58 ;  /* 0x0000007b5e3a7223 */ /* 0x000fe2000001003a */
[----:B------:R-:W-:Y:S02]  /*2e30*/  HADD2.F32 R92, -RZ, R100.H0_H0 ;  /* 0x20000064ff5c7230 */ /* 0x000fe40000004100 */
[----:B------:R-:W-:Y:S01]  /*2e40*/  FMUL.FTZ R56, R56, R119 ;  /* 0x0000007738387220 */ /* 0x000fe20000410000 */
[----:B------:R-:W-:-:S02]  /*2e50*/  HADD2.F32 R93, -RZ, R137.H0_H0 ;  /* 0x20000089ff5d7230 */ /* 0x000fc40000004100 */
[----:B------:R-:W-:Y:S02]  /*2e60*/  HADD2.F32 R94, -RZ, R101.H0_H0 ;  /* 0x20000065ff5e7230 */ /* 0x000fe40000004100 */
[----:B------:R-:W-:Y:S01]  /*2e70*/  FFMA.FTZ R59, R95, R56, R59 ;  /* 0x000000385f3b7223 */ /* 0x000fe2000001003b */
[----:B------:R-:W-:Y:S02]  /*2e80*/  HADD2.F32 R57, -RZ, R137.H1_H1 ;  /* 0x30000089ff397230 */ /* 0x000fe40000004100 */
[----:B------:R-:W-:Y:S01]  /*2e90*/  FMUL.FTZ R92, R92, R99 ;  /* 0x000000635c5c7220 */ /* 0x000fe20000410000 */
[----:B------:R-:W-:Y:S01]  /*2ea0*/  FMUL.FTZ R93, R93, R122 ;  /* 0x0000007a5d5d7220 */ /* 0x000fe20000410000 */
[----:B------:R-:W-:Y:S01]  /*2eb0*/  FMUL.FTZ R94, R94, R123 ;  /* 0x0000007b5e5e7220 */ /* 0x000fe20000410000 */
[----:B------:R-:W-:Y:S01]  /*2ec0*/  FMUL.FTZ R95, R57, R56 ;  /* 0x00000038395f7220 */ /* 0x000fe20000410000 */
[----:B------:R-:W-:Y:S06]  /*2ed0*/  BRA `(.L_x_6596) ;  /* 0x0000000000707947 */ /* 0x000fec0003800000 */
.L_x_6595:
        /* <DEDUP_REMOVED lines=11> */
[----:B------:R-:W-:Y:S01]  /*2f90*/  FFMA.FTZ R91, R117, R122, R75 ;  /* 0x0000007a755b7223 */ /* 0x000fe2000001004b */
        /* <DEDUP_REMOVED lines=16> */
.L_x_6596:
        /* <DEDUP_REMOVED lines=11> */
.L_x_6594:
[----:B------:R-:W-:Y:S05]  /*3150*/  BSYNC.RECONVERGENT B1 ;  /* 0x0000000000017941 */ /* 0x000fea0003800200 */
.L_x_6593:
        /* <DEDUP_REMOVED lines=37> */
.L_x_6599:
[-CC-:B------:R-:W-:Y:S01]  /*33b0*/  FFMA.FTZ R99, R7, R97.reuse, R96.reuse ;  /* 0x0000006107637223 */ /* 0x180fe20000010060 */
[-CC-:B------:R-:W-:Y:S01]  /*33c0*/  FFMA.FTZ R98, R18, R97.reuse, R96.reuse ;  /* 0x0000006112627223 */ /* 0x180fe20000010060 */
[-CC-:B------:R-:W-:Y:S01]  /*33d0*/  FFMA.FTZ R136, R107, R97.reuse, R96.reuse ;  /* 0x000000616b887223 */ /* 0x180fe20000010060 */
[----:B------:R-:W-:Y:S01]  /*33e0*/  FFMA.FTZ R135, R116, R97, R96 ;  /* 0x0000006174877223 */ /* 0x000fe20000010060 */
[----:B------:R-:W-:Y:S01]  /*33f0*/  FADD.FTZ R99, R4, -R99 ;  /* 0x8000006304637221 */ /* 0x000fe20000010000 */
[----:B------:R-:W-:Y:S01]  /*3400*/  FADD.FTZ R122, R15, -R98 ;  /* 0x800000620f7a7221 */ /* 0x000fe20000010000 */
[----:B------:R-:W-:Y:S02]  /*3410*/  FADD.FTZ R123, R105, -R136 ;  /* 0x80000088697b7221 */ /* 0x000fe40000010000 */
[C---:B-----5:R-:W-:Y:S01]  /*3420*/  FFMA.FTZ R98, R117.reuse, R99, R76 ;  /* 0x0000006375627223 */ /* 0x060fe2000001004c */
[C---:B------:R-:W-:Y:S01]  /*3430*/  FFMA.FTZ R122, R117.reuse, R122, R77 ;  /* 0x0000007a757a7223 */ /* 0x040fe2000001004d */
[----:B------:R-:W-:-:S02]  /*3440*/  FFMA.FTZ R136, R117, R123, R78 ;  /* 0x0000007b75887223 */ /* 0x000fc4000001004e */
[-C--:B------:R-:W-:Y:S01]  /*3450*/  FMUL.FTZ R99, R98, R119.reuse ;  /* 0x0000007762637220 */ /* 0x080fe20000410000 */
[----:B------:R-:W-:Y:S01]  /*3460*/  FADD.FTZ R98, R114, -R135 ;  /* 0x8000008772627221 */ /* 0x000fe20000010000 */
[-C--:B------:R-:W-:Y:S01]  /*3470*/  FMUL.FTZ R122, R122, R119.reuse ;  /* 0x000000777a7a7220 */ /* 0x080fe20000410000 */
[----:B------:R-:W-:Y:S01]  /*3480*/  FMUL.FTZ R123, R136, R119 ;  /* 0x00000077887b7220 */ /* 0x000fe20000410000 */
[----:B------:R-:W-:Y:S01]  /*3490*/  FFMA.FTZ R135, R92, R99, R60 ;  /* 0x000000635c877223 */ /* 0x000fe2000001003c */
[----:B------:R-:W-:Y:S01]  /*34a0*/  FFMA.FTZ R98, R117, R98, R79 ;  /* 0x0000006275627223 */ /* 0x000fe2000001004f */
        /* <DEDUP_REMOVED lines=12> */
.L_x_6600:
        /* <DEDUP_REMOVED lines=9> */
.L_x_6598:
[----:B------:R-:W-:Y:S05]  /*3600*/  BSYNC.RECONVERGENT B1 ;  /* 0x0000000000017941 */ /* 0x000fea0003800200 */
.L_x_6597:
        /* <DEDUP_REMOVED lines=37> */
.L_x_6603:
        /* <DEDUP_REMOVED lines=28> */
.L_x_6604:
        /* <DEDUP_REMOVED lines=9> */
.L_x_6602:
[----:B------:R-:W-:Y:S05]  /*3ab0*/  BSYNC.RECONVERGENT B1 ;  /* 0x0000000000017941 */ /* 0x000fea0003800200 */
.L_x_6601:
        /* <DEDUP_REMOVED lines=36> */
.L_x_6605:
        /* <DEDUP_REMOVED lines=28> */
.L_x_6606:
        /* <DEDUP_REMOVED lines=10> */
.L_x_6590:
[----:B------:R-:W-:Y:S05]  /*3f60*/  BSYNC.RECONVERGENT B0 ;  /* 0x0000000000007941 */ /* 0x000fea0003800200 */
.L_x_6576:
[----:B0-234-:R-:W0:Y:S01]  /*3f70*/  LDC.64 R92, c[0x0][0x380] ;  /* 0x0000e000ff5c7b82 */ /* 0x01de220000000a00 */
[----:B------:R-:W-:Y:S01]  /*3f80*/  UPLOP3.LUT UP1, UPT, UPT, UPT, UP1, 0x40, 0x4 ;  /* 0x000000000004789c */ /* 0x000fe20003f2e810 */
[----:B0-----:R-:W-:-:S04]  /*3f90*/  IADD3 R8, PT, PT, R8, R92, RZ ;  /* 0x0000005c08087210 */ /* 0x001fc80007ffe0ff */
[----:B------:R-:W-:-:S13]  /*3fa0*/  ISETP.GE.AND P1, PT, R8, R93, PT ;  /* 0x0000005d0800720c */ /* 0x000fda0003f26270 */
[----:B------:R-:W-:Y:S05]  /*3fb0*/  @!P1 BRA `(.L_x_6607) ;  /* 0xffffffc800509947 */ /* 0x000fea000383ffff */
.L_x_6565:
        /* <DEDUP_REMOVED lines=9> */
[----:B-1----:R-:W-:-:S05]  /*4050*/  IMAD.WIDE.U32 R4, R11, 0x10, R4 ;  /* 0x000000100b047825 */ /* 0x002fca00078e0004 */
[----:B------:R0:W-:Y:S01]  /*4060*/  STG.E.128 desc[UR8][R4.64], R24 ;  /* 0x0000001804007986 */ /* 0x0001e2000c101d08 */
[C---:B--2---:R-:W-:Y:S01]  /*4070*/  IMAD.WIDE.U32 R6, R11.reuse, 0x10, R6 ;  /* 0x000000100b067825 */ /* 0x044fe200078e0006 */
[----:B------:R-:W-:-:S04]  /*4080*/  IADD3 R11, PT, PT, R11, 0x80, RZ ;  /* 0x000000800b0b7810 */ /* 0x000fc80007ffe0ff */
[----:B------:R0:W-:Y:S03]  /*4090*/  STG.E.128 desc[UR8][R6.64], R56 ;  /* 0x0000003806007986 */ /* 0x0001e6000c101d08 */
.L_x_6609:
[----:B------:R-:W-:Y:S05]  /*40a0*/  BSYNC.RECONVERGENT B0 ;  /* 0x0000000000007941 */ /* 0x000fea0003800200 */
.L_x_6608:
[----:B------:R-:W-:Y:S04]  /*40b0*/  BSSY.RECONVERGENT B0, `(.L_x_6610) ;  /* 0x000000c000007945 */ /* 0x000fe80003800200 */
[----:B------:R-:W-:Y:S05]  /*40c0*/  @!P5 BRA `(.L_x_6611) ;  /* 0x000000000028d947 */ /* 0x000fea0003800000 */
[----:B0-----:R-:W0:Y:S08]  /*40d0*/  LDC.64 R2, c[0x0][0x440] ;  /* 0x00011000ff027b82 */ /* 0x001e300000000a00 */
        /* <DEDUP_REMOVED lines=9> */
.L_x_6611:
[----:B------:R-:W-:Y:S05]  /*4170*/  BSYNC.RECONVERGENT B0 ;  /* 0x0000000000007941 */ /* 0x000fea0003800200 */
.L_x_6610:
[----:B------:R-:W-:Y:S04]  /*4180*/  BSSY.RECONVERGENT B0, `(.L_x_6612) ;  /* 0x000000c000007945 */ /* 0x000fe80003800200 */
[----:B------:R-:W-:Y:S05]  /*4190*/  @!P4 BRA `(.L_x_6613) ;  /* 0x000000000028c947 */ /* 0x000fea0003800000 */
[----:B0--3--:R-:W0:Y:S08]  /*41a0*/  LDC.64 R2, c[0x0][0x440] ;  /* 0x00011000ff027b82 */ /* 0x009e300000000a00 */
        /* <DEDUP_REMOVED lines=9> */
.L_x_6613:
[----:B------:R-:W-:Y:S05]  /*4240*/  BSYNC.RECONVERGENT B0 ;  /* 0x0000000000007941 */ /* 0x000fea0003800200 */
.L_x_6612:
[----:B------:R-:W-:Y:S05]  /*4250*/  @!P3 EXIT ;  /* 0x000000000000b94d */ /* 0x000fea0003800000 */
[----:B0--34-:R-:W0:Y:S08]  /*4260*/  LDC.64 R2, c[0x0][0x440] ;  /* 0x00011000ff027b82 */ /* 0x019e300000000a00 */
[----:B------:R-:W1:Y:S08]  /*4270*/  LDC.64 R4, c[0x0][0x448] ;  /* 0x00011200ff047b82 */ /* 0x000e700000000a00 */
[----:B------:R-:W2:Y:S01]  /*4280*/  LDC.64 R6, c[0x0][0x460] ;  /* 0x00011800ff067b82 */ /* 0x000ea20000000a00 */
[----:B0-----:R-:W-:-:S05]  /*4290*/  IMAD.WIDE.U32 R2, R11, 0x10, R2 ;  /* 0x000000100b027825 */ /* 0x001fca00078e0002 */
[----:B------:R-:W-:Y:S01]  /*42a0*/  STG.E.128 desc[UR8][R2.64], R52 ;  /* 0x0000003402007986 */ /* 0x000fe2000c101d08 */
[----:B-1----:R-:W-:-:S05]  /*42b0*/  IMAD.WIDE.U32 R4, R11, 0x10, R4 ;  /* 0x000000100b047825 */ /* 0x002fca00078e0004 */
[----:B------:R-:W-:Y:S01]  /*42c0*/  STG.E.128 desc[UR8][R4.64], R36 ;  /* 0x0000002404007986 */ /* 0x000fe2000c101d08 */
[----:B--2---:R-:W-:-:S05]  /*42d0*/  IMAD.WIDE.U32 R6, R11, 0x10, R6 ;  /* 0x000000100b067825 */ /* 0x004fca00078e0006 */
[----:B------:R-:W-:Y:S01]  /*42e0*/  STG.E.128 desc[UR8][R6.64], R68 ;  /* 0x0000004406007986 */ /* 0x000fe2000c101d08 */
[----:B------:R-:W-:Y:S05]  /*42f0*/  EXIT ;  /* 0x000000000000794d */ /* 0x000fea0003800000 */
.L_x_6614:
        /* <DEDUP_REMOVED lines=16> */
.L_x_8130:


//--------------------- .text._ZN10layer_norm13ln_bwd_kernelINS_13Kernel_traitsI6__halfffffjLj2048ELj1ELj1ELj4ELj16ENS_18Kernel_traits_baseILj2048ES2_ffffjLj128EEEEELb0ELb1ELb0ELb1EEEvNS_9BwdParamsE --------------------------
	.section	.text._ZN10layer_norm13ln_bwd_kernelINS_13Kernel_traitsI6__halfffffjLj2048ELj1ELj1ELj4ELj16ENS_18Kernel_traits_baseILj2048ES2_ffffjLj128EEEEELb0ELb1ELb0ELb1EEEvNS_9BwdParamsE,"ax",@progbits
	.align	128
        .global         _ZN10layer_norm13ln_bwd_kernelINS_13Kernel_traitsI6__halfffffjLj2048ELj1ELj1ELj4ELj16ENS_18Kernel_traits_baseILj2048ES2_ffffjLj128EEEEELb0ELb1ELb0ELb1EEEvNS_9BwdParamsE
        .type           _ZN10layer_norm13ln_bwd_kernelINS_13Kernel_traitsI6__halfffffjLj2048ELj1ELj1ELj4ELj16ENS_18Kernel_traits_baseILj2048ES2_ffffjLj128EEEEELb0ELb1ELb0ELb1EEEvNS_9BwdParamsE,@function
        .size           _ZN10layer_norm13ln_bwd_kernelINS_13Kernel_traitsI6__halfffffjLj2048ELj1ELj1ELj4ELj16ENS_18Kernel_traits_baseILj2048ES2_ffffjLj128EEEEELb0ELb1ELb0ELb1EEEvNS_9BwdParamsE,(.L_x_8131 - _ZN10layer_norm13ln_bwd_kernelINS_13Kernel_traitsI6__halfffffjLj2048ELj1ELj1ELj4ELj16ENS_18Kernel_traits_baseILj2048ES2_ffffjLj128EEEEELb0ELb1ELb0ELb1EEEvNS_9BwdParamsE)
        .other          _ZN10layer_norm13ln_bwd_kernelINS_13Kernel_traitsI6__halfffffjLj2048ELj1ELj1ELj4ELj16ENS_18Kernel_traits_baseILj2048ES2_ffffjLj128EEEEELb0ELb1ELb0ELb1EEEvNS_9BwdParamsE,@"STO_CUDA_ENTRY STV_DEFAULT"
_ZN10layer_norm13ln_bwd_kernelINS_13Kernel_traitsI6__halfffffjLj2048ELj1ELj1ELj4ELj16ENS_18Kernel_traits_baseILj2048ES2_ffffjLj128EEEEELb0ELb1ELb0ELb1EEEvNS_9BwdParamsE:
.text._ZN10layer_norm13ln_bwd_kernelINS_13Kernel_traitsI6__halfffffjLj2048ELj1ELj1ELj4ELj16ENS_18Kernel_traits_baseILj2048ES2_ffffjLj128EEEEELb0ELb1ELb0ELb1EEEvNS_9BwdParamsE:
        /* <DEDUP_REMOVED lines=46> */
[----:B0-----:R-:W4:Y:S01]  /*02e0*/  LDG.E.64 R90, desc[UR8][R4.64+0xc00] ;  /* 0x000c0008045a7981 */ /* 0x001f22000c1e1b00 */
[----:B------:R-:W-:Y:S02]  /*02f0*/  CS2R R20, SRZ ;  /* 0x0000000000147805 */ /* 0x000fe4000001ff00 */
[----:B------:R-:W-:Y:S01]  /*0300*/  CS2R R22, SRZ ;  /* 0x0000000000167805 */ /* 0x000fe2000001ff00 */
[----:B--2---:R-:W-:Y:S01]  /*0310*/  IMAD.WIDE.U32 R2, R0, 0x8, R2 ;  /* 0x0000000800027825 */ /* 0x004fe200078e0002 */
[----:B------:R-:W2:Y:S01]  /*0320*/  LDG.E.64 R88, desc[UR8][R4.64+0x800] ;  /* 0x0008000804587981 */ /* 0x000ea2000c1e1b00 */
[----:B------:R-:W-:-:S02]  /*0330*/  CS2R R24, SRZ ;  /* 0x0000000000187805 */ /* 0x000fc4000001ff00 */
[----:B------:R-:W-:Y:S02]  /*0340*/  CS2R R26, SRZ ;  /* 0x00000000001a7805 */ /* 0x000fe4000001ff00 */
[----:B------:R-:W-:Y:S01]  /*0350*/  CS2R R80, SRZ ;  /* 0x0000000000507805 */ /* 0x000fe2000001ff00 */
[----:B------:R-:W5:Y:S01]  /*0360*/  LDG.E.64 R86, desc[UR8][R4.64+0x400] ;  /* 0x0004000804567981 */ /* 0x000f62000c1e1b00 */
[----:B------:R-:W-:Y:S01]  /*0370*/  CS2R R82, SRZ ;  /* 0x0000000000527805 */ /* 0x000fe2000001ff00 */
[----:B------:R-:W0:Y:S02]  /*0380*/  LDCU.U8 UR10, c[0x0][0x410] ;  /* 0x00008200ff0a77ac */ /* 0x000e240008000000 */
[----:B------:R1:W5:Y:S01]  /*0390*/  LDG.E.64 R84, desc[UR8][R4.64] ;  /* 0x0000000804547981 */ /* 0x000362000c1e1b00 */
[----:B------:R-:W-:-:S03]  /*03a0*/  UPLOP3.LUT UP1, UPT, UPT, UPT, UPT, 0x40, 0x4 ;  /* 0x000000000004789c */ /* 0x000fc60003f2e870 */
[----:B------:R-:W5:Y:S01]  /*03b0*/  LDG.E.64 R8, desc[UR8][R2.64+0xc00] ;  /* 0x000c000802087981 */ /* 0x000f62000c1e1b00 */
[----:B------:R-:W0:Y:S03]  /*03c0*/  LDCU UR11, c[0x0][0x388] ;  /* 0x00007100ff0b77ac */ /* 0x000e260008000800 */
[----:B------:R-:W5:Y:S01]  /*03d0*/  LDG.E.64 R10, desc[UR8][R2.64+0x800] ;  /* 0x00080008020a7981 */ /* 0x000f62000c1e1b00 */
[----:B------:R-:W0:Y:S03]  /*03e0*/  LDCU UR14, c[0x0][0x400] ;  /* 0x00008000ff0e77ac */ /* 0x000e260008000800 */
[----:B------:R-:W5:Y:S01]  /*03f0*/  LDG.E.64 R12, desc[UR8][R2.64+0x400] ;  /* 0x00040008020c7981 */ /* 0x000f62000c1e1b00 */
[----:B------:R-:W0:Y:S03]  /*0400*/  LDCU.64 UR16, c[0x0][0x478] ;  /* 0x00008f00ff1077ac */ /* 0x000e260008000a00 */
[----:B------:R5:W5:Y:S01]  /*0410*/  LDG.E.64 R14, desc[UR8][R2.64] ;  /* 0x00000008020e7981 */ /* 0x000b62000c1e1b00 */
[----:B---3--:R-:W-:-:S02]  /*0420*/  ISETP.NE.U32.AND P0, PT, R6, RZ, PT ;  /* 0x000000ff0600720c */ /* 0x008fc40003f05070 */
[----:B------:R-:W-:Y:S02]  /*0430*/  CS2R R92, SRZ ;  /* 0x00000000005c7805 */ /* 0x000fe4000001ff00 */
[----:B------:R-:W-:Y:S01]  /*0440*/  MOV R110, UR7 ;  /* 0x00000007006e7c02 */ /* 0x000fe20008000f00 */
[----:B------:R-:W3:Y:S01]  /*0450*/  LDCU.64 UR12, c[0x0][0x438] ;  /* 0x00008700ff0c77ac */ /* 0x000ee20008000a00 */
[----:B------:R-:W-:Y:S02]  /*0460*/  ISETP.NE.AND.EX P0, PT, R7, RZ, PT, P0 ;  /* 0x000000ff0700720c */ /* 0x000fe40003f05300 */
[--C-:B----4-:R-:W-:Y:S02]  /*0470*/  SHF.R.U64 R156, R90, 0x10, R91.reuse ;  /* 0x000000105a9c7819 */ /* 0x110fe4000000125b */
[----:B------:R-:W-:Y:S02]  /*0480*/  SHF.R.U32.HI R6, RZ, 0x10, R91 ;  /* 0x00000010ff067819 */ /* 0x000fe4000001165b */
[----:B--2---:R-:W-:-:S02]  /*0490*/  SHF.R.U64 R158, R88, 0x10, R89 ;  /* 0x00000010589e7819 */ /* 0x004fc40000001259 */
[----:B-1----:R-:W-:Y:S02]  /*04a0*/  SHF.R.U32.HI R4, RZ, 0x10, R89 ;  /* 0x00000010ff047819 */ /* 0x002fe40000011659 */
[--C-:B-----5:R-:W-:Y:S02]  /*04b0*/  SHF.R.U64 R159, R86, 0x10, R87.reuse ;  /* 0x00000010569f7819 */ /* 0x120fe40000001257 */
[----:B------:R-:W-:Y:S02]  /*04c0*/  SHF.R.U32.HI R3, RZ, 0x10, R87 ;  /* 0x00000010ff037819 */ /* 0x000fe40000011657 */
[--C-:B------:R-:W-:Y:S02]  /*04d0*/  SHF.R.U64 R160, R84, 0x10, R85.reuse ;  /* 0x0000001054a07819 */ /* 0x100fe40000001255 */
[----:B------:R-:W-:Y:S02]  /*04e0*/  SHF.R.U32.HI R2, RZ, 0x10, R85 ;  /* 0x00000010ff027819 */ /* 0x000fe40000011655 */
[--C-:B------:R-:W-:Y:S01]  /*04f0*/  SHF.R.U64 R114, R8, 0x10, R9.reuse ;  /* 0x0000001008727819 */ /* 0x100fe20000001209 */
[----:B------:R-:W-:Y:S01]  /*0500*/  HADD2.F32 R115, -RZ, R8.H0_H0 ;  /* 0x20000008ff737230 */ /* 0x000fe20000004100 */
[----:B------:R-:W-:Y:S01]  /*0510*/  SHF.R.U32.HI R112, RZ, 0x10, R9 ;  /* 0x00000010ff707819 */ /* 0x000fe20000011609 */
[----:B------:R-:W-:Y:S01]  /*0520*/  HADD2.F32 R113, -RZ, R9.H0_H0 ;  /* 0x20000009ff717230 */ /* 0x000fe20000004100 */
        /* <DEDUP_REMOVED lines=22> */
[----:B------:R-:W-:Y:S01]  /*0690*/  CS2R R14, SRZ ;  /* 0x00000000000e7805 */ /* 0x000fe2000001ff00 */
[----:B------:R-:W-:Y:S02]  /*06a0*/  HADD2.F32 R114, -RZ, R114.H0_H0 ;  /* 0x20000072ff727230 */ /* 0x000fe40000004100 */
[----:B------:R-:W-:Y:S02]  /*06b0*/  HADD2.F32 R112, -RZ, R112.H0_H0 ;  /* 0x20000070ff707230 */ /* 0x000fe40000004100 */
[----:B------:R-:W-:-:S02]  /*06c0*/  HADD2.F32 R118, -RZ, R118.H0_H0 ;  /* 0x20000076ff767230 */ /* 0x000fc40000004100 */
[----:B------:R-:W-:Y:S02]  /*06d0*/  HADD2.F32 R116, -RZ, R116.H0_H0 ;  /* 0x20000074ff747230 */ /* 0x000fe40000004100 */
[----:B------:R-:W-:Y:S02]  /*06e0*/  HADD2.F32 R122, -RZ, R122.H0_H0 ;  /* 0x2000007aff7a7230 */ /* 0x000fe40000004100 */
[----:B------:R-:W-:Y:S02]  /*06f0*/  HADD2.F32 R120, -RZ, R120.H0_H0 ;  /* 0x20000078ff787230 */ /* 0x000fe40000004100 */
[----:B------:R-:W-:Y:S02]  /*0700*/  HADD2.F32 R126, -RZ, R126.H0_H0 ;  /* 0x2000007eff7e7230 */ /* 0x000fe40000004100 */
[----:B0--3--:R-:W-:-:S07]  /*0710*/  HADD2.F32 R124, -RZ, R124.H0_H0 ;  /* 0x2000007cff7c7230 */ /* 0x009fce0000004100 */
.L_x_6636:
        /* <DEDUP_REMOVED lines=9> */
[----:B------:R-:W-:-:S02]  /*07b0*/  IADD3 R131, PT, PT, R140, 0x80, RZ ;  /* 0x000000808c837810 */ /* 0x000fc40007ffe0ff */
[C---:B------:R-:W-:Y:S02]  /*07c0*/  IADD3 R130, PT, PT, R140.reuse, 0x100, RZ ;  /* 0x000001008c827810 */ /* 0x040fe40007ffe0ff */
[----:B------:R-:W4:Y:S01]  /*07d0*/  LDG.E R141, desc[UR8][R30.64] ;  /* 0x000000081e8d7981 */ /* 0x000f22000c1e1900 */
[C-C-:B-1----:R-:W-:Y:S01]  /*07e0*/  IMAD.WIDE.U32 R64, R140.reuse, 0x10, R76.reuse ;  /* 0x000000108c407825 */ /* 0x142fe200078e004c */
[C---:B------:R-:W-:Y:S01]  /*07f0*/  IADD3 R109, PT, PT, R140.reuse, 0x180, RZ ;  /* 0x000001808c6d7810 */ /* 0x040fe20007ffe0ff */
[----:B------:R-:W0:Y:S02]  /*0800*/  @P0 LDC.64 R142, c[0x0][0x3e0] ;  /* 0x0000f800ff8e0b82 */ /* 0x000e240000000a00 */
[----:B------:R-:W-:Y:S02]  /*0810*/  IMAD.WIDE.U32 R68, R131, 0x10, R76 ;  /* 0x0000001083447825 */ /* 0x000fe400078e004c */
[----:B------:R-:W4:Y:S02]  /*0820*/  LDG.E.128 R64, desc[UR8][R64.64] ;  /* 0x0000000840407981 */ /* 0x000f24000c1e1d00 */
[----:B--2---:R-:W-:-:S02]  /*0830*/  IMAD.WIDE.U32 R28, R140, 0x10, R40 ;  /* 0x000000108c1c7825 */ /* 0x004fc400078e0028 */
[----:B------:R-:W2:Y:S02]  /*0840*/  LDG.E.128 R68, desc[UR8][R68.64] ;  /* 0x0000000844447981 */ /* 0x000ea4000c1e1d00 */
[----:B------:R-:W-:Y:S02]  /*0850*/  IMAD.WIDE.U32 R72, R130, 0x10, R76 ;  /* 0x0000001082487825 */ /* 0x000fe400078e004c */
[----:B------:R-:W2:Y:S02]  /*0860*/  LDG.E.128 R28, desc[UR8][R28.64] ;  /* 0x000000081c1c7981 */ /* 0x000ea4000c1e1d00 */
[----:B---3--:R-:W-:Y:S02]  /*0870*/  IMAD.WIDE R128, R110, 0x4, R128 ;  /* 0x000000046e807825 */ /* 0x008fe400078e0280 */
[----:B------:R-:W3:Y:S02]  /*0880*/  LDG.E.128 R72, desc[UR8][R72.64] ;  /* 0x0000000848487981 */ /* 0x000ee4000c1e1d00 */
[----:B------:R-:W-:-:S02]  /*0890*/  IMAD.WIDE.U32 R76, R109, 0x10, R76 ;  /* 0x000000106d4c7825 */ /* 0x000fc400078e004c */
[----:B------:R1:W3:Y:S04]  /*08a0*/  LDG.E R129, desc[UR8][R128.64] ;  /* 0x0000000880817981 */ /* 0x0002e8000c1e1900 */
[----:B------:R-:W3:Y:S01]  /*08b0*/  LDG.E.128 R76, desc[UR8][R76.64] ;  /* 0x000000084c4c7981 */ /* 0x000ee2000c1e1d00 */
[----:B------:R-:W-:-:S06]  /*08c0*/  IMAD.WIDE.U32 R32, R131, 0x10, R40 ;  /* 0x0000001083207825 */ /* 0x000fcc00078e0028 */
[----:B------:R-:W3:Y:S01]  /*08d0*/  LDG.E.128 R32, desc[UR8][R32.64] ;  /* 0x0000000820207981 */ /* 0x000ee2000c1e1d00 */
[----:B------:R-:W-:-:S06]  /*08e0*/  IMAD.WIDE.U32 R36, R130, 0x10, R40 ;  /* 0x0000001082247825 */ /* 0x000fcc00078e0028 */
[----:B------:R-:W3:Y:S01]  /*08f0*/  LDG.E.128 R36, desc[UR8][R36.64] ;  /* 0x0000000824247981 */ /* 0x000ee2000c1e1d00 */
[----:B------:R-:W-:-:S06]  /*0900*/  IMAD.WIDE.U32 R40, R109, 0x10, R40 ;  /* 0x000000106d287825 */ /* 0x000fcc00078e0028 */
[----:B------:R-:W3:Y:S01]  /*0910*/  LDG.E.128 R40, desc[UR8][R40.64] ;  /* 0x0000000828287981 */ /* 0x000ee2000c1e1d00 */
[----:B------:R-:W-:-:S04]  /*0920*/  ISETP.NE.U32.AND P1, PT, RZ, UR12, PT ;  /* 0x0000000cff007c0c */ /* 0x000fc8000bf25070 */
[----:B------:R-:W-:Y:S02]  /*0930*/  ISETP.NE.AND.EX P1, PT, RZ, UR13, PT, P1 ;  /* 0x0000000dff007c0c */ /* 0x000fe4000bf25310 */
[----:B------:R-:W-:-:S11]  /*0940*/  ISETP.NE.AND P2, PT, RZ, UR10, PT ;  /* 0x0000000aff007c0c */ /* 0x000fd6000bf45270 */
[----:B------:R-:W0:Y:S08]  /*0950*/  @P1 LDC.64 R138, c[0x0][0x438] ;  /* 0x00010e00ff8a1b82 */ /* 0x000e300000000a00 */
[----:B------:R-:W0:Y:S08]  /*0960*/  @P1 LDC.64 R136, c[0x0][0x438] ;  /* 0x00010e00ff881b82 */ /* 0x000e300000000a00 */
[----:B------:R-:W0:Y:S08]  /*0970*/  @P1 LDC.64 R134, c[0x0][0x438] ;  /* 0x00010e00ff861b82 */ /* 0x000e300000000a00 */
[----:B------:R-:W0:Y:S01]  /*0980*/  @P1 LDC.64 R132, c[0x0][0x438] ;  /* 0x00010e00ff841b82 */ /* 0x000e220000000a00 */
[----:B-1----:R-:W-:Y:S01]  /*0990*/  MOV R128, 0x3f800000 ;  /* 0x3f80000000807802 */ /* 0x002fe20000000f00 */
[----:B0-----:R-:W-:-:S04]  /*09a0*/  @P0 IMAD.WIDE R142, R110, 0x4, R142 ;  /* 0x000000046e8e0825 */ /* 0x001fc800078e028e */
[----:B------:R-:W-:Y:S01]  /*09b0*/  @P1 IMAD.WIDE.U32 R138, R140, 0x10, R138 ;  /* 0x000000108c8a1825 */ /* 0x000fe200078e008a */
[----:B------:R0:W5:Y:S03]  /*09c0*/  @P0 LDG.E R128, desc[UR8][R142.64] ;  /* 0x000000088e800981 */ /* 0x000166000c1e1900 */
[----:B------:R-:W-:Y:S01]  /*09d0*/  @P1 IMAD.WIDE.U32 R136, R131, 0x10, R136 ;  /* 0x0000001083881825 */ /* 0x000fe200078e0088 */
[----:B------:R1:W5:Y:S04]  /*09e0*/  @P1 LDG.E.128 R44, desc[UR8][R138.64] ;  /* 0x000000088a2c1981 */ /* 0x000368000c1e1d00 */
[----:B------:R1:W5:Y:S01]  /*09f0*/  @P1 LDG.E.128 R48, desc[UR8][R136.64] ;  /* 0x0000000888301981 */ /* 0x000362000c1e1d00 */
[----:B------:R-:W-:-:S05]  /*0a00*/  @P1 IMAD.WIDE.U32 R134, R130, 0x10, R134 ;  /* 0x0000001082861825 */ /* 0x000fca00078e0086 */
[----:B------:R1:W5:Y:S01]  /*0a10*/  @P1 LDG.E.128 R52, desc[UR8][R134.64] ;  /* 0x0000000886341981 */ /* 0x000362000c1e1d00 */
[----:B------:R-:W-:-:S05]  /*0a20*/  @P1 IMAD.WIDE.U32 R132, R109, 0x10, R132 ;  /* 0x000000106d841825 */ /* 0x000fca00078e0084 */
[----:B------:R1:W5:Y:S01]  /*0a30*/  @P1 LDG.E.128 R56, desc[UR8][R132.64] ;  /* 0x0000000884381981 */ /* 0x000362000c1e1d00 */
[----:B----4-:R-:W-:-:S05]  /*0a40*/  FSEL R141, R141, RZ, !P2 ;  /* 0x000000ff8d8d7208 */ /* 0x010fca0005000000 */
[C---:B------:R-:W-:Y:S01]  /*0a50*/  FADD.FTZ R144, -R141.reuse, R64 ;  /* 0x000000408d907221 */ /* 0x040fe20000010100 */
[C---:B------:R-:W-:Y:S01]  /*0a60*/  FADD.FTZ R146, -R141.reuse, R65 ;  /* 0x000000418d927221 */ /* 0x040fe20000010100 */
[----:B------:R-:W-:Y:S01]  /*0a70*/  FADD.FTZ R152, -R141, R66 ;  /* 0x000000428d987221 */ /* 0x000fe20000010100 */
[----:B--2---:R-:W-:Y:S01]  /*0a80*/  FMUL.FTZ R148, R127, R28 ;  /* 0x0000001c7f947220 */ /* 0x004fe20000410000 */
[----:B------:R-:W-:-:S03]  /*0a90*/  FMUL.FTZ R154, R126, R29 ;  /* 0x0000001d7e9a7220 */ /* 0x000fc60000410000 */
[----:B------:R-:W-:Y:S01]  /*0aa0*/  FADD.FTZ R65, RZ, R148 ;  /* 0x00000094ff417221 */ /* 0x000fe20000010000 */
[C---:B---3--:R-:W-:Y:S01]  /*0ab0*/  FMUL.FTZ R157, R129.reuse, R144 ;  /* 0x00000090819d7220 */ /* 0x048fe20000410000 */
[----:B------:R-:W-:Y:S01]  /*0ac0*/  FMUL.FTZ R155, R129, R146 ;  /* 0x00000092819b7220 */ /* 0x000fe20000410000 */
[----:B------:R-:W-:Y:S02]  /*0ad0*/  FADD.FTZ R66, -R141, R78 ;  /* 0x0000004e8d427221 */ /* 0x000fe40000010100 */
[----:B------:R-:W-:Y:S01]  /*0ae0*/  FFMA.FTZ R78, R157, R148, RZ ;  /* 0x000000949d4e7223 */ /* 0x000fe200000100ff */
[----:B------:R-:W-:Y:S01]  /*0af0*/  FADD.FTZ R162, -R141, R67 ;  /* 0x000000438da27221 */ /* 0x000fe20000010100 */
[----:B------:R-:W-:Y:S01]  /*0b00*/  FMUL.FTZ R150, R125, R30 ;  /* 0x0000001e7d967220 */ /* 0x000fe20000410000 */
[----:B------:R-:W-:Y:S01]  /*0b10*/  FADD.FTZ R65, R65, R154 ;  /* 0x0000009a41417221 */ /* 0x000fe20000010000 */
[----:B------:R-:W-:Y:S01]  /*0b20*/  FMUL.FTZ R151, R129, R152 ;  /* 0x0000009881977220 */ /* 0x000fe20000410000 */
[----:B------:R-:W-:Y:S01]  /*0b30*/  FFMA.FTZ R78, R155, R154, R78 ;  /* 0x0000009a9b4e7223 */ /* 0x000fe2000001004e */
[----:B0-----:R-:W-:Y:S01]  /*0b40*/  FADD.FTZ R142, -R141, R68 ;  /* 0x000000448d8e7221 */ /* 0x001fe20000010100 */
[----:B------:R-:W-:Y:S01]  /*0b50*/  FMUL.FTZ R152, R124, R31 ;  /* 0x0000001f7c987220 */ /* 0x000fe20000410000 */
[----:B------:R-:W-:Y:S01]  /*0b60*/  FADD.FTZ R65, R65, R150 ;  /* 0x0000009641417221 */ /* 0x000fe20000010000 */
[----:B------:R-:W-:Y:S01]  /*0b70*/  FMUL.FTZ R153, R129, R162 ;  /* 0x000000a281997220 */ /* 0x000fe20000410000 */
[----:B------:R-:W-:Y:S01]  /*0b80*/  FFMA.FTZ R78, R151, R150, R78 ;  /* 0x00000096974e7223 */ /* 0x000fe2000001004e */
[----:B-1----:R-:W-:Y:S01]  /*0b90*/  FADD.FTZ R138, -R141, R69 ;  /* 0x000000458d8a7221 */ /* 0x002fe20000010100 */
[----:B------:R-:W-:Y:S01]  /*0ba0*/  FMUL.FTZ R146, R123, R32 ;  /* 0x000000207b927220 */ /* 0x000fe20000410000 */
[----:B------:R-:W-:Y:S01]  /*0bb0*/  FADD.FTZ R65, R65, R152 ;  /* 0x0000009841417221 */ /* 0x000fe20000010000 */
[----:B------:R-:W-:Y:S01]  /*0bc0*/  FMUL.FTZ R149, R129, R142 ;  /* 0x0000008e81957220 */ /* 0x000fe20000410000 */
[----:B------:R-:W-:Y:S01]  /*0bd0*/  FFMA.FTZ R78, R153, R152, R78 ;  /* 0x00000098994e7223 */ /* 0x000fe2000001004e */
[----:B------:R-:W-:Y:S01]  /*0be0*/  FADD.FTZ R136, -R141, R70 ;  /* 0x000000468d887221 */ /* 0x000fe20000010100 */
        /* <DEDUP_REMOVED lines=86> */
.L_x_6617:
[----:B------:R-:W-:Y:S05]  /*1150*/  BSYNC.RECONVERGENT B0 ;  /* 0x0000000000007941 */ /* 0x000fea0003800200 */
.L_x_6616:
        /* <DEDUP_REMOVED lines=37> */
[----:B------:R-:W-:Y:S01]  /*13b0*/  FFMA.FTZ R22, R39, R133, R22 ;  /* 0x0000008527167223 */ /* 0x000fe20000010016 */
[C---:B------:R-:W-:Y:S01]  /*13c0*/  FADD.FTZ R3, R42.reuse, R3 ;  /* 0x000000032a037221 */ /* 0x040fe20000010000 */
[----:B0-----:R-:W0:Y:S01]  /*13d0*/  LDS.128 R64, [UR5] ;  /* 0x00000005ff407984 */ /* 0x001e220008000c00 */
[----:B------:R-:W-:Y:S01]  /*13e0*/  FFMA.FTZ R19, R42, R75, R19 ;  /* 0x0000004b2a137223 */ /* 0x000fe20000010013 */
[C---:B------:R-:W-:Y:S01]  /*13f0*/  FADD.FTZ R2, R43.reuse, R2 ;  /* 0x000000022b027221 */ /* 0x040fe20000010000 */
        /* <DEDUP_REMOVED lines=32> */
[----:B-----5:R-:W-:Y:S01]  /*1600*/  FMUL.FTZ R34, R35, R128 ;  /* 0x0000008023227220 */ /* 0x020fe20000410000 */
[----:B------:R-:W-:-:S02]  /*1610*/  HADD2.F32 R32, -RZ, R84.H0_H0 ;  /* 0x20000054ff207230 */ /* 0x000fc40000004100 */
[-C--:B------:R-:W-:Y:S01]  /*1620*/  FMUL.FTZ R33, R33, R128.reuse ;  /* 0x0000008021217220 */ /* 0x080fe20000410000 */
[--C-:B------:R-:W-:Y:S02]  /*1630*/  HADD2.F32 R43, -RZ, R160.reuse.H0_H0 ;  /* 0x200000a0ff2b7230 */ /* 0x100fe40000004100 */
[-C--:B------:R-:W-:Y:S01]  /*1640*/  FMUL.FTZ R35, R37, R128.reuse ;  /* 0x0000008025237220 */ /* 0x080fe20000410000 */
[----:B------:R-:W-:Y:S02]  /*1650*/  HADD2.F32 R42, -RZ, R85.H0_H0 ;  /* 0x20000055ff2a7230 */ /* 0x000fe40000004100 */
        /* <DEDUP_REMOVED lines=10> */
[----:B------:R-:W-:Y:S06]  /*1700*/  BRA `(.L_x_6620) ;  /* 0x0000000000707947 */ /* 0x000fec0003800000 */
.L_x_6619:
        /* <DEDUP_REMOVED lines=12> */
[----:B------:R-:W-:-:S02]  /*17d0*/  HADD2.F32 R32, -RZ, R84.H0_H0 ;  /* 0x20000054ff207230 */ /* 0x000fc40000004100 */
[-C--:B-----5:R-:W-:Y:S01]  /*17e0*/  FMUL.FTZ R33, R60, R128.reuse ;  /* 0x000000803c217220 */ /* 0x0a0fe20000410000 */
[--C-:B------:R-:W-:Y:S02]  /*17f0*/  HADD2.F32 R35, -RZ, R160.reuse.H0_H0 ;  /* 0x200000a0ff237230 */ /* 0x100fe40000004100 */
[-C--:B------:R-:W-:Y:S01]  /*1800*/  FMUL.FTZ R34, R61, R128.reuse ;  /* 0x000000803d227220 */ /* 0x080fe20000410000 */
[----:B------:R-:W-:Y:S02]  /*1810*/  HADD2.F32 R42, -RZ, R85.H0_H0 ;  /* 0x20000055ff2a7230 */ /* 0x000fe40000004100 */
[-C--:B------:R-:W-:Y:S01]  /*1820*/  FMUL.FTZ R43, R62, R128.reuse ;  /* 0x000000803e2b7220 */ /* 0x080fe20000410000 */
        /* <DEDUP_REMOVED lines=9> */
[----:B------:R-:W-:-:S07]  /*18c0*/  FMUL.FTZ R31, R64, R65 ;  /* 0x00000041401f7220 */ /* 0x000fce0000410000 */
.L_x_6620:
        /* <DEDUP_REMOVED lines=22> */
[-C--:B------:R-:W-:Y:S01]  /*1a30*/  FMUL.FTZ R29, R60, R128.reuse ;  /* 0x000000803c1d7220 */ /* 0x080fe20000410000 */
[----:B------:R-:W-:Y:S02]  /*1a40*/  HADD2.F32 R31, -RZ, R159.H0_H0 ;  /* 0x2000009fff1f7230 */ /* 0x000fe40000004100 */
[-C--:B------:R-:W-:Y:S01]  /*1a50*/  FMUL.FTZ R30, R61, R128.reuse ;  /* 0x000000803d1e7220 */ /* 0x080fe20000410000 */
[----:B------:R-:W-:Y:S02]  /*1a60*/  HADD2.F32 R70, -RZ, R87.H0_H0 ;  /* 0x20000057ff467230 */ /* 0x000fe40000004100 */
[-C--:B------:R-:W-:Y:S01]  /*1a70*/  FMUL.FTZ R71, R62, R128.reuse ;  /* 0x000000803e477220 */ /* 0x080fe20000410000 */
[----:B------:R-:W-:Y:S02]  /*1a80*/  HADD2.F32 R141, -RZ, R159.H1_H1 ;  /* 0x3000009fff8d7230 */ /* 0x000fe40000004100 */
[----:B------:R-:W-:Y:S01]  /*1a90*/  FMUL.FTZ R140, R63, R128 ;  /* 0x000000803f8c7220 */ /* 0x000fe20000410000 */
[----:B-----5:R-:W-:Y:S01]  /*1aa0*/  FMUL.FTZ R43, R32, R29 ;  /* 0x0000001d202b7220 */ /* 0x020fe20000410000 */
        /* <DEDUP_REMOVED lines=8> */
.L_x_6621:
        /* <DEDUP_REMOVED lines=10> */
[----:B------:R-:W-:Y:S01]  /*1bd0*/  FMUL.FTZ R43, R129, R142 ;  /* 0x0000008e812b7220 */ /* 0x000fe20000410000 */
[----:B------:R-:W-:-:S02]  /*1be0*/  HADD2.F32 R28, -RZ, R86.H0_H0 ;  /* 0x20000056ff1c7230 */ /* 0x000fc40000004100 */
[----:B------:R-:W-:Y:S01]  /*1bf0*/  FMUL.FTZ R65, R129, R30 ;  /* 0x0000001e81417220 */ /* 0x000fe20000410000 */
[----:B------:R-:W-:Y:S02]  /*1c00*/  HADD2.F32 R71, -RZ, R159.H0_H0 ;  /* 0x2000009fff477230 */ /* 0x000fe40000004100 */
[-C--:B------:R-:W-:Y:S01]  /*1c10*/  FMUL.FTZ R29, R29, R128.reuse ;  /* 0x000000801d1d7220 */ /* 0x080fe20000410000 */
[----:B------:R-:W-:Y:S02]  /*1c20*/  HADD2.F32 R70, -RZ, R87.H0_H0 ;  /* 0x20000057ff467230 */ /* 0x000fe40000004100 */
[-C--:B------:R-:W-:Y:S01]  /*1c30*/  FMUL.FTZ R30, R31, R128.reuse ;  /* 0x000000801f1e7220 */ /* 0x080fe20000410000 */
[----:B------:R-:W-:Y:S02]  /*1c40*/  HADD2.F32 R141, -RZ, R159.H1_H1 ;  /* 0x3000009fff8d7230 */ /* 0x000fe40000004100 */
[-C--:B------:R-:W-:Y:S01]  /*1c50*/  FMUL.FTZ R31, R43, R128.reuse ;  /* 0x000000802b1f7220 */ /* 0x080fe20000410000 */
        /* <DEDUP_REMOVED lines=8> */
[----:B------:R-:W-:-:S07]  /*1ce0*/  FMUL.FTZ R31, R140, R141 ;  /* 0x0000008d8c1f7220 */ /* 0x000fce0000410000 */
.L_x_6622:
[----:B------:R-:W0:Y:S01]  /*1cf0*/  @P1 LDC.64 R70, c[0x0][0x478] ;  /* 0x00011e00ff461b82 */ /* 0x000e220000000a00 */
[----:B------:R-:W-:-:S04]  /*1d00*/  IMAD.WIDE.U32 R140, R131, 0x10, R68 ;  /* 0x00000010838c7825 */ /* 0x000fc800078e0044 */
[----:B------:R-:W-:-:S04]  /*1d10*/  IMAD.WIDE.U32 R32, R130, 0x10, R66 ;  /* 0x0000001082207825 */ /* 0x000fc800078e0042 */
[----:B0-----:R-:W-:-:S05]  /*1d20*/  @P1 IMAD.WIDE.U32 R70, R131, 0x10, R70 ;  /* 0x0000001083461825 */ /* 0x001fca00078e0046 */
[----:B------:R0:W-:Y:S04]  /*1d30*/  @P1 STG.E.128 desc[UR8][R70.64], R60 ;  /* 0x0000003c46001986 */ /* 0x0001e8000c101d08 */
[----:B------:R0:W-:Y:S04]  /*1d40*/  STG.E.128 desc[UR8][R140.64], R28 ;  /* 0x0000001c8c007986 */ /* 0x0001e8000c101d08 */
[----:B------:R-:W5:Y:S01]  /*1d50*/  LDG.E.128 R32, desc[UR8][R32.64] ;  /* 0x0000000820207981 */ /* 0x000f62000c1e1d00 */
[----:B------:R-:W-:Y:S05]  /*1d60*/  @!P1 BRA `(.L_x_6623) ;  /* 0x0000000000749947 */ /* 0x000fea0003800000 */
[-CC-:B------:R-:W-:Y:S01]  /*1d70*/  FFMA.FTZ R139, R139, R41.reuse, R40.reuse ;  /* 0x000000298b8b7223 */ /* 0x180fe20000010028 */
[-CC-:B------:R-:W-:Y:S01]  /*1d80*/  FFMA.FTZ R137, R137, R41.reuse, R40.reuse ;  /* 0x0000002989897223 */ /* 0x180fe20000010028 */
[-CC-:B------:R-:W-:Y:S01]  /*1d90*/  FFMA.FTZ R135, R135, R41.reuse, R40.reuse ;  /* 0x0000002987877223 */ /* 0x180fe20000010028 */
[----:B------:R-:W-:Y:S01]  /*1da0*/  FFMA.FTZ R133, R133, R41, R40 ;  /* 0x0000002985857223 */ /* 0x000fe20000010028 */
[----:B0-----:R-:W-:Y:S01]  /*1db0*/  FADD.FTZ R60, R138, -R139 ;  /* 0x8000008b8a3c7221 */ /* 0x001fe20000010000 */
        /* <DEDUP_REMOVED lines=9> */
[--C-:B------:R-:W-:Y:S02]  /*1e50*/  HADD2.F32 R31, -RZ, R158.reuse.H0_H0 ;  /* 0x2000009eff1f7230 */ /* 0x100fe40000004100 */
        /* <DEDUP_REMOVED lines=14> */
.L_x_6623:
        /* <DEDUP_REMOVED lines=8> */
[C---:B0-----:R-:W-:Y:S01]  /*1fc0*/  FMUL.FTZ R29, R129.reuse, R138 ;  /* 0x0000008a811d7220 */ /* 0x041fe20000410000 */
        /* <DEDUP_REMOVED lines=19> */
.L_x_6624:
[----:B------:R-:W0:Y:S02]  /*2100*/  @P1 LDC.64 R32, c[0x0][0x478] ;  /* 0x00011e00ff201b82 */ /* 0x000e240000000a00 */
[----:B0-----:R-:W-:-:S04]  /*2110*/  @P1 IMAD.WIDE.U32 R70, R130, 0x10, R32 ;  /* 0x0000001082461825 */ /* 0x001fc800078e0020 */
[----:B------:R-:W-:Y:S01]  /*2120*/  IMAD.WIDE.U32 R130, R130, 0x10, R68 ;  /* 0x0000001082827825 */ /* 0x000fe200078e0044 */
[----:B------:R0:W-:Y:S03]  /*2130*/  @P1 STG.E.128 desc[UR8][R70.64], R60 ;  /* 0x0000003c46001986 */ /* 0x0001e6000c101d08 */
[----:B------:R-:W-:Y:S01]  /*2140*/  IMAD.WIDE.U32 R32, R109, 0x10, R66 ;  /* 0x000000106d207825 */ /* 0x000fe200078e0042 */
[----:B------:R0:W-:Y:S05]  /*2150*/  STG.E.128 desc[UR8][R130.64], R28 ;  /* 0x0000001c82007986 */ /* 0x0001ea000c101d08 */
        /* <DEDUP_REMOVED lines=31> */
.L_x_6625:
        /* <DEDUP_REMOVED lines=12> */
[----:B------:R-:W-:Y:S01]  /*2410*/  FMUL.FTZ R30, R31, R128 ;  /* 0x000000801f1e7220 */ /* 0x000fe20000410000 */
[----:B------:R-:W-:-:S02]  /*2420*/  HADD2.F32 R28, -RZ, R90.H0_H0 ;  /* 0x2000005aff1c7230 */ /* 0x000fc40000004100 */
[-C--:B------:R-:W-:Y:S01]  /*2430*/  FMUL.FTZ R29, R29, R128.reuse ;  /* 0x000000801d1d7220 */ /* 0x080fe20000410000 */
[--C-:B------:R-:W-:Y:S02]  /*2440*/  HADD2.F32 R31, -RZ, R156.reuse.H0_H0 ;  /* 0x2000009cff1f7230 */ /* 0x100fe40000004100 */
[-C--:B------:R-:W-:Y:S01]  /*2450*/  FMUL.FTZ R67, R41, R128.reuse ;  /* 0x0000008029437220 */ /* 0x080fe20000410000 */
[----:B------:R-:W-:Y:S02]  /*2460*/  HADD2.F32 R66, -RZ, R91.H0_H0 ;  /* 0x2000005bff427230 */ /* 0x000fe40000004100 */
[----:B------:R-:W-:Y:S01]  /*2470*/  FMUL.FTZ R128, R129, R128 ;  /* 0x0000008081807220 */ /* 0x000fe20000410000 */
[----:B------:R-:W-:Y:S02]  /*2480*/  HADD2.F32 R71, -RZ, R156.H1_H1 ;  /* 0x3000009cff477230 */ /* 0x000fe40000004100 */
        /* <DEDUP_REMOVED lines=8> */
.L_x_6626:
[----:B------:R-:W0:Y:S01]  /*2510*/  @P1 LDC.64 R32, c[0x0][0x478] ;  /* 0x00011e00ff201b82 */ /* 0x000e220000000a00 */
[----:B------:R-:W-:-:S04]  /*2520*/  IMAD.WIDE.U32 R68, R109, 0x10, R68 ;  /* 0x000000106d447825 */ /* 0x000fc800078e0044 */
[----:B0-----:R-:W-:-:S05]  /*2530*/  @P1 IMAD.WIDE.U32 R32, R109, 0x10, R32 ;  /* 0x000000106d201825 */ /* 0x001fca00078e0020 */
[----:B------:R1:W-:Y:S04]  /*2540*/  @P1 STG.E.128 desc[UR8][R32.64], R60 ;  /* 0x0000003c20001986 */ /* 0x0003e8000c101d08 */
[----:B------:R1:W-:Y:S01]  /*2550*/  STG.E.128 desc[UR8][R68.64], R28 ;  /* 0x0000001c44007986 */ /* 0x0003e2000c101d08 */
[----:B------:R-:W-:Y:S05]  /*2560*/  BRA `(.L_x_6627) ;  /* 0x0000001000287947 */ /* 0x000fea0003800000 */
.L_x_6618:
        /* <DEDUP_REMOVED lines=35> */
.L_x_6628:
        /* <DEDUP_REMOVED lines=28> */
.L_x_6629:
        /* <DEDUP_REMOVED lines=19> */
[C---:B------:R-:W-:Y:S01]  /*2a90*/  FFMA.FTZ R60, R129.reuse, R149, R48 ;  /* 0x00000095813c7223 */ /* 0x040fe20000010030 */
[C---:B------:R-:W-:Y:S01]  /*2aa0*/  FFMA.FTZ R61, R129.reuse, R144, R49 ;  /* 0x00000090813d7223 */ /* 0x040fe20000010031 */
[----:B------:R-:W-:Y:S01]  /*2ab0*/  FFMA.FTZ R62, R129, R145, R50 ;  /* 0x00000091813e7223 */ /* 0x000fe20000010032 */
[----:B------:R-:W-:-:S02]  /*2ac0*/  HADD2.F32 R28, -RZ, R86.H0_H0 ;  /* 0x20000056ff1c7230 */ /* 0x000fc40000004100 */
[----:B------:R-:W-:Y:S01]  /*2ad0*/  FFMA.FTZ R63, R129, R30, R51 ;  /* 0x0000001e813f7223 */ /* 0x000fe20000010033 */
[----:B------:R-:W-:Y:S02]  /*2ae0*/  HADD2.F32 R71, -RZ, R159.H0_H0 ;  /* 0x2000009fff477230 */ /* 0x000fe40000004100 */
[-C--:B------:R-:W-:Y:S01]  /*2af0*/  FMUL.FTZ R29, R60, R128.reuse ;  /* 0x000000803c1d7220 */ /* 0x080fe20000410000 */
[----:B------:R-:W-:Y:S02]  /*2b00*/  HADD2.F32 R140, -RZ, R87.H0_H0 ;  /* 0x20000057ff8c7230 */ /* 0x000fe40000004100 */
[-C--:B------:R-:W-:Y:S01]  /*2b10*/  FMUL.FTZ R30, R61, R128.reuse ;  /* 0x000000803d1e7220 */ /* 0x080fe20000410000 */
[----:B------:R-:W-:Y:S02]  /*2b20*/  HADD2.F32 R141, -RZ, R159.H1_H1 ;  /* 0x3000009fff8d7230 */ /* 0x000fe40000004100 */
[-C--:B------:R-:W-:Y:S01]  /*2b30*/  FMUL.FTZ R31, R62, R128.reuse ;  /* 0x000000803e1f7220 */ /* 0x080fe20000410000 */
[----:B------:R-:W-:Y:S01]  /*2b40*/  FMUL.FTZ R70, R63, R128 ;  /* 0x000000803f467220 */ /* 0x000fe20000410000 */
[-C--:B-----5:R-:W-:Y:S01]  /*2b50*/  FMUL.FTZ R43, R32, R29.reuse ;  /* 0x0000001d202b7220 */ /* 0x0a0fe20000410000 */
[----:B------:R-:W-:Y:S01]  /*2b60*/  FMUL.FTZ R28, R28, R29 ;  /* 0x0000001d1c1c7220 */ /* 0x000fe20000410000 */
[-C--:B------:R-:W-:Y:S01]  /*2b70*/  FMUL.FTZ R42, R33, R30.reuse ;  /* 0x0000001e212a7220 */ /* 0x080fe20000410000 */
[----:B------:R-:W-:Y:S01]  /*2b80*/  FMUL.FTZ R29, R71, R30 ;  /* 0x0000001e471d7220 */ /* 0x000fe20000410000 */
[-C--:B------:R-:W-:Y:S01]  /*2b90*/  FMUL.FTZ R65, R34, R31.reuse ;  /* 0x0000001f22417220 */ /* 0x080fe20000410000 */
[----:B------:R-:W-:Y:S01]  /*2ba0*/  FMUL.FTZ R30, R140, R31 ;  /* 0x0000001f8c1e7220 */ /* 0x000fe20000410000 */
[-C--:B------:R-:W-:Y:S01]  /*2bb0*/  FMUL.FTZ R64, R35, R70.reuse ;  /* 0x0000004623407220 */ /* 0x080fe20000410000 */
[----:B------:R-:W-:Y:S01]  /*2bc0*/  FMUL.FTZ R31, R141, R70 ;  /* 0x000000468d1f7220 */ /* 0x000fe20000410000 */
[----:B------:R-:W-:Y:S06]  /*2bd0*/  BRA `(.L_x_6631) ;  /* 0x0000000000707947 */ /* 0x000fec0003800000 */
.L_x_6630:
        /* <DEDUP_REMOVED lines=20> */
[-C--:B-----5:R-:W-:Y:S01]  /*2d20*/  FMUL.FTZ R42, R33, R30.reuse ;  /* 0x0000001e212a7220 */ /* 0x0a0fe20000410000 */
[----:B------:R-:W-:Y:S01]  /*2d30*/  FMUL.FTZ R29, R31, R30 ;  /* 0x0000001e1f1d7220 */ /* 0x000fe20000410000 */
[----:B------:R-:W-:Y:S01]  /*2d40*/  FMUL.FTZ R43, R32, R149 ;  /* 0x00000095202b7220 */ /* 0x000fe20000410000 */
[----:B------:R-:W-:Y:S01]  /*2d50*/  FMUL.FTZ R65, R34, R145 ;  /* 0x0000009122417220 */ /* 0x000fe20000410000 */
[-C--:B------:R-:W-:Y:S01]  /*2d60*/  FMUL.FTZ R64, R35, R140.reuse ;  /* 0x0000008c23407220 */ /* 0x080fe20000410000 */
[----:B------:R-:W-:Y:S01]  /*2d70*/  FMUL.FTZ R28, R28, R149 ;  /* 0x000000951c1c7220 */ /* 0x000fe20000410000 */
[----:B------:R-:W-:Y:S01]  /*2d80*/  FMUL.FTZ R30, R70, R145 ;  /* 0x00000091461e7220 */ /* 0x000fe20000410000 */
[----:B------:R-:W-:-:S07]  /*2d90*/  FMUL.FTZ R31, R71, R140 ;  /* 0x0000008c471f7220 */ /* 0x000fce0000410000 */
.L_x_6631:
        /* <DEDUP_REMOVED lines=16> */
[C---:B0-----:R-:W-:Y:S01]  /*2ea0*/  FFMA.FTZ R60, R129.reuse, R139, R52 ;  /* 0x0000008b813c7223 */ /* 0x041fe20000010034 */
[C---:B------:R-:W-:Y:S01]  /*2eb0*/  FFMA.FTZ R61, R129.reuse, R136, R53 ;  /* 0x00000088813d7223 */ /* 0x040fe20000010035 */
[----:B------:R-:W-:Y:S01]  /*2ec0*/  FFMA.FTZ R62, R129, R135, R54 ;  /* 0x00000087813e7223 */ /* 0x000fe20000010036 */
[----:B------:R-:W-:-:S02]  /*2ed0*/  HADD2.F32 R28, -RZ, R88.H0_H0 ;  /* 0x20000058ff1c7230 */ /* 0x000fc40000004100 */
[----:B------:R-:W-:Y:S01]  /*2ee0*/  FFMA.FTZ R63, R129, R132, R55 ;  /* 0x00000084813f7223 */ /* 0x000fe20000010037 */
[--C-:B------:R-:W-:Y:S02]  /*2ef0*/  HADD2.F32 R71, -RZ, R158.reuse.H0_H0 ;  /* 0x2000009eff477230 */ /* 0x100fe40000004100 */
        /* <DEDUP_REMOVED lines=15> */
.L_x_6632:
        /* <DEDUP_REMOVED lines=28> */
.L_x_6633:
[----:B------:R-:W0:Y:S01]  /*31b0*/  @P1 LDC.64 R70, c[0x0][0x478] ;  /* 0x00011e00ff461b82 */ /* 0x000e220000000a00 */
[----:B------:R-:W-:-:S04]  /*31c0*/  IMAD.WIDE.U32 R32, R109, 0x10, R66 ;  /* 0x000000106d207825 */ /* 0x000fc800078e0042 */
[----:B0-----:R-:W-:-:S04]  /*31d0*/  @P1 IMAD.WIDE.U32 R70, R130, 0x10, R70 ;  /* 0x0000001082461825 */ /* 0x001fc800078e0046 */
[----:B------:R-:W-:Y:S01]  /*31e0*/  IMAD.WIDE.U32 R130, R130, 0x10, R68 ;  /* 0x0000001082827825 */ /* 0x000fe200078e0044 */
        /* <DEDUP_REMOVED lines=33> */
.L_x_6634:
        /* <DEDUP_REMOVED lines=12> */
[----:B------:R-:W-:Y:S01]  /*34c0*/  FMUL.FTZ R30, R29, R128 ;  /* 0x000000801d1e7220 */ /* 0x000fe20000410000 */
[----:B------:R-:W-:-:S02]  /*34d0*/  HADD2.F32 R29, -RZ, R156.H0_H0 ;  /* 0x2000009cff1d7230 */ /* 0x000fc40000004100 */
[-C--:B------:R-:W-:Y:S01]  /*34e0*/  FMUL.FTZ R79, R79, R128.reuse ;  /* 0x000000804f4f7220 */ /* 0x080fe20000410000 */
[-C--:B------:R-:W-:Y:S01]  /*34f0*/  FMUL.FTZ R75, R75, R128.reuse ;  /* 0x000000804b4b7220 */ /* 0x080fe20000410000 */
[----:B------:R-:W-:Y:S02]  /*3500*/  HADD2.F32 R28, -RZ, R90.H0_H0 ;  /* 0x2000005aff1c7230 */ /* 0x000fe40000004100 */
[----:B------:R-:W-:Y:S01]  /*3510*/  FMUL.FTZ R128, R129, R128 ;  /* 0x0000008081807220 */ /* 0x000fe20000410000 */
[----:B------:R-:W-:Y:S02]  /*3520*/  HADD2.F32 R66, -RZ, R91.H0_H0 ;  /* 0x2000005bff427230 */ /* 0x000fe40000004100 */
[-C--:B-----5:R-:W-:Y:S01]  /*3530*/  FMUL.FTZ R41, R33, R30.reuse ;  /* 0x0000001e21297220 */ /* 0x0a0fe20000410000 */
[----:B------:R-:W-:Y:S02]  /*3540*/  HADD2.F32 R31, -RZ, R156.H1_H1 ;  /* 0x3000009cff1f7230 */ /* 0x000fe40000004100 */
[----:B------:R-:W-:Y:S01]  /*3550*/  FMUL.FTZ R29, R29, R30 ;  /* 0x0000001e1d1d7220 */ /* 0x000fe20000410000 */
[----:B------:R-:W-:Y:S01]  /*3560*/  FMUL.FTZ R40, R32, R79 ;  /* 0x0000004f20287220 */ /* 0x000fe20000410000 */
[----:B------:R-:W-:Y:S01]  /*3570*/  FMUL.FTZ R34, R34, R75 ;  /* 0x0000004b22227220 */ /* 0x000fe20000410000 */
[-C--:B------:R-:W-:Y:S01]  /*3580*/  FMUL.FTZ R35, R35, R128.reuse ;  /* 0x0000008023237220 */ /* 0x080fe20000410000 */
[----:B------:R-:W-:Y:S01]  /*3590*/  FMUL.FTZ R28, R28, R79 ;  /* 0x0000004f1c1c7220 */ /* 0x000fe20000410000 */
[----:B------:R-:W-:Y:S01]  /*35a0*/  FMUL.FTZ R30, R66, R75 ;  /* 0x0000004b421e7220 */ /* 0x000fe20000410000 */
[----:B------:R-:W-:-:S07]  /*35b0*/  FMUL.FTZ R31, R31, R128 ;  /* 0x000000801f1f7220 */ /* 0x000fce0000410000 */
.L_x_6635:
[----:B------:R-:W0:Y:S01]  /*35c0*/  @P1 LDC.64 R32, c[0x0][0x478] ;  /* 0x00011e00ff201b82 */ /* 0x000e220000000a00 */
[----:B------:R-:W-:-:S04]  /*35d0*/  IMAD.WIDE.U32 R68, R109, 0x10, R68 ;  /* 0x000000106d447825 */ /* 0x000fc800078e0044 */
[----:B0-----:R-:W-:-:S05]  /*35e0*/  @P1 IMAD.WIDE.U32 R32, R109, 0x10, R32 ;  /* 0x000000106d201825 */ /* 0x001fca00078e0020 */
[----:B------:R0:W-:Y:S04]  /*35f0*/  @P1 STG.E.128 desc[UR8][R32.64], R60 ;  /* 0x0000003c20001986 */ /* 0x0001e8000c101d08 */
[----:B------:R0:W-:Y:S02]  /*3600*/  STG.E.128 desc[UR8][R68.64], R28 ;  /* 0x0000001c44007986 */ /* 0x0001e4000c101d08 */
.L_x_6627:
        /* <DEDUP_REMOVED lines=69> */
.L_x_6615:
        /* <DEDUP_REMOVED lines=10> */
[----:B----4-:R-:W-:-:S05]  /*3b00*/  IMAD.WIDE.U32 R6, R17, 0x10, R6 ;  /* 0x0000001011067825 */ /* 0x010fca00078e0006 */
        /* <DEDUP_REMOVED lines=11> */
.L_x_6637:
        /* <DEDUP_REMOVED lines=12> */
.L_x_8131:


//--------------------- .text._ZN10layer_norm13ln_bwd_kernelINS_13Kernel_traitsI6__halfffffjLj2048ELj1ELj1ELj4ELj16ENS_18Kernel_traits_baseILj2048ES2_ffffjLj128EEEEELb0ELb1ELb1ELb0EEEvNS_9BwdParamsE --------------------------
	.section	.text._ZN10layer_norm13ln_bwd_kernelINS_13Kernel_traitsI6__halfffffjLj2048ELj1ELj1ELj4ELj16ENS_18Kernel_traits_baseILj2048ES2_ffffjLj128EEEEELb0ELb1ELb1ELb0EEEvNS_9BwdParamsE,"ax",@progbits
	.align	128
        .global         _ZN10layer_norm13ln_bwd_kernelINS_13Kernel_traitsI6__halfffffjLj2048ELj1ELj1ELj4ELj16ENS_18Kernel_traits_baseILj2048ES2_ffffjLj128EEEEELb0ELb1ELb1ELb0EEEvNS_9BwdParamsE
        .type           _ZN10layer_norm13ln_bwd_kernelINS_13Kernel_traitsI6__halfffffjLj2048ELj1ELj1ELj4ELj16ENS_18Kernel_traits_baseILj2048ES2_ffffjLj128EEEEELb0ELb1ELb1ELb0EEEvNS_9BwdParamsE,@function
        .size           _ZN10layer_norm13ln_bwd_kernelINS_13Kernel_traitsI6__halfffffjLj2048ELj1ELj1ELj4ELj16ENS_18Kernel_traits_baseILj2048ES2_ffffjLj128EEEEELb0ELb1ELb1ELb0EEEvNS_9BwdParamsE,(.L_x_8132 - _ZN10layer_norm13ln_bwd_kernelINS_13Kernel_traitsI6__halfffffjLj2048ELj1ELj1ELj4ELj16ENS_18Kernel_traits_baseILj2048ES2_ffffjLj128EEEEELb0ELb1ELb1ELb0EEEvNS_9BwdParamsE)
        .other          _ZN10layer_norm13ln_bwd_kernelINS_13Kernel_traitsI6__halfffffjLj2048ELj1ELj1ELj4ELj16ENS_18Kernel_traits_baseILj2048ES2_ffffjLj128EEEEELb0ELb1ELb1ELb0EEEvNS_9BwdParamsE,@"STO_CUDA_ENTRY STV_DEFAULT"
_ZN10layer_norm13ln_bwd_kernelINS_13Kernel_traitsI6__halfffffjLj2048ELj1ELj1ELj4ELj16ENS_18Kernel_traits_baseILj2048ES2_ffffjLj128EEEEELb0ELb1ELb1ELb0EEEvNS_9BwdParamsE:
.text._ZN10layer_norm13ln_bwd_kernelINS_13Kernel_traitsI6__halfffffjLj2048ELj1ELj1ELj4ELj16ENS_18Kernel_traits_baseILj2048ES2_ffffjLj128EEEEELb0ELb1ELb1ELb0EEEvNS_9BwdParamsE:
        /* <DEDUP_REMOVED lines=15> */
[----:B------:R-:W0:Y:S06]  /*00f0*/  @P4 LDC.64 R8, c[0x0][0x3d0] ;  /* 0x0000f400ff084b82 */ /* 0x000e2c0000000a00 */
[----:B------:R-:W-:Y:S02]  /*0100*/  @P2 LOP3.LUT R3, R23, 0x80, RZ, 0xfc, !PT ;  /* 0x0000008017032812 */ /* 0x000fe400078efcff */
[----:B------:R-:W1:Y:S08]  /*0110*/  @P4 LDC.64 R12, c[0x0][0x3e8] ;  /* 0x0000fa00ff0c4b82 */ /* 0x000e700000000a00 */
[----:B------:R-:W4:Y:S08]  /*0120*/  @P5 LDC.64 R20, c[0x0][0x3d0] ;  /* 0x0000f400ff145b82 */ /* 0x000f300000000a00 */
[----:B------:R-:W3:Y:S01]  /*0130*/  @P5 LDC.64 R26, c[0x0][0x3e8] ;  /* 0x0000fa00ff1a5b82 */ /* 0x000ee20000000a00 */
[----:B0-----:R-:W-:-:S05]  /*0140*/  @P4 IMAD.WIDE.U32 R8, R3, 0x8, R8 ;  /* 0x0000000803084825 */ /* 0x001fca00078e0008 */
[----:B--2---:R-:W5:Y:S02]  /*0150*/  @P4 LDG.E.64 R10, desc[UR10][R8.64] ;  /* 0x0000000a080a4981 */ /* 0x004f64000c1e1b00 */
[----:B------:R-:W0:Y:S01]  /*0160*/  @P6 LDC.64 R34, c[0x0][0x3d0] ;  /* 0x0000f400ff226b82 */ /* 0x000e220000000a00 */
[C---:B-1----:R-:W-:Y:S01]  /*0170*/  @P4 IMAD.WIDE.U32 R12, R3.reuse, 0x8, R12 ;  /* 0x00000008030c4825 */ /* 0x042fe200078e000c */
[----:B------:R-:W-:-:S04]  /*0180*/  @P4 IADD3 R3, PT, PT, R3, 0x80, RZ ;  /* 0x0000008003034810 */ /* 0x000fc80007ffe0ff */
[----:B------:R-:W5:Y:S02]  /*0190*/  @P4 LDG.E.64 R14, desc[UR10][R12.64] ;  /* 0x0000000a0c0e4981 */ /* 0x000f64000c1e1b00 */
[----:B------:R-:W1:Y:S01]  /*01a0*/  @P6 LDC.64 R36, c[0x0][0x3e8] ;  /* 0x0000fa00ff246b82 */ /* 0x000e620000000a00 */
[----:B----4-:R-:W-:-:S05]  /*01b0*/  @P5 IMAD.WIDE.U32 R30, R3, 0x8, R20 ;  /* 0x00000008031e5825 */ /* 0x010fca00078e0014 */
[----:B------:R-:W5:Y:S02]  /*01c0*/  @P5 LDG.E.64 R16, desc[UR10][R30.64] ;  /* 0x0000000a1e105981 */ /* 0x000f64000c1e1b00 */
[----:B------:R-:W2:Y:S01]  /*01d0*/  @P2 LDC.64 R6, c[0x0][0x3e8] ;  /* 0x0000fa00ff062b82 */ /* 0x000ea20000000a00 */
[C---:B---3--:R-:W-:Y:S01]  /*01e0*/  @P5 IMAD.WIDE.U32 R32, R3.reuse, 0x8, R26 ;  /* 0x0000000803205825 */ /* 0x048fe200078e001a */
[----:B------:R-:W-:Y:S02]  /*01f0*/  @P5 IADD3 R3, PT, PT, R3, 0x80, RZ ;  /* 0x0000008003035810 */ /* 0x000fe40007ffe0ff */
[----:B------:R-:W-:Y:S02]  /*0200*/  CS2R R76, SRZ ;  /* 0x00000000004c7805 */ /* 0x000fe4000001ff00 */
[----:B------:R-:W-:Y:S02]  /*0210*/  CS2R R78, SRZ ;  /* 0x00000000004e7805 */ /* 0x000fe4000001ff00 */
[----:B------:R-:W-:Y:S01]  /*0220*/  CS2R R72, SRZ ;  /* 0x0000000000487805 */ /* 0x000fe2000001ff00 */
[----:B------:R-:W5:Y:S01]  /*0230*/  @P5 LDG.E.64 R18, desc[UR10][R32.64] ;  /* 0x0000000a20125981 */ /* 0x000f62000c1e1b00 */
[C---:B0-----:R-:W-:Y:S01]  /*0240*/  @P6 IMAD.WIDE.U32 R20, R3.reuse, 0x8, R34 ;  /* 0x0000000803146825 */ /* 0x041fe200078e0022 */
[----:B------:R-:W0:Y:S04]  /*0250*/  @P2 LDC.64 R4, c[0x0][0x3d0] ;  /* 0x0000f400ff042b82 */ /* 0x000e280000000a00 */
[----:B------:R-:W5:Y:S01]  /*0260*/  @P6 LDG.E.64 R24, desc[UR10][R20.64] ;  /* 0x0000000a14186981 */ /* 0x000f62000c1e1b00 */
[----:B-1----:R-:W-:-:S05]  /*0270*/  @P6 IMAD.WIDE.U32 R26, R3, 0x8, R36 ;  /* 0x00000008031a6825 */ /* 0x002fca00078e0024 */
[----:B------:R-:W5:Y:S01]  /*0280*/  @P6 LDG.E.64 R28, desc[UR10][R26.64] ;  /* 0x0000000a1a1c6981 */ /* 0x000f62000c1e1b00 */
[----:B--2---:R-:W-:-:S05]  /*0290*/  @P2 IMAD.WIDE.U32 R6, R23, 0x8, R6 ;  /* 0x0000000817062825 */ /* 0x004fca00078e0006 */
[----:B------:R-:W5:Y:S01]  /*02a0*/  @P2 LDG.E.64 R110, desc[UR10][R6.64] ;  /* 0x0000000a066e2981 */ /* 0x000f62000c1e1b00 */
[----:B------:R-:W1:Y:S01]  /*02b0*/  S2UR UR4, SR_CTAID.X ;  /* 0x00000000000479c3 */ /* 0x000e620000002500 */
[----:B0-----:R-:W-:-:S05]  /*02c0*/  @P2 IMAD.WIDE.U32 R4, R23, 0x8, R4 ;  /* 0x0000000817042825 */ /* 0x001fca00078e0004 */
[----:B------:R1:W5:Y:S02]  /*02d0*/  @P2 LDG.E.64 R112, desc[UR10][R4.64] ;  /* 0x0000000a04702981 */ /* 0x000364000c1e1b00 */
        /* <DEDUP_REMOVED lines=23> */
[----:B------:R-:W-:Y:S06]  /*0450*/  @P0 BRA `(.L_x_6638) ;  /* 0x0000004400800947 */ /* 0x000fec0003800000 */
        /* <DEDUP_REMOVED lines=12> */
[----:B------:R-:W-:Y:S02]  /*0520*/  PRMT R127, R127, 0x5410, R0 ;  /* 0x000054107f7f7816 */ /* 0x000fe40000000000 */
        /* <DEDUP_REMOVED lines=11> */
[----:B------:R-:W-:Y:S02]  /*05e0*/  MOV R140, R24 ;  /* 0x00000018008c7202 */ /* 0x000fe40000000f00 */
        /* <DEDUP_REMOVED lines=23> */
[----:B------:R-:W-:Y:S01]  /*0760*/  MOV R147, R29 ;  /* 0x0000001d00937202 */ /* 0x000fe20000000f00 */
[----:B------:R-:W-:Y:S01]  /*0770*/  UPLOP3.LUT UP1, UPT, UPT, UPT, UPT, 0x40, 0x4 ;  /* 0x000000000004789c */ /* 0x000fe20003f2e870 */
[----:B------:R-:W-:Y:S01]  /*0780*/  SHF.R.U32.HI R14, RZ, 0x10, R29 ;  /* 0x00000010ff0e7819 */ /* 0x000fe2000001161d */
[----:B------:R-:W0:Y:S01]  /*0790*/  LDCU UR15, c[0x0][0x40c] ;  /* 0x00008180ff0f77ac */ /* 0x000e220008000800 */
[--C-:B------:R-:W-:Y:S02]  /*07a0*/  SHF.R.U64 R148, R112, 0x10, R113.reuse ;  /* 0x0000001070947819 */ /* 0x100fe40000001271 */
[----:B------:R-:W-:Y:S01]  /*07b0*/  SHF.R.U32.HI R0, RZ, 0x10, R113 ;  /* 0x00000010ff007819 */ /* 0x000fe20000011671 */
[----:B------:R-:W1:Y:S01]  /*07c0*/  LDCU.U8 UR9, c[0x0][0x410] ;  /* 0x00008200ff0977ac */ /* 0x000e620008000000 */
[--C-:B------:R-:W-:Y:S02]  /*07d0*/  SHF.R.U64 R149, R110, 0x10, R111.reuse ;  /* 0x000000106e957819 */ /* 0x100fe4000000126f */
[----:B------:R-:W-:Y:S01]  /*07e0*/  SHF.R.U32.HI R3, RZ, 0x10, R111 ;  /* 0x00000010ff037819 */ /* 0x000fe2000001166f */
[----:B------:R-:W2:Y:S01]  /*07f0*/  LDCU UR14, c[0x0][0x400] ;  /* 0x00008000ff0e77ac */ /* 0x000ea20008000800 */
[----:B------:R-:W-:-:S02]  /*0800*/  PRMT R138, R138, 0x5410, R4 ;  /* 0x000054108a8a7816 */ /* 0x000fc40000000004 */
[----:B------:R-:W-:Y:S01]  /*0810*/  PRMT R139, R139, 0x5410, R6 ;  /* 0x000054108b8b7816 */ /* 0x000fe20000000006 */
[----:B------:R-:W3:Y:S01]  /*0820*/  LDCU.64 UR12, c[0x0][0x438] ;  /* 0x00008700ff0c77ac */ /* 0x000ee20008000a00 */
[----:B------:R-:W-:Y:S02]  /*0830*/  PRMT R140, R140, 0x5410, R7 ;  /* 0x000054108c8c7816 */ /* 0x000fe40000000007 */
[----:B------:R-:W-:Y:S01]  /*0840*/  PRMT R141, R141, 0x5410, R8 ;  /* 0x000054108d8d7816 */ /* 0x000fe20000000008 */
[----:B------:R-:W4:Y:S01]  /*0850*/  LDCU.64 UR6, c[0x0][0x478] ;  /* 0x00008f00ff0677ac */ /* 0x000f220008000a00 */
[----:B------:R-:W-:Y:S02]  /*0860*/  PRMT R142, R142, 0x5410, R9 ;  /* 0x000054108e8e7816 */ /* 0x000fe40000000009 */
[----:B------:R-:W-:Y:S02]  /*0870*/  PRMT R143, R143, 0x5410, R10 ;  /* 0x000054108f8f7816 */ /* 0x000fe4000000000a */
[----:B------:R-:W-:-:S02]  /*0880*/  PRMT R144, R144, 0x5410, R11 ;  /* 0x0000541090907816 */ /* 0x000fc4000000000b */
[----:B------:R-:W-:Y:S02]  /*0890*/  PRMT R145, R145, 0x5410, R12 ;  /* 0x0000541091917816 */ /* 0x000fe4000000000c */
[----:B------:R-:W-:Y:S02]  /*08a0*/  PRMT R146, R146, 0x5410, R13 ;  /* 0x0000541092927816 */ /* 0x000fe4000000000d */
[----:B------:R-:W-:Y:S02]  /*08b0*/  PRMT R147, R147, 0x5410, R14 ;  /* 0x0000541093937816 */ /* 0x000fe4000000000e */
[----:B------:R-:W-:Y:S02]  /*08c0*/  PRMT R148, R148, 0x5410, R0 ;  /* 0x0000541094947816 */ /* 0x000fe40000000000 */
[----:B0123--:R-:W-:-:S07]  /*08d0*/  PRMT R149, R149, 0x5410, R3 ;  /* 0x0000541095957816 */ /* 0x00ffce0000000003 */
.L_x_6690:
[----:B0-----:R-:W0:Y:S08]  /*08e0*/  LDC.64 R6, c[0x0][0x3f8] ;  /* 0x0000fe00ff067b82 */ /* 0x001e300000000a00 */
[----:B--234-:R-:W1:Y:S08]  /*08f0*/  LDC.64 R102, c[0x0][0x3c8] ;  /* 0x0000f200ff667b82 */ /* 0x01ce700000000a00 */
        /* <DEDUP_REMOVED lines=22> */
[C---:B------:R-:W-:Y:S02]  /*0a60*/  ISETP.GE.U32.AND P4, PT, R2.reuse, 0x100, PT ;  /* 0x000001000200780c */ /* 0x040fe40003f86070 */
[C---:B------:R-:W-:Y:S02]  /*0a70*/  ISETP.GE.U32.AND P3, PT, R2.reuse, 0x180, PT ;  /* 0x000001800200780c */ /* 0x040fe40003f66070 */
        /* <DEDUP_REMOVED lines=26> */
[--C-:B------:R-:W-:Y:S01]  /*0c20*/  HADD2.F32 R122, -RZ, R148.reuse.H1_H1 ;  /* 0x30000094ff7a7230 */ /* 0x100fe20000004100 */
[----:B------:R-:W-:Y:S02]  /*0c30*/  IADD3 R137, PT, PT, R137, 0x80, RZ ;  /* 0x0000008089897810 */ /* 0x000fe40007ffe0ff */
[----:B------:R-:W-:Y:S01]  /*0c40*/  IADD3 R133, PT, PT, R133, 0x80, RZ ;  /* 0x0000008085857810 */ /* 0x000fe20007ffe0ff */
[C---:B---3--:R-:W-:Y:S01]  /*0c50*/  FADD.FTZ R3, -R131.reuse, R104 ;  /* 0x0000006883037221 */ /* 0x048fe20000010100 */
[C---:B------:R-:W-:Y:S01]  /*0c60*/  FADD.FTZ R109, -R131.reuse, R105 ;  /* 0x00000069836d7221 */ /* 0x040fe20000010100 */
[----:B------:R-:W-:Y:S02]  /*0c70*/  HADD2.F32 R104, -RZ, R148.H0_H0 ;  /* 0x20000094ff687230 */ /* 0x000fe40000004100 */
[C---:B------:R-:W-:Y:S01]  /*0c80*/  FADD.FTZ R129, -R131.reuse, R106 ;  /* 0x0000006a83817221 */ /* 0x040fe20000010100 */
[C---:B-----5:R-:W-:Y:S01]  /*0c90*/  FMUL.FTZ R3, R6.reuse, R3 ;  /* 0x0000000306037220 */ /* 0x060fe20000410000 */
[C---:B0-----:R-:W-:Y:S01]  /*0ca0*/  FMUL.FTZ R114, R6.reuse, R109 ;  /* 0x0000006d06727220 */ /* 0x041fe20000410000 */
[----:B------:R-:W-:Y:S01]  /*0cb0*/  FADD.FTZ R107, -R131, R107 ;  /* 0x0000006b836b7221 */ /* 0x000fe20000010100 */
[----:B------:R-:W-:Y:S01]  /*0cc0*/  FMUL.FTZ R115, R6, R129 ;  /* 0x0000008106737220 */ /* 0x000fe20000410000 */
[----:B----4-:R-:W-:Y:S01]  /*0cd0*/  FMUL.FTZ R10, R100, R23 ;  /* 0x00000017640a7220 */ /* 0x010fe20000410000 */
[----:B------:R-:W-:-:S02]  /*0ce0*/  HADD2.F32 R23, -RZ, R113.H0_H0 ;  /* 0x20000071ff177230 */ /* 0x000fc40000004100 */
        /* <DEDUP_REMOVED lines=20> */
.L_x_6642:
[----:B----4-:R-:W-:Y:S05]  /*0e30*/  BSYNC.RECONVERGENT B1 ;  /* 0x0000000000017941 */ /* 0x010fea0003800200 */
.L_x_6641:
        /* <DEDUP_REMOVED lines=14> */
[----:B------:R-:W-:Y:S02]  /*0f20*/  IADD3 R137, PT, PT, R137, 0x80, RZ ;  /* 0x0000008089897810 */ /* 0x000fe40007ffe0ff */
[----:B------:R-:W-:Y:S01]  /*0f30*/  IADD3 R133, PT, PT, R133, 0x80, RZ ;  /* 0x0000008085857810 */ /* 0x000fe20007ffe0ff */
[C---:B---3--:R-:W-:Y:S01]  /*0f40*/  FADD.FTZ R23, -R131.reuse, R105 ;  /* 0x0000006983177221 */ /* 0x048fe20000010100 */
[C---:B------:R-:W-:Y:S01]  /*0f50*/  FADD.FTZ R9, -R131.reuse, R104 ;  /* 0x0000006883097221 */ /* 0x040fe20000010100 */
[----:B------:R-:W-:Y:S02]  /*0f60*/  HADD2.F32 R104, -RZ, R127.H1_H1 ;  /* 0x3000007fff687230 */ /* 0x000fe40000004100 */
[----:B------:R-:W-:Y:S01]  /*0f70*/  FADD.FTZ R117, -R131, R106 ;  /* 0x0000006a83757221 */ /* 0x000fe20000010100 */
[C---:B-----5:R-:W-:Y:S01]  /*0f80*/  FMUL.FTZ R108, R6.reuse, R23 ;  /* 0x00000017066c7220 */ /* 0x060fe20000410000 */
[----:B------:R-:W-:Y:S01]  /*0f90*/  FMUL.FTZ R9, R6, R9 ;  /* 0x0000000906097220 */ /* 0x000fe20000410000 */
[----:B------:R-:W-:-:S02]  /*0fa0*/  HADD2.F32 R23, -RZ, R136.H0_H0 ;  /* 0x20000088ff177230 */ /* 0x000fc40000004100 */
[----:B------:R-:W-:Y:S01]  /*0fb0*/  FMUL.FTZ R117, R6, R117 ;  /* 0x0000007506757220 */ /* 0x000fe20000410000 */
[----:B----4-:R-:W-:Y:S01]  /*0fc0*/  FMUL.FTZ R12, R100, R19 ;  /* 0x00000013640c7220 */ /* 0x010fe20000410000 */
        /* <DEDUP_REMOVED lines=22> */
.L_x_6644:
[----:B------:R-:W-:Y:S05]  /*1130*/  BSYNC.RECONVERGENT B1 ;  /* 0x0000000000017941 */ /* 0x000fea0003800200 */
.L_x_6643:
        /* <DEDUP_REMOVED lines=20> */
[----:B-----5:R-:W-:Y:S01]  /*1280*/  FMUL.FTZ R11, R6, R11 ;  /* 0x0000000b060b7220 */ /* 0x020fe20000410000 */
[----:B------:R-:W-:-:S02]  /*1290*/  HADD2.F32 R101, -RZ, R139.H0_H0 ;  /* 0x2000008bff657230 */ /* 0x000fc40000004100 */
[----:B------:R-:W-:Y:S01]  /*12a0*/  FADD.FTZ R103, -R131, R103 ;  /* 0x0000006783677221 */ /* 0x000fe20000010100 */
[----:B------:R-:W-:Y:S02]  /*12b0*/  HADD2.F32 R102, -RZ, R139.H1_H1 ;  /* 0x3000008bff667230 */ /* 0x000fe40000004100 */
[----:B----4-:R-:W-:Y:S01]  /*12c0*/  FMUL.FTZ R14, R20, R17 ;  /* 0x00000011140e7220 */ /* 0x010fe20000410000 */
[----:B------:R-:W-:Y:S01]  /*12d0*/  FADD.FTZ R52, R52, R20 ;  /* 0x0000001434347221 */ /* 0x000fe20000010000 */
[----:B------:R-:W-:Y:S01]  /*12e0*/  FFMA.FTZ R68, R20, R11, R68 ;  /* 0x0000000b14447223 */ /* 0x000fe20000010044 */
[----:B------:R-:W-:Y:S01]  /*12f0*/  FMUL.FTZ R20, R6, R107 ;  /* 0x0000006b06147220 */ /* 0x000fe20000410000 */
[----:B------:R-:W-:Y:S01]  /*1300*/  FMUL.FTZ R17, R21, R100 ;  /* 0x0000006415117220 */ /* 0x000fe20000410000 */
        /* <DEDUP_REMOVED lines=15> */
[----:B------:R-:W-:-:S03]  /*1400*/  FFMA.FTZ R23, R21, R120, R100 ;  /* 0x0000007815177223 */ /* 0x000fc60000010064 */
[----:B------:R-:W-:Y:S01]  /*1410*/  FADD.FTZ R129, R103, R22 ;  /* 0x0000001667817221 */ /* 0x000fe20000010000 */
[----:B0-----:R-:W-:-:S07]  /*1420*/  FFMA.FTZ R132, R128, R22, R23 ;  /* 0x0000001680847223 */ /* 0x001fce0000010017 */
.L_x_6646:
[----:B------:R-:W-:Y:S05]  /*1430*/  BSYNC.RECONVERGENT B1 ;  /* 0x0000000000017941 */ /* 0x000fea0003800200 */
.L_x_6645:
        /* <DEDUP_REMOVED lines=13> */
[--C-:B------:R-:W-:Y:S02]  /*1510*/  HADD2.F32 R119, -RZ, R141.reuse.H0_H0 ;  /* 0x2000008dff777230 */ /* 0x100fe40000004100 */
[C---:B---3--:R-:W-:Y:S01]  /*1520*/  FADD.FTZ R13, -R131.reuse, R104 ;  /* 0x00000068830d7221 */ /* 0x048fe20000010100 */
[C---:B------:R-:W-:Y:S01]  /*1530*/  FADD.FTZ R23, -R131.reuse, R105 ;  /* 0x0000006983177221 */ /* 0x040fe20000010100 */
[C---:B------:R-:W-:Y:S01]  /*1540*/  FADD.FTZ R121, -R131.reuse, R106 ;  /* 0x0000006a83797221 */ /* 0x040fe20000010100 */
[----:B------:R-:W-:Y:S02]  /*1550*/  HADD2.F32 R104, -RZ, R140.H1_H1 ;  /* 0x3000008cff687230 */ /* 0x000fe40000004100 */
[C---:B-----5:R-:W-:Y:S01]  /*1560*/  FMUL.FTZ R13, R6.reuse, R13 ;  /* 0x0000000d060d7220 */ /* 0x060fe20000410000 */
[C---:B------:R-:W-:Y:S01]  /*1570*/  FMUL.FTZ R18, R6.reuse, R23 ;  /* 0x0000001706127220 */ /* 0x040fe20000410000 */
        /* <DEDUP_REMOVED lines=24> */
[----:B0-----:R-:W-:Y:S06]  /*1700*/  BRA `(.L_x_6647) ;  /* 0x0000000000707947 */ /* 0x001fec0003800000 */
.L_x_6640:
        /* <DEDUP_REMOVED lines=28> */
.L_x_6647:
[----:B----4-:R-:W-:Y:S05]  /*18d0*/  BSYNC.RECONVERGENT B0 ;  /* 0x0000000000007941 */ /* 0x010fea0003800200 */
.L_x_6639:
        /* <DEDUP_REMOVED lines=32> */
.L_x_6649:
[----:B------:R-:W-:Y:S05]  /*1ae0*/  BSYNC.RECONVERGENT B0 ;  /* 0x0000000000007941 */ /* 0x000fea0003800200 */
.L_x_6648:
        /* <DEDUP_REMOVED lines=38> */
.L_x_6652:
        /* <DEDUP_REMOVED lines=14> */
[----:B-----5:R-:W-:Y:S01]  /*1e30*/  FFMA.FTZ R44, R88, R101, R44 ;  /* 0x00000065582c7223 */ /* 0x020fe2000001002c */
[----:B------:R-:W-:-:S07]  /*1e40*/  FMUL.FTZ R92, R101, R92 ;  /* 0x0000005c655c7220 */ /* 0x000fce0000410000 */
.L_x_6655:
        /* <DEDUP_REMOVED lines=10> */
.L_x_6656:
        /* <DEDUP_REMOVED lines=10> */
.L_x_6657:
[----:B------:R-:W-:Y:S05]  /*1f90*/  @!P3 BRA `(.L_x_6658) ;  /* 0x0000000400fcb947 */ /* 0x000fea0003800000 */
[----:B------:R-:W-:Y:S01]  /*1fa0*/  FFMA.FTZ R95, R124, R104, R105 ;  /* 0x000000687c5f7223 */ /* 0x000fe20000010069 */
[----:B------:R-:W-:Y:S01]  /*1fb0*/  ISETP.GT.AND P0, PT, R4, RZ, PT ;  /* 0x000000ff0400720c */ /* 0x000fe20003f04270 */
[----:B------:R-:W-:Y:S02]  /*1fc0*/  HADD2.F32 R101, -RZ, R149.H1_H1 ;  /* 0x30000095ff657230 */ /* 0x000fe40000004100 */
[----:B------:R-:W-:-:S04]  /*1fd0*/  FADD.FTZ R95, R122, -R95 ;  /* 0x8000005f7a5f7221 */ /* 0x000fc80000010000 */
[----:B------:R-:W-:-:S05]  /*1fe0*/  FMUL.FTZ R95, R6, R95 ;  /* 0x0000005f065f7220 */ /* 0x000fca0000410000 */
[----:B------:R-:W-:-:S05]  /*1ff0*/  FSEL R95, R95, RZ, P0 ;  /* 0x000000ff5f5f7208 */ /* 0x000fca0000000000 */
[----:B------:R-:W-:-:S04]  /*2000*/  FMUL.FTZ R100, R95, UR15 ;  /* 0x0000000f5f647c20 */ /* 0x000fc80008410000 */
[----:B-----5:R-:W-:Y:S01]  /*2010*/  FFMA.FTZ R47, R91, R100, R47 ;  /* 0x000000645b2f7223 */ /* 0x020fe2000001002f */
[----:B------:R-:W-:Y:S01]  /*2020*/  FMUL.FTZ R95, R100, R101 ;  /* 0x00000065645f7220 */ /* 0x000fe20000410000 */
[----:B------:R-:W-:Y:S06]  /*2030*/  BRA `(.L_x_6658) ;  /* 0x0000000400d47947 */ /* 0x000fec0003800000 */
.L_x_6654:
[----:B------:R-:W0:Y:S01]  /*2040*/  @P3 LDC R101, c[0x0][0x40c] ;  /* 0x00010300ff653b82 */ /* 0x000e220000000800 */
[-CC-:B------:R-:W-:Y:S01]  /*2050*/  FFMA.FTZ R97, R3, R104.reuse, R105.reuse ;  /* 0x0000006803617223 */ /* 0x180fe20000010069 */
[-CC-:B------:R-:W-:Y:S01]  /*2060*/  FFMA.FTZ R96, R114, R104.reuse, R105.reuse ;  /* 0x0000006872607223 */ /* 0x180fe20000010069 */
[----:B------:R-:W-:Y:S01]  /*2070*/  ISETP.GT.AND P0, PT, R4, RZ, PT ;  /* 0x000000ff0400720c */ /* 0x000fe20003f04270 */
[----:B------:R-:W-:Y:S01]  /*2080*/  FFMA.FTZ R107, R115, R104, R105 ;  /* 0x00000068736b7223 */ /* 0x000fe20000010069 */
[----:B------:R-:W-:Y:S01]  /*2090*/  FADD.FTZ R97, R10, -R97 ;  /* 0x800000610a617221 */ /* 0x000fe20000010000 */
[----:B------:R-:W-:Y:S01]  /*20a0*/  FADD.FTZ R103, R109, -R96 ;  /* 0x800000606d677221 */ /* 0x000fe20000010000 */
[----:B------:R-:W-:Y:S01]  /*20b0*/  @P3 HADD2.F32 R98, -RZ, R110.H0_H0 ;  /* 0x2000006eff623230 */ /* 0x000fe20000004100 */
[----:B------:R-:W1:Y:S01]  /*20c0*/  @P3 LDC R99, c[0x0][0x40c] ;  /* 0x00010300ff633b82 */ /* 0x000e620000000800 */
[----:B------:R-:W-:Y:S01]  /*20d0*/  FMUL.FTZ R97, R6, R97 ;  /* 0x0000006106617220 */ /* 0x000fe20000410000 */
[----:B------:R-:W-:Y:S01]  /*20e0*/  FADD.FTZ R107, R116, -R107 ;  /* 0x8000006b746b7221 */ /* 0x000fe20000010000 */
[----:B------:R-:W-:Y:S01]  /*20f0*/  FMUL.FTZ R103, R6, R103 ;  /* 0x0000006706677220 */ /* 0x000fe20000410000 */
[----:B------:R-:W-:-:S02]  /*2100*/  @P3 HADD2.F32 R102, -RZ, R111.H0_H0 ;  /* 0x2000006fff663230 */ /* 0x000fc40000004100 */
[----:B------:R-:W-:Y:S01]  /*2110*/  FSEL R96, R97, RZ, P0 ;  /* 0x000000ff61607208 */ /* 0x000fe20000000000 */
[----:B------:R-:W-:Y:S01]  /*2120*/  FFMA.FTZ R97, R124, R104, R105 ;  /* 0x000000687c617223 */ /* 0x000fe20000010069 */
[----:B------:R-:W2:Y:S01]  /*2130*/  @P3 LDC R100, c[0x0][0x40c] ;  /* 0x00010300ff643b82 */ /* 0x000ea20000000800 */
[----:B------:R-:W-:Y:S02]  /*2140*/  FMUL.FTZ R107, R6, R107 ;  /* 0x0000006b066b7220 */ /* 0x000fe40000410000 */
[----:B------:R-:W-:Y:S01]  /*2150*/  FADD.FTZ R129, R122, -R97 ;  /* 0x800000617a817221 */ /* 0x000fe20000010000 */
[----:B------:R-:W-:Y:S01]  /*2160*/  FSEL R97, R103, RZ, P0 ;  /* 0x000000ff67617208 */ /* 0x000fe20000000000 */
[----:B------:R-:W-:Y:S02]  /*2170*/  @P3 HADD2.F32 R103, -RZ, R149.H0_H0 ;  /* 0x20000095ff673230 */ /* 0x000fe40000004100 */
[----:B------:R-:W-:Y:S01]  /*2180*/  FMUL.FTZ R129, R6, R129 ;  /* 0x0000008106817220 */ /* 0x000fe20000410000 */
[----:B0-----:R-:W-:-:S04]  /*2190*/  @P3 FMUL.FTZ R101, R96, R101 ;  /* 0x0000006560653220 */ /* 0x001fc80000410000 */
[-C--:B------:R-:W-:Y:S01]  /*21a0*/  @P3 FMUL.FTZ R92, R98, R101.reuse ;  /* 0x00000065625c3220 */ /* 0x080fe20000410000 */
[----:B------:R-:W-:Y:S01]  /*21b0*/  FSEL R98, R107, RZ, P0 ;  /* 0x000000ff6b627208 */ /* 0x000fe20000000000 */
[----:B-----5:R-:W-:Y:S01]  /*21c0*/  @P3 FFMA.FTZ R44, R88, R101, R44 ;  /* 0x00000065582c3223 */ /* 0x020fe2000001002c */
[----:B------:R-:W-:-:S03]  /*21d0*/  FSEL R101, R129, RZ, P0 ;  /* 0x000000ff81657208 */ /* 0x000fc60000000000 */
[----:B-1----:R-:W-:-:S04]  /*21e0*/  @P3 FMUL.FTZ R99, R98, R99 ;  /* 0x0000006362633220 */ /* 0x002fc80000410000 */
[-C--:B------:R-:W-:Y:S01]  /*21f0*/  @P3 FMUL.FTZ R94, R102, R99.reuse ;  /* 0x00000063665e3220 */ /* 0x080fe20000410000 */
[----:B------:R-:W-:Y:S01]  /*2200*/  @P3 FFMA.FTZ R46, R90, R99, R46 ;  /* 0x000000635a2e3223 */ /* 0x000fe2000001002e */
[----:B--2---:R-:W-:Y:S01]  /*2210*/  @P3 FMUL.FTZ R100, R97, R100 ;  /* 0x0000006461643220 */ /* 0x004fe20000410000 */
[----:B------:R-:W-:-:S03]  /*2220*/  MOV R99, R101 ;  /* 0x0000006500637202 */ /* 0x000fc60000000f00 */
[-C--:B------:R-:W-:Y:S01]  /*2230*/  @P3 FMUL.FTZ R93, R103, R100.reuse ;  /* 0x00000064675d3220 */ /* 0x080fe20000410000 */
[----:B------:R-:W-:Y:S01]  /*2240*/  @P3 FFMA.FTZ R45, R89, R100, R45 ;  /* 0x00000064592d3223 */ /* 0x000fe2000001002d */
[----:B------:R-:W-:Y:S06]  /*2250*/  @!P3 BRA `(.L_x_6658) ;  /* 0x00000004004cb947 */ /* 0x000fec0003800000 */
[----:B------:R-:W-:Y:S02]  /*2260*/  HADD2.F32 R95, -RZ, R149.H1_H1 ;  /* 0x30000095ff5f7230 */ /* 0x000fe40000004100 */
[----:B------:R-:W-:-:S04]  /*2270*/  FMUL.FTZ R100, R101, UR15 ;  /* 0x0000000f65647c20 */ /* 0x000fc80008410000 */
[-C--:B------:R-:W-:Y:S01]  /*2280*/  FFMA.FTZ R47, R91, R100.reuse, R47 ;  /* 0x000000645b2f7223 */ /* 0x080fe2000001002f */
[----:B------:R-:W-:Y:S01]  /*2290*/  FMUL.FTZ R95, R95, R100 ;  /* 0x000000645f5f7220 */ /* 0x000fe20000410000 */
[----:B------:R-:W-:Y:S06]  /*22a0*/  BRA `(.L_x_6658) ;  /* 0x0000000400387947 */ /* 0x000fec0003800000 */
.L_x_6653:
[----:B------:R-:W-:Y:S01]  /*22b0*/  UMOV UR4, UR6 ;  /* 0x0000000600047c82 */ /* 0x000fe20008000000 */
[----:B------:R-:W-:Y:S01]  /*22c0*/  UMOV UR5, UR7 ;  /* 0x0000000700057c82 */ /* 0x000fe20008000000 */
[----:B------:R-:W-:-:S04]  /*22d0*/  UISETP.NE.U32.AND UP0, UPT, UR4, URZ, UPT ;  /* 0x000000ff0400728c */ /* 0x000fc8000bf05070 */
[----:B------:R-:W-:-:S09]  /*22e0*/  UISETP.NE.AND.EX UP0, UPT, UR5, URZ, UPT, UP0 ;  /* 0x000000ff0500728c */ /* 0x000fd2000bf05300 */
[----:B------:R-:W-:Y:S05]  /*22f0*/  BRA.U UP0, `(.L_x_6659) ;  /* 0x0000000100947547 */ /* 0x000fea000b800000 */
[----:B------:R-:W0:Y:S01]  /*2300*/  @P3 LDC R106, c[0x0][0x40c] ;  /* 0x00010300ff6a3b82 */ /* 0x000e220000000800 */
[-CC-:B------:R-:W-:Y:S01]  /*2310*/  @P1 FFMA.FTZ R103, R3, R104.reuse, R105.reuse ;  /* 0x0000006803671223 */ /* 0x180fe20000010069 */
[-CC-:B------:R-:W-:Y:S01]  /*2320*/  @P1 FFMA.FTZ R131, R115, R104.reuse, R105.reuse ;  /* 0x0000006873831223 */ /* 0x180fe20000010069 */
[----:B------:R-:W-:Y:S01]  /*2330*/  @P1 FFMA.FTZ R132, R114, R104, R105 ;  /* 0x0000006872841223 */ /* 0x000fe20000010069 */
[----:B------:R-:W-:Y:S01]  /*2340*/  MOV R101, R28 ;  /* 0x0000001c00657202 */ /* 0x000fe20000000f00 */
[----:B------:R-:W-:Y:S01]  /*2350*/  @P1 FADD.FTZ R107, R10, -R103 ;  /* 0x800000670a6b1221 */ /* 0x000fe20000010000 */
[----:B------:R-:W-:Y:S01]  /*2360*/  @P1 FADD.FTZ R131, R116, -R131 ;  /* 0x8000008374831221 */ /* 0x000fe20000010000 */
[----:B------:R-:W-:Y:S01]  /*2370*/  @P1 FADD.FTZ R132, R109, -R132 ;  /* 0x800000846d841221 */ /* 0x000fe20000010000 */
[----:B------:R-:W1:Y:S01]  /*2380*/  @P3 LDC R100, c[0x0][0x40c] ;  /* 0x00010300ff643b82 */ /* 0x000e620000000800 */
[----:B------:R-:W-:Y:S01]  /*2390*/  MOV R103, R30 ;  /* 0x0000001e00677202 */ /* 0x000fe20000000f00 */
[C---:B------:R-:W-:Y:S01]  /*23a0*/  @P1 FFMA.FTZ R101, R6.reuse, R107, R28 ;  /* 0x0000006b06651223 */ /* 0x040fe2000001001c */
[C---:B------:R-:W-:Y:S01]  /*23b0*/  @P1 FFMA.FTZ R103, R6.reuse, R131, R30 ;  /* 0x0000008306671223 */ /* 0x040fe2000001001e */
[----:B------:R-:W-:Y:S01]  /*23c0*/  MOV R102, R29 ;  /* 0x0000001d00667202 */ /* 0x000fe20000000f00 */
[----:B------:R-:W-:Y:S01]  /*23d0*/  @P1 FFMA.FTZ R102, R6, R132, R29 ;  /* 0x0000008406661223 */ /* 0x000fe2000001001d */
[----:B------:R-:W-:-:S02]  /*23e0*/  @P3 HADD2.F32 R107, -RZ, R149.H0_H0 ;  /* 0x20000095ff6b3230 */ /* 0x000fc40000004100 */
[----:B------:R-:W2:Y:S01]  /*23f0*/  @P3 LDC R129, c[0x0][0x40c] ;  /* 0x00010300ff813b82 */ /* 0x000ea20000000800 */
[----:B0-----:R-:W-:Y:S01]  /*2400*/  @P3 FMUL.FTZ R101, R101, R106 ;  /* 0x0000006a65653220 */ /* 0x001fe20000410000 */
[----:B------:R-:W-:-:S03]  /*2410*/  @P3 HADD2.F32 R106, -RZ, R110.H0_H0 ;  /* 0x2000006eff6a3230 */ /* 0x000fc60000004100 */
[-C--:B-----5:R-:W-:Y:S02]  /*2420*/  @P3 FFMA.FTZ R44, R88, R101.reuse, R44 ;  /* 0x00000065582c3223 */ /* 0x0a0fe4000001002c */
[----:B------:R-:W-:Y:S01]  /*2430*/  @P3 FMUL.FTZ R92, R106, R101 ;  /* 0x000000656a5c3220 */ /* 0x000fe20000410000 */
[----:B-1----:R-:W-:Y:S01]  /*2440*/  @P3 FMUL.FTZ R103, R103, R100 ;  /* 0x0000006467673220 */ /* 0x002fe20000410000 */
[----:B------:R-:W-:-:S03]  /*2450*/  @P3 HADD2.F32 R100, -RZ, R111.H0_H0 ;  /* 0x2000006fff643230 */ /* 0x000fc60000004100 */
[-C--:B------:R-:W-:Y:S02]  /*2460*/  @P3 FFMA.FTZ R46, R90, R103.reuse, R46 ;  /* 0x000000675a2e3223 */ /* 0x080fe4000001002e */
[----:B------:R-:W-:Y:S01]  /*2470*/  @P3 FMUL.FTZ R94, R100, R103 ;  /* 0x00000067645e3220 */ /* 0x000fe20000410000 */
[----:B--2---:R-:W-:-:S04]  /*2480*/  @P3 FMUL.FTZ R102, R102, R129 ;  /* 0x0000008166663220 */ /* 0x004fc80000410000 */
[-C--:B------:R-:W-:Y:S01]  /*2490*/  @P3 FMUL.FTZ R93, R107, R102.reuse ;  /* 0x000000666b5d3220 */ /* 0x080fe20000410000 */
[----:B------:R-:W-:Y:S01]  /*24a0*/  @P3 FFMA.FTZ R45, R89, R102, R45 ;  /* 0x00000066592d3223 */ /* 0x000fe2000001002d */
[----:B------:R-:W-:Y:S06]  /*24b0*/  @!P3 BRA `(.L_x_6658) ;  /* 0x0000000000b4b947 */ /* 0x000fec0003800000 */
[----:B------:R-:W-:Y:S01]  /*24c0*/  @P1 FFMA.FTZ R101, R124, R104, R105 ;  /* 0x000000687c651223 */ /* 0x000fe20000010069 */
[----:B------:R-:W-:-:S03]  /*24d0*/  MOV R95, R31 ;  /* 0x0000001f005f7202 */ /* 0x000fc60000000f00 */
[----:B------:R-:W-:-:S04]  /*24e0*/  @P1 FADD.FTZ R101, R122, -R101 ;  /* 0x800000657a651221 */ /* 0x000fc80000010000 */
[----:B------:R-:W-:Y:S01]  /*24f0*/  @P1 FFMA.FTZ R95, R6, R101, R31 ;  /* 0x00000065065f1223 */ /* 0x000fe2000001001f */
[----:B------:R-:W-:-:S03]  /*2500*/  HADD2.F32 R101, -RZ, R149.H1_H1 ;  /* 0x30000095ff657230 */ /* 0x000fc60000004100 */
[----:B------:R-:W-:-:S04]  /*2510*/  FMUL.FTZ R100, R95, UR15 ;  /* 0x0000000f5f647c20 */ /* 0x000fc80008410000 */
[-C--:B------:R-:W-:Y:S01]  /*2520*/  FFMA.FTZ R47, R91, R100.reuse, R47 ;  /* 0x000000645b2f7223 */ /* 0x080fe2000001002f */
[----:B------:R-:W-:Y:S01]  /*2530*/  FMUL.FTZ R95, R101, R100 ;  /* 0x00000064655f7220 */ /* 0x000fe20000410000 */
[----:B------:R-:W-:Y:S06]  /*2540*/  BRA `(.L_x_6658) ;  /* 0x0000000000907947 */ /* 0x000fec0003800000 */
.L_x_6659:
[----:B------:R-:W0:Y:S01]  /*2550*/  @P3 LDC R106, c[0x0][0x40c] ;  /* 0x00010300ff6a3b82 */ /* 0x000e220000000800 */
[-CC-:B------:R-:W-:Y:S01]  /*2560*/  @P1 FFMA.FTZ R103, R124, R104.reuse, R105.reuse ;  /* 0x000000687c671223 */ /* 0x180fe20000010069 */
[-CC-:B------:R-:W-:Y:S01]  /*2570*/  @P1 FFMA.FTZ R97, R3, R104.reuse, R105.reuse ;  /* 0x0000006803611223 */ /* 0x180fe20000010069 */
[----:B------:R-:W-:Y:S01]  /*2580*/  @P1 FFMA.FTZ R98, R114, R104, R105 ;  /* 0x0000006872621223 */ /* 0x000fe20000010069 */
[----:B------:R-:W-:Y:S01]  /*2590*/  MOV R96, R28 ;  /* 0x0000001c00607202 */ /* 0x000fe20000000f00 */
[----:B------:R-:W-:Y:S01]  /*25a0*/  @P1 FADD.FTZ R102, R122, -R103 ;  /* 0x800000677a661221 */ /* 0x000fe20000010000 */
[----:B------:R-:W-:Y:S01]  /*25b0*/  @P1 FADD.FTZ R103, R10, -R97 ;  /* 0x800000610a671221 */ /* 0x000fe20000010000 */
[----:B------:R-:W-:Y:S01]  /*25c0*/  MOV R99, R31 ;  /* 0x0000001f00637202 */ /* 0x000fe20000000f00 */
[----:B------:R-:W1:Y:S01]  /*25d0*/  @P3 LDC R107, c[0x0][0x40c] ;  /* 0x00010300ff6b3b82 */ /* 0x000e620000000800 */
[----:B------:R-:W-:Y:S01]  /*25e0*/  @P1 FADD.FTZ R98, R109, -R98 ;  /* 0x800000626d621221 */ /* 0x000fe20000010000 */
[C---:B------:R-:W-:Y:S01]  /*25f0*/  @P1 FFMA.FTZ R96, R6.reuse, R103, R28 ;  /* 0x0000006706601223 */ /* 0x040fe2000001001c */
[----:B------:R-:W-:Y:S01]  /*2600*/  @P1 FFMA.FTZ R103, R115, R104, R105 ;  /* 0x0000006873671223 */ /* 0x000fe20000010069 */
[----:B------:R-:W-:Y:S01]  /*2610*/  @P1 FFMA.FTZ R99, R6, R102, R31 ;  /* 0x0000006606631223 */ /* 0x000fe2000001001f */
[----:B------:R-:W-:Y:S01]  /*2620*/  MOV R97, R29 ;  /* 0x0000001d00617202 */ /* 0x000fe20000000f00 */
[----:B------:R-:W-:-:S02]  /*2630*/  @P3 HADD2.F32 R131, -RZ, R149.H1_H1 ;  /* 0x30000095ff833230 */ /* 0x000fc40000004100 */
[----:B------:R-:W-:Y:S01]  /*2640*/  @P1 FADD.FTZ R129, R116, -R103 ;  /* 0x8000006774811221 */ /* 0x000fe20000010000 */
[----:B------:R-:W2:Y:S01]  /*2650*/  @P3 LDC R100, c[0x0][0x40c] ;  /* 0x00010300ff643b82 */ /* 0x000ea20000000800 */
[C---:B------:R-:W-:Y:S01]  /*2660*/  @P1 FFMA.FTZ R97, R6.reuse, R98, R29 ;  /* 0x0000006206611223 */ /* 0x040fe2000001001d */
[----:B------:R-:W-:Y:S01]  /*2670*/  MOV R98, R30 ;  /* 0x0000001e00627202 */ /* 0x000fe20000000f00 */
[----:B------:R-:W-:-:S05]  /*2680*/  @P1 FFMA.FTZ R98, R6, R129, R30 ;  /* 0x0000008106621223 */ /* 0x000fca000001001e */
[----:B------:R-:W3:Y:S01]  /*2690*/  @P3 LDC R101, c[0x0][0x40c] ;  /* 0x00010300ff653b82 */ /* 0x000ee20000000800 */
[----:B0-----:R-:W-:Y:S01]  /*26a0*/  @P3 FMUL.FTZ R102, R99, R106 ;  /* 0x0000006a63663220 */ /* 0x001fe20000410000 */
[----:B------:R-:W-:-:S03]  /*26b0*/  @P3 HADD2.F32 R106, -RZ, R110.H0_H0 ;  /* 0x2000006eff6a3230 */ /* 0x000fc60000004100 */
[-C--:B------:R-:W-:Y:S01]  /*26c0*/  @P3 FMUL.FTZ R95, R131, R102.reuse ;  /* 0x00000066835f3220 */ /* 0x080fe20000410000 */
[----:B-----5:R-:W-:Y:S01]  /*26d0*/  @P3 FFMA.FTZ R47, R91, R102, R47 ;  /* 0x000000665b2f3223 */ /* 0x020fe2000001002f */
[----:B------:R-:W-:Y:S02]  /*26e0*/  @P3 HADD2.F32 R102, -RZ, R111.H0_H0 ;  /* 0x2000006fff663230 */ /* 0x000fe40000004100 */
[----:B-1----:R-:W-:Y:S01]  /*26f0*/  @P3 FMUL.FTZ R103, R96, R107 ;  /* 0x0000006b60673220 */ /* 0x002fe20000410000 */
[----:B------:R-:W-:-:S03]  /*2700*/  @P3 HADD2.F32 R107, -RZ, R149.H0_H0 ;  /* 0x20000095ff6b3230 */ /* 0x000fc60000004100 */
[-C--:B------:R-:W-:Y:S01]  /*2710*/  @P3 FMUL.FTZ R92, R106, R103.reuse ;  /* 0x000000676a5c3220 */ /* 0x080fe20000410000 */
[----:B------:R-:W-:Y:S01]  /*2720*/  @P3 FFMA.FTZ R44, R88, R103, R44 ;  /* 0x00000067582c3223 */ /* 0x000fe2000001002c */
[----:B--2---:R-:W-:-:S04]  /*2730*/  @P3 FMUL.FTZ R100, R97, R100 ;  /* 0x0000006461643220 */ /* 0x004fc80000410000 */
[-C--:B------:R-:W-:Y:S01]  /*2740*/  @P3 FMUL.FTZ R93, R107, R100.reuse ;  /* 0x000000646b5d3220 */ /* 0x080fe20000410000 */
[----:B------:R-:W-:Y:S01]  /*2750*/  @P3 FFMA.FTZ R45, R89, R100, R45 ;  /* 0x00000064592d3223 */ /* 0x000fe2000001002d */
[----:B---3--:R-:W-:-:S04]  /*2760*/  @P3 FMUL.FTZ R101, R98, R101 ;  /* 0x0000006562653220 */ /* 0x008fc80000410000 */
[-C--:B------:R-:W-:Y:S01]  /*2770*/  @P3 FMUL.FTZ R94, R102, R101.reuse ;  /* 0x00000065665e3220 */ /* 0x080fe20000410000 */
[----:B------:R-:W-:-:S07]  /*2780*/  @P3 FFMA.FTZ R46, R90, R101, R46 ;  /* 0x000000655a2e3223 */ /* 0x000fce000001002e */
.L_x_6658:
        /* <DEDUP_REMOVED lines=10> */
.L_x_6651:
[----:B------:R-:W-:Y:S05]  /*2830*/  BSYNC.RECONVERGENT B0 ;  /* 0x0000000000007941 */ /* 0x000fea0003800200 */
.L_x_6650:
        /* <DEDUP_REMOVED lines=9> */
.L_x_6662:
[----:B------:R-:W-:Y:S05]  /*28d0*/  BRA.U !UP0, `(.L_x_6663) ;  /* 0x00000005083c7547 */ /* 0x000fea000b800000 */
[----:B------:R-:W-:-:S04]  /*28e0*/  UISETP.NE.U32.AND UP0, UPT, UR6, URZ, UPT ;  /* 0x000000ff0600728c */ /* 0x000fc8000bf05070 */
[----:B------:R-:W-:-:S06]  /*28f0*/  UISETP.NE.AND.EX UP0, UPT, UR7, URZ, UPT, UP0 ;  /* 0x000000ff0700728c */ /* 0x000fcc000bf05300 */
[----:B------:R-:W-:-:S13]  /*2900*/  PLOP3.LUT P0, PT, PT, PT, UP0, 0x80, 0x8 ;  /* 0x000000000008781c */ /* 0x000fda0003f0f008 */
[----:B------:R-:W-:Y:S05]  /*2910*/  @!P0 BRA `(.L_x_6664) ;  /* 0x0000000000988947 */ /* 0x000fea0003800000 */
[----:B------:R-:W1:Y:S01]  /*2920*/  @P3 LDC R107, c[0x0][0x40c] ;  /* 0x00010300ff6b3b82 */ /* 0x000e620000000800 */
[-CC-:B0-----:R-:W-:Y:S01]  /*2930*/  @P1 FFMA.FTZ R97, R9, R104.reuse, R105.reuse ;  /* 0x0000006809611223 */ /* 0x181fe20000010069 */
[-CC-:B------:R-:W-:Y:S01]  /*2940*/  @P1 FFMA.FTZ R101, R117, R104.reuse, R105.reuse ;  /* 0x0000006875651223 */ /* 0x180fe20000010069 */
[----:B------:R-:W-:Y:S01]  /*2950*/  @P1 FFMA.FTZ R102, R108, R104, R105 ;  /* 0x000000686c661223 */ /* 0x000fe20000010069 */
[----:B------:R-:W-:Y:S01]  /*2960*/  MOV R96, R24 ;  /* 0x0000001800607202 */ /* 0x000fe20000000f00 */
[----:B------:R-:W-:Y:S01]  /*2970*/  @P1 FADD.FTZ R97, R12, -R97 ;  /* 0x800000610c611221 */ /* 0x000fe20000010000 */
[----:B------:R-:W-:Y:S01]  /*2980*/  @P1 FFMA.FTZ R132, R126, R104, R105 ;  /* 0x000000687e841223 */ /* 0x000fe20000010069 */
[----:B------:R-:W-:Y:S01]  /*2990*/  @P1 FADD.FTZ R103, R118, -R101 ;  /* 0x8000006576671221 */ /* 0x000fe20000010000 */
[----:B------:R-:W0:Y:S01]  /*29a0*/  @P3 LDC R99, c[0x0][0x40c] ;  /* 0x00010300ff633b82 */ /* 0x000e220000000800 */
[C---:B------:R-:W-:Y:S01]  /*29b0*/  @P1 FFMA.FTZ R96, R6.reuse, R97, R24 ;  /* 0x0000006106601223 */ /* 0x040fe20000010018 */
[----:B------:R-:W-:Y:S01]  /*29c0*/  @P1 FADD.FTZ R102, R19, -R102 ;  /* 0x8000006613661221 */ /* 0x000fe20000010000 */
[----:B------:R-:W-:Y:S01]  /*29d0*/  @P3 HADD2.F32 R100, -RZ, R142.H0_H0 ;  /* 0x2000008eff643230 */ /* 0x000fe20000004100 */
[----:B------:R-:W-:Y:S01]  /*29e0*/  MOV R98, R26 ;  /* 0x0000001a00627202 */ /* 0x000fe20000000f00 */
[----:B------:R-:W-:Y:S01]  /*29f0*/  @P1 FADD.FTZ R132, R123, -R132 ;  /* 0x800000847b841221 */ /* 0x000fe20000010000 */
[----:B------:R-:W-:Y:S01]  /*2a00*/  MOV R97, R25 ;  /* 0x0000001900617202 */ /* 0x000fe20000000f00 */
[C---:B------:R-:W-:Y:S01]  /*2a10*/  @P1 FFMA.FTZ R98, R6.reuse, R103, R26 ;  /* 0x0000006706621223 */ /* 0x040fe2000001001a */
[----:B------:R-:W2:Y:S01]  /*2a20*/  @P3 LDC R134, c[0x0][0x40c] ;  /* 0x00010300ff863b82 */ /* 0x000ea20000000800 */
[----:B------:R-:W-:Y:S01]  /*2a30*/  @P1 FFMA.FTZ R97, R6, R102, R25 ;  /* 0x0000006606611223 */ /* 0x000fe20000010019 */
[----:B------:R-:W-:Y:S01]  /*2a40*/  MOV R106, R27 ;  /* 0x0000001b006a7202 */ /* 0x000fe20000000f00 */
[----:B------:R-:W-:-:S02]  /*2a50*/  @P3 HADD2.F32 R102, -RZ, R143.H0_H0 ;  /* 0x2000008fff663230 */ /* 0x000fc40000004100 */
[----:B------:R-:W-:Y:S01]  /*2a60*/  @P1 FFMA.FTZ R106, R6, R132, R27 ;  /* 0x00000084066a1223 */ /* 0x000fe2000001001b */
[----:B------:R-:W-:Y:S02]  /*2a70*/  @P3 HADD2.F32 R103, -RZ, R142.H1_H1 ;  /* 0x3000008eff673230 */ /* 0x000fe40000004100 */
[----:B-1----:R-:W-:-:S04]  /*2a80*/  @P3 FMUL.FTZ R101, R96, R107 ;  /* 0x0000006b60653220 */ /* 0x002fc80000410000 */
[----:B------:R-:W-:Y:S01]  /*2a90*/  @P3 FMUL.FTZ R92, R101, R100 ;  /* 0x00000064655c3220 */ /* 0x000fe20000410000 */
[----:B-----5:R-:W-:Y:S01]  /*2aa0*/  @P3 FFMA.FTZ R40, R88, R101, R40 ;  /* 0x0000006558283223 */ /* 0x020fe20000010028 */
[----:B0-----:R-:W-:-:S04]  /*2ab0*/  @P3 FMUL.FTZ R99, R98, R99 ;  /* 0x0000006362633220 */ /* 0x001fc80000410000 */
[----:B------:R-:W-:Y:S01]  /*2ac0*/  @P3 FMUL.FTZ R94, R99, R102 ;  /* 0x00000066635e3220 */ /* 0x000fe20000410000 */
[----:B------:R-:W-:Y:S01]  /*2ad0*/  @P3 FFMA.FTZ R42, R90, R99, R42 ;  /* 0x000000635a2a3223 */ /* 0x000fe2000001002a */
[----:B------:R-:W-:Y:S01]  /*2ae0*/  MOV R99, R106 ;  /* 0x0000006a00637202 */ /* 0x000fe20000000f00 */
[----:B--2---:R-:W-:-:S04]  /*2af0*/  @P3 FMUL.FTZ R100, R97, R134 ;  /* 0x0000008661643220 */ /* 0x004fc80000410000 */
[----:B------:R-:W-:Y:S01]  /*2b00*/  @P3 FMUL.FTZ R93, R100, R103 ;  /* 0x00000067645d3220 */ /* 0x000fe20000410000 */
[----:B------:R-:W-:Y:S01]  /*2b10*/  @P3 FFMA.FTZ R41, R89, R100, R41 ;  /* 0x0000006459293223 */ /* 0x000fe20000010029 */
[----:B------:R-:W-:Y:S06]  /*2b20*/  @!P3 BRA `(.L_x_6665) ;  /* 0x0000000400f4b947 */ /* 0x000fec0003800000 */
[----:B------:R-:W-:Y:S02]  /*2b30*/  HADD2.F32 R95, -RZ, R143.H1_H1 ;  /* 0x3000008fff5f7230 */ /* 0x000fe40000004100 */
[----:B------:R-:W-:-:S04]  /*2b40*/  FMUL.FTZ R100, R106, UR15 ;  /* 0x0000000f6a647c20 */ /* 0x000fc80008410000 */
[----:B------:R-:W-:Y:S01]  /*2b50*/  FFMA.FTZ R43, R91, R100, R43 ;  /* 0x000000645b2b7223 */ /* 0x000fe2000001002b */
[----:B------:R-:W-:Y:S01]  /*2b60*/  FMUL.FTZ R95, R100, R95 ;  /* 0x0000005f645f7220 */ /* 0x000fe20000410000 */
[----:B------:R-:W-:Y:S06]  /*2b70*/  BRA `(.L_x_6665) ;  /* 0x0000000400e07947 */ /* 0x000fec0003800000 */
.L_x_6664:
[----:B------:R-:W1:Y:S01]  /*2b80*/  @P3 LDC R106, c[0x0][0x40c] ;  /* 0x00010300ff6a3b82 */ /* 0x000e620000000800 */
[-CC-:B0-----:R-:W-:Y:S01]  /*2b90*/  @P1 FFMA.FTZ R103, R9, R104.reuse, R105.reuse ;  /* 0x0000006809671223 */ /* 0x181fe20000010069 */
[-CC-:B------:R-:W-:Y:S01]  /*2ba0*/  @P1 FFMA.FTZ R131, R117, R104.reuse, R105.reuse ;  /* 0x0000006875831223 */ /* 0x180fe20000010069 */
[----:B------:R-:W-:Y:S01]  /*2bb0*/  @P1 FFMA.FTZ R132, R108, R104, R105 ;  /* 0x000000686c841223 */ /* 0x000fe20000010069 */
[----:B------:R-:W-:Y:S01]  /*2bc0*/  MOV R101, R24 ;  /* 0x0000001800657202 */ /* 0x000fe20000000f00 */
[----:B------:R-:W-:Y:S01]  /*2bd0*/  @P1 FADD.FTZ R107, R12, -R103 ;  /* 0x800000670c6b1221 */ /* 0x000fe20000010000 */
[----:B------:R-:W-:Y:S01]  /*2be0*/  @P1 FADD.FTZ R131, R118, -R131 ;  /* 0x8000008376831221 */ /* 0x000fe20000010000 */
[----:B------:R-:W-:Y:S01]  /*2bf0*/  @P1 FADD.FTZ R132, R19, -R132 ;  /* 0x8000008413841221 */ /* 0x000fe20000010000 */
[----:B------:R-:W0:Y:S01]  /*2c00*/  @P3 LDC R100, c[0x0][0x40c] ;  /* 0x00010300ff643b82 */ /* 0x000e220000000800 */
[----:B------:R-:W-:Y:S01]  /*2c10*/  MOV R103, R26 ;  /* 0x0000001a00677202 */ /* 0x000fe20000000f00 */
[C---:B------:R-:W-:Y:S01]  /*2c20*/  @P1 FFMA.FTZ R101, R6.reuse, R107, R24 ;  /* 0x0000006b06651223 */ /* 0x040fe20000010018 */
[C---:B------:R-:W-:Y:S01]  /*2c30*/  @P1 FFMA.FTZ R103, R6.reuse, R131, R26 ;  /* 0x0000008306671223 */ /* 0x040fe2000001001a */
[----:B------:R-:W-:Y:S01]  /*2c40*/  MOV R102, R25 ;  /* 0x0000001900667202 */ /* 0x000fe20000000f00 */
[----:B------:R-:W-:Y:S01]  /*2c50*/  @P1 FFMA.FTZ R102, R6, R132, R25 ;  /* 0x0000008406661223 */ /* 0x000fe20000010019 */
[----:B------:R-:W-:-:S02]  /*2c60*/  @P3 HADD2.F32 R107, -RZ, R142.H1_H1 ;  /* 0x3000008eff6b3230 */ /* 0x000fc40000004100 */
[----:B------:R-:W2:Y:S01]  /*2c70*/  @P3 LDC R129, c[0x0][0x40c] ;  /* 0x00010300ff813b82 */ /* 0x000ea20000000800 */
[----:B-1----:R-:W-:Y:S01]  /*2c80*/  @P3 FMUL.FTZ R101, R101, R106 ;  /* 0x0000006a65653220 */ /* 0x002fe20000410000 */
[----:B------:R-:W-:-:S03]  /*2c90*/  @P3 HADD2.F32 R106, -RZ, R142.H0_H0 ;  /* 0x2000008eff6a3230 */ /* 0x000fc60000004100 */
[-C--:B-----5:R-:W-:Y:S02]  /*2ca0*/  @P3 FFMA.FTZ R40, R88, R101.reuse, R40 ;  /* 0x0000006558283223 */ /* 0x0a0fe40000010028 */
[----:B------:R-:W-:Y:S01]  /*2cb0*/  @P3 FMUL.FTZ R92, R106, R101 ;  /* 0x000000656a5c3220 */ /* 0x000fe20000410000 */
[----:B0-----:R-:W-:Y:S01]  /*2cc0*/  @P3 FMUL.FTZ R103, R103, R100 ;  /* 0x0000006467673220 */ /* 0x001fe20000410000 */
        /* <DEDUP_REMOVED lines=8> */
[----:B------:R-:W-:Y:S01]  /*2d50*/  MOV R95, R27 ;  /* 0x0000001b005f7202 */ /* 0x000fe20000000f00 */
[----:B------:R-:W-:Y:S02]  /*2d60*/  HADD2.F32 R101, -RZ, R143.H1_H1 ;  /* 0x3000008fff657230 */ /* 0x000fe40000004100 */
[----:B------:R-:W-:-:S04]  /*2d70*/  @P1 FADD.FTZ R100, R123, -R100 ;  /* 0x800000647b641221 */ /* 0x000fc80000010000 */
[----:B------:R-:W-:-:S04]  /*2d80*/  @P1 FFMA.FTZ R95, R6, R100, R27 ;  /* 0x00000064065f1223 */ /* 0x000fc8000001001b */
[----:B------:R-:W-:-:S04]  /*2d90*/  FMUL.FTZ R100, R95, UR15 ;  /* 0x0000000f5f647c20 */ /* 0x000fc80008410000 */
[-C--:B------:R-:W-:Y:S01]  /*2da0*/  FFMA.FTZ R43, R91, R100.reuse, R43 ;  /* 0x000000645b2b7223 */ /* 0x080fe2000001002b */
[----:B------:R-:W-:Y:S01]  /*2db0*/  FMUL.FTZ R95, R101, R100 ;  /* 0x00000064655f7220 */ /* 0x000fe20000410000 */
[----:B------:R-:W-:Y:S06]  /*2dc0*/  BRA `(.L_x_6665) ;  /* 0x00000004004c7947 */ /* 0x000fec0003800000 */
.L_x_6663:
[----:B0-----:R-:W0:Y:S02]  /*2dd0*/  LDC.64 R100, c[0x0][0x478] ;  /* 0x00011e00ff647b82 */ /* 0x001e240000000a00 */
[----:B0-----:R-:W-:-:S04]  /*2de0*/  ISETP.NE.U32.AND P0, PT, R100, RZ, PT ;  /* 0x000000ff6400720c */ /* 0x001fc80003f05070 */
[----:B------:R-:W-:-:S13]  /*2df0*/  ISETP.NE.AND.EX P0, PT, R101, RZ, PT, P0 ;  /* 0x000000ff6500720c */ /* 0x000fda0003f05300 */
[----:B------:R-:W-:Y:S05]  /*2e00*/  @!P0 BRA `(.L_x_6666) ;  /* 0x00000000009c8947 */ /* 0x000fea0003800000 */
[----:B------:R-:W0:Y:S01]  /*2e10*/  @P3 LDC R101, c[0x0][0x40c] ;  /* 0x00010300ff653b82 */ /* 0x000e220000000800 */
[-CC-:B------:R-:W-:Y:S01]  /*2e20*/  FFMA.FTZ R97, R9, R104.reuse, R105.reuse ;  /* 0x0000006809617223 */ /* 0x180fe20000010069 */
[----:B------:R-:W-:Y:S01]  /*2e30*/  ISETP.GT.AND P5, PT, R4, RZ, PT ;  /* 0x000000ff0400720c */ /* 0x000fe20003fa4270 */
[-CC-:B------:R-:W-:Y:S01]  /*2e40*/  FFMA.FTZ R103, R117, R104.reuse, R105.reuse ;  /* 0x0000006875677223 */ /* 0x180fe20000010069 */
[-C--:B------:R-:W-:Y:S01]  /*2e50*/  FFMA.FTZ R98, R108, R104.reuse, R105 ;  /* 0x000000686c627223 */ /* 0x080fe20000010069 */
[----:B------:R-:W-:Y:S01]  /*2e60*/  FADD.FTZ R97, R12, -R97 ;  /* 0x800000610c617221 */ /* 0x000fe20000010000 */
[----:B------:R-:W-:Y:S01]  /*2e70*/  FFMA.FTZ R106, R126, R104, R105 ;  /* 0x000000687e6a7223 */ /* 0x000fe20000010069 */
[----:B------:R-:W-:Y:S01]  /*2e80*/  FADD.FTZ R103, R118, -R103 ;  /* 0x8000006776677221 */ /* 0x000fe20000010000 */
[----:B------:R-:W1:Y:S01]  /*2e90*/  @P3 LDC R99, c[0x0][0x40c] ;  /* 0x00010300ff633b82 */ /* 0x000e620000000800 */
[----:B------:R-:W-:Y:S01]  /*2ea0*/  FMUL.FTZ R96, R6, R97 ;  /* 0x0000006106607220 */ /* 0x000fe20000410000 */
[----:B------:R-:W-:Y:S01]  /*2eb0*/  FADD.FTZ R97, R19, -R98 ;  /* 0x8000006213617221 */ /* 0x000fe20000010000 */
[----:B------:R-:W-:-:S02]  /*2ec0*/  @P3 HADD2.F32 R102, -RZ, R142.H0_H0 ;  /* 0x2000008eff663230 */ /* 0x000fc40000004100 */
[----:B------:R-:W-:Y:S01]  /*2ed0*/  FMUL.FTZ R98, R6, R103 ;  /* 0x0000006706627220 */ /* 0x000fe20000410000 */
[----:B------:R-:W-:Y:S01]  /*2ee0*/  FADD.FTZ R107, R123, -R106 ;  /* 0x8000006a7b6b7221 */ /* 0x000fe20000010000 */
[----:B------:R-:W-:Y:S01]  /*2ef0*/  FSEL R96, R96, RZ, P5 ;  /* 0x000000ff60607208 */ /* 0x000fe20002800000 */
[----:B------:R-:W-:Y:S01]  /*2f00*/  FMUL.FTZ R97, R6, R97 ;  /* 0x0000006106617220 */ /* 0x000fe20000410000 */
[----:B------:R-:W2:Y:S01]  /*2f10*/  @P3 LDC R100, c[0x0][0x40c] ;  /* 0x00010300ff643b82 */ /* 0x000ea20000000800 */
[----:B------:R-:W-:Y:S01]  /*2f20*/  FSEL R98, R98, RZ, P5 ;  /* 0x000000ff62627208 */ /* 0x000fe20002800000 */
[----:B------:R-:W-:Y:S02]  /*2f30*/  @P3 HADD2.F32 R106, -RZ, R143.H0_H0 ;  /* 0x2000008fff6a3230 */ /* 0x000fe40000004100 */
[----:B------:R-:W-:Y:S01]  /*2f40*/  FSEL R97, R97, RZ, P5 ;  /* 0x000000ff61617208 */ /* 0x000fe20002800000 */
[----:B------:R-:W-:Y:S02]  /*2f50*/  @P3 HADD2.F32 R103, -RZ, R142.H1_H1 ;  /* 0x3000008eff673230 */ /* 0x000fe40000004100 */
[----:B0-----:R-:W-:-:S04]  /*2f60*/  @P3 FMUL.FTZ R101, R96, R101 ;  /* 0x0000006560653220 */ /* 0x001fc80000410000 */
[----:B------:R-:W-:Y:S01]  /*2f70*/  @P3 FMUL.FTZ R92, R102, R101 ;  /* 0x00000065665c3220 */ /* 0x000fe20000410000 */
[----:B------:R-:W-:Y:S01]  /*2f80*/  FMUL.FTZ R102, R6, R107 ;  /* 0x0000006b06667220 */ /* 0x000fe20000410000 */
[----:B-----5:R-:W-:Y:S01]  /*2f90*/  @P3 FFMA.FTZ R40, R88, R101, R40 ;  /* 0x0000006558283223 */ /* 0x020fe20000010028 */
[----:B-1----:R-:W-:-:S03]  /*2fa0*/  @P3 FMUL.FTZ R99, R98, R99 ;  /* 0x0000006362633220 */ /* 0x002fc60000410000 */
[----:B------:R-:W-:Y:S01]  /*2fb0*/  FSEL R102, R102, RZ, P5 ;  /* 0x000000ff66667208 */ /* 0x000fe20002800000 */
[-C--:B------:R-:W-:Y:S01]  /*2fc0*/  @P3 FMUL.FTZ R94, R106, R99.reuse ;  /* 0x000000636a5e3220 */ /* 0x080fe20000410000 */
[----:B------:R-:W-:Y:S02]  /*2fd0*/  @P3 FFMA.FTZ R42, R90, R99, R42 ;  /* 0x000000635a2a3223 */ /* 0x000fe4000001002a */
[----:B------:R-:W-:Y:S01]  /*2fe0*/  MOV R99, R102 ;  /* 0x0000006600637202 */ /* 0x000fe20000000f00 */
[----:B--2---:R-:W-:-:S04]  /*2ff0*/  @P3 FMUL.FTZ R100, R97, R100 ;  /* 0x0000006461643220 */ /* 0x004fc80000410000 */
        /* <DEDUP_REMOVED lines=8> */
.L_x_6666:
        /* <DEDUP_REMOVED lines=8> */
[-C--:B-----5:R-:W-:Y:S01]  /*3100*/  FFMA.FTZ R40, R88, R101.reuse, R40 ;  /* 0x0000006558287223 */ /* 0x0a0fe20000010028 */
[----:B------:R-:W-:-:S07]  /*3110*/  FMUL.FTZ R92, R100, R101 ;  /* 0x00000065645c7220 */ /* 0x000fce0000410000 */
.L_x_6667:
        /* <DEDUP_REMOVED lines=8> */
[-C--:B-----5:R-:W-:Y:S01]  /*31a0*/  FFMA.FTZ R41, R89, R100.reuse, R41 ;  /* 0x0000006459297223 */ /* 0x0a0fe20000010029 */
[----:B------:R-:W-:-:S07]  /*31b0*/  FMUL.FTZ R93, R101, R100 ;  /* 0x00000064655d7220 */ /* 0x000fce0000410000 */
.L_x_6668:
        /* <DEDUP_REMOVED lines=10> */
.L_x_6669:
        /* <DEDUP_REMOVED lines=10> */
.L_x_6665:
[----:B------:R-:W0:Y:S08]  /*3300*/  @P0 LDC.64 R102, c[0x0][0x478] ;  /* 0x00011e00ff660b82 */ /* 0x000e300000000a00 */
[----:B------:R-:W1:Y:S01]  /*3310*/  @P3 LDC.64 R100, c[0x0][0x468] ;  /* 0x00011a00ff643b82 */ /* 0x000e620000000a00 */
[C---:B0-----:R-:W-:Y:S01]  /*3320*/  @P0 IMAD.WIDE.U32 R102, R8.reuse, 0x10, R102 ;  /* 0x0000001008660825 */ /* 0x041fe200078e0066 */
[----:B------:R-:W-:-:S04]  /*3330*/  IADD3 R8, PT, PT, R8, 0x80, RZ ;  /* 0x0000008008087810 */ /* 0x000fc80007ffe0ff */
[----:B------:R2:W-:Y:S01]  /*3340*/  @P0 STG.E.128 desc[UR10][R102.64], R96 ;  /* 0x0000006066000986 */ /* 0x0005e2000c101d0a */
[C---:B-1----:R-:W-:Y:S01]  /*3350*/  @P3 IMAD.WIDE.U32 R100, R7.reuse, 0x10, R100 ;  /* 0x0000001007643825 */ /* 0x042fe200078e0064 */
[----:B------:R-:W-:-:S04]  /*3360*/  IADD3 R7, PT, PT, R7, 0x80, RZ ;  /* 0x0000008007077810 */ /* 0x000fc80007ffe0ff */
[----:B------:R2:W-:Y:S03]  /*3370*/  @P3 STG.E.128 desc[UR10][R100.64], R92 ;  /* 0x0000005c64003986 */ /* 0x0005e6000c101d0a */
.L_x_6661:
[----:B------:R-:W-:Y:S05]  /*3380*/  BSYNC.RECONVERGENT B0 ;  /* 0x0000000000007941 */ /* 0x000fea0003800200 */
.L_x_6660:
        /* <DEDUP_REMOVED lines=9> */
.L_x_6672:
[----:B------:R-:W-:Y:S05]  /*3420*/  BRA.U !UP0, `(.L_x_6673) ;  /* 0x00000005083c7547 */ /* 0x000fea000b800000 */
[----:B------:R-:W-:-:S04]  /*3430*/  UISETP.NE.U32.AND UP0, UPT, UR6, URZ, UPT ;  /* 0x000000ff0600728c */ /* 0x000fc8000bf05070 */
[----:B------:R-:W-:-:S06]  /*3440*/  UISETP.NE.AND.EX UP0, UPT, UR7, URZ, UPT, UP0 ;  /* 0x000000ff0700728c */ /* 0x000fcc000bf05300 */
[----:B------:R-:W-:-:S13]  /*3450*/  PLOP3.LUT P0, PT, PT, PT, UP0, 0x80, 0x8 ;  /* 0x000000000008781c */ /* 0x000fda0003f0f008 */
[----:B------:R-:W-:Y:S05]  /*3460*/  @!P0 BRA `(.L_x_6674) ;  /* 0x0000000000988947 */ /* 0x000fea0003800000 */
[----:B------:R-:W1:Y:S01]  /*3470*/  @P3 LDC R129, c[0x0][0x40c] ;  /* 0x00010300ff813b82 */ /* 0x000e620000000800 */
[-CC-:B0-2---:R-:W-:Y:S01]  /*3480*/  @P1 FFMA.FTZ R97, R11, R104.reuse, R105.reuse ;  /* 0x000000680b611223 */ /* 0x185fe20000010069 */
[-CC-:B------:R-:W-:Y:S01]  /*3490*/  @P1 FFMA.FTZ R103, R128, R104.reuse, R105.reuse ;  /* 0x0000006880671223 */ /* 0x180fe20000010069 */
[-CC-:B------:R-:W-:Y:S01]  /*34a0*/  @P1 FFMA.FTZ R101, R21, R104.reuse, R105.reuse ;  /* 0x0000006815651223 */ /* 0x180fe20000010069 */
[----:B------:R-:W-:Y:S01]  /*34b0*/  @P1 FFMA.FTZ R102, R20, R104, R105 ;  /* 0x0000006814661223 */ /* 0x000fe20000010069 */
[----:B------:R-:W-:Y:S01]  /*34c0*/  @P1 FADD.FTZ R97, R14, -R97 ;  /* 0x800000610e611221 */ /* 0x000fe20000010000 */
[----:B------:R-:W-:Y:S01]  /*34d0*/  MOV R96, R80 ;  /* 0x0000005000607202 */ /* 0x000fe20000000f00 */
[----:B------:R-:W-:Y:S01]  /*34e0*/  @P1 FADD.FTZ R107, R22, -R103 ;  /* 0x80000067166b1221 */ /* 0x000fe20000010000 */
[----:B------:R-:W0:Y:S01]  /*34f0*/  @P3 LDC R99, c[0x0][0x40c] ;  /* 0x00010300ff633b82 */ /* 0x000e220000000800 */
[----:B------:R-:W-:Y:S01]  /*3500*/  @P1 FFMA.FTZ R96, R6, R97, R80 ;  /* 0x0000006106601223 */ /* 0x000fe20000010050 */
[----:B------:R-:W-:Y:S01]  /*3510*/  @P1 FADD.FTZ R103, R120, -R101 ;  /* 0x8000006578671221 */ /* 0x000fe20000010000 */
[----:B------:R-:W-:Y:S01]  /*3520*/  @P1 FADD.FTZ R102, R17, -R102 ;  /* 0x8000006611661221 */ /* 0x000fe20000010000 */
[----:B------:R-:W-:Y:S01]  /*3530*/  @P3 HADD2.F32 R100, -RZ, R144.H0_H0 ;  /* 0x20000090ff643230 */ /* 0x000fe20000004100 */
[----:B------:R-:W-:Y:S01]  /*3540*/  MOV R98, R82 ;  /* 0x0000005200627202 */ /* 0x000fe20000000f00 */
[C---:B------:R-:W-:Y:S01]  /*3550*/  @P1 FFMA.FTZ R98, R6.reuse, R103, R82 ;  /* 0x0000006706621223 */ /* 0x040fe20000010052 */
[----:B------:R-:W-:Y:S01]  /*3560*/  MOV R97, R81 ;  /* 0x0000005100617202 */ /* 0x000fe20000000f00 */
        /* <DEDUP_REMOVED lines=22> */
.L_x_6674:
[----:B------:R-:W1:Y:S01]  /*36d0*/  @P3 LDC R106, c[0x0][0x40c] ;  /* 0x00010300ff6a3b82 */ /* 0x000e620000000800 */
[-CC-:B0-2---:R-:W-:Y:S01]  /*36e0*/  @P1 FFMA.FTZ R103, R11, R104.reuse, R105.reuse ;  /* 0x000000680b671223 */ /* 0x185fe20000010069 */
        /* <DEDUP_REMOVED lines=35> */
.L_x_6673:
[----:B0-2---:R-:W0:Y:S02]  /*3920*/  LDC.64 R100, c[0x0][0x478] ;  /* 0x00011e00ff647b82 */ /* 0x005e240000000a00 */
        /* <DEDUP_REMOVED lines=42> */
.L_x_6676:
        /* <DEDUP_REMOVED lines=10> */
.L_x_6677:
        /* <DEDUP_REMOVED lines=10> */
.L_x_6678:
        /* <DEDUP_REMOVED lines=10> */
.L_x_6679:
        /* <DEDUP_REMOVED lines=10> */
.L_x_6675:
        /* <DEDUP_REMOVED lines=8> */
.L_x_6671:
[----:B------:R-:W-:Y:S05]  /*3ed0*/  BSYNC.RECONVERGENT B0 ;  /* 0x0000000000007941 */ /* 0x000fea0003800200 */
.L_x_6670:
        /* <DEDUP_REMOVED lines=9> */
.L_x_6682:
[----:B------:R-:W-:Y:S05]  /*3f70*/  BRA.U !UP0, `(.L_x_6683) ;  /* 0x00000005083c7547 */ /* 0x000fea000b800000 */
[----:B------:R-:W-:-:S04]  /*3f80*/  UISETP.NE.U32.AND UP0, UPT, UR6, URZ, UPT ;  /* 0x000000ff0600728c */ /* 0x000fc8000bf05070 */
[----:B------:R-:W-:-:S06]  /*3f90*/  UISETP.NE.AND.EX UP0, UPT, UR7, URZ, UPT, UP0 ;  /* 0x000000ff0700728c */ /* 0x000fcc000bf05300 */
[----:B------:R-:W-:-:S13]  /*3fa0*/  PLOP3.LUT P0, PT, PT, PT, UP0, 0x80, 0x8 ;  /* 0x000000000008781c */ /* 0x000fda0003f0f008 */
[----:B------:R-:W-:Y:S05]  /*3fb0*/  @!P0 BRA `(.L_x_6684) ;  /* 0x0000000000988947 */ /* 0x000fea0003800000 */
[----:B0-23--:R-:W0:Y:S01]  /*3fc0*/  @P3 LDC R99, c[0x0][0x40c] ;  /* 0x00010300ff633b82 */ /* 0x00de220000000800 */
[-CC-:B------:R-:W-:Y:S01]  /*3fd0*/  @P1 FFMA.FTZ R97, R13, R104.reuse, R105.reuse ;  /* 0x000000680d611223 */ /* 0x180fe20000010069 */
[-CC-:B------:R-:W-:Y:S01]  /*3fe0*/  @P1 FFMA.FTZ R100, R18, R104.reuse, R105.reuse ;  /* 0x0000006812641223 */ /* 0x180fe20000010069 */
[----:B------:R-:W-:Y:S01]  /*3ff0*/  @P1 FFMA.FTZ R102, R121, R104, R105 ;  /* 0x0000006879661223 */ /* 0x000fe20000010069 */
[----:B------:R-:W-:Y:S01]  /*4000*/  MOV R96, R84 ;  /* 0x0000005400607202 */ /* 0x000fe20000000f00 */
[----:B------:R-:W-:Y:S01]  /*4010*/  @P1 FADD.FTZ R97, R16, -R97 ;  /* 0x8000006110611221 */ /* 0x000fe20000010000 */
[----:B------:R-:W-:Y:S01]  /*4020*/  @P1 FFMA.FTZ R106, R130, R104, R105 ;  /* 0x00000068826a1223 */ /* 0x000fe20000010069 */
[----:B------:R-:W-:Y:S01]  /*4030*/  @P1 FADD.FTZ R100, R15, -R100 ;  /* 0x800000640f641221 */ /* 0x000fe20000010000 */
[----:B------:R-:W1:Y:S01]  /*4040*/  @P3 LDC R132, c[0x0][0x40c] ;  /* 0x00010300ff843b82 */ /* 0x000e620000000800 */
[----:B------:R-:W-:Y:S01]  /*4050*/  @P1 FFMA.FTZ R96, R6, R97, R84 ;  /* 0x0000006106601223 */ /* 0x000fe20000010054 */
[----:B------:R-:W-:Y:S01]  /*4060*/  @P1 FADD.FTZ R101, R119, -R102 ;  /* 0x8000006677651221 */ /* 0x000fe20000010000 */
[----:B------:R-:W-:-:S02]  /*4070*/  @P3 HADD2.F32 R4, -RZ, R146.H0_H0 ;  /* 0x20000092ff043230 */ /* 0x000fc40000004100 */
[----:B------:R-:W-:Y:S01]  /*4080*/  @P1 FADD.FTZ R106, R125, -R106 ;  /* 0x8000006a7d6a1221 */ /* 0x000fe20000010000 */
[----:B------:R-:W-:Y:S01]  /*4090*/  MOV R97, R85 ;  /* 0x0000005500617202 */ /* 0x000fe20000000f00 */
[C---:B------:R-:W-:Y:S01]  /*40a0*/  @P1 FFMA.FTZ R97, R6.reuse, R100, R85 ;  /* 0x0000006406611223 */ /* 0x040fe20000010055 */
[----:B------:R-:W-:Y:S01]  /*40b0*/  MOV R98, R86 ;  /* 0x0000005600627202 */ /* 0x000fe20000000f00 */
[----:B------:R-:W2:Y:S01]  /*40c0*/  @P3 LDC R103, c[0x0][0x40c] ;  /* 0x00010300ff673b82 */ /* 0x000ea20000000800 */
[C---:B------:R-:W-:Y:S01]  /*40d0*/  @P1 FFMA.FTZ R98, R6.reuse, R101, R86 ;  /* 0x0000006506621223 */ /* 0x040fe20000010056 */
[----:B------:R-:W-:Y:S01]  /*40e0*/  MOV R104, R87 ;  /* 0x0000005700687202 */ /* 0x000fe20000000f00 */
[----:B------:R-:W-:Y:S01]  /*40f0*/  @P1 FFMA.FTZ R104, R6, R106, R87 ;  /* 0x0000006a06681223 */ /* 0x000fe20000010057 */
[----:B------:R-:W-:Y:S02]  /*4100*/  @P3 HADD2.F32 R101, -RZ, R146.H1_H1 ;  /* 0x30000092ff653230 */ /* 0x000fe40000004100 */
[----:B------:R-:W-:-:S02]  /*4110*/  @P3 HADD2.F32 R6, -RZ, R147.H0_H0 ;  /* 0x20000093ff063230 */ /* 0x000fc40000004100 */
[----:B0-----:R-:W-:-:S04]  /*4120*/  @P3 FMUL.FTZ R99, R96, R99 ;  /* 0x0000006360633220 */ /* 0x001fc80000410000 */
[----:B------:R-:W-:Y:S01]  /*4130*/  @P3 FMUL.FTZ R92, R99, R4 ;  /* 0x00000004635c3220 */ /* 0x000fe20000410000 */
[----:B-----5:R-:W-:Y:S01]  /*4140*/  @P3 FFMA.FTZ R32, R88, R99, R32 ;  /* 0x0000006358203223 */ /* 0x020fe20000010020 */
[----:B------:R-:W-:Y:S01]  /*4150*/  MOV R99, R104 ;  /* 0x0000006800637202 */ /* 0x000fe20000000f00 */
[----:B-1----:R-:W-:-:S04]  /*4160*/  @P3 FMUL.FTZ R4, R97, R132 ;  /* 0x0000008461043220 */ /* 0x002fc80000410000 */
[----:B------:R-:W-:Y:S01]  /*4170*/  @P3 FMUL.FTZ R93, R4, R101 ;  /* 0x00000065045d3220 */ /* 0x000fe20000410000 */
[----:B------:R-:W-:Y:S01]  /*4180*/  @P3 FFMA.FTZ R33, R89, R4, R33 ;  /* 0x0000000459213223 */ /* 0x000fe20000010021 */
        /* <DEDUP_REMOVED lines=9> */
.L_x_6684:
[----:B0-23--:R-:W0:Y:S01]  /*4220*/  @P3 LDC R103, c[0x0][0x40c] ;  /* 0x00010300ff673b82 */ /* 0x00de220000000800 */
        /* <DEDUP_REMOVED lines=15> */
[----:B0-----:R-:W-:-:S04]  /*4320*/  @P3 FMUL.FTZ R101, R4, R103 ;  /* 0x0000006704653220 */ /* 0x001fc80000410000 */
[-C--:B------:R-:W-:Y:S01]  /*4330*/  @P3 FMUL.FTZ R92, R106, R101.reuse ;  /* 0x000000656a5c3220 */ /* 0x080fe20000410000 */
[----:B-----5:R-:W-:Y:S01]  /*4340*/  @P3 FFMA.FTZ R32, R88, R101, R32 ;  /* 0x0000006558203223 */ /* 0x020fe20000010020 */
[----:B-1----:R-:W-:Y:S01]  /*4350*/  @P3 FMUL.FTZ R4, R100, R107 ;  /* 0x0000006b64043220 */ /* 0x002fe20000410000 */
[----:B------:R-:W-:Y:S02]  /*4360*/  @P3 HADD2.F32 R107, -RZ, R146.H1_H1 ;  /* 0x30000092ff6b3230 */ /* 0x000fe40000004100 */
[----:B------:R-:W-:Y:S02]  /*4370*/  @P3 HADD2.F32 R100, -RZ, R147.H0_H0 ;  /* 0x20000093ff643230 */ /* 0x000fe40000004100 */
[-C--:B------:R-:W-:Y:S01]  /*4380*/  @P3 FFMA.FTZ R33, R89, R4.reuse, R33 ;  /* 0x0000000459213223 */ /* 0x080fe20000010021 */
        /* <DEDUP_REMOVED lines=14> */
.L_x_6683:
[----:B0-23--:R-:W0:Y:S02]  /*4470*/  LDC.64 R100, c[0x0][0x478] ;  /* 0x00011e00ff647b82 */ /* 0x00de240000000a00 */
[----:B0-----:R-:W-:-:S04]  /*4480*/  ISETP.NE.U32.AND P0, PT, R100, RZ, PT ;  /* 0x000000ff6400720c */ /* 0x001fc80003f05070 */
[----:B------:R-:W-:-:S13]  /*4490*/  ISETP.NE.AND.EX P0, PT, R101, RZ, PT, P0 ;  /* 0x000000ff6500720c */ /* 0x000fda0003f05300 */
[----:B------:R-:W-:Y:S05]  /*44a0*/  @!P0 BRA `(.L_x_6686) ;  /* 0x00000000009c8947 */ /* 0x000fea0003800000 */
[----:B------:R-:W0:Y:S01]  /*44b0*/  @P3 LDC R101, c[0x0][0x40c] ;  /* 0x00010300ff653b82 */ /* 0x000e220000000800 */
[-CC-:B------:R-:W-:Y:S01]  /*44c0*/  FFMA.FTZ R97, R13, R104.reuse, R105.reuse ;  /* 0x000000680d617223 */ /* 0x180fe20000010069 */
[-CC-:B------:R-:W-:Y:S01]  /*44d0*/  FFMA.FTZ R102, R121, R104.reuse, R105.reuse ;  /* 0x0000006879667223 */ /* 0x180fe20000010069 */
[-C--:B------:R-:W-:Y:S01]  /*44e0*/  FFMA.FTZ R98, R18, R104.reuse, R105 ;  /* 0x0000006812627223 */ /* 0x080fe20000010069 */
[----:B------:R-:W-:Y:S01]  /*44f0*/  ISETP.GT.AND P1, PT, R4, RZ, PT ;  /* 0x000000ff0400720c */ /* 0x000fe20003f24270 */
[----:B------:R-:W-:Y:S01]  /*4500*/  FADD.FTZ R97, R16, -R97 ;  /* 0x8000006110617221 */ /* 0x000fe20000010000 */
[----:B------:R-:W-:Y:S01]  /*4510*/  FADD.FTZ R103, R119, -R102 ;  /* 0x8000006677677221 */ /* 0x000fe20000010000 */
[----:B------:R-:W-:Y:S01]  /*4520*/  FFMA.FTZ R104, R130, R104, R105 ;  /* 0x0000006882687223 */ /* 0x000fe20000010069 */
[----:B------:R-:W1:Y:S01]  /*4530*/  @P3 LDC R99, c[0x0][0x40c] ;  /* 0x00010300ff633b82 */ /* 0x000e620000000800 */
[C---:B------:R-:W-:Y:S01]  /*4540*/  FMUL.FTZ R96, R6.reuse, R97 ;  /* 0x0000006106607220 */ /* 0x040fe20000410000 */
[----:B------:R-:W-:Y:S01]  /*4550*/  FADD.FTZ R97, R15, -R98 ;  /* 0x800000620f617221 */ /* 0x000fe20000010000 */
[----:B------:R-:W-:Y:S01]  /*4560*/  FMUL.FTZ R98, R6, R103 ;  /* 0x0000006706627220 */ /* 0x000fe20000410000 */
[----:B------:R-:W-:Y:S01]  /*4570*/  FADD.FTZ R105, R125, -R104 ;  /* 0x800000687d697221 */ /* 0x000fe20000010000 */
[--C-:B------:R-:W-:Y:S01]  /*4580*/  @P3 HADD2.F32 R4, -RZ, R146.reuse.H0_H0 ;  /* 0x20000092ff043230 */ /* 0x100fe20000004100 */
[----:B------:R-:W-:Y:S01]  /*4590*/  FSEL R96, R96, RZ, P1 ;  /* 0x000000ff60607208 */ /* 0x000fe20000800000 */
[----:B------:R-:W-:Y:S01]  /*45a0*/  FMUL.FTZ R97, R6, R97 ;  /* 0x0000006106617220 */ /* 0x000fe20000410000 */
[----:B------:R-:W2:Y:S01]  /*45b0*/  @P3 LDC R100, c[0x0][0x40c] ;  /* 0x00010300ff643b82 */ /* 0x000ea20000000800 */
[----:B------:R-:W-:Y:S01]  /*45c0*/  FSEL R98, R98, RZ, P1 ;  /* 0x000000ff62627208 */ /* 0x000fe20000800000 */
[----:B------:R-:W-:Y:S01]  /*45d0*/  FMUL.FTZ R6, R6, R105 ;  /* 0x0000006906067220 */ /* 0x000fe20000410000 */
[----:B------:R-:W-:Y:S01]  /*45e0*/  @P3 HADD2.F32 R103, -RZ, R146.H1_H1 ;  /* 0x30000092ff673230 */ /* 0x000fe20000004100 */
[----:B------:R-:W-:-:S03]  /*45f0*/  FSEL R97, R97, RZ, P1 ;  /* 0x000000ff61617208 */ /* 0x000fc60000800000 */
[----:B------:R-:W-:Y:S01]  /*4600*/  FSEL R6, R6, RZ, P1 ;  /* 0x000000ff06067208 */ /* 0x000fe20000800000 */
[----:B0-----:R-:W-:-:S04]  /*4610*/  @P3 FMUL.FTZ R101, R96, R101 ;  /* 0x0000006560653220 */ /* 0x001fc80000410000 */
[-C--:B------:R-:W-:Y:S01]  /*4620*/  @P3 FMUL.FTZ R92, R4, R101.reuse ;  /* 0x00000065045c3220 */ /* 0x080fe20000410000 */
[----:B------:R-:W-:Y:S02]  /*4630*/  @P3 HADD2.F32 R4, -RZ, R147.H0_H0 ;  /* 0x20000093ff043230 */ /* 0x000fe40000004100 */
[----:B-----5:R-:W-:Y:S01]  /*4640*/  @P3 FFMA.FTZ R32, R88, R101, R32 ;  /* 0x0000006558203223 */ /* 0x020fe20000010020 */
[----:B-1----:R-:W-:-:S04]  /*4650*/  @P3 FMUL.FTZ R99, R98, R99 ;  /* 0x0000006362633220 */ /* 0x002fc80000410000 */
[-C--:B------:R-:W-:Y:S01]  /*4660*/  @P3 FMUL.FTZ R94, R4, R99.reuse ;  /* 0x00000063045e3220 */ /* 0x080fe20000410000 */
[----:B------:R-:W-:Y:S01]  /*4670*/  @P3 FFMA.FTZ R34, R90, R99, R34 ;  /* 0x000000635a223223 */ /* 0x000fe20000010022 */
        /* <DEDUP_REMOVED lines=10> */
.L_x_6686:
[----:B------:R-:W0:Y:S01]  /*4720*/  @P3 LDC R103, c[0x0][0x40c] ;  /* 0x00010300ff673b82 */ /* 0x000e220000000800 */
[----:B------:R-:W-:Y:S01]  /*4730*/  FFMA.FTZ R100, R130, R104, R105 ;  /* 0x0000006882647223 */ /* 0x000fe20000010069 */
[----:B------:R-:W-:-:S03]  /*4740*/  ISETP.GT.AND P1, PT, R4, RZ, PT ;  /* 0x000000ff0400720c */ /* 0x000fc60003f24270 */
[----:B------:R-:W-:Y:S01]  /*4750*/  FADD.FTZ R101, R125, -R100 ;  /* 0x800000647d657221 */ /* 0x000fe20000010000 */
[----:B------:R-:W-:-:S03]  /*4760*/  @P3 HADD2.F32 R100, -RZ, R147.H1_H1 ;  /* 0x30000093ff643230 */ /* 0x000fc60000004100 */
[----:B------:R-:W-:-:S05]  /*4770*/  FMUL.FTZ R101, R6, R101 ;  /* 0x0000006506657220 */ /* 0x000fca0000410000 */
[----:B------:R-:W-:-:S05]  /*4780*/  FSEL R102, R101, RZ, P1 ;  /* 0x000000ff65667208 */ /* 0x000fca0000800000 */
[----:B0-----:R-:W-:Y:S01]  /*4790*/  @P3 FMUL.FTZ R102, R102, R103 ;  /* 0x0000006766663220 */ /* 0x001fe20000410000 */
        /* <DEDUP_REMOVED lines=10> */
.L_x_6687:
        /* <DEDUP_REMOVED lines=10> */
.L_x_6688:
        /* <DEDUP_REMOVED lines=10> */
.L_x_6689:
[-C--:B------:R-:W-:Y:S01]  /*4980*/  @P3 FMUL.FTZ R95, R100, R102.reuse ;  /* 0x00000066645f3220 */ /* 0x080fe20000410000 */
[----:B-----5:R-:W-:-:S07]  /*4990*/  @P3 FFMA.FTZ R35, R91, R102, R35 ;  /* 0x000000665b233223 */ /* 0x020fce0000010023 */
.L_x_6685:
[----:B------:R-:W0:Y:S08]  /*49a0*/  @P0 LDC.64 R100, c[0x0][0x478] ;  /* 0x00011e00ff640b82 */ /* 0x000e300000000a00 */
[----:B------:R-:W1:Y:S01]  /*49b0*/  @P3 LDC.64 R102, c[0x0][0x468] ;  /* 0x00011a00ff663b82 */ /* 0x000e620000000a00 */
[----:B0-----:R-:W-:-:S05]  /*49c0*/  @P0 IMAD.WIDE.U32 R100, R8, 0x10, R100 ;  /* 0x0000001008640825 */ /* 0x001fca00078e0064 */
[----:B------:R4:W-:Y:S01]  /*49d0*/  @P0 STG.E.128 desc[UR10][R100.64], R96 ;  /* 0x0000006064000986 */ /* 0x0009e2000c101d0a */
[----:B-1----:R-:W-:-:S05]  /*49e0*/  @P3 IMAD.WIDE.U32 R102, R7, 0x10, R102 ;  /* 0x0000001007663825 */ /* 0x002fca00078e0066 */
[----:B------:R4:W-:Y:S02]  /*49f0*/  @P3 STG.E.128 desc[UR10][R102.64], R92 ;  /* 0x0000005c66003986 */ /* 0x0009e4000c101d0a */
.L_x_6681:
[----:B------:R-:W-:Y:S05]  /*4a00*/  BSYNC.RECONVERGENT B0 ;  /* 0x0000000000007941 */ /* 0x000fea0003800200 */
.L_x_6680:
[----:B------:R-:W1:Y:S01]  /*4a10*/  LDC.64 R6, c[0x0][0x380] ;  /* 0x0000e000ff067b82 */ /* 0x000e620000000a00 */
[----:B------:R-:W-:Y:S01]  /*4a20*/  UPLOP3.LUT UP1, UPT, UPT, UPT, UP1, 0x40, 0x4 ;  /* 0x000000000004789c */ /* 0x000fe20003f2e810 */
[----:B-1----:R-:W-:-:S04]  /*4a30*/  IADD3 R5, PT, PT, R5, R6, RZ ;  /* 0x0000000605057210 */ /* 0x002fc80007ffe0ff */
[----:B------:R-:W-:-:S13]  /*4a40*/  ISETP.GE.AND P0, PT, R5, R7, PT ;  /* 0x000000070500720c */ /* 0x000fda0003f06270 */
[----:B------:R-:W-:Y:S05]  /*4a50*/  @!P0 BRA `(.L_x_6690) ;  /* 0xffffffbc00a08947 */ /* 0x000fea000383ffff */
.L_x_6638:
[----:B------:R-:W1:Y:S01]  /*4a60*/  S2UR UR4, SR_CTAID.X ;  /* 0x00000000000479c3 */ /* 0x000e620000002500 */
[----:B------:R-:W-:Y:S01]  /*4a70*/  BSSY.RECONVERGENT B0, `(.L_x_6691) ;  /* 0x000000e000007945 */ /* 0x000fe20003800200 */
[----:B-1----:R-:W-:-:S05]  /*4a80*/  IMAD R0, R0, UR4, RZ ;  /* 0x0000000400007c24 */ /* 0x002fca000f8e02ff */
[----:B------:R-:W-:Y:S01]  /*4a90*/  LEA.HI R23, R0, R23, RZ, 0x1e ;  /* 0x0000001700177211 */ /* 0x000fe200078ff0ff */
[----:B------:R-:W-:Y:S06]  /*4aa0*/  @!P2 BRA `(.L_x_6692) ;  /* 0x000000000028a947 */ /* 0x000fec0003800000 */
[----:B------:R-:W1:Y:S08]  /*4ab0*/  LDC.64 R2, c[0x0][0x440] ;  /* 0x00011000ff027b82 */ /* 0x000e700000000a00 */
[----:B------:R-:W0:Y:S08]  /*4ac0*/  LDC.64 R4, c[0x0][0x448] ;  /* 0x00011200ff047b82 */ /* 0x000e300000000a00 */
[----:B------:R-:W2:Y:S01]  /*4ad0*/  LDC.64 R6, c[0x0][0x460] ;  /* 0x00011800ff067b82 */ /* 0x000ea20000000a00 */
[----:B-1----:R-:W-:-:S05]  /*4ae0*/  IMAD.WIDE.U32 R2, R23, 0x10, R2 ;  /* 0x0000001017027825 */ /* 0x002fca00078e0002 */
[----:B------:R1:W-:Y:S01]  /*4af0*/  STG.E.128 desc[UR10][R2.64], R60 ;  /* 0x0000003c02007986 */ /* 0x0003e2000c101d0a */
[----:B0-----:R-:W-:-:S05]  /*4b00*/  IMAD.WIDE.U32 R4, R23, 0x10, R4 ;  /* 0x0000001017047825 */ /* 0x001fca00078e0004 */
[----:B------:R1:W-:Y:S01]  /*4b10*/  STG.E.128 desc[UR10][R4.64], R76 ;  /* 0x0000004c04007986 */ /* 0x0003e2000c101d0a */
[C---:B--2---:R-:W-:Y:S01]  /*4b20*/  IMAD.WIDE.U32 R6, R23.reuse, 0x10, R6 ;  /* 0x0000001017067825 */ /* 0x044fe200078e0006 */
[----:B------:R-:W-:-:S04]  /*4b30*/  IADD3 R23, PT, PT, R23, 0x80, RZ ;  /* 0x0000008017177810 */ /* 0x000fc80007ffe0ff */
[----:B------:R1:W-:Y:S03]  /*4b40*/  STG.E.128 desc[UR10][R6.64], R44 ;  /* 0x0000002c06007986 */ /* 0x0003e6000c101d0a */
.L_x_6692:
[----:B------:R-:W-:Y:S05]  /*4b50*/  BSYNC.RECONVERGENT B0 ;  /* 0x0000000000007941 */ /* 0x000fea0003800200 */
.L_x_6691:
[----:B------:R-:W-:Y:S04]  /*4b60*/  BSSY.RECONVERGENT B0, `(.L_x_6693) ;  /* 0x000000c000007945 */ /* 0x000fe80003800200 */
[----:B------:R-:W-:Y:S05]  /*4b70*/  @!P4 BRA `(.L_x_6694) ;  /* 0x000000000028c947 */ /* 0x000fea0003800000 */
[----:B-1----:R-:W1:Y:S08]  /*4b80*/  LDC.64 R2, c[0x0][0x440] ;  /* 0x00011000ff027b82 */ /* 0x002e700000000a00 */
        /* <DEDUP_REMOVED lines=9> */
.L_x_6694:
[----:B------:R-:W-:Y:S05]  /*4c20*/  BSYNC.RECONVERGENT B0 ;  /* 0x0000000000007941 */ /* 0x000fea0003800200 */
.L_x_6693:
        /* <DEDUP_REMOVED lines=12> */
.L_x_6696:
[----:B------:R-:W-:Y:S05]  /*4cf0*/  BSYNC.RECONVERGENT B0 ;  /* 0x0000000000007941 */ /* 0x000fea0003800200 */
.L_x_6695:
[----:B------:R-:W-:Y:S05]  /*4d00*/  @!P6 EXIT ;  /* 0x000000000000e94d */ /* 0x000fea0003800000 */
[----:B-1----:R-:W1:Y:S08]  /*4d10*/  LDC.64 R2, c[0x0][0x440] ;  /* 0x00011000ff027b82 */ /* 0x002e700000000a00 */
[----:B------:R-:W0:Y:S08]  /*4d20*/  LDC.64 R4, c[0x0][0x448] ;  /* 0x00011200ff047b82 */ /* 0x000e300000000a00 */
[----:B------:R-:W2:Y:S01]  /*4d30*/  LDC.64 R6, c[0x0][0x460] ;  /* 0x00011800ff067b82 */ /* 0x000ea20000000a00 */
[----:B-1----:R-:W-:-:S05]  /*4d40*/  IMAD.WIDE.U32 R2, R23, 0x10, R2 ;  /* 0x0000001017027825 */ /* 0x002fca00078e0002 */
[----:B------:R-:W-:Y:S01]  /*4d50*/  STG.E.128 desc[UR10][R2.64], R48 ;  /* 0x0000003002007986 */ /* 0x000fe2000c101d0a */
[----:B0-----:R-:W-:-:S05]  /*4d60*/  IMAD.WIDE.U32 R4, R23, 0x10, R4 ;  /* 0x0000001017047825 */ /* 0x001fca00078e0004 */
[----:B------:R-:W-:Y:S01]  /*4d70*/  STG.E.128 desc[UR10][R4.64], R64 ;  /* 0x0000004004007986 */ /* 0x000fe2000c101d0a */
[----:B--2---:R-:W-:-:S05]  /*4d80*/  IMAD.WIDE.U32 R6, R23, 0x10, R6 ;  /* 0x0000001017067825 */ /* 0x004fca00078e0006 */
[----:B------:R-:W-:Y:S01]  /*4d90*/  STG.E.128 desc[UR10][R6.64], R32 ;  /* 0x0000002006007986 */ /* 0x000fe2000c101d0a */
[----:B------:R-:W-:Y:S05]  /*4da0*/  EXIT ;  /* 0x000000000000794d */ /* 0x000fea0003800000 */
.L_x_6697:
        /* <DEDUP_REMOVED lines=13> */
.L_x_8132:


//--------------------- .text._ZN10layer_norm13ln_bwd_kernelINS_13Kernel_traitsI6__halfffffjLj2048ELj1ELj1ELj4ELj16ENS_18Kernel_traits_baseILj2048ES2_ffffjLj128EEEEELb0ELb1ELb1ELb1EEEvNS_9BwdParamsE --------------------------
	.section	.text._ZN10layer_norm13ln_bwd_kernelINS_13Kernel_traitsI6__halfffffjLj2048ELj1ELj1ELj4ELj16ENS_18Kernel_traits_baseILj2048ES2_ffffjLj128EEEEELb0ELb1ELb1ELb1EEEvNS_9BwdParamsE,"ax",@progbits
	.align	128
        .global         _ZN10layer_norm13ln_bwd_kernelINS_13Kernel_traitsI6__halfffffjLj2048ELj1ELj1ELj4ELj16ENS_18Kernel_traits_baseILj2048ES2_ffffjLj128EEEEELb0ELb1ELb1ELb1EEEvNS_9BwdParamsE
        .type           _ZN10layer_norm13ln_bwd_kernelINS_13Kernel_traitsI6__halfffffjLj2048ELj1ELj1ELj4ELj16ENS_18Kernel_traits_baseILj2048ES2_ffffjLj128EEEEELb0ELb1ELb1ELb1EEEvNS_9BwdParamsE,@function
        .size           _ZN10layer_norm13ln_bwd_kernelINS_13Kernel_traitsI6__halfffffjLj2048ELj1ELj1ELj4ELj16ENS_18Kernel_traits_baseILj2048ES2_ffffjLj128EEEEELb0ELb1ELb1ELb1EEEvNS_9BwdParamsE,(.L_x_8133 - _ZN10layer_norm13ln_bwd_kernelINS_13Kernel_traitsI6__halfffffjLj2048ELj1ELj1ELj4ELj16ENS_18Kernel_traits_baseILj2048ES2_ffffjLj128EEEEELb0ELb1ELb1ELb1EEEvNS_9BwdParamsE)
        .other          _ZN10layer_norm13ln_bwd_kernelINS_13Kernel_traitsI6__halfffffjLj2048ELj1ELj1ELj4ELj16ENS_18Kernel_traits_baseILj2048ES2_ffffjLj128EEEEELb0ELb1ELb1ELb1EEEvNS_9BwdParamsE,@"STO_CUDA_ENTRY STV_DEFAULT"
_ZN10layer_norm13ln_bwd_kernelINS_13Kernel_traitsI6__halfffffjLj2048ELj1ELj1ELj4ELj16ENS_18Kernel_traits_baseILj2048ES2_ffffjLj128EEEEELb0ELb1ELb1ELb1EEEvNS_9BwdParamsE:
.text._ZN10layer_norm13ln_bwd_kernelINS_13Kernel_traitsI6__halfffffjLj2048ELj1ELj1ELj4ELj16ENS_18Kernel_traits_baseILj2048ES2_ffffjLj128EEEEELb0ELb1ELb1ELb1EEEvNS_9BwdParamsE:
        /* <DEDUP_REMOVED lines=40> */
[----:B0-----:R-:W5:Y:S04]  /*0280*/  LDG.E.64 R130, desc[UR12][R2.64+0x800] ;  /* 0x0008000c02827981 */ /* 0x001f68000c1e1b00 */
[----:B------:R-:W2:Y:S01]  /*0290*/  LDG.E.64 R128, desc[UR12][R2.64+0x400] ;  /* 0x0004000c02807981 */ /* 0x000ea2000c1e1b00 */
[----:B----4-:R-:W-:-:S03]  /*02a0*/  IMAD.WIDE.U32 R4, R136, 0x8, R4 ;  /* 0x0000000888047825 */ /* 0x010fc600078e0004 */
[----:B------:R-:W4:Y:S04]  /*02b0*/  LDG.E.64 R126, desc[UR12][R2.64] ;  /* 0x0000000c027e7981 */ /* 0x000f28000c1e1b00 */
[----:B------:R-:W3:Y:S04]  /*02c0*/  LDG.E.64 R124, desc[UR12][R4.64+0xc00] ;  /* 0x000c000c047c7981 */ /* 0x000ee8000c1e1b00 */
[----:B------:R-:W3:Y:S04]  /*02d0*/  LDG.E.64 R118, desc[UR12][R4.64+0x800] ;  /* 0x0008000c04767981 */ /* 0x000ee8000c1e1b00 */
[----:B------:R-:W3:Y:S04]  /*02e0*/  LDG.E.64 R114, desc[UR12][R4.64] ;  /* 0x0000000c04727981 */ /* 0x000ee8000c1e1b00 */
[----:B------:R-:W3:Y:S04]  /*02f0*/  LDG.E.64 R132, desc[UR12][R2.64+0xc00] ;  /* 0x000c000c02847981 */ /* 0x000ee8000c1e1b00 */
[----:B------:R-:W3:Y:S01]  /*0300*/  LDG.E.64 R116, desc[UR12][R4.64+0x400] ;  /* 0x0004000c04747981 */ /* 0x000ee2000c1e1b00 */
[----:B------:R-:W-:Y:S01]  /*0310*/  HFMA2 R80, -RZ, RZ, 0, 0 ;  /* 0x00000000ff507431 */ /* 0x000fe200000001ff */
[----:B------:R-:W-:Y:S01]  /*0320*/  UPLOP3.LUT UP1, UPT, UPT, UPT, UPT, 0x40, 0x4 ;  /* 0x000000000004789c */ /* 0x000fe20003f2e870 */
[----:B-----5:R-:W-:-:S02]  /*0330*/  SHF.R.U64 R141, R130, 0x10, R131 ;  /* 0x00000010828d7819 */ /* 0x020fc40000001283 */
[----:B------:R-:W-:Y:S02]  /*0340*/  SHF.R.U32.HI R0, RZ, 0x10, R131 ;  /* 0x00000010ff007819 */ /* 0x000fe40000011683 */
[--C-:B--2---:R-:W-:Y:S02]  /*0350*/  SHF.R.U64 R142, R128, 0x10, R129.reuse ;  /* 0x00000010808e7819 */ /* 0x104fe40000001281 */
[----:B------:R-:W-:Y:S02]  /*0360*/  PRMT R141, R141, 0x5410, R0 ;  /* 0x000054108d8d7816 */ /* 0x000fe40000000000 */
[----:B------:R-:W-:Y:S02]  /*0370*/  SHF.R.U32.HI R0, RZ, 0x10, R129 ;  /* 0x00000010ff007819 */ /* 0x000fe40000011681 */
[----:B----4-:R-:W-:Y:S02]  /*0380*/  SHF.R.U64 R143, R126, 0x10, R127 ;  /* 0x000000107e8f7819 */ /* 0x010fe4000000127f */
[----:B------:R-:W-:-:S02]  /*0390*/  PRMT R142, R142, 0x5410, R0 ;  /* 0x000054108e8e7816 */ /* 0x000fc40000000000 */
[----:B------:R-:W-:Y:S02]  /*03a0*/  SHF.R.U32.HI R0, RZ, 0x10, R127 ;  /* 0x00000010ff007819 */ /* 0x000fe4000001167f */
[--C-:B---3--:R-:W-:Y:S02]  /*03b0*/  SHF.R.U64 R144, R124, 0x10, R125.reuse ;  /* 0x000000107c907819 */ /* 0x108fe4000000127d */
[----:B------:R-:W-:Y:S02]  /*03c0*/  PRMT R143, R143, 0x5410, R0 ;  /* 0x000054108f8f7816 */ /* 0x000fe40000000000 */
[----:B------:R-:W-:Y:S02]  /*03d0*/  SHF.R.U32.HI R0, RZ, 0x10, R125 ;  /* 0x00000010ff007819 */ /* 0x000fe4000001167d */
[----:B------:R-:W-:Y:S02]  /*03e0*/  SHF.R.U64 R145, R118, 0x10, R119 ;  /* 0x0000001076917819 */ /* 0x000fe40000001277 */
[----:B------:R-:W-:-:S02]  /*03f0*/  PRMT R144, R144, 0x5410, R0 ;  /* 0x0000541090907816 */ /* 0x000fc40000000000 */
[----:B------:R-:W-:Y:S02]  /*0400*/  SHF.R.U32.HI R0, RZ, 0x10, R119 ;  /* 0x00000010ff007819 */ /* 0x000fe40000011677 */
[--C-:B------:R-:W-:Y:S02]  /*0410*/  SHF.R.U64 R147, R114, 0x10, R115.reuse ;  /* 0x0000001072937819 */ /* 0x100fe40000001273 */
[----:B------:R-:W-:Y:S02]  /*0420*/  PRMT R145, R145, 0x5410, R0 ;  /* 0x0000541091917816 */ /* 0x000fe40000000000 */
[----:B------:R-:W-:Y:S02]  /*0430*/  SHF.R.U32.HI R0, RZ, 0x10, R115 ;  /* 0x00000010ff007819 */ /* 0x000fe40000011673 */
[--C-:B------:R-:W-:Y:S02]  /*0440*/  SHF.R.U64 R140, R132, 0x10, R133.reuse ;  /* 0x00000010848c7819 */ /* 0x100fe40000001285 */
[----:B------:R-:W-:-:S02]  /*0450*/  SHF.R.U32.HI R6, RZ, 0x10, R133 ;  /* 0x00000010ff067819 */ /* 0x000fc40000011685 */
[--C-:B------:R-:W-:Y:S02]  /*0460*/  SHF.R.U64 R146, R116, 0x10, R117.reuse ;  /* 0x0000001074927819 */ /* 0x100fe40000001275 */
[----:B------:R-:W-:Y:S02]  /*0470*/  SHF.R.U32.HI R2, RZ, 0x10, R117 ;  /* 0x00000010ff027819 */ /* 0x000fe40000011675 */
[----:B------:R-:W-:Y:S02]  /*0480*/  PRMT R147, R147, 0x5410, R0 ;  /* 0x0000541093937816 */ /* 0x000fe40000000000 */
[----:B------:R-:W-:Y:S02]  /*0490*/  PRMT R140, R140, 0x5410, R6 ;  /* 0x000054108c8c7816 */ /* 0x000fe40000000006 */
[----:B------:R-:W-:Y:S02]  /*04a0*/  PRMT R146, R146, 0x5410, R2 ;  /* 0x0000541092927816 */ /* 0x000fe40000000002 */
[----:B------:R-:W-:-:S07]  /*04b0*/  MOV R0, UR4 ;  /* 0x0000000400007c02 */ /* 0x000fce0008000f00 */
.L_x_6734:
        /* <DEDUP_REMOVED lines=25> */
[----:B------:R-:W-:Y:S02]  /*0650*/  LEA.HI.X R19, R0, R19, R9, 0x2, P0 ;  /* 0x0000001300137211 */ /* 0x000fe400000f1409 */
[----:B------:R-:W-:Y:S01]  /*0660*/  LEA.HI.SX32 R109, R109, R136, 0x1e ;  /* 0x000000886d6d7211 */ /* 0x000fe200078ff2ff */
[C---:B-1----:R-:W-:Y:S02]  /*0670*/  IMAD.WIDE.U32 R8, R151.reuse, 0x10, R104 ;  /* 0x0000001097087825 */ /* 0x042fe400078e0068 */
[----:B------:R-:W3:Y:S01]  /*0680*/  LDG.E R139, desc[UR12][R18.64] ;  /* 0x0000000c128b7981 */ /* 0x000ee2000c1e1900 */
[----:B------:R-:W-:-:S03]  /*0690*/  IADD3 R149, PT, PT, R151, 0x80, RZ ;  /* 0x0000008097957810 */ /* 0x000fc60007ffe0ff */
[----:B------:R-:W4:Y:S01]  /*06a0*/  LDG.E.128 R8, desc[UR12][R8.64] ;  /* 0x0000000c08087981 */ /* 0x000f22000c1e1d00 */
[C---:B--2---:R-:W-:Y:S01]  /*06b0*/  IMAD.WIDE.U32 R12, R109.reuse, 0x10, R6 ;  /* 0x000000106d0c7825 */ /* 0x044fe200078e0006 */
[----:B------:R-:W-:-:S03]  /*06c0*/  IADD3 R17, PT, PT, R109, 0x80, RZ ;  /* 0x000000806d117810 */ /* 0x000fc60007ffe0ff */
[----:B------:R-:W-:Y:S02]  /*06d0*/  IMAD.WIDE.U32 R120, R149, 0x10, R104 ;  /* 0x0000001095787825 */ /* 0x000fe400078e0068 */
[----:B------:R-:W2:Y:S02]  /*06e0*/  LDG.E.128 R12, desc[UR12][R12.64] ;  /* 0x0000000c0c0c7981 */ /* 0x000ea4000c1e1d00 */
[----:B------:R-:W-:Y:S02]  /*06f0*/  IMAD.WIDE.U32 R16, R17, 0x10, R6 ;  /* 0x0000001011107825 */ /* 0x000fe400078e0006 */
[----:B------:R-:W2:Y:S01]  /*0700*/  LDG.E.128 R120, desc[UR12][R120.64] ;  /* 0x0000000c78787981 */ /* 0x000ea2000c1e1d00 */
[----:B------:R-:W-:-:S03]  /*0710*/  IADD3 R5, PT, PT, R151, 0x100, RZ ;  /* 0x0000010097057810 */ /* 0x000fc60007ffe0ff */
[----:B------:R-:W2:Y:S01]  /*0720*/  LDG.E.128 R16, desc[UR12][R16.64] ;  /* 0x0000000c10107981 */ /* 0x000ea2000c1e1d00 */
[----:B------:R-:W-:Y:S01]  /*0730*/  IADD3 R101, PT, PT, R109, 0x100, RZ ;  /* 0x000001006d657810 */ /* 0x000fe20007ffe0ff */
[----:B------:R-:W-:-:S04]  /*0740*/  IMAD.WIDE.U32 R96, R5, 0x10, R104 ;  /* 0x0000001005607825 */ /* 0x000fc800078e0068 */
[----:B------:R-:W-:Y:S02]  /*0750*/  IMAD.WIDE.U32 R100, R101, 0x10, R6 ;  /* 0x0000001065647825 */ /* 0x000fe400078e0006 */
[----:B------:R-:W2:Y:S04]  /*0760*/  LDG.E.128 R96, desc[UR12][R96.64] ;  /* 0x0000000c60607981 */ /* 0x000ea8000c1e1d00 */
[----:B------:R-:W2:Y:S01]  /*0770*/  LDG.E.128 R100, desc[UR12][R100.64] ;  /* 0x0000000c64647981 */ /* 0x000ea2000c1e1d00 */
[----:B------:R-:W-:Y:S01]  /*0780*/  IADD3 R3, PT, PT, R151, 0x180, RZ ;  /* 0x0000018097037810 */ /* 0x000fe20007ffe0ff */
[----:B------:R-:W-:-:S04]  /*0790*/  UISETP.NE.U32.AND UP0, UPT, UR6, URZ, UPT ;  /* 0x000000ff0600728c */ /* 0x000fc8000bf05070 */
[----:B------:R-:W-:Y:S01]  /*07a0*/  IMAD.WIDE.U32 R104, R3, 0x10, R104 ;  /* 0x0000001003687825 */ /* 0x000fe200078e0068 */
[----:B------:R-:W-:-:S05]  /*07b0*/  IADD3 R109, PT, PT, R109, 0x180, RZ ;  /* 0x000001806d6d7810 */ /* 0x000fca0007ffe0ff */
[----:B------:R-:W2:Y:S01]  /*07c0*/  LDG.E.128 R104, desc[UR12][R104.64] ;  /* 0x0000000c68687981 */ /* 0x000ea2000c1e1d00 */
[----:B------:R-:W-:Y:S01]  /*07d0*/  IMAD.WIDE.U32 R108, R109, 0x10, R6 ;  /* 0x000000106d6c7825 */ /* 0x000fe200078e0006 */
[----:B------:R-:W-:-:S05]  /*07e0*/  UISETP.NE.AND.EX UP0, UPT, UR7, URZ, UPT, UP0 ;  /* 0x000000ff0700728c */ /* 0x000fca000bf05300 */
[----:B------:R-:W2:Y:S01]  /*07f0*/  LDG.E.128 R108, desc[UR12][R108.64] ;  /* 0x0000000c6c6c7981 */ /* 0x000ea2000c1e1d00 */
[----:B------:R-:W-:-:S13]  /*0800*/  PLOP3.LUT P0, PT, PT, PT, UP0, 0x80, 0x8 ;  /* 0x000000000008781c */ /* 0x000fda0003f0f008 */
[----:B------:R-:W0:Y:S08]  /*0810*/  @P0 LDC.64 R136, c[0x0][0x438] ;  /* 0x00010e00ff880b82 */ /* 0x000e300000000a00 */
[----:B------:R-:W1:Y:S08]  /*0820*/  @P0 LDC.64 R6, c[0x0][0x438] ;  /* 0x00010e00ff060b82 */ /* 0x000e700000000a00 */
[----:B------:R-:W1:Y:S01]  /*0830*/  @P0 LDC.64 R112, c[0x0][0x438] ;  /* 0x00010e00ff700b82 */ /* 0x000e620000000a00 */
[----:B------:R-:W-:-:S07]  /*0840*/  ISETP.NE.AND P1, PT, RZ, UR11, PT ;  /* 0x0000000bff007c0c */ /* 0x000fce000bf25270 */
[----:B------:R-:W1:Y:S01]  /*0850*/  @P0 LDC.64 R134, c[0x0][0x438] ;  /* 0x00010e00ff860b82 */ /* 0x000e620000000a00 */
[----:B0-----:R-:W-:-:S05]  /*0860*/  @P0 IMAD.WIDE.U32 R136, R149, 0x10, R136 ;  /* 0x0000001095880825 */ /* 0x001fca00078e0088 */
[----:B------:R-:W5:Y:S01]  /*0870*/  @P0 LDG.E.128 R28, desc[UR12][R136.64] ;  /* 0x0000000c881c0981 */ /* 0x000f62000c1e1d00 */
[----:B-1----:R-:W-:-:S04]  /*0880*/  @P0 IMAD.WIDE.U32 R6, R5, 0x10, R6 ;  /* 0x0000001005060825 */ /* 0x002fc800078e0006 */
[----:B------:R-:W-:Y:S01]  /*0890*/  HADD2.F32 R5, -RZ, R126.H0_H0 ;  /* 0x2000007eff057230 */ /* 0x000fe20000004100 */
[----:B------:R-:W5:Y:S01]  /*08a0*/  @P0 LDG.E.128 R24, desc[UR12][R6.64] ;  /* 0x0000000c06180981 */ /* 0x000f62000c1e1d00 */
[----:B------:R-:W-:-:S05]  /*08b0*/  @P0 IMAD.WIDE.U32 R112, R3, 0x10, R112 ;  /* 0x0000001003700825 */ /* 0x000fca00078e0070 */
[----:B------:R0:W5:Y:S02]  /*08c0*/  @P0 LDG.E.128 R20, desc[UR12][R112.64] ;  /* 0x0000000c70140981 */ /* 0x000164000c1e1d00 */
[----:B0-----:R-:W-:Y:S02]  /*08d0*/  HADD2.F32 R112, -RZ, R143.H1_H1 ;  /* 0x3000008fff707230 */ /* 0x001fe40000004100 */
[----:B------:R-:W-:Y:S02]  /*08e0*/  HADD2.F32 R113, -RZ, R129.H0_H0 ;  /* 0x20000081ff717230 */ /* 0x000fe40000004100 */
[----:B------:R-:W-:-:S05]  /*08f0*/  @P0 IMAD.WIDE.U32 R134, R151, 0x10, R134 ;  /* 0x0000001097860825 */ /* 0x000fca00078e0086 */
[----:B------:R0:W5:Y:S01]  /*0900*/  @P0 LDG.E.128 R32, desc[UR12][R134.64] ;  /* 0x0000000c86200981 */ /* 0x000162000c1e1d00 */
[----:B---3--:R-:W-:-:S05]  /*0910*/  FSEL R139, R139, RZ, !P1 ;  /* 0x000000ff8b8b7208 */ /* 0x008fca0004800000 */
[C---:B----4-:R-:W-:Y:S01]  /*0920*/  FADD.FTZ R149, -R139.reuse, R10 ;  /* 0x0000000a8b957221 */ /* 0x050fe20000010100 */
[----:B------:R-:W-:Y:S02]  /*0930*/  HADD2.F32 R10, -RZ, R143.H0_H0 ;  /* 0x2000008fff0a7230 */ /* 0x000fe40000004100 */
[C---:B------:R-:W-:Y:S01]  /*0940*/  FADD.FTZ R9, -R139.reuse, R9 ;  /* 0x000000098b097221 */ /* 0x040fe20000010100 */
[C---:B------:R-:W-:Y:S01]  /*0950*/  FADD.FTZ R3, -R139.reuse, R8 ;  /* 0x000000088b037221 */ /* 0x040fe20000010100 */
[----:B------:R-:W-:Y:S02]  /*0960*/  FADD.FTZ R11, -R139, R11 ;  /* 0x0000000b8b0b7221 */ /* 0x000fe40000010100 */
[----:B-----5:R-:W-:Y:S01]  /*0970*/  FMUL.FTZ R8, R4, R9 ;  /* 0x0000000904087220 */ /* 0x020fe20000410000 */
[----:B--2---:R-:W-:Y:S01]  /*0980*/  FMUL.FTZ R6, R12, R5 ;  /* 0x000000050c067220 */ /* 0x004fe20000410000 */
[----:B------:R-:W-:Y:S01]  /*0990*/  FMUL.FTZ R5, R13, R10 ;  /* 0x0000000a0d057220 */ /* 0x000fe20000410000 */
[----:B------:R-:W-:Y:S01]  /*09a0*/  FMUL.FTZ R3, R4, R3 ;  /* 0x0000000304037220 */ /* 0x000fe20000410000 */
[----:B------:R-:W-:-:S02]  /*09b0*/  HADD2.F32 R9, -RZ, R127.H0_H0 ;  /* 0x2000007fff097230 */ /* 0x000fc40000004100 */
[----:B------:R-:W-:Y:S01]  /*09c0*/  FMUL.FTZ R10, R4, R11 ;  /* 0x0000000b040a7220 */ /* 0x000fe20000410000 */
[----:B------:R-:W-:Y:S01]  /*09d0*/  FADD.FTZ R11, -R139, R120 ;  /* 0x000000788b0b7221 */ /* 0x000fe20000010100 */
[----:B------:R-:W-:Y:S01]  /*09e0*/  FADD.FTZ R73, R73, R13 ;  /* 0x0000000d49497221 */ /* 0x000fe20000010000 */
[----:B------:R-:W-:Y:S01]  /*09f0*/  FFMA.FTZ R37, R13, R8, R37 ;  /* 0x000000080d257223 */ /* 0x000fe20000010025 */
[----:B------:R-:W-:Y:S01]  /*0a00*/  FADD.FTZ R72, R72, R12 ;  /* 0x0000000c48487221 */ /* 0x000fe20000010000 */
[----:B------:R-:W-:Y:S01]  /*0a10*/  FFMA.FTZ R36, R12, R3, R36 ;  /* 0x000000030c247223 */ /* 0x000fe20000010024 */
[----:B------:R-:W-:Y:S01]  /*0a20*/  FMUL.FTZ R7, R4, R149 ;  /* 0x0000009504077220 */ /* 0x000fe20000410000 */
[----:B------:R-:W-:Y:S02]  /*0a30*/  HADD2.F32 R13, -RZ, R128.H0_H0 ;  /* 0x20000080ff0d7230 */ /* 0x000fe40000004100 */
[----:B------:R-:W-:Y:S01]  /*0a40*/  FMUL.FTZ R12, R14, R9 ;  /* 0x000000090e0c7220 */ /* 0x000fe20000410000 */
[----:B------:R-:W-:Y:S01]  /*0a50*/  FMUL.FTZ R11, R4, R11 ;  /* 0x0000000b040b7220 */ /* 0x000fe20000410000 */
[----:B------:R-:W-:Y:S01]  /*0a60*/  FMUL.FTZ R9, R15, R112 ;  /* 0x000000700f097220 */ /* 0x000fe20000410000 */
[----:B------:R-:W-:Y:S01]  /*0a70*/  FADD.FTZ R121, -R139, R121 ;  /* 0x000000798b797221 */ /* 0x000fe20000010100 */
[----:B------:R-:W-:-:S02]  /*0a80*/  HADD2.F32 R112, -RZ, R142.H0_H0 ;  /* 0x2000008eff707230 */ /* 0x000fc40000004100 */
[----:B------:R-:W-:Y:S01]  /*0a90*/  FADD.FTZ R74, R74, R14 ;  /* 0x0000000e4a4a7221 */ /* 0x000fe20000010000 */
[----:B------:R-:W-:Y:S01]  /*0aa0*/  FFMA.FTZ R38, R14, R7, R38 ;  /* 0x000000070e267223 */ /* 0x000fe20000010026 */
[----:B------:R-:W-:Y:S01]  /*0ab0*/  FADD.FTZ R123, -R139, R123 ;  /* 0x0000007b8b7b7221 */ /* 0x000fe20000010100 */
[----:B------:R-:W-:Y:S01]  /*0ac0*/  FMUL.FTZ R14, R16, R13 ;  /* 0x0000000d100e7220 */ /* 0x000fe20000410000 */
[----:B------:R-:W-:Y:S01]  /*0ad0*/  FADD.FTZ R68, R68, R16 ;  /* 0x0000001044447221 */ /* 0x000fe20000010000 */
[----:B------:R-:W-:Y:S01]  /*0ae0*/  FFMA.FTZ R40, R16, R11, R40 ;  /* 0x0000000b10287223 */ /* 0x000fe20000010028 */
[----:B------:R-:W-:Y:S01]  /*0af0*/  FADD.FTZ R75, R75, R15 ;  /* 0x0000000f4b4b7221 */ /* 0x000fe20000010000 */
[----:B------:R-:W-:Y:S01]  /*0b00*/  FFMA.FTZ R39, R15, R10, R39 ;  /* 0x0000000a0f277223 */ /* 0x000fe20000010027 */
[----:B------:R-:W-:Y:S01]  /*0b10*/  FMUL.FTZ R16, R4, R121 ;  /* 0x0000007904107220 */ /* 0x000fe20000410000 */
[----:B------:R-:W-:Y:S01]  /*0b20*/  FADD.FTZ R15, -R139, R122 ;  /* 0x0000007a8b0f7221 */ /* 0x000fe20000010100 */
[----:B------:R-:W-:Y:S01]  /*0b30*/  FMUL.FTZ R13, R17, R112 ;  /* 0x00000070110d7220 */ /* 0x000fe20000410000 */
[----:B------:R-:W-:-:S02]  /*0b40*/  HADD2.F32 R120, -RZ, R142.H1_H1 ;  /* 0x3000008eff787230 */ /* 0x000fc40000004100 */
[C---:B------:R-:W-:Y:S01]  /*0b50*/  FMUL.FTZ R112, R4.reuse, R123 ;  /* 0x0000007b04707220 */ /* 0x040fe20000410000 */
[----:B------:R-:W-:Y:S01]  /*0b60*/  FADD.FTZ R69, R69, R17 ;  /* 0x0000001145457221 */ /* 0x000fe20000010000 */
[----:B------:R-:W-:Y:S01]  /*0b70*/  FFMA.FTZ R41, R17, R16, R41 ;  /* 0x0000001011297223 */ /* 0x000fe20000010029 */
[----:B------:R-:W-:Y:S01]  /*0b80*/  FMUL.FTZ R17, R4, R15 ;  /* 0x0000000f04117220 */ /* 0x000fe20000410000 */
[----:B------:R-:W-:Y:S01]  /*0b90*/  FMUL.FTZ R15, R18, R113 ;  /* 0x00000071120f7220 */ /* 0x000fe20000410000 */
[----:B------:R-:W-:Y:S01]  /*0ba0*/  FADD.FTZ R97, -R139, R97 ;  /* 0x000000618b617221 */ /* 0x000fe20000010100 */
[----:B------:R-:W-:Y:S01]  /*0bb0*/  FMUL.FTZ R113, R19, R120 ;  /* 0x0000007813717220 */ /* 0x000fe20000410000 */
[----:B------:R-:W-:Y:S01]  /*0bc0*/  FADD.FTZ R71, R71, R19 ;  /* 0x0000001347477221 */ /* 0x000fe20000010000 */
[----:B------:R-:W-:Y:S01]  /*0bd0*/  FFMA.FTZ R43, R19, R112, R43 ;  /* 0x00000070132b7223 */ /* 0x000fe2000001002b */
[----:B------:R-:W-:Y:S02]  /*0be0*/  HADD2.F32 R121, -RZ, R130.H0_H0 ;  /* 0x20000082ff797230 */ /* 0x000fe40000004100 */
[C---:B------:R-:W-:Y:S01]  /*0bf0*/  FADD.FTZ R19, -R139.reuse, R96 ;  /* 0x000000608b137221 */ /* 0x040fe20000010100 */
[----:B------:R-:W-:Y:S01]  /*0c00*/  FADD.FTZ R70, R70, R18 ;  /* 0x0000001246467221 */ /* 0x000fe20000010000 */
[----:B------:R-:W-:Y:S01]  /*0c10*/  FFMA.FTZ R42, R18, R17, R42 ;  /* 0x00000011122a7223 */ /* 0x000fe2000001002a */
[----:B0-----:R-:W-:Y:S01]  /*0c20*/  FADD.FTZ R135, -R139, R99 ;  /* 0x000000638b877221 */ /* 0x001fe20000010100 */
[----:B------:R-:W-:-:S02]  /*0c30*/  HADD2.F32 R96, -RZ, R141.H0_H0 ;  /* 0x2000008dff607230 */ /* 0x000fc40000004100 */
[----:B------:R-:W-:Y:S01]  /*0c40*/  FMUL.FTZ R18, R4, R97 ;  /* 0x0000006104127220 */ /* 0x000fe20000410000 */
[----:B------:R-:W-:Y:S02]  /*0c50*/  HADD2.F32 R99, -RZ, R131.H0_H0 ;  /* 0x20000083ff637230 */ /* 0x000fe40000004100 */
[----:B------:R-:W-:Y:S01]  /*0c60*/  FADD.FTZ R123, -R139, R98 ;  /* 0x000000628b7b7221 */ /* 0x000fe20000010100 */
[----:B------:R-:W-:Y:S01]  /*0c70*/  FFMA.FTZ R97, R3, R6, RZ ;  /* 0x0000000603617223 */ /* 0x000fe200000100ff */
[----:B------:R-:W-:Y:S01]  /*0c80*/  FADD.FTZ R98, RZ, R6 ;  /* 0x00000006ff627221 */ /* 0x000fe20000010000 */
[----:B------:R-:W-:Y:S01]  /*0c90*/  FMUL.FTZ R120, R100, R121 ;  /* 0x0000007964787220 */ /* 0x000fe20000410000 */
[----:B------:R-:W-:Y:S01]  /*0ca0*/  FMUL.FTZ R121, R101, R96 ;  /* 0x0000006065797220 */ /* 0x000fe20000410000 */
[----:B------:R-:W-:Y:S01]  /*0cb0*/  FMUL.FTZ R122, R102, R99 ;  /* 0x00000063667a7220 */ /* 0x000fe20000410000 */
[----:B------:R-:W-:Y:S01]  /*0cc0*/  FFMA.FTZ R96, R8, R5, R97 ;  /* 0x0000000508607223 */ /* 0x000fe20000010061 */
[----:B------:R-:W-:-:S03]  /*0cd0*/  FADD.FTZ R99, R5, R98 ;  /* 0x0000006205637221 */ /* 0x000fc60000010000 */
[----:B------:R-:W-:Y:S01]  /*0ce0*/  FFMA.FTZ R97, R7, R12, R96 ;  /* 0x0000000c07617223 */ /* 0x000fe20000010060 */
[----:B------:R-:W-:-:S03]  /*0cf0*/  FADD.FTZ R98, R12, R99 ;  /* 0x000000630c627221 */ /* 0x000fc60000010000 */
[----:B------:R-:W-:Y:S01]  /*0d00*/  FFMA.FTZ R96, R10, R9, R97 ;  /* 0x000000090a607223 */ /* 0x000fe20000010061 */
[----:B------:R-:W-:-:S03]  /*0d10*/  FADD.FTZ R97, R9, R98 ;  /* 0x0000006209617221 */ /* 0x000fc60000010000 */
[----:B------:R-:W-:Y:S01]  /*0d20*/  FFMA.FTZ R99, R11, R14, R96 ;  /* 0x0000000e0b637223 */ /* 0x000fe20000010060 */
[----:B------:R-:W-:-:S03]  /*0d30*/  FADD.FTZ R98, R14, R97 ;  /* 0x000000610e627221 */ /* 0x000fc60000010000 */
[----:B------:R-:W-:Y:S01]  /*0d40*/  FFMA.FTZ R96, R16, R13, R99 ;  /* 0x0000000d10607223 */ /* 0x000fe20000010063 */
[----:B------:R-:W-:Y:S01]  /*0d50*/  FADD.FTZ R98, R13, R98 ;  /* 0x000000620d627221 */ /* 0x000fe20000010000 */
[----:B------:R-:W-:Y:S02]  /*0d60*/  FMUL.FTZ R19, R4, R19 ;  /* 0x0000001304137220 */ /* 0x000fe40000410000 */
[----:B------:R-:W-:Y:S01]  /*0d70*/  FFMA.FTZ R99, R17, R15, R96 ;  /* 0x0000000f11637223 */ /* 0x000fe20000010060 */
[----:B------:R-:W-:Y:S01]  /*0d80*/  FADD.FTZ R98, R15, R98 ;  /* 0x000000620f627221 */ /* 0x000fe20000010000 */
[----:B------:R-:W-:Y:S01]  /*0d90*/  FADD.FTZ R65, R65, R101 ;  /* 0x0000006541417221 */ /* 0x000fe20000010000 */
[----:B------:R-:W-:Y:S01]  /*0da0*/  FFMA.FTZ R81, R101, R18, R81 ;  /* 0x0000001265517223 */ /* 0x000fe20000010051 */
[----:B------:R-:W-:Y:S01]  /*0db0*/  FADD.FTZ R101, -R139, R104 ;  /* 0x000000688b657221 */ /* 0x000fe20000010100 */
[----:B------:R-:W-:Y:S01]  /*0dc0*/  FFMA.FTZ R96, R112, R113, R99 ;  /* 0x0000007170607223 */ /* 0x000fe20000010063 */
[----:B------:R-:W-:Y:S01]  /*0dd0*/  FADD.FTZ R99, R113, R98 ;  /* 0x0000006271637221 */ /* 0x000fe20000010000 */
[----:B------:R-:W-:Y:S01]  /*0de0*/  FADD.FTZ R64, R64, R100 ;  /* 0x0000006440407221 */ /* 0x000fe20000010000 */
[----:B------:R-:W-:Y:S01]  /*0df0*/  FFMA.FTZ R80, R100, R19, R80 ;  /* 0x0000001364507223 */ /* 0x000fe20000010050 */
[----:B------:R-:W-:Y:S01]  /*0e00*/  FADD.FTZ R137, -R139, R105 ;  /* 0x000000698b897221 */ /* 0x000fe20000010100 */
[----:B------:R-:W-:-:S02]  /*0e10*/  HADD2.F32 R100, -RZ, R141.H1_H1 ;  /* 0x3000008dff647230 */ /* 0x000fc40000004100 */
[C---:B------:R-:W-:Y:S01]  /*0e20*/  FMUL.FTZ R105, R4.reuse, R101 ;  /* 0x0000006504697220 */ /* 0x040fe20000410000 */
[----:B------:R-:W-:Y:S01]  /*0e30*/  FMUL.FTZ R134, R4, R135 ;  /* 0x0000008704867220 */ /* 0x000fe20000410000 */
[----:B------:R-:W-:Y:S01]  /*0e40*/  FFMA.FTZ R101, R19, R120, R96 ;  /* 0x0000007813657223 */ /* 0x000fe20000010060 */
[----:B------:R-:W-:Y:S01]  /*0e50*/  FADD.FTZ R96, R120, R99 ;  /* 0x0000006378607221 */ /* 0x000fe20000010000 */
[----:B------:R-:W-:Y:S01]  /*0e60*/  FMUL.FTZ R123, R4, R123 ;  /* 0x0000007b047b7220 */ /* 0x000fe20000410000 */
[----:B------:R-:W-:Y:S01]  /*0e70*/  FMUL.FTZ R135, R103, R100 ;  /* 0x0000006467877220 */ /* 0x000fe20000410000 */
[----:B------:R-:W-:Y:S01]  /*0e80*/  FADD.FTZ R67, R67, R103 ;  /* 0x0000006743437221 */ /* 0x000fe20000010000 */
[----:B------:R-:W-:Y:S01]  /*0e90*/  FFMA.FTZ R83, R103, R134, R83 ;  /* 0x0000008667537223 */ /* 0x000fe20000010053 */
[----:B------:R-:W-:Y:S01]  /*0ea0*/  FFMA.FTZ R98, R18, R121, R101 ;  /* 0x0000007912627223 */ /* 0x000fe20000010065 */
[----:B------:R-:W-:Y:S02]  /*0eb0*/  HADD2.F32 R103, -RZ, R132.H0_H0 ;  /* 0x20000084ff677230 */ /* 0x000fe40000004100 */
[----:B------:R-:W-:Y:S01]  /*0ec0*/  FADD.FTZ R99, R96, R121 ;  /* 0x0000007960637221 */ /* 0x000fe20000010000 */
[----:B------:R-:W-:Y:S01]  /*0ed0*/  FADD.FTZ R97, -R139, R106 ;  /* 0x0000006a8b617221 */ /* 0x000fe20000010100 */
[----:B------:R-:W-:Y:S01]  /*0ee0*/  FFMA.FTZ R101, R123, R122, R98 ;  /* 0x0000007a7b657223 */ /* 0x000fe20000010062 */
[----:B------:R-:W-:-:S02]  /*0ef0*/  HADD2.F32 R106, -RZ, R140.H0_H0 ;  /* 0x2000008cff6a7230 */ /* 0x000fc40000004100 */
[----:B------:R-:W-:Y:S01]  /*0f00*/  FADD.FTZ R96, R99, R122 ;  /* 0x0000007a63607221 */ /* 0x000fe20000010000 */
[----:B------:R-:W-:Y:S01]  /*0f10*/  FMUL.FTZ R104, R108, R103 ;  /* 0x000000676c687220 */ /* 0x000fe20000410000 */
[----:B------:R-:W-:Y:S01]  /*0f20*/  FADD.FTZ R60, R60, R108 ;  /* 0x0000006c3c3c7221 */ /* 0x000fe20000010000 */
[----:B------:R-:W-:Y:S01]  /*0f30*/  FFMA.FTZ R76, R108, R105, R76 ;  /* 0x000000696c4c7223 */ /* 0x000fe2000001004c */
[----:B------:R-:W-:Y:S01]  /*0f40*/  FMUL.FTZ R108, R4, R137 ;  /* 0x00000089046c7220 */ /* 0x000fe20000410000 */
[----:B------:R-:W-:Y:S01]  /*0f50*/  FFMA.FTZ R98, R134, R135, R101 ;  /* 0x0000008786627223 */ /* 0x000fe20000010065 */
[----:B------:R-:W-:Y:S01]  /*0f60*/  FADD.FTZ R101, R96, R135 ;  /* 0x0000008760657221 */ /* 0x000fe20000010000 */
[----:B------:R-:W-:Y:S01]  /*0f70*/  FADD.FTZ R139, -R139, R107 ;  /* 0x0000006b8b8b7221 */ /* 0x000fe20000010100 */
[----:B------:R-:W-:Y:S01]  /*0f80*/  FMUL.FTZ R106, R109, R106 ;  /* 0x0000006a6d6a7220 */ /* 0x000fe20000410000 */
[----:B------:R-:W-:Y:S01]  /*0f90*/  FADD.FTZ R61, R61, R109 ;  /* 0x0000006d3d3d7221 */ /* 0x000fe20000010000 */
[----:B------:R-:W-:Y:S01]  /*0fa0*/  FFMA.FTZ R77, R109, R108, R77 ;  /* 0x0000006c6d4d7223 */ /* 0x000fe2000001004d */
[----:B------:R-:W-:-:S02]  /*0fb0*/  HADD2.F32 R107, -RZ, R133.H0_H0 ;  /* 0x20000085ff6b7230 */ /* 0x000fc40000004100 */
[----:B------:R-:W-:Y:S01]  /*0fc0*/  FMUL.FTZ R109, R4, R97 ;  /* 0x00000061046d7220 */ /* 0x000fe20000410000 */
[----:B------:R-:W-:Y:S01]  /*0fd0*/  FFMA.FTZ R99, R105, R104, R98 ;  /* 0x0000006869637223 */ /* 0x000fe20000010062 */
[----:B------:R-:W-:Y:S01]  /*0fe0*/  FADD.FTZ R97, R101, R104 ;  /* 0x0000006865617221 */ /* 0x000fe20000010000 */
        /* <DEDUP_REMOVED lines=17> */
.L_x_6699:
        /* <DEDUP_REMOVED lines=19> */
.L_x_6700:
[----:B------:R-:W0:Y:S01]  /*1230*/  SHFL.DOWN PT, R96, R103, 0x10, 0x1f ;  /* 0x0a001f0067607f89 */ /* 0x000e2200000e0000 */
[----:B------:R-:W1:Y:S01]  /*1240*/  LDC R149, c[0x0][0x388] ;  /* 0x0000e200ff957b82 */ /* 0x000e620000000800 */
[C---:B-----5:R-:W-:Y:S01]  /*1250*/  ISETP.GE.AND P3, PT, R138.reuse, 0x1, PT ;  /* 0x000000018a00780c */ /* 0x060fe20003f66270 */
[----:B------:R-:W-:Y:S01]  /*1260*/  BSSY.RECONVERGENT B0, `(.L_x_6701) ;  /* 0x0000027000007945 */ /* 0x000fe20003800200 */
[----:B------:R-:W2:Y:S01]  /*1270*/  SHFL.DOWN PT, R97, R102, 0x10, 0x1f ;  /* 0x0a001f0066617f89 */ /* 0x000ea200000e0000 */
[----:B------:R-:W-:Y:S01]  /*1280*/  MOV R111, RZ ;  /* 0x000000ff006f7202 */ /* 0x000fe20000000f00 */
[----:B------:R-:W3:Y:S09]  /*1290*/  S2R R136, SR_TID.X ;  /* 0x0000000000887919 */ /* 0x000ef20000002100 */
[----:B------:R-:W-:Y:S01]  /*12a0*/  @P3 IADD3 R138, PT, PT, R138, -0x1, RZ ;  /* 0xffffffff8a8a3810 */ /* 0x000fe20007ffe0ff */
[----:B0-----:R-:W-:-:S04]  /*12b0*/  FADD.FTZ R96, R96, R103 ;  /* 0x0000006760607221 */ /* 0x001fc80000010000 */
[----:B-1----:R-:W-:Y:S02]  /*12c0*/  @P3 IMAD R138, R138, R149, RZ ;  /* 0x000000958a8a3224 */ /* 0x002fe400078e02ff */
[----:B--2---:R-:W-:Y:S01]  /*12d0*/  FADD.FTZ R97, R97, R102 ;  /* 0x0000006661617221 */ /* 0x004fe20000010000 */
        /* <DEDUP_REMOVED lines=14> */
[----:B------:R-:W0:Y:S01]  /*13c0*/  SHFL.DOWN PT, R96, R103, 0x1, 0x1f ;  /* 0x08201f0067607f89 */ /* 0x000e2200000e0000 */
[----:B------:R-:W-:-:S03]  /*13d0*/  @P3 SHF.R.S32.HI R101, RZ, 0x1f, R138 ;  /* 0x0000001fff653819 */ /* 0x000fc6000001148a */
[----:B------:R-:W2:Y:S01]  /*13e0*/  SHFL.DOWN PT, R97, R102, 0x1, 0x1f ;  /* 0x08201f0066617f89 */ /* 0x000ea200000e0000 */
[----:B------:R-:W-:-:S04]  /*13f0*/  @P3 LEA.HI R101, R101, R138, RZ, 0x2 ;  /* 0x0000008a65653211 */ /* 0x000fc800078f10ff */
        /* <DEDUP_REMOVED lines=13> */
.L_x_6702:
[----:B------:R-:W-:Y:S05]  /*14d0*/  BSYNC.RECONVERGENT B0 ;  /* 0x0000000000007941 */ /* 0x000fea0003800200 */
.L_x_6701:
        /* <DEDUP_REMOVED lines=45> */
.L_x_6705:
        /* <DEDUP_REMOVED lines=10> */
.L_x_6706:
        /* <DEDUP_REMOVED lines=10> */
.L_x_6707:
        /* <DEDUP_REMOVED lines=11> */
.L_x_6704:
[----:B------:R-:W0:Y:S01]  /*19a0*/  @P3 LDC R97, c[0x0][0x40c] ;  /* 0x00010300ff613b82 */ /* 0x000e220000000800 */
[-CC-:B------:R-:W-:Y:S01]  /*19b0*/  FFMA.FTZ R93, R3, R100.reuse, R101.reuse ;  /* 0x00000064035d7223 */ /* 0x180fe20000010065 */
[-CC-:B------:R-:W-:Y:S01]  /*19c0*/  FFMA.FTZ R92, R8, R100.reuse, R101.reuse ;  /* 0x00000064085c7223 */ /* 0x180fe20000010065 */
[----:B------:R-:W-:Y:S01]  /*19d0*/  ISETP.GT.AND P1, PT, R2, RZ, PT ;  /* 0x000000ff0200720c */ /* 0x000fe20003f24270 */
[-C--:B------:R-:W-:Y:S01]  /*19e0*/  FFMA.FTZ R139, R7, R100.reuse, R101 ;  /* 0x00000064078b7223 */ /* 0x080fe20000010065 */
[----:B------:R-:W-:Y:S01]  /*19f0*/  FADD.FTZ R93, R6, -R93 ;  /* 0x8000005d065d7221 */ /* 0x000fe20000010000 */
[----:B------:R-:W-:Y:S01]  /*1a00*/  FADD.FTZ R99, R5, -R92 ;  /* 0x8000005c05637221 */ /* 0x000fe20000010000 */
[----:B------:R-:W-:Y:S01]  /*1a10*/  FFMA.FTZ R98, R10, R100, R101 ;  /* 0x000000640a627223 */ /* 0x000fe20000010065 */
[----:B------:R-:W1:Y:S01]  /*1a20*/  @P3 LDC R95, c[0x0][0x40c] ;  /* 0x00010300ff5f3b82 */ /* 0x000e620000000800 */
[----:B------:R-:W-:Y:S01]  /*1a30*/  FMUL.FTZ R93, R4, R93 ;  /* 0x0000005d045d7220 */ /* 0x000fe20000410000 */
[----:B------:R-:W-:Y:S01]  /*1a40*/  FADD.FTZ R139, R12, -R139 ;  /* 0x8000008b0c8b7221 */ /* 0x000fe20000010000 */
[----:B------:R-:W-:-:S02]  /*1a50*/  @P3 HADD2.F32 R94, -RZ, R114.H0_H0 ;  /* 0x20000072ff5e3230 */ /* 0x000fc40000004100 */
[C---:B------:R-:W-:Y:S01]  /*1a60*/  FMUL.FTZ R99, R4.reuse, R99 ;  /* 0x0000006304637220 */ /* 0x040fe20000410000 */
[----:B------:R-:W-:Y:S01]  /*1a70*/  FADD.FTZ R149, R9, -R98 ;  /* 0x8000006209957221 */ /* 0x000fe20000010000 */
[----:B------:R-:W-:Y:S01]  /*1a80*/  FSEL R92, R93, RZ, P1 ;  /* 0x000000ff5d5c7208 */ /* 0x000fe20000800000 */
[C---:B------:R-:W-:Y:S01]  /*1a90*/  FMUL.FTZ R139, R4.reuse, R139 ;  /* 0x0000008b048b7220 */ /* 0x040fe20000410000 */
[----:B------:R-:W2:Y:S01]  /*1aa0*/  @P3 LDC R96, c[0x0][0x40c] ;  /* 0x00010300ff603b82 */ /* 0x000ea20000000800 */
[----:B------:R-:W-:Y:S01]  /*1ab0*/  FSEL R93, R99, RZ, P1 ;  /* 0x000000ff635d7208 */ /* 0x000fe20000800000 */
[----:B------:R-:W-:Y:S01]  /*1ac0*/  FMUL.FTZ R149, R4, R149 ;  /* 0x0000009504957220 */ /* 0x000fe20000410000 */
[----:B------:R-:W-:Y:S02]  /*1ad0*/  @P3 HADD2.F32 R98, -RZ, R115.H0_H0 ;  /* 0x20000073ff623230 */ /* 0x000fe40000004100 */
[----:B------:R-:W-:Y:S02]  /*1ae0*/  @P3 HADD2.F32 R99, -RZ, R147.H0_H0 ;  /* 0x20000093ff633230 */ /* 0x000fe40000004100 */
        /* <DEDUP_REMOVED lines=18> */
.L_x_6703:
        /* <DEDUP_REMOVED lines=23> */
[-C--:B------:R-:W-:Y:S01]  /*1d80*/  @P3 FMUL.FTZ R88, R102, R97.reuse ;  /* 0x0000006166583220 */ /* 0x080fe20000410000 */
[----:B-----5:R-:W-:Y:S01]  /*1d90*/  @P3 FFMA.FTZ R56, R84, R97, R56 ;  /* 0x0000006154383223 */ /* 0x020fe20000010038 */
[----:B-1----:R-:W-:Y:S01]  /*1da0*/  @P3 FMUL.FTZ R96, R98, R149 ;  /* 0x0000009562603220 */ /* 0x002fe20000410000 */
[----:B------:R-:W-:-:S03]  /*1db0*/  @P3 HADD2.F32 R98, -RZ, R115.H0_H0 ;  /* 0x20000073ff623230 */ /* 0x000fc60000004100 */
[-C--:B------:R-:W-:Y:S01]  /*1dc0*/  @P3 FMUL.FTZ R89, R139, R96.reuse ;  /* 0x000000608b593220 */ /* 0x080fe20000410000 */
[----:B------:R-:W-:Y:S01]  /*1dd0*/  @P3 FFMA.FTZ R57, R85, R96, R57 ;  /* 0x0000006055393223 */ /* 0x000fe20000010039 */
        /* <DEDUP_REMOVED lines=13> */
.L_x_6709:
        /* <DEDUP_REMOVED lines=9> */
[C---:B------:R-:W-:Y:S01]  /*1f40*/  @P2 FFMA.FTZ R92, R4.reuse, R99, R32 ;  /* 0x00000063045c2223 */ /* 0x040fe20000010020 */
[----:B------:R-:W-:Y:S01]  /*1f50*/  @P2 FFMA.FTZ R95, R4, R96, R35 ;  /* 0x00000060045f2223 */ /* 0x000fe20000010023 */
[----:B------:R-:W-:Y:S01]  /*1f60*/  @P2 FFMA.FTZ R99, R7, R100, R101 ;  /* 0x0000006407632223 */ /* 0x000fe20000010065 */
[----:B------:R-:W-:Y:S01]  /*1f70*/  @P2 FADD.FTZ R94, R5, -R94 ;  /* 0x8000005e055e2221 */ /* 0x000fe20000010000 */
        /* <DEDUP_REMOVED lines=12> */
[----:B-1----:R-:W-:Y:S01]  /*2040*/  @P3 FMUL.FTZ R99, R92, R139 ;  /* 0x0000008b5c633220 */ /* 0x002fe20000410000 */
[----:B------:R-:W-:-:S03]  /*2050*/  @P3 HADD2.F32 R139, -RZ, R147.H0_H0 ;  /* 0x20000093ff8b3230 */ /* 0x000fc60000004100 */
[-C--:B------:R-:W-:Y:S01]  /*2060*/  @P3 FMUL.FTZ R88, R98, R99.reuse ;  /* 0x0000006362583220 */ /* 0x080fe20000410000 */
[----:B------:R-:W-:Y:S02]  /*2070*/  @P3 HADD2.F32 R98, -RZ, R115.H0_H0 ;  /* 0x20000073ff623230 */ /* 0x000fe40000004100 */
[----:B------:R-:W-:Y:S01]  /*2080*/  @P3 FFMA.FTZ R56, R84, R99, R56 ;  /* 0x0000006354383223 */ /* 0x000fe20000010038 */
[----:B--2---:R-:W-:-:S04]  /*2090*/  @P3 FMUL.FTZ R96, R93, R102 ;  /* 0x000000665d603220 */ /* 0x004fc80000410000 */
[-C--:B------:R-:W-:Y:S01]  /*20a0*/  @P3 FMUL.FTZ R89, R139, R96.reuse ;  /* 0x000000608b593220 */ /* 0x080fe20000410000 */
[----:B------:R-:W-:Y:S01]  /*20b0*/  @P3 FFMA.FTZ R57, R85, R96, R57 ;  /* 0x0000006055393223 */ /* 0x000fe20000010039 */
[----:B---3--:R-:W-:-:S04]  /*20c0*/  @P3 FMUL.FTZ R97, R94, R97 ;  /* 0x000000615e613220 */ /* 0x008fc80000410000 */
[-C--:B------:R-:W-:Y:S01]  /*20d0*/  @P3 FMUL.FTZ R90, R98, R97.reuse ;  /* 0x00000061625a3220 */ /* 0x080fe20000410000 */
[----:B------:R-:W-:-:S07]  /*20e0*/  @P3 FFMA.FTZ R58, R86, R97, R58 ;  /* 0x00000061563a3223 */ /* 0x000fce000001003a */
.L_x_6708:
        /* <DEDUP_REMOVED lines=9> */
[----:B-----5:R-:W1:Y:S01]  /*2180*/  LDC.64 R84, c[0x0][0x390] ;  /* 0x0000e400ff547b82 */ /* 0x020e620000000a00 */
[----:B------:R-:W-:-:S05]  /*2190*/  IADD3 R87, PT, PT, R111, 0x80, RZ ;  /* 0x000000806f577810 */ /* 0x000fca0007ffe0ff */
[----:B-1----:R-:W-:-:S06]  /*21a0*/  IMAD.WIDE.U32 R84, R87, 0x10, R84 ;  /* 0x0000001057547825 */ /* 0x002fcc00078e0054 */
[----:B------:R-:W5:Y:S02]  /*21b0*/  LDG.E.128 R84, desc[UR12][R84.64] ;  /* 0x0000000c54547981 */ /* 0x000f64000c1e1d00 */
.L_x_6710:
[----:B------:R-:W-:Y:S05]  /*21c0*/  @!P0 BRA `(.L_x_6711) ;  /* 0x0000000400308947 */ /* 0x000fea0003800000 */
[----:B------:R-:W-:Y:S05]  /*21d0*/  @!P1 BRA `(.L_x_6712) ;  /* 0x0000000000989947 */ /* 0x000fea0003800000 */
[----:B0-----:R-:W0:Y:S01]  /*21e0*/  @P3 LDC R95, c[0x0][0x40c] ;  /* 0x00010300ff5f3b82 */ /* 0x001e220000000800 */
        /* <DEDUP_REMOVED lines=16> */
[C---:B------:R-:W-:Y:S01]  /*22f0*/  @P2 FFMA.FTZ R94, R4.reuse, R97, R30 ;  /* 0x00000061045e2223 */ /* 0x040fe2000001001e */
[----:B------:R-:W-:Y:S01]  /*2300*/  MOV R138, R31 ;  /* 0x0000001f008a7202 */ /* 0x000fe20000000f00 */
[----:B------:R-:W-:Y:S01]  /*2310*/  @P2 FFMA.FTZ R138, R4, R148, R31 ;  /* 0x00000094048a2223 */ /* 0x000fe2000001001f */
[----:B------:R-:W-:-:S02]  /*2320*/  @P3 HADD2.F32 R97, -RZ, R146.H0_H0 ;  /* 0x20000092ff613230 */ /* 0x000fc40000004100 */
[----:B------:R-:W-:Y:S02]  /*2330*/  @P3 HADD2.F32 R98, -RZ, R117.H0_H0 ;  /* 0x20000075ff623230 */ /* 0x000fe40000004100 */
        /* <DEDUP_REMOVED lines=16> */
.L_x_6712:
        /* <DEDUP_REMOVED lines=14> */
[----:B------:R-:W-:-:S02]  /*2520*/  @P3 HADD2.F32 R102, -RZ, R116.H0_H0 ;  /* 0x20000074ff663230 */ /* 0x000fc40000004100 */
[----:B------:R-:W2:Y:S01]  /*2530*/  @P3 LDC R148, c[0x0][0x40c] ;  /* 0x00010300ff943b82 */ /* 0x000ea20000000800 */
[----:B-1----:R-:W-:Y:S01]  /*2540*/  @P3 FMUL.FTZ R97, R96, R139 ;  /* 0x0000008b60613220 */ /* 0x002fe20000410000 */
[----:B------:R-:W-:-:S03]  /*2550*/  @P3 HADD2.F32 R139, -RZ, R146.H0_H0 ;  /* 0x20000092ff8b3230 */ /* 0x000fc60000004100 */
[-C--:B------:R-:W-:Y:S01]  /*2560*/  @P3 FMUL.FTZ R88, R102, R97.reuse ;  /* 0x0000006166583220 */ /* 0x080fe20000410000 */
[----:B-----5:R-:W-:Y:S01]  /*2570*/  @P3 FFMA.FTZ R52, R84, R97, R52 ;  /* 0x0000006154343223 */ /* 0x020fe20000010034 */
[----:B0-----:R-:W-:Y:S01]  /*2580*/  @P3 FMUL.FTZ R96, R98, R149 ;  /* 0x0000009562603220 */ /* 0x001fe20000410000 */
        /* <DEDUP_REMOVED lines=16> */
.L_x_6711:
[----:B------:R-:W-:Y:S05]  /*2690*/  @!P1 BRA `(.L_x_6714) ;  /* 0x00000000009c9947 */ /* 0x000fea0003800000 */
[----:B0-----:R-:W0:Y:S01]  /*26a0*/  @P3 LDC R97, c[0x0][0x40c] ;  /* 0x00010300ff613b82 */ /* 0x001e220000000800 */
[-CC-:B------:R-:W-:Y:S01]  /*26b0*/  FFMA.FTZ R93, R11, R100.reuse, R101.reuse ;  /* 0x000000640b5d7223 */ /* 0x180fe20000010065 */
[-CC-:B------:R-:W-:Y:S01]  /*26c0*/  FFMA.FTZ R94, R16, R100.reuse, R101.reuse ;  /* 0x00000064105e7223 */ /* 0x180fe20000010065 */
[-C--:B------:R-:W-:Y:S01]  /*26d0*/  FFMA.FTZ R96, R17, R100.reuse, R101 ;  /* 0x0000006411607223 */ /* 0x080fe20000010065 */
[----:B------:R-:W-:Y:S01]  /*26e0*/  ISETP.GT.AND P4, PT, R2, RZ, PT ;  /* 0x000000ff0200720c */ /* 0x000fe20003f84270 */
[----:B------:R-:W-:Y:S01]  /*26f0*/  FADD.FTZ R93, R14, -R93 ;  /* 0x8000005d0e5d7221 */ /* 0x000fe20000010000 */
[----:B------:R-:W-:Y:S01]  /*2700*/  FFMA.FTZ R98, R112, R100, R101 ;  /* 0x0000006470627223 */ /* 0x000fe20000010065 */
[----:B------:R-:W-:Y:S01]  /*2710*/  FADD.FTZ R99, R15, -R96 ;  /* 0x800000600f637221 */ /* 0x000fe20000010000 */
[----:B------:R-:W1:Y:S01]  /*2720*/  @P3 LDC R102, c[0x0][0x40c] ;  /* 0x00010300ff663b82 */ /* 0x000e620000000800 */
[C---:B------:R-:W-:Y:S01]  /*2730*/  FMUL.FTZ R92, R4.reuse, R93 ;  /* 0x0000005d045c7220 */ /* 0x040fe20000410000 */
[----:B------:R-:W-:Y:S01]  /*2740*/  FADD.FTZ R93, R13, -R94 ;  /* 0x8000005e0d5d7221 */ /* 0x000fe20000010000 */
[----:B------:R-:W-:Y:S01]  /*2750*/  FMUL.FTZ R94, R4, R99 ;  /* 0x00000063045e7220 */ /* 0x000fe20000410000 */
[----:B------:R-:W-:-:S02]  /*2760*/  @P3 HADD2.F32 R96, -RZ, R116.H0_H0 ;  /* 0x20000074ff603230 */ /* 0x000fc40000004100 */
[----:B------:R-:W-:Y:S01]  /*2770*/  FADD.FTZ R139, R113, -R98 ;  /* 0x80000062718b7221 */ /* 0x000fe20000010000 */
[----:B------:R-:W-:Y:S01]  /*2780*/  FSEL R92, R92, RZ, P4 ;  /* 0x000000ff5c5c7208 */ /* 0x000fe20002000000 */
[----:B------:R-:W-:Y:S01]  /*2790*/  FMUL.FTZ R93, R4, R93 ;  /* 0x0000005d045d7220 */ /* 0x000fe20000410000 */
[----:B------:R-:W2:Y:S01]  /*27a0*/  @P3 LDC R95, c[0x0][0x40c] ;  /* 0x00010300ff5f3b82 */ /* 0x000ea20000000800 */
[----:B------:R-:W-:Y:S01]  /*27b0*/  FSEL R94, R94, RZ, P4 ;  /* 0x000000ff5e5e7208 */ /* 0x000fe20002000000 */
[----:B------:R-:W-:Y:S01]  /*27c0*/  FMUL.FTZ R98, R4, R139 ;  /* 0x0000008b04627220 */ /* 0x000fe20000410000 */
[----:B------:R-:W-:Y:S01]  /*27d0*/  @P3 HADD2.F32 R99, -RZ, R146.H0_H0 ;  /* 0x20000092ff633230 */ /* 0x000fe20000004100 */
[----:B------:R-:W-:-:S03]  /*27e0*/  FSEL R93, R93, RZ, P4 ;  /* 0x000000ff5d5d7208 */ /* 0x000fc60002000000 */
[----:B------:R-:W-:Y:S01]  /*27f0*/  FSEL R98, R98, RZ, P4 ;  /* 0x000000ff62627208 */ /* 0x000fe20002000000 */
[----:B0-----:R-:W-:-:S04]  /*2800*/  @P3 FMUL.FTZ R97, R92, R97 ;  /* 0x000000615c613220 */ /* 0x001fc80000410000 */
        /* <DEDUP_REMOVED lines=9> */
[----:B------:R-:W-:Y:S01]  /*28a0*/  MOV R95, R98 ;  /* 0x00000062005f7202 */ /* 0x000fe20000000f00 */
[----:B------:R-:W-:Y:S06]  /*28b0*/  @!P3 BRA `(.L_x_6713) ;  /* 0x0000000000b4b947 */ /* 0x000fec0003800000 */
[----:B------:R-:W-:Y:S02]  /*28c0*/  HADD2.F32 R91, -RZ, R146.H1_H1 ;  /* 0x30000092ff5b7230 */ /* 0x000fe40000004100 */
[----:B------:R-:W-:-:S04]  /*28d0*/  FMUL.FTZ R96, R98, UR16 ;  /* 0x0000001062607c20 */ /* 0x000fc80008410000 */
[-C--:B------:R-:W-:Y:S01]  /*28e0*/  FFMA.FTZ R55, R87, R96.reuse, R55 ;  /* 0x0000006057377223 */ /* 0x080fe20000010037 */
[----:B------:R-:W-:Y:S01]  /*28f0*/  FMUL.FTZ R91, R91, R96 ;  /* 0x000000605b5b7220 */ /* 0x000fe20000410000 */
[----:B------:R-:W-:Y:S06]  /*2900*/  BRA `(.L_x_6713) ;  /* 0x0000000000a07947 */ /* 0x000fec0003800000 */
.L_x_6714:
[----:B------:R-:W-:Y:S05]  /*2910*/  @!P3 BRA `(.L_x_6715) ;  /* 0x000000000024b947 */ /* 0x000fea0003800000 */
[----:B0-----:R-:W-:Y:S01]  /*2920*/  FFMA.FTZ R97, R11, R100, R101 ;  /* 0x000000640b617223 */ /* 0x001fe20000010065 */
        /* <DEDUP_REMOVED lines=8> */
.L_x_6715:
        /* <DEDUP_REMOVED lines=10> */
.L_x_6716:
        /* <DEDUP_REMOVED lines=10> */
.L_x_6717:
[----:B------:R-:W-:Y:S05]  /*2af0*/  @!P3 BRA `(.L_x_6713) ;  /* 0x000000000024b947 */ /* 0x000fea0003800000 */
[----:B0-----:R-:W-:Y:S01]  /*2b00*/  FFMA.FTZ R96, R112, R100, R101 ;  /* 0x0000006470607223 */ /* 0x001fe20000010065 */
        /* <DEDUP_REMOVED lines=8> */
.L_x_6713:
[----:B0-----:R-:W0:Y:S01]  /*2b90*/  @P1 LDC.64 R98, c[0x0][0x478] ;  /* 0x00011e00ff621b82 */ /* 0x001e220000000a00 */
        /* <DEDUP_REMOVED lines=8> */
[----:B-----5:R-:W1:Y:S01]  /*2c20*/  LDC.64 R84, c[0x0][0x390] ;  /* 0x0000e400ff547b82 */ /* 0x020e620000000a00 */
[----:B------:R-:W-:-:S05]  /*2c30*/  IADD3 R87, PT, PT, R111, 0x100, RZ ;  /* 0x000001006f577810 */ /* 0x000fca0007ffe0ff */
[----:B-1----:R-:W-:-:S06]  /*2c40*/  IMAD.WIDE.U32 R84, R87, 0x10, R84 ;  /* 0x0000001057547825 */ /* 0x002fcc00078e0054 */
[----:B------:R-:W5:Y:S02]  /*2c50*/  LDG.E.128 R84, desc[UR12][R84.64] ;  /* 0x0000000c54547981 */ /* 0x000f64000c1e1d00 */
.L_x_6718:
        /* <DEDUP_REMOVED lines=40> */
.L_x_6720:
        /* <DEDUP_REMOVED lines=37> */
.L_x_6719:
        /* <DEDUP_REMOVED lines=40> */
.L_x_6722:
        /* <DEDUP_REMOVED lines=10> */
.L_x_6723:
        /* <DEDUP_REMOVED lines=10> */
.L_x_6724:
        /* <DEDUP_REMOVED lines=10> */
.L_x_6725:
        /* <DEDUP_REMOVED lines=10> */
.L_x_6721:
[----:B0-----:R-:W0:Y:S01]  /*3630*/  @P1 LDC.64 R98, c[0x0][0x478] ;  /* 0x00011e00ff621b82 */ /* 0x001e220000000a00 */
[----:B------:R-:W-:Y:S02]  /*3640*/  @P1 IADD3 R139, PT, PT, R103, 0x100, RZ ;  /* 0x00000100678b1810 */ /* 0x000fe40007ffe0ff */
[C---:B------:R-:W-:Y:S02]  /*3650*/  @P3 IADD3 R149, PT, PT, R111.reuse, 0x100, RZ ;  /* 0x000001006f953810 */ /* 0x040fe40007ffe0ff */
[----:B------:R-:W-:-:S03]  /*3660*/  IADD3 R111, PT, PT, R111, 0x180, RZ ;  /* 0x000001806f6f7810 */ /* 0x000fc60007ffe0ff */
[----:B------:R-:W1:Y:S01]  /*3670*/  @P3 LDC.64 R96, c[0x0][0x468] ;  /* 0x00011a00ff603b82 */ /* 0x000e620000000a00 */
[----:B0-----:R-:W-:-:S05]  /*3680*/  @P1 IMAD.WIDE.U32 R98, R139, 0x10, R98 ;  /* 0x000000108b621825 */ /* 0x001fca00078e0062 */
[----:B------:R0:W-:Y:S01]  /*3690*/  @P1 STG.E.128 desc[UR12][R98.64], R92 ;  /* 0x0000005c62001986 */ /* 0x0001e2000c101d0c */
[----:B-1----:R-:W-:-:S05]  /*36a0*/  @P3 IMAD.WIDE.U32 R96, R149, 0x10, R96 ;  /* 0x0000001095603825 */ /* 0x002fca00078e0060 */
[----:B------:R0:W-:Y:S01]  /*36b0*/  @P3 STG.E.128 desc[UR12][R96.64], R88 ;  /* 0x0000005860003986 */ /* 0x0001e2000c101d0c */
[----:B------:R-:W-:Y:S05]  /*36c0*/  @!P3 BRA `(.L_x_6726) ;  /* 0x00000000000cb947 */ /* 0x000fea0003800000 */
[----:B-----5:R-:W1:Y:S02]  /*36d0*/  LDC.64 R84, c[0x0][0x390] ;  /* 0x0000e400ff547b82 */ /* 0x020e640000000a00 */
[----:B-1----:R-:W-:-:S06]  /*36e0*/  IMAD.WIDE.U32 R84, R111, 0x10, R84 ;  /* 0x000000106f547825 */ /* 0x002fcc00078e0054 */
[----:B------:R-:W5:Y:S02]  /*36f0*/  LDG.E.128 R84, desc[UR12][R84.64] ;  /* 0x0000000c54547981 */ /* 0x000f64000c1e1d00 */
.L_x_6726:
[----:B------:R-:W-:Y:S05]  /*3700*/  @!P0 BRA `(.L_x_6727) ;  /* 0x0000000400308947 */ /* 0x000fea0003800000 */
[----:B------:R-:W-:Y:S05]  /*3710*/  @!P1 BRA `(.L_x_6728) ;  /* 0x0000000000989947 */ /* 0x000fea0003800000 */
[----:B------:R-:W1:Y:S01]  /*3720*/  @P3 LDC R139, c[0x0][0x40c] ;  /* 0x00010300ff8b3b82 */ /* 0x000e620000000800 */
[-CC-:B0-----:R-:W-:Y:S01]  /*3730*/  @P2 FFMA.FTZ R93, R105, R100.reuse, R101.reuse ;  /* 0x00000064695d2223 */ /* 0x181fe20000010065 */
        /* <DEDUP_REMOVED lines=15> */
[C---:B------:R-:W-:Y:S01]  /*3830*/  @P2 FFMA.FTZ R94, R4.reuse, R97, R22 ;  /* 0x00000061045e2223 */ /* 0x040fe20000010016 */
[----:B------:R-:W-:Y:S01]  /*3840*/  MOV R100, R23 ;  /* 0x0000001700647202 */ /* 0x000fe20000000f00 */
[----:B------:R-:W-:Y:S01]  /*3850*/  @P2 FFMA.FTZ R100, R4, R99, R23 ;  /* 0x0000006304642223 */ /* 0x000fe20000010017 */
[----:B------:R-:W-:-:S02]  /*3860*/  @P3 HADD2.F32 R97, -RZ, R144.H0_H0 ;  /* 0x20000090ff613230 */ /* 0x000fc40000004100 */
[----:B------:R-:W-:Y:S02]  /*3870*/  @P3 HADD2.F32 R4, -RZ, R125.H0_H0 ;  /* 0x2000007dff043230 */ /* 0x000fe40000004100 */
[----:B-1----:R-:W-:-:S04]  /*3880*/  @P3 FMUL.FTZ R95, R92, R139 ;  /* 0x0000008b5c5f3220 */ /* 0x002fc80000410000 */
[----:B------:R-:W-:Y:S01]  /*3890*/  @P3 FMUL.FTZ R88, R95, R2 ;  /* 0x000000025f583220 */ /* 0x000fe20000410000 */
[----:B-----5:R-:W-:Y:S01]  /*38a0*/  @P3 FFMA.FTZ R44, R84, R95, R44 ;  /* 0x0000005f542c3223 */ /* 0x020fe2000001002c */
[----:B------:R-:W-:Y:S01]  /*38b0*/  MOV R95, R100 ;  /* 0x00000064005f7202 */ /* 0x000fe20000000f00 */
[----:B0-----:R-:W-:-:S04]  /*38c0*/  @P3 FMUL.FTZ R2, R93, R102 ;  /* 0x000000665d023220 */ /* 0x001fc80000410000 */
        /* <DEDUP_REMOVED lines=11> */
.L_x_6728:
[----:B0-----:R-:W0:Y:S01]  /*3980*/  @P3 LDC R99, c[0x0][0x40c] ;  /* 0x00010300ff633b82 */ /* 0x001e220000000800 */
        /* <DEDUP_REMOVED lines=15> */
[----:B------:R-:W-:Y:S02]  /*3a80*/  @P3 HADD2.F32 R139, -RZ, R144.H0_H0 ;  /* 0x20000090ff8b3230 */ /* 0x000fe40000004100 */
        /* <DEDUP_REMOVED lines=20> */
.L_x_6727:
        /* <DEDUP_REMOVED lines=8> */
[----:B------:R-:W-:Y:S01]  /*3c50*/  @P3 HADD2.F32 R2, -RZ, R124.H0_H0 ;  /* 0x2000007cff023230 */ /* 0x000fe20000004100 */
[----:B------:R-:W1:Y:S01]  /*3c60*/  @P3 LDC R96, c[0x0][0x40c] ;  /* 0x00010300ff603b82 */ /* 0x000e620000000800 */
[----:B------:R-:W-:Y:S01]  /*3c70*/  FMUL.FTZ R92, R4, R93 ;  /* 0x0000005d045c7220 */ /* 0x000fe20000410000 */
[----:B------:R-:W-:Y:S01]  /*3c80*/  FADD.FTZ R93, R106, -R99 ;  /* 0x800000636a5d7221 */ /* 0x000fe20000010000 */
[----:B------:R-:W-:Y:S01]  /*3c90*/  FADD.FTZ R99, R107, -R94 ;  /* 0x8000005e6b637221 */ /* 0x000fe20000010000 */
[----:B------:R-:W-:-:S02]  /*3ca0*/  FADD.FTZ R101, R137, -R100 ;  /* 0x8000006489657221 */ /* 0x000fc40000010000 */
[----:B------:R-:W-:Y:S01]  /*3cb0*/  FSEL R92, R92, RZ, P0 ;  /* 0x000000ff5c5c7208 */ /* 0x000fe20000000000 */
[C---:B------:R-:W-:Y:S01]  /*3cc0*/  FMUL.FTZ R93, R4.reuse, R93 ;  /* 0x0000005d045d7220 */ /* 0x040fe20000410000 */
[----:B------:R-:W2:Y:S01]  /*3cd0*/  @P3 LDC R95, c[0x0][0x40c] ;  /* 0x00010300ff5f3b82 */ /* 0x000ea20000000800 */
[C---:B------:R-:W-:Y:S01]  /*3ce0*/  FMUL.FTZ R94, R4.reuse, R99 ;  /* 0x00000063045e7220 */ /* 0x040fe20000410000 */
[----:B------:R-:W-:Y:S01]  /*3cf0*/  FMUL.FTZ R4, R4, R101 ;  /* 0x0000006504047220 */ /* 0x000fe20000410000 */
[----:B------:R-:W-:Y:S01]  /*3d00*/  @P3 HADD2.F32 R99, -RZ, R144.H0_H0 ;  /* 0x20000090ff633230 */ /* 0x000fe20000004100 */
[----:B------:R-:W-:Y:S02]  /*3d10*/  FSEL R93, R93, RZ, P0 ;  /* 0x000000ff5d5d7208 */ /* 0x000fe40000000000 */
[----:B------:R-:W-:Y:S01]  /*3d20*/  FSEL R94, R94, RZ, P0 ;  /* 0x000000ff5e5e7208 */ /* 0x000fe20000000000 */
[----:B0-----:R-:W-:Y:S01]  /*3d30*/  @P3 FMUL.FTZ R97, R92, R97 ;  /* 0x000000615c613220 */ /* 0x001fe20000410000 */
[----:B------:R-:W-:-:S03]  /*3d40*/  FSEL R4, R4, RZ, P0 ;  /* 0x000000ff04047208 */ /* 0x000fc60000000000 */
        /* <DEDUP_REMOVED lines=16> */
.L_x_6730:
[----:B0-----:R-:W0:Y:S01]  /*3e50*/  @P3 LDC R99, c[0x0][0x40c] ;  /* 0x00010300ff633b82 */ /* 0x001e220000000800 */
        /* <DEDUP_REMOVED lines=17> */
.L_x_6731:
        /* <DEDUP_REMOVED lines=10> */
.L_x_6732:
        /* <DEDUP_REMOVED lines=10> */
.L_x_6733:
[-C--:B------:R-:W-:Y:S01]  /*40b0*/  @P3 FMUL.FTZ R91, R96, R98.reuse ;  /* 0x00000062605b3220 */ /* 0x080fe20000410000 */
[----:B-----5:R-:W-:-:S07]  /*40c0*/  @P3 FFMA.FTZ R47, R87, R98, R47 ;  /* 0x00000062572f3223 */ /* 0x020fce000001002f */
.L_x_6729:
[----:B------:R-:W0:Y:S01]  /*40d0*/  @P1 LDC.64 R100, c[0x0][0x478] ;  /* 0x00011e00ff641b82 */ /* 0x000e220000000a00 */
[----:B------:R-:W-:Y:S01]  /*40e0*/  @P1 IADD3 R103, PT, PT, R103, 0x180, RZ ;  /* 0x0000018067671810 */ /* 0x000fe20007ffe0ff */
[----:B------:R-:W-:-:S06]  /*40f0*/  UPLOP3.LUT UP1, UPT, UPT, UPT, UP1, 0x40, 0x4 ;  /* 0x000000000004789c */ /* 0x000fcc0003f2e810 */
        /* <DEDUP_REMOVED lines=8> */
[----:B---3--:R-:W-:Y:S05]  /*4180*/  @!P0 BRA `(.L_x_6734) ;  /* 0xffffffc000cc8947 */ /* 0x008fea000383ffff */
.L_x_6698:
        /* <DEDUP_REMOVED lines=23> */
.L_x_6735:
        /* <DEDUP_REMOVED lines=16> */
.L_x_8133:


//--------------------- .text._ZN10layer_norm13ln_bwd_kernelINS_13Kernel_traitsI6__halfffffjLj2048ELj1ELj1ELj4ELj16ENS_18Kernel_traits_baseILj2048ES2_ffffjLj128EEEEELb1ELb0ELb0ELb0EEEvNS_9BwdParamsE --------------------------
	.section	.text._ZN10layer_norm13ln_bwd_kernelINS_13Kernel_traitsI6__halfffffjLj2048ELj1ELj1ELj4ELj16ENS_18Kernel_traits_baseILj2048ES2_ffffjLj128EEEEELb1ELb0ELb0ELb0EEEvNS_9BwdParamsE,"ax",@progbits
	.align	128
        .global         _ZN10layer_norm13ln_bwd_kernelINS_13Kernel_traitsI6__halfffffjLj2048ELj1ELj1ELj4ELj16ENS_18Kernel_traits_baseILj2048ES2_ffffjLj128EEEEELb1ELb0ELb0ELb0EEEvNS_9BwdParamsE
        .type           _ZN10layer_norm13ln_bwd_kernelINS_13Kernel_traitsI6__halfffffjLj2048ELj1ELj1ELj4ELj16ENS_18Kernel_traits_baseILj2048ES2_ffffjLj128EEEEELb1ELb0ELb0ELb0EEEvNS_9BwdParamsE,@function
        .size           _ZN10layer_norm13ln_bwd_kernelINS_13Kernel_traitsI6__halfffffjLj2048ELj1ELj1ELj4ELj16ENS_18Kernel_traits_baseILj2048ES2_ffffjLj128EEEEELb1ELb0ELb0ELb0EEEvNS_9BwdParamsE,(.L_x_8134 - _ZN10layer_norm13ln_bwd_kernelINS_13Kernel_traitsI6__halfffffjLj2048ELj1ELj1ELj4ELj16ENS_18Kernel_traits_baseILj2048ES2_ffffjLj128EEEEELb1ELb0ELb0ELb0EEEvNS_9BwdParamsE)
        .other          _ZN10layer_norm13ln_bwd_kernelINS_13Kernel_traitsI6__halfffffjLj2048ELj1ELj1ELj4ELj16ENS_18Kernel_traits_baseILj2048ES2_ffffjLj128EEEEELb1ELb0ELb0ELb0EEEvNS_9BwdParamsE,@"STO_CUDA_ENTRY STV_DEFAULT"
_ZN10layer_norm13ln_bwd_kernelINS_13Kernel_traitsI6__halfffffjLj2048ELj1ELj1ELj4ELj16ENS_18Kernel_traits_baseILj2048ES2_ffffjLj128EEEEELb1ELb0ELb0ELb0EEEvNS_9BwdParamsE:
.text._ZN10layer_norm13ln_bwd_kernelINS_13Kernel_traitsI6__halfffffjLj2048ELj1ELj1ELj4ELj16ENS_18Kernel_traits_baseILj2048ES2_ffffjLj128EEEEELb1ELb0ELb0ELb0EEEvNS_9BwdParamsE:
        /* <DEDUP_REMOVED lines=16> */
[----:B------:R-:W1:Y:S08]  /*0100*/  @P4 LDC.64 R4, c[0x0][0x3d0] ;  /* 0x0000f400ff044b82 */ /* 0x000e700000000a00 */
[----:B------:R-:W3:Y:S08]  /*0110*/  @P3 LDC.64 R12, c[0x0][0x3d0] ;  /* 0x0000f400ff0c3b82 */ /* 0x000ef00000000a00 */
[----:B------:R-:W4:Y:S08]  /*0120*/  @P2 LDC.64 R18, c[0x0][0x3d0] ;  /* 0x0000f400ff122b82 */ /* 0x000f300000000a00 */
[----:B------:R-:W0:Y:S01]  /*0130*/  @P1 LDC.64 R20, c[0x0][0x3d0] ;  /* 0x0000f400ff141b82 */ /* 0x000e220000000a00 */
[C---:B-1----:R-:W-:Y:S01]  /*0140*/  @P4 IMAD.WIDE.U32 R4, R3.reuse, 0x8, R4 ;  /* 0x0000000803044825 */ /* 0x042fe200078e0004 */
[----:B------:R-:W-:-:S04]  /*0150*/  @P4 LOP3.LUT R3, R3, 0x80, RZ, 0xfc, !PT ;  /* 0x0000008003034812 */ /* 0x000fc800078efcff */
[----:B--2---:R1:W5:Y:S01]  /*0160*/  @P4 LDG.E.64 R6, desc[UR14][R4.64] ;  /* 0x0000000e04064981 */ /* 0x004362000c1e1b00 */
[C---:B---3--:R-:W-:Y:S01]  /*0170*/  @P3 IMAD.WIDE.U32 R16, R3.reuse, 0x8, R12 ;  /* 0x0000000803103825 */ /* 0x048fe200078e000c */
[----:B------:R-:W-:-:S04]  /*0180*/  @P3 IADD3 R3, PT, PT, R3, 0x80, RZ ;  /* 0x0000008003033810 */ /* 0x000fc80007ffe0ff */
[----:B------:R1:W5:Y:S01]  /*0190*/  @P3 LDG.E.64 R8, desc[UR14][R16.64] ;  /* 0x0000000e10083981 */ /* 0x000362000c1e1b00 */
[C---:B----4-:R-:W-:Y:S01]  /*01a0*/  @P2 IMAD.WIDE.U32 R18, R3.reuse, 0x8, R18 ;  /* 0x0000000803122825 */ /* 0x050fe200078e0012 */
[----:B------:R-:W-:-:S04]  /*01b0*/  @P2 IADD3 R3, PT, PT, R3, 0x80, RZ ;  /* 0x0000008003032810 */ /* 0x000fc80007ffe0ff */
        /* <DEDUP_REMOVED lines=38> */
[----:B------:R-:W-:Y:S01]  /*0420*/  MOV R110, R10 ;  /* 0x0000000a006e7202 */ /* 0x000fe20000000f00 */
[----:B0-----:R-:W-:Y:S01]  /*0430*/  UISETP.NE.U32.AND UP0, UPT, UR4, URZ, UPT ;  /* 0x000000ff0400728c */ /* 0x001fe2000bf05070 */
[----:B------:R-:W-:-:S02]  /*0440*/  SHF.R.U64 R6, R10, 0x10, R11 ;  /* 0x000000100a067819 */ /* 0x000fc4000000120b */
[----:B------:R-:W-:Y:S02]  /*0450*/  CS2R R36, SRZ ;  /* 0x0000000000247805 */ /* 0x000fe4000001ff00 */
[----:B------:R-:W-:Y:S02]  /*0460*/  MOV R111, R11 ;  /* 0x0000000b006f7202 */ /* 0x000fe40000000f00 */
[----:B------:R-:W-:Y:S02]  /*0470*/  CS2R R38, SRZ ;  /* 0x0000000000267805 */ /* 0x000fe4000001ff00 */
[----:B------:R-:W-:Y:S02]  /*0480*/  SHF.R.U32.HI R7, RZ, 0x10, R11 ;  /* 0x00000010ff077819 */ /* 0x000fe4000001160b */
[----:B------:R-:W-:Y:S02]  /*0490*/  CS2R R40, SRZ ;  /* 0x0000000000287805 */ /* 0x000fe4000001ff00 */
        /* <DEDUP_REMOVED lines=16> */
[----:B------:R-:W-:-:S02]  /*05a0*/  PRMT R110, R110, 0x5410, R6 ;  /* 0x000054106e6e7816 */ /* 0x000fc40000000006 */
[----:B------:R-:W-:Y:S01]  /*05b0*/  PRMT R111, R111, 0x5410, R7 ;  /* 0x000054106f6f7816 */ /* 0x000fe20000000007 */
[----:B------:R-:W1:Y:S01]  /*05c0*/  LDCU UR6, c[0x0][0x388] ;  /* 0x00007100ff0677ac */ /* 0x000e620008000800 */
[----:B------:R-:W-:Y:S02]  /*05d0*/  PRMT R112, R112, 0x5410, R8 ;  /* 0x0000541070707816 */ /* 0x000fe40000000008 */
[----:B------:R-:W-:Y:S01]  /*05e0*/  PRMT R113, R113, 0x5410, R9 ;  /* 0x0000541071717816 */ /* 0x000fe20000000009 */
[----:B------:R-:W2:Y:S01]  /*05f0*/  LDCU.U8 UR16, c[0x0][0x410] ;  /* 0x00008200ff1077ac */ /* 0x000ea20008000000 */
[----:B------:R-:W3:Y:S01]  /*0600*/  LDCU UR17, c[0x0][0x400] ;  /* 0x00008000ff1177ac */ /* 0x000ee20008000800 */
[----:B------:R-:W4:Y:S01]  /*0610*/  LDCU.64 UR18, c[0x0][0x438] ;  /* 0x00008700ff1277ac */ /* 0x000f220008000a00 */
[----:B------:R-:W0:Y:S01]  /*0620*/  LDCU.64 UR20, c[0x0][0x478] ;  /* 0x00008f00ff1477ac */ /* 0x000e220008000a00 */
[----:B------:R-:W0:Y:S01]  /*0630*/  LDCU.128 UR8, c[0x0][0x3c0] ;  /* 0x00007800ff0877ac */ /* 0x000e220008000c00 */
[----:B------:R-:W0:Y:S02]  /*0640*/  LDCU.64 UR24, c[0x0][0x380] ;  /* 0x00007000ff1877ac */ /* 0x000e240008000a00 */
.L_x_6777:
[----:B-1----:R-:W1:Y:S01]  /*0650*/  @UP0 LDCU.64 UR4, c[0x0][0x3e0] ;  /* 0x00007c00ff0407ac */ /* 0x002e620008000a00 */
[----:B0-----:R-:W-:Y:S01]  /*0660*/  UIMAD.WIDE UR12, UR7, 0x4, UR10 ;  /* 0x00000004070c78a5 */ /* 0x001fe2000f8e020a */
[----:B------:R-:W-:-:S05]  /*0670*/  PLOP3.LUT P5, PT, PT, PT, UP0, 0x80, 0x8 ;  /* 0x000000000008781c */ /* 0x000fca0003faf008 */
[----:B--234-:R-:W-:Y:S02]  /*0680*/  MOV R74, UR12 ;  /* 0x0000000c004a7c02 */ /* 0x01cfe40008000f00 */
[----:B------:R-:W-:Y:S01]  /*0690*/  MOV R75, UR13 ;  /* 0x0000000d004b7c02 */ /* 0x000fe20008000f00 */
[----:B------:R-:W-:-:S04]  /*06a0*/  UIMAD.WIDE UR12, UR7, 0x4, UR8 ;  /* 0x00000004070c78a5 */ /* 0x000fc8000f8e0208 */
[----:B------:R-:W3:Y:S01]  /*06b0*/  LDG.E R74, desc[UR14][R74.64] ;  /* 0x0000000e4a4a7981 */ /* 0x000ee2000c1e1900 */
[----:B-1----:R-:W-:Y:S01]  /*06c0*/  @UP0 UIMAD.WIDE UR4, UR7, 0x4, UR4 ;  /* 0x00000004070408a5 */ /* 0x002fe2000f8e0204 */
[----:B------:R-:W-:Y:S02]  /*06d0*/  MOV R76, UR12 ;  /* 0x0000000c004c7c02 */ /* 0x000fe40008000f00 */
[----:B------:R-:W-:-:S03]  /*06e0*/  MOV R77, UR13 ;  /* 0x0000000d004d7c02 */ /* 0x000fc60008000f00 */
[----:B------:R-:W-:Y:S02]  /*06f0*/  MOV R72, UR4 ;  /* 0x0000000400487c02 */ /* 0x000fe40008000f00 */
[----:B------:R-:W-:Y:S01]  /*0700*/  MOV R73, UR5 ;  /* 0x0000000500497c02 */ /* 0x000fe20008000f00 */
[----:B------:R-:W4:Y:S04]  /*0710*/  LDG.E R76, desc[UR14][R76.64] ;  /* 0x0000000e4c4c7981 */ /* 0x000f28000c1e1900 */
[----:B------:R0:W5:Y:S01]  /*0720*/  @P5 LDG.E R101, desc[UR14][R72.64] ;  /* 0x0000000e48655981 */ /* 0x000162000c1e1900 */
[----:B------:R-:W-:Y:S01]  /*0730*/  UIMAD UR4, UR7, UR6, URZ ;  /* 0x00000006070472a4 */ /* 0x000fe2000f8e02ff */
[----:B------:R-:W-:Y:S01]  /*0740*/  ISETP.GE.U32.AND P4, PT, R2, 0x80, PT ;  /* 0x000000800200780c */ /* 0x000fe20003f86070 */
[----:B------:R-:W-:Y:S01]  /*0750*/  BSSY.RECONVERGENT B0, `(.L_x_6737) ;  /* 0x000003e000007945 */ /* 0x000fe20003800200 */
[----:B------:R-:W1:Y:S01]  /*0760*/  S2R R0, SR_TID.X ;  /* 0x0000000000007919 */ /* 0x000e620000002100 */
[----:B------:R-:W-:Y:S01]  /*0770*/  USHF.R.S32.HI UR5, URZ, 0x1f, UR4 ;  /* 0x0000001fff057899 */ /* 0x000fe20008011404 */
[----:B--2---:R-:W-:-:S02]  /*0780*/  ISETP.NE.AND P6, PT, RZ, UR16, PT ;  /* 0x00000010ff007c0c */ /* 0x004fc4000bfc5270 */
[----:B------:R-:W-:Y:S02]  /*0790*/  CS2R R106, SRZ ;  /* 0x00000000006a7805 */ /* 0x000fe4000001ff00 */
[C---:B------:R-:W-:Y:S01]  /*07a0*/  ISETP.GE.U32.AND P3, PT, R2.reuse, 0x100, PT ;  /* 0x000001000200780c */ /* 0x040fe20003f66070 */
[----:B------:R-:W-:Y:S01]  /*07b0*/  ULEA.HI UR5, UR5, UR4, URZ, 0x2 ;  /* 0x0000000405057291 */ /* 0x000fe2000f8f10ff */
[C---:B------:R-:W-:Y:S02]  /*07c0*/  ISETP.GE.U32.AND P2, PT, R2.reuse, 0x180, PT ;  /* 0x000001800200780c */ /* 0x040fe40003f46070 */
[----:B------:R-:W-:-:S03]  /*07d0*/  ISETP.GE.U32.AND P1, PT, R2, 0x200, PT ;  /* 0x000002000200780c */ /* 0x000fc60003f26070 */
[----:B------:R-:W-:-:S04]  /*07e0*/  MOV R19, UR5 ;  /* 0x0000000500137c02 */ /* 0x000fc80008000f00 */
[----:B-1----:R-:W-:-:S04]  /*07f0*/  LEA.HI.SX32 R92, R19, R0, 0x1e ;  /* 0x00000000135c7211 */ /* 0x002fc800078ff2ff */
[----:B------:R-:W-:Y:S02]  /*0800*/  MOV R108, R92 ;  /* 0x0000005c006c7202 */ /* 0x000fe40000000f00 */
[----:B---3--:R-:W-:Y:S02]  /*0810*/  R2UR UR13, R74 ;  /* 0x000000004a0d72ca */ /* 0x008fe400000e0000 */
[----:B----4-:R-:W-:Y:S01]  /*0820*/  FSEL R102, R76, RZ, !P6 ;  /* 0x000000ff4c667208 */ /* 0x010fe20007000000 */
[----:B0-----:R-:W-:-:S12]  /*0830*/  @!P4 BRA `(.L_x_6738) ;  /* 0x0000000000bcc947 */ /* 0x001fd80003800000 */
[----:B------:R-:W0:Y:S01]  /*0840*/  LDC.64 R72, c[0x0][0x3a8] ;  /* 0x0000ea00ff487b82 */ /* 0x000e220000000a00 */
[----:B------:R-:W-:-:S04]  /*0850*/  ISETP.NE.U32.AND P0, PT, RZ, UR18, PT ;  /* 0x00000012ff007c0c */ /* 0x000fc8000bf05070 */
[----:B------:R-:W-:-:S03]  /*0860*/  ISETP.NE.AND.EX P0, PT, RZ, UR19, PT, P0 ;  /* 0x00000013ff007c0c */ /* 0x000fc6000bf05300 */
[----:B------:R-:W1:Y:S08]  /*0870*/  LDC.64 R76, c[0x0][0x428] ;  /* 0x00010a00ff4c7b82 */ /* 0x000e700000000a00 */
[----:B------:R-:W2:Y:S01]  /*0880*/  LDC.64 R114, c[0x0][0x3b0] ;  /* 0x0000ec00ff727b82 */ /* 0x000ea20000000a00 */
[----:B0-----:R-:W-:-:S07]  /*0890*/  IMAD.WIDE.U32 R72, R92, 0x10, R72 ;  /* 0x000000105c487825 */ /* 0x001fce00078e0048 */
[----:B------:R-:W0:Y:S01]  /*08a0*/  @P0 LDC.64 R106, c[0x0][0x438] ;  /* 0x00010e00ff6a0b82 */ /* 0x000e220000000a00 */
[----:B------:R-:W3:Y:S01]  /*08b0*/  LDG.E.128 R72, desc[UR14][R72.64] ;  /* 0x0000000e48487981 */ /* 0x000ee2000c1e1d00 */
[----:B-1----:R-:W-:-:S06]  /*08c0*/  IMAD.WIDE.U32 R76, R92, 0x10, R76 ;  /* 0x000000105c4c7825 */ /* 0x002fcc00078e004c */
[----:B------:R-:W4:Y:S01]  /*08d0*/  LDG.E.128 R76, desc[UR14][R76.64] ;  /* 0x0000000e4c4c7981 */ /* 0x000f22000c1e1d00 */
[----:B--2---:R-:W-:-:S05]  /*08e0*/  IMAD.WIDE.U32 R114, R92, 0x4, R114 ;  /* 0x000000045c727825 */ /* 0x004fca00078e0072 */
[----:B------:R-:W5:Y:S01]  /*08f0*/  LDG.E R3, desc[UR14][R114.64] ;  /* 0x0000000e72037981 */ /* 0x000f62000c1e1900 */
[----:B------:R-:W-:Y:S02]  /*0900*/  HADD2.F32 R19, -RZ, R103.H0_H0 ;  /* 0x20000067ff137230 */ /* 0x000fe40000004100 */
[C---:B0-----:R-:W-:Y:S01]  /*0910*/  @P0 IMAD.WIDE.U32 R106, R92.reuse, 0x10, R106 ;  /* 0x000000105c6a0825 */ /* 0x041fe200078e006a */
[----:B------:R-:W-:-:S04]  /*0920*/  IADD3 R108, PT, PT, R92, 0x80, RZ ;  /* 0x000000805c6c7810 */ /* 0x000fc80007ffe0ff */
[----:B------:R0:W5:Y:S01]  /*0930*/  @P0 LDG.E.128 R52, desc[UR14][R106.64] ;  /* 0x0000000e6a340981 */ /* 0x000162000c1e1d00 */
[C---:B---3--:R-:W-:Y:S01]  /*0940*/  FADD.FTZ R81, -R102.reuse, R72 ;  /* 0x0000004866517221 */ /* 0x048fe20000010100 */
[----:B------:R-:W-:Y:S02]  /*0950*/  HADD2.F32 R72, -RZ, R103.H1_H1 ;  /* 0x30000067ff487230 */ /* 0x000fe40000004100 */
[----:B------:R-:W-:Y:S01]  /*0960*/  FADD.FTZ R73, -R102, R73 ;  /* 0x0000004966497221 */ /* 0x000fe20000010100 */
[----:B------:R-:W-:Y:S01]  /*0970*/  FMUL.FTZ R81, R81, UR13 ;  /* 0x0000000d51517c20 */ /* 0x000fe20008410000 */
[----:B----4-:R-:W-:Y:S01]  /*0980*/  FMUL.FTZ R80, R76, R19 ;  /* 0x000000134c507220 */ /* 0x010fe20000410000 */
[--C-:B------:R-:W-:Y:S02]  /*0990*/  HADD2.F32 R19, -RZ, R104.reuse.H0_H0 ;  /* 0x20000068ff137230 */ /* 0x100fe40000004100 */
[----:B------:R-:W-:Y:S01]  /*09a0*/  FMUL.FTZ R83, R77, R72 ;  /* 0x000000484d537220 */ /* 0x000fe20000410000 */
[----:B------:R-:W-:Y:S01]  /*09b0*/  FADD.FTZ R74, -R102, R74 ;  /* 0x0000004a664a7221 */ /* 0x000fe20000010100 */
[----:B------:R-:W-:Y:S01]  /*09c0*/  FADD.FTZ R72, RZ, R80 ;  /* 0x00000050ff487221 */ /* 0x000fe20000010000 */
[----:B------:R-:W-:Y:S01]  /*09d0*/  FMUL.FTZ R86, R73, UR13 ;  /* 0x0000000d49567c20 */ /* 0x000fe20008410000 */
[----:B------:R-:W-:Y:S01]  /*09e0*/  FMUL.FTZ R90, R78, R19 ;  /* 0x000000134e5a7220 */ /* 0x000fe20000410000 */
[----:B------:R-:W-:Y:S01]  /*09f0*/  FFMA.FTZ R19, R81, R80, RZ ;  /* 0x0000005051137223 */ /* 0x000fe200000100ff */
[----:B------:R-:W-:Y:S01]  /*0a00*/  FADD.FTZ R36, R36, R76 ;  /* 0x0000004c24247221 */ /* 0x000fe20000010000 */
[----:B------:R-:W-:Y:S01]  /*0a10*/  FFMA.FTZ R20, R76, R81, R20 ;  /* 0x000000514c147223 */ /* 0x000fe20000010014 */
[----:B------:R-:W-:-:S02]  /*0a20*/  HADD2.F32 R76, -RZ, R104.H1_H1 ;  /* 0x30000068ff4c7230 */ /* 0x000fc40000004100 */
[----:B------:R-:W-:Y:S01]  /*0a30*/  FADD.FTZ R73, R72, R83 ;  /* 0x0000005348497221 */ /* 0x000fe20000010000 */
[----:B------:R-:W-:Y:S01]  /*0a40*/  FADD.FTZ R75, -R102, R75 ;  /* 0x0000004b664b7221 */ /* 0x000fe20000010100 */
[----:B------:R-:W-:Y:S01]  /*0a50*/  FMUL.FTZ R93, R74, UR13 ;  /* 0x0000000d4a5d7c20 */ /* 0x000fe20008410000 */
        /* <DEDUP_REMOVED lines=11> */
[----:B0-----:R-:W-:Y:S01]  /*0b10*/  FADD.FTZ R107, R74, R99 ;  /* 0x000000634a6b7221 */ /* 0x001fe20000010000 */
[----:B------:R-:W-:-:S07]  /*0b20*/  FFMA.FTZ R106, R100, R99, R19 ;  /* 0x00000063646a7223 */ /* 0x000fce0000010013 */
.L_x_6738:
[----:B------:R-:W-:Y:S05]  /*0b30*/  BSYNC.RECONVERGENT B0 ;  /* 0x0000000000007941 */ /* 0x000fea0003800200 */
.L_x_6737:
[----:B------:R-:W-:Y:S04]  /*0b40*/  BSSY.RECONVERGENT B0, `(.L_x_6739) ;  /* 0x0000031000007945 */ /* 0x000fe80003800200 */
[----:B------:R-:W-:Y:S05]  /*0b50*/  @!P3 BRA `(.L_x_6740) ;  /* 0x0000000000bcb947 */ /* 0x000fea0003800000 */
        /* <DEDUP_REMOVED lines=11> */
[----:B------:R1:W5:Y:S01]  /*0c10*/  LDG.E R4, desc[UR14][R116.64] ;  /* 0x0000000e74047981 */ /* 0x000362000c1e1900 */
[----:B0-----:R-:W-:-:S05]  /*0c20*/  @P0 IMAD.WIDE.U32 R114, R108, 0x10, R114 ;  /* 0x000000106c720825 */ /* 0x001fca00078e0072 */
[----:B------:R1:W5:Y:S01]  /*0c30*/  @P0 LDG.E.128 R56, desc[UR14][R114.64] ;  /* 0x0000000e72380981 */ /* 0x000362000c1e1d00 */
[--C-:B------:R-:W-:Y:S02]  /*0c40*/  HADD2.F32 R19, -RZ, R105.reuse.H0_H0 ;  /* 0x20000069ff137230 */ /* 0x100fe40000004100 */
[----:B------:R-:W-:Y:S01]  /*0c50*/  HADD2.F32 R82, -RZ, R105.H1_H1 ;  /* 0x30000069ff527230 */ /* 0x000fe20000004100 */
[----:B------:R-:W-:Y:S01]  /*0c60*/  IADD3 R108, PT, PT, R108, 0x80, RZ ;  /* 0x000000806c6c7810 */ /* 0x000fe20007ffe0ff */
[C---:B---3--:R-:W-:Y:S01]  /*0c70*/  FADD.FTZ R5, -R102.reuse, R76 ;  /* 0x0000004c66057221 */ /* 0x048fe20000010100 */
[----:B------:R-:W-:-:S03]  /*0c80*/  FADD.FTZ R77, -R102, R77 ;  /* 0x0000004d664d7221 */ /* 0x000fc60000010100 */
[----:B------:R-:W-:Y:S01]  /*0c90*/  FMUL.FTZ R5, R5, UR13 ;  /* 0x0000000d05057c20 */ /* 0x000fe20008410000 */
[----:B----4-:R-:W-:Y:S01]  /*0ca0*/  FMUL.FTZ R6, R72, R19 ;  /* 0x0000001348067220 */ /* 0x010fe20000410000 */
[--C-:B------:R-:W-:Y:S02]  /*0cb0*/  HADD2.F32 R19, -RZ, R109.reuse.H0_H0 ;  /* 0x2000006dff137230 */ /* 0x100fe40000004100 */
[----:B------:R-:W-:Y:S01]  /*0cc0*/  FADD.FTZ R40, R40, R72 ;  /* 0x0000004828287221 */ /* 0x000fe20000010000 */
[----:B------:R-:W-:Y:S01]  /*0cd0*/  FFMA.FTZ R24, R72, R5, R24 ;  /* 0x0000000548187223 */ /* 0x000fe20000010018 */
[----:B------:R-:W-:Y:S02]  /*0ce0*/  HADD2.F32 R72, -RZ, R109.H1_H1 ;  /* 0x3000006dff487230 */ /* 0x000fe40000004100 */
[----:B------:R-:W-:Y:S01]  /*0cf0*/  FADD.FTZ R78, -R102, R78 ;  /* 0x0000004e664e7221 */ /* 0x000fe20000010100 */
[----:B------:R-:W-:Y:S01]  /*0d00*/  FMUL.FTZ R88, R74, R19 ;  /* 0x000000134a587220 */ /* 0x000fe20000410000 */
[----:B------:R-:W-:Y:S01]  /*0d10*/  FMUL.FTZ R84, R77, UR13 ;  /* 0x0000000d4d547c20 */ /* 0x000fe20008410000 */
        /* <DEDUP_REMOVED lines=18> */
[----:B-1----:R-:W-:-:S07]  /*0e40*/  FFMA.FTZ R106, R98, R97, R19 ;  /* 0x00000061626a7223 */ /* 0x002fce0000010013 */
.L_x_6740:
[----:B------:R-:W-:Y:S05]  /*0e50*/  BSYNC.RECONVERGENT B0 ;  /* 0x0000000000007941 */ /* 0x000fea0003800200 */
.L_x_6739:
        /* <DEDUP_REMOVED lines=17> */
[----:B------:R-:W-:Y:S01]  /*0f70*/  HADD2.F32 R87, -RZ, R111.H0_H0 ;  /* 0x2000006fff577230 */ /* 0x000fe20000004100 */
[----:B------:R-:W-:Y:S01]  /*0f80*/  IADD3 R108, PT, PT, R108, 0x80, RZ ;  /* 0x000000806c6c7810 */ /* 0x000fe20007ffe0ff */
[C---:B---3--:R-:W-:Y:S01]  /*0f90*/  FADD.FTZ R76, -R102.reuse, R76 ;  /* 0x0000004c664c7221 */ /* 0x048fe20000010100 */
[C---:B------:R-:W-:Y:S01]  /*0fa0*/  FADD.FTZ R78, -R102.reuse, R78 ;  /* 0x0000004e664e7221 */ /* 0x040fe20000010100 */
[----:B------:R-:W-:Y:S02]  /*0fb0*/  FADD.FTZ R14, -R102, R77 ;  /* 0x0000004d660e7221 */ /* 0x000fe40000010100 */
[----:B------:R-:W-:Y:S01]  /*0fc0*/  FMUL.FTZ R9, R76, UR13 ;  /* 0x0000000d4c097c20 */ /* 0x000fe20008410000 */
[----:B------:R-:W-:-:S02]  /*0fd0*/  HADD2.F32 R76, -RZ, R110.H1_H1 ;  /* 0x3000006eff4c7230 */ /* 0x000fc40000004100 */
[----:B------:R-:W-:Y:S01]  /*0fe0*/  FMUL.FTZ R89, R78, UR13 ;  /* 0x0000000d4e597c20 */ /* 0x000fe20008410000 */
[----:B----4-:R-:W-:Y:S01]  /*0ff0*/  FMUL.FTZ R8, R72, R13 ;  /* 0x0000000d48087220 */ /* 0x010fe20000410000 */
[----:B------:R-:W-:Y:S01]  /*1000*/  FADD.FTZ R44, R44, R72 ;  /* 0x000000482c2c7221 */ /* 0x000fe20000010000 */
[----:B------:R-:W-:Y:S01]  /*1010*/  FFMA.FTZ R28, R72, R9, R28 ;  /* 0x00000009481c7223 */ /* 0x000fe2000001001c */
[----:B------:R-:W-:Y:S01]  /*1020*/  FMUL.FTZ R14, R14, UR13 ;  /* 0x0000000d0e0e7c20 */ /* 0x000fe20008410000 */
[----:B------:R-:W-:Y:S01]  /*1030*/  FMUL.FTZ R13, R73, R76 ;  /* 0x0000004c490d7220 */ /* 0x000fe20000410000 */
[----:B------:R-:W-:Y:S01]  /*1040*/  FADD.FTZ R72, R107, R8 ;  /* 0x000000086b487221 */ /* 0x000fe20000010000 */
[----:B------:R-:W-:Y:S01]  /*1050*/  FFMA.FTZ R19, R9, R8, R106 ;  /* 0x0000000809137223 */ /* 0x000fe2000001006a */
[----:B------:R-:W-:Y:S02]  /*1060*/  HADD2.F32 R76, -RZ, R111.H1_H1 ;  /* 0x3000006fff4c7230 */ /* 0x000fe40000004100 */
[----:B------:R-:W-:Y:S01]  /*1070*/  FMUL.FTZ R87, R74, R87 ;  /* 0x000000574a577220 */ /* 0x000fe20000410000 */
        /* <DEDUP_REMOVED lines=15> */
.L_x_6742:
[----:B------:R-:W-:Y:S05]  /*1170*/  BSYNC.RECONVERGENT B0 ;  /* 0x0000000000007941 */ /* 0x000fea0003800200 */
.L_x_6741:
        /* <DEDUP_REMOVED lines=9> */
[C---:B-1----:R-:W-:Y:S02]  /*1210*/  IMAD.WIDE.U32 R16, R108.reuse, 0x10, R10 ;  /* 0x000000106c107825 */ /* 0x042fe400078e000a */
[----:B------:R-:W0:Y:S04]  /*1220*/  LDC.64 R10, c[0x0][0x3b0] ;  /* 0x0000ec00ff0a7b82 */ /* 0x000e280000000a00 */
[----:B------:R-:W4:Y:S01]  /*1230*/  LDG.E.128 R16, desc[UR14][R16.64] ;  /* 0x0000000e10107981 */ /* 0x000f22000c1e1d00 */
[----:B------:R-:W-:Y:S02]  /*1240*/  HADD2.F32 R15, -RZ, R112.H0_H0 ;  /* 0x20000070ff0f7230 */ /* 0x000fe40000004100 */
[----:B--2---:R-:W-:-:S05]  /*1250*/  @P0 IMAD.WIDE.U32 R76, R108, 0x10, R76 ;  /* 0x000000106c4c0825 */ /* 0x004fca00078e004c */
[----:B------:R1:W5:Y:S01]  /*1260*/  @P0 LDG.E.128 R64, desc[UR14][R76.64] ;  /* 0x0000000e4c400981 */ /* 0x000362000c1e1d00 */
[----:B0-----:R-:W-:-:S05]  /*1270*/  IMAD.WIDE.U32 R78, R108, 0x4, R10 ;  /* 0x000000046c4e7825 */ /* 0x001fca00078e000a */
[----:B------:R0:W5:Y:S01]  /*1280*/  LDG.E R10, desc[UR14][R78.64] ;  /* 0x0000000e4e0a7981 */ /* 0x000162000c1e1900 */
[----:B-1----:R-:W-:Y:S02]  /*1290*/  HADD2.F32 R76, -RZ, R113.H1_H1 ;  /* 0x30000071ff4c7230 */ /* 0x002fe40000004100 */
[C---:B---3--:R-:W-:Y:S01]  /*12a0*/  FADD.FTZ R11, -R102.reuse, R72 ;  /* 0x00000048660b7221 */ /* 0x048fe20000010100 */
[----:B------:R-:W-:-:S03]  /*12b0*/  FADD.FTZ R73, -R102, R73 ;  /* 0x0000004966497221 */ /* 0x000fc60000010100 */
[----:B------:R-:W-:Y:S01]  /*12c0*/  FMUL.FTZ R11, R11, UR13 ;  /* 0x0000000d0b0b7c20 */ /* 0x000fe20008410000 */
[----:B------:R-:W-:Y:S02]  /*12d0*/  HADD2.F32 R72, -RZ, R112.H1_H1 ;  /* 0x30000070ff487230 */ /* 0x000fe40000004100 */
[----:B----4-:R-:W-:Y:S01]  /*12e0*/  FMUL.FTZ R12, R16, R15 ;  /* 0x0000000f100c7220 */ /* 0x010fe20000410000 */
[----:B------:R-:W-:Y:S01]  /*12f0*/  FADD.FTZ R48, R48, R16 ;  /* 0x0000001030307221 */ /* 0x000fe20000010000 */
[----:B------:R-:W-:Y:S01]  /*1300*/  FFMA.FTZ R32, R16, R11, R32 ;  /* 0x0000000b10207223 */ /* 0x000fe20000010020 */
[----:B------:R-:W-:Y:S01]  /*1310*/  FMUL.FTZ R16, R73, UR13 ;  /* 0x0000000d49107c20 */ /* 0x000fe20008410000 */
[----:B------:R-:W-:Y:S02]  /*1320*/  HADD2.F32 R73, -RZ, R113.H0_H0 ;  /* 0x20000071ff497230 */ /* 0x000fe40000004100 */
        /* <DEDUP_REMOVED lines=21> */
.L_x_6744:
[----:B------:R-:W-:Y:S05]  /*1480*/  BSYNC.RECONVERGENT B0 ;  /* 0x0000000000007941 */ /* 0x000fea0003800200 */
.L_x_6743:
        /* <DEDUP_REMOVED lines=31> */
.L_x_6746:
[----:B------:R-:W-:Y:S05]  /*1680*/  BSYNC.RECONVERGENT B0 ;  /* 0x0000000000007941 */ /* 0x000fea0003800200 */
.L_x_6745:
        /* <DEDUP_REMOVED lines=54> */
[----:B------:R-:W-:-:S02]  /*19f0*/  SEL R72, R73, RZ, P6 ;  /* 0x000000ff49487207 */ /* 0x000fc40003000000 */
[C---:B------:R-:W-:Y:S01]  /*1a00*/  LOP3.LUT P6, RZ, R3.reuse, 0xff0000, RZ, 0xc0, !PT ;  /* 0x00ff000003ff7812 */ /* 0x040fe200078cc0ff */
[----:B------:R-:W-:Y:S01]  /*1a10*/  FMUL.FTZ R76, R76, UR22 ;  /* 0x000000164c4c7c20 */ /* 0x000fe20008410000 */
[----:B------:R-:W-:Y:S02]  /*1a20*/  SEL R73, R74, RZ, P5 ;  /* 0x000000ff4a497207 */ /* 0x000fe40002800000 */
[----:B------:R-:W-:Y:S02]  /*1a30*/  ISETP.GE.U32.AND P5, PT, R3, 0x1000000, PT ;  /* 0x010000000300780c */ /* 0x000fe40003fa6070 */
[----:B------:R-:W-:Y:S02]  /*1a40*/  SEL R74, R75, RZ, P6 ;  /* 0x000000ff4b4a7207 */ /* 0x000fe40003000000 */
[----:B------:R-:W-:Y:S01]  /*1a50*/  SEL R75, R76, RZ, P5 ;  /* 0x000000ff4c4b7207 */ /* 0x000fe20002800000 */
[----:B------:R-:W-:Y:S08]  /*1a60*/  BRA `(.L_x_6752) ;  /* 0x0000000000707947 */ /* 0x000ff00003800000 */
.L_x_6751:
        /* <DEDUP_REMOVED lines=10> */
[----:B------:R-:W-:-:S02]  /*1b10*/  LOP3.LUT P6, RZ, R3, 0xff, RZ, 0xc0, !PT ;  /* 0x000000ff03ff7812 */ /* 0x000fc400078cc0ff */
[----:B------:R-:W-:Y:S01]  /*1b20*/  FMUL.FTZ R70, R68, UR4 ;  /* 0x0000000444467c20 */ /* 0x000fe20008410000 */
[----:B------:R-:W-:Y:S01]  /*1b30*/  FMUL.FTZ R73, R69, UR4 ;  /* 0x0000000445497c20 */ /* 0x000fe20008410000 */
[----:B------:R-:W-:Y:S02]  /*1b40*/  LOP3.LUT P5, RZ, R3, 0xff00, RZ, 0xc0, !PT ;  /* 0x0000ff0003ff7812 */ /* 0x000fe400078ac0ff */
[----:B------:R-:W-:Y:S01]  /*1b50*/  FMUL.FTZ R72, R70, UR22 ;  /* 0x0000001646487c20 */ /* 0x000fe20008410000 */
[----:B------:R-:W-:Y:S01]  /*1b60*/  FMUL.FTZ R70, R71, UR13 ;  /* 0x0000000d47467c20 */ /* 0x000fe20008410000 */
[----:B------:R-:W-:Y:S01]  /*1b70*/  FMUL.FTZ R71, R74, UR13 ;  /* 0x0000000d4a477c20 */ /* 0x000fe20008410000 */
[----:B------:R-:W-:Y:S02]  /*1b80*/  FMUL.FTZ R73, R73, UR22 ;  /* 0x0000001649497c20 */ /* 0x000fe40008410000 */
[----:B------:R-:W-:Y:S01]  /*1b90*/  FMUL.FTZ R74, R70, UR4 ;  /* 0x00000004464a7c20 */ /* 0x000fe20008410000 */
[----:B------:R-:W-:Y:S01]  /*1ba0*/  FMUL.FTZ R75, R71, UR4 ;  /* 0x00000004474b7c20 */ /* 0x000fe20008410000 */
[----:B------:R-:W-:-:S02]  /*1bb0*/  SEL R72, R72, RZ, P6 ;  /* 0x000000ff48487207 */ /* 0x000fc40003000000 */
[----:B------:R-:W-:Y:S01]  /*1bc0*/  SEL R73, R73, RZ, P5 ;  /* 0x000000ff49497207 */ /* 0x000fe20002800000 */
[----:B------:R-:W-:Y:S01]  /*1bd0*/  FMUL.FTZ R74, R74, UR22 ;  /* 0x000000164a4a7c20 */ /* 0x000fe20008410000 */
[----:B------:R-:W-:Y:S01]  /*1be0*/  FMUL.FTZ R75, R75, UR22 ;  /* 0x000000164b4b7c20 */ /* 0x000fe20008410000 */
[C---:B------:R-:W-:Y:S02]  /*1bf0*/  LOP3.LUT P6, RZ, R3.reuse, 0xff0000, RZ, 0xc0, !PT ;  /* 0x00ff000003ff7812 */ /* 0x040fe400078cc0ff */
[----:B------:R-:W-:Y:S02]  /*1c00*/  ISETP.GE.U32.AND P5, PT, R3, 0x1000000, PT ;  /* 0x010000000300780c */ /* 0x000fe40003fa6070 */
[----:B------:R-:W-:Y:S02]  /*1c10*/  SEL R74, R74, RZ, P6 ;  /* 0x000000ff4a4a7207 */ /* 0x000fe40003000000 */
[----:B------:R-:W-:-:S09]  /*1c20*/  SEL R75, R75, RZ, P5 ;  /* 0x000000ff4b4b7207 */ /* 0x000fd20002800000 */
.L_x_6752:
[----:B------:R-:W0:Y:S08]  /*1c30*/  @P0 LDC.64 R78, c[0x0][0x478] ;  /* 0x00011e00ff4e0b82 */ /* 0x000e300000000a00 */
[----:B------:R-:W1:Y:S01]  /*1c40*/  LDC.64 R76, c[0x0][0x468] ;  /* 0x00011a00ff4c7b82 */ /* 0x000e620000000a00 */
[----:B0-----:R-:W-:-:S05]  /*1c50*/  @P0 IMAD.WIDE.U32 R78, R92, 0x10, R78 ;  /* 0x000000105c4e0825 */ /* 0x001fca00078e004e */
[----:B------:R0:W-:Y:S01]  /*1c60*/  @P0 STG.E.128 desc[UR14][R78.64], R68 ;  /* 0x000000444e000986 */ /* 0x0001e2000c101d0e */
[C---:B-1----:R-:W-:Y:S01]  /*1c70*/  IMAD.WIDE.U32 R76, R92.reuse, 0x10, R76 ;  /* 0x000000105c4c7825 */ /* 0x042fe200078e004c */
[----:B------:R-:W-:-:S04]  /*1c80*/  IADD3 R92, PT, PT, R92, 0x80, RZ ;  /* 0x000000805c5c7810 */ /* 0x000fc80007ffe0ff */
[----:B------:R0:W-:Y:S03]  /*1c90*/  STG.E.128 desc[UR14][R76.64], R72 ;  /* 0x000000484c007986 */ /* 0x0001e6000c101d0e */
.L_x_6750:
[----:B------:R-:W-:Y:S05]  /*1ca0*/  BSYNC.RECONVERGENT B1 ;  /* 0x0000000000017941 */ /* 0x000fea0003800200 */
.L_x_6749:
        /* <DEDUP_REMOVED lines=11> */
[----:B------:R-:W-:Y:S01]  /*1d60*/  LOP3.LUT P6, RZ, R4, 0xff, RZ, 0xc0, !PT ;  /* 0x000000ff04ff7812 */ /* 0x000fe200078cc0ff */
[----:B------:R-:W-:Y:S01]  /*1d70*/  FADD.FTZ R74, R97, -R72 ;  /* 0x80000048614a7221 */ /* 0x000fe20000010000 */
[----:B------:R-:W-:Y:S01]  /*1d80*/  FMUL.FTZ R68, R69, UR13 ;  /* 0x0000000d45447c20 */ /* 0x000fe20008410000 */
[----:B------:R-:W-:Y:S01]  /*1d90*/  FMUL.FTZ R69, R71, UR13 ;  /* 0x0000000d47457c20 */ /* 0x000fe20008410000 */
[----:B------:R-:W-:Y:S01]  /*1da0*/  FADD.FTZ R71, R88, -R73 ;  /* 0x8000004958477221 */ /* 0x000fe20000010000 */
[----:B------:R-:W-:Y:S01]  /*1db0*/  LOP3.LUT P5, RZ, R4, 0xff00, RZ, 0xc0, !PT ;  /* 0x0000ff0004ff7812 */ /* 0x000fe200078ac0ff */
[----:B------:R-:W-:Y:S01]  /*1dc0*/  FMUL.FTZ R70, R68, UR4 ;  /* 0x0000000444467c20 */ /* 0x000fe20008410000 */
[----:B------:R-:W-:-:S03]  /*1dd0*/  FMUL.FTZ R73, R69, UR4 ;  /* 0x0000000445497c20 */ /* 0x000fc60008410000 */
[----:B------:R-:W-:Y:S01]  /*1de0*/  FMUL.FTZ R72, R70, UR22 ;  /* 0x0000001646487c20 */ /* 0x000fe20008410000 */
[----:B------:R-:W-:Y:S01]  /*1df0*/  FMUL.FTZ R70, R71, UR13 ;  /* 0x0000000d47467c20 */ /* 0x000fe20008410000 */
[----:B------:R-:W-:Y:S01]  /*1e00*/  FMUL.FTZ R71, R74, UR13 ;  /* 0x0000000d4a477c20 */ /* 0x000fe20008410000 */
[----:B------:R-:W-:Y:S02]  /*1e10*/  FMUL.FTZ R73, R73, UR22 ;  /* 0x0000001649497c20 */ /* 0x000fe40008410000 */
[----:B------:R-:W-:Y:S01]  /*1e20*/  FMUL.FTZ R74, R70, UR4 ;  /* 0x00000004464a7c20 */ /* 0x000fe20008410000 */
[----:B------:R-:W-:Y:S01]  /*1e30*/  FMUL.FTZ R75, R71, UR4 ;  /* 0x00000004474b7c20 */ /* 0x000fe20008410000 */
[----:B------:R-:W-:Y:S02]  /*1e40*/  SEL R72, R72, RZ, P6 ;  /* 0x000000ff48487207 */ /* 0x000fe40003000000 */
[----:B------:R-:W-:Y:S01]  /*1e50*/  SEL R73, R73, RZ, P5 ;  /* 0x000000ff49497207 */ /* 0x000fe20002800000 */
[----:B------:R-:W-:Y:S01]  /*1e60*/  FMUL.FTZ R74, R74, UR22 ;  /* 0x000000164a4a7c20 */ /* 0x000fe20008410000 */
[----:B------:R-:W-:Y:S01]  /*1e70*/  FMUL.FTZ R75, R75, UR22 ;  /* 0x000000164b4b7c20 */ /* 0x000fe20008410000 */
[----:B------:R-:W-:-:S02]  /*1e80*/  LOP3.LUT P6, RZ, R4, 0xff0000, RZ, 0xc0, !PT ;  /* 0x00ff000004ff7812 */ /* 0x000fc400078cc0ff */
[----:B------:R-:W-:Y:S02]  /*1e90*/  ISETP.GE.U32.AND P5, PT, R4, 0x1000000, PT ;  /* 0x010000000400780c */ /* 0x000fe40003fa6070 */
[----:B------:R-:W-:Y:S02]  /*1ea0*/  SEL R74, R74, RZ, P6 ;  /* 0x000000ff4a4a7207 */ /* 0x000fe40003000000 */
[----:B------:R-:W-:Y:S01]  /*1eb0*/  SEL R75, R75, RZ, P5 ;  /* 0x000000ff4b4b7207 */ /* 0x000fe20002800000 */
[----:B------:R-:W-:Y:S08]  /*1ec0*/  BRA `(.L_x_6756) ;  /* 0x0000000000707947 */ /* 0x000ff00003800000 */
.L_x_6755:
        /* <DEDUP_REMOVED lines=14> */
[C---:B------:R-:W-:Y:S01]  /*1fb0*/  LOP3.LUT P6, RZ, R4.reuse, 0xff, RZ, 0xc0, !PT ;  /* 0x000000ff04ff7812 */ /* 0x040fe200078cc0ff */
[----:B------:R-:W-:Y:S01]  /*1fc0*/  FMUL.FTZ R77, R77, UR4 ;  /* 0x000000044d4d7c20 */ /* 0x000fe20008410000 */
[----:B------:R-:W-:Y:S01]  /*1fd0*/  FMUL.FTZ R73, R73, UR22 ;  /* 0x0000001649497c20 */ /* 0x000fe20008410000 */
[----:B------:R-:W-:Y:S01]  /*1fe0*/  FMUL.FTZ R75, R75, UR22 ;  /* 0x000000164b4b7c20 */ /* 0x000fe20008410000 */
[----:B------:R-:W-:Y:S01]  /*1ff0*/  LOP3.LUT P5, RZ, R4, 0xff00, RZ, 0xc0, !PT ;  /* 0x0000ff0004ff7812 */ /* 0x000fe200078ac0ff */
[----:B------:R-:W-:Y:S01]  /*2000*/  FMUL.FTZ R74, R74, UR4 ;  /* 0x000000044a4a7c20 */ /* 0x000fe20008410000 */
[----:B------:R-:W-:Y:S01]  /*2010*/  FMUL.FTZ R77, R77, UR22 ;  /* 0x000000164d4d7c20 */ /* 0x000fe20008410000 */
[----:B------:R-:W-:-:S02]  /*2020*/  SEL R72, R73, RZ, P6 ;  /* 0x000000ff49487207 */ /* 0x000fc40003000000 */
[----:B------:R-:W-:Y:S01]  /*2030*/  SEL R73, R75, RZ, P5 ;  /* 0x000000ff4b497207 */ /* 0x000fe20002800000 */
[----:B------:R-:W-:Y:S01]  /*2040*/  FMUL.FTZ R75, R74, UR22 ;  /* 0x000000164a4b7c20 */ /* 0x000fe20008410000 */
[C---:B------:R-:W-:Y:S02]  /*2050*/  LOP3.LUT P6, RZ, R4.reuse, 0xff0000, RZ, 0xc0, !PT ;  /* 0x00ff000004ff7812 */ /* 0x040fe400078cc0ff */
[----:B------:R-:W-:Y:S02]  /*2060*/  ISETP.GE.U32.AND P5, PT, R4, 0x1000000, PT ;  /* 0x010000000400780c */ /* 0x000fe40003fa6070 */
[----:B------:R-:W-:Y:S02]  /*2070*/  SEL R74, R77, RZ, P6 ;  /* 0x000000ff4d4a7207 */ /* 0x000fe40003000000 */
[----:B------:R-:W-:-:S09]  /*2080*/  SEL R75, R75, RZ, P5 ;  /* 0x000000ff4b4b7207 */ /* 0x000fd20002800000 */
.L_x_6756:
[----:B------:R-:W0:Y:S08]  /*2090*/  @P0 LDC.64 R78, c[0x0][0x478] ;  /* 0x00011e00ff4e0b82 */ /* 0x000e300000000a00 */
[----:B------:R-:W1:Y:S01]  /*20a0*/  LDC.64 R76, c[0x0][0x468] ;  /* 0x00011a00ff4c7b82 */ /* 0x000e620000000a00 */
[----:B0-----:R-:W-:-:S05]  /*20b0*/  @P0 IMAD.WIDE.U32 R78, R92, 0x10, R78 ;  /* 0x000000105c4e0825 */ /* 0x001fca00078e004e */
[----:B------:R2:W-:Y:S01]  /*20c0*/  @P0 STG.E.128 desc[UR14][R78.64], R68 ;  /* 0x000000444e000986 */ /* 0x0005e2000c101d0e */
[C---:B-1----:R-:W-:Y:S01]  /*20d0*/  IMAD.WIDE.U32 R76, R92.reuse, 0x10, R76 ;  /* 0x000000105c4c7825 */ /* 0x042fe200078e004c */
[----:B------:R-:W-:-:S04]  /*20e0*/  IADD3 R92, PT, PT, R92, 0x80, RZ ;  /* 0x000000805c5c7810 */ /* 0x000fc80007ffe0ff */
[----:B------:R2:W-:Y:S03]  /*20f0*/  STG.E.128 desc[UR14][R76.64], R72 ;  /* 0x000000484c007986 */ /* 0x0005e6000c101d0e */
.L_x_6754:
[----:B------:R-:W-:Y:S05]  /*2100*/  BSYNC.RECONVERGENT B1 ;  /* 0x0000000000017941 */ /* 0x000fea0003800200 */
.L_x_6753:
        /* <DEDUP_REMOVED lines=32> */
[----:B------:R-:W-:Y:S01]  /*2310*/  SEL R75, R75, RZ, P5 ;  /* 0x000000ff4b4b7207 */ /* 0x000fe20002800000 */
[----:B------:R-:W-:Y:S08]  /*2320*/  BRA `(.L_x_6760) ;  /* 0x0000000000707947 */ /* 0x000ff00003800000 */
.L_x_6759:
        /* <DEDUP_REMOVED lines=27> */
[----:B------:R-:W-:-:S09]  /*24e0*/  SEL R75, R76, RZ, P5 ;  /* 0x000000ff4c4b7207 */ /* 0x000fd20002800000 */
.L_x_6760:
[----:B------:R-:W0:Y:S08]  /*24f0*/  @P0 LDC.64 R78, c[0x0][0x478] ;  /* 0x00011e00ff4e0b82 */ /* 0x000e300000000a00 */
[----:B------:R-:W1:Y:S01]  /*2500*/  LDC.64 R76, c[0x0][0x468] ;  /* 0x00011a00ff4c7b82 */ /* 0x000e620000000a00 */
[----:B0-----:R-:W-:-:S05]  /*2510*/  @P0 IMAD.WIDE.U32 R78, R92, 0x10, R78 ;  /* 0x000000105c4e0825 */ /* 0x001fca00078e004e */
[----:B------:R3:W-:Y:S01]  /*2520*/  @P0 STG.E.128 desc[UR14][R78.64], R68 ;  /* 0x000000444e000986 */ /* 0x0007e2000c101d0e */
[C---:B-1----:R-:W-:Y:S01]  /*2530*/  IMAD.WIDE.U32 R76, R92.reuse, 0x10, R76 ;  /* 0x000000105c4c7825 */ /* 0x042fe200078e004c */
[----:B------:R-:W-:-:S04]  /*2540*/  IADD3 R92, PT, PT, R92, 0x80, RZ ;  /* 0x000000805c5c7810 */ /* 0x000fc80007ffe0ff */
[----:B------:R3:W-:Y:S03]  /*2550*/  STG.E.128 desc[UR14][R76.64], R72 ;  /* 0x000000484c007986 */ /* 0x0007e6000c101d0e */
.L_x_6758:
[----:B------:R-:W-:Y:S05]  /*2560*/  BSYNC.RECONVERGENT B1 ;  /* 0x0000000000017941 */ /* 0x000fea0003800200 */
.L_x_6757:
        /* <DEDUP_REMOVED lines=15> */
[----:B------:R-:W-:Y:S01]  /*2660*/  FMUL.FTZ R71, R71, UR13 ;  /* 0x0000000d47477c20 */ /* 0x000fe20008410000 */
[----:B------:R-:W-:Y:S01]  /*2670*/  FMUL.FTZ R19, R68, UR4 ;  /* 0x0000000444137c20 */ /* 0x000fe20008410000 */
[----:B------:R-:W-:Y:S01]  /*2680*/  FMUL.FTZ R72, R69, UR4 ;  /* 0x0000000445487c20 */ /* 0x000fe20008410000 */
[----:B------:R-:W-:Y:S01]  /*2690*/  FMUL.FTZ R70, R70, UR13 ;  /* 0x0000000d46467c20 */ /* 0x000fe20008410000 */
[----:B------:R-:W-:Y:S01]  /*26a0*/  LOP3.LUT P5, RZ, R10, 0xff00, RZ, 0xc0, !PT ;  /* 0x0000ff000aff7812 */ /* 0x000fe200078ac0ff */
[----:B------:R-:W-:Y:S01]  /*26b0*/  FMUL.FTZ R19, R19, UR22 ;  /* 0x0000001613137c20 */ /* 0x000fe20008410000 */
[----:B------:R-:W-:Y:S01]  /*26c0*/  FMUL.FTZ R73, R72, UR22 ;  /* 0x0000001648497c20 */ /* 0x000fe20008410000 */
[----:B------:R-:W-:-:S03]  /*26d0*/  FMUL.FTZ R74, R71, UR4 ;  /* 0x00000004474a7c20 */ /* 0x000fc60008410000 */
[----:B------:R-:W-:Y:S01]  /*26e0*/  SEL R72, R19, RZ, P6 ;  /* 0x000000ff13487207 */ /* 0x000fe20003000000 */
[----:B------:R-:W-:Y:S01]  /*26f0*/  FMUL.FTZ R19, R70, UR4 ;  /* 0x0000000446137c20 */ /* 0x000fe20008410000 */
[----:B------:R-:W-:Y:S01]  /*2700*/  SEL R73, R73, RZ, P5 ;  /* 0x000000ff49497207 */ /* 0x000fe20002800000 */
[----:B------:R-:W-:Y:S01]  /*2710*/  FMUL.FTZ R75, R74, UR22 ;  /* 0x000000164a4b7c20 */ /* 0x000fe20008410000 */
[C---:B------:R-:W-:Y:S01]  /*2720*/  LOP3.LUT P6, RZ, R10.reuse, 0xff0000, RZ, 0xc0, !PT ;  /* 0x00ff00000aff7812 */ /* 0x040fe200078cc0ff */
[----:B------:R-:W-:Y:S01]  /*2730*/  FMUL.FTZ R19, R19, UR22 ;  /* 0x0000001613137c20 */ /* 0x000fe20008410000 */
[----:B------:R-:W-:-:S04]  /*2740*/  ISETP.GE.U32.AND P5, PT, R10, 0x1000000, PT ;  /* 0x010000000a00780c */ /* 0x000fc80003fa6070 */
[----:B------:R-:W-:Y:S02]  /*2750*/  SEL R74, R19, RZ, P6 ;  /* 0x000000ff134a7207 */ /* 0x000fe40003000000 */
[----:B------:R-:W-:Y:S01]  /*2760*/  SEL R75, R75, RZ, P5 ;  /* 0x000000ff4b4b7207 */ /* 0x000fe20002800000 */
[----:B------:R-:W-:Y:S06]  /*2770*/  BRA `(.L_x_6763) ;  /* 0x0000000000707947 */ /* 0x000fec0003800000 */
.L_x_6762:
        /* <DEDUP_REMOVED lines=28> */
.L_x_6763:
[----:B------:R-:W0:Y:S08]  /*2940*/  @P0 LDC.64 R78, c[0x0][0x478] ;  /* 0x00011e00ff4e0b82 */ /* 0x000e300000000a00 */
[----:B------:R-:W1:Y:S01]  /*2950*/  LDC.64 R76, c[0x0][0x468] ;  /* 0x00011a00ff4c7b82 */ /* 0x000e620000000a00 */
[----:B0-----:R-:W-:-:S05]  /*2960*/  @P0 IMAD.WIDE.U32 R78, R92, 0x10, R78 ;  /* 0x000000105c4e0825 */ /* 0x001fca00078e004e */
[----:B------:R4:W-:Y:S01]  /*2970*/  @P0 STG.E.128 desc[UR14][R78.64], R68 ;  /* 0x000000444e000986 */ /* 0x0009e2000c101d0e */
[----:B-1----:R-:W-:-:S05]  /*2980*/  IMAD.WIDE.U32 R76, R92, 0x10, R76 ;  /* 0x000000105c4c7825 */ /* 0x002fca00078e004c */
[----:B------:R4:W-:Y:S01]  /*2990*/  STG.E.128 desc[UR14][R76.64], R72 ;  /* 0x000000484c007986 */ /* 0x0009e2000c101d0e */
[----:B------:R-:W-:Y:S05]  /*29a0*/  BRA `(.L_x_6761) ;  /* 0x00000010008c7947 */ /* 0x000fea0003800000 */
.L_x_6748:
[----:B------:R-:W-:-:S04]  /*29b0*/  UISETP.NE.U32.AND UP1, UPT, UR20, URZ, UPT ;  /* 0x000000ff1400728c */ /* 0x000fc8000bf25070 */
[----:B------:R-:W-:-:S09]  /*29c0*/  UISETP.NE.AND.EX UP1, UPT, UR21, URZ, UPT, UP1 ;  /* 0x000000ff1500728c */ /* 0x000fd2000bf25310 */
[----:B------:R-:W-:Y:S05]  /*29d0*/  BRA.U UP1, `(.L_x_6764) ;  /* 0x00000009012c7547 */ /* 0x000fea000b800000 */
[----:B------:R-:W-:Y:S01]  /*29e0*/  ISETP.GT.U32.AND P0, PT, R2, 0x7f, PT ;  /* 0x0000007f0200780c */ /* 0x000fe20003f04070 */
[----:B------:R-:W-:-:S12]  /*29f0*/  BSSY.RECONVERGENT B1, `(.L_x_6765) ;  /* 0x0000022000017945 */ /* 0x000fd80003800200 */
[----:B------:R-:W-:Y:S05]  /*2a00*/  @!P0 BRA `(.L_x_6766) ;  /* 0x0000000000808947 */ /* 0x000fea0003800000 */
[--C-:B------:R-:W-:Y:S01]  /*2a10*/  FFMA.FTZ R73, R81, UR5, R19.reuse ;  /* 0x0000000551497c23 */ /* 0x100fe20008010013 */
[----:B------:R-:W0:Y:S01]  /*2a20*/  LDC.64 R76, c[0x0][0x468] ;  /* 0x00011a00ff4c7b82 */ /* 0x000e220000000a00 */
[--C-:B------:R-:W-:Y:S01]  /*2a30*/  FFMA.FTZ R72, R86, UR5, R19.reuse ;  /* 0x0000000556487c23 */ /* 0x100fe20008010013 */
[----:B------:R-:W-:Y:S01]  /*2a40*/  FFMA.FTZ R75, R93, UR5, R19 ;  /* 0x000000055d4b7c23 */ /* 0x000fe20008010013 */
        /* <DEDUP_REMOVED lines=21> */
[----:B0-----:R-:W-:Y:S01]  /*2ba0*/  IMAD.WIDE.U32 R76, R92, 0x10, R76 ;  /* 0x000000105c4c7825 */ /* 0x001fe200078e004c */
[----:B------:R-:W-:Y:S02]  /*2bb0*/  ISETP.GE.U32.AND P6, PT, R3, 0x1000000, PT ;  /* 0x010000000300780c */ /* 0x000fe40003fc6070 */
[----:B------:R-:W-:Y:S02]  /*2bc0*/  SEL R73, R73, RZ, P5 ;  /* 0x000000ff49497207 */ /* 0x000fe40002800000 */
[----:B------:R-:W-:Y:S02]  /*2bd0*/  SEL R74, R74, RZ, P0 ;  /* 0x000000ff4a4a7207 */ /* 0x000fe40000000000 */
[----:B------:R-:W-:Y:S02]  /*2be0*/  SEL R75, R75, RZ, P6 ;  /* 0x000000ff4b4b7207 */ /* 0x000fe40003000000 */
[----:B------:R-:W-:-:S03]  /*2bf0*/  IADD3 R92, PT, PT, R92, 0x80, RZ ;  /* 0x000000805c5c7810 */ /* 0x000fc60007ffe0ff */
[----:B------:R0:W-:Y:S04]  /*2c00*/  STG.E.128 desc[UR14][R76.64], R72 ;  /* 0x000000484c007986 */ /* 0x0001e8000c101d0e */
.L_x_6766:
[----:B------:R-:W-:Y:S05]  /*2c10*/  BSYNC.RECONVERGENT B1 ;  /* 0x0000000000017941 */ /* 0x000fea0003800200 */
.L_x_6765:
[----:B------:R-:W-:Y:S04]  /*2c20*/  BSSY.RECONVERGENT B1, `(.L_x_6767) ;  /* 0x0000022000017945 */ /* 0x000fe80003800200 */
[----:B------:R-:W-:Y:S05]  /*2c30*/  @!P3 BRA `(.L_x_6768) ;  /* 0x000000000080b947 */ /* 0x000fea0003800000 */
[--C-:B0-----:R-:W-:Y:S01]  /*2c40*/  FFMA.FTZ R73, R5, UR5, R19.reuse ;  /* 0x0000000505497c23 */ /* 0x101fe20008010013 */
        /* <DEDUP_REMOVED lines=23> */
[----:B------:R-:W-:Y:S01]  /*2dc0*/  LOP3.LUT P0, RZ, R4, 0xff0000, RZ, 0xc0, !PT ;  /* 0x00ff000004ff7812 */ /* 0x000fe2000780c0ff */
[----:B0-----:R-:W-:Y:S01]  /*2dd0*/  IMAD.WIDE.U32 R76, R92, 0x10, R76 ;  /* 0x000000105c4c7825 */ /* 0x001fe200078e004c */
[----:B------:R-:W-:Y:S02]  /*2de0*/  ISETP.GE.U32.AND P6, PT, R4, 0x1000000, PT ;  /* 0x010000000400780c */ /* 0x000fe40003fc6070 */
[----:B------:R-:W-:Y:S02]  /*2df0*/  SEL R73, R73, RZ, P5 ;  /* 0x000000ff49497207 */ /* 0x000fe40002800000 */
[----:B------:R-:W-:Y:S02]  /*2e00*/  SEL R74, R74, RZ, P0 ;  /* 0x000000ff4a4a7207 */ /* 0x000fe40000000000 */
[----:B------:R-:W-:Y:S02]  /*2e10*/  SEL R75, R75, RZ, P6 ;  /* 0x000000ff4b4b7207 */ /* 0x000fe40003000000 */
[----:B------:R-:W-:-:S03]  /*2e20*/  IADD3 R92, PT, PT, R92, 0x80, RZ ;  /* 0x000000805c5c7810 */ /* 0x000fc60007ffe0ff */
[----:B------:R1:W-:Y:S04]  /*2e30*/  STG.E.128 desc[UR14][R76.64], R72 ;  /* 0x000000484c007986 */ /* 0x0003e8000c101d0e */
.L_x_6768:
[----:B------:R-:W-:Y:S05]  /*2e40*/  BSYNC.RECONVERGENT B1 ;  /* 0x0000000000017941 */ /* 0x000fea0003800200 */
.L_x_6767:
[----:B------:R-:W-:Y:S04]  /*2e50*/  BSSY.RECONVERGENT B1, `(.L_x_6769) ;  /* 0x0000022000017945 */ /* 0x000fe80003800200 */
[----:B------:R-:W-:Y:S05]  /*2e60*/  @!P2 BRA `(.L_x_6770) ;  /* 0x000000000080a947 */ /* 0x000fea0003800000 */
[--C-:B01----:R-:W-:Y:S01]  /*2e70*/  FFMA.FTZ R73, R9, UR5, R19.reuse ;  /* 0x0000000509497c23 */ /* 0x103fe20008010013 */
        /* <DEDUP_REMOVED lines=31> */
.L_x_6770:
[----:B------:R-:W-:Y:S05]  /*3070*/  BSYNC.RECONVERGENT B1 ;  /* 0x0000000000017941 */ /* 0x000fea0003800200 */
.L_x_6769:
[----:B------:R-:W-:Y:S05]  /*3080*/  @!P1 BRA `(.L_x_6761) ;  /* 0x0000000800d49947 */ /* 0x000fea0003800000 */
[--C-:B012---:R-:W-:Y:S01]  /*3090*/  FFMA.FTZ R73, R11, UR5, R19.reuse ;  /* 0x000000050b497c23 */ /* 0x107fe20008010013 */
[----:B------:R-:W0:Y:S01]  /*30a0*/  LDC.64 R74, c[0x0][0x468] ;  /* 0x00011a00ff4a7b82 */ /* 0x000e220000000a00 */
        /* <DEDUP_REMOVED lines=21> */
[----:B------:R-:W-:-:S02]  /*3200*/  SEL R72, R19, RZ, P6 ;  /* 0x000000ff13487207 */ /* 0x000fc40003000000 */
[----:B------:R-:W-:Y:S01]  /*3210*/  LOP3.LUT P0, RZ, R10, 0xff0000, RZ, 0xc0, !PT ;  /* 0x00ff00000aff7812 */ /* 0x000fe2000780c0ff */
[----:B0-----:R-:W-:Y:S01]  /*3220*/  IMAD.WIDE.U32 R76, R92, 0x10, R74 ;  /* 0x000000105c4c7825 */ /* 0x001fe200078e004a */
[----:B------:R-:W-:Y:S02]  /*3230*/  ISETP.GE.U32.AND P6, PT, R10, 0x1000000, PT ;  /* 0x010000000a00780c */ /* 0x000fe40003fc6070 */
[----:B------:R-:W-:Y:S02]  /*3240*/  SEL R73, R73, RZ, P5 ;  /* 0x000000ff49497207 */ /* 0x000fe40002800000 */
[----:B------:R-:W-:Y:S02]  /*3250*/  SEL R74, R78, RZ, P0 ;  /* 0x000000ff4e4a7207 */ /* 0x000fe40000000000 */
[----:B------:R-:W-:-:S05]  /*3260*/  SEL R75, R79, RZ, P6 ;  /* 0x000000ff4f4b7207 */ /* 0x000fca0003000000 */
[----:B------:R0:W-:Y:S01]  /*3270*/  STG.E.128 desc[UR14][R76.64], R72 ;  /* 0x000000484c007986 */ /* 0x0001e2000c101d0e */
[----:B------:R-:W-:Y:S05]  /*3280*/  BRA `(.L_x_6761) ;  /* 0x0000000800547947 */ /* 0x000fea0003800000 */
.L_x_6764:
[----:B------:R-:W-:Y:S04]  /*3290*/  BSSY.RECONVERGENT B1, `(.L_x_6771) ;  /* 0x0000025000017945 */ /* 0x000fe80003800200 */
        /* <DEDUP_REMOVED lines=10> */
[----:B------:R-:W1:Y:S01]  /*3340*/  LDC.64 R76, c[0x0][0x468] ;  /* 0x00011a00ff4c7b82 */ /* 0x000e620000000a00 */
[----:B------:R-:W-:Y:S01]  /*3350*/  FADD.FTZ R74, R99, -R72 ;  /* 0x80000048634a7221 */ /* 0x000fe20000010000 */
[----:B------:R-:W-:Y:S01]  /*3360*/  FFMA.FTZ R69, R70, UR13, R53 ;  /* 0x0000000d46457c23 */ /* 0x000fe20008010035 */
        /* <DEDUP_REMOVED lines=10> */
[----:B------:R-:W-:Y:S01]  /*3410*/  SEL R72, R72, RZ, P6 ;  /* 0x000000ff48487207 */ /* 0x000fe20003000000 */
[----:B------:R-:W-:Y:S01]  /*3420*/  FMUL.FTZ R74, R74, UR22 ;  /* 0x000000164a4a7c20 */ /* 0x000fe20008410000 */
[----:B------:R-:W-:Y:S01]  /*3430*/  FMUL.FTZ R75, R75, UR22 ;  /* 0x000000164b4b7c20 */ /* 0x000fe20008410000 */
[C---:B------:R-:W-:Y:S01]  /*3440*/  LOP3.LUT P0, RZ, R3.reuse, 0xff0000, RZ, 0xc0, !PT ;  /* 0x00ff000003ff7812 */ /* 0x040fe2000780c0ff */
[----:B0-----:R-:W-:Y:S01]  /*3450*/  IMAD.WIDE.U32 R78, R92, 0x10, R78 ;  /* 0x000000105c4e7825 */ /* 0x001fe200078e004e */
[----:B------:R-:W-:-:S02]  /*3460*/  ISETP.GE.U32.AND P6, PT, R3, 0x1000000, PT ;  /* 0x010000000300780c */ /* 0x000fc40003fc6070 */
[----:B------:R-:W-:Y:S02]  /*3470*/  SEL R73, R73, RZ, P5 ;  /* 0x000000ff49497207 */ /* 0x000fe40002800000 */
[----:B------:R-:W-:Y:S01]  /*3480*/  SEL R74, R74, RZ, P0 ;  /* 0x000000ff4a4a7207 */ /* 0x000fe20000000000 */
[----:B------:R0:W-:Y:S01]  /*3490*/  STG.E.128 desc[UR14][R78.64], R68 ;  /* 0x000000444e007986 */ /* 0x0001e2000c101d0e */
[C---:B-1----:R-:W-:Y:S01]  /*34a0*/  IMAD.WIDE.U32 R76, R92.reuse, 0x10, R76 ;  /* 0x000000105c4c7825 */ /* 0x042fe200078e004c */
[----:B------:R-:W-:Y:S02]  /*34b0*/  SEL R75, R75, RZ, P6 ;  /* 0x000000ff4b4b7207 */ /* 0x000fe40003000000 */
[----:B------:R-:W-:-:S03]  /*34c0*/  IADD3 R92, PT, PT, R92, 0x80, RZ ;  /* 0x000000805c5c7810 */ /* 0x000fc60007ffe0ff */
[----:B------:R0:W-:Y:S04]  /*34d0*/  STG.E.128 desc[UR14][R76.64], R72 ;  /* 0x000000484c007986 */ /* 0x0001e8000c101d0e */
.L_x_6772:
[----:B------:R-:W-:Y:S05]  /*34e0*/  BSYNC.RECONVERGENT B1 ;  /* 0x0000000000017941 */ /* 0x000fea0003800200 */
.L_x_6771:
        /* <DEDUP_REMOVED lines=27> */
[----:B------:R-:W-:Y:S01]  /*36a0*/  LOP3.LUT P0, RZ, R4, 0xff0000, RZ, 0xc0, !PT ;  /* 0x00ff000004ff7812 */ /* 0x000fe2000780c0ff */
        /* <DEDUP_REMOVED lines=9> */
.L_x_6774:
[----:B------:R-:W-:Y:S05]  /*3740*/  BSYNC.RECONVERGENT B1 ;  /* 0x0000000000017941 */ /* 0x000fea0003800200 */
.L_x_6773:
[----:B------:R-:W-:Y:S04]  /*3750*/  BSSY.RECONVERGENT B1, `(.L_x_6775) ;  /* 0x0000025000017945 */ /* 0x000fe80003800200 */
[----:B------:R-:W-:Y:S05]  /*3760*/  @!P2 BRA `(.L_x_6776) ;  /* 0x00000000008ca947 */ /* 0x000fea0003800000 */
[--C-:B0-2---:R-:W-:Y:S01]  /*3770*/  FFMA.FTZ R69, R9, UR5, R19.reuse ;  /* 0x0000000509457c23 */ /* 0x105fe20008010013 */
        /* <DEDUP_REMOVED lines=34> */
.L_x_6776:
[----:B------:R-:W-:Y:S05]  /*39a0*/  BSYNC.RECONVERGENT B1 ;  /* 0x0000000000017941 */ /* 0x000fea0003800200 */
.L_x_6775:
[----:B------:R-:W-:Y:S05]  /*39b0*/  @!P1 BRA `(.L_x_6761) ;  /* 0x0000000000889947 */ /* 0x000fea0003800000 */
[--C-:B0-23--:R-:W-:Y:S01]  /*39c0*/  FFMA.FTZ R69, R11, UR5, R19.reuse ;  /* 0x000000050b457c23 */ /* 0x10dfe20008010013 */
        /* <DEDUP_REMOVED lines=28> */
[----:B------:R0:W-:Y:S01]  /*3b90*/  STG.E.128 desc[UR14][R76.64], R68 ;  /* 0x000000444c007986 */ /* 0x0001e2000c101d0e */
[----:B-1----:R-:W-:Y:S01]  /*3ba0*/  IMAD.WIDE.U32 R78, R92, 0x10, R74 ;  /* 0x000000105c4e7825 */ /* 0x002fe200078e004a */
[----:B------:R-:W-:Y:S02]  /*3bb0*/  SEL R74, R19, RZ, P0 ;  /* 0x000000ff134a7207 */ /* 0x000fe40000000000 */
[----:B------:R-:W-:-:S05]  /*3bc0*/  SEL R75, R101, RZ, P6 ;  /* 0x000000ff654b7207 */ /* 0x000fca0003000000 */
[----:B------:R0:W-:Y:S02]  /*3bd0*/  STG.E.128 desc[UR14][R78.64], R72 ;  /* 0x000000484e007986 */ /* 0x0001e4000c101d0e */
.L_x_6761:
[----:B------:R-:W-:Y:S05]  /*3be0*/  BSYNC.RECONVERGENT B0 ;  /* 0x0000000000007941 */ /* 0x000fea0003800200 */
.L_x_6747:
[----:B------:R-:W-:Y:S02]  /*3bf0*/  UIADD3 UR7, UPT, UPT, UR7, UR24, URZ ;  /* 0x0000001807077290 */ /* 0x000fe4000fffe0ff */
[----:B------:R-:W-:Y:S02]  /*3c00*/  UPLOP3.LUT UP2, UPT, UPT, UPT, UP2, 0x40, 0x4 ;  /* 0x000000000004789c */ /* 0x000fe40003f4e820 */
[----:B------:R-:W-:-:S09]  /*3c10*/  UISETP.GE.AND UP1, UPT, UR7, UR25, UPT ;  /* 0x000000190700728c */ /* 0x000fd2000bf26270 */
[----:B------:R-:W-:Y:S05]  /*3c20*/  BRA.U !UP1, `(.L_x_6777) ;  /* 0xffffffc909887547 */ /* 0x000fea000b83ffff */
.L_x_6736:
        /* <DEDUP_REMOVED lines=33> */
.L_x_6778:
        /* <DEDUP_REMOVED lines=12> */
.L_x_8134:


//--------------------- .text._ZN10layer_norm13ln_bwd_kernelINS_13Kernel_traitsI6__halfffffjLj2048ELj1ELj1ELj4ELj16ENS_18Kernel_traits_baseILj2048ES2_ffffjLj128EEEEELb1ELb0ELb0ELb1EEEvNS_9BwdParamsE --------------------------
	.section	.text._ZN10layer_norm13ln_bwd_kernelINS_13Kernel_traitsI6__halfffffjLj2048ELj1ELj1ELj4ELj16ENS_18Kernel_traits_baseILj2048ES2_ffffjLj128EEEEELb1ELb0ELb0ELb1EEEvNS_9BwdParamsE,"ax",@progbits
	.align	128
        .global         _ZN10layer_norm13ln_bwd_kernelINS_13Kernel_traitsI6__halfffffjLj2048ELj1ELj1ELj4ELj16ENS_18Kernel_traits_baseILj2048ES2_ffffjLj128EEEEELb1ELb0ELb0ELb1EEEvNS_9BwdParamsE
        .type           _ZN10layer_norm13ln_bwd_kernelINS_13Kernel_traitsI6__halfffffjLj2048ELj1ELj1ELj4ELj16ENS_18Kernel_traits_baseILj2048ES2_ffffjLj128EEEEELb1ELb0ELb0ELb1EEEvNS_9BwdParamsE,@function
        .size           _ZN10layer_norm13ln_bwd_kernelINS_13Kernel_traitsI6__halfffffjLj2048ELj1ELj1ELj4ELj16ENS_18Kernel_traits_baseILj2048ES2_ffffjLj128EEEEELb1ELb0ELb0ELb1EEEvNS_9BwdParamsE,(.L_x_8135 - _ZN10layer_norm13ln_bwd_kernelINS_13Kernel_traitsI6__halfffffjLj2048ELj1ELj1ELj4ELj16ENS_18Kernel_traits_baseILj2048ES2_ffffjLj128EEEEELb1ELb0ELb0ELb1EEEvNS_9BwdParamsE)
        .other          _ZN10layer_norm13ln_bwd_kernelINS_13Kernel_traitsI6__halfffffjLj2048ELj1ELj1ELj4ELj16ENS_18Kernel_traits_baseILj2048ES2_ffffjLj128EEEEELb1ELb0ELb0ELb1EEEvNS_9BwdParamsE,@"STO_CUDA_ENTRY STV_DEFAULT"
_ZN10layer_norm13ln_bwd_kernelINS_13Kernel_traitsI6__halfffffjLj2048ELj1ELj1ELj4ELj16ENS_18Kernel_traits_baseILj2048ES2_ffffjLj128EEEEELb1ELb0ELb0ELb1EEEvNS_9BwdParamsE:
.text._ZN10layer_norm13ln_bwd_kernelINS_13Kernel_traitsI6__halfffffjLj2048ELj1ELj1ELj4ELj16ENS_18Kernel_traits_baseILj2048ES2_ffffjLj128EEEEELb1ELb0ELb0ELb1EEEvNS_9BwdParamsE:
        /* <DEDUP_REMOVED lines=26> */
[----:B------:R-:W-:Y:S02]  /*01a0*/  LOP3.LUT R102, R2, 0x1f, RZ, 0xc0, !PT ;  /* 0x0000001f02667812 */ /* 0x000fe400078ec0ff */
[----:B------:R-:W-:Y:S02]  /*01b0*/  CS2R R80, SRZ ;  /* 0x0000000000507805 */ /* 0x000fe4000001ff00 */
[----:B------:R-:W-:Y:S02]  /*01c0*/  CS2R R78, SRZ ;  /* 0x00000000004e7805 */ /* 0x000fe4000001ff00 */
[----:B------:R-:W-:Y:S02]  /*01d0*/  CS2R R76, SRZ ;  /* 0x00000000004c7805 */ /* 0x000fe4000001ff00 */
[----:B------:R-:W-:-:S02]  /*01e0*/  CS2R R74, SRZ ;  /* 0x00000000004a7805 */ /* 0x000fc4000001ff00 */
[----:B------:R-:W-:Y:S02]  /*01f0*/  CS2R R14, SRZ ;  /* 0x00000000000e7805 */ /* 0x000fe4000001ff00 */
[----:B------:R-:W-:Y:S02]  /*0200*/  CS2R R82, SRZ ;  /* 0x0000000000527805 */ /* 0x000fe4000001ff00 */
[----:B------:R-:W-:Y:S02]  /*0210*/  MOV R0, RZ ;  /* 0x000000ff00007202 */ /* 0x000fe40000000f00 */
[----:B------:R-:W-:Y:S02]  /*0220*/  CS2R R16, SRZ ;  /* 0x0000000000107805 */ /* 0x000fe4000001ff00 */
[----:B------:R-:W-:Y:S02]  /*0230*/  CS2R R18, SRZ ;  /* 0x0000000000127805 */ /* 0x000fe4000001ff00 */
[----:B------:R-:W-:Y:S01]  /*0240*/  CS2R R72, SRZ ;  /* 0x0000000000487805 */ /* 0x000fe2000001ff00 */
[----:B------:R-:W-:Y:S01]  /*0250*/  UPLOP3.LUT UP2, UPT, UPT, UPT, UPT, 0x40, 0x4 ;  /* 0x000000000004789c */ /* 0x000fe20003f4e870 */
[----:B------:R-:W3:Y:S01]  /*0260*/  LDCU UR10, c[0x0][0x408] ;  /* 0x00008100ff0a77ac */ /* 0x000ee20008000800 */
[----:B------:R-:W4:Y:S01]  /*0270*/  LDCU UR24, c[0x0][0x388] ;  /* 0x00007100ff1877ac */ /* 0x000f220008000800 */
[----:B0-----:R-:W-:Y:S01]  /*0280*/  IMAD.WIDE.U32 R4, R2, 0x8, R4 ;  /* 0x0000000802047825 */ /* 0x001fe200078e0004 */
[----:B------:R-:W0:Y:S04]  /*0290*/  LDCU.U8 UR11, c[0x0][0x410] ;  /* 0x00008200ff0b77ac */ /* 0x000e280008000000 */
[----:B--2---:R-:W2:Y:S01]  /*02a0*/  LDG.E.64 R6, desc[UR20][R4.64+0xc00] ;  /* 0x000c001404067981 */ /* 0x004ea2000c1e1b00 */
[----:B------:R-:W0:Y:S03]  /*02b0*/  LDCU UR25, c[0x0][0x400] ;  /* 0x00008000ff1977ac */ /* 0x000e260008000800 */
[----:B------:R-:W5:Y:S01]  /*02c0*/  LDG.E.64 R8, desc[UR20][R4.64+0x800] ;  /* 0x0008001404087981 */ /* 0x000f62000c1e1b00 */
[----:B------:R-:W0:Y:S03]  /*02d0*/  LDCU.64 UR26, c[0x0][0x478] ;  /* 0x00008f00ff1a77ac */ /* 0x000e260008000a00 */
[----:B------:R-:W3:Y:S01]  /*02e0*/  LDG.E.64 R10, desc[UR20][R4.64+0x400] ;  /* 0x00040014040a7981 */ /* 0x000ee2000c1e1b00 */
[----:B------:R-:W0:Y:S03]  /*02f0*/  LDCU.128 UR12, c[0x0][0x3c0] ;  /* 0x00007800ff0c77ac */ /* 0x000e260008000c00 */
[----:B------:R4:W3:Y:S01]  /*0300*/  LDG.E.64 R12, desc[UR20][R4.64] ;  /* 0x00000014040c7981 */ /* 0x0008e2000c1e1b00 */
[----:B-1----:R-:W-:Y:S01]  /*0310*/  UISETP.NE.U32.AND UP0, UPT, UR4, URZ, UPT ;  /* 0x000000ff0400728c */ /* 0x002fe2000bf05070 */
[----:B------:R-:W-:Y:S01]  /*0320*/  CS2R R84, SRZ ;  /* 0x0000000000547805 */ /* 0x000fe2000001ff00 */
[----:B------:R-:W1:Y:S02]  /*0330*/  LDCU.64 UR22, c[0x0][0x438] ;  /* 0x00008700ff1677ac */ /* 0x000e640008000a00 */
[----:B------:R-:W-:Y:S01]  /*0340*/  UISETP.NE.AND.EX UP0, UPT, UR5, URZ, UPT, UP0 ;  /* 0x000000ff0500728c */ /* 0x000fe2000bf05300 */
[----:B------:R-:W0:Y:S01]  /*0350*/  LDCU.64 UR28, c[0x0][0x380] ;  /* 0x00007000ff1c77ac */ /* 0x000e220008000a00 */
[----:B----4-:R-:W-:Y:S01]  /*0360*/  CS2R R4, SRZ ;  /* 0x0000000000047805 */ /* 0x010fe2000001ff00 */
[----:B------:R-:W-:Y:S01]  /*0370*/  UMOV UR6, UR9 ;  /* 0x0000000900067c82 */ /* 0x000fe20008000000 */
[--C-:B--2---:R-:W-:Y:S01]  /*0380*/  SHF.R.U64 R88, R6, 0x10, R7.reuse ;  /* 0x0000001006587819 */ /* 0x104fe20000001207 */
[----:B------:R-:W-:Y:S01]  /*0390*/  HADD2.F32 R89, -RZ, R6.H0_H0 ;  /* 0x20000006ff597230 */ /* 0x000fe20000004100 */
[----:B------:R-:W-:Y:S01]  /*03a0*/  SHF.R.U32.HI R86, RZ, 0x10, R7 ;  /* 0x00000010ff567819 */ /* 0x000fe20000011607 */
[----:B------:R-:W-:Y:S01]  /*03b0*/  HADD2.F32 R87, -RZ, R7.H0_H0 ;  /* 0x20000007ff577230 */ /* 0x000fe20000004100 */
[--C-:B-----5:R-:W-:Y:S01]  /*03c0*/  SHF.R.U64 R92, R8, 0x10, R9.reuse ;  /* 0x00000010085c7819 */ /* 0x120fe20000001209 */
[----:B------:R-:W-:Y:S01]  /*03d0*/  HADD2.F32 R93, -RZ, R8.H0_H0 ;  /* 0x20000008ff5d7230 */ /* 0x000fe20000004100 */
        /* <DEDUP_REMOVED lines=10> */
[----:B------:R-:W-:-:S02]  /*0480*/  CS2R R8, SRZ ;  /* 0x0000000000087805 */ /* 0x000fc4000001ff00 */
[----:B------:R-:W-:Y:S02]  /*0490*/  CS2R R6, SRZ ;  /* 0x0000000000067805 */ /* 0x000fe4000001ff00 */
[----:B------:R-:W-:Y:S02]  /*04a0*/  CS2R R10, SRZ ;  /* 0x00000000000a7805 */ /* 0x000fe4000001ff00 */
[----:B------:R-:W-:Y:S01]  /*04b0*/  CS2R R12, SRZ ;  /* 0x00000000000c7805 */ /* 0x000fe2000001ff00 */
[----:B------:R-:W-:Y:S02]  /*04c0*/  HADD2.F32 R88, -RZ, R88.H0_H0 ;  /* 0x20000058ff587230 */ /* 0x000fe40000004100 */
[----:B------:R-:W-:Y:S02]  /*04d0*/  HADD2.F32 R86, -RZ, R86.H0_H0 ;  /* 0x20000056ff567230 */ /* 0x000fe40000004100 */
[----:B------:R-:W-:Y:S02]  /*04e0*/  HADD2.F32 R92, -RZ, R92.H0_H0 ;  /* 0x2000005cff5c7230 */ /* 0x000fe40000004100 */
[----:B------:R-:W-:-:S02]  /*04f0*/  HADD2.F32 R90, -RZ, R90.H0_H0 ;  /* 0x2000005aff5a7230 */ /* 0x000fc40000004100 */
[----:B------:R-:W-:Y:S02]  /*0500*/  HADD2.F32 R96, -RZ, R96.H0_H0 ;  /* 0x20000060ff607230 */ /* 0x000fe40000004100 */
[----:B------:R-:W-:Y:S02]  /*0510*/  HADD2.F32 R94, -RZ, R94.H0_H0 ;  /* 0x2000005eff5e7230 */ /* 0x000fe40000004100 */
[----:B------:R-:W-:Y:S02]  /*0520*/  HADD2.F32 R100, -RZ, R100.H0_H0 ;  /* 0x20000064ff647230 */ /* 0x000fe40000004100 */
[----:B01----:R-:W-:-:S07]  /*0530*/  HADD2.F32 R98, -RZ, R98.H0_H0 ;  /* 0x20000062ff627230 */ /* 0x003fce0000004100 */
.L_x_6791:
[----:B0-----:R-:W0:Y:S01]  /*0540*/  S2R R2, SR_TID.X ;  /* 0x0000000000027919 */ /* 0x001e220000002100 */
[----:B-1-3--:R-:W1:Y:S01]  /*0550*/  LDC.64 R60, c[0x0][0x3a8] ;  /* 0x0000ea00ff3c7b82 */ /* 0x00ae620000000a00 */
[----:B------:R-:W-:Y:S01]  /*0560*/  UIMAD UR7, UR6, UR24, URZ ;  /* 0x00000018060772a4 */ /* 0x000fe2000f8e02ff */
[----:B------:R-:W-:Y:S01]  /*0570*/  PLOP3.LUT P0, PT, PT, PT, UP0, 0x80, 0x8 ;  /* 0x000000000008781c */ /* 0x000fe20003f0f008 */
[----:B------:R-:W-:Y:S02]  /*0580*/  UIMAD.WIDE UR18, UR6, 0x4, UR14 ;  /* 0x00000004061278a5 */ /* 0x000fe4000f8e020e */
[----:B------:R-:W-:Y:S01]  /*0590*/  USHF.R.S32.HI UR8, URZ, 0x1f, UR7 ;  /* 0x0000001fff087899 */ /* 0x000fe20008011407 */
[----:B------:R-:W2:Y:S02]  /*05a0*/  @UP0 LDCU.64 UR4, c[0x0][0x3e0] ;  /* 0x00007c00ff0407ac */ /* 0x000ea40008000a00 */
[----:B------:R-:W3:Y:S01]  /*05b0*/  LDC.64 R68, c[0x0][0x428] ;  /* 0x00010a00ff447b82 */ /* 0x000ee20000000a00 */
[----:B------:R-:W-:Y:S01]  /*05c0*/  MOV R48, UR18 ;  /* 0x0000001200307c02 */ /* 0x000fe20008000f00 */
[----:B------:R-:W-:Y:S01]  /*05d0*/  ULEA.HI UR8, UR8, UR7, URZ, 0x2 ;  /* 0x0000000708087291 */ /* 0x000fe2000f8f10ff */
[----:B------:R-:W-:Y:S01]  /*05e0*/  MOV R49, UR19 ;  /* 0x0000001300317c02 */ /* 0x000fe20008000f00 */
[----:B------:R-:W-:-:S04]  /*05f0*/  UIMAD.WIDE UR16, UR6, 0x4, UR12 ;  /* 0x00000004061078a5 */ /* 0x000fc8000f8e020c */
[----:B------:R-:W-:Y:S01]  /*0600*/  MOV R106, UR8 ;  /* 0x00000008006a7c02 */ /* 0x000fe20008000f00 */
[----:B------:R-:W4:Y:S01]  /*0610*/  LDG.E R108, desc[UR20][R48.64] ;  /* 0x00000014306c7981 */ /* 0x000f22000c1e1900 */
[----:B------:R-:W-:Y:S02]  /*0620*/  MOV R50, UR16 ;  /* 0x0000001000327c02 */ /* 0x000fe40008000f00 */
[----:B------:R-:W-:Y:S01]  /*0630*/  MOV R51, UR17 ;  /* 0x0000001100337c02 */ /* 0x000fe20008000f00 */
[----:B--2---:R-:W-:-:S04]  /*0640*/  @UP0 UIMAD.WIDE UR4, UR6, 0x4, UR4 ;  /* 0x00000004060408a5 */ /* 0x004fc8000f8e0204 */
[----:B------:R-:W2:Y:S01]  /*0650*/  LDG.E R109, desc[UR20][R50.64] ;  /* 0x00000014326d7981 */ /* 0x000ea2000c1e1900 */
[----:B0-----:R-:W-:-:S04]  /*0660*/  LOP3.LUT R41, R2, 0x60, RZ, 0xc0, !PT ;  /* 0x0000006002297812 */ /* 0x001fc800078ec0ff */
[----:B------:R-:W-:-:S04]  /*0670*/  LOP3.LUT R41, R41, R102, RZ, 0xfc, !PT ;  /* 0x0000006629297212 */ /* 0x000fc800078efcff */
[----:B------:R-:W-:-:S05]  /*0680*/  LEA.HI.SX32 R106, R106, R41, 0x1e ;  /* 0x000000296a6a7211 */ /* 0x000fca00078ff2ff */
[----:B-1----:R-:W-:-:S04]  /*0690*/  IMAD.WIDE.U32 R40, R106, 0x10, R60 ;  /* 0x000000106a287825 */ /* 0x002fc800078e003c */
[C---:B---3--:R-:W-:Y:S02]  /*06a0*/  IMAD.WIDE.U32 R44, R106.reuse, 0x10, R68 ;  /* 0x000000106a2c7825 */ /* 0x048fe400078e0044 */
[----:B------:R-:W3:Y:S04]  /*06b0*/  LDG.E.128 R40, desc[UR20][R40.64] ;  /* 0x0000001428287981 */ /* 0x000ee8000c1e1d00 */
[----:B------:R-:W3:Y:S01]  /*06c0*/  LDG.E.128 R44, desc[UR20][R44.64] ;  /* 0x000000142c2c7981 */ /* 0x000ee2000c1e1d00 */
[----:B------:R-:W-:Y:S02]  /*06d0*/  MOV R56, UR4 ;  /* 0x0000000400387c02 */ /* 0x000fe40008000f00 */
[----:B------:R-:W-:Y:S02]  /*06e0*/  MOV R57, UR5 ;  /* 0x0000000500397c02 */ /* 0x000fe40008000f00 */
[----:B------:R-:W-:-:S02]  /*06f0*/  IADD3 R104, PT, PT, R106, 0x100, RZ ;  /* 0x000001006a687810 */ /* 0x000fc40007ffe0ff */
[----:B------:R-:W-:Y:S01]  /*0700*/  IADD3 R105, PT, PT, R106, 0x80, RZ ;  /* 0x000000806a697810 */ /* 0x000fe20007ffe0ff */
[----:B------:R0:W3:Y:S02]  /*0710*/  @P0 LDG.E R107, desc[UR20][R56.64] ;  /* 0x00000014386b0981 */ /* 0x0000e4000c1e1900 */
[----:B------:R-:W-:-:S06]  /*0720*/  IMAD.WIDE.U32 R52, R104, 0x10, R60 ;  /* 0x0000001068347825 */ /* 0x000fcc00078e003c */
[----:B------:R-:W3:Y:S01]  /*0730*/  LDG.E.128 R52, desc[UR20][R52.64] ;  /* 0x0000001434347981 */ /* 0x000ee2000c1e1d00 */
[----:B0-----:R-:W-:-:S06]  /*0740*/  IMAD.WIDE.U32 R56, R105, 0x10, R68 ;  /* 0x0000001069387825 */ /* 0x001fcc00078e0044 */
[----:B------:R-:W3:Y:S01]  /*0750*/  LDG.E.128 R56, desc[UR20][R56.64] ;  /* 0x0000001438387981 */ /* 0x000ee2000c1e1d00 */
[----:B------:R-:W-:Y:S01]  /*0760*/  IMAD.WIDE.U32 R48, R105, 0x10, R60 ;  /* 0x0000001069307825 */ /* 0x000fe200078e003c */
[----:B------:R-:W-:-:S03]  /*0770*/  IADD3 R103, PT, PT, R106, 0x180, RZ ;  /* 0x000001806a677810 */ /* 0x000fc60007ffe0ff */
[----:B------:R-:W-:Y:S02]  /*0780*/  IMAD.WIDE.U32 R64, R104, 0x10, R68 ;  /* 0x0000001068407825 */ /* 0x000fe400078e0044 */
[----:B------:R-:W3:Y:S02]  /*0790*/  LDG.E.128 R48, desc[UR20][R48.64] ;  /* 0x0000001430307981 */ /* 0x000ee4000c1e1d00 */
[C---:B------:R-:W-:Y:S02]  /*07a0*/  IMAD.WIDE.U32 R60, R103.reuse, 0x10, R60 ;  /* 0x00000010673c7825 */ /* 0x040fe400078e003c */
[----:B------:R-:W3:Y:S04]  /*07b0*/  LDG.E.128 R64, desc[UR20][R64.64] ;  /* 0x0000001440407981 */ /* 0x000ee8000c1e1d00 */
[----:B------:R-:W3:Y:S01]  /*07c0*/  LDG.E.128 R60, desc[UR20][R60.64] ;  /* 0x000000143c3c7981 */ /* 0x000ee2000c1e1d00 */
[----:B------:R-:W-:-:S06]  /*07d0*/  IMAD.WIDE.U32 R68, R103, 0x10, R68 ;  /* 0x0000001067447825 */ /* 0x000fcc00078e0044 */
[----:B------:R-:W3:Y:S01]  /*07e0*/  LDG.E.128 R68, desc[UR20][R68.64] ;  /* 0x0000001444447981 */ /* 0x000ee2000c1e1d00 */
[----:B------:R-:W-:Y:S01]  /*07f0*/  ISETP.NE.AND P1, PT, RZ, UR11, PT ;  /* 0x0000000bff007c0c */ /* 0x000fe2000bf25270 */
[----:B------:R-:W0:Y:S01]  /*0800*/  S2UR UR5, SR_CgaCtaId ;  /* 0x00000000000579c3 */ /* 0x000e220000008800 */
[----:B------:R-:W-:Y:S01]  /*0810*/  UMOV UR7, 0x3f800000 ;  /* 0x3f80000000077882 */ /* 0x000fe20000000000 */
[----:B------:R-:W-:Y:S02]  /*0820*/  ISETP.NE.AND P2, PT, R102, RZ, PT ;  /* 0x000000ff6600720c */ /* 0x000fe40003f45270 */
[----:B------:R-:W-:Y:S01]  /*0830*/  PLOP3.LUT P3, PT, PT, PT, UP2, 0x80, 0x8 ;  /* 0x000000000008781c */ /* 0x000fe20003f6f028 */
[----:B------:R-:W-:Y:S02]  /*0840*/  UMOV UR4, 0x400 ;  /* 0x0000040000047882 */ /* 0x000fe40000000000 */
[----:B0-----:R-:W-:-:S04]  /*0850*/  ULEA UR4, UR5, UR4, 0x18 ;  /* 0x0000000405047291 */ /* 0x001fc8000f8ec0ff */
[----:B------:R-:W-:Y:S01]  /*0860*/  UIADD3 UR5, UPT, UPT, UR4, 0x2020, URZ ;  /* 0x0000202004057890 */ /* 0x000fe2000fffe0ff */
[----:B----4-:R-:W-:Y:S02]  /*0870*/  R2UR UR8, R108 ;  /* 0x000000006c0872ca */ /* 0x010fe400000e0000 */
[----:B--2---:R-:W-:-:S05]  /*0880*/  FSEL R109, R109, RZ, !P1 ;  /* 0x000000ff6d6d7208 */ /* 0x004fca0004800000 */
[----:B---3--:R-:W-:Y:S01]  /*0890*/  FADD.FTZ R40, -R109, R40 ;  /* 0x000000286d287221 */ /* 0x008fe20000010100 */
[----:B------:R-:W-:-:S05]  /*08a0*/  FMUL.FTZ R122, R101, R44 ;  /* 0x0000002c657a7220 */ /* 0x000fca0000410000 */
[----:B------:R-:W-:Y:S01]  /*08b0*/  FMUL.FTZ R119, R40, UR8 ;  /* 0x0000000828777c20 */ /* 0x000fe20008410000 */
[----:B------:R-:W-:Y:S01]  /*08c0*/  FMUL.FTZ R123, R100, R45 ;  /* 0x0000002d647b7220 */ /* 0x000fe20000410000 */
[----:B------:R-:W-:Y:S01]  /*08d0*/  FADD.FTZ R40, RZ, R122 ;  /* 0x0000007aff287221 */ /* 0x000fe20000010000 */
[----:B------:R-:W-:Y:S01]  /*08e0*/  FADD.FTZ R41, -R109, R41 ;  /* 0x000000296d297221 */ /* 0x000fe20000010100 */
[----:B------:R-:W-:Y:S02]  /*08f0*/  FMUL.FTZ R125, R99, R46 ;  /* 0x0000002e637d7220 */ /* 0x000fe40000410000 */
[----:B------:R-:W-:Y:S01]  /*0900*/  FADD.FTZ R40, R123, R40 ;  /* 0x000000287b287221 */ /* 0x000fe20000010000 */
[----:B------:R-:W-:Y:S01]  /*0910*/  FMUL.FTZ R120, R41, UR8 ;  /* 0x0000000829787c20 */ /* 0x000fe20008410000 */
[----:B------:R-:W-:Y:S02]  /*0920*/  FMUL.FTZ R124, R98, R47 ;  /* 0x0000002f627c7220 */ /* 0x000fe40000410000 */
[----:B------:R-:W-:Y:S01]  /*0930*/  FADD.FTZ R41, R125, R40 ;  /* 0x000000287d297221 */ /* 0x000fe20000010000 */
[----:B------:R-:W-:-:S03]  /*0940*/  FADD.FTZ R110, -R109, R53 ;  /* 0x000000356d6e7221 */ /* 0x000fc60000010100 */
[----:B------:R-:W-:Y:S01]  /*0950*/  FADD.FTZ R40, R124, R41 ;  /* 0x000000297c287221 */ /* 0x000fe20000010000 */
[----:B------:R-:W-:Y:S01]  /*0960*/  FMUL.FTZ R53, R97, R56 ;  /* 0x0000003861357220 */ /* 0x000fe20000410000 */
[----:B------:R-:W-:-:S03]  /*0970*/  FMUL.FTZ R117, R96, R57 ;  /* 0x0000003960757220 */ /* 0x000fc60000410000 */
[----:B------:R-:W-:Y:S01]  /*0980*/  FADD.FTZ R40, R53, R40 ;  /* 0x0000002835287221 */ /* 0x000fe20000010000 */
[----:B------:R-:W-:Y:S01]  /*0990*/  FADD.FTZ R42, -R109, R42 ;  /* 0x0000002a6d2a7221 */ /* 0x000fe20000010100 */
[----:B------:R-:W-:Y:S01]  /*09a0*/  FFMA.FTZ R41, R119, R122, RZ ;  /* 0x0000007a77297223 */ /* 0x000fe200000100ff */
[----:B------:R-:W-:Y:S01]  /*09b0*/  FMUL.FTZ R115, R95, R58 ;  /* 0x0000003a5f737220 */ /* 0x000fe20000410000 */
[----:B------:R-:W-:Y:S01]  /*09c0*/  FADD.FTZ R40, R117, R40 ;  /* 0x0000002875287221 */ /* 0x000fe20000010000 */
[C---:B------:R-:W-:Y:S01]  /*09d0*/  FADD.FTZ R83, R44.reuse, R83 ;  /* 0x000000532c537221 */ /* 0x040fe20000010000 */
[----:B------:R-:W-:Y:S01]  /*09e0*/  FFMA.FTZ R85, R44, R119, R85 ;  /* 0x000000772c557223 */ /* 0x000fe20000010055 */
[----:B------:R-:W-:Y:S01]  /*09f0*/  FADD.FTZ R43, -R109, R43 ;  /* 0x0000002b6d2b7221 */ /* 0x000fe20000010100 */
[----:B------:R-:W-:Y:S01]  /*0a00*/  FMUL.FTZ R44, R42, UR8 ;  /* 0x000000082a2c7c20 */ /* 0x000fe20008410000 */
[----:B------:R-:W-:Y:S01]  /*0a10*/  FFMA.FTZ R41, R120, R123, R41 ;  /* 0x0000007b78297223 */ /* 0x000fe20000010029 */
[----:B------:R-:W-:Y:S01]  /*0a20*/  FMUL.FTZ R113, R94, R59 ;  /* 0x0000003b5e717220 */ /* 0x000fe20000410000 */
[----:B------:R-:W-:Y:S01]  /*0a30*/  FADD.FTZ R40, R115, R40 ;  /* 0x0000002873287221 */ /* 0x000fe20000010000 */
[----:B------:R-:W-:Y:S01]  /*0a40*/  FMUL.FTZ R121, R43, UR8 ;  /* 0x000000082b797c20 */ /* 0x000fe20008410000 */
[----:B------:R-:W-:Y:S01]  /*0a50*/  FADD.FTZ R48, -R109, R48 ;  /* 0x000000306d307221 */ /* 0x000fe20000010100 */
[----:B------:R-:W-:Y:S01]  /*0a60*/  FFMA.FTZ R42, R44, R125, R41 ;  /* 0x0000007d2c2a7223 */ /* 0x000fe20000010029 */
[----:B------:R-:W-:Y:S01]  /*0a70*/  FMUL.FTZ R111, R93, R64 ;  /* 0x000000405d6f7220 */ /* 0x000fe20000410000 */
[----:B------:R-:W-:Y:S01]  /*0a80*/  FADD.FTZ R40, R113, R40 ;  /* 0x0000002871287221 */ /* 0x000fe20000010000 */
[----:B------:R-:W-:Y:S01]  /*0a90*/  FADD.FTZ R112, -R109, R52 ;  /* 0x000000346d707221 */ /* 0x000fe20000010100 */
[----:B------:R-:W-:Y:S01]  /*0aa0*/  @P0 R2UR UR7, R107 ;  /* 0x000000006b0702ca */ /* 0x000fe200000e0000 */
[----:B------:R-:W-:Y:S01]  /*0ab0*/  FADD.FTZ R49, -R109, R49 ;  /* 0x000000316d317221 */ /* 0x000fe20000010100 */
[----:B------:R-:W-:Y:S01]  /*0ac0*/  FMUL.FTZ R52, R48, UR8 ;  /* 0x0000000830347c20 */ /* 0x000fe20008410000 */
[----:B------:R-:W-:Y:S01]  /*0ad0*/  FFMA.FTZ R41, R121, R124, R42 ;  /* 0x0000007c79297223 */ /* 0x000fe2000001002a */
[----:B------:R-:W-:Y:S01]  /*0ae0*/  FMUL.FTZ R107, R92, R65 ;  /* 0x000000415c6b7220 */ /* 0x000fe20000410000 */
[----:B------:R-:W-:Y:S01]  /*0af0*/  FADD.FTZ R40, R111, R40 ;  /* 0x000000286f287221 */ /* 0x000fe20000010000 */
[C---:B------:R-:W-:Y:S01]  /*0b00*/  FADD.FTZ R13, R46.reuse, R13 ;  /* 0x0000000d2e0d7221 */ /* 0x040fe20000010000 */
[----:B------:R-:W-:Y:S01]  /*0b10*/  FFMA.FTZ R81, R46, R44, R81 ;  /* 0x0000002c2e517223 */ /* 0x000fe20000010051 */
[----:B------:R-:W-:Y:S01]  /*0b20*/  FADD.FTZ R46, -R109, R63 ;  /* 0x0000003f6d2e7221 */ /* 0x000fe20000010100 */
[----:B------:R-:W-:Y:S01]  /*0b30*/  FMUL.FTZ R118, R49, UR8 ;  /* 0x0000000831767c20 */ /* 0x000fe20008410000 */
[----:B------:R-:W-:Y:S01]  /*0b40*/  FFMA.FTZ R41, R52, R53, R41 ;  /* 0x0000003534297223 */ /* 0x000fe20000010029 */
[----:B------:R-:W-:Y:S01]  /*0b50*/  FADD.FTZ R40, R107, R40 ;  /* 0x000000286b287221 */ /* 0x000fe20000010000 */
[----:B------:R-:W-:Y:S01]  /*0b60*/  FMUL.FTZ R63, R91, R66 ;  /* 0x000000425b3f7220 */ /* 0x000fe20000410000 */
[C---:B------:R-:W-:Y:S01]  /*0b70*/  FADD.FTZ R82, R45.reuse, R82 ;  /* 0x000000522d527221 */ /* 0x040fe20000010000 */
[----:B------:R-:W-:Y:S01]  /*0b80*/  FFMA.FTZ R84, R45, R120, R84 ;  /* 0x000000782d547223 */ /* 0x000fe20000010054 */
[C---:B------:R-:W-:Y:S01]  /*0b90*/  FADD.FTZ R50, -R109.reuse, R50 ;  /* 0x000000326d327221 */ /* 0x040fe20000010100 */
[----:B------:R-:W-:Y:S01]  /*0ba0*/  FADD.FTZ R45, -R109, R62 ;  /* 0x0000003e6d2d7221 */ /* 0x000fe20000010100 */
[----:B------:R-:W-:Y:S01]  /*0bb0*/  FFMA.FTZ R43, R118, R117, R41 ;  /* 0x00000075762b7223 */ /* 0x000fe20000010029 */
[----:B------:R-:W-:Y:S01]  /*0bc0*/  FADD.FTZ R41, R63, R40 ;  /* 0x000000283f297221 */ /* 0x000fe20000010000 */
[----:B------:R-:W-:Y:S01]  /*0bd0*/  FMUL.FTZ R62, R90, R67 ;  /* 0x000000435a3e7220 */ /* 0x000fe20000410000 */
[C---:B------:R-:W-:Y:S01]  /*0be0*/  FADD.FTZ R14, R47.reuse, R14 ;  /* 0x0000000e2f0e7221 */ /* 0x040fe20000010000 */
[----:B------:R-:W-:Y:S01]  /*0bf0*/  FFMA.FTZ R74, R47, R121, R74 ;  /* 0x000000792f4a7223 */ /* 0x000fe2000001004a */
[C---:B------:R-:W-:Y:S01]  /*0c00*/  FADD.FTZ R51, -R109.reuse, R51 ;  /* 0x000000336d337221 */ /* 0x040fe20000010100 */
[----:B------:R-:W-:Y:S01]  /*0c10*/  FADD.FTZ R47, -R109, R60 ;  /* 0x0000003c6d2f7221 */ /* 0x000fe20000010100 */
[----:B------:R-:W-:Y:S01]  /*0c20*/  FMUL.FTZ R116, R50, UR8 ;  /* 0x0000000832747c20 */ /* 0x000fe20008410000 */
[----:B------:R-:W-:Y:S01]  /*0c30*/  FADD.FTZ R41, R62, R41 ;  /* 0x000000293e297221 */ /* 0x000fe20000010000 */
[----:B------:R-:W-:Y:S01]  /*0c40*/  FMUL.FTZ R60, R89, R68 ;  /* 0x00000044593c7220 */ /* 0x000fe20000410000 */
[----:B------:R-:W-:Y:S01]  /*0c50*/  FMUL.FTZ R114, R51, UR8 ;  /* 0x0000000833727c20 */ /* 0x000fe20008410000 */
[----:B------:R-:W-:Y:S01]  /*0c60*/  FFMA.FTZ R43, R116, R115, R43 ;  /* 0x00000073742b7223 */ /* 0x000fe2000001002b */
[----:B------:R-:W-:Y:S01]  /*0c70*/  FMUL.FTZ R51, R88, R69 ;  /* 0x0000004558337220 */ /* 0x000fe20000410000 */
[----:B------:R-:W-:Y:S01]  /*0c80*/  FADD.FTZ R40, R60, R41 ;  /* 0x000000293c287221 */ /* 0x000fe20000010000 */
[----:B------:R-:W-:Y:S01]  /*0c90*/  PLOP3.LUT P0, PT, PT, PT, PT, 0x80, 0x8 ;  /* 0x000000000008781c */ /* 0x000fe20003f0f070 */
[----:B------:R-:W-:Y:S01]  /*0ca0*/  FMUL.FTZ R112, R112, UR8 ;  /* 0x0000000870707c20 */ /* 0x000fe20008410000 */
[----:B------:R-:W-:Y:S01]  /*0cb0*/  @!P2 PLOP3.LUT P0, PT, P3, PT, PT, 0x80, 0x8 ;  /* 0x000000000008a81c */ /* 0x000fe20001f0f070 */
[----:B------:R-:W-:Y:S01]  /*0cc0*/  FFMA.FTZ R43, R114, R113, R43 ;  /* 0x00000071722b7223 */ /* 0x000fe2000001002b */
[----:B------:R-:W-:Y:S01]  /*0cd0*/  FADD.FTZ R41, R40, R51 ;  /* 0x0000003328297221 */ /* 0x000fe20000010000 */
[----:B------:R-:W-:Y:S01]  /*0ce0*/  FMUL.FTZ R50, R87, R70 ;  /* 0x0000004657327220 */ /* 0x000fe20000410000 */
[----:B------:R-:W-:Y:S01]  /*0cf0*/  FMUL.FTZ R110, R110, UR8 ;  /* 0x000000086e6e7c20 */ /* 0x000fe20008410000 */
[----:B------:R-:W-:Y:S01]  /*0d00*/  FFMA.FTZ R43, R112, R111, R43 ;  /* 0x0000006f702b7223 */ /* 0x000fe2000001002b */
[----:B------:R-:W-:Y:S01]  /*0d10*/  FADD.FTZ R54, -R109, R54 ;  /* 0x000000366d367221 */ /* 0x000fe20000010100 */
[----:B------:R-:W-:Y:S01]  /*0d20*/  FADD.FTZ R40, R41, R50 ;  /* 0x0000003229287221 */ /* 0x000fe20000010000 */
[----:B------:R-:W-:Y:S01]  /*0d30*/  FMUL.FTZ R49, R86, R71 ;  /* 0x0000004756317220 */ /* 0x000fe20000410000 */
[----:B------:R-:W-:Y:S01]  /*0d40*/  FFMA.FTZ R43, R110, R107, R43 ;  /* 0x0000006b6e2b7223 */ /* 0x000fe2000001002b */
[----:B------:R-:W-:Y:S01]  /*0d50*/  MOV R42, UR4 ;  /* 0x00000004002a7c02 */ /* 0x000fe20008000f00 */
[----:B------:R-:W-:Y:S01]  /*0d60*/  FMUL.FTZ R108, R54, UR8 ;  /* 0x00000008366c7c20 */ /* 0x000fe20008410000 */
[----:B------:R-:W-:Y:S01]  /*0d70*/  FADD.FTZ R40, R40, R49 ;  /* 0x0000003128287221 */ /* 0x000fe20000010000 */
[C---:B------:R-:W-:Y:S01]  /*0d80*/  FADD.FTZ R55, -R109.reuse, R55 ;  /* 0x000000376d377221 */ /* 0x040fe20000010100 */
[----:B------:R-:W-:Y:S01]  /*0d90*/  @!P2 MOV R41, UR5 ;  /* 0x000000050029ac02 */ /* 0x000fe20008000f00 */
[----:B------:R-:W-:Y:S01]  /*0da0*/  FADD.FTZ R48, -R109, R61 ;  /* 0x0000003d6d307221 */ /* 0x000fe20000010100 */
[----:B------:R-:W-:Y:S01]  /*0db0*/  @!P0 IADD3 R41, PT, PT, R42, 0x2000, RZ ;  /* 0x000020002a298810 */ /* 0x000fe20007ffe0ff */
[----:B------:R-:W-:Y:S01]  /*0dc0*/  FFMA.FTZ R42, R108, R63, R43 ;  /* 0x0000003f6c2a7223 */ /* 0x000fe2000001002b */
[----:B------:R-:W-:Y:S01]  /*0dd0*/  FMUL.FTZ R109, R55, UR8 ;  /* 0x00000008376d7c20 */ /* 0x000fe20008410000 */
[----:B------:R-:W0:Y:S01]  /*0de0*/  SHFL.DOWN PT, R43, R40, 0x10, 0x1f ;  /* 0x0a001f00282b7f89 */ /* 0x000e2200000e0000 */
[----:B------:R-:W-:-:S02]  /*0df0*/  FMUL.FTZ R47, R47, UR8 ;  /* 0x000000082f2f7c20 */ /* 0x000fc40008410000 */
[----:B------:R-:W-:Y:S01]  /*0e00*/  FFMA.FTZ R42, R109, R62, R42 ;  /* 0x0000003e6d2a7223 */ /* 0x000fe2000001002a */
[----:B------:R-:W-:-:S03]  /*0e10*/  FMUL.FTZ R48, R48, UR8 ;  /* 0x0000000830307c20 */ /* 0x000fc60008410000 */
[----:B------:R-:W-:Y:S01]  /*0e20*/  FFMA.FTZ R55, R47, R60, R42 ;  /* 0x0000003c2f377223 */ /* 0x000fe2000001002a */
[----:B------:R-:W-:-:S03]  /*0e30*/  FMUL.FTZ R45, R45, UR8 ;  /* 0x000000082d2d7c20 */ /* 0x000fc60008410000 */
[----:B------:R-:W-:Y:S01]  /*0e40*/  FFMA.FTZ R42, R48, R51, R55 ;  /* 0x00000033302a7223 */ /* 0x000fe20000010037 */
[----:B------:R-:W-:-:S03]  /*0e50*/  FMUL.FTZ R46, R46, UR8 ;  /* 0x000000082e2e7c20 */ /* 0x000fc60008410000 */
        /* <DEDUP_REMOVED lines=12> */
[C---:B------:R-:W-:Y:S01]  /*0f20*/  FADD.FTZ R11, R56.reuse, R11 ;  /* 0x0000000b380b7221 */ /* 0x040fe20000010000 */
[----:B------:R-:W-:Y:S02]  /*0f30*/  FFMA.FTZ R73, R56, R52, R73 ;  /* 0x0000003438497223 */ /* 0x000fe40000010049 */
[----:B------:R-:W1:Y:S01]  /*0f40*/  SHFL.DOWN PT, R56, R42, 0x2, 0x1f ;  /* 0x08401f002a387f89 */ /* 0x000e6200000e0000 */
[----:B0-----:R-:W-:-:S05]  /*0f50*/  FADD.FTZ R54, R61, R54 ;  /* 0x000000363d367221 */ /* 0x001fca0000010000 */
[----:B------:R-:W0:Y:S01]  /*0f60*/  SHFL.DOWN PT, R55, R54, 0x2, 0x1f ;  /* 0x08401f0036377f89 */ /* 0x000e2200000e0000 */
[----:B-1----:R-:W-:Y:S01]  /*0f70*/  FADD.FTZ R43, R42, R56 ;  /* 0x000000382a2b7221 */ /* 0x002fe20000010000 */
[----:B------:R-:W-:Y:S01]  /*0f80*/  ISETP.NE.U32.AND P0, PT, RZ, UR22, PT ;  /* 0x00000016ff007c0c */ /* 0x000fe2000bf05070 */
[----:B0-----:R-:W-:-:S03]  /*0f90*/  FADD.FTZ R56, R54, R55 ;  /* 0x0000003736387221 */ /* 0x001fc60000010000 */
[----:B------:R-:W0:Y:S01]  /*0fa0*/  SHFL.DOWN PT, R55, R43, 0x1, 0x1f ;  /* 0x08201f002b377f89 */ /* 0x000e2200000e0000 */
[----:B------:R-:W-:Y:S01]  /*0fb0*/  ISETP.NE.AND.EX P0, PT, RZ, UR23, PT, P0 ;  /* 0x00000017ff007c0c */ /* 0x000fe2000bf05300 */
[----:B0-----:R-:W-:Y:S01]  /*0fc0*/  FADD.FTZ R40, R43, R55 ;  /* 0x000000372b287221 */ /* 0x001fe20000010000 */
[----:B------:R-:W-:-:S11]  /*0fd0*/  @!P2 SHF.R.U32.HI R55, RZ, 0x2, R2 ;  /* 0x00000002ff37a819 */ /* 0x000fd60000011602 */
[----:B------:R-:W0:Y:S01]  /*0fe0*/  @P0 LDC.64 R42, c[0x0][0x438] ;  /* 0x00010e00ff2a0b82 */ /* 0x000e220000000a00 */
[----:B------:R-:W-:-:S04]  /*0ff0*/  @!P2 LOP3.LUT R55, R55, 0x18, RZ, 0xc0, !PT ;  /* 0x000000183737a812 */ /* 0x000fc800078ec0ff */
[----:B------:R-:W-:-:S03]  /*1000*/  @!P2 IADD3 R61, PT, PT, R55, R41, RZ ;  /* 0x00000029373da210 */ /* 0x000fc60007ffe0ff */
[----:B------:R-:W1:Y:S01]  /*1010*/  @P0 LDC.64 R54, c[0x0][0x438] ;  /* 0x00010e00ff360b82 */ /* 0x000e620000000a00 */
[----:B------:R-:W2:Y:S01]  /*1020*/  SHFL.DOWN PT, R41, R56, 0x1, 0x1f ;  /* 0x08201f0038297f89 */ /* 0x000ea200000e0000 */
[----:B0-----:R-:W-:-:S05]  /*1030*/  @P0 IMAD.WIDE.U32 R42, R105, 0x10, R42 ;  /* 0x00000010692a0825 */ /* 0x001fca00078e002a */
[----:B------:R0:W5:Y:S01]  /*1040*/  @P0 LDG.E.128 R24, desc[UR20][R42.64] ;  /* 0x000000142a180981 */ /* 0x000162000c1e1d00 */
[----:B-1----:R-:W-:-:S05]  /*1050*/  @P0 IMAD.WIDE.U32 R54, R106, 0x10, R54 ;  /* 0x000000106a360825 */ /* 0x002fca00078e0036 */
[----:B------:R1:W5:Y:S01]  /*1060*/  @P0 LDG.E.128 R20, desc[UR20][R54.64] ;  /* 0x0000001436140981 */ /* 0x000362000c1e1d00 */
[----:B0-----:R-:W0:Y:S08]  /*1070*/  LDC.64 R42, c[0x0][0x3b0] ;  /* 0x0000ec00ff2a7b82 */ /* 0x001e300000000a00 */
[----:B-1----:R-:W1:Y:S01]  /*1080*/  @P0 LDC.64 R54, c[0x0][0x438] ;  /* 0x00010e00ff360b82 */ /* 0x002e620000000a00 */
[----:B--2---:R-:W-:-:S05]  /*1090*/  FADD.FTZ R41, R56, R41 ;  /* 0x0000002938297221 */ /* 0x004fca0000010000 */
[----:B------:R0:W-:Y:S01]  /*10a0*/  @!P2 STS.64 [R61], R40 ;  /* 0x000000283d00a388 */ /* 0x0001e20000000a00 */
[----:B-1----:R-:W-:-:S05]  /*10b0*/  @P0 IMAD.WIDE.U32 R54, R104, 0x10, R54 ;  /* 0x0000001068360825 */ /* 0x002fca00078e0036 */
[----:B------:R1:W5:Y:S01]  /*10c0*/  @P0 LDG.E.128 R28, desc[UR20][R54.64] ;  /* 0x00000014361c0981 */ /* 0x000362000c1e1d00 */
[----:B0-----:R-:W-:-:S04]  /*10d0*/  IMAD.WIDE.U32 R40, R105, 0x4, R42 ;  /* 0x0000000469287825 */ /* 0x001fc800078e002a */
[----:B-1----:R-:W-:-:S06]  /*10e0*/  IMAD.WIDE.U32 R54, R106, 0x4, R42 ;  /* 0x000000046a367825 */ /* 0x002fcc00078e002a */
[----:B------:R-:W5:Y:S04]  /*10f0*/  LDG.E R55, desc[UR20][R54.64] ;  /* 0x0000001436377981 */ /* 0x000f68000c1e1900 */
[----:B------:R0:W5:Y:S02]  /*1100*/  LDG.E R54, desc[UR20][R40.64] ;  /* 0x0000001428367981 */ /* 0x000164000c1e1900 */
[----:B0-----:R-:W0:Y:S01]  /*1110*/  @P0 LDC.64 R40, c[0x0][0x438] ;  /* 0x00010e00ff280b82 */ /* 0x001e220000000a00 */
[C---:B------:R-:W-:Y:S01]  /*1120*/  FADD.FTZ R12, R57.reuse, R12 ;  /* 0x0000000c390c7221 */ /* 0x040fe20000010000 */
[----:B------:R-:W-:Y:S01]  /*1130*/  FFMA.FTZ R72, R57, R118, R72 ;  /* 0x0000007639487223 */ /* 0x000fe20000010048 */
[----:B------:R-:W-:-:S04]  /*1140*/  IMAD.WIDE.U32 R56, R104, 0x4, R42 ;  /* 0x0000000468387825 */ /* 0x000fc800078e002a */
[C---:B------:R-:W-:Y:S02]  /*1150*/  IMAD.WIDE.U32 R42, R103.reuse, 0x4, R42 ;  /* 0x00000004672a7825 */ /* 0x040fe400078e002a */
[----:B------:R-:W5:Y:S04]  /*1160*/  LDG.E R57, desc[UR20][R56.64] ;  /* 0x0000001438397981 */ /* 0x000f68000c1e1900 */
[----:B------:R-:W5:Y:S01]  /*1170*/  LDG.E R61, desc[UR20][R42.64] ;  /* 0x000000142a3d7981 */ /* 0x000f62000c1e1900 */
[----:B0-----:R-:W-:-:S05]  /*1180*/  @P0 IMAD.WIDE.U32 R40, R103, 0x10, R40 ;  /* 0x0000001067280825 */ /* 0x001fca00078e0028 */
[----:B------:R0:W5:Y:S01]  /*1190*/  @P0 LDG.E.128 R32, desc[UR20][R40.64] ;  /* 0x0000001428200981 */ /* 0x000162000c1e1d00 */
[----:B------:R-:W-:Y:S01]  /*11a0*/  @!UP2 UIADD3 UR5, UPT, UPT, UR4, 0x2000, URZ ;  /* 0x000020000405a890 */ /* 0x000fe2000fffe0ff */
[----:B------:R-:W-:Y:S08]  /*11b0*/  BAR.SYNC.DEFER_BLOCKING 0x0 ;  /* 0x0000000000007b1d */ /* 0x000ff00000010000 */
[----:B0-----:R-:W0:Y:S01]  /*11c0*/  LDS.128 R40, [UR5] ;  /* 0x00000005ff287984 */ /* 0x001e220008000c00 */
[----:B------:R-:W-:Y:S01]  /*11d0*/  UIADD3 UR5, UPT, UPT, UR4, 0x2030, URZ ;  /* 0x0000203004057890 */ /* 0x000fe2000fffe0ff */
[C---:B------:R-:W-:Y:S01]  /*11e0*/  FADD.FTZ R10, R59.reuse, R10 ;  /* 0x0000000a3b0a7221 */ /* 0x040fe20000010000 */
[----:B------:R-:W-:Y:S01]  /*11f0*/  @!UP2 UIADD3 UR5, UPT, UPT, UR4, 0x2010, URZ ;  /* 0x000020100405a890 */ /* 0x000fe2000fffe0ff */
[----:B------:R-:W-:Y:S01]  /*1200*/  FFMA.FTZ R18, R59, R114, R18 ;  /* 0x000000723b127223 */ /* 0x000fe20000010012 */
[----:B0-----:R-:W-:Y:S01]  /*1210*/  FADD.FTZ R59, RZ, R40 ;  /* 0x00000028ff3b7221 */ /* 0x001fe20000010000 */
[----:B------:R-:W-:-:S03]  /*1220*/  FADD.FTZ R40, RZ, R41 ;  /* 0x00000029ff287221 */ /* 0x000fc60000010000 */
[----:B------:R-:W-:Y:S01]  /*1230*/  FADD.FTZ R59, R42, R59 ;  /* 0x0000003b2a3b7221 */ /* 0x000fe20000010000 */
[----:B------:R-:W-:Y:S02]  /*1240*/  FADD.FTZ R56, R43, R40 ;  /* 0x000000282b387221 */ /* 0x000fe40000010000 */
[----:B------:R-:W0:Y:S01]  /*1250*/  LDS.128 R40, [UR5] ;  /* 0x00000005ff287984 */ /* 0x000e220008000c00 */
        /* <DEDUP_REMOVED lines=18> */
[----:B0-----:R-:W-:Y:S01]  /*1380*/  FADD.FTZ R56, R56, R41 ;  /* 0x0000002938387221 */ /* 0x001fe20000010000 */
        /* <DEDUP_REMOVED lines=19> */
[----:B-----5:R-:W-:Y:S01]  /*14c0*/  FFMA.FTZ R53, R53, UR8, R24 ;  /* 0x0000000835357c23 */ /* 0x020fe20008010018 */
[----:B------:R-:W-:Y:S01]  /*14d0*/  FADD.FTZ R125, R125, -R44 ;  /* 0x8000002c7d7d7221 */ /* 0x000fe20000010000 */
[----:B------:R-:W-:Y:S01]  /*14e0*/  FADD.FTZ R124, R124, -R121 ;  /* 0x800000797c7c7221 */ /* 0x000fe20000010000 */
[----:B------:R-:W-:Y:S01]  /*14f0*/  FFMA.FTZ R119, R119, UR8, R20 ;  /* 0x0000000877777c23 */ /* 0x000fe20008010014 */
[----:B------:R-:W-:Y:S01]  /*1500*/  FMUL.FTZ R53, R53, UR7 ;  /* 0x0000000735357c20 */ /* 0x000fe20008410000 */
        /* <DEDUP_REMOVED lines=8> */
[--C-:B------:R-:W-:Y:S01]  /*1590*/  FFMA.FTZ R118, R118, UR4, R59.reuse ;  /* 0x0000000476767c23 */ /* 0x100fe2000801003b */
[--C-:B------:R-:W-:Y:S01]  /*15a0*/  FFMA.FTZ R116, R116, UR4, R59.reuse ;  /* 0x0000000474747c23 */ /* 0x100fe2000801003b */
[--C-:B------:R-:W-:Y:S01]  /*15b0*/  FFMA.FTZ R114, R114, UR4, R59.reuse ;  /* 0x0000000472727c23 */ /* 0x100fe2000801003b */
[----:B------:R-:W-:Y:S01]  /*15c0*/  FFMA.FTZ R112, R112, UR4, R59 ;  /* 0x0000000470707c23 */ /* 0x000fe2000801003b */
[----:B------:R-:W0:Y:S01]  /*15d0*/  LDC.64 R52, c[0x0][0x468] ;  /* 0x00011a00ff347b82 */ /* 0x000e220000000a00 */
[----:B------:R-:W-:Y:S01]  /*15e0*/  FMUL.FTZ R40, R119, UR10 ;  /* 0x0000000a77287c20 */ /* 0x000fe20008410000 */
[----:B------:R-:W-:Y:S01]  /*15f0*/  LOP3.LUT P2, RZ, R55, 0xff, RZ, 0xc0, !PT ;  /* 0x000000ff37ff7812 */ /* 0x000fe2000784c0ff */
[----:B------:R-:W-:Y:S01]  /*1600*/  FMUL.FTZ R41, R120, UR10 ;  /* 0x0000000a78297c20 */ /* 0x000fe20008410000 */
[----:B------:R-:W-:Y:S01]  /*1610*/  FMUL.FTZ R42, R125, UR10 ;  /* 0x0000000a7d2a7c20 */ /* 0x000fe20008410000 */
[----:B------:R-:W-:Y:S01]  /*1620*/  FMUL.FTZ R43, R124, UR10 ;  /* 0x0000000a7c2b7c20 */ /* 0x000fe20008410000 */
[----:B------:R-:W-:Y:S01]  /*1630*/  LOP3.LUT P1, RZ, R55, 0xff00, RZ, 0xc0, !PT ;  /* 0x0000ff0037ff7812 */ /* 0x000fe2000782c0ff */
[----:B------:R-:W-:Y:S01]  /*1640*/  FADD.FTZ R118, R117, -R118 ;  /* 0x8000007675767221 */ /* 0x000fe20000010000 */
[----:B------:R-:W-:Y:S01]  /*1650*/  LOP3.LUT P0, RZ, R55, 0xff0000, RZ, 0xc0, !PT ;  /* 0x00ff000037ff7812 */ /* 0x000fe2000780c0ff */
[----:B------:R-:W-:Y:S01]  /*1660*/  FADD.FTZ R115, R115, -R116 ;  /* 0x8000007473737221 */ /* 0x000fe20000010000 */
[----:B------:R-:W-:Y:S01]  /*1670*/  ISETP.GE.U32.AND P4, PT, R55, 0x1000000, PT ;  /* 0x010000003700780c */ /* 0x000fe20003f86070 */
[----:B------:R-:W-:Y:S01]  /*1680*/  FADD.FTZ R114, R113, -R114 ;  /* 0x8000007271727221 */ /* 0x000fe20000010000 */
[----:B------:R-:W-:Y:S01]  /*1690*/  LOP3.LUT P6, RZ, R54, 0xff, RZ, 0xc0, !PT ;  /* 0x000000ff36ff7812 */ /* 0x000fe200078cc0ff */
[----:B------:R-:W-:Y:S01]  /*16a0*/  FADD.FTZ R111, R111, -R112 ;  /* 0x800000706f6f7221 */ /* 0x000fe20000010000 */
[----:B------:R-:W-:Y:S01]  /*16b0*/  SEL R40, R40, RZ, P2 ;  /* 0x000000ff28287207 */ /* 0x000fe20001000000 */
[----:B------:R-:W-:Y:S01]  /*16c0*/  FFMA.FTZ R118, R118, UR8, R25 ;  /* 0x0000000876767c23 */ /* 0x000fe20008010019 */
[C---:B------:R-:W-:Y:S01]  /*16d0*/  LOP3.LUT P5, RZ, R54.reuse, 0xff00, RZ, 0xc0, !PT ;  /* 0x0000ff0036ff7812 */ /* 0x040fe200078ac0ff */
[----:B------:R-:W-:Y:S01]  /*16e0*/  FFMA.FTZ R115, R115, UR8, R26 ;  /* 0x0000000873737c23 */ /* 0x000fe2000801001a */
[----:B------:R-:W-:Y:S01]  /*16f0*/  LOP3.LUT P3, RZ, R54, 0xff0000, RZ, 0xc0, !PT ;  /* 0x00ff000036ff7812 */ /* 0x000fe2000786c0ff */
[----:B------:R-:W-:Y:S01]  /*1700*/  FFMA.FTZ R114, R114, UR8, R27 ;  /* 0x0000000872727c23 */ /* 0x000fe2000801001b */
[----:B------:R-:W-:Y:S01]  /*1710*/  ISETP.GE.U32.AND P2, PT, R54, 0x1000000, PT ;  /* 0x010000003600780c */ /* 0x000fe20003f46070 */
[----:B------:R-:W-:Y:S01]  /*1720*/  FFMA.FTZ R111, R111, UR8, R28 ;  /* 0x000000086f6f7c23 */ /* 0x000fe2000801001c */
[----:B------:R-:W-:Y:S01]  /*1730*/  SEL R41, R41, RZ, P1 ;  /* 0x000000ff29297207 */ /* 0x000fe20000800000 */
[--C-:B------:R-:W-:Y:S01]  /*1740*/  FFMA.FTZ R54, R48, UR4, R59.reuse ;  /* 0x0000000430367c23 */ /* 0x100fe2000801003b */
[----:B------:R-:W-:Y:S01]  /*1750*/  SEL R42, R42, RZ, P0 ;  /* 0x000000ff2a2a7207 */ /* 0x000fe20000000000 */
[--C-:B------:R-:W-:Y:S01]  /*1760*/  FFMA.FTZ R110, R110, UR4, R59.reuse ;  /* 0x000000046e6e7c23 */ /* 0x100fe2000801003b */
[----:B------:R-:W-:Y:S01]  /*1770*/  SEL R43, R43, RZ, P4 ;  /* 0x000000ff2b2b7207 */ /* 0x000fe20002000000 */
[--C-:B------:R-:W-:Y:S01]  /*1780*/  FFMA.FTZ R108, R108, UR4, R59.reuse ;  /* 0x000000046c6c7c23 */ /* 0x100fe2000801003b */
[----:B------:R-:W-:Y:S01]  /*1790*/  SEL R44, R44, RZ, P6 ;  /* 0x000000ff2c2c7207 */ /* 0x000fe20003000000 */
[--C-:B------:R-:W-:Y:S01]  /*17a0*/  FFMA.FTZ R109, R109, UR4, R59.reuse ;  /* 0x000000046d6d7c23 */ /* 0x100fe2000801003b */
[----:B------:R-:W-:Y:S01]  /*17b0*/  LOP3.LUT P1, RZ, R57, 0xff, RZ, 0xc0, !PT ;  /* 0x000000ff39ff7812 */ /* 0x000fe2000782c0ff */
[--C-:B------:R-:W-:Y:S01]  /*17c0*/  FFMA.FTZ R55, R47, UR4, R59.reuse ;  /* 0x000000042f377c23 */ /* 0x100fe2000801003b */
[C---:B------:R-:W-:Y:S01]  /*17d0*/  LOP3.LUT P0, RZ, R57.reuse, 0xff00, RZ, 0xc0, !PT ;  /* 0x0000ff0039ff7812 */ /* 0x040fe2000780c0ff */
[--C-:B------:R-:W-:Y:S01]  /*17e0*/  FFMA.FTZ R56, R46, UR4, R59.reuse ;  /* 0x000000042e387c23 */ /* 0x100fe2000801003b */
[C---:B------:R-:W-:Y:S01]  /*17f0*/  LOP3.LUT P4, RZ, R57.reuse, 0xff0000, RZ, 0xc0, !PT ;  /* 0x00ff000039ff7812 */ /* 0x040fe2000788c0ff */
[----:B------:R-:W-:Y:S01]  /*1800*/  FMUL.FTZ R118, R118, UR7 ;  /* 0x0000000776767c20 */ /* 0x000fe20008410000 */
[----:B------:R-:W-:Y:S01]  /*1810*/  ISETP.GE.U32.AND P6, PT, R57, 0x1000000, PT ;  /* 0x010000003900780c */ /* 0x000fe20003fc6070 */
[----:B------:R-:W-:Y:S01]  /*1820*/  FFMA.FTZ R57, R45, UR4, R59 ;  /* 0x000000042d397c23 */ /* 0x000fe2000801003b */
        /* <DEDUP_REMOVED lines=21> */
[----:B------:R-:W-:Y:S01]  /*1980*/  SEL R45, R45, RZ, P5 ;  /* 0x000000ff2d2d7207 */ /* 0x000fe20002800000 */
[----:B------:R-:W-:Y:S01]  /*1990*/  FMUL.FTZ R110, R110, UR7 ;  /* 0x000000076e6e7c20 */ /* 0x000fe20008410000 */
[----:B------:R-:W-:Y:S01]  /*19a0*/  SEL R46, R46, RZ, P3 ;  /* 0x000000ff2e2e7207 */ /* 0x000fe20001800000 */
[----:B------:R-:W-:Y:S01]  /*19b0*/  FMUL.FTZ R63, R63, UR7 ;  /* 0x000000073f3f7c20 */ /* 0x000fe20008410000 */
[----:B------:R-:W-:Y:S01]  /*19c0*/  SEL R47, R47, RZ, P2 ;  /* 0x000000ff2f2f7207 */ /* 0x000fe20001000000 */
[----:B------:R-:W-:Y:S01]  /*19d0*/  FMUL.FTZ R62, R62, UR7 ;  /* 0x000000073e3e7c20 */ /* 0x000fe20008410000 */
[----:B------:R-:W-:Y:S01]  /*19e0*/  SEL R48, R48, RZ, P1 ;  /* 0x000000ff30307207 */ /* 0x000fe20000800000 */
[----:B------:R-:W-:Y:S01]  /*19f0*/  FMUL.FTZ R55, R55, UR7 ;  /* 0x0000000737377c20 */ /* 0x000fe20008410000 */
[C---:B------:R-:W-:Y:S01]  /*1a00*/  LOP3.LUT P5, RZ, R61.reuse, 0xff, RZ, 0xc0, !PT ;  /* 0x000000ff3dff7812 */ /* 0x040fe200078ac0ff */
[----:B------:R-:W-:Y:S01]  /*1a10*/  FMUL.FTZ R54, R54, UR7 ;  /* 0x0000000736367c20 */ /* 0x000fe20008410000 */
[----:B------:R-:W-:Y:S01]  /*1a20*/  LOP3.LUT P3, RZ, R61, 0xff00, RZ, 0xc0, !PT ;  /* 0x0000ff003dff7812 */ /* 0x000fe2000786c0ff */
[----:B------:R-:W-:Y:S01]  /*1a30*/  FMUL.FTZ R60, R51, UR7 ;  /* 0x00000007333c7c20 */ /* 0x000fe20008410000 */
[----:B------:R-:W-:Y:S01]  /*1a40*/  LOP3.LUT P2, RZ, R61, 0xff0000, RZ, 0xc0, !PT ;  /* 0x00ff00003dff7812 */ /* 0x000fe2000784c0ff */
[----:B0-----:R-:W-:Y:S01]  /*1a50*/  IMAD.WIDE.U32 R56, R105, 0x10, R52 ;  /* 0x0000001069387825 */ /* 0x001fe200078e0034 */
[----:B------:R-:W-:-:S03]  /*1a60*/  ISETP.GE.U32.AND P1, PT, R61, 0x1000000, PT ;  /* 0x010000003d00780c */ /* 0x000fc60003f26070 */
[----:B------:R-:W-:Y:S01]  /*1a70*/  FMUL.FTZ R61, R50, UR7 ;  /* 0x00000007323d7c20 */ /* 0x000fe20008410000 */
[----:B------:R-:W-:Y:S01]  /*1a80*/  FMUL.FTZ R49, R110, UR10 ;  /* 0x0000000a6e317c20 */ /* 0x000fe20008410000 */
[----:B------:R-:W-:-:S04]  /*1a90*/  IMAD.WIDE.U32 R106, R106, 0x10, R52 ;  /* 0x000000106a6a7825 */ /* 0x000fc800078e0034 */
[----:B------:R-:W-:Y:S01]  /*1aa0*/  FMUL.FTZ R50, R63, UR10 ;  /* 0x0000000a3f327c20 */ /* 0x000fe20008410000 */
[----:B------:R-:W-:Y:S01]  /*1ab0*/  FMUL.FTZ R51, R62, UR10 ;  /* 0x0000000a3e337c20 */ /* 0x000fe20008410000 */
[--C-:B------:R-:W-:Y:S01]  /*1ac0*/  IMAD.WIDE.U32 R104, R104, 0x10, R52.reuse ;  /* 0x0000001068687825 */ /* 0x100fe200078e0034 */
[----:B------:R-:W-:Y:S01]  /*1ad0*/  SEL R49, R49, RZ, P0 ;  /* 0x000000ff31317207 */ /* 0x000fe20000000000 */
[----:B------:R0:W-:Y:S01]  /*1ae0*/  STG.E.128 desc[UR20][R106.64], R40 ;  /* 0x000000286a007986 */ /* 0x0001e2000c101d14 */
[----:B------:R-:W-:Y:S01]  /*1af0*/  SEL R50, R50, RZ, P4 ;  /* 0x000000ff32327207 */ /* 0x000fe20002000000 */
[----:B------:R-:W-:-:S04]  /*1b00*/  IMAD.WIDE.U32 R58, R103, 0x10, R52 ;  /* 0x00000010673a7825 */ /* 0x000fc800078e0034 */
[----:B------:R-:W-:Y:S01]  /*1b10*/  FMUL.FTZ R52, R55, UR10 ;  /* 0x0000000a37347c20 */ /* 0x000fe20008410000 */
[----:B------:R-:W-:Y:S01]  /*1b20*/  FMUL.FTZ R53, R54, UR10 ;  /* 0x0000000a36357c20 */ /* 0x000fe20008410000 */
[----:B------:R-:W-:Y:S01]  /*1b30*/  FMUL.FTZ R54, R60, UR10 ;  /* 0x0000000a3c367c20 */ /* 0x000fe20008410000 */
[----:B------:R-:W-:Y:S01]  /*1b40*/  FMUL.FTZ R55, R61, UR10 ;  /* 0x0000000a3d377c20 */ /* 0x000fe20008410000 */
[----:B------:R-:W-:Y:S01]  /*1b50*/  SEL R51, R51, RZ, P6 ;  /* 0x000000ff33337207 */ /* 0x000fe20003000000 */
[----:B------:R0:W-:Y:S01]  /*1b60*/  STG.E.128 desc[UR20][R56.64], R44 ;  /* 0x0000002c38007986 */ /* 0x0001e2000c101d14 */
[----:B------:R-:W-:Y:S02]  /*1b70*/  SEL R52, R52, RZ, P5 ;  /* 0x000000ff34347207 */ /* 0x000fe40002800000 */
[----:B------:R-:W-:Y:S01]  /*1b80*/  SEL R53, R53, RZ, P3 ;  /* 0x000000ff35357207 */ /* 0x000fe20001800000 */
[----:B------:R0:W-:Y:S01]  /*1b90*/  STG.E.128 desc[UR20][R104.64], R48 ;  /* 0x0000003068007986 */ /* 0x0001e2000c101d14 */
[----:B------:R-:W-:-:S02]  /*1ba0*/  SEL R54, R54, RZ, P2 ;  /* 0x000000ff36367207 */ /* 0x000fc40001000000 */
[----:B------:R-:W-:-:S05]  /*1bb0*/  SEL R55, R55, RZ, P1 ;  /* 0x000000ff37377207 */ /* 0x000fca0000800000 */
[----:B------:R0:W-:Y:S01]  /*1bc0*/  STG.E.128 desc[UR20][R58.64], R52 ;  /* 0x000000343a007986 */ /* 0x0001e2000c101d14 */
[----:B------:R-:W-:Y:S05]  /*1bd0*/  BRA `(.L_x_6782) ;  /* 0x0000001800087947 */ /* 0x000fea0003800000 */
.L_x_6781:
        /* <DEDUP_REMOVED lines=8> */
[----:B-----5:R-:W-:Y:S01]  /*1c60*/  FFMA.FTZ R36, R119, UR8, R20 ;  /* 0x0000000877247c23 */ /* 0x020fe20008010014 */
[----:B------:R-:W-:Y:S01]  /*1c70*/  FADD.FTZ R124, R124, -R121 ;  /* 0x800000797c7c7221 */ /* 0x000fe20000010000 */
[----:B------:R-:W-:Y:S01]  /*1c80*/  FADD.FTZ R53, R53, -R52 ;  /* 0x8000003435357221 */ /* 0x000fe20000010000 */
[----:B------:R-:W-:Y:S01]  /*1c90*/  LOP3.LUT P2, RZ, R55, 0xff, RZ, 0xc0, !PT ;  /* 0x000000ff37ff7812 */ /* 0x000fe2000784c0ff */
[----:B------:R-:W-:Y:S01]  /*1ca0*/  FMUL.FTZ R40, R36, UR7 ;  /* 0x0000000724287c20 */ /* 0x000fe20008410000 */
[----:B------:R-:W-:Y:S01]  /*1cb0*/  FFMA.FTZ R37, R120, UR8, R21 ;  /* 0x0000000878257c23 */ /* 0x000fe20008010015 */
[----:B------:R-:W-:Y:S01]  /*1cc0*/  FFMA.FTZ R38, R125, UR8, R22 ;  /* 0x000000087d267c23 */ /* 0x000fe20008010016 */
[----:B------:R-:W-:Y:S01]  /*1cd0*/  FFMA.FTZ R39, R124, UR8, R23 ;  /* 0x000000087c277c23 */ /* 0x000fe20008010017 */
[----:B------:R-:W-:Y:S01]  /*1ce0*/  FMUL.FTZ R40, R40, UR10 ;  /* 0x0000000a28287c20 */ /* 0x000fe20008410000 */
[----:B------:R-:W-:Y:S01]  /*1cf0*/  FFMA.FTZ R56, R53, UR8, R24 ;  /* 0x0000000835387c23 */ /* 0x000fe20008010018 */
[----:B------:R-:W0:Y:S01]  /*1d00*/  LDC.64 R64, c[0x0][0x478] ;  /* 0x00011e00ff407b82 */ /* 0x000e220000000a00 */
[----:B------:R-:W-:Y:S01]  /*1d10*/  FMUL.FTZ R41, R37, UR7 ;  /* 0x0000000725297c20 */ /* 0x000fe20008410000 */
[----:B------:R-:W-:Y:S01]  /*1d20*/  FMUL.FTZ R42, R38, UR7 ;  /* 0x00000007262a7c20 */ /* 0x000fe20008410000 */
[----:B------:R-:W-:Y:S01]  /*1d30*/  SEL R52, R40, RZ, P2 ;  /* 0x000000ff28347207 */ /* 0x000fe20001000000 */
[----:B------:R-:W-:Y:S01]  /*1d40*/  FMUL.FTZ R43, R39, UR7 ;  /* 0x00000007272b7c20 */ /* 0x000fe20008410000 */
[----:B------:R-:W-:Y:S01]  /*1d50*/  FMUL.FTZ R40, R56, UR7 ;  /* 0x0000000738287c20 */ /* 0x000fe20008410000 */
[--C-:B------:R-:W-:Y:S01]  /*1d60*/  FFMA.FTZ R67, R47, UR4, R59.reuse ;  /* 0x000000042f437c23 */ /* 0x100fe2000801003b */
[--C-:B------:R-:W-:Y:S01]  /*1d70*/  FFMA.FTZ R68, R46, UR4, R59.reuse ;  /* 0x000000042e447c23 */ /* 0x100fe2000801003b */
[--C-:B------:R-:W-:Y:S01]  /*1d80*/  FFMA.FTZ R118, R118, UR4, R59.reuse ;  /* 0x0000000476767c23 */ /* 0x100fe2000801003b */
[----:B------:R-:W1:Y:S01]  /*1d90*/  LDC.64 R46, c[0x0][0x468] ;  /* 0x00011a00ff2e7b82 */ /* 0x000e620000000a00 */
[--C-:B------:R-:W-:Y:S01]  /*1da0*/  FFMA.FTZ R116, R116, UR4, R59.reuse ;  /* 0x0000000474747c23 */ /* 0x100fe2000801003b */
[--C-:B------:R-:W-:Y:S01]  /*1db0*/  FFMA.FTZ R114, R114, UR4, R59.reuse ;  /* 0x0000000472727c23 */ /* 0x100fe2000801003b */
[--C-:B------:R-:W-:Y:S01]  /*1dc0*/  FFMA.FTZ R112, R112, UR4, R59.reuse ;  /* 0x0000000470707c23 */ /* 0x100fe2000801003b */
[----:B------:R-:W-:Y:S01]  /*1dd0*/  FMUL.FTZ R41, R41, UR10 ;  /* 0x0000000a29297c20 */ /* 0x000fe20008410000 */
        /* <DEDUP_REMOVED lines=9> */
[C---:B------:R-:W-:Y:S01]  /*1e70*/  LOP3.LUT P6, RZ, R54.reuse, 0xff, RZ, 0xc0, !PT ;  /* 0x000000ff36ff7812 */ /* 0x040fe200078cc0ff */
[----:B------:R-:W-:Y:S01]  /*1e80*/  FADD.FTZ R111, R111, -R112 ;  /* 0x800000706f6f7221 */ /* 0x000fe20000010000 */
[----:B------:R-:W-:Y:S01]  /*1e90*/  LOP3.LUT P5, RZ, R54, 0xff00, RZ, 0xc0, !PT ;  /* 0x0000ff0036ff7812 */ /* 0x000fe200078ac0ff */
[--C-:B------:R-:W-:Y:S01]  /*1ea0*/  FFMA.FTZ R110, R110, UR4, R59.reuse ;  /* 0x000000046e6e7c23 */ /* 0x100fe2000801003b */
[----:B------:R-:W-:Y:S01]  /*1eb0*/  LOP3.LUT P3, RZ, R54, 0xff0000, RZ, 0xc0, !PT ;  /* 0x00ff000036ff7812 */ /* 0x000fe2000786c0ff */
[--C-:B------:R-:W-:Y:S01]  /*1ec0*/  FFMA.FTZ R108, R108, UR4, R59.reuse ;  /* 0x000000046c6c7c23 */ /* 0x100fe2000801003b */
[----:B------:R-:W-:Y:S01]  /*1ed0*/  ISETP.GE.U32.AND P2, PT, R54, 0x1000000, PT ;  /* 0x010000003600780c */ /* 0x000fe20003f46070 */
[--C-:B------:R-:W-:Y:S01]  /*1ee0*/  FFMA.FTZ R109, R109, UR4, R59.reuse ;  /* 0x000000046d6d7c23 */ /* 0x100fe2000801003b */
[----:B------:R-:W-:Y:S01]  /*1ef0*/  SEL R53, R41, RZ, P1 ;  /* 0x000000ff29357207 */ /* 0x000fe20000800000 */
[--C-:B------:R-:W-:Y:S01]  /*1f00*/  FFMA.FTZ R66, R48, UR4, R59.reuse ;  /* 0x0000000430427c23 */ /* 0x100fe2000801003b */
[----:B------:R-:W-:Y:S01]  /*1f10*/  SEL R54, R42, RZ, P0 ;  /* 0x000000ff2a367207 */ /* 0x000fe20000000000 */
[----:B------:R-:W-:Y:S01]  /*1f20*/  FFMA.FTZ R45, R45, UR4, R59 ;  /* 0x000000042d2d7c23 */ /* 0x000fe2000801003b */
[----:B------:R-:W-:Y:S01]  /*1f30*/  SEL R55, R43, RZ, P4 ;  /* 0x000000ff2b377207 */ /* 0x000fe20002000000 */
[----:B------:R-:W-:Y:S01]  /*1f40*/  FFMA.FTZ R58, R115, UR8, R26 ;  /* 0x00000008733a7c23 */ /* 0x000fe2000801001a */
[----:B------:R-:W-:Y:S01]  /*1f50*/  SEL R40, R40, RZ, P6 ;  /* 0x000000ff28287207 */ /* 0x000fe20003000000 */
[----:B------:R-:W-:Y:S01]  /*1f60*/  FFMA.FTZ R59, R114, UR8, R27 ;  /* 0x00000008723b7c23 */ /* 0x000fe2000801001b */
[----:B------:R-:W-:Y:S01]  /*1f70*/  LOP3.LUT P1, RZ, R57, 0xff, RZ, 0xc0, !PT ;  /* 0x000000ff39ff7812 */ /* 0x000fe2000782c0ff */
[----:B------:R-:W-:Y:S01]  /*1f80*/  FFMA.FTZ R44, R111, UR8, R28 ;  /* 0x000000086f2c7c23 */ /* 0x000fe2000801001c */
[C---:B------:R-:W-:Y:S01]  /*1f90*/  LOP3.LUT P0, RZ, R57.reuse, 0xff00, RZ, 0xc0, !PT ;  /* 0x0000ff0039ff7812 */ /* 0x040fe2000780c0ff */
[----:B------:R-:W-:Y:S01]  /*1fa0*/  FMUL.FTZ R42, R58, UR7 ;  /* 0x000000073a2a7c20 */ /* 0x000fe20008410000 */
[----:B------:R-:W-:Y:S01]  /*1fb0*/  LOP3.LUT P4, RZ, R57, 0xff0000, RZ, 0xc0, !PT ;  /* 0x00ff000039ff7812 */ /* 0x000fe2000788c0ff */
[----:B------:R-:W-:Y:S01]  /*1fc0*/  FMUL.FTZ R43, R59, UR7 ;  /* 0x000000073b2b7c20 */ /* 0x000fe20008410000 */
[----:B------:R-:W-:Y:S01]  /*1fd0*/  ISETP.GE.U32.AND P6, PT, R57, 0x1000000, PT ;  /* 0x010000003900780c */ /* 0x000fe20003fc6070 */
[----:B------:R-:W-:Y:S01]  /*1fe0*/  FFMA.FTZ R57, R118, UR8, R25 ;  /* 0x0000000876397c23 */ /* 0x000fe20008010019 */
        /* <DEDUP_REMOVED lines=8> */
[----:B0-----:R-:W-:Y:S01]  /*2070*/  IMAD.WIDE.U32 R62, R106, 0x10, R64 ;  /* 0x000000106a3e7825 */ /* 0x001fe200078e0040 */
[----:B------:R-:W-:-:S03]  /*2080*/  SEL R42, R42, RZ, P3 ;  /* 0x000000ff2a2a7207 */ /* 0x000fc60001800000 */
[----:B------:R-:W-:Y:S01]  /*2090*/  FADD.FTZ R110, R107, -R110 ;  /* 0x8000006e6b6e7221 */ /* 0x000fe20000010000 */
[----:B------:R-:W-:Y:S01]  /*20a0*/  SEL R43, R43, RZ, P2 ;  /* 0x000000ff2b2b7207 */ /* 0x000fe20001000000 */
[----:B------:R-:W-:Y:S01]  /*20b0*/  FADD.FTZ R109, R60, -R67 ;  /* 0x800000433c6d7221 */ /* 0x000fe20000010000 */
[----:B------:R-:W-:Y:S01]  /*20c0*/  SEL R41, R41, RZ, P5 ;  /* 0x000000ff29297207 */ /* 0x000fe20002800000 */
[----:B------:R-:W-:Y:S01]  /*20d0*/  FADD.FTZ R108, R51, -R66 ;  /* 0x80000042336c7221 */ /* 0x000fe20000010000 */
[----:B------:R-:W-:Y:S01]  /*20e0*/  SEL R48, R48, RZ, P1 ;  /* 0x000000ff30307207 */ /* 0x000fe20000800000 */
[----:B------:R-:W-:Y:S01]  /*20f0*/  FADD.FTZ R111, R50, -R45 ;  /* 0x8000002d326f7221 */ /* 0x000fe20000010000 */
[----:B------:R-:W-:Y:S01]  /*2100*/  LOP3.LUT P5, RZ, R61, 0xff, RZ, 0xc0, !PT ;  /* 0x000000ff3dff7812 */ /* 0x000fe200078ac0ff */
[----:B------:R-:W-:Y:S01]  /*2110*/  FADD.FTZ R112, R49, -R68 ;  /* 0x8000004431707221 */ /* 0x000fe20000010000 */
[----:B------:R-:W-:Y:S01]  /*2120*/  LOP3.LUT P3, RZ, R61, 0xff00, RZ, 0xc0, !PT ;  /* 0x0000ff003dff7812 */ /* 0x000fe2000786c0ff */
[--C-:B------:R-:W-:Y:S01]  /*2130*/  IMAD.WIDE.U32 R50, R105, 0x10, R64.reuse ;  /* 0x0000001069327825 */ /* 0x100fe200078e0040 */
[C---:B------:R-:W-:Y:S01]  /*2140*/  LOP3.LUT P2, RZ, R61.reuse, 0xff0000, RZ, 0xc0, !PT ;  /* 0x00ff00003dff7812 */ /* 0x040fe2000784c0ff */
[----:B------:R0:W-:Y:S01]  /*2150*/  STG.E.128 desc[UR20][R62.64], R36 ;  /* 0x000000243e007986 */ /* 0x0001e2000c101d14 */
[----:B------:R-:W-:Y:S01]  /*2160*/  ISETP.GE.U32.AND P1, PT, R61, 0x1000000, PT ;  /* 0x010000003d00780c */ /* 0x000fe20003f26070 */
[----:B------:R-:W-:-:S04]  /*2170*/  IMAD.WIDE.U32 R60, R104, 0x10, R64 ;  /* 0x00000010683c7825 */ /* 0x000fc800078e0040 */
[----:B------:R-:W-:Y:S01]  /*2180*/  FFMA.FTZ R45, R110, UR8, R29 ;  /* 0x000000086e2d7c23 */ /* 0x000fe2000801001d */
[----:B-1----:R-:W-:-:S04]  /*2190*/  IMAD.WIDE.U32 R106, R106, 0x10, R46 ;  /* 0x000000106a6a7825 */ /* 0x002fc800078e002e */
[----:B------:R-:W-:Y:S01]  /*21a0*/  FMUL.FTZ R49, R45, UR7 ;  /* 0x000000072d317c20 */ /* 0x000fe20008410000 */
[--C-:B------:R-:W-:Y:S01]  /*21b0*/  IMAD.WIDE.U32 R66, R105, 0x10, R46.reuse ;  /* 0x0000001069427825 */ /* 0x100fe200078e002e */
[----:B------:R1:W-:Y:S03]  /*21c0*/  STG.E.128 desc[UR20][R106.64], R52 ;  /* 0x000000346a007986 */ /* 0x0003e6000c101d14 */
[----:B------:R-:W-:Y:S01]  /*21d0*/  FMUL.FTZ R49, R49, UR10 ;  /* 0x0000000a31317c20 */ /* 0x000fe20008410000 */
[--C-:B------:R-:W-:Y:S01]  /*21e0*/  IMAD.WIDE.U32 R104, R104, 0x10, R46.reuse ;  /* 0x0000001068687825 */ /* 0x100fe200078e002e */
[----:B------:R2:W-:Y:S03]  /*21f0*/  STG.E.128 desc[UR20][R50.64], R56 ;  /* 0x0000003832007986 */ /* 0x0005e6000c101d14 */
[----:B------:R-:W-:Y:S01]  /*2200*/  SEL R49, R49, RZ, P0 ;  /* 0x000000ff31317207 */ /* 0x000fe20000000000 */
[----:B------:R-:W-:-:S04]  /*2210*/  IMAD.WIDE.U32 R68, R103, 0x10, R46 ;  /* 0x0000001067447825 */ /* 0x000fc800078e002e */
[----:B------:R-:W-:Y:S01]  /*2220*/  FFMA.FTZ R47, R70, UR8, R31 ;  /* 0x00000008462f7c23 */ /* 0x000fe2000801001f */
[----:B0-----:R-:W-:Y:S01]  /*2230*/  FFMA.FTZ R36, R109, UR8, R32 ;  /* 0x000000086d247c23 */ /* 0x001fe20008010020 */
[----:B------:R-:W-:Y:S01]  /*2240*/  FFMA.FTZ R46, R71, UR8, R30 ;  /* 0x00000008472e7c23 */ /* 0x000fe2000801001e */
[----:B------:R-:W-:Y:S01]  /*2250*/  FFMA.FTZ R37, R108, UR8, R33 ;  /* 0x000000086c257c23 */ /* 0x000fe20008010021 */
[----:B------:R-:W-:Y:S01]  /*2260*/  FFMA.FTZ R38, R111, UR8, R34 ;  /* 0x000000086f267c23 */ /* 0x000fe20008010022 */
[----:B------:R-:W-:Y:S01]  /*2270*/  FFMA.FTZ R39, R112, UR8, R35 ;  /* 0x0000000870277c23 */ /* 0x000fe20008010023 */
[----:B------:R-:W-:Y:S01]  /*2280*/  FMUL.FTZ R62, R46, UR7 ;  /* 0x000000072e3e7c20 */ /* 0x000fe20008410000 */
[----:B------:R-:W-:Y:S01]  /*2290*/  IMAD.WIDE.U32 R64, R103, 0x10, R64 ;  /* 0x0000001067407825 */ /* 0x000fe200078e0040 */
[----:B------:R3:W-:Y:S03]  /*22a0*/  STG.E.128 desc[UR20][R66.64], R40 ;  /* 0x0000002842007986 */ /* 0x0007e6000c101d14 */
[----:B-1----:R-:W-:Y:S01]  /*22b0*/  FMUL.FTZ R52, R47, UR7 ;  /* 0x000000072f347c20 */ /* 0x002fe20008410000 */
[----:B------:R-:W-:Y:S01]  /*22c0*/  FMUL.FTZ R53, R36, UR7 ;  /* 0x0000000724357c20 */ /* 0x000fe20008410000 */
[----:B------:R-:W-:Y:S01]  /*22d0*/  FMUL.FTZ R54, R37, UR7 ;  /* 0x0000000725367c20 */ /* 0x000fe20008410000 */
[----:B------:R-:W-:Y:S01]  /*22e0*/  FMUL.FTZ R55, R38, UR7 ;  /* 0x0000000726377c20 */ /* 0x000fe20008410000 */
[----:B--2---:R-:W-:Y:S01]  /*22f0*/  FMUL.FTZ R56, R39, UR7 ;  /* 0x0000000727387c20 */ /* 0x004fe20008410000 */
[----:B------:R-:W-:Y:S01]  /*2300*/  FMUL.FTZ R51, R52, UR10 ;  /* 0x0000000a34337c20 */ /* 0x000fe20008410000 */
[----:B------:R-:W-:Y:S01]  /*2310*/  FMUL.FTZ R52, R53, UR10 ;  /* 0x0000000a35347c20 */ /* 0x000fe20008410000 */
[----:B------:R-:W-:Y:S01]  /*2320*/  FMUL.FTZ R50, R62, UR10 ;  /* 0x0000000a3e327c20 */ /* 0x000fe20008410000 */
[----:B------:R-:W-:Y:S01]  /*2330*/  FMUL.FTZ R53, R54, UR10 ;  /* 0x0000000a36357c20 */ /* 0x000fe20008410000 */
[----:B------:R-:W-:Y:S01]  /*2340*/  FMUL.FTZ R54, R55, UR10 ;  /* 0x0000000a37367c20 */ /* 0x000fe20008410000 */
[----:B------:R-:W-:Y:S01]  /*2350*/  FMUL.FTZ R55, R56, UR10 ;  /* 0x0000000a38377c20 */ /* 0x000fe20008410000 */
[----:B------:R-:W-:Y:S01]  /*2360*/  SEL R51, R51, RZ, P6 ;  /* 0x000000ff33337207 */ /* 0x000fe20003000000 */
[----:B------:R3:W-:Y:S01]  /*2370*/  STG.E.128 desc[UR20][R60.64], R44 ;  /* 0x0000002c3c007986 */ /* 0x0007e2000c101d14 */
[----:B------:R-:W-:-:S02]  /*2380*/  SEL R50, R50, RZ, P4 ;  /* 0x000000ff32327207 */ /* 0x000fc40002000000 */
[----:B------:R-:W-:Y:S02]  /*2390*/  SEL R52, R52, RZ, P5 ;  /* 0x000000ff34347207 */ /* 0x000fe40002800000 */
[----:B------:R-:W-:Y:S01]  /*23a0*/  SEL R53, R53, RZ, P3 ;  /* 0x000000ff35357207 */ /* 0x000fe20001800000 */
[----:B------:R3:W-:Y:S01]  /*23b0*/  STG.E.128 desc[UR20][R104.64], R48 ;  /* 0x0000003068007986 */ /* 0x0007e2000c101d14 */
[----:B------:R-:W-:Y:S02]  /*23c0*/  SEL R54, R54, RZ, P2 ;  /* 0x000000ff36367207 */ /* 0x000fe40001000000 */
[----:B------:R-:W-:Y:S01]  /*23d0*/  SEL R55, R55, RZ, P1 ;  /* 0x000000ff37377207 */ /* 0x000fe20000800000 */
[----:B------:R3:W-:Y:S04]  /*23e0*/  STG.E.128 desc[UR20][R64.64], R36 ;  /* 0x0000002440007986 */ /* 0x0007e8000c101d14 */
[----:B------:R3:W-:Y:S01]  /*23f0*/  STG.E.128 desc[UR20][R68.64], R52 ;  /* 0x0000003444007986 */ /* 0x0007e2000c101d14 */
[----:B------:R-:W-:Y:S05]  /*2400*/  BRA `(.L_x_6782) ;  /* 0x0000000c00fc7947 */ /* 0x000fea0003800000 */
.L_x_6780:
        /* <DEDUP_REMOVED lines=23> */
[----:B-----5:R-:W-:-:S02]  /*2580*/  LOP3.LUT P1, RZ, R55, 0xff, RZ, 0xc0, !PT ;  /* 0x000000ff37ff7812 */ /* 0x020fc4000782c0ff */
[C---:B------:R-:W-:Y:S02]  /*2590*/  LOP3.LUT P2, RZ, R55.reuse, 0xff00, RZ, 0xc0, !PT ;  /* 0x0000ff0037ff7812 */ /* 0x040fe4000784c0ff */
[C---:B------:R-:W-:Y:S02]  /*25a0*/  LOP3.LUT P3, RZ, R55.reuse, 0xff0000, RZ, 0xc0, !PT ;  /* 0x00ff000037ff7812 */ /* 0x040fe4000786c0ff */
[----:B------:R-:W-:Y:S02]  /*25b0*/  ISETP.GE.U32.AND P4, PT, R55, 0x1000000, PT ;  /* 0x010000003700780c */ /* 0x000fe40003f86070 */
[----:B------:R-:W-:Y:S02]  /*25c0*/  SEL R40, R40, RZ, P1 ;  /* 0x000000ff28287207 */ /* 0x000fe40000800000 */
[----:B------:R-:W-:Y:S02]  /*25d0*/  SEL R41, R41, RZ, P2 ;  /* 0x000000ff29297207 */ /* 0x000fe40001000000 */
[----:B------:R-:W-:-:S02]  /*25e0*/  SEL R42, R42, RZ, P3 ;  /* 0x000000ff2a2a7207 */ /* 0x000fc40001800000 */
[----:B------:R-:W-:Y:S01]  /*25f0*/  SEL R43, R43, RZ, P4 ;  /* 0x000000ff2b2b7207 */ /* 0x000fe20002000000 */
[----:B------:R-:W-:Y:S06]  /*2600*/  BRA `(.L_x_6784) ;  /* 0x0000000000707947 */ /* 0x000fec0003800000 */
.L_x_6783:
        /* <DEDUP_REMOVED lines=27> */
[----:B------:R-:W-:-:S07]  /*27c0*/  SEL R43, R43, RZ, P4 ;  /* 0x000000ff2b2b7207 */ /* 0x000fce0002000000 */
.L_x_6784:
[----:B------:R-:W0:Y:S08]  /*27d0*/  @P0 LDC.64 R66, c[0x0][0x478] ;  /* 0x00011e00ff420b82 */ /* 0x000e300000000a00 */
[----:B------:R-:W1:Y:S01]  /*27e0*/  LDC.64 R64, c[0x0][0x468] ;  /* 0x00011a00ff407b82 */ /* 0x000e620000000a00 */
[----:B0-----:R-:W-:-:S05]  /*27f0*/  @P0 IMAD.WIDE.U32 R66, R106, 0x10, R66 ;  /* 0x000000106a420825 */ /* 0x001fca00078e0042 */
[----:B------:R0:W-:Y:S01]  /*2800*/  @P0 STG.E.128 desc[UR20][R66.64], R36 ;  /* 0x0000002442000986 */ /* 0x0001e2000c101d14 */
[----:B-1----:R-:W-:-:S05]  /*2810*/  IMAD.WIDE.U32 R68, R106, 0x10, R64 ;  /* 0x000000106a447825 */ /* 0x002fca00078e0040 */
[----:B------:R0:W-:Y:S01]  /*2820*/  STG.E.128 desc[UR20][R68.64], R40 ;  /* 0x0000002844007986 */ /* 0x0001e2000c101d14 */
        /* <DEDUP_REMOVED lines=9> */
[----:B0-----:R-:W-:Y:S01]  /*28c0*/  FMUL.FTZ R36, R52, UR8 ;  /* 0x0000000834247c20 */ /* 0x001fe20008410000 */
        /* <DEDUP_REMOVED lines=11> */
[----:B------:R-:W-:-:S02]  /*2980*/  LOP3.LUT P1, RZ, R54, 0xff, RZ, 0xc0, !PT ;  /* 0x000000ff36ff7812 */ /* 0x000fc4000782c0ff */
        /* <DEDUP_REMOVED lines=8> */
.L_x_6785:
        /* <DEDUP_REMOVED lines=24> */
[----:B0-----:R-:W-:Y:S02]  /*2b90*/  SEL R40, R52, RZ, P1 ;  /* 0x000000ff34287207 */ /* 0x001fe40000800000 */
[----:B------:R-:W-:Y:S02]  /*2ba0*/  SEL R41, R118, RZ, P2 ;  /* 0x000000ff76297207 */ /* 0x000fe40001000000 */
[----:B------:R-:W-:-:S02]  /*2bb0*/  SEL R42, R116, RZ, P3 ;  /* 0x000000ff742a7207 */ /* 0x000fc40001800000 */
[----:B------:R-:W-:-:S07]  /*2bc0*/  SEL R43, R114, RZ, P4 ;  /* 0x000000ff722b7207 */ /* 0x000fce0002000000 */
.L_x_6786:
[----:B------:R-:W0:Y:S01]  /*2bd0*/  @P0 LDC.64 R52, c[0x0][0x478] ;  /* 0x00011e00ff340b82 */ /* 0x000e220000000a00 */
[----:B------:R-:W-:-:S04]  /*2be0*/  IMAD.WIDE.U32 R54, R105, 0x10, R64 ;  /* 0x0000001069367825 */ /* 0x000fc800078e0040 */
[----:B0-----:R-:W-:-:S05]  /*2bf0*/  @P0 IMAD.WIDE.U32 R52, R105, 0x10, R52 ;  /* 0x0000001069340825 */ /* 0x001fca00078e0034 */
[----:B------:R0:W-:Y:S04]  /*2c00*/  @P0 STG.E.128 desc[UR20][R52.64], R36 ;  /* 0x0000002434000986 */ /* 0x0001e8000c101d14 */
        /* <DEDUP_REMOVED lines=31> */
.L_x_6787:
        /* <DEDUP_REMOVED lines=28> */
.L_x_6788:
[----:B------:R-:W0:Y:S02]  /*2fc0*/  @P0 LDC.64 R52, c[0x0][0x478] ;  /* 0x00011e00ff340b82 */ /* 0x000e240000000a00 */
[----:B0-----:R-:W-:-:S04]  /*2fd0*/  @P0 IMAD.WIDE.U32 R52, R104, 0x10, R52 ;  /* 0x0000001068340825 */ /* 0x001fc800078e0034 */
[----:B------:R-:W-:Y:S01]  /*2fe0*/  IMAD.WIDE.U32 R104, R104, 0x10, R64 ;  /* 0x0000001068687825 */ /* 0x000fe200078e0040 */
        /* <DEDUP_REMOVED lines=32> */
.L_x_6789:
        /* <DEDUP_REMOVED lines=28> */
.L_x_6790:
[----:B------:R-:W0:Y:S01]  /*33b0*/  @P0 LDC.64 R44, c[0x0][0x478] ;  /* 0x00011e00ff2c0b82 */ /* 0x000e220000000a00 */
[----:B------:R-:W-:-:S04]  /*33c0*/  IMAD.WIDE.U32 R64, R103, 0x10, R64 ;  /* 0x0000001067407825 */ /* 0x000fc800078e0040 */
[----:B0-----:R-:W-:-:S05]  /*33d0*/  @P0 IMAD.WIDE.U32 R44, R103, 0x10, R44 ;  /* 0x00000010672c0825 */ /* 0x001fca00078e002c */
[----:B------:R1:W-:Y:S04]  /*33e0*/  @P0 STG.E.128 desc[UR20][R44.64], R36 ;  /* 0x000000242c000986 */ /* 0x0003e8000c101d14 */
[----:B------:R1:W-:Y:S02]  /*33f0*/  STG.E.128 desc[UR20][R64.64], R40 ;  /* 0x0000002840007986 */ /* 0x0003e4000c101d14 */
.L_x_6782:
        /* <DEDUP_REMOVED lines=14> */
[----:B-1-3--:R-:W-:Y:S02]  /*34e0*/  MOV R37, R8 ;  /* 0x0000000800257202 */ /* 0x00afe40000000f00 */
        /* <DEDUP_REMOVED lines=21> */
.L_x_6779:
[----:B------:R-:W1:Y:S08]  /*3640*/  LDC R3, c[0x0][0x388] ;  /* 0x0000e200ff037b82 */ /* 0x000e700000000800 */
[----:B------:R-:W3:Y:S08]  /*3650*/  LDC.64 R4, c[0x0][0x440] ;  /* 0x00011000ff047b82 */ /* 0x000ef00000000a00 */
[----:B------:R-:W4:Y:S01]  /*3660*/  LDC.64 R6, c[0x0][0x448] ;  /* 0x00011200ff067b82 */ /* 0x000f220000000a00 */
[----:B-1----:R-:W-:-:S05]  /*3670*/  IMAD R3, R3, UR9, RZ ;  /* 0x0000000903037c24 */ /* 0x002fca000f8e02ff */
[----:B0-----:R-:W-:-:S05]  /*3680*/  LEA.HI R41, R3, R2, RZ, 0x1e ;  /* 0x0000000203297211 */ /* 0x001fca00078ff0ff */
[----:B---3--:R-:W-:-:S05]  /*3690*/  IMAD.WIDE.U32 R2, R41, 0x10, R4 ;  /* 0x0000001029027825 */ /* 0x008fca00078e0004 */
[----:B--2---:R-:W-:Y:S01]  /*36a0*/  STG.E.128 desc[UR20][R2.64], R24 ;  /* 0x0000001802007986 */ /* 0x004fe2000c101d14 */
[----:B----4-:R-:W-:-:S05]  /*36b0*/  IMAD.WIDE.U32 R4, R41, 0x10, R6 ;  /* 0x0000001029047825 */ /* 0x010fca00078e0006 */
        /* <DEDUP_REMOVED lines=8> */
.L_x_6792:
        /* <DEDUP_REMOVED lines=12> */
.L_x_8135:


//--------------------- .text._ZN10layer_norm22ln_bwd_finalize_kernelINS_22Kernel_traits_finalizeILj2048E6__halfffffjLb0ELj1024ELj4ENS_18Kernel_traits_baseILj2048ES2_ffffjLj1024EEEEELb0ELb0EEEvNS_9BwdParamsE --------------------------
	.section	.text._ZN10layer_norm22ln_bwd_finalize_kernelINS_22Kernel_traits_finalizeILj2048E6__halfffffjLb0ELj1024ELj4ENS_18Kernel_traits_baseILj2048ES2_ffffjLj1024EEEEELb0ELb0EEEvNS_9BwdParamsE,"ax",@progbits
	.align	128
        .global         _ZN10layer_norm22ln_bwd_finalize_kernelINS_22Kernel_traits_finalizeILj2048E6__halfffffjLb0ELj1024ELj4ENS_18Kernel_traits_baseILj2048ES2_ffffjLj1024EEEEELb0ELb0EEEvNS_9BwdParamsE
        .type           _ZN10layer_norm22ln_bwd_finalize_kernelINS_22Kernel_traits_finalizeILj2048E6__halfffffjLb0ELj1024ELj4ENS_18Kernel_traits_baseILj2048ES2_ffffjLj1024EEEEELb0ELb0EEEvNS_9BwdParamsE,@function
        .size           _ZN10layer_norm22ln_bwd_finalize_kernelINS_22Kernel_traits_finalizeILj2048E6__halfffffjLb0ELj1024ELj4ENS_18Kernel_traits_baseILj2048ES2_ffffjLj1024EEEEELb0ELb0EEEvNS_9BwdParamsE,(.L_x_8136 - _ZN10layer_norm22ln_bwd_finalize_kernelINS_22Kernel_traits_finalizeILj2048E6__halfffffjLb0ELj1024ELj4ENS_18Kernel_traits_baseILj2048ES2_ffffjLj1024EEEEELb0ELb0EEEvNS_9BwdParamsE)
        .other          _ZN10layer_norm22ln_bwd_finalize_kernelINS_22Kernel_traits_finalizeILj2048E6__halfffffjLb0ELj1024ELj4ENS_18Kernel_traits_baseILj2048ES2_ffffjLj1024EEEEELb0ELb0EEEvNS_9BwdParamsE,@"STO_CUDA_ENTRY STV_DEFAULT"
_ZN10layer_norm22ln_bwd_finalize_kernelINS_22Kernel_traits_finalizeILj2048E6__halfffffjLb0ELj1024ELj4ENS_18Kernel_traits_baseILj2048ES2_ffffjLj1024EEEEELb0ELb0EEEvNS_9BwdParamsE:
.text._ZN10layer_norm22ln_bwd_finalize_kernelINS_22Kernel_traits_finalizeILj2048E6__halfffffjLb0ELj1024ELj4ENS_18Kernel_traits_baseILj2048ES2_ffffjLj1024EEEEELb0ELb0EEEvNS_9BwdParamsE:
        /* <DEDUP_REMOVED lines=78> */
.L_x_6797:
        /* <DEDUP_REMOVED lines=118> */
.L_x_6796:
[----:B------:R-:W-:Y:S05]  /*0c40*/  BSYNC.RECONVERGENT B1 ;  /* 0x0000000000017941 */ /* 0x000fea0003800200 */
.L_x_6795:
        /* <DEDUP_REMOVED lines=68> */
.L_x_6799:
[----:B------:R-:W-:Y:S05]  /*1090*/  BSYNC.RECONVERGENT B1 ;  /* 0x0000000000017941 */ /* 0x000fea0003800200 */
.L_x_6798:
        /* <DEDUP_REMOVED lines=37> */
.L_x_6801:
[----:B------:R-:W-:Y:S05]  /*12f0*/  BSYNC.RECONVERGENT B1 ;  /* 0x0000000000017941 */ /* 0x000fea0003800200 */
.L_x_6800:
[----:B------:R-:W-:Y:S05]  /*1300*/  @!P1 BRA `(.L_x_6794) ;  /* 0x00000000003c9947 */ /* 0x000fea0003800000 */
[----:B------:R-:W0:Y:S01]  /*1310*/  LDC.64 R8, c[0x0][0x440] ;  /* 0x00011000ff087b82 */ /* 0x000e220000000a00 */
[----:B------:R-:W-:Y:S01]  /*1320*/  IMAD R2, R2, R54, R7 ;  /* 0x0000003602027224 */ /* 0x000fe200078e0207 */
[----:B------:R-:W-:-:S04]  /*1330*/  IADD3 R0, PT, PT, -R0, RZ, RZ ;  /* 0x000000ff00007210 */ /* 0x000fc80007ffe1ff */
[----:B------:R-:W-:Y:S02]  /*1340*/  IADD3 R13, PT, PT, R57, R2, RZ ;  /* 0x00000002390d7210 */ /* 0x000fe40007ffe0ff */
[----:B------:R-:W1:Y:S05]  /*1350*/  LDC.64 R10, c[0x0][0x448] ;  /* 0x00011200ff0a7b82 */ /* 0x000e6a0000000a00 */
.L_x_6802:
        /* <DEDUP_REMOVED lines=10> */
.L_x_6794:
[----:B------:R-:W-:Y:S05]  /*1400*/  BSYNC.RECONVERGENT B0 ;  /* 0x0000000000007941 */ /* 0x000fea0003800200 */
.L_x_6793:
        /* <DEDUP_REMOVED lines=62> */
.L_x_6803:
        /* <DEDUP_REMOVED lines=9> */
.L_x_8136:


//--------------------- .text._ZN10layer_norm13ln_bwd_kernelINS_13Kernel_traitsI6__halfffffjLj2048ELj1ELj1ELj4ELj16ENS_18Kernel_traits_baseILj2048ES2_ffffjLj128EEEEELb1ELb0ELb1ELb0EEEvNS_9BwdParamsE --------------------------
	.section	.text._ZN10layer_norm13ln_bwd_kernelINS_13Kernel_traitsI6__halfffffjLj2048ELj1ELj1ELj4ELj16ENS_18Kernel_traits_baseILj2048ES2_ffffjLj128EEEEELb1ELb0ELb1ELb0EEEvNS_9BwdParamsE,"ax",@progbits
	.align	128
        .global         _ZN10layer_norm13ln_bwd_kernelINS_13Kernel_traitsI6__halfffffjLj2048ELj1ELj1ELj4ELj16ENS_18Kernel_traits_baseILj2048ES2_ffffjLj128EEEEELb1ELb0ELb1ELb0EEEvNS_9BwdParamsE
        .type           _ZN10layer_norm13ln_bwd_kernelINS_13Kernel_traitsI6__halfffffjLj2048ELj1ELj1ELj4ELj16ENS_18Kernel_traits_baseILj2048ES2_ffffjLj128EEEEELb1ELb0ELb1ELb0EEEvNS_9BwdParamsE,@function
        .size           _ZN10layer_norm13ln_bwd_kernelINS_13Kernel_traitsI6__halfffffjLj2048ELj1ELj1ELj4ELj16ENS_18Kernel_traits_baseILj2048ES2_ffffjLj128EEEEELb1ELb0ELb1ELb0EEEvNS_9BwdParamsE,(.L_x_8137 - _ZN10layer_norm13ln_bwd_kernelINS_13Kernel_traitsI6__halfffffjLj2048ELj1ELj1ELj4ELj16ENS_18Kernel_traits_baseILj2048ES2_ffffjLj128EEEEELb1ELb0ELb1ELb0EEEvNS_9BwdParamsE)
        .other          _ZN10layer_norm13ln_bwd_kernelINS_13Kernel_traitsI6__halfffffjLj2048ELj1ELj1ELj4ELj16ENS_18Kernel_traits_baseILj2048ES2_ffffjLj128EEEEELb1ELb0ELb1ELb0EEEvNS_9BwdParamsE,@"STO_CUDA_ENTRY STV_DEFAULT"
_ZN10layer_norm13ln_bwd_kernelINS_13Kernel_traitsI6__halfffffjLj2048ELj1ELj1ELj4ELj16ENS_18Kernel_traits_baseILj2048ES2_ffffjLj128EEEEELb1ELb0ELb1ELb0EEEvNS_9BwdParamsE:
.text._ZN10layer_norm13ln_bwd_kernelINS_13Kernel_traitsI6__halfffffjLj2048ELj1ELj1ELj4ELj16ENS_18Kernel_traits_baseILj2048ES2_ffffjLj128EEEEELb1ELb0ELb1ELb0EEEvNS_9BwdParamsE:
        /* <DEDUP_REMOVED lines=16> */
[----:B------:R-:W1:Y:S08]  /*0100*/  @P5 LDC.64 R2, c[0x0][0x3d0] ;  /* 0x0000f400ff025b82 */ /* 0x000e700000000a00 */
[----:B------:R-:W3:Y:S08]  /*0110*/  @P4 LDC.64 R12, c[0x0][0x3d0] ;  /* 0x0000f400ff0c4b82 */ /* 0x000ef00000000a00 */
[----:B------:R-:W4:Y:S08]  /*0120*/  @P3 LDC.64 R16, c[0x0][0x3d0] ;  /* 0x0000f400ff103b82 */ /* 0x000f300000000a00 */
[----:B------:R-:W4:Y:S01]  /*0130*/  @P2 LDC.64 R18, c[0x0][0x3d0] ;  /* 0x0000f400ff122b82 */ /* 0x000f220000000a00 */
[C---:B-1----:R-:W-:Y:S01]  /*0140*/  @P5 IMAD.WIDE.U32 R2, R21.reuse, 0x8, R2 ;  /* 0x0000000815025825 */ /* 0x042fe200078e0002 */
[----:B------:R-:W-:-:S04]  /*0150*/  @P5 LOP3.LUT R21, R21, 0x80, RZ, 0xfc, !PT ;  /* 0x0000008015155812 */ /* 0x000fc800078efcff */
[----:B--2---:R-:W5:Y:S01]  /*0160*/  @P5 LDG.E.64 R4, desc[UR10][R2.64] ;  /* 0x0000000a02045981 */ /* 0x004f62000c1e1b00 */
[C---:B---3--:R-:W-:Y:S01]  /*0170*/  @P4 IMAD.WIDE.U32 R22, R21.reuse, 0x8, R12 ;  /* 0x0000000815164825 */ /* 0x048fe200078e000c */
[----:B------:R-:W-:Y:S01]  /*0180*/  @P4 IADD3 R21, PT, PT, R21, 0x80, RZ ;  /* 0x0000008015154810 */ /* 0x000fe20007ffe0ff */
[----:B0-----:R-:W-:Y:S01]  /*0190*/  UISETP.GE.AND UP0, UPT, UR9, UR4, UPT ;  /* 0x000000040900728c */ /* 0x001fe2000bf06270 */
[----:B------:R-:W-:Y:S02]  /*01a0*/  CS2R R26, SRZ ;  /* 0x00000000001a7805 */ /* 0x000fe4000001ff00 */
[----:B------:R-:W-:Y:S01]  /*01b0*/  CS2R R28, SRZ ;  /* 0x00000000001c7805 */ /* 0x000fe2000001ff00 */
[----:B------:R0:W5:Y:S01]  /*01c0*/  @P4 LDG.E.64 R8, desc[UR10][R22.64] ;  /* 0x0000000a16084981 */ /* 0x000162000c1e1b00 */
[C---:B----4-:R-:W-:Y:S01]  /*01d0*/  @P3 IMAD.WIDE.U32 R24, R21.reuse, 0x8, R16 ;  /* 0x0000000815183825 */ /* 0x050fe200078e0010 */
[----:B------:R-:W-:Y:S02]  /*01e0*/  @P3 IADD3 R21, PT, PT, R21, 0x80, RZ ;  /* 0x0000008015153810 */ /* 0x000fe40007ffe0ff */
[----:B------:R-:W-:-:S02]  /*01f0*/  CS2R R16, SRZ ;  /* 0x0000000000107805 */ /* 0x000fc4000001ff00 */
[----:B------:R-:W-:Y:S02]  /*0200*/  CS2R R30, SRZ ;  /* 0x00000000001e7805 */ /* 0x000fe4000001ff00 */
[----:B------:R-:W-:Y:S01]  /*0210*/  CS2R R32, SRZ ;  /* 0x0000000000207805 */ /* 0x000fe2000001ff00 */
[----:B------:R1:W5:Y:S01]  /*0220*/  @P3 LDG.E.64 R10, desc[UR10][R24.64] ;  /* 0x0000000a180a3981 */ /* 0x000362000c1e1b00 */
[----:B------:R-:W-:-:S05]  /*0230*/  @P2 IMAD.WIDE.U32 R12, R21, 0x8, R18 ;  /* 0x00000008150c2825 */ /* 0x000fca00078e0012 */
[----:B------:R2:W5:Y:S01]  /*0240*/  @P2 LDG.E.64 R14, desc[UR10][R12.64] ;  /* 0x0000000a0c0e2981 */ /* 0x000562000c1e1b00 */
[----:B------:R-:W-:Y:S02]  /*0250*/  CS2R R18, SRZ ;  /* 0x0000000000127805 */ /* 0x000fe4000001ff00 */
[----:B------:R-:W-:Y:S02]  /*0260*/  CS2R R20, SRZ ;  /* 0x0000000000147805 */ /* 0x000fe4000001ff00 */
[----:B0-----:R-:W-:Y:S02]  /*0270*/  CS2R R22, SRZ ;  /* 0x0000000000167805 */ /* 0x001fe4000001ff00 */
[----:B-1----:R-:W-:Y:S02]  /*0280*/  CS2R R24, SRZ ;  /* 0x0000000000187805 */ /* 0x002fe4000001ff00 */
[----:B------:R-:W-:Y:S02]  /*0290*/  CS2R R34, SRZ ;  /* 0x0000000000227805 */ /* 0x000fe4000001ff00 */
[----:B------:R-:W-:-:S02]  /*02a0*/  CS2R R36, SRZ ;  /* 0x0000000000247805 */ /* 0x000fc4000001ff00 */
[----:B------:R-:W-:Y:S02]  /*02b0*/  CS2R R38, SRZ ;  /* 0x0000000000267805 */ /* 0x000fe4000001ff00 */
[----:B------:R-:W-:Y:S02]  /*02c0*/  CS2R R40, SRZ ;  /* 0x0000000000287805 */ /* 0x000fe4000001ff00 */
[----:B------:R-:W-:Y:S02]  /*02d0*/  CS2R R42, SRZ ;  /* 0x00000000002a7805 */ /* 0x000fe4000001ff00 */
[----:B------:R-:W-:Y:S02]  /*02e0*/  CS2R R44, SRZ ;  /* 0x00000000002c7805 */ /* 0x000fe4000001ff00 */
[----:B------:R-:W-:Y:S01]  /*02f0*/  CS2R R46, SRZ ;  /* 0x00000000002e7805 */ /* 0x000fe2000001ff00 */
[----:B--2---:R-:W-:Y:S06]  /*0300*/  BRA.U UP0, `(.L_x_6804) ;  /* 0x0000005100407547 */ /* 0x004fec000b800000 */
        /* <DEDUP_REMOVED lines=32> */
[----:B------:R-:W-:Y:S01]  /*0510*/  PRMT R114, R114, 0x5410, R0 ;  /* 0x0000541072727816 */ /* 0x000fe20000000000 */
[----:B------:R-:W-:Y:S01]  /*0520*/  UPLOP3.LUT UP1, UPT, UPT, UPT, UPT, 0x40, 0x4 ;  /* 0x000000000004789c */ /* 0x000fe20003f2e870 */
[----:B------:R-:W-:Y:S01]  /*0530*/  PRMT R116, R116, 0x5410, R2 ;  /* 0x0000541074747816 */ /* 0x000fe20000000002 */
[----:B------:R-:W0:Y:S01]  /*0540*/  LDCU UR8, c[0x0][0x388] ;  /* 0x00007100ff0877ac */ /* 0x000e220008000800 */
[----:B------:R-:W-:Y:S02]  /*0550*/  PRMT R117, R117, 0x5410, R3 ;  /* 0x0000541075757816 */ /* 0x000fe40000000003 */
[----:B------:R-:W-:Y:S01]  /*0560*/  PRMT R118, R118, 0x5410, R4 ;  /* 0x0000541076767816 */ /* 0x000fe20000000004 */
[----:B------:R-:W1:Y:S01]  /*0570*/  LDCU.U8 UR27, c[0x0][0x410] ;  /* 0x00008200ff1b77ac */ /* 0x000e620008000000 */
[----:B------:R-:W-:-:S02]  /*0580*/  PRMT R119, R119, 0x5410, R5 ;  /* 0x0000541077777816 */ /* 0x000fc40000000005 */
[----:B------:R-:W-:Y:S01]  /*0590*/  PRMT R120, R120, 0x5410, R7 ;  /* 0x0000541078787816 */ /* 0x000fe20000000007 */
[----:B------:R-:W2:Y:S01]  /*05a0*/  LDCU UR28, c[0x0][0x400] ;  /* 0x00008000ff1c77ac */ /* 0x000ea20008000800 */
[----:B------:R-:W-:Y:S02]  /*05b0*/  PRMT R121, R121, 0x5410, R8 ;  /* 0x0000541079797816 */ /* 0x000fe40000000008 */
[----:B------:R-:W-:Y:S01]  /*05c0*/  PRMT R122, R122, 0x5410, R9 ;  /* 0x000054107a7a7816 */ /* 0x000fe20000000009 */
[----:B------:R-:W3:Y:S01]  /*05d0*/  LDCU.64 UR20, c[0x0][0x408] ;  /* 0x00008100ff1477ac */ /* 0x000ee20008000a00 */
[----:B------:R-:W4:Y:S01]  /*05e0*/  LDCU.64 UR22, c[0x0][0x438] ;  /* 0x00008700ff1677ac */ /* 0x000f220008000a00 */
[----:B------:R-:W0:Y:S01]  /*05f0*/  LDCU.64 UR4, c[0x0][0x478] ;  /* 0x00008f00ff0477ac */ /* 0x000e220008000a00 */
[----:B------:R-:W0:Y:S01]  /*0600*/  LDCU.128 UR12, c[0x0][0x3c0] ;  /* 0x00007800ff0c77ac */ /* 0x000e220008000c00 */
[----:B------:R-:W0:Y:S01]  /*0610*/  LDCU.128 UR16, c[0x0][0x3f0] ;  /* 0x00007e00ff1077ac */ /* 0x000e220008000c00 */
[----:B------:R-:W0:Y:S02]  /*0620*/  LDCU.64 UR24, c[0x0][0x380] ;  /* 0x00007000ff1877ac */ /* 0x000e240008000a00 */
.L_x_6865:
[----:B0-----:R-:W-:-:S06]  /*0630*/  UIMAD.WIDE UR6, UR9, 0x4, UR18 ;  /* 0x00000004090678a5 */ /* 0x001fcc000f8e0212 */
[----:B--234-:R-:W-:Y:S02]  /*0640*/  MOV R74, UR6 ;  /* 0x00000006004a7c02 */ /* 0x01cfe40008000f00 */
        /* <DEDUP_REMOVED lines=10> */
[----:B------:R-:W-:Y:S01]  /*06f0*/  BSSY.RECONVERGENT B0, `(.L_x_6805) ;  /* 0x000013d000007945 */ /* 0x000fe20003800200 */
[----:B--2---:R-:W-:Y:S02]  /*0700*/  R2UR UR30, R74 ;  /* 0x000000004a1e72ca */ /* 0x004fe400000e0000 */
[----:B---3--:R-:W-:-:S11]  /*0710*/  R2UR UR29, R76 ;  /* 0x000000004c1d72ca */ /* 0x008fd600000e0000 */
[----:B------:R-:W-:-:S09]  /*0720*/  UISETP.GE.AND UP2, UPT, UR30, 0x1, UPT ;  /* 0x000000011e00788c */ /* 0x000fd2000bf46270 */
[----:B0-----:R-:W-:Y:S05]  /*0730*/  BRA.U !UP2, `(.L_x_6806) ;  /* 0x0000000d0ab07547 */ /* 0x001fea000b800000 */
[----:B------:R-:W-:-:S06]  /*0740*/  UIMAD.WIDE UR6, UR9, 0x4, UR12 ;  /* 0x00000004090678a5 */ /* 0x000fcc000f8e020c */
[----:B------:R-:W-:Y:S02]  /*0750*/  MOV R72, UR6 ;  /* 0x0000000600487c02 */ /* 0x000fe40008000f00 */
[----:B------:R-:W-:-:S05]  /*0760*/  MOV R73, UR7 ;  /* 0x0000000700497c02 */ /* 0x000fca0008000f00 */
[----:B------:R0:W2:Y:S01]  /*0770*/  LDG.E R72, desc[UR10][R72.64] ;  /* 0x0000000a48487981 */ /* 0x0000a2000c1e1900 */
[----:B-----5:R-:W-:Y:S01]  /*0780*/  ISETP.GE.AND P1, PT, R103, 0x1, PT ;  /* 0x000000016700780c */ /* 0x020fe20003f26270 */
[----:B------:R-:W-:Y:S01]  /*0790*/  UIADD3 UR6, UPT, UPT, UR30, -0x1, URZ ;  /* 0xffffffff1e067890 */ /* 0x000fe2000fffe0ff */
[C---:B------:R-:W-:Y:S01]  /*07a0*/  ISETP.GE.U32.AND P5, PT, R6.reuse, 0x80, PT ;  /* 0x000000800600780c */ /* 0x040fe20003fa6070 */
[----:B------:R-:W3:Y:S01]  /*07b0*/  S2R R7, SR_TID.X ;  /* 0x0000000000077919 */ /* 0x000ee20000002100 */
[----:B------:R-:W-:Y:S01]  /*07c0*/  HFMA2 R106, -RZ, RZ, 0, 0 ;  /* 0x00000000ff6a7431 */ /* 0x000fe200000001ff */
[----:B-1----:R-:W-:Y:S01]  /*07d0*/  ISETP.NE.AND P0, PT, RZ, UR27, PT ;  /* 0x0000001bff007c0c */ /* 0x002fe2000bf05270 */
[----:B------:R-:W-:Y:S01]  /*07e0*/  BSSY.RECONVERGENT B1, `(.L_x_6807) ;  /* 0x0000049000017945 */ /* 0x000fe20003800200 */
[----:B------:R-:W-:Y:S01]  /*07f0*/  HFMA2 R110, -RZ, RZ, 0, 0 ;  /* 0x00000000ff6e7431 */ /* 0x000fe200000001ff */
[C---:B------:R-:W-:Y:S02]  /*0800*/  ISETP.GE.U32.AND P4, PT, R6.reuse, 0x100, PT ;  /* 0x000001000600780c */ /* 0x040fe40003f86070 */
[----:B------:R-:W-:-:S02]  /*0810*/  ISETP.GE.U32.AND P3, PT, R6, 0x180, PT ;  /* 0x000001800600780c */ /* 0x000fc40003f66070 */
[----:B------:R-:W-:Y:S02]  /*0820*/  ISETP.GE.U32.AND P2, PT, R6, 0x200, PT ;  /* 0x000002000600780c */ /* 0x000fe40003f46070 */
[----:B------:R-:W-:Y:S02]  /*0830*/  @P1 IADD3 R74, PT, PT, R103, -0x1, RZ ;  /* 0xffffffff674a1810 */ /* 0x000fe40007ffe0ff */
[----:B------:R-:W-:-:S03]  /*0840*/  MOV R109, RZ ;  /* 0x000000ff006d7202 */ /* 0x000fc60000000f00 */
[----:B------:R-:W-:Y:S01]  /*0850*/  @P1 IMAD R75, R74, UR8, RZ ;  /* 0x000000084a4b1c24 */ /* 0x000fe2000f8e02ff */
[----:B------:R-:W-:Y:S01]  /*0860*/  MOV R74, UR6 ;  /* 0x00000006004a7c02 */ /* 0x000fe20008000f00 */
[----:B------:R-:W-:-:S03]  /*0870*/  UIMAD UR6, UR9, UR8, URZ ;  /* 0x00000008090672a4 */ /* 0x000fc6000f8e02ff */
[----:B------:R-:W-:Y:S01]  /*0880*/  @P1 SHF.R.S32.HI R76, RZ, 0x1f, R75 ;  /* 0x0000001fff4c1819 */ /* 0x000fe2000001144b */
[----:B------:R-:W-:Y:S01]  /*0890*/  USHF.R.S32.HI UR7, URZ, 0x1f, UR6 ;  /* 0x0000001fff077899 */ /* 0x000fe20008011406 */
[----:B------:R-:W-:Y:S02]  /*08a0*/  IMAD R74, R74, UR8, RZ ;  /* 0x000000084a4a7c24 */ /* 0x000fe4000f8e02ff */
[----:B------:R-:W-:Y:S01]  /*08b0*/  @P1 LEA.HI R76, R76, R75, RZ, 0x2 ;  /* 0x0000004b4c4c1211 */ /* 0x000fe200078f10ff */
[----:B------:R-:W-:Y:S02]  /*08c0*/  ULEA.HI UR7, UR7, UR6, URZ, 0x2 ;  /* 0x0000000607077291 */ /* 0x000fe4000f8f10ff */
[----:B0-----:R-:W-:-:S04]  /*08d0*/  SHF.R.S32.HI R73, RZ, 0x1f, R74 ;  /* 0x0000001fff497819 */ /* 0x001fc8000001144a */
[----:B------:R-:W-:Y:S02]  /*08e0*/  MOV R104, UR7 ;  /* 0x0000000700687c02 */ /* 0x000fe40008000f00 */
[----:B------:R-:W-:Y:S02]  /*08f0*/  LEA.HI R74, R73, R74, RZ, 0x2 ;  /* 0x0000004a494a7211 */ /* 0x000fe400078f10ff */
[-C--:B---3--:R-:W-:Y:S02]  /*0900*/  LEA.HI.SX32 R104, R104, R7.reuse, 0x1e ;  /* 0x0000000768687211 */ /* 0x088fe400078ff2ff */
[-C--:B------:R-:W-:Y:S02]  /*0910*/  @P1 LEA.HI.SX32 R106, R76, R7.reuse, 0x1e ;  /* 0x000000074c6a1211 */ /* 0x080fe400078ff2ff */
[----:B------:R-:W-:Y:S02]  /*0920*/  LEA.HI.SX32 R108, R74, R7, 0x1e ;  /* 0x000000074a6c7211 */ /* 0x000fe400078ff2ff */
[----:B------:R-:W-:-:S02]  /*0930*/  MOV R107, R104 ;  /* 0x00000068006b7202 */ /* 0x000fc40000000f00 */
[----:B--2---:R-:W-:Y:S01]  /*0940*/  FSEL R105, R72, RZ, !P0 ;  /* 0x000000ff48697208 */ /* 0x004fe20004000000 */
[----:B------:R-:W-:Y:S06]  /*0950*/  @!P5 BRA `(.L_x_6808) ;  /* 0x0000000000c4d947 */ /* 0x000fec0003800000 */
[----:B------:R-:W0:Y:S01]  /*0960*/  LDC.64 R72, c[0x0][0x3a8] ;  /* 0x0000ea00ff487b82 */ /* 0x000e220000000a00 */
[----:B----4-:R-:W-:-:S04]  /*0970*/  ISETP.NE.U32.AND P0, PT, RZ, UR22, PT ;  /* 0x00000016ff007c0c */ /* 0x010fc8000bf05070 */
[----:B------:R-:W-:-:S03]  /*0980*/  ISETP.NE.AND.EX P0, PT, RZ, UR23, PT, P0 ;  /* 0x00000017ff007c0c */ /* 0x000fc6000bf05300 */
[----:B------:R-:W1:Y:S08]  /*0990*/  LDC.64 R14, c[0x0][0x428] ;  /* 0x00010a00ff0e7b82 */ /* 0x000e700000000a00 */
[----:B------:R-:W2:Y:S01]  /*09a0*/  LDC.64 R110, c[0x0][0x3b0] ;  /* 0x0000ec00ff6e7b82 */ /* 0x000ea20000000a00 */
[----:B0-----:R-:W-:-:S06]  /*09b0*/  IMAD.WIDE.U32 R76, R107, 0x10, R72 ;  /* 0x000000106b4c7825 */ /* 0x001fcc00078e0048 */
[----:B------:R-:W3:Y:S01]  /*09c0*/  LDG.E.128 R76, desc[UR10][R76.64] ;  /* 0x0000000a4c4c7981 */ /* 0x000ee2000c1e1d00 */
[----:B-1----:R-:W-:Y:S02]  /*09d0*/  IMAD.WIDE.U32 R72, R108, 0x10, R14 ;  /* 0x000000106c487825 */ /* 0x002fe400078e000e */
[----:B------:R-:W0:Y:S04]  /*09e0*/  @P0 LDC.64 R14, c[0x0][0x438] ;  /* 0x00010e00ff0e0b82 */ /* 0x000e280000000a00 */
[----:B------:R-:W4:Y:S01]  /*09f0*/  LDG.E.128 R72, desc[UR10][R72.64] ;  /* 0x0000000a48487981 */ /* 0x000f22000c1e1d00 */
[----:B------:R-:W-:Y:S02]  /*0a00*/  HADD2.F32 R13, -RZ, R114.H0_H0 ;  /* 0x20000072ff0d7230 */ /* 0x000fe40000004100 */
[----:B------:R-:W-:-:S02]  /*0a10*/  HADD2.F32 R109, -RZ, R116.H0_H0 ;  /* 0x20000074ff6d7230 */ /* 0x000fc40000004100 */
[----:B------:R-:W-:Y:S02]  /*0a20*/  HADD2.F32 R100, -RZ, R116.H1_H1 ;  /* 0x30000074ff647230 */ /* 0x000fe40000004100 */
[----:B--2---:R-:W-:-:S04]  /*0a30*/  IMAD.WIDE.U32 R110, R106, 0x4, R110 ;  /* 0x000000046a6e7825 */ /* 0x004fc800078e006e */
[C---:B0-----:R-:W-:Y:S01]  /*0a40*/  @P0 IMAD.WIDE.U32 R14, R107.reuse, 0x10, R14 ;  /* 0x000000106b0e0825 */ /* 0x041fe200078e000e */
[----:B------:R-:W5:Y:S04]  /*0a50*/  LDG.E R5, desc[UR10][R110.64] ;  /* 0x0000000a6e057981 */ /* 0x000f68000c1e1900 */
[----:B------:R0:W5:Y:S01]  /*0a60*/  @P0 LDG.E.128 R48, desc[UR10][R14.64] ;  /* 0x0000000a0e300981 */ /* 0x000162000c1e1d00 */
[----:B------:R-:W-:Y:S02]  /*0a70*/  IADD3 R106, PT, PT, R106, 0x80, RZ ;  /* 0x000000806a6a7810 */ /* 0x000fe40007ffe0ff */
[----:B------:R-:W-:Y:S02]  /*0a80*/  IADD3 R108, PT, PT, R108, 0x80, RZ ;  /* 0x000000806c6c7810 */ /* 0x000fe40007ffe0ff */
[----:B------:R-:W-:Y:S01]  /*0a90*/  IADD3 R107, PT, PT, R107, 0x80, RZ ;  /* 0x000000806b6b7810 */ /* 0x000fe20007ffe0ff */
[C---:B---3--:R-:W-:Y:S01]  /*0aa0*/  FADD.FTZ R3, -R105.reuse, R76 ;  /* 0x0000004c69037221 */ /* 0x048fe20000010100 */
[----:B------:R-:W-:Y:S01]  /*0ab0*/  FADD.FTZ R77, -R105, R77 ;  /* 0x0000004d694d7221 */ /* 0x000fe20000010100 */
[----:B------:R-:W-:-:S02]  /*0ac0*/  HADD2.F32 R76, -RZ, R114.H1_H1 ;  /* 0x30000072ff4c7230 */ /* 0x000fc40000004100 */
[----:B------:R-:W-:Y:S01]  /*0ad0*/  FADD.FTZ R78, -R105, R78 ;  /* 0x0000004e694e7221 */ /* 0x000fe20000010100 */
[----:B------:R-:W-:Y:S01]  /*0ae0*/  FMUL.FTZ R3, R3, UR29 ;  /* 0x0000001d03037c20 */ /* 0x000fe20008410000 */
[----:B0-----:R-:W-:Y:S01]  /*0af0*/  FMUL.FTZ R14, R77, UR29 ;  /* 0x0000001d4d0e7c20 */ /* 0x001fe20008410000 */
[----:B------:R-:W-:Y:S01]  /*0b00*/  FADD.FTZ R79, -R105, R79 ;  /* 0x0000004f694f7221 */ /* 0x000fe20000010100 */
[----:B------:R-:W-:Y:S01]  /*0b10*/  FMUL.FTZ R15, R78, UR29 ;  /* 0x0000001d4e0f7c20 */ /* 0x000fe20008410000 */
[----:B----4-:R-:W-:Y:S01]  /*0b20*/  FMUL.FTZ R8, R72, R13 ;  /* 0x0000000d48087220 */ /* 0x010fe20000410000 */
[----:B------:R-:W-:Y:S01]  /*0b30*/  FADD.FTZ R32, R32, R72 ;  /* 0x0000004820207221 */ /* 0x000fe20000010000 */
[----:B------:R-:W-:Y:S01]  /*0b40*/  FFMA.FTZ R16, R72, R3, R16 ;  /* 0x0000000348107223 */ /* 0x000fe20000010010 */
[----:B------:R-:W-:Y:S01]  /*0b50*/  FMUL.FTZ R13, R73, R76 ;  /* 0x0000004c490d7220 */ /* 0x000fe20000410000 */
        /* <DEDUP_REMOVED lines=17> */
.L_x_6808:
[----:B----4-:R-:W-:Y:S05]  /*0c70*/  BSYNC.RECONVERGENT B1 ;  /* 0x0000000000017941 */ /* 0x010fea0003800200 */
.L_x_6807:
        /* <DEDUP_REMOVED lines=15> */
[----:B0-----:R-:W-:-:S04]  /*0d70*/  @P0 IMAD.WIDE.U32 R82, R107, 0x10, R82 ;  /* 0x000000106b520825 */ /* 0x001fc800078e0052 */
[----:B------:R-:W-:Y:S01]  /*0d80*/  HADD2.F32 R101, -RZ, R118.H0_H0 ;  /* 0x20000076ff657230 */ /* 0x000fe20000004100 */
[----:B------:R0:W5:Y:S01]  /*0d90*/  @P0 LDG.E.128 R52, desc[UR10][R82.64] ;  /* 0x0000000a52340981 */ /* 0x000162000c1e1d00 */
[----:B------:R-:W-:Y:S02]  /*0da0*/  IADD3 R106, PT, PT, R106, 0x80, RZ ;  /* 0x000000806a6a7810 */ /* 0x000fe40007ffe0ff */
[----:B------:R-:W-:Y:S02]  /*0db0*/  IADD3 R108, PT, PT, R108, 0x80, RZ ;  /* 0x000000806c6c7810 */ /* 0x000fe40007ffe0ff */
[----:B------:R-:W-:Y:S01]  /*0dc0*/  IADD3 R107, PT, PT, R107, 0x80, RZ ;  /* 0x000000806b6b7810 */ /* 0x000fe20007ffe0ff */
[C---:B---3--:R-:W-:Y:S01]  /*0dd0*/  FADD.FTZ R9, -R105.reuse, R76 ;  /* 0x0000004c69097221 */ /* 0x048fe20000010100 */
[----:B------:R-:W-:-:S03]  /*0de0*/  FADD.FTZ R77, -R105, R77 ;  /* 0x0000004d694d7221 */ /* 0x000fc60000010100 */
[----:B------:R-:W-:Y:S01]  /*0df0*/  FMUL.FTZ R9, R9, UR29 ;  /* 0x0000001d09097c20 */ /* 0x000fe20008410000 */
[----:B------:R-:W-:Y:S02]  /*0e00*/  HADD2.F32 R76, -RZ, R117.H1_H1 ;  /* 0x30000075ff4c7230 */ /* 0x000fe40000004100 */
[----:B----4-:R-:W-:Y:S01]  /*0e10*/  FMUL.FTZ R10, R72, R85 ;  /* 0x00000055480a7220 */ /* 0x010fe20000410000 */
[----:B------:R-:W-:Y:S01]  /*0e20*/  FADD.FTZ R36, R36, R72 ;  /* 0x0000004824247221 */ /* 0x000fe20000010000 */
[----:B------:R-:W-:Y:S01]  /*0e30*/  FFMA.FTZ R20, R72, R9, R20 ;  /* 0x0000000948147223 */ /* 0x000fe20000010014 */
[----:B------:R-:W-:Y:S02]  /*0e40*/  HADD2.F32 R72, -RZ, R118.H1_H1 ;  /* 0x30000076ff487230 */ /* 0x000fe40000004100 */
[----:B0-----:R-:W-:Y:S01]  /*0e50*/  FMUL.FTZ R82, R77, UR29 ;  /* 0x0000001d4d527c20 */ /* 0x001fe20008410000 */
[----:B------:R-:W-:Y:S01]  /*0e60*/  FMUL.FTZ R90, R74, R101 ;  /* 0x000000654a5a7220 */ /* 0x000fe20000410000 */
[----:B------:R-:W-:Y:S01]  /*0e70*/  FADD.FTZ R78, -R105, R78 ;  /* 0x0000004e694e7221 */ /* 0x000fe20000010100 */
[----:B------:R-:W-:Y:S01]  /*0e80*/  FMUL.FTZ R83, R73, R76 ;  /* 0x0000004c49537220 */ /* 0x000fe20000410000 */
[----:B------:R-:W-:Y:S01]  /*0e90*/  FMUL.FTZ R101, R75, R72 ;  /* 0x000000484b657220 */ /* 0x000fe20000410000 */
[----:B------:R-:W-:Y:S01]  /*0ea0*/  FADD.FTZ R37, R37, R73 ;  /* 0x0000004925257221 */ /* 0x000fe20000010000 */
[----:B------:R-:W-:Y:S01]  /*0eb0*/  FFMA.FTZ R21, R73, R82, R21 ;  /* 0x0000005249157223 */ /* 0x000fe20000010015 */
        /* <DEDUP_REMOVED lines=14> */
[----:B------:R-:W-:-:S07]  /*0fa0*/  FFMA.FTZ R110, R96, R101, R73 ;  /* 0x00000065606e7223 */ /* 0x000fce0000010049 */
.L_x_6810:
[----:B------:R-:W-:Y:S05]  /*0fb0*/  BSYNC.RECONVERGENT B1 ;  /* 0x0000000000017941 */ /* 0x000fea0003800200 */
.L_x_6809:
        /* <DEDUP_REMOVED lines=16> */
[----:B------:R-:W-:Y:S02]  /*10c0*/  HADD2.F32 R87, -RZ, R119.H0_H0 ;  /* 0x20000077ff577230 */ /* 0x000fe40000004100 */
[----:B------:R-:W-:Y:S01]  /*10d0*/  HADD2.F32 R99, -RZ, R120.H0_H0 ;  /* 0x20000078ff637230 */ /* 0x000fe20000004100 */
        /* <DEDUP_REMOVED lines=11> */
[----:B------:R-:W-:Y:S01]  /*1190*/  FMUL.FTZ R84, R77, UR29 ;  /* 0x0000001d4d547c20 */ /* 0x000fe20008410000 */
        /* <DEDUP_REMOVED lines=20> */
[----:B-1----:R-:W-:-:S07]  /*12e0*/  FFMA.FTZ R110, R94, R99, R73 ;  /* 0x000000635e6e7223 */ /* 0x002fce0000010049 */
.L_x_6812:
[----:B------:R-:W-:Y:S05]  /*12f0*/  BSYNC.RECONVERGENT B1 ;  /* 0x0000000000017941 */ /* 0x000fea0003800200 */
.L_x_6811:
        /* <DEDUP_REMOVED lines=16> */
[----:B------:R-:W-:Y:S02]  /*1400*/  HADD2.F32 R93, -RZ, R122.H0_H0 ;  /* 0x2000007aff5d7230 */ /* 0x000fe40000004100 */
[C---:B---3--:R-:W-:Y:S01]  /*1410*/  FADD.FTZ R81, -R105.reuse, R72 ;  /* 0x0000004869517221 */ /* 0x048fe20000010100 */
[----:B------:R-:W-:Y:S02]  /*1420*/  HADD2.F32 R72, -RZ, R121.H1_H1 ;  /* 0x30000079ff487230 */ /* 0x000fe40000004100 */
[----:B------:R-:W-:Y:S01]  /*1430*/  FADD.FTZ R73, -R105, R73 ;  /* 0x0000004969497221 */ /* 0x000fe20000010100 */
[----:B------:R-:W-:Y:S01]  /*1440*/  FMUL.FTZ R81, R81, UR29 ;  /* 0x0000001d51517c20 */ /* 0x000fe20008410000 */
[----:B------:R-:W-:Y:S01]  /*1450*/  FADD.FTZ R74, -R105, R74 ;  /* 0x0000004a694a7221 */ /* 0x000fe20000010100 */
[----:B----4-:R-:W-:Y:S01]  /*1460*/  FMUL.FTZ R80, R76, R91 ;  /* 0x0000005b4c507220 */ /* 0x010fe20000410000 */
[----:B------:R-:W-:Y:S01]  /*1470*/  FMUL.FTZ R86, R73, UR29 ;  /* 0x0000001d49567c20 */ /* 0x000fe20008410000 */
[----:B------:R-:W-:-:S02]  /*1480*/  FMUL.FTZ R91, R77, R72 ;  /* 0x000000484d5b7220 */ /* 0x000fc40000410000 */
[----:B------:R-:W-:Y:S01]  /*1490*/  FADD.FTZ R72, R109, R80 ;  /* 0x000000506d487221 */ /* 0x000fe20000010000 */
[----:B------:R-:W-:Y:S01]  /*14a0*/  FFMA.FTZ R73, R81, R80, R110 ;  /* 0x0000005051497223 */ /* 0x000fe2000001006e */
        /* <DEDUP_REMOVED lines=20> */
[----:B-1----:R-:W-:Y:S06]  /*15f0*/  BRA `(.L_x_6813) ;  /* 0x0000000400307947 */ /* 0x002fec0003800000 */
.L_x_6806:
[----:B------:R-:W0:Y:S01]  /*1600*/  S2R R7, SR_TID.X ;  /* 0x0000000000077919 */ /* 0x000e220000002100 */
[----:B-----5:R-:W-:Y:S01]  /*1610*/  ISETP.GE.AND P1, PT, R103, 0x1, PT ;  /* 0x000000016700780c */ /* 0x020fe20003f26270 */
[----:B------:R-:W-:Y:S01]  /*1620*/  UIMAD UR6, UR9, UR8, URZ ;  /* 0x00000008090672a4 */ /* 0x000fe2000f8e02ff */
[----:B------:R-:W-:Y:S01]  /*1630*/  HFMA2 R115, -RZ, RZ, 0, 0 ;  /* 0x00000000ff737431 */ /* 0x000fe200000001ff */
[----:B----4-:R-:W-:Y:S02]  /*1640*/  UISETP.NE.U32.AND UP0, UPT, UR22, URZ, UPT ;  /* 0x000000ff1600728c */ /* 0x010fe4000bf05070 */
[----:B------:R-:W-:Y:S02]  /*1650*/  USHF.R.S32.HI UR7, URZ, 0x1f, UR6 ;  /* 0x0000001fff077899 */ /* 0x000fe40008011406 */
[----:B------:R-:W-:Y:S02]  /*1660*/  UISETP.NE.AND.EX UP0, UPT, UR23, URZ, UPT, UP0 ;  /* 0x000000ff1700728c */ /* 0x000fe4000bf05300 */
[----:B------:R-:W-:-:S04]  /*1670*/  ULEA.HI UR7, UR7, UR6, URZ, 0x2 ;  /* 0x0000000607077291 */ /* 0x000fc8000f8f10ff */
[----:B------:R-:W-:Y:S02]  /*1680*/  @P1 IADD3 R72, PT, PT, R103, -0x1, RZ ;  /* 0xffffffff67481810 */ /* 0x000fe40007ffe0ff */
[----:B------:R-:W-:-:S03]  /*1690*/  MOV R104, UR7 ;  /* 0x0000000700687c02 */ /* 0x000fc60008000f00 */
[----:B------:R-:W-:-:S05]  /*16a0*/  @P1 IMAD R72, R72, UR8, RZ ;  /* 0x0000000848481c24 */ /* 0x000fca000f8e02ff */
[----:B------:R-:W-:-:S04]  /*16b0*/  @P1 SHF.R.S32.HI R73, RZ, 0x1f, R72 ;  /* 0x0000001fff491819 */ /* 0x000fc80000011448 */
[----:B------:R-:W-:Y:S02]  /*16c0*/  @P1 LEA.HI R72, R73, R72, RZ, 0x2 ;  /* 0x0000004849481211 */ /* 0x000fe400078f10ff */
[-C--:B0-----:R-:W-:Y:S02]  /*16d0*/  LEA.HI.SX32 R104, R104, R7.reuse, 0x1e ;  /* 0x0000000768687211 */ /* 0x081fe400078ff2ff */
[----:B------:R-:W-:Y:S02]  /*16e0*/  @P1 LEA.HI.SX32 R115, R72, R7, 0x1e ;  /* 0x0000000748731211 */ /* 0x000fe400078ff2ff */
[----:B------:R-:W-:Y:S01]  /*16f0*/  MOV R105, R104 ;  /* 0x0000006800697202 */ /* 0x000fe20000000f00 */
[----:B------:R-:W-:Y:S06]  /*1700*/  BRA.U UP0, `(.L_x_6814) ;  /* 0x00000001005c7547 */ /* 0x000fec000b800000 */
[C---:B------:R-:W-:Y:S02]  /*1710*/  ISETP.GE.U32.AND P5, PT, R6.reuse, 0x80, PT ;  /* 0x000000800600780c */ /* 0x040fe40003fa6070 */
[C---:B------:R-:W-:Y:S02]  /*1720*/  ISETP.GE.U32.AND P4, PT, R6.reuse, 0x100, PT ;  /* 0x000001000600780c */ /* 0x040fe40003f86070 */
[----:B------:R-:W-:-:S09]  /*1730*/  ISETP.GE.U32.AND P3, PT, R6, 0x180, PT ;  /* 0x000001800600780c */ /* 0x000fd20003f66070 */
[----:B------:R-:W0:Y:S08]  /*1740*/  @P5 LDC.64 R76, c[0x0][0x3b0] ;  /* 0x0000ec00ff4c5b82 */ /* 0x000e300000000a00 */
[----:B------:R-:W2:Y:S08]  /*1750*/  @P4 LDC.64 R74, c[0x0][0x3b0] ;  /* 0x0000ec00ff4a4b82 */ /* 0x000eb00000000a00 */
[----:B------:R-:W3:Y:S01]  /*1760*/  @P3 LDC.64 R72, c[0x0][0x3b0] ;  /* 0x0000ec00ff483b82 */ /* 0x000ee20000000a00 */
[C---:B0-----:R-:W-:Y:S01]  /*1770*/  @P5 IMAD.WIDE.U32 R76, R115.reuse, 0x4, R76 ;  /* 0x00000004734c5825 */ /* 0x041fe200078e004c */
[----:B------:R-:W-:-:S04]  /*1780*/  @P5 IADD3 R115, PT, PT, R115, 0x80, RZ ;  /* 0x0000008073735810 */ /* 0x000fc80007ffe0ff */
[----:B------:R0:W5:Y:S01]  /*1790*/  @P5 LDG.E R5, desc[UR10][R76.64] ;  /* 0x0000000a4c055981 */ /* 0x000162000c1e1900 */
[C---:B--2---:R-:W-:Y:S01]  /*17a0*/  @P4 IMAD.WIDE.U32 R74, R115.reuse, 0x4, R74 ;  /* 0x00000004734a4825 */ /* 0x044fe200078e004a */
[----:B------:R-:W-:-:S04]  /*17b0*/  @P4 IADD3 R115, PT, PT, R115, 0x80, RZ ;  /* 0x0000008073734810 */ /* 0x000fc80007ffe0ff */
[----:B------:R0:W5:Y:S01]  /*17c0*/  @P4 LDG.E R4, desc[UR10][R74.64] ;  /* 0x0000000a4a044981 */ /* 0x000162000c1e1900 */
[----:B---3--:R-:W-:-:S05]  /*17d0*/  @P3 IMAD.WIDE.U32 R72, R115, 0x4, R72 ;  /* 0x0000000473483825 */ /* 0x008fca00078e0048 */
[----:B------:R0:W5:Y:S01]  /*17e0*/  @P3 LDG.E R2, desc[UR10][R72.64] ;  /* 0x0000000a48023981 */ /* 0x000162000c1e1900 */
[----:B------:R-:W-:Y:S02]  /*17f0*/  ISETP.GE.U32.AND P2, PT, R6, 0x200, PT ;  /* 0x000002000600780c */ /* 0x000fe40003f46070 */
[----:B------:R-:W-:Y:S02]  /*1800*/  MOV R109, RZ ;  /* 0x000000ff006d7202 */ /* 0x000fe40000000f00 */
[----:B------:R-:W-:Y:S02]  /*1810*/  MOV R110, RZ ;  /* 0x000000ff006e7202 */ /* 0x000fe40000000f00 */
[----:B------:R-:W-:-:S07]  /*1820*/  @P3 IADD3 R115, PT, PT, R115, 0x80, RZ ;  /* 0x0000008073733810 */ /* 0x000fce0007ffe0ff */
[----:B0-----:R-:W-:Y:S05]  /*1830*/  @!P2 BRA `(.L_x_6813) ;  /* 0x0000000000a0a947 */ /* 0x001fea0003800000 */
[----:B------:R-:W0:Y:S02]  /*1840*/  LDC.64 R72, c[0x0][0x3b0] ;  /* 0x0000ec00ff487b82 */ /* 0x000e240000000a00 */
[----:B0-----:R-:W-:-:S05]  /*1850*/  IMAD.WIDE.U32 R72, R115, 0x4, R72 ;  /* 0x0000000473487825 */ /* 0x001fca00078e0048 */
[----:B------:R0:W5:Y:S01]  /*1860*/  LDG.E R0, desc[UR10][R72.64] ;  /* 0x0000000a48007981 */ /* 0x000162000c1e1900 */
[----:B------:R-:W-:Y:S05]  /*1870*/  BRA `(.L_x_6813) ;  /* 0x0000000000907947 */ /* 0x000fea0003800000 */
.L_x_6814:
[C---:B------:R-:W-:Y:S02]  /*1880*/  ISETP.GE.U32.AND P5, PT, R6.reuse, 0x80, PT ;  /* 0x000000800600780c */ /* 0x040fe40003fa6070 */
[C---:B------:R-:W-:Y:S02]  /*1890*/  ISETP.GE.U32.AND P4, PT, R6.reuse, 0x100, PT ;  /* 0x000001000600780c */ /* 0x040fe40003f86070 */
[C---:B------:R-:W-:Y:S02]  /*18a0*/  ISETP.GE.U32.AND P3, PT, R6.reuse, 0x180, PT ;  /* 0x000001800600780c */ /* 0x040fe40003f66070 */
[----:B------:R-:W-:-:S07]  /*18b0*/  ISETP.GE.U32.AND P2, PT, R6, 0x200, PT ;  /* 0x000002000600780c */ /* 0x000fce0003f46070 */
[----:B------:R-:W0:Y:S08]  /*18c0*/  @P5 LDC.64 R112, c[0x0][0x3b0] ;  /* 0x0000ec00ff705b82 */ /* 0x000e300000000a00 */
[----:B------:R-:W2:Y:S08]  /*18d0*/  @P5 LDC.64 R106, c[0x0][0x438] ;  /* 0x00010e00ff6a5b82 */ /* 0x000eb00000000a00 */
[----:B------:R-:W3:Y:S08]  /*18e0*/  @P4 LDC.64 R110, c[0x0][0x3b0] ;  /* 0x0000ec00ff6e4b82 */ /* 0x000ef00000000a00 */
[----:B------:R-:W4:Y:S01]  /*18f0*/  @P4 LDC.64 R78, c[0x0][0x438] ;  /* 0x00010e00ff4e4b82 */ /* 0x000f220000000a00 */
[C---:B0-----:R-:W-:Y:S01]  /*1900*/  @P5 IMAD.WIDE.U32 R112, R115.reuse, 0x4, R112 ;  /* 0x0000000473705825 */ /* 0x041fe200078e0070 */
[----:B------:R-:W-:-:S04]  /*1910*/  @P5 IADD3 R115, PT, PT, R115, 0x80, RZ ;  /* 0x0000008073735810 */ /* 0x000fc80007ffe0ff */
[----:B------:R-:W5:Y:S02]  /*1920*/  @P5 LDG.E R5, desc[UR10][R112.64] ;  /* 0x0000000a70055981 */ /* 0x000f64000c1e1900 */
[----:B------:R-:W0:Y:S08]  /*1930*/  @P3 LDC.64 R108, c[0x0][0x3b0] ;  /* 0x0000ec00ff6c3b82 */ /* 0x000e300000000a00 */
[----:B------:R-:W1:Y:S01]  /*1940*/  @P3 LDC.64 R76, c[0x0][0x438] ;  /* 0x00010e00ff4c3b82 */ /* 0x000e620000000a00 */
[----:B--2---:R-:W-:-:S07]  /*1950*/  @P5 IMAD.WIDE.U32 R106, R105, 0x10, R106 ;  /* 0x00000010696a5825 */ /* 0x004fce00078e006a */
[----:B------:R-:W2:Y:S01]  /*1960*/  @P2 LDC.64 R72, c[0x0][0x3b0] ;  /* 0x0000ec00ff482b82 */ /* 0x000ea20000000a00 */
[----:B------:R-:W-:Y:S01]  /*1970*/  @P5 IADD3 R105, PT, PT, R105, 0x80, RZ ;  /* 0x0000008069695810 */ /* 0x000fe20007ffe0ff */
[C---:B---3--:R-:W-:Y:S01]  /*1980*/  @P4 IMAD.WIDE.U32 R110, R115.reuse, 0x4, R110 ;  /* 0x00000004736e4825 */ /* 0x048fe200078e006e */
[----:B------:R-:W-:Y:S01]  /*1990*/  @P4 IADD3 R115, PT, PT, R115, 0x80, RZ ;  /* 0x0000008073734810 */ /* 0x000fe20007ffe0ff */
[----:B------:R-:W5:Y:S04]  /*19a0*/  @P5 LDG.E.128 R48, desc[UR10][R106.64] ;  /* 0x0000000a6a305981 */ /* 0x000f68000c1e1d00 */
[----:B------:R-:W3:Y:S01]  /*19b0*/  @P2 LDC.64 R74, c[0x0][0x438] ;  /* 0x00010e00ff4a2b82 */ /* 0x000ee20000000a00 */
[C---:B----4-:R-:W-:Y:S01]  /*19c0*/  @P4 IMAD.WIDE.U32 R78, R105.reuse, 0x10, R78 ;  /* 0x00000010694e4825 */ /* 0x050fe200078e004e */
[----:B------:R-:W-:Y:S01]  /*19d0*/  @P4 IADD3 R105, PT, PT, R105, 0x80, RZ ;  /* 0x0000008069694810 */ /* 0x000fe20007ffe0ff */
[----:B------:R-:W5:Y:S02]  /*19e0*/  @P4 LDG.E R4, desc[UR10][R110.64] ;  /* 0x0000000a6e044981 */ /* 0x000f64000c1e1900 */
[C---:B0-----:R-:W-:Y:S01]  /*19f0*/  @P3 IMAD.WIDE.U32 R108, R115.reuse, 0x4, R108 ;  /* 0x00000004736c3825 */ /* 0x041fe200078e006c */
[----:B------:R-:W-:Y:S01]  /*1a00*/  @P3 IADD3 R115, PT, PT, R115, 0x80, RZ ;  /* 0x0000008073733810 */ /* 0x000fe20007ffe0ff */
[----:B------:R-:W5:Y:S02]  /*1a10*/  @P4 LDG.E.128 R52, desc[UR10][R78.64] ;  /* 0x0000000a4e344981 */ /* 0x000f64000c1e1d00 */
[C---:B-1----:R-:W-:Y:S01]  /*1a20*/  @P3 IMAD.WIDE.U32 R76, R105.reuse, 0x10, R76 ;  /* 0x00000010694c3825 */ /* 0x042fe200078e004c */
[----:B------:R-:W-:Y:S01]  /*1a30*/  @P3 IADD3 R105, PT, PT, R105, 0x80, RZ ;  /* 0x0000008069693810 */ /* 0x000fe20007ffe0ff */
[----:B------:R0:W5:Y:S04]  /*1a40*/  @P3 LDG.E R2, desc[UR10][R108.64] ;  /* 0x0000000a6c023981 */ /* 0x000168000c1e1900 */
[----:B------:R1:W5:Y:S01]  /*1a50*/  @P3 LDG.E.128 R56, desc[UR10][R76.64] ;  /* 0x0000000a4c383981 */ /* 0x000362000c1e1d00 */
[----:B--2---:R-:W-:-:S05]  /*1a60*/  @P2 IMAD.WIDE.U32 R72, R115, 0x4, R72 ;  /* 0x0000000473482825 */ /* 0x004fca00078e0048 */
[----:B------:R1:W5:Y:S01]  /*1a70*/  @P2 LDG.E R0, desc[UR10][R72.64] ;  /* 0x0000000a48002981 */ /* 0x000362000c1e1900 */
[----:B---3--:R-:W-:-:S05]  /*1a80*/  @P2 IMAD.WIDE.U32 R74, R105, 0x10, R74 ;  /* 0x00000010694a2825 */ /* 0x008fca00078e004a */
[----:B------:R1:W5:Y:S01]  /*1a90*/  @P2 LDG.E.128 R60, desc[UR10][R74.64] ;  /* 0x0000000a4a3c2981 */ /* 0x000362000c1e1d00 */
[----:B0-----:R-:W-:Y:S02]  /*1aa0*/  MOV R109, RZ ;  /* 0x000000ff006d7202 */ /* 0x001fe40000000f00 */
[----:B------:R-:W-:-:S07]  /*1ab0*/  MOV R110, RZ ;  /* 0x000000ff006e7202 */ /* 0x000fce0000000f00 */
.L_x_6813:
[----:B-1----:R-:W-:Y:S05]  /*1ac0*/  BSYNC.RECONVERGENT B0 ;  /* 0x0000000000007941 */ /* 0x002fea0003800200 */
.L_x_6805:
        /* <DEDUP_REMOVED lines=31> */
.L_x_6816:
[----:B------:R-:W-:Y:S05]  /*1cc0*/  BSYNC.RECONVERGENT B0 ;  /* 0x0000000000007941 */ /* 0x000fea0003800200 */
.L_x_6815:
[----:B------:R-:W1:Y:S08]  /*1cd0*/  S2UR UR7, SR_CgaCtaId ;  /* 0x00000000000779c3 */ /* 0x000e700000008800 */
[----:B------:R-:W-:Y:S01]  /*1ce0*/  BAR.SYNC.DEFER_BLOCKING 0x0 ;  /* 0x0000000000007b1d */ /* 0x000fe20000010000 */
[----:B------:R-:W-:Y:S02]  /*1cf0*/  @P1 IADD3 R103, PT, PT, R103, -0x1, RZ ;  /* 0xffffffff67671810 */ /* 0x000fe40007ffe0ff */
[----:B------:R-:W-:-:S03]  /*1d00*/  ISETP.NE.AND P0, PT, RZ, UR27, PT ;  /* 0x0000001bff007c0c */ /* 0x000fc6000bf05270 */
[----:B------:R-:W-:Y:S01]  /*1d10*/  UMOV UR6, 0x400 ;  /* 0x0000040000067882 */ /* 0x000fe20000000000 */
[----:B------:R-:W-:Y:S01]  /*1d20*/  @P1 IMAD R103, R103, UR8, RZ ;  /* 0x0000000867671c24 */ /* 0x000fe2000f8e02ff */
        /* <DEDUP_REMOVED lines=13> */
[----:B------:R-:W-:Y:S01]  /*1e00*/  @P1 LEA.HI R72, R72, R103, RZ, 0x2 ;  /* 0x0000006748481211 */ /* 0x000fe200078f10ff */
[----:B------:R-:W-:-:S02]  /*1e10*/  HFMA2 R103, -RZ, RZ, 0, 0 ;  /* 0x00000000ff677431 */ /* 0x000fc400000001ff */
[----:B-1----:R-:W-:Y:S01]  /*1e20*/  FADD.FTZ R106, R106, R77 ;  /* 0x0000004d6a6a7221 */ /* 0x002fe20000010000 */
[----:B------:R-:W-:-:S03]  /*1e30*/  FADD.FTZ R73, R73, R76 ;  /* 0x0000004c49497221 */ /* 0x000fc60000010000 */
[----:B------:R-:W-:Y:S01]  /*1e40*/  FADD.FTZ R79, R79, R106 ;  /* 0x0000006a4f4f7221 */ /* 0x000fe20000010000 */
[----:B------:R-:W-:Y:S01]  /*1e50*/  FADD.FTZ R73, R78, R73 ;  /* 0x000000494e497221 */ /* 0x000fe20000010000 */
[----:B------:R-:W-:Y:S02]  /*1e60*/  @P1 LEA.HI.SX32 R103, R72, R7, 0x1e ;  /* 0x0000000748671211 */ /* 0x000fe400078ff2ff */
        /* <DEDUP_REMOVED lines=20> */
[----:B------:R-:W-:-:S07]  /*1fb0*/  SEL R64, R73, RZ, P0 ;  /* 0x000000ff49407207 */ /* 0x000fce0000000000 */
.L_x_6821:
        /* <DEDUP_REMOVED lines=10> */
.L_x_6822:
        /* <DEDUP_REMOVED lines=10> */
.L_x_6823:
[----:B------:R-:W-:Y:S05]  /*2100*/  @!P1 BRA `(.L_x_6824) ;  /* 0x0000000800909947 */ /* 0x000fea0003800000 */
[----:B------:R-:W-:Y:S01]  /*2110*/  FFMA.FTZ R67, R102, UR6, R106 ;  /* 0x0000000666437c23 */ /* 0x000fe2000801006a */
[----:B------:R-:W-:-:S03]  /*2120*/  ISETP.LT.AND P0, PT, RZ, UR30, PT ;  /* 0x0000001eff007c0c */ /* 0x000fc6000bf01270 */
[----:B------:R-:W-:-:S04]  /*2130*/  FADD.FTZ R67, R100, -R67 ;  /* 0x8000004364437221 */ /* 0x000fc80000010000 */
[----:B------:R-:W-:-:S05]  /*2140*/  FMUL.FTZ R67, R67, UR29 ;  /* 0x0000001d43437c20 */ /* 0x000fca0008410000 */
[----:B------:R-:W-:Y:S02]  /*2150*/  FSEL R67, R67, RZ, P0 ;  /* 0x000000ff43437208 */ /* 0x000fe40000000000 */
[----:B-----5:R-:W-:-:S03]  /*2160*/  ISETP.GE.U32.AND P0, PT, R5, 0x1000000, PT ;  /* 0x010000000500780c */ /* 0x020fc60003f06070 */
[----:B------:R-:W-:-:S04]  /*2170*/  FMUL.FTZ R67, R67, UR21 ;  /* 0x0000001543437c20 */ /* 0x000fc80008410000 */
[----:B------:R-:W-:-:S05]  /*2180*/  FMUL.FTZ R67, R67, UR20 ;  /* 0x0000001443437c20 */ /* 0x000fca0008410000 */
[----:B------:R-:W-:Y:S01]  /*2190*/  SEL R67, R67, RZ, P0 ;  /* 0x000000ff43437207 */ /* 0x000fe20000000000 */
[----:B------:R-:W-:Y:S06]  /*21a0*/  BRA `(.L_x_6824) ;  /* 0x0000000800687947 */ /* 0x000fec0003800000 */
.L_x_6820:
        /* <DEDUP_REMOVED lines=10> */
.L_x_6825:
        /* <DEDUP_REMOVED lines=10> */
.L_x_6826:
        /* <DEDUP_REMOVED lines=10> */
.L_x_6827:
        /* <DEDUP_REMOVED lines=13> */
[----:B------:R-:W-:-:S02]  /*2460*/  FSEL R73, R73, RZ, P0 ;  /* 0x000000ff49497208 */ /* 0x000fc40000000000 */
[----:B------:R-:W-:Y:S02]  /*2470*/  FSEL R70, R69, RZ, P0 ;  /* 0x000000ff45467208 */ /* 0x000fe40000000000 */
[----:B------:R-:W-:Y:S02]  /*2480*/  FSEL R69, R68, RZ, P0 ;  /* 0x000000ff44457208 */ /* 0x000fe40000000000 */
[----:B------:R-:W-:Y:S02]  /*2490*/  FSEL R68, R71, RZ, P0 ;  /* 0x000000ff47447208 */ /* 0x000fe40000000000 */
[----:B------:R-:W-:Y:S01]  /*24a0*/  MOV R71, R73 ;  /* 0x0000004900477202 */ /* 0x000fe20000000f00 */
[----:B------:R-:W-:Y:S06]  /*24b0*/  @!P1 BRA `(.L_x_6824) ;  /* 0x0000000400a49947 */ /* 0x000fec0003800000 */
[----:B------:R-:W-:Y:S01]  /*24c0*/  FMUL.FTZ R67, R73, UR21 ;  /* 0x0000001549437c20 */ /* 0x000fe20008410000 */
[----:B-----5:R-:W-:-:S03]  /*24d0*/  ISETP.GE.U32.AND P0, PT, R5, 0x1000000, PT ;  /* 0x010000000500780c */ /* 0x020fc60003f06070 */
[----:B------:R-:W-:-:S05]  /*24e0*/  FMUL.FTZ R67, R67, UR20 ;  /* 0x0000001443437c20 */ /* 0x000fca0008410000 */
[----:B------:R-:W-:Y:S01]  /*24f0*/  SEL R67, R67, RZ, P0 ;  /* 0x000000ff43437207 */ /* 0x000fe20000000000 */
[----:B------:R-:W-:Y:S06]  /*2500*/  BRA `(.L_x_6824) ;  /* 0x0000000400907947 */ /* 0x000fec0003800000 */
.L_x_6819:
[----:B------:R-:W-:-:S04]  /*2510*/  UISETP.NE.U32.AND UP0, UPT, UR4, URZ, UPT ;  /* 0x000000ff0400728c */ /* 0x000fc8000bf05070 */
[----:B------:R-:W-:-:S09]  /*2520*/  UISETP.NE.AND.EX UP0, UPT, UR5, URZ, UPT, UP0 ;  /* 0x000000ff0500728c */ /* 0x000fd2000bf05300 */
[----:B------:R-:W-:Y:S05]  /*2530*/  BRA.U UP0, `(.L_x_6828) ;  /* 0x0000000100c47547 */ /* 0x000fea000b800000 */
[----:B------:R-:W-:Y:S01]  /*2540*/  PLOP3.LUT P0, PT, PT, PT, UP2, 0x80, 0x8 ;  /* 0x000000000008781c */ /* 0x000fe20003f0f028 */
[----:B------:R-:W0:Y:S01]  /*2550*/  @P1 LDC.64 R74, c[0x0][0x408] ;  /* 0x00010200ff4a1b82 */ /* 0x000e220000000a00 */
[----:B------:R-:W-:Y:S02]  /*2560*/  PLOP3.LUT P6, PT, PT, PT, UP2, 0x80, 0x8 ;  /* 0x000000000008781c */ /* 0x000fe40003fcf028 */
[----:B-----5:R-:W-:Y:S02]  /*2570*/  MOV R108, R49 ;  /* 0x00000031006c7202 */ /* 0x020fe40000000f00 */
[----:B------:R-:W-:Y:S02]  /*2580*/  MOV R110, R50 ;  /* 0x00000032006e7202 */ /* 0x000fe40000000f00 */
[----:B------:R-:W-:-:S05]  /*2590*/  MOV R78, R48 ;  /* 0x00000030004e7202 */ /* 0x000fca0000000f00 */
[----:B------:R-:W-:Y:S01]  /*25a0*/  @P0 FFMA.FTZ R72, R14, UR6, R106 ;  /* 0x000000060e480c23 */ /* 0x000fe2000801006a */
[----:B------:R-:W-:-:S03]  /*25b0*/  PLOP3.LUT P0, PT, PT, PT, UP2, 0x80, 0x8 ;  /* 0x000000000008781c */ /* 0x000fc60003f0f028 */
[----:B------:R-:W-:Y:S01]  /*25c0*/  @P6 FADD.FTZ R72, R13, -R72 ;  /* 0x800000480d486221 */ /* 0x000fe20000010000 */
[----:B------:R-:W-:-:S09]  /*25d0*/  PLOP3.LUT P6, PT, PT, PT, UP2, 0x80, 0x8 ;  /* 0x000000000008781c */ /* 0x000fd20003fcf028 */
[----:B------:R-:W-:Y:S01]  /*25e0*/  @P0 FFMA.FTZ R108, R72, UR29, R49 ;  /* 0x0000001d486c0c23 */ /* 0x000fe20008010031 */
[----:B------:R-:W-:-:S03]  /*25f0*/  PLOP3.LUT P0, PT, PT, PT, UP2, 0x80, 0x8 ;  /* 0x000000000008781c */ /* 0x000fc60003f0f028 */
[----:B------:R-:W-:Y:S01]  /*2600*/  @P6 FFMA.FTZ R73, R15, UR6, R106 ;  /* 0x000000060f496c23 */ /* 0x000fe2000801006a */
[----:B------:R-:W-:-:S09]  /*2610*/  PLOP3.LUT P6, PT, PT, PT, UP2, 0x80, 0x8 ;  /* 0x000000000008781c */ /* 0x000fd20003fcf028 */
[----:B------:R-:W-:Y:S01]  /*2620*/  @P0 FADD.FTZ R77, R88, -R73 ;  /* 0x80000049584d0221 */ /* 0x000fe20000010000 */
[----:B------:R-:W-:Y:S01]  /*2630*/  PLOP3.LUT P0, PT, PT, PT, UP2, 0x80, 0x8 ;  /* 0x000000000008781c */ /* 0x000fe20003f0f028 */
[----:B------:R-:W1:Y:S02]  /*2640*/  @P1 LDC.64 R72, c[0x0][0x408] ;  /* 0x00010200ff481b82 */ /* 0x000e640000000a00 */
[----:B------:R-:W-:Y:S01]  /*2650*/  @P6 FFMA.FTZ R110, R77, UR29, R50 ;  /* 0x0000001d4d6e6c23 */ /* 0x000fe20008010032 */
[----:B------:R-:W-:-:S03]  /*2660*/  PLOP3.LUT P6, PT, PT, PT, UP2, 0x80, 0x8 ;  /* 0x000000000008781c */ /* 0x000fc60003fcf028 */
[----:B0-----:R-:W-:Y:S02]  /*2670*/  @P1 FMUL.FTZ R75, R110, R75 ;  /* 0x0000004b6e4b1220 */ /* 0x001fe40000410000 */
[----:B------:R-:W0:Y:S02]  /*2680*/  @P1 LDC.64 R76, c[0x0][0x408] ;  /* 0x00010200ff4c1b82 */ /* 0x000e240000000a00 */
[----:B------:R-:W-:Y:S02]  /*2690*/  @P1 FMUL.FTZ R74, R75, R74 ;  /* 0x0000004a4b4a1220 */ /* 0x000fe40000410000 */
[----:B------:R-:W-:Y:S01]  /*26a0*/  @P0 FFMA.FTZ R79, R3, UR6, R106 ;  /* 0x00000006034f0c23 */ /* 0x000fe2000801006a */
[----:B------:R-:W-:-:S03]  /*26b0*/  PLOP3.LUT P0, PT, PT, PT, UP2, 0x80, 0x8 ;  /* 0x000000000008781c */ /* 0x000fc60003f0f028 */
[----:B------:R-:W-:Y:S01]  /*26c0*/  @P6 FADD.FTZ R79, R8, -R79 ;  /* 0x8000004f084f6221 */ /* 0x000fe20000010000 */
[----:B------:R-:W-:-:S04]  /*26d0*/  @P1 LOP3.LUT P6, RZ, R5, 0xff0000, RZ, 0xc0, !PT ;  /* 0x00ff000005ff1812 */ /* 0x000fc800078cc0ff */
[----:B------:R-:W-:Y:S01]  /*26e0*/  @P1 SEL R66, R74, RZ, P6 ;  /* 0x000000ff4a421207 */ /* 0x000fe20003000000 */
[----:B-1----:R-:W-:-:S04]  /*26f0*/  @P1 FMUL.FTZ R73, R108, R73 ;  /* 0x000000496c491220 */ /* 0x002fc80000410000 */
[----:B------:R-:W-:Y:S01]  /*2700*/  @P0 FFMA.FTZ R78, R79, UR29, R48 ;  /* 0x0000001d4f4e0c23 */ /* 0x000fe20008010030 */
[----:B------:R-:W-:Y:S01]  /*2710*/  @P1 LOP3.LUT P0, RZ, R5, 0xff00, RZ, 0xc0, !PT ;  /* 0x0000ff0005ff1812 */ /* 0x000fe2000780c0ff */
[----:B------:R-:W-:Y:S02]  /*2720*/  @P1 FMUL.FTZ R72, R73, R72 ;  /* 0x0000004849481220 */ /* 0x000fe40000410000 */
[----:B0-----:R-:W-:-:S03]  /*2730*/  @P1 FMUL.FTZ R77, R78, R77 ;  /* 0x0000004d4e4d1220 */ /* 0x001fc60000410000 */
[----:B------:R-:W-:Y:S02]  /*2740*/  @P1 SEL R65, R72, RZ, P0 ;  /* 0x000000ff48411207 */ /* 0x000fe40000000000 */
[----:B------:R-:W-:Y:S01]  /*2750*/  @P1 LOP3.LUT P0, RZ, R5, 0xff, RZ, 0xc0, !PT ;  /* 0x000000ff05ff1812 */ /* 0x000fe2000780c0ff */
[----:B------:R-:W-:-:S05]  /*2760*/  @P1 FMUL.FTZ R76, R77, R76 ;  /* 0x0000004c4d4c1220 */ /* 0x000fca0000410000 */
[----:B------:R-:W-:Y:S01]  /*2770*/  @P1 SEL R64, R76, RZ, P0 ;  /* 0x000000ff4c401207 */ /* 0x000fe20000000000 */
[----:B------:R-:W-:Y:S06]  /*2780*/  @!P1 BRA `(.L_x_6824) ;  /* 0x0000000000f09947 */ /* 0x000fec0003800000 */
[----:B------:R-:W-:Y:S02]  /*2790*/  PLOP3.LUT P6, PT, PT, PT, UP2, 0x80, 0x8 ;  /* 0x000000000008781c */ /* 0x000fe40003fcf028 */
[----:B------:R-:W-:Y:S02]  /*27a0*/  PLOP3.LUT P0, PT, PT, PT, UP2, 0x80, 0x8 ;  /* 0x000000000008781c */ /* 0x000fe40003f0f028 */
[----:B------:R-:W-:-:S09]  /*27b0*/  MOV R67, R51 ;  /* 0x0000003300437202 */ /* 0x000fd20000000f00 */
[----:B------:R-:W-:Y:S01]  /*27c0*/  @P6 FFMA.FTZ R73, R102, UR6, R106 ;  /* 0x0000000666496c23 */ /* 0x000fe2000801006a */
[----:B------:R-:W-:-:S03]  /*27d0*/  PLOP3.LUT P6, PT, PT, PT, UP2, 0x80, 0x8 ;  /* 0x000000000008781c */ /* 0x000fc60003fcf028 */
[----:B------:R-:W-:Y:S01]  /*27e0*/  @P0 FADD.FTZ R72, R100, -R73 ;  /* 0x8000004964480221 */ /* 0x000fe20000010000 */
[----:B------:R-:W-:-:S09]  /*27f0*/  ISETP.GE.U32.AND P0, PT, R5, 0x1000000, PT ;  /* 0x010000000500780c */ /* 0x000fd20003f06070 */
[----:B------:R-:W-:-:S04]  /*2800*/  @P6 FFMA.FTZ R67, R72, UR29, R51 ;  /* 0x0000001d48436c23 */ /* 0x000fc80008010033 */
[----:B------:R-:W-:-:S04]  /*2810*/  FMUL.FTZ R67, R67, UR21 ;  /* 0x0000001543437c20 */ /* 0x000fc80008410000 */
[----:B------:R-:W-:-:S05]  /*2820*/  FMUL.FTZ R67, R67, UR20 ;  /* 0x0000001443437c20 */ /* 0x000fca0008410000 */
[----:B------:R-:W-:Y:S01]  /*2830*/  SEL R67, R67, RZ, P0 ;  /* 0x000000ff43437207 */ /* 0x000fe20000000000 */
[----:B------:R-:W-:Y:S06]  /*2840*/  BRA `(.L_x_6824) ;  /* 0x0000000000c07947 */ /* 0x000fec0003800000 */
.L_x_6828:
[----:B------:R-:W-:Y:S01]  /*2850*/  PLOP3.LUT P0, PT, PT, PT, UP2, 0x80, 0x8 ;  /* 0x000000000008781c */ /* 0x000fe20003f0f028 */
[----:B------:R-:W0:Y:S01]  /*2860*/  @P1 LDC.64 R72, c[0x0][0x408] ;  /* 0x00010200ff481b82 */ /* 0x000e220000000a00 */
[----:B------:R-:W-:Y:S02]  /*2870*/  PLOP3.LUT P6, PT, PT, PT, UP2, 0x80, 0x8 ;  /* 0x000000000008781c */ /* 0x000fe40003fcf028 */
[----:B-----5:R-:W-:Y:S02]  /*2880*/  MOV R69, R49 ;  /* 0x0000003100457202 */ /* 0x020fe40000000f00 */
[----:B------:R-:W-:-:S03]  /*2890*/  MOV R70, R50 ;  /* 0x0000003200467202 */ /* 0x000fc60000000f00 */
[----:B------:R-:W1:Y:S04]  /*28a0*/  @P1 LDC.64 R74, c[0x0][0x408] ;  /* 0x00010200ff4a1b82 */ /* 0x000e680000000a00 */
[----:B------:R-:W-:Y:S01]  /*28b0*/  @P0 FFMA.FTZ R68, R14, UR6, R106 ;  /* 0x000000060e440c23 */ /* 0x000fe2000801006a */
[----:B------:R-:W-:-:S03]  /*28c0*/  PLOP3.LUT P0, PT, PT, PT, UP2, 0x80, 0x8 ;  /* 0x000000000008781c */ /* 0x000fc60003f0f028 */
[----:B------:R-:W-:Y:S01]  /*28d0*/  @P6 FADD.FTZ R68, R13, -R68 ;  /* 0x800000440d446221 */ /* 0x000fe20000010000 */
[----:B------:R-:W-:Y:S01]  /*28e0*/  PLOP3.LUT P6, PT, PT, PT, UP2, 0x80, 0x8 ;  /* 0x000000000008781c */ /* 0x000fe20003fcf028 */
[----:B------:R-:W2:Y:S08]  /*28f0*/  @P1 LDC.64 R76, c[0x0][0x408] ;  /* 0x00010200ff4c1b82 */ /* 0x000eb00000000a00 */
[----:B------:R-:W-:Y:S01]  /*2900*/  @P0 FFMA.FTZ R69, R68, UR29, R49 ;  /* 0x0000001d44450c23 */ /* 0x000fe20008010031 */
[----:B------:R-:W-:Y:S01]  /*2910*/  PLOP3.LUT P0, PT, PT, PT, UP2, 0x80, 0x8 ;  /* 0x000000000008781c */ /* 0x000fe20003f0f028 */
[----:B------:R-:W3:Y:S02]  /*2920*/  @P1 LDC.64 R78, c[0x0][0x408] ;  /* 0x00010200ff4e1b82 */ /* 0x000ee40000000a00 */
[----:B------:R-:W-:Y:S01]  /*2930*/  @P6 FFMA.FTZ R71, R15, UR6, R106 ;  /* 0x000000060f476c23 */ /* 0x000fe2000801006a */
[----:B------:R-:W-:Y:S01]  /*2940*/  PLOP3.LUT P6, PT, PT, PT, UP2, 0x80, 0x8 ;  /* 0x000000000008781c */ /* 0x000fe20003fcf028 */
[----:B0-----:R-:W-:-:S04]  /*2950*/  @P1 FMUL.FTZ R73, R69, R73 ;  /* 0x0000004945491220 */ /* 0x001fc80000410000 */
[----:B------:R-:W-:-:S04]  /*2960*/  @P1 FMUL.FTZ R72, R73, R72 ;  /* 0x0000004849481220 */ /* 0x000fc80000410000 */
[----:B------:R-:W-:Y:S01]  /*2970*/  @P0 FADD.FTZ R71, R88, -R71 ;  /* 0x8000004758470221 */ /* 0x000fe20000010000 */
[----:B------:R-:W-:-:S03]  /*2980*/  PLOP3.LUT P0, PT, PT, PT, UP2, 0x80, 0x8 ;  /* 0x000000000008781c */ /* 0x000fc60003f0f028 */
[----:B------:R-:W-:Y:S01]  /*2990*/  @P6 FFMA.FTZ R70, R71, UR29, R50 ;  /* 0x0000001d47466c23 */ /* 0x000fe20008010032 */
[----:B------:R-:W-:-:S03]  /*29a0*/  PLOP3.LUT P6, PT, PT, PT, UP2, 0x80, 0x8 ;  /* 0x000000000008781c */ /* 0x000fc60003fcf028 */
[----:B-1----:R-:W-:-:S04]  /*29b0*/  @P1 FMUL.FTZ R75, R70, R75 ;  /* 0x0000004b464b1220 */ /* 0x002fc80000410000 */
[----:B------:R-:W-:Y:S02]  /*29c0*/  @P1 FMUL.FTZ R74, R75, R74 ;  /* 0x0000004a4b4a1220 */ /* 0x000fe40000410000 */
[----:B------:R-:W-:Y:S01]  /*29d0*/  @P0 FFMA.FTZ R71, R102, UR6, R106 ;  /* 0x0000000666470c23 */ /* 0x000fe2000801006a */
[----:B------:R-:W-:-:S03]  /*29e0*/  PLOP3.LUT P0, PT, PT, PT, UP2, 0x80, 0x8 ;  /* 0x000000000008781c */ /* 0x000fc60003f0f028 */
[----:B------:R-:W-:Y:S01]  /*29f0*/  @P6 FADD.FTZ R68, R100, -R71 ;  /* 0x8000004764446221 */ /* 0x000fe20000010000 */
[----:B------:R-:W-:Y:S02]  /*2a00*/  PLOP3.LUT P6, PT, PT, PT, UP2, 0x80, 0x8 ;  /* 0x000000000008781c */ /* 0x000fe40003fcf028 */
[----:B------:R-:W-:-:S07]  /*2a10*/  MOV R71, R51 ;  /* 0x0000003300477202 */ /* 0x000fce0000000f00 */
[----:B------:R-:W-:Y:S01]  /*2a20*/  @P0 FFMA.FTZ R71, R68, UR29, R51 ;  /* 0x0000001d44470c23 */ /* 0x000fe20008010033 */
[----:B------:R-:W-:Y:S02]  /*2a30*/  PLOP3.LUT P0, PT, PT, PT, UP2, 0x80, 0x8 ;  /* 0x000000000008781c */ /* 0x000fe40003f0f028 */
[----:B------:R-:W-:Y:S01]  /*2a40*/  MOV R68, R48 ;  /* 0x0000003000447202 */ /* 0x000fe20000000f00 */
[----:B------:R-:W-:Y:S01]  /*2a50*/  @P6 FFMA.FTZ R105, R3, UR6, R106 ;  /* 0x0000000603696c23 */ /* 0x000fe2000801006a */
[----:B------:R-:W-:Y:S01]  /*2a60*/  PLOP3.LUT P6, PT, PT, PT, UP2, 0x80, 0x8 ;  /* 0x000000000008781c */ /* 0x000fe20003fcf028 */
[----:B--2---:R-:W-:-:S04]  /*2a70*/  @P1 FMUL.FTZ R77, R71, R77 ;  /* 0x0000004d474d1220 */ /* 0x004fc80000410000 */
[----:B------:R-:W-:-:S04]  /*2a80*/  @P1 FMUL.FTZ R76, R77, R76 ;  /* 0x0000004c4d4c1220 */ /* 0x000fc80000410000 */
[----:B------:R-:W-:Y:S01]  /*2a90*/  @P0 FADD.FTZ R105, R8, -R105 ;  /* 0x8000006908690221 */ /* 0x000fe20000010000 */
[----:B------:R-:W-:-:S03]  /*2aa0*/  @P1 LOP3.LUT P0, RZ, R5, 0xff00, RZ, 0xc0, !PT ;  /* 0x0000ff0005ff1812 */ /* 0x000fc6000780c0ff */
[----:B------:R-:W-:Y:S01]  /*2ab0*/  @P6 FFMA.FTZ R68, R105, UR29, R48 ;  /* 0x0000001d69446c23 */ /* 0x000fe20008010030 */
[C---:B------:R-:W-:Y:S02]  /*2ac0*/  @P1 LOP3.LUT P6, RZ, R5.reuse, 0xff0000, RZ, 0xc0, !PT ;  /* 0x00ff000005ff1812 */ /* 0x040fe400078cc0ff */
[----:B------:R-:W-:Y:S01]  /*2ad0*/  @P1 SEL R65, R72, RZ, P0 ;  /* 0x000000ff48411207 */ /* 0x000fe20000000000 */
[----:B---3--:R-:W-:Y:S01]  /*2ae0*/  @P1 FMUL.FTZ R79, R68, R79 ;  /* 0x0000004f444f1220 */ /* 0x008fe20000410000 */
[----:B------:R-:W-:Y:S02]  /*2af0*/  @P1 SEL R66, R74, RZ, P6 ;  /* 0x000000ff4a421207 */ /* 0x000fe40003000000 */
[----:B------:R-:W-:Y:S01]  /*2b00*/  @P1 ISETP.GE.U32.AND P6, PT, R5, 0x1000000, PT ;  /* 0x010000000500180c */ /* 0x000fe20003fc6070 */
[----:B------:R-:W-:Y:S01]  /*2b10*/  @P1 FMUL.FTZ R78, R79, R78 ;  /* 0x0000004e4f4e1220 */ /* 0x000fe20000410000 */
[----:B------:R-:W-:Y:S02]  /*2b20*/  @P1 LOP3.LUT P0, RZ, R5, 0xff, RZ, 0xc0, !PT ;  /* 0x000000ff05ff1812 */ /* 0x000fe4000780c0ff */
[----:B------:R-:W-:-:S02]  /*2b30*/  @P1 SEL R67, R76, RZ, P6 ;  /* 0x000000ff4c431207 */ /* 0x000fc40003000000 */
[----:B------:R-:W-:-:S09]  /*2b40*/  @P1 SEL R64, R78, RZ, P0 ;  /* 0x000000ff4e401207 */ /* 0x000fd20000000000 */
.L_x_6824:
        /* <DEDUP_REMOVED lines=10> */
.L_x_6818:
[----:B------:R-:W-:Y:S05]  /*2bf0*/  BSYNC.RECONVERGENT B0 ;  /* 0x0000000000007941 */ /* 0x000fea0003800200 */
.L_x_6817:
        /* <DEDUP_REMOVED lines=10> */
[----:B0-----:R-:W0:Y:S01]  /*2ca0*/  @P1 LDC.64 R72, c[0x0][0x408] ;  /* 0x00010200ff481b82 */ /* 0x001e220000000a00 */
[----:B-----5:R-:W-:Y:S02]  /*2cb0*/  MOV R69, R53 ;  /* 0x0000003500457202 */ /* 0x020fe40000000f00 */
[----:B------:R-:W-:-:S05]  /*2cc0*/  MOV R70, R54 ;  /* 0x0000003600467202 */ /* 0x000fca0000000f00 */
[----:B------:R-:W1:Y:S04]  /*2cd0*/  @P1 LDC.64 R74, c[0x0][0x408] ;  /* 0x00010200ff4a1b82 */ /* 0x000e680000000a00 */
[----:B------:R-:W-:Y:S01]  /*2ce0*/  @P6 FFMA.FTZ R68, R82, UR6, R106 ;  /* 0x0000000652446c23 */ /* 0x000fe2000801006a */
[----:B------:R-:W-:-:S13]  /*2cf0*/  PLOP3.LUT P6, PT, PT, PT, UP2, 0x80, 0x8 ;  /* 0x000000000008781c */ /* 0x000fda0003fcf028 */
[----:B------:R-:W-:Y:S01]  /*2d00*/  @P6 FADD.FTZ R68, R83, -R68 ;  /* 0x8000004453446221 */ /* 0x000fe20000010000 */
[----:B------:R-:W-:-:S13]  /*2d10*/  PLOP3.LUT P6, PT, PT, PT, UP2, 0x80, 0x8 ;  /* 0x000000000008781c */ /* 0x000fda0003fcf028 */
[----:B------:R-:W-:Y:S01]  /*2d20*/  @P6 FFMA.FTZ R69, R68, UR29, R53 ;  /* 0x0000001d44456c23 */ /* 0x000fe20008010035 */
[----:B------:R-:W-:-:S03]  /*2d30*/  PLOP3.LUT P6, PT, PT, PT, UP2, 0x80, 0x8 ;  /* 0x000000000008781c */ /* 0x000fc60003fcf028 */
[----:B0-----:R-:W-:-:S04]  /*2d40*/  @P1 FMUL.FTZ R73, R69, R73 ;  /* 0x0000004945491220 */ /* 0x001fc80000410000 */
[----:B------:R-:W-:-:S06]  /*2d50*/  @P1 FMUL.FTZ R72, R73, R72 ;  /* 0x0000004849481220 */ /* 0x000fcc0000410000 */
[----:B------:R-:W-:Y:S01]  /*2d60*/  @P6 FFMA.FTZ R71, R85, UR6, R106 ;  /* 0x0000000655476c23 */ /* 0x000fe2000801006a */
[----:B------:R-:W-:-:S13]  /*2d70*/  PLOP3.LUT P6, PT, PT, PT, UP2, 0x80, 0x8 ;  /* 0x000000000008781c */ /* 0x000fda0003fcf028 */
[----:B------:R-:W-:Y:S01]  /*2d80*/  @P6 FADD.FTZ R71, R90, -R71 ;  /* 0x800000475a476221 */ /* 0x000fe20000010000 */
[----:B------:R-:W-:-:S13]  /*2d90*/  PLOP3.LUT P6, PT, PT, PT, UP2, 0x80, 0x8 ;  /* 0x000000000008781c */ /* 0x000fda0003fcf028 */
[----:B------:R-:W-:Y:S01]  /*2da0*/  @P6 FFMA.FTZ R70, R71, UR29, R54 ;  /* 0x0000001d47466c23 */ /* 0x000fe20008010036 */
[----:B------:R-:W-:-:S03]  /*2db0*/  @P1 LOP3.LUT P6, RZ, R4, 0xff00, RZ, 0xc0, !PT ;  /* 0x0000ff0004ff1812 */ /* 0x000fc600078cc0ff */
[----:B-1----:R-:W-:Y:S01]  /*2dc0*/  @P1 FMUL.FTZ R75, R70, R75 ;  /* 0x0000004b464b1220 */ /* 0x002fe20000410000 */
[----:B------:R-:W-:Y:S02]  /*2dd0*/  @P1 SEL R65, R72, RZ, P6 ;  /* 0x000000ff48411207 */ /* 0x000fe40003000000 */
[----:B------:R-:W-:Y:S01]  /*2de0*/  @P1 LOP3.LUT P6, RZ, R4, 0xff0000, RZ, 0xc0, !PT ;  /* 0x00ff000004ff1812 */ /* 0x000fe200078cc0ff */
[----:B------:R-:W-:Y:S01]  /*2df0*/  @P1 FMUL.FTZ R74, R75, R74 ;  /* 0x0000004a4b4a1220 */ /* 0x000fe20000410000 */
[----:B------:R-:W0:Y:S04]  /*2e00*/  @P1 LDC.64 R72, c[0x0][0x408] ;  /* 0x00010200ff481b82 */ /* 0x000e280000000a00 */
[----:B------:R-:W-:Y:S02]  /*2e10*/  @P1 SEL R66, R74, RZ, P6 ;  /* 0x000000ff4a421207 */ /* 0x000fe40003000000 */
[----:B------:R-:W-:-:S13]  /*2e20*/  PLOP3.LUT P6, PT, PT, PT, UP2, 0x80, 0x8 ;  /* 0x000000000008781c */ /* 0x000fda0003fcf028 */
[----:B------:R-:W-:Y:S01]  /*2e30*/  @P6 FFMA.FTZ R68, R96, UR6, R106 ;  /* 0x0000000660446c23 */ /* 0x000fe2000801006a */
[----:B------:R-:W-:-:S13]  /*2e40*/  PLOP3.LUT P6, PT, PT, PT, UP2, 0x80, 0x8 ;  /* 0x000000000008781c */ /* 0x000fda0003fcf028 */
[----:B------:R-:W-:Y:S01]  /*2e50*/  @P6 FADD.FTZ R74, R101, -R68 ;  /* 0x80000044654a6221 */ /* 0x000fe20000010000 */
[----:B------:R-:W-:Y:S02]  /*2e60*/  PLOP3.LUT P6, PT, PT, PT, UP2, 0x80, 0x8 ;  /* 0x000000000008781c */ /* 0x000fe40003fcf028 */
[----:B------:R-:W-:-:S11]  /*2e70*/  MOV R68, R52 ;  /* 0x0000003400447202 */ /* 0x000fd60000000f00 */
[----:B------:R-:W-:Y:S01]  /*2e80*/  @P6 FFMA.FTZ R71, R9, UR6, R106 ;  /* 0x0000000609476c23 */ /* 0x000fe2000801006a */
[----:B------:R-:W-:-:S13]  /*2e90*/  PLOP3.LUT P6, PT, PT, PT, UP2, 0x80, 0x8 ;  /* 0x000000000008781c */ /* 0x000fda0003fcf028 */
[----:B------:R-:W-:Y:S01]  /*2ea0*/  @P6 FADD.FTZ R71, R10, -R71 ;  /* 0x800000470a476221 */ /* 0x000fe20000010000 */
[----:B------:R-:W-:-:S13]  /*2eb0*/  PLOP3.LUT P6, PT, PT, PT, UP2, 0x80, 0x8 ;  /* 0x000000000008781c */ /* 0x000fda0003fcf028 */
[----:B------:R-:W-:Y:S01]  /*2ec0*/  @P6 FFMA.FTZ R68, R71, UR29, R52 ;  /* 0x0000001d47446c23 */ /* 0x000fe20008010034 */
[----:B------:R-:W-:Y:S02]  /*2ed0*/  PLOP3.LUT P6, PT, PT, PT, UP2, 0x80, 0x8 ;  /* 0x000000000008781c */ /* 0x000fe40003fcf028 */
[----:B------:R-:W-:Y:S01]  /*2ee0*/  MOV R71, R55 ;  /* 0x0000003700477202 */ /* 0x000fe20000000f00 */
[----:B0-----:R-:W-:-:S04]  /*2ef0*/  @P1 FMUL.FTZ R73, R68, R73 ;  /* 0x0000004944491220 */ /* 0x001fc80000410000 */
[----:B------:R-:W-:-:S06]  /*2f00*/  @P1 FMUL.FTZ R72, R73, R72 ;  /* 0x0000004849481220 */ /* 0x000fcc0000410000 */
[----:B------:R-:W-:Y:S01]  /*2f10*/  @P6 FFMA.FTZ R71, R74, UR29, R55 ;  /* 0x0000001d4a476c23 */ /* 0x000fe20008010037 */
[----:B------:R-:W-:-:S04]  /*2f20*/  @P1 LOP3.LUT P6, RZ, R4, 0xff, RZ, 0xc0, !PT ;  /* 0x000000ff04ff1812 */ /* 0x000fc800078cc0ff */
[----:B------:R-:W-:Y:S01]  /*2f30*/  @P1 SEL R64, R72, RZ, P6 ;  /* 0x000000ff48401207 */ /* 0x000fe20003000000 */
[----:B------:R-:W-:Y:S08]  /*2f40*/  @!P1 BRA `(.L_x_6833) ;  /* 0x00000008005c9947 */ /* 0x000ff00003800000 */
[----:B------:R-:W-:Y:S01]  /*2f50*/  FMUL.FTZ R67, R71, UR21 ;  /* 0x0000001547437c20 */ /* 0x000fe20008410000 */
[----:B------:R-:W-:-:S03]  /*2f60*/  ISETP.GE.U32.AND P6, PT, R4, 0x1000000, PT ;  /* 0x010000000400780c */ /* 0x000fc60003fc6070 */
[----:B------:R-:W-:-:S05]  /*2f70*/  FMUL.FTZ R67, R67, UR20 ;  /* 0x0000001443437c20 */ /* 0x000fca0008410000 */
[----:B------:R-:W-:Y:S01]  /*2f80*/  SEL R67, R67, RZ, P6 ;  /* 0x000000ff43437207 */ /* 0x000fe20003000000 */
[----:B------:R-:W-:Y:S06]  /*2f90*/  BRA `(.L_x_6833) ;  /* 0x0000000800487947 */ /* 0x000fec0003800000 */
.L_x_6832:
[----:B------:R-:W-:Y:S01]  /*2fa0*/  PLOP3.LUT P6, PT, PT, PT, UP2, 0x80, 0x8 ;  /* 0x000000000008781c */ /* 0x000fe20003fcf028 */
[----:B0-----:R-:W0:Y:S01]  /*2fb0*/  @P1 LDC.64 R72, c[0x0][0x408] ;  /* 0x00010200ff481b82 */ /* 0x001e220000000a00 */
[----:B-----5:R-:W-:-:S11]  /*2fc0*/  MOV R78, R54 ;  /* 0x00000036004e7202 */ /* 0x020fd60000000f00 */
[----:B------:R-:W-:Y:S01]  /*2fd0*/  @P6 FFMA.FTZ R74, R82, UR6, R106 ;  /* 0x00000006524a6c23 */ /* 0x000fe2000801006a */
[----:B------:R-:W-:-:S13]  /*2fe0*/  PLOP3.LUT P6, PT, PT, PT, UP2, 0x80, 0x8 ;  /* 0x000000000008781c */ /* 0x000fda0003fcf028 */
[----:B------:R-:W-:Y:S01]  /*2ff0*/  @P6 FADD.FTZ R76, R83, -R74 ;  /* 0x8000004a534c6221 */ /* 0x000fe20000010000 */
[----:B------:R-:W-:Y:S02]  /*3000*/  PLOP3.LUT P6, PT, PT, PT, UP2, 0x80, 0x8 ;  /* 0x000000000008781c */ /* 0x000fe40003fcf028 */
[----:B------:R-:W-:-:S11]  /*3010*/  MOV R74, R53 ;  /* 0x00000035004a7202 */ /* 0x000fd60000000f00 */
[----:B------:R-:W-:Y:S01]  /*3020*/  @P6 FFMA.FTZ R74, R76, UR29, R53 ;  /* 0x0000001d4c4a6c23 */ /* 0x000fe20008010035 */
[----:B------:R-:W-:Y:S02]  /*3030*/  @P1 LOP3.LUT P6, RZ, R4, 0xff00, RZ, 0xc0, !PT ;  /* 0x0000ff0004ff1812 */ /* 0x000fe400078cc0ff */
[----:B------:R-:W-:Y:S01]  /*3040*/  MOV R76, R52 ;  /* 0x00000034004c7202 */ /* 0x000fe20000000f00 */
[----:B0-----:R-:W-:Y:S02]  /*3050*/  @P1 FMUL.FTZ R73, R74, R73 ;  /* 0x000000494a491220 */ /* 0x001fe40000410000 */
[----:B------:R-:W0:Y:S02]  /*3060*/  @P1 LDC.64 R74, c[0x0][0x408] ;  /* 0x00010200ff4a1b82 */ /* 0x000e240000000a00 */
[----:B------:R-:W-:-:S05]  /*3070*/  @P1 FMUL.FTZ R72, R73, R72 ;  /* 0x0000004849481220 */ /* 0x000fca0000410000 */
[----:B------:R-:W-:Y:S02]  /*3080*/  @P1 SEL R65, R72, RZ, P6 ;  /* 0x000000ff48411207 */ /* 0x000fe40003000000 */
[----:B------:R-:W-:-:S13]  /*3090*/  PLOP3.LUT P6, PT, PT, PT, UP2, 0x80, 0x8 ;  /* 0x000000000008781c */ /* 0x000fda0003fcf028 */
[----:B------:R-:W-:Y:S01]  /*30a0*/  @P6 FFMA.FTZ R73, R85, UR6, R106 ;  /* 0x0000000655496c23 */ /* 0x000fe2000801006a */
[----:B------:R-:W-:-:S13]  /*30b0*/  PLOP3.LUT P6, PT, PT, PT, UP2, 0x80, 0x8 ;  /* 0x000000000008781c */ /* 0x000fda0003fcf028 */
[----:B------:R-:W-:Y:S01]  /*30c0*/  @P6 FADD.FTZ R73, R90, -R73 ;  /* 0x800000495a496221 */ /* 0x000fe20000010000 */
[----:B------:R-:W-:-:S13]  /*30d0*/  PLOP3.LUT P6, PT, PT, PT, UP2, 0x80, 0x8 ;  /* 0x000000000008781c */ /* 0x000fda0003fcf028 */
[----:B------:R-:W-:Y:S01]  /*30e0*/  @P6 FFMA.FTZ R78, R73, UR29, R54 ;  /* 0x0000001d494e6c23 */ /* 0x000fe20008010036 */
[----:B------:R-:W-:Y:S01]  /*30f0*/  PLOP3.LUT P6, PT, PT, PT, UP2, 0x80, 0x8 ;  /* 0x000000000008781c */ /* 0x000fe20003fcf028 */
[----:B------:R-:W1:-:S12]  /*3100*/  @P1 LDC.64 R72, c[0x0][0x408] ;  /* 0x00010200ff481b82 */ /* 0x000e580000000a00 */
[----:B------:R-:W-:Y:S01]  /*3110*/  @P6 FFMA.FTZ R77, R9, UR6, R106 ;  /* 0x00000006094d6c23 */ /* 0x000fe2000801006a */
[----:B------:R-:W-:Y:S01]  /*3120*/  PLOP3.LUT P6, PT, PT, PT, UP2, 0x80, 0x8 ;  /* 0x000000000008781c */ /* 0x000fe20003fcf028 */
[----:B-1----:R-:W-:-:S12]  /*3130*/  @P1 FMUL.FTZ R73, R78, R73 ;  /* 0x000000494e491220 */ /* 0x002fd80000410000 */
[----:B------:R-:W-:Y:S01]  /*3140*/  @P6 FADD.FTZ R77, R10, -R77 ;  /* 0x8000004d0a4d6221 */ /* 0x000fe20000010000 */
[----:B------:R-:W-:Y:S01]  /*3150*/  PLOP3.LUT P6, PT, PT, PT, UP2, 0x80, 0x8 ;  /* 0x000000000008781c */ /* 0x000fe20003fcf028 */
[----:B------:R-:W-:-:S12]  /*3160*/  @P1 FMUL.FTZ R72, R73, R72 ;  /* 0x0000004849481220 */ /* 0x000fd80000410000 */
[----:B------:R-:W-:Y:S01]  /*3170*/  @P6 FFMA.FTZ R76, R77, UR29, R52 ;  /* 0x0000001d4d4c6c23 */ /* 0x000fe20008010034 */
[----:B------:R-:W-:-:S03]  /*3180*/  @P1 LOP3.LUT P6, RZ, R4, 0xff0000, RZ, 0xc0, !PT ;  /* 0x00ff000004ff1812 */ /* 0x000fc600078cc0ff */
[----:B0-----:R-:W-:Y:S01]  /*3190*/  @P1 FMUL.FTZ R75, R76, R75 ;  /* 0x0000004b4c4b1220 */ /* 0x001fe20000410000 */
[----:B------:R-:W-:Y:S02]  /*31a0*/  @P1 SEL R66, R72, RZ, P6 ;  /* 0x000000ff48421207 */ /* 0x000fe40003000000 */
[----:B------:R-:W-:Y:S01]  /*31b0*/  @P1 LOP3.LUT P6, RZ, R4, 0xff, RZ, 0xc0, !PT ;  /* 0x000000ff04ff1812 */ /* 0x000fe200078cc0ff */
[----:B------:R-:W-:-:S05]  /*31c0*/  @P1 FMUL.FTZ R74, R75, R74 ;  /* 0x0000004a4b4a1220 */ /* 0x000fca0000410000 */
[----:B------:R-:W-:Y:S01]  /*31d0*/  @P1 SEL R64, R74, RZ, P6 ;  /* 0x000000ff4a401207 */ /* 0x000fe20003000000 */
[----:B------:R-:W-:Y:S06]  /*31e0*/  @!P1 BRA `(.L_x_6833) ;  /* 0x0000000400b49947 */ /* 0x000fec0003800000 */
[----:B------:R-:W-:Y:S02]  /*31f0*/  PLOP3.LUT P6, PT, PT, PT, UP2, 0x80, 0x8 ;  /* 0x000000000008781c */ /* 0x000fe40003fcf028 */
[----:B------:R-:W-:-:S11]  /*3200*/  MOV R67, R55 ;  /* 0x0000003700437202 */ /* 0x000fd60000000f00 */
[----:B------:R-:W-:Y:S01]  /*3210*/  @P6 FFMA.FTZ R72, R96, UR6, R106 ;  /* 0x0000000660486c23 */ /* 0x000fe2000801006a */
[----:B------:R-:W-:-:S13]  /*3220*/  PLOP3.LUT P6, PT, PT, PT, UP2, 0x80, 0x8 ;  /* 0x000000000008781c */ /* 0x000fda0003fcf028 */
[----:B------:R-:W-:Y:S01]  /*3230*/  @P6 FADD.FTZ R72, R101, -R72 ;  /* 0x8000004865486221 */ /* 0x000fe20000010000 */
[----:B------:R-:W-:-:S13]  /*3240*/  PLOP3.LUT P6, PT, PT, PT, UP2, 0x80, 0x8 ;  /* 0x000000000008781c */ /* 0x000fda0003fcf028 */
[----:B------:R-:W-:Y:S01]  /*3250*/  @P6 FFMA.FTZ R67, R72, UR29, R55 ;  /* 0x0000001d48436c23 */ /* 0x000fe20008010037 */
[----:B------:R-:W-:-:S03]  /*3260*/  ISETP.GE.U32.AND P6, PT, R4, 0x1000000, PT ;  /* 0x010000000400780c */ /* 0x000fc60003fc6070 */
[----:B------:R-:W-:-:S04]  /*3270*/  FMUL.FTZ R67, R67, UR21 ;  /* 0x0000001543437c20 */ /* 0x000fc80008410000 */
[----:B------:R-:W-:-:S05]  /*3280*/  FMUL.FTZ R67, R67, UR20 ;  /* 0x0000001443437c20 */ /* 0x000fca0008410000 */
[----:B------:R-:W-:Y:S01]  /*3290*/  SEL R67, R67, RZ, P6 ;  /* 0x000000ff43437207 */ /* 0x000fe20003000000 */
[----:B------:R-:W-:Y:S06]  /*32a0*/  BRA `(.L_x_6833) ;  /* 0x0000000400847947 */ /* 0x000fec0003800000 */
.L_x_6831:
[----:B0-----:R-:W0:Y:S02]  /*32b0*/  LDC.64 R72, c[0x0][0x478] ;  /* 0x00011e00ff487b82 */ /* 0x001e240000000a00 */
        /* <DEDUP_REMOVED lines=19> */
[----:B------:R-:W-:Y:S01]  /*33f0*/  FSEL R71, R71, RZ, P6 ;  /* 0x000000ff47477208 */ /* 0x000fe20003000000 */
[----:B------:R-:W-:Y:S06]  /*3400*/  @!P1 BRA `(.L_x_6835) ;  /* 0x0000000000249947 */ /* 0x000fec0003800000 */
        /* <DEDUP_REMOVED lines=9> */
.L_x_6835:
        /* <DEDUP_REMOVED lines=10> */
.L_x_6836:
        /* <DEDUP_REMOVED lines=10> */
.L_x_6837:
[----:B------:R-:W-:Y:S05]  /*35e0*/  @!P1 BRA `(.L_x_6833) ;  /* 0x0000000000b49947 */ /* 0x000fea0003800000 */
[----:B------:R-:W-:Y:S01]  /*35f0*/  FMUL.FTZ R67, R71, UR21 ;  /* 0x0000001547437c20 */ /* 0x000fe20008410000 */
[----:B-----5:R-:W-:-:S03]  /*3600*/  ISETP.GE.U32.AND P6, PT, R4, 0x1000000, PT ;  /* 0x010000000400780c */ /* 0x020fc60003fc6070 */
[----:B------:R-:W-:-:S05]  /*3610*/  FMUL.FTZ R67, R67, UR20 ;  /* 0x0000001443437c20 */ /* 0x000fca0008410000 */
[----:B------:R-:W-:Y:S01]  /*3620*/  SEL R67, R67, RZ, P6 ;  /* 0x000000ff43437207 */ /* 0x000fe20003000000 */
[----:B------:R-:W-:Y:S06]  /*3630*/  BRA `(.L_x_6833) ;  /* 0x0000000000a07947 */ /* 0x000fec0003800000 */
.L_x_6834:
        /* <DEDUP_REMOVED lines=10> */
.L_x_6838:
        /* <DEDUP_REMOVED lines=10> */
.L_x_6839:
        /* <DEDUP_REMOVED lines=10> */
.L_x_6840:
        /* <DEDUP_REMOVED lines=9> */
[----:B------:R-:W-:-:S07]  /*38b0*/  SEL R67, R67, RZ, P6 ;  /* 0x000000ff43437207 */ /* 0x000fce0003000000 */
.L_x_6833:
        /* <DEDUP_REMOVED lines=8> */
.L_x_6830:
[----:B------:R-:W-:Y:S05]  /*3940*/  BSYNC.RECONVERGENT B0 ;  /* 0x0000000000007941 */ /* 0x000fea0003800200 */
.L_x_6829:
        /* <DEDUP_REMOVED lines=10> */
[----:B0-2---:R-:W0:Y:S01]  /*39f0*/  @P1 LDC.64 R72, c[0x0][0x408] ;  /* 0x00010200ff481b82 */ /* 0x005e220000000a00 */
        /* <DEDUP_REMOVED lines=47> */
.L_x_6844:
[----:B------:R-:W-:Y:S01]  /*3cf0*/  PLOP3.LUT P6, PT, PT, PT, UP2, 0x80, 0x8 ;  /* 0x000000000008781c */ /* 0x000fe20003fcf028 */
[----:B0-2---:R-:W0:Y:S01]  /*3d00*/  @P1 LDC.64 R72, c[0x0][0x408] ;  /* 0x00010200ff481b82 */ /* 0x005e220000000a00 */
        /* <DEDUP_REMOVED lines=47> */
.L_x_6843:
[----:B0-2---:R-:W0:Y:S02]  /*4000*/  LDC.64 R72, c[0x0][0x478] ;  /* 0x00011e00ff487b82 */ /* 0x005e240000000a00 */
        /* <DEDUP_REMOVED lines=30> */
.L_x_6847:
        /* <DEDUP_REMOVED lines=10> */
.L_x_6848:
        /* <DEDUP_REMOVED lines=10> */
.L_x_6849:
[----:B------:R-:W-:Y:S05]  /*4330*/  @!P1 BRA `(.L_x_6845) ;  /* 0x0000000000b49947 */ /* 0x000fea0003800000 */
[----:B------:R-:W-:Y:S01]  /*4340*/  FMUL.FTZ R67, R71, UR21 ;  /* 0x0000001547437c20 */ /* 0x000fe20008410000 */
[----:B-----5:R-:W-:-:S03]  /*4350*/  ISETP.GE.U32.AND P6, PT, R2, 0x1000000, PT ;  /* 0x010000000200780c */ /* 0x020fc60003fc6070 */
[----:B------:R-:W-:-:S05]  /*4360*/  FMUL.FTZ R67, R67, UR20 ;  /* 0x0000001443437c20 */ /* 0x000fca0008410000 */
[----:B------:R-:W-:Y:S01]  /*4370*/  SEL R67, R67, RZ, P6 ;  /* 0x000000ff43437207 */ /* 0x000fe20003000000 */
[----:B------:R-:W-:Y:S06]  /*4380*/  BRA `(.L_x_6845) ;  /* 0x0000000000a07947 */ /* 0x000fec0003800000 */
.L_x_6846:
        /* <DEDUP_REMOVED lines=10> */
.L_x_6850:
        /* <DEDUP_REMOVED lines=10> */
.L_x_6851:
        /* <DEDUP_REMOVED lines=10> */
.L_x_6852:
        /* <DEDUP_REMOVED lines=10> */
.L_x_6845:
        /* <DEDUP_REMOVED lines=8> */
.L_x_6842:
[----:B------:R-:W-:Y:S05]  /*4690*/  BSYNC.RECONVERGENT B0 ;  /* 0x0000000000007941 */ /* 0x000fea0003800200 */
.L_x_6841:
        /* <DEDUP_REMOVED lines=10> */
[----:B0-23--:R-:W0:Y:S01]  /*4740*/  @P1 LDC.64 R72, c[0x0][0x408] ;  /* 0x00010200ff481b82 */ /* 0x00de220000000a00 */
        /* <DEDUP_REMOVED lines=47> */
.L_x_6856:
[----:B------:R-:W-:Y:S01]  /*4a40*/  PLOP3.LUT P6, PT, PT, PT, UP2, 0x80, 0x8 ;  /* 0x000000000008781c */ /* 0x000fe20003fcf028 */
[----:B0-23--:R-:W0:Y:S01]  /*4a50*/  @P1 LDC.64 R72, c[0x0][0x408] ;  /* 0x00010200ff481b82 */ /* 0x00de220000000a00 */
        /* <DEDUP_REMOVED lines=47> */
.L_x_6855:
[----:B0-23--:R-:W0:Y:S02]  /*4d50*/  LDC.64 R72, c[0x0][0x478] ;  /* 0x00011e00ff487b82 */ /* 0x00de240000000a00 */
        /* <DEDUP_REMOVED lines=15> */
[----:B------:R-:W-:-:S02]  /*4e50*/  FMUL.FTZ R71, R73, UR29 ;  /* 0x0000001d49477c20 */ /* 0x000fc40008410000 */
[----:B------:R-:W-:Y:S02]  /*4e60*/  FSEL R70, R68, RZ, P6 ;  /* 0x000000ff44467208 */ /* 0x000fe40003000000 */
        /* <DEDUP_REMOVED lines=13> */
.L_x_6859:
        /* <DEDUP_REMOVED lines=10> */
.L_x_6860:
        /* <DEDUP_REMOVED lines=10> */
.L_x_6861:
[----:B------:R-:W-:Y:S05]  /*5080*/  @!P1 BRA `(.L_x_6857) ;  /* 0x0000000000b49947 */ /* 0x000fea0003800000 */
[----:B------:R-:W-:Y:S01]  /*5090*/  FMUL.FTZ R67, R71, UR21 ;  /* 0x0000001547437c20 */ /* 0x000fe20008410000 */
[----:B-----5:R-:W-:-:S03]  /*50a0*/  ISETP.GE.U32.AND P6, PT, R0, 0x1000000, PT ;  /* 0x010000000000780c */ /* 0x020fc60003fc6070 */
[----:B------:R-:W-:-:S05]  /*50b0*/  FMUL.FTZ R67, R67, UR20 ;  /* 0x0000001443437c20 */ /* 0x000fca0008410000 */
[----:B------:R-:W-:Y:S01]  /*50c0*/  SEL R67, R67, RZ, P6 ;  /* 0x000000ff43437207 */ /* 0x000fe20003000000 */
[----:B------:R-:W-:Y:S06]  /*50d0*/  BRA `(.L_x_6857) ;  /* 0x0000000000a07947 */ /* 0x000fec0003800000 */
.L_x_6858:
[----:B------:R-:W0:Y:S01]  /*50e0*/  @P1 LDC.64 R72, c[0x0][0x408] ;  /* 0x00010200ff481b82 */ /* 0x000e220000000a00 */
[----:B------:R-:W-:Y:S01]  /*50f0*/  FFMA.FTZ R74, R98, UR6, R106 ;  /* 0x00000006624a7c23 */ /* 0x000fe2000801006a */
[----:B------:R-:W-:-:S03]  /*5100*/  ISETP.LT.AND P6, PT, RZ, UR30, PT ;  /* 0x0000001eff007c0c */ /* 0x000fc6000bfc1270 */
[----:B------:R-:W-:-:S04]  /*5110*/  FADD.FTZ R74, R97, -R74 ;  /* 0x8000004a614a7221 */ /* 0x000fc80000010000 */
[----:B------:R-:W-:-:S05]  /*5120*/  FMUL.FTZ R74, R74, UR29 ;  /* 0x0000001d4a4a7c20 */ /* 0x000fca0008410000 */
[----:B------:R-:W-:-:S05]  /*5130*/  FSEL R74, R74, RZ, P6 ;  /* 0x000000ff4a4a7208 */ /* 0x000fca0003000000 */
[----:B0-----:R-:W-:Y:S01]  /*5140*/  @P1 FMUL.FTZ R73, R74, R73 ;  /* 0x000000494a491220 */ /* 0x001fe20000410000 */
        /* <DEDUP_REMOVED lines=10> */
.L_x_6862:
        /* <DEDUP_REMOVED lines=10> */
.L_x_6863:
        /* <DEDUP_REMOVED lines=10> */
.L_x_6864:
[----:B------:R-:W-:Y:S01]  /*5330*/  @P1 FMUL.FTZ R72, R73, R72 ;  /* 0x0000004849481220 */ /* 0x000fe20000410000 */
[----:B-----5:R-:W-:-:S04]  /*5340*/  @P1 ISETP.GE.U32.AND P6, PT, R0, 0x1000000, PT ;  /* 0x010000000000180c */ /* 0x020fc80003fc6070 */
[----:B------:R-:W-:-:S09]  /*5350*/  @P1 SEL R67, R72, RZ, P6 ;  /* 0x000000ff48431207 */ /* 0x000fd20003000000 */
.L_x_6857:
[----:B------:R-:W0:Y:S08]  /*5360*/  @P0 LDC.64 R74, c[0x0][0x478] ;  /* 0x00011e00ff4a0b82 */ /* 0x000e300000000a00 */
[----:B------:R-:W1:Y:S01]  /*5370*/  @P1 LDC.64 R72, c[0x0][0x468] ;  /* 0x00011a00ff481b82 */ /* 0x000e620000000a00 */
[----:B0-----:R-:W-:-:S05]  /*5380*/  @P0 IMAD.WIDE.U32 R74, R104, 0x10, R74 ;  /* 0x00000010684a0825 */ /* 0x001fca00078e004a */
[----:B------:R4:W-:Y:S01]  /*5390*/  @P0 STG.E.128 desc[UR10][R74.64], R68 ;  /* 0x000000444a000986 */ /* 0x0009e2000c101d0a */
[----:B-1----:R-:W-:-:S05]  /*53a0*/  @P1 IMAD.WIDE.U32 R72, R103, 0x10, R72 ;  /* 0x0000001067481825 */ /* 0x002fca00078e0048 */
[----:B------:R4:W-:Y:S02]  /*53b0*/  @P1 STG.E.128 desc[UR10][R72.64], R64 ;  /* 0x0000004048001986 */ /* 0x0009e4000c101d0a */
.L_x_6854:
[----:B------:R-:W-:Y:S05]  /*53c0*/  BSYNC.RECONVERGENT B0 ;  /* 0x0000000000007941 */ /* 0x000fea0003800200 */
.L_x_6853:
[----:B------:R-:W-:Y:S02]  /*53d0*/  UIADD3 UR9, UPT, UPT, UR9, UR24, URZ ;  /* 0x0000001809097290 */ /* 0x000fe4000fffe0ff */
[----:B------:R-:W-:Y:S02]  /*53e0*/  UPLOP3.LUT UP1, UPT, UPT, UPT, UP1, 0x40, 0x4 ;  /* 0x000000000004789c */ /* 0x000fe40003f2e810 */
[----:B------:R-:W-:-:S09]  /*53f0*/  UISETP.GE.AND UP0, UPT, UR9, UR25, UPT ;  /* 0x000000190900728c */ /* 0x000fd2000bf06270 */
[----:B------:R-:W-:Y:S05]  /*5400*/  BRA.U !UP0, `(.L_x_6865) ;  /* 0xffffffb108887547 */ /* 0x000fea000b83ffff */
.L_x_6804:
[----:B------:R-:W1:Y:S08]  /*5410*/  S2UR UR6, SR_CTAID.X ;  /* 0x00000000000679c3 */ /* 0x000e700000002500 */
[----:B-----5:R-:W0:Y:S08]  /*5420*/  LDC.64 R2, c[0x0][0x440] ;  /* 0x00011000ff027b82 */ /* 0x020e300000000a00 */
[----:B------:R-:W2:Y:S08]  /*5430*/  LDC.64 R4, c[0x0][0x448] ;  /* 0x00011200ff047b82 */ /* 0x000eb00000000a00 */
[----:B------:R-:W3:Y:S01]  /*5440*/  LDC.64 R8, c[0x0][0x440] ;  /* 0x00011000ff087b82 */ /* 0x000ee20000000a00 */
[----:B-1----:R-:W-:-:S06]  /*5450*/  UIMAD UR6, UR6, UR8, URZ ;  /* 0x00000008060672a4 */ /* 0x002fcc000f8e02ff */
[----:B------:R-:W-:Y:S01]  /*5460*/  MOV R0, UR6 ;  /* 0x0000000600007c02 */ /* 0x000fe20008000f00 */
[----:B------:R-:W1:Y:S03]  /*5470*/  LDC.64 R10, c[0x0][0x448] ;  /* 0x00011200ff0a7b82 */ /* 0x000e660000000a00 */
[----:B------:R-:W-:-:S05]  /*5480*/  LEA.HI R7, R0, R7, RZ, 0x1e ;  /* 0x0000000700077211 */ /* 0x000fca00078ff0ff */
[----:B------:R-:W4:Y:S01]  /*5490*/  LDC.64 R12, c[0x0][0x440] ;  /* 0x00011000ff0c7b82 */ /* 0x000f220000000a00 */
[----:B0-----:R-:W-:-:S04]  /*54a0*/  @P5 IMAD.WIDE.U32 R2, R7, 0x10, R2 ;  /* 0x0000001007025825 */ /* 0x001fc800078e0002 */
[C---:B--2---:R-:W-:Y:S01]  /*54b0*/  @P5 IMAD.WIDE.U32 R4, R7.reuse, 0x10, R4 ;  /* 0x0000001007045825 */ /* 0x044fe200078e0004 */
[----:B------:R-:W-:Y:S01]  /*54c0*/  @P5 IADD3 R7, PT, PT, R7, 0x80, RZ ;  /* 0x0000008007075810 */ /* 0x000fe20007ffe0ff */
[----:B------:R0:W-:Y:S01]  /*54d0*/  @P5 STG.E.128 desc[UR10][R2.64], R32 ;  /* 0x0000002002005986 */ /* 0x0001e2000c101d0a */
[----:B------:R-:W2:Y:S03]  /*54e0*/  LDC.64 R14, c[0x0][0x448] ;  /* 0x00011200ff0e7b82 */ /* 0x000ea60000000a00 */
[C---:B---3--:R-:W-:Y:S01]  /*54f0*/  @P4 IMAD.WIDE.U32 R8, R7.reuse, 0x10, R8 ;  /* 0x0000001007084825 */ /* 0x048fe200078e0008 */
[----:B------:R0:W-:Y:S03]  /*5500*/  @P5 STG.E.128 desc[UR10][R4.64], R16 ;  /* 0x0000001004005986 */ /* 0x0001e6000c101d0a */
[C---:B-1----:R-:W-:Y:S01]  /*5510*/  @P4 IMAD.WIDE.U32 R10, R7.reuse, 0x10, R10 ;  /* 0x00000010070a4825 */ /* 0x042fe200078e000a */
        /* <DEDUP_REMOVED lines=16> */
.L_x_6866:
        /* <DEDUP_REMOVED lines=14> */
.L_x_8137:


//--------------------- .text._ZN10layer_norm22ln_bwd_finalize_kernelINS_22Kernel_traits_finalizeILj2048E6__halfffffjLb0ELj1024ELj4ENS_18Kernel_traits_baseILj2048ES2_ffffjLj1024EEEEELb0ELb1EEEvNS_9BwdParamsE --------------------------
	.section	.text._ZN10layer_norm22ln_bwd_finalize_kernelINS_22Kernel_traits_finalizeILj2048E6__halfffffjLb0ELj1024ELj4ENS_18Kernel_traits_baseILj2048ES2_ffffjLj1024EEEEELb0ELb1EEEvNS_9BwdParamsE,"ax",@progbits
	.align	128
        .global         _ZN10layer_norm22ln_bwd_finalize_kernelINS_22Kernel_traits_finalizeILj2048E6__halfffffjLb0ELj1024ELj4ENS_18Kernel_traits_baseILj2048ES2_ffffjLj1024EEEEELb0ELb1EEEvNS_9BwdParamsE
        .type           _ZN10layer_norm22ln_bwd_finalize_kernelINS_22Kernel_traits_finalizeILj2048E6__halfffffjLb0ELj1024ELj4ENS_18Kernel_traits_baseILj2048ES2_ffffjLj1024EEEEELb0ELb1EEEvNS_9BwdParamsE,@function
        .size           _ZN10layer_norm22ln_bwd_finalize_kernelINS_22Kernel_traits_finalizeILj2048E6__halfffffjLb0ELj1024ELj4ENS_18Kernel_traits_baseILj2048ES2_ffffjLj1024EEEEELb0ELb1EEEvNS_9BwdParamsE,(.L_x_8138 - _ZN10layer_norm22ln_bwd_finalize_kernelINS_22Kernel_traits_finalizeILj2048E6__halfffffjLb0ELj1024ELj4ENS_18Kernel_traits_baseILj2048ES2_ffffjLj1024EEEEELb0ELb1EEEvNS_9BwdParamsE)
        .other          _ZN10layer_norm22ln_bwd_finalize_kernelINS_22Kernel_traits_finalizeILj2048E6__halfffffjLb0ELj1024ELj4ENS_18Kernel_traits_baseILj2048ES2_ffffjLj1024EEEEELb0ELb1EEEvNS_9BwdParamsE,@"STO_CUDA_ENTRY STV_DEFAULT"
_ZN10layer_norm22ln_bwd_finalize_kernelINS_22Kernel_traits_finalizeILj2048E6__halfffffjLb0ELj1024ELj4ENS_18Kernel_traits_baseILj2048ES2_ffffjLj1024EEEEELb0ELb1EEEvNS_9BwdParamsE:
.text._ZN10layer_norm22ln_bwd_finalize_kernelINS_22Kernel_traits_finalizeILj2048E6__halfffffjLb0ELj1024ELj4ENS_18Kernel_traits_baseILj2048ES2_ffffjLj1024EEEEELb0ELb1EEEvNS_9BwdParamsE:
        /* <DEDUP_REMOVED lines=77> */
.L_x_6871:
        /* <DEDUP_REMOVED lines=118> */
.L_x_6870:
[----:B------:R-:W-:Y:S05]  /*0c30*/  BSYNC.RECONVERGENT B1 ;  /* 0x0000000000017941 */ /* 0x000fea0003800200 */
.L_x_6869:
        /* <DEDUP_REMOVED lines=69> */
.L_x_6873:
[----:B------:R-:W-:Y:S05]  /*1090*/  BSYNC.RECONVERGENT B1 ;  /* 0x0000000000017941 */ /* 0x000fea0003800200 */
.L_x_6872:
        /* <DEDUP_REMOVED lines=38> */
.L_x_6875:
[----:B------:R-:W-:Y:S05]  /*1300*/  BSYNC.RECONVERGENT B1 ;  /* 0x0000000000017941 */ /* 0x000fea0003800200 */
.L_x_6874:
[----:B------:R-:W-:Y:S05]  /*1310*/  @!P1 BRA `(.L_x_6868) ;  /* 0x0000000000409947 */ /* 0x000fea0003800000 */
[----:B------:R-:W0:Y:S01]  /*1320*/  LDC R12, c[0x0][0x388] ;  /* 0x0000e200ff0c7b82 */ /* 0x000e220000000800 */
[----:B------:R-:W-:-:S07]  /*1330*/  IADD3 R0, PT, PT, -R0, RZ, RZ ;  /* 0x000000ff00007210 */ /* 0x000fce0007ffe1ff */
[----:B------:R-:W1:Y:S08]  /*1340*/  LDC.64 R8, c[0x0][0x440] ;  /* 0x00011000ff087b82 */ /* 0x000e700000000a00 */
[----:B------:R-:W2:Y:S01]  /*1350*/  LDC.64 R10, c[0x0][0x448] ;  /* 0x00011200ff0a7b82 */ /* 0x000ea20000000a00 */
[----:B0-----:R-:W-:-:S05]  /*1360*/  IMAD R2, R2, R12, R5 ;  /* 0x0000000c02027224 */ /* 0x001fca00078e0205 */
[----:B------:R-:W-:-:S07]  /*1370*/  IADD3 R13, PT, PT, R57, R2, RZ ;  /* 0x00000002390d7210 */ /* 0x000fce0007ffe0ff */
.L_x_6876:
        /* <DEDUP_REMOVED lines=10> */
.L_x_6868:
[----:B------:R-:W-:Y:S05]  /*1420*/  BSYNC.RECONVERGENT B0 ;  /* 0x0000000000007941 */ /* 0x000fea0003800200 */
.L_x_6867:
        /* <DEDUP_REMOVED lines=59> */
.L_x_6877:
        /* <DEDUP_REMOVED lines=10> */
.L_x_8138:


//--------------------- .text._ZN10layer_norm13ln_bwd_kernelINS_13Kernel_traitsI6__halfffffjLj2048ELj1ELj1ELj4ELj16ENS_18Kernel_traits_baseILj2048ES2_ffffjLj128EEEEELb1ELb0ELb1ELb1EEEvNS_9BwdParamsE --------------------------
	.section	.text._ZN10layer_norm13ln_bwd_kernelINS_13Kernel_traitsI6__halfffffjLj2048ELj1ELj1ELj4ELj16ENS_18Kernel_traits_baseILj2048ES2_ffffjLj128EEEEELb1ELb0ELb1ELb1EEEvNS_9BwdParamsE,"ax",@progbits
	.align	128
        .global         _ZN10layer_norm13ln_bwd_kernelINS_13Kernel_traitsI6__halfffffjLj2048ELj1ELj1ELj4ELj16ENS_18Kernel_traits_baseILj2048ES2_ffffjLj128EEEEELb1ELb0ELb1ELb1EEEvNS_9BwdParamsE
        .type           _ZN10layer_norm13ln_bwd_kernelINS_13Kernel_traitsI6__halfffffjLj2048ELj1ELj1ELj4ELj16ENS_18Kernel_traits_baseILj2048ES2_ffffjLj128EEEEELb1ELb0ELb1ELb1EEEvNS_9BwdParamsE,@function
        .size           _ZN10layer_norm13ln_bwd_kernelINS_13Kernel_traitsI6__halfffffjLj2048ELj1ELj1ELj4ELj16ENS_18Kernel_traits_baseILj2048ES2_ffffjLj128EEEEELb1ELb0ELb1ELb1EEEvNS_9BwdParamsE,(.L_x_8139 - _ZN10layer_norm13ln_bwd_kernelINS_13Kernel_traitsI6__halfffffjLj2048ELj1ELj1ELj4ELj16ENS_18Kernel_traits_baseILj2048ES2_ffffjLj128EEEEELb1ELb0ELb1ELb1EEEvNS_9BwdParamsE)
        .other          _ZN10layer_norm13ln_bwd_kernelINS_13Kernel_traitsI6__halfffffjLj2048ELj1ELj1ELj4ELj16ENS_18Kernel_traits_baseILj2048ES2_ffffjLj128EEEEELb1ELb0ELb1ELb1EEEvNS_9BwdParamsE,@"STO_CUDA_ENTRY STV_DEFAULT"
_ZN10layer_norm13ln_bwd_kernelINS_13Kernel_traitsI6__halfffffjLj2048ELj1ELj1ELj4ELj16ENS_18Kernel_traits_baseILj2048ES2_ffffjLj128EEEEELb1ELb0ELb1ELb1EEEvNS_9BwdParamsE:
.text._ZN10layer_norm13ln_bwd_kernelINS_13Kernel_traitsI6__halfffffjLj2048ELj1ELj1ELj4ELj16ENS_18Kernel_traits_baseILj2048ES2_ffffjLj128EEEEELb1ELb0ELb1ELb1EEEvNS_9BwdParamsE:
        /* <DEDUP_REMOVED lines=30> */
[----:B0-----:R-:W-:Y:S01]  /*01e0*/  IMAD.WIDE.U32 R2, R5, 0x8, R2 ;  /* 0x0000000805027825 */ /* 0x001fe200078e0002 */
[----:B------:R-:W0:Y:S04]  /*01f0*/  LDCU.128 UR12, c[0x0][0x3c0] ;  /* 0x00007800ff0c77ac */ /* 0x000e280008000c00 */
[----:B--2---:R-:W2:Y:S01]  /*0200*/  LDG.E.64 R100, desc[UR20][R2.64+0xc00] ;  /* 0x000c001402647981 */ /* 0x004ea2000c1e1b00 */
[----:B------:R-:W0:Y:S03]  /*0210*/  LDCU.128 UR16, c[0x0][0x3f0] ;  /* 0x00007e00ff1077ac */ /* 0x000e260008000c00 */
[----:B------:R-:W5:Y:S01]  /*0220*/  LDG.E.64 R98, desc[UR20][R2.64+0x800] ;  /* 0x0008001402627981 */ /* 0x000f62000c1e1b00 */
[----:B------:R-:W0:Y:S03]  /*0230*/  LDCU.64 UR24, c[0x0][0x380] ;  /* 0x00007000ff1877ac */ /* 0x000e260008000a00 */
[----:B------:R-:W3:Y:S04]  /*0240*/  LDG.E.64 R96, desc[UR20][R2.64+0x400] ;  /* 0x0004001402607981 */ /* 0x000ee8000c1e1b00 */
[----:B------:R1:W4:Y:S01]  /*0250*/  LDG.E.64 R94, desc[UR20][R2.64] ;  /* 0x00000014025e7981 */ /* 0x000322000c1e1b00 */
        /* <DEDUP_REMOVED lines=9> */
[----:B-1----:R-:W-:Y:S02]  /*02f0*/  SHF.R.U32.HI R2, RZ, 0x10, R97 ;  /* 0x00000010ff027819 */ /* 0x002fe40000011661 */
[--C-:B----4-:R-:W-:Y:S02]  /*0300*/  SHF.R.U64 R117, R94, 0x10, R95.reuse ;  /* 0x000000105e757819 */ /* 0x110fe4000000125f */
[----:B------:R-:W-:Y:S02]  /*0310*/  SHF.R.U32.HI R0, RZ, 0x10, R95 ;  /* 0x00000010ff007819 */ /* 0x000fe4000001165f */
[----:B------:R-:W-:Y:S02]  /*0320*/  PRMT R116, R116, 0x5410, R2 ;  /* 0x0000541074747816 */ /* 0x000fe40000000002 */
[----:B0-----:R-:W-:-:S07]  /*0330*/  PRMT R117, R117, 0x5410, R0 ;  /* 0x0000541075757816 */ /* 0x001fce0000000000 */
.L_x_6924:
[----:B------:R-:W-:-:S06]  /*0340*/  UIMAD.WIDE UR10, UR8, 0x4, UR18 ;  /* 0x00000004080a78a5 */ /* 0x000fcc000f8e0212 */
[----:B0-----:R-:W-:Y:S02]  /*0350*/  MOV R68, UR10 ;  /* 0x0000000a00447c02 */ /* 0x001fe40008000f00 */
        /* <DEDUP_REMOVED lines=15> */
[----:B------:R-:W-:Y:S02]  /*0450*/  UIADD3 UR9, UPT, UPT, UR29, -0x1, URZ ;  /* 0xffffffff1d097890 */ /* 0x000fe4000fffe0ff */
[----:B------:R-:W-:-:S05]  /*0460*/  UIMAD.WIDE UR10, UR8, 0x4, UR12 ;  /* 0x00000004080a78a5 */ /* 0x000fca000f8e020c */
[----:B------:R-:W1:Y:S01]  /*0470*/  LDC.64 R2, c[0x0][0x3a8] ;  /* 0x0000ea00ff027b82 */ /* 0x000e620000000a00 */
[----:B------:R-:W-:-:S07]  /*0480*/  MOV R6, UR10 ;  /* 0x0000000a00067c02 */ /* 0x000fce0008000f00 */
[----:B------:R-:W2:Y:S01]  /*0490*/  LDC.64 R88, c[0x0][0x428] ;  /* 0x00010a00ff587b82 */ /* 0x000ea20000000a00 */
[C---:B0-----:R-:W-:Y:S02]  /*04a0*/  IMAD R0, R4.reuse, UR8, RZ ;  /* 0x0000000804007c24 */ /* 0x041fe4000f8e02ff */
[----:B------:R-:W-:-:S03]  /*04b0*/  IMAD R8, R4, UR9, RZ ;  /* 0x0000000904087c24 */ /* 0x000fc6000f8e02ff */
[----:B------:R-:W-:Y:S02]  /*04c0*/  SHF.R.S32.HI R7, RZ, 0x1f, R0 ;  /* 0x0000001fff077819 */ /* 0x000fe40000011400 */
[----:B------:R-:W-:Y:S02]  /*04d0*/  SHF.R.S32.HI R9, RZ, 0x1f, R8 ;  /* 0x0000001fff097819 */ /* 0x000fe40000011408 */
[----:B------:R-:W-:Y:S02]  /*04e0*/  LEA.HI R0, R7, R0, RZ, 0x2 ;  /* 0x0000000007007211 */ /* 0x000fe400078f10ff */
[----:B------:R-:W-:Y:S02]  /*04f0*/  MOV R7, UR11 ;  /* 0x0000000b00077c02 */ /* 0x000fe40008000f00 */
[-C--:B------:R-:W-:Y:S02]  /*0500*/  LEA.HI.SX32 R125, R0, R5.reuse, 0x1e ;  /* 0x00000005007d7211 */ /* 0x080fe400078ff2ff */
[----:B------:R-:W-:Y:S01]  /*0510*/  LEA.HI R8, R9, R8, RZ, 0x2 ;  /* 0x0000000809087211 */ /* 0x000fe200078f10ff */
[----:B------:R0:W3:Y:S01]  /*0520*/  LDG.E R0, desc[UR20][R6.64] ;  /* 0x0000001406007981 */ /* 0x0000e2000c1e1900 */
[C---:B------:R-:W-:Y:S01]  /*0530*/  IADD3 R121, PT, PT, R125.reuse, 0x80, RZ ;  /* 0x000000807d797810 */ /* 0x040fe20007ffe0ff */
[----:B-1----:R-:W-:Y:S01]  /*0540*/  IMAD.WIDE.U32 R108, R125, 0x10, R2 ;  /* 0x000000107d6c7825 */ /* 0x002fe200078e0002 */
[----:B------:R-:W-:-:S03]  /*0550*/  LEA.HI.SX32 R91, R8, R5, 0x1e ;  /* 0x00000005085b7211 */ /* 0x000fc600078ff2ff */
[----:B------:R-:W-:Y:S02]  /*0560*/  IMAD.WIDE.U32 R68, R121, 0x10, R2 ;  /* 0x0000001079447825 */ /* 0x000fe400078e0002 */
[----:B------:R-:W4:Y:S02]  /*0570*/  LDG.E.128 R108, desc[UR20][R108.64] ;  /* 0x000000146c6c7981 */ /* 0x000f24000c1e1d00 */
[C---:B--2---:R-:W-:Y:S01]  /*0580*/  IMAD.WIDE.U32 R8, R91.reuse, 0x10, R88 ;  /* 0x000000105b087825 */ /* 0x044fe200078e0058 */
[----:B------:R-:W-:Y:S01]  /*0590*/  IADD3 R73, PT, PT, R91, 0x80, RZ ;  /* 0x000000805b497810 */ /* 0x000fe20007ffe0ff */
[----:B------:R-:W2:Y:S01]  /*05a0*/  LDG.E.128 R68, desc[UR20][R68.64] ;  /* 0x0000001444447981 */ /* 0x000ea2000c1e1d00 */
[----:B------:R-:W-:-:S03]  /*05b0*/  IADD3 R119, PT, PT, R125, 0x100, RZ ;  /* 0x000001007d777810 */ /* 0x000fc60007ffe0ff */
[----:B------:R-:W2:Y:S01]  /*05c0*/  LDG.E.128 R8, desc[UR20][R8.64] ;  /* 0x0000001408087981 */ /* 0x000ea2000c1e1d00 */
[----:B------:R-:W-:Y:S01]  /*05d0*/  IMAD.WIDE.U32 R72, R73, 0x10, R88 ;  /* 0x0000001049487825 */ /* 0x000fe200078e0058 */
[----:B------:R-:W-:-:S03]  /*05e0*/  IADD3 R81, PT, PT, R91, 0x100, RZ ;  /* 0x000001005b517810 */ /* 0x000fc60007ffe0ff */
[----:B------:R-:W-:Y:S02]  /*05f0*/  IMAD.WIDE.U32 R76, R119, 0x10, R2 ;  /* 0x00000010774c7825 */ /* 0x000fe400078e0002 */
[----:B------:R-:W2:Y:S02]  /*0600*/  LDG.E.128 R72, desc[UR20][R72.64] ;  /* 0x0000001448487981 */ /* 0x000ea4000c1e1d00 */
[----:B------:R-:W-:Y:S02]  /*0610*/  IMAD.WIDE.U32 R80, R81, 0x10, R88 ;  /* 0x0000001051507825 */ /* 0x000fe400078e0058 */
[----:B------:R-:W2:Y:S04]  /*0620*/  LDG.E.128 R76, desc[UR20][R76.64] ;  /* 0x000000144c4c7981 */ /* 0x000ea8000c1e1d00 */
[----:B------:R-:W2:Y:S01]  /*0630*/  LDG.E.128 R80, desc[UR20][R80.64] ;  /* 0x0000001450507981 */ /* 0x000ea2000c1e1d00 */
[----:B-----5:R-:W-:-:S02]  /*0640*/  ISETP.GE.AND P1, PT, R112, 0x1, PT ;  /* 0x000000017000780c */ /* 0x020fc40003f26270 */
[----:B------:R-:W-:-:S05]  /*0650*/  IADD3 R105, PT, PT, R125, 0x180, RZ ;  /* 0x000001807d697810 */ /* 0x000fca0007ffe0ff */
[----:B------:R-:W-:Y:S01]  /*0660*/  IMAD.WIDE.U32 R84, R105, 0x10, R2 ;  /* 0x0000001069547825 */ /* 0x000fe200078e0002 */
[----:B------:R-:W-:-:S05]  /*0670*/  IADD3 R91, PT, PT, R91, 0x180, RZ ;  /* 0x000001805b5b7810 */ /* 0x000fca0007ffe0ff */
[----:B------:R-:W-:Y:S01]  /*0680*/  @P1 IADD3 R3, PT, PT, R112, -0x1, RZ ;  /* 0xffffffff70031810 */ /* 0x000fe20007ffe0ff */
[----:B------:R-:W2:Y:S04]  /*0690*/  LDG.E.128 R84, desc[UR20][R84.64] ;  /* 0x0000001454547981 */ /* 0x000ea8000c1e1d00 */
[----:B------:R-:W-:Y:S02]  /*06a0*/  @P1 IMAD R4, R3, R4, RZ ;  /* 0x0000000403041224 */ /* 0x000fe400078e02ff */
[----:B------:R-:W1:Y:S01]  /*06b0*/  LDC.64 R2, c[0x0][0x3b0] ;  /* 0x0000ec00ff027b82 */ /* 0x000e620000000a00 */
[----:B------:R-:W-:Y:S02]  /*06c0*/  IMAD.WIDE.U32 R88, R91, 0x10, R88 ;  /* 0x000000105b587825 */ /* 0x000fe400078e0058 */
[----:B------:R-:W-:-:S04]  /*06d0*/  @P1 SHF.R.S32.HI R93, RZ, 0x1f, R4 ;  /* 0x0000001fff5d1819 */ /* 0x000fc80000011404 */
[----:B------:R-:W2:Y:S01]  /*06e0*/  LDG.E.128 R88, desc[UR20][R88.64] ;  /* 0x0000001458587981 */ /* 0x000ea2000c1e1d00 */
[----:B------:R-:W-:Y:S02]  /*06f0*/  @P1 LEA.HI R4, R93, R4, RZ, 0x2 ;  /* 0x000000045d041211 */ /* 0x000fe400078f10ff */
[----:B------:R-:W-:Y:S02]  /*0700*/  MOV R103, RZ ;  /* 0x000000ff00677202 */ /* 0x000fe40000000f00 */
[----:B------:R-:W-:-:S05]  /*0710*/  @P1 LEA.HI.SX32 R103, R4, R5, 0x1e ;  /* 0x0000000504671211 */ /* 0x000fca00078ff2ff */
[----:B-1----:R-:W-:-:S05]  /*0720*/  IMAD.WIDE.U32 R122, R103, 0x4, R2 ;  /* 0x00000004677a7825 */ /* 0x002fca00078e0002 */
[----:B------:R-:W5:Y:S01]  /*0730*/  LDG.E R113, desc[UR20][R122.64] ;  /* 0x000000147a717981 */ /* 0x000f62000c1e1900 */
[----:B------:R-:W-:-:S04]  /*0740*/  ISETP.NE.U32.AND P0, PT, RZ, UR4, PT ;  /* 0x00000004ff007c0c */ /* 0x000fc8000bf05070 */
[----:B------:R-:W-:-:S13]  /*0750*/  ISETP.NE.AND.EX P0, PT, RZ, UR5, PT, P0 ;  /* 0x00000005ff007c0c */ /* 0x000fda000bf05300 */
[----:B0-----:R-:W0:Y:S08]  /*0760*/  @P0 LDC.64 R6, c[0x0][0x438] ;  /* 0x00010e00ff060b82 */ /* 0x001e300000000a00 */
[----:B------:R-:W1:Y:S08]  /*0770*/  @P0 LDC.64 R92, c[0x0][0x438] ;  /* 0x00010e00ff5c0b82 */ /* 0x000e700000000a00 */
[----:B------:R-:W1:Y:S01]  /*0780*/  @P0 LDC.64 R4, c[0x0][0x438] ;  /* 0x00010e00ff040b82 */ /* 0x000e620000000a00 */
[----:B0-----:R-:W-:-:S07]  /*0790*/  @P0 IMAD.WIDE.U32 R124, R125, 0x10, R6 ;  /* 0x000000107d7c0825 */ /* 0x001fce00078e0006 */
[----:B------:R-:W0:Y:S01]  /*07a0*/  @P0 LDC.64 R6, c[0x0][0x438] ;  /* 0x00010e00ff060b82 */ /* 0x000e220000000a00 */
[----:B------:R-:W-:Y:S01]  /*07b0*/  IADD3 R107, PT, PT, R103, 0x80, RZ ;  /* 0x00000080676b7810 */ /* 0x000fe20007ffe0ff */
[----:B------:R-:W5:Y:S01]  /*07c0*/  @P0 LDG.E.128 R24, desc[UR20][R124.64] ;  /* 0x000000147c180981 */ /* 0x000f62000c1e1d00 */
[----:B-1----:R-:W-:Y:S01]  /*07d0*/  @P0 IMAD.WIDE.U32 R92, R121, 0x10, R92 ;  /* 0x00000010795c0825 */ /* 0x002fe200078e005c */
[C---:B------:R-:W-:Y:S02]  /*07e0*/  IADD3 R102, PT, PT, R103.reuse, 0x100, RZ ;  /* 0x0000010067667810 */ /* 0x040fe40007ffe0ff */
[----:B------:R-:W-:Y:S02]  /*07f0*/  IADD3 R104, PT, PT, R103, 0x180, RZ ;  /* 0x0000018067687810 */ /* 0x000fe40007ffe0ff */
[----:B------:R1:W5:Y:S01]  /*0800*/  @P0 LDG.E.128 R20, desc[UR20][R92.64] ;  /* 0x000000145c140981 */ /* 0x000362000c1e1d00 */
[----:B------:R-:W-:-:S05]  /*0810*/  @P0 IMAD.WIDE.U32 R118, R119, 0x10, R4 ;  /* 0x0000001077760825 */ /* 0x000fca00078e0004 */
[----:B------:R-:W5:Y:S01]  /*0820*/  @P0 LDG.E.128 R16, desc[UR20][R118.64] ;  /* 0x0000001476100981 */ /* 0x000f62000c1e1d00 */
[----:B0-----:R-:W-:-:S05]  /*0830*/  @P0 IMAD.WIDE.U32 R6, R105, 0x10, R6 ;  /* 0x0000001069060825 */ /* 0x001fca00078e0006 */
[----:B------:R-:W5:Y:S01]  /*0840*/  @P0 LDG.E.128 R12, desc[UR20][R6.64] ;  /* 0x00000014060c0981 */ /* 0x000f62000c1e1d00 */
[----:B------:R-:W-:Y:S01]  /*0850*/  ISETP.NE.AND P0, PT, RZ, UR26, PT ;  /* 0x0000001aff007c0c */ /* 0x000fe2000bf05270 */
[----:B------:R-:W-:-:S04]  /*0860*/  IMAD.WIDE.U32 R106, R107, 0x4, R2 ;  /* 0x000000046b6a7825 */ /* 0x000fc800078e0002 */
[--C-:B------:R-:W-:Y:S02]  /*0870*/  IMAD.WIDE.U32 R102, R102, 0x4, R2.reuse ;  /* 0x0000000466667825 */ /* 0x100fe400078e0002 */
[----:B------:R-:W5:Y:S02]  /*0880*/  LDG.E R107, desc[UR20][R106.64] ;  /* 0x000000146a6b7981 */ /* 0x000f64000c1e1900 */
[----:B------:R-:W-:Y:S02]  /*0890*/  IMAD.WIDE.U32 R2, R104, 0x4, R2 ;  /* 0x0000000468027825 */ /* 0x000fe400078e0002 */
[----:B------:R0:W5:Y:S02]  /*08a0*/  LDG.E R4, desc[UR20][R102.64] ;  /* 0x0000001466047981 */ /* 0x000164000c1e1900 */
[----:B-1----:R-:W-:Y:S02]  /*08b0*/  HADD2.F32 R92, -RZ, R117.H0_H0 ;  /* 0x20000075ff5c7230 */ /* 0x002fe40000004100 */
[----:B------:R1:W5:Y:S01]  /*08c0*/  LDG.E R2, desc[UR20][R2.64] ;  /* 0x0000001402027981 */ /* 0x000362000c1e1900 */
[----:B------:R-:W-:-:S02]  /*08d0*/  HADD2.F32 R105, -RZ, R94.H0_H0 ;  /* 0x2000005eff697230 */ /* 0x000fc40000004100 */
[----:B------:R-:W-:Y:S02]  /*08e0*/  HADD2.F32 R93, -RZ, R95.H0_H0 ;  /* 0x2000005fff5d7230 */ /* 0x000fe40000004100 */
[----:B0-----:R-:W-:Y:S02]  /*08f0*/  HADD2.F32 R102, -RZ, R117.H1_H1 ;  /* 0x30000075ff667230 */ /* 0x001fe40000004100 */
[----:B------:R-:W-:Y:S01]  /*0900*/  HADD2.F32 R103, -RZ, R96.H0_H0 ;  /* 0x20000060ff677230 */ /* 0x000fe20000004100 */
[----:B---3--:R-:W-:-:S05]  /*0910*/  FSEL R5, R0, RZ, !P0 ;  /* 0x000000ff00057208 */ /* 0x008fca0004000000 */
[C---:B----4-:R-:W-:Y:S01]  /*0920*/  FADD.FTZ R108, -R5.reuse, R108 ;  /* 0x0000006c056c7221 */ /* 0x050fe20000010100 */
[C---:B------:R-:W-:Y:S01]  /*0930*/  FADD.FTZ R111, -R5.reuse, R111 ;  /* 0x0000006f056f7221 */ /* 0x040fe20000010100 */
[C---:B------:R-:W-:Y:S02]  /*0940*/  FADD.FTZ R109, -R5.reuse, R109 ;  /* 0x0000006d056d7221 */ /* 0x040fe40000010100 */
[----:B-1----:R-:W-:Y:S01]  /*0950*/  FMUL.FTZ R3, R108, UR28 ;  /* 0x0000001c6c037c20 */ /* 0x002fe20008410000 */
[----:B--2---:R-:W-:Y:S01]  /*0960*/  FADD.FTZ R69, -R5, R69 ;  /* 0x0000004505457221 */ /* 0x004fe20000010100 */
[----:B------:R-:W-:Y:S01]  /*0970*/  FMUL.FTZ R7, R9, R92 ;  /* 0x0000005c09077220 */ /* 0x000fe20000410000 */
[----:B------:R-:W-:Y:S01]  /*0980*/  FMUL.FTZ R92, R111, UR28 ;  /* 0x0000001c6f5c7c20 */ /* 0x000fe20008410000 */
[----:B------:R-:W-:Y:S01]  /*0990*/  FMUL.FTZ R0, R8, R105 ;  /* 0x0000006908007220 */ /* 0x000fe20000410000 */
[----:B------:R-:W-:Y:S01]  /*09a0*/  FADD.FTZ R44, R44, R8 ;  /* 0x000000082c2c7221 */ /* 0x000fe20000010000 */
[----:B------:R-:W-:Y:S01]  /*09b0*/  FFMA.FTZ R28, R8, R3, R28 ;  /* 0x00000003081c7223 */ /* 0x000fe2000001001c */
[----:B------:R-:W-:Y:S01]  /*09c0*/  FMUL.FTZ R104, R69, UR28 ;  /* 0x0000001c45687c20 */ /* 0x000fe20008410000 */
[----:B------:R-:W-:Y:S01]  /*09d0*/  FMUL.FTZ R8, R10, R93 ;  /* 0x0000005d0a087220 */ /* 0x000fe20000410000 */
[----:B------:R-:W-:-:S02]  /*09e0*/  HADD2.F32 R69, -RZ, R97.H0_H0 ;  /* 0x20000061ff457230 */ /* 0x000fc40000004100 */
[----:B------:R-:W-:Y:S01]  /*09f0*/  FMUL.FTZ R6, R109, UR28 ;  /* 0x0000001c6d067c20 */ /* 0x000fe20008410000 */
[----:B------:R-:W-:Y:S01]  /*0a00*/  FMUL.FTZ R93, R11, R102 ;  /* 0x000000660b5d7220 */ /* 0x000fe20000410000 */
[----:B------:R-:W-:Y:S01]  /*0a10*/  FADD.FTZ R47, R47, R11 ;  /* 0x0000000b2f2f7221 */ /* 0x000fe20000010000 */
[----:B------:R-:W-:Y:S01]  /*0a20*/  FFMA.FTZ R31, R11, R92, R31 ;  /* 0x0000005c0b1f7223 */ /* 0x000fe2000001001f */
[C---:B------:R-:W-:Y:S01]  /*0a30*/  FADD.FTZ R110, -R5.reuse, R110 ;  /* 0x0000006e056e7221 */ /* 0x040fe20000010100 */
[----:B------:R-:W-:Y:S01]  /*0a40*/  FADD.FTZ R11, -R5, R68 ;  /* 0x00000044050b7221 */ /* 0x000fe20000010100 */
[----:B------:R-:W-:Y:S02]  /*0a50*/  HADD2.F32 R68, -RZ, R116.H1_H1 ;  /* 0x30000074ff447230 */ /* 0x000fe40000004100 */
[----:B------:R-:W-:Y:S01]  /*0a60*/  FADD.FTZ R45, R45, R9 ;  /* 0x000000092d2d7221 */ /* 0x000fe20000010000 */
[----:B------:R-:W-:Y:S01]  /*0a70*/  FFMA.FTZ R29, R9, R6, R29 ;  /* 0x00000006091d7223 */ /* 0x000fe2000001001d */
[----:B------:R-:W-:Y:S01]  /*0a80*/  FMUL.FTZ R106, R74, R69 ;  /* 0x000000454a6a7220 */ /* 0x000fe20000410000 */
[----:B------:R-:W-:Y:S01]  /*0a90*/  FMUL.FTZ R9, R110, UR28 ;  /* 0x0000001c6e097c20 */ /* 0x000fe20008410000 */
[----:B------:R-:W-:-:S02]  /*0aa0*/  HADD2.F32 R69, -RZ, R98.H0_H0 ;  /* 0x20000062ff457230 */ /* 0x000fc40000004100 */
[C---:B------:R-:W-:Y:S01]  /*0ab0*/  FADD.FTZ R76, -R5.reuse, R76 ;  /* 0x0000004c054c7221 */ /* 0x040fe20000010100 */
[C---:B------:R-:W-:Y:S01]  /*0ac0*/  FADD.FTZ R70, -R5.reuse, R70 ;  /* 0x0000004605467221 */ /* 0x040fe20000010100 */
[----:B------:R-:W-:Y:S01]  /*0ad0*/  FADD.FTZ R71, -R5, R71 ;  /* 0x0000004705477221 */ /* 0x000fe20000010100 */
[----:B------:R-:W-:Y:S01]  /*0ae0*/  FMUL.FTZ R105, R75, R68 ;  /* 0x000000444b697220 */ /* 0x000fe20000410000 */
[----:B------:R-:W-:Y:S01]  /*0af0*/  FADD.FTZ R68, -R5, R77 ;  /* 0x0000004d05447221 */ /* 0x000fe20000010100 */
[----:B------:R-:W-:Y:S01]  /*0b00*/  FADD.FTZ R46, R46, R10 ;  /* 0x0000000a2e2e7221 */ /* 0x000fe20000010000 */
[----:B------:R-:W-:Y:S01]  /*0b10*/  FFMA.FTZ R30, R10, R9, R30 ;  /* 0x000000090a1e7223 */ /* 0x000fe2000001001e */
[----:B------:R-:W-:Y:S01]  /*0b20*/  FMUL.FTZ R77, R76, UR28 ;  /* 0x0000001c4c4d7c20 */ /* 0x000fe20008410000 */
[----:B------:R-:W-:Y:S01]  /*0b30*/  FMUL.FTZ R10, R72, R103 ;  /* 0x00000067480a7220 */ /* 0x000fe20000410000 */
[----:B------:R-:W-:Y:S01]  /*0b40*/  FMUL.FTZ R76, R80, R69 ;  /* 0x00000045504c7220 */ /* 0x000fe20000410000 */
[----:B------:R-:W-:Y:S01]  /*0b50*/  FMUL.FTZ R103, R70, UR28 ;  /* 0x0000001c46677c20 */ /* 0x000fe20008410000 */
[----:B------:R-:W-:Y:S01]  /*0b60*/  FMUL.FTZ R108, R71, UR28 ;  /* 0x0000001c476c7c20 */ /* 0x000fe20008410000 */
[----:B------:R-:W-:-:S02]  /*0b70*/  HADD2.F32 R69, -RZ, R99.H0_H0 ;  /* 0x20000063ff457230 */ /* 0x000fc40000004100 */
[C---:B------:R-:W-:Y:S01]  /*0b80*/  FADD.FTZ R71, -R5.reuse, R78 ;  /* 0x0000004e05477221 */ /* 0x040fe20000010100 */
[--C-:B------:R-:W-:Y:S02]  /*0b90*/  HADD2.F32 R70, -RZ, R115.reuse.H0_H0 ;  /* 0x20000073ff467230 */ /* 0x100fe40000004100 */
[----:B------:R-:W-:Y:S01]  /*0ba0*/  FMUL.FTZ R78, R68, UR28 ;  /* 0x0000001c444e7c20 */ /* 0x000fe20008410000 */
[----:B------:R-:W-:Y:S01]  /*0bb0*/  FADD.FTZ R36, R36, R80 ;  /* 0x0000005024247221 */ /* 0x000fe20000010000 */
[----:B------:R-:W-:Y:S01]  /*0bc0*/  FFMA.FTZ R52, R80, R77, R52 ;  /* 0x0000004d50347223 */ /* 0x000fe20000010034 */
[----:B------:R-:W-:Y:S01]  /*0bd0*/  FADD.FTZ R110, -R5, R79 ;  /* 0x0000004f056e7221 */ /* 0x000fe20000010100 */
[----:B------:R-:W-:Y:S01]  /*0be0*/  FADD.FTZ R68, RZ, R0 ;  /* 0x00000000ff447221 */ /* 0x000fe20000010000 */
[----:B------:R-:W-:Y:S01]  /*0bf0*/  FMUL.FTZ R80, R82, R69 ;  /* 0x0000004552507220 */ /* 0x000fe20000410000 */
[----:B------:R-:W-:Y:S01]  /*0c00*/  FMUL.FTZ R79, R81, R70 ;  /* 0x00000046514f7220 */ /* 0x000fe20000410000 */
[----:B------:R-:W-:Y:S01]  /*0c10*/  FADD.FTZ R37, R37, R81 ;  /* 0x0000005125257221 */ /* 0x000fe20000010000 */
[----:B------:R-:W-:Y:S01]  /*0c20*/  FFMA.FTZ R53, R81, R78, R53 ;  /* 0x0000004e51357223 */ /* 0x000fe20000010035 */
[----:B------:R-:W-:Y:S01]  /*0c30*/  FFMA.FTZ R69, R3, R0, RZ ;  /* 0x0000000003457223 */ /* 0x000fe200000100ff */
[----:B------:R-:W-:-:S02]  /*0c40*/  HADD2.F32 R70, -RZ, R115.H1_H1 ;  /* 0x30000073ff467230 */ /* 0x000fc40000004100 */
[----:B------:R-:W-:Y:S01]  /*0c50*/  FMUL.FTZ R81, R71, UR28 ;  /* 0x0000001c47517c20 */ /* 0x000fe20008410000 */
[----:B------:R-:W-:Y:S01]  /*0c60*/  FADD.FTZ R71, R7, R68 ;  /* 0x0000004407477221 */ /* 0x000fe20000010000 */
[----:B------:R-:W-:Y:S01]  /*0c70*/  FFMA.FTZ R68, R6, R7, R69 ;  /* 0x0000000706447223 */ /* 0x000fe20000010045 */
[----:B------:R-:W-:Y:S01]  /*0c80*/  FADD.FTZ R38, R38, R82 ;  /* 0x0000005226267221 */ /* 0x000fe20000010000 */
[----:B------:R-:W-:Y:S01]  /*0c90*/  FFMA.FTZ R54, R82, R81, R54 ;  /* 0x0000005152367223 */ /* 0x000fe20000010036 */
[----:B------:R-:W-:Y:S01]  /*0ca0*/  FMUL.FTZ R82, R83, R70 ;  /* 0x0000004653527220 */ /* 0x000fe20000410000 */
[----:B------:R-:W-:Y:S01]  /*0cb0*/  FADD.FTZ R70, R8, R71 ;  /* 0x0000004708467221 */ /* 0x000fe20000010000 */
[----:B------:R-:W-:Y:S01]  /*0cc0*/  FFMA.FTZ R69, R9, R8, R68 ;  /* 0x0000000809457223 */ /* 0x000fe20000010044 */
[----:B------:R-:W-:Y:S02]  /*0cd0*/  HADD2.F32 R102, -RZ, R116.H0_H0 ;  /* 0x20000074ff667230 */ /* 0x000fe40000004100 */
[----:B------:R-:W-:Y:S01]  /*0ce0*/  FMUL.FTZ R11, R11, UR28 ;  /* 0x0000001c0b0b7c20 */ /* 0x000fe20008410000 */
[----:B------:R-:W-:Y:S01]  /*0cf0*/  FADD.FTZ R71, R93, R70 ;  /* 0x000000465d477221 */ /* 0x000fe20000010000 */
[----:B------:R-:W-:Y:S01]  /*0d00*/  FFMA.FTZ R68, R92, R93, R69 ;  /* 0x0000005d5c447223 */ /* 0x000fe20000010045 */
[----:B------:R-:W-:Y:S01]  /*0d10*/  FADD.FTZ R41, R41, R73 ;  /* 0x0000004929297221 */ /* 0x000fe20000010000 */
[C---:B------:R-:W-:Y:S01]  /*0d20*/  FMUL.FTZ R102, R73.reuse, R102 ;  /* 0x0000006649667220 */ /* 0x040fe20000410000 */
[----:B------:R-:W-:Y:S01]  /*0d30*/  FFMA.FTZ R57, R73, R104, R57 ;  /* 0x0000006849397223 */ /* 0x000fe20000010039 */
[----:B------:R-:W-:Y:S01]  /*0d40*/  FADD.FTZ R73, R10, R71 ;  /* 0x000000470a497221 */ /* 0x000fe20000010000 */
[----:B------:R-:W-:-:S03]  /*0d50*/  FFMA.FTZ R71, R11, R10, R68 ;  /* 0x0000000a0b477223 */ /* 0x000fc60000010044 */
[----:B------:R-:W-:Y:S01]  /*0d60*/  FADD.FTZ R73, R102, R73 ;  /* 0x0000004966497221 */ /* 0x000fe20000010000 */
[----:B------:R-:W-:Y:S01]  /*0d70*/  FFMA.FTZ R70, R104, R102, R71 ;  /* 0x0000006668467223 */ /* 0x000fe20000010047 */
        /* <DEDUP_REMOVED lines=14> */
[----:B------:R-:W-:Y:S01]  /*0e60*/  FADD.FTZ R68, -R5, R86 ;  /* 0x0000005605447221 */ /* 0x000fe20000010100 */
[----:B------:R-:W-:Y:S02]  /*0e70*/  HADD2.F32 R83, -RZ, R100.H0_H0 ;  /* 0x20000064ff537230 */ /* 0x000fe40000004100 */
[----:B------:R-:W-:Y:S01]  /*0e80*/  FMUL.FTZ R86, R69, UR28 ;  /* 0x0000001c45567c20 */ /* 0x000fe20008410000 */
[----:B------:R-:W-:Y:S01]  /*0e90*/  FADD.FTZ R84, -R5, R84 ;  /* 0x0000005405547221 */ /* 0x000fe20000010100 */
        /* <DEDUP_REMOVED lines=8> */
[----:B------:R-:W-:Y:S01]  /*0f20*/  FFMA.FTZ R72, R110, R82, R69 ;  /* 0x000000526e487223 */ /* 0x000fe20000010045 */
[----:B------:R-:W-:Y:S01]  /*0f30*/  FADD.FTZ R5, -R5, R87 ;  /* 0x0000005705057221 */ /* 0x000fe20000010100 */
[----:B------:R-:W-:Y:S02]  /*0f40*/  HADD2.F32 R87, -RZ, R101.H0_H0 ;  /* 0x20000065ff577230 */ /* 0x000fe40000004100 */
        /* <DEDUP_REMOVED lines=8> */
[----:B------:R-:W-:-:S02]  /*0fd0*/  HADD2.F32 R88, -RZ, R114.H1_H1 ;  /* 0x30000072ff587230 */ /* 0x000fc40000004100 */
        /* <DEDUP_REMOVED lines=16> */
.L_x_6879:
[----:B-----5:R-:W-:Y:S01]  /*10e0*/  ISETP.GE.AND P1, PT, R112, 0x1, PT ;  /* 0x000000017000780c */ /* 0x020fe20003f26270 */
[----:B------:R-:W-:Y:S01]  /*10f0*/  UISETP.NE.U32.AND UP0, UPT, UR4, URZ, UPT ;  /* 0x000000ff0400728c */ /* 0x000fe2000bf05070 */
[----:B------:R-:W-:Y:S01]  /*1100*/  HFMA2 R71, -RZ, RZ, 0, 0 ;  /* 0x00000000ff477431 */ /* 0x000fe200000001ff */
[----:B------:R-:W-:Y:S02]  /*1110*/  CS2R R74, SRZ ;  /* 0x00000000004a7805 */ /* 0x000fe4000001ff00 */
[----:B------:R-:W-:-:S08]  /*1120*/  UISETP.NE.AND.EX UP0, UPT, UR5, URZ, UPT, UP0 ;  /* 0x000000ff0500728c */ /* 0x000fd0000bf05300 */
[----:B------:R-:W0:Y:S01]  /*1130*/  @P1 LDC R69, c[0x0][0x388] ;  /* 0x0000e200ff451b82 */ /* 0x000e220000000800 */
[----:B------:R-:W-:-:S05]  /*1140*/  @P1 IADD3 R2, PT, PT, R112, -0x1, RZ ;  /* 0xffffffff70021810 */ /* 0x000fca0007ffe0ff */
[----:B0-----:R-:W-:-:S05]  /*1150*/  @P1 IMAD R2, R2, R69, RZ ;  /* 0x0000004502021224 */ /* 0x001fca00078e02ff */
[----:B------:R-:W-:-:S04]  /*1160*/  @P1 SHF.R.S32.HI R69, RZ, 0x1f, R2 ;  /* 0x0000001fff451819 */ /* 0x000fc80000011402 */
[----:B------:R-:W-:-:S04]  /*1170*/  @P1 LEA.HI R2, R69, R2, RZ, 0x2 ;  /* 0x0000000245021211 */ /* 0x000fc800078f10ff */
[----:B------:R-:W-:Y:S01]  /*1180*/  @P1 LEA.HI.SX32 R71, R2, R5, 0x1e ;  /* 0x0000000502471211 */ /* 0x000fe200078ff2ff */
[----:B------:R-:W-:Y:S06]  /*1190*/  BRA.U UP0, `(.L_x_6881) ;  /* 0x0000000100347547 */ /* 0x000fec000b800000 */
[----:B------:R-:W0:Y:S01]  /*11a0*/  LDC.64 R68, c[0x0][0x3b0] ;  /* 0x0000ec00ff447b82 */ /* 0x000e220000000a00 */
[C---:B------:R-:W-:Y:S02]  /*11b0*/  IADD3 R73, PT, PT, R71.reuse, 0x80, RZ ;  /* 0x0000008047497810 */ /* 0x040fe40007ffe0ff */
[C---:B------:R-:W-:Y:S02]  /*11c0*/  IADD3 R5, PT, PT, R71.reuse, 0x100, RZ ;  /* 0x0000010047057810 */ /* 0x040fe40007ffe0ff */
[----:B------:R-:W-:Y:S01]  /*11d0*/  IADD3 R91, PT, PT, R71, 0x180, RZ ;  /* 0x00000180475b7810 */ /* 0x000fe20007ffe0ff */
[----:B0-----:R-:W-:-:S04]  /*11e0*/  IMAD.WIDE.U32 R72, R73, 0x4, R68 ;  /* 0x0000000449487825 */ /* 0x001fc800078e0044 */
[--C-:B------:R-:W-:Y:S01]  /*11f0*/  IMAD.WIDE.U32 R4, R5, 0x4, R68.reuse ;  /* 0x0000000405047825 */ /* 0x100fe200078e0044 */
[----:B------:R0:W5:Y:S03]  /*1200*/  LDG.E R107, desc[UR20][R72.64] ;  /* 0x00000014486b7981 */ /* 0x000166000c1e1900 */
[--C-:B------:R-:W-:Y:S02]  /*1210*/  IMAD.WIDE.U32 R70, R71, 0x4, R68.reuse ;  /* 0x0000000447467825 */ /* 0x100fe400078e0044 */
[----:B------:R0:W5:Y:S02]  /*1220*/  LDG.E R4, desc[UR20][R4.64] ;  /* 0x0000001404047981 */ /* 0x000164000c1e1900 */
[----:B------:R-:W-:Y:S02]  /*1230*/  IMAD.WIDE.U32 R68, R91, 0x4, R68 ;  /* 0x000000045b447825 */ /* 0x000fe400078e0044 */
[----:B------:R0:W5:Y:S04]  /*1240*/  LDG.E R113, desc[UR20][R70.64] ;  /* 0x0000001446717981 */ /* 0x000168000c1e1900 */
[----:B------:R0:W5:Y:S01]  /*1250*/  LDG.E R2, desc[UR20][R68.64] ;  /* 0x0000001444027981 */ /* 0x000162000c1e1900 */
[----:B------:R-:W-:Y:S05]  /*1260*/  BRA `(.L_x_6880) ;  /* 0x0000000000747947 */ /* 0x000fea0003800000 */
.L_x_6881:
[----:B------:R-:W0:Y:S01]  /*1270*/  LDC.64 R68, c[0x0][0x3b0] ;  /* 0x0000ec00ff447b82 */ /* 0x000e220000000a00 */
[----:B------:R-:W-:Y:S01]  /*1280*/  UIMAD UR9, UR8, UR30, URZ ;  /* 0x0000001e080972a4 */ /* 0x000fe2000f8e02ff */
[C---:B------:R-:W-:Y:S02]  /*1290*/  IADD3 R19, PT, PT, R71.reuse, 0x80, RZ ;  /* 0x0000008047137810 */ /* 0x040fe40007ffe0ff */
[C---:B------:R-:W-:Y:S01]  /*12a0*/  IADD3 R15, PT, PT, R71.reuse, 0x100, RZ ;  /* 0x00000100470f7810 */ /* 0x040fe20007ffe0ff */
[----:B------:R-:W-:Y:S01]  /*12b0*/  USHF.R.S32.HI UR10, URZ, 0x1f, UR9 ;  /* 0x0000001fff0a7899 */ /* 0x000fe20008011409 */
[----:B------:R-:W-:Y:S02]  /*12c0*/  IADD3 R17, PT, PT, R71, 0x180, RZ ;  /* 0x0000018047117810 */ /* 0x000fe40007ffe0ff */
[----:B------:R-:W1:Y:S01]  /*12d0*/  LDC.64 R12, c[0x0][0x438] ;  /* 0x00010e00ff0c7b82 */ /* 0x000e620000000a00 */
[----:B------:R-:W-:-:S06]  /*12e0*/  ULEA.HI UR10, UR10, UR9, URZ, 0x2 ;  /* 0x000000090a0a7291 */ /* 0x000fcc000f8f10ff */
[----:B------:R-:W-:-:S04]  /*12f0*/  MOV R2, UR10 ;  /* 0x0000000a00027c02 */ /* 0x000fc80008000f00 */
[----:B------:R-:W-:Y:S01]  /*1300*/  LEA.HI.SX32 R25, R2, R5, 0x1e ;  /* 0x0000000502197211 */ /* 0x000fe200078ff2ff */
[----:B0-----:R-:W-:-:S03]  /*1310*/  IMAD.WIDE.U32 R18, R19, 0x4, R68 ;  /* 0x0000000413127825 */ /* 0x001fc600078e0044 */
[----:B------:R-:W-:Y:S01]  /*1320*/  IADD3 R21, PT, PT, R25, 0x80, RZ ;  /* 0x0000008019157810 */ /* 0x000fe20007ffe0ff */
[--C-:B------:R-:W-:Y:S01]  /*1330*/  IMAD.WIDE.U32 R14, R15, 0x4, R68.reuse ;  /* 0x000000040f0e7825 */ /* 0x100fe200078e0044 */
[----:B------:R-:W-:Y:S01]  /*1340*/  IADD3 R5, PT, PT, R25, 0x180, RZ ;  /* 0x0000018019057810 */ /* 0x000fe20007ffe0ff */
[----:B------:R0:W5:Y:S02]  /*1350*/  LDG.E R107, desc[UR20][R18.64] ;  /* 0x00000014126b7981 */ /* 0x000164000c1e1900 */
[--C-:B------:R-:W-:Y:S02]  /*1360*/  IMAD.WIDE.U32 R70, R71, 0x4, R68.reuse ;  /* 0x0000000447467825 */ /* 0x100fe400078e0044 */
[----:B------:R0:W5:Y:S02]  /*1370*/  LDG.E R4, desc[UR20][R14.64] ;  /* 0x000000140e047981 */ /* 0x000164000c1e1900 */
[----:B------:R-:W-:Y:S01]  /*1380*/  IMAD.WIDE.U32 R68, R17, 0x4, R68 ;  /* 0x0000000411447825 */ /* 0x000fe200078e0044 */
[C---:B------:R-:W-:Y:S01]  /*1390*/  IADD3 R17, PT, PT, R25.reuse, 0x100, RZ ;  /* 0x0000010019117810 */ /* 0x040fe20007ffe0ff */
[----:B------:R0:W5:Y:S02]  /*13a0*/  LDG.E R113, desc[UR20][R70.64] ;  /* 0x0000001446717981 */ /* 0x000164000c1e1900 */
[----:B-1----:R-:W-:-:S02]  /*13b0*/  IMAD.WIDE.U32 R24, R25, 0x10, R12 ;  /* 0x0000001019187825 */ /* 0x002fc400078e000c */
[----:B------:R0:W5:Y:S02]  /*13c0*/  LDG.E R2, desc[UR20][R68.64] ;  /* 0x0000001444027981 */ /* 0x000164000c1e1900 */
[--C-:B------:R-:W-:Y:S02]  /*13d0*/  IMAD.WIDE.U32 R20, R21, 0x10, R12.reuse ;  /* 0x0000001015147825 */ /* 0x100fe400078e000c */
[----:B------:R-:W5:Y:S02]  /*13e0*/  LDG.E.128 R24, desc[UR20][R24.64] ;  /* 0x0000001418187981 */ /* 0x000f64000c1e1d00 */
[--C-:B------:R-:W-:Y:S02]  /*13f0*/  IMAD.WIDE.U32 R16, R17, 0x10, R12.reuse ;  /* 0x0000001011107825 */ /* 0x100fe400078e000c */
[----:B------:R-:W5:Y:S02]  /*1400*/  LDG.E.128 R20, desc[UR20][R20.64] ;  /* 0x0000001414147981 */ /* 0x000f64000c1e1d00 */
[----:B------:R-:W-:-:S02]  /*1410*/  IMAD.WIDE.U32 R12, R5, 0x10, R12 ;  /* 0x00000010050c7825 */ /* 0x000fc400078e000c */
[----:B------:R-:W5:Y:S04]  /*1420*/  LDG.E.128 R16, desc[UR20][R16.64] ;  /* 0x0000001410107981 */ /* 0x000f68000c1e1d00 */
[----:B0-----:R-:W5:Y:S02]  /*1430*/  LDG.E.128 R12, desc[UR20][R12.64] ;  /* 0x000000140c0c7981 */ /* 0x001f64000c1e1d00 */
.L_x_6880:
        /* <DEDUP_REMOVED lines=32> */
.L_x_6883:
[----:B------:R-:W-:Y:S05]  /*1640*/  BSYNC.RECONVERGENT B0 ;  /* 0x0000000000007941 */ /* 0x000fea0003800200 */
.L_x_6882:
[----:B------:R-:W1:Y:S08]  /*1650*/  S2UR UR10, SR_CgaCtaId ;  /* 0x00000000000a79c3 */ /* 0x000e700000008800 */
[----:B------:R-:W-:Y:S01]  /*1660*/  BAR.SYNC.DEFER_BLOCKING 0x0 ;  /* 0x0000000000007b1d */ /* 0x000fe20000010000 */
[----:B------:R-:W-:Y:S01]  /*1670*/  @P1 IADD3 R112, PT, PT, R112, -0x1, RZ ;  /* 0xffffffff70701810 */ /* 0x000fe20007ffe0ff */
[----:B------:R-:W-:Y:S01]  /*1680*/  UISETP.NE.U32.AND UP0, UPT, UR4, URZ, UPT ;  /* 0x000000ff0400728c */ /* 0x000fe2000bf05070 */
[----:B------:R-:W-:-:S02]  /*1690*/  ISETP.NE.AND P0, PT, RZ, UR26, PT ;  /* 0x0000001aff007c0c */ /* 0x000fc4000bf05270 */
[----:B------:R-:W-:Y:S01]  /*16a0*/  MOV R109, RZ ;  /* 0x000000ff006d7202 */ /* 0x000fe20000000f00 */
[----:B------:R-:W-:Y:S02]  /*16b0*/  UMOV UR9, 0x400 ;  /* 0x0000040000097882 */ /* 0x000fe40000000000 */
[----:B------:R-:W2:Y:S01]  /*16c0*/  LDC R91, c[0x0][0x388] ;  /* 0x0000e200ff5b7b82 */ /* 0x000ea20000000800 */
[----:B------:R-:W-:Y:S02]  /*16d0*/  UISETP.NE.AND.EX UP0, UPT, UR5, URZ, UPT, UP0 ;  /* 0x000000ff0500728c */ /* 0x000fe4000bf05300 */
        /* <DEDUP_REMOVED lines=10> */
[----:B------:R-:W-:Y:S02]  /*1780*/  IMAD R68, R91, UR8, RZ ;  /* 0x000000085b447c24 */ /* 0x000fe4000f8e02ff */
[----:B------:R-:W-:Y:S01]  /*1790*/  FADD.FTZ R118, R71, R118 ;  /* 0x0000007647767221 */ /* 0x000fe20000010000 */
[----:B------:R-:W-:-:S02]  /*17a0*/  FADD.FTZ R69, R70, R69 ;  /* 0x0000004546457221 */ /* 0x000fc40000010000 */
[----:B------:R-:W-:Y:S01]  /*17b0*/  SHF.R.S32.HI R71, RZ, 0x1f, R68 ;  /* 0x0000001fff477819 */ /* 0x000fe20000011444 */
[----:B-1----:R-:W-:Y:S01]  /*17c0*/  FADD.FTZ R118, R118, R73 ;  /* 0x0000004976767221 */ /* 0x002fe20000010000 */
[----:B------:R-:W-:Y:S01]  /*17d0*/  FADD.FTZ R69, R69, R72 ;  /* 0x0000004845457221 */ /* 0x000fe20000010000 */
[----:B------:R-:W-:Y:S02]  /*17e0*/  @P1 SHF.R.S32.HI R73, RZ, 0x1f, R112 ;  /* 0x0000001fff491819 */ /* 0x000fe40000011470 */
[----:B------:R-:W-:Y:S01]  /*17f0*/  FADD.FTZ R75, R75, R118 ;  /* 0x000000764b4b7221 */ /* 0x000fe20000010000 */
[----:B------:R-:W-:Y:S01]  /*1800*/  FADD.FTZ R69, R74, R69 ;  /* 0x000000454a457221 */ /* 0x000fe20000010000 */
[----:B------:R-:W-:Y:S02]  /*1810*/  @P1 LEA.HI R70, R73, R112, RZ, 0x2 ;  /* 0x0000007049461211 */ /* 0x000fe400078f10ff */
[----:B------:R-:W-:Y:S01]  /*1820*/  FMUL.FTZ R75, R75, UR27 ;  /* 0x0000001b4b4b7c20 */ /* 0x000fe20008410000 */
[----:B------:R-:W-:Y:S01]  /*1830*/  FMUL.FTZ R112, R69, UR27 ;  /* 0x0000001b45707c20 */ /* 0x000fe20008410000 */
[----:B------:R-:W-:-:S02]  /*1840*/  LEA.HI R68, R71, R68, RZ, 0x2 ;  /* 0x0000004447447211 */ /* 0x000fc400078f10ff */
[-C--:B------:R-:W-:Y:S02]  /*1850*/  @P1 LEA.HI.SX32 R109, R70, R5.reuse, 0x1e ;  /* 0x00000005466d1211 */ /* 0x080fe400078ff2ff */
[----:B------:R-:W-:Y:S02]  /*1860*/  R2UR UR9, R75 ;  /* 0x000000004b0972ca */ /* 0x000fe400000e0000 */
[----:B------:R-:W-:Y:S02]  /*1870*/  LEA.HI.SX32 R91, R68, R5, 0x1e ;  /* 0x00000005445b7211 */ /* 0x000fe400078ff2ff */
[----:B------:R-:W-:Y:S01]  /*1880*/  FSEL R112, R112, RZ, !P0 ;  /* 0x000000ff70707208 */ /* 0x000fe20004000000 */
[----:B------:R-:W-:Y:S10]  /*1890*/  BRA.U UP0, `(.L_x_6884) ;  /* 0x0000000500847547 */ /* 0x000ff4000b800000 */
        /* <DEDUP_REMOVED lines=13> */
.L_x_6886:
        /* <DEDUP_REMOVED lines=10> */
.L_x_6887:
        /* <DEDUP_REMOVED lines=10> */
.L_x_6888:
        /* <DEDUP_REMOVED lines=11> */
.L_x_6885:
        /* <DEDUP_REMOVED lines=26> */
.L_x_6890:
        /* <DEDUP_REMOVED lines=10> */
.L_x_6891:
        /* <DEDUP_REMOVED lines=10> */
.L_x_6892:
[----:B------:R-:W-:Y:S01]  /*1e40*/  FSEL R64, R64, RZ, P0 ;  /* 0x000000ff40407208 */ /* 0x000fe20000000000 */
[----:B------:R-:W-:Y:S06]  /*1e50*/  @!P1 BRA `(.L_x_6889) ;  /* 0x00000004004c9947 */ /* 0x000fec0003800000 */
[----:B------:R-:W-:Y:S01]  /*1e60*/  FMUL.FTZ R63, R67, UR23 ;  /* 0x00000017433f7c20 */ /* 0x000fe20008410000 */
[----:B-----5:R-:W-:-:S03]  /*1e70*/  ISETP.GE.U32.AND P0, PT, R113, 0x1000000, PT ;  /* 0x010000007100780c */ /* 0x020fc60003f06070 */
[----:B------:R-:W-:-:S05]  /*1e80*/  FMUL.FTZ R63, R63, UR22 ;  /* 0x000000163f3f7c20 */ /* 0x000fca0008410000 */
[----:B------:R-:W-:Y:S01]  /*1e90*/  SEL R63, R63, RZ, P0 ;  /* 0x000000ff3f3f7207 */ /* 0x000fe20000000000 */
[----:B------:R-:W-:Y:S06]  /*1ea0*/  BRA `(.L_x_6889) ;  /* 0x0000000400387947 */ /* 0x000fec0003800000 */
.L_x_6884:
[----:B------:R-:W-:-:S04]  /*1eb0*/  UISETP.NE.U32.AND UP0, UPT, UR6, URZ, UPT ;  /* 0x000000ff0600728c */ /* 0x000fc8000bf05070 */
[----:B------:R-:W-:-:S09]  /*1ec0*/  UISETP.NE.AND.EX UP0, UPT, UR7, URZ, UPT, UP0 ;  /* 0x000000ff0700728c */ /* 0x000fd2000bf05300 */
[----:B------:R-:W-:Y:S05]  /*1ed0*/  BRA.U UP0, `(.L_x_6893) ;  /* 0x0000000100987547 */ /* 0x000fea000b800000 */
[----:B------:R-:W-:Y:S02]  /*1ee0*/  PLOP3.LUT P4, PT, PT, PT, UP2, 0x80, 0x8 ;  /* 0x000000000008781c */ /* 0x000fe40003f8f028 */
[----:B-----5:R-:W-:Y:S02]  /*1ef0*/  MOV R74, R24 ;  /* 0x00000018004a7202 */ /* 0x020fe40000000f00 */
[----:B------:R-:W-:Y:S02]  /*1f00*/  MOV R118, R25 ;  /* 0x0000001900767202 */ /* 0x000fe40000000f00 */
[C---:B------:R-:W-:Y:S02]  /*1f10*/  @P1 LOP3.LUT P0, RZ, R113.reuse, 0xff, RZ, 0xc0, !PT ;  /* 0x000000ff71ff1812 */ /* 0x040fe4000780c0ff */
[C---:B------:R-:W-:Y:S02]  /*1f20*/  @P1 LOP3.LUT P2, RZ, R113.reuse, 0xff00, RZ, 0xc0, !PT ;  /* 0x0000ff0071ff1812 */ /* 0x040fe4000784c0ff */
[----:B------:R-:W-:-:S03]  /*1f30*/  @P1 LOP3.LUT P3, RZ, R113, 0xff0000, RZ, 0xc0, !PT ;  /* 0x00ff000071ff1812 */ /* 0x000fc6000786c0ff */
[--C-:B------:R-:W-:Y:S01]  /*1f40*/  @P4 FFMA.FTZ R69, R3, UR9, R112.reuse ;  /* 0x0000000903454c23 */ /* 0x100fe20008010070 */
[--C-:B------:R-:W-:Y:S01]  /*1f50*/  @P4 FFMA.FTZ R72, R6, UR9, R112.reuse ;  /* 0x0000000906484c23 */ /* 0x100fe20008010070 */
[----:B------:R-:W-:Y:S02]  /*1f60*/  @P4 FFMA.FTZ R75, R9, UR9, R112 ;  /* 0x00000009094b4c23 */ /* 0x000fe40008010070 */
[----:B------:R-:W-:Y:S01]  /*1f70*/  @P4 FADD.FTZ R71, R0, -R69 ;  /* 0x8000004500474221 */ /* 0x000fe20000010000 */
[----:B------:R-:W-:Y:S01]  /*1f80*/  @P4 FADD.FTZ R120, R7, -R72 ;  /* 0x8000004807784221 */ /* 0x000fe20000010000 */
[----:B------:R-:W0:Y:S01]  /*1f90*/  @P1 LDC.64 R68, c[0x0][0x408] ;  /* 0x00010200ff441b82 */ /* 0x000e220000000a00 */
[----:B------:R-:W-:Y:S01]  /*1fa0*/  @P4 FADD.FTZ R75, R8, -R75 ;  /* 0x8000004b084b4221 */ /* 0x000fe20000010000 */
[----:B------:R-:W-:Y:S01]  /*1fb0*/  @P4 FFMA.FTZ R74, R71, UR28, R24 ;  /* 0x0000001c474a4c23 */ /* 0x000fe20008010018 */
[----:B------:R-:W-:Y:S01]  /*1fc0*/  @P4 FFMA.FTZ R118, R120, UR28, R25 ;  /* 0x0000001c78764c23 */ /* 0x000fe20008010019 */
[----:B------:R-:W-:Y:S01]  /*1fd0*/  MOV R120, R26 ;  /* 0x0000001a00787202 */ /* 0x000fe20000000f00 */
[----:B------:R-:W-:-:S03]  /*1fe0*/  @P4 FFMA.FTZ R120, R75, UR28, R26 ;  /* 0x0000001c4b784c23 */ /* 0x000fc6000801001a */
[----:B------:R-:W1:Y:S08]  /*1ff0*/  @P1 LDC.64 R70, c[0x0][0x408] ;  /* 0x00010200ff461b82 */ /* 0x000e700000000a00 */
[----:B------:R-:W2:Y:S01]  /*2000*/  @P1 LDC.64 R72, c[0x0][0x408] ;  /* 0x00010200ff481b82 */ /* 0x000ea20000000a00 */
[----:B0-----:R-:W-:-:S04]  /*2010*/  @P1 FMUL.FTZ R69, R74, R69 ;  /* 0x000000454a451220 */ /* 0x001fc80000410000 */
[----:B------:R-:W-:Y:S01]  /*2020*/  @P1 FMUL.FTZ R68, R69, R68 ;  /* 0x0000004445441220 */ /* 0x000fe20000410000 */
[----:B-1----:R-:W-:-:S04]  /*2030*/  @P1 FMUL.FTZ R71, R118, R71 ;  /* 0x0000004776471220 */ /* 0x002fc80000410000 */
[----:B------:R-:W-:Y:S01]  /*2040*/  @P1 SEL R60, R68, RZ, P0 ;  /* 0x000000ff443c1207 */ /* 0x000fe20000000000 */
[----:B------:R-:W-:Y:S01]  /*2050*/  @P1 FMUL.FTZ R70, R71, R70 ;  /* 0x0000004647461220 */ /* 0x000fe20000410000 */
[----:B--2---:R-:W-:-:S04]  /*2060*/  @P1 FMUL.FTZ R73, R120, R73 ;  /* 0x0000004978491220 */ /* 0x004fc80000410000 */
[----:B------:R-:W-:Y:S01]  /*2070*/  @P1 SEL R61, R70, RZ, P2 ;  /* 0x000000ff463d1207 */ /* 0x000fe20001000000 */
[----:B------:R-:W-:-:S05]  /*2080*/  @P1 FMUL.FTZ R72, R73, R72 ;  /* 0x0000004849481220 */ /* 0x000fca0000410000 */
[----:B------:R-:W-:Y:S01]  /*2090*/  @P1 SEL R62, R72, RZ, P3 ;  /* 0x000000ff483e1207 */ /* 0x000fe20001800000 */
[----:B------:R-:W-:Y:S06]  /*20a0*/  @!P1 BRA `(.L_x_6889) ;  /* 0x0000000000b89947 */ /* 0x000fec0003800000 */
[----:B------:R-:W-:Y:S01]  /*20b0*/  @P4 FFMA.FTZ R68, R92, UR9, R112 ;  /* 0x000000095c444c23 */ /* 0x000fe20008010070 */
[----:B------:R-:W-:Y:S02]  /*20c0*/  MOV R63, R27 ;  /* 0x0000001b003f7202 */ /* 0x000fe40000000f00 */
[----:B------:R-:W-:Y:S01]  /*20d0*/  ISETP.GE.U32.AND P0, PT, R113, 0x1000000, PT ;  /* 0x010000007100780c */ /* 0x000fe20003f06070 */
[----:B------:R-:W-:-:S04]  /*20e0*/  @P4 FADD.FTZ R68, R93, -R68 ;  /* 0x800000445d444221 */ /* 0x000fc80000010000 */
[----:B------:R-:W-:-:S04]  /*20f0*/  @P4 FFMA.FTZ R63, R68, UR28, R27 ;  /* 0x0000001c443f4c23 */ /* 0x000fc8000801001b */
[----:B------:R-:W-:-:S04]  /*2100*/  FMUL.FTZ R63, R63, UR23 ;  /* 0x000000173f3f7c20 */ /* 0x000fc80008410000 */
[----:B------:R-:W-:-:S05]  /*2110*/  FMUL.FTZ R63, R63, UR22 ;  /* 0x000000163f3f7c20 */ /* 0x000fca0008410000 */
[----:B------:R-:W-:Y:S01]  /*2120*/  SEL R63, R63, RZ, P0 ;  /* 0x000000ff3f3f7207 */ /* 0x000fe20000000000 */
[----:B------:R-:W-:Y:S06]  /*2130*/  BRA `(.L_x_6889) ;  /* 0x0000000000947947 */ /* 0x000fec0003800000 */
.L_x_6893:
[----:B------:R-:W-:Y:S01]  /*2140*/  PLOP3.LUT P5, PT, PT, PT, UP2, 0x80, 0x8 ;  /* 0x000000000008781c */ /* 0x000fe20003faf028 */
[----:B------:R-:W0:Y:S01]  /*2150*/  @P1 LDC.64 R68, c[0x0][0x408] ;  /* 0x00010200ff441b82 */ /* 0x000e220000000a00 */
[----:B-----5:R-:W-:Y:S02]  /*2160*/  MOV R67, R27 ;  /* 0x0000001b00437202 */ /* 0x020fe40000000f00 */
[----:B------:R-:W-:Y:S02]  /*2170*/  MOV R64, R24 ;  /* 0x0000001800407202 */ /* 0x000fe40000000f00 */
[C---:B------:R-:W-:Y:S02]  /*2180*/  @P1 LOP3.LUT P0, RZ, R113.reuse, 0xff, RZ, 0xc0, !PT ;  /* 0x000000ff71ff1812 */ /* 0x040fe4000780c0ff */
[C---:B------:R-:W-:Y:S01]  /*2190*/  @P1 LOP3.LUT P2, RZ, R113.reuse, 0xff00, RZ, 0xc0, !PT ;  /* 0x0000ff0071ff1812 */ /* 0x040fe2000784c0ff */
[----:B------:R-:W1:Y:S01]  /*21a0*/  @P1 LDC.64 R70, c[0x0][0x408] ;  /* 0x00010200ff461b82 */ /* 0x000e620000000a00 */
[----:B------:R-:W-:-:S02]  /*21b0*/  @P1 LOP3.LUT P3, RZ, R113, 0xff0000, RZ, 0xc0, !PT ;  /* 0x00ff000071ff1812 */ /* 0x000fc4000786c0ff */
[----:B------:R-:W-:Y:S01]  /*21c0*/  @P1 ISETP.GE.U32.AND P4, PT, R113, 0x1000000, PT ;  /* 0x010000007100180c */ /* 0x000fe20003f86070 */
[--C-:B------:R-:W-:Y:S01]  /*21d0*/  @P5 FFMA.FTZ R66, R92, UR9, R112.reuse ;  /* 0x000000095c425c23 */ /* 0x100fe20008010070 */
[--C-:B------:R-:W-:Y:S01]  /*21e0*/  @P5 FFMA.FTZ R65, R3, UR9, R112.reuse ;  /* 0x0000000903415c23 */ /* 0x100fe20008010070 */
[----:B------:R-:W-:Y:S02]  /*21f0*/  @P5 FFMA.FTZ R111, R9, UR9, R112 ;  /* 0x00000009096f5c23 */ /* 0x000fe40008010070 */
[----:B------:R-:W2:Y:S01]  /*2200*/  @P1 LDC.64 R72, c[0x0][0x408] ;  /* 0x00010200ff481b82 */ /* 0x000ea20000000a00 */
[----:B------:R-:W-:Y:S01]  /*2210*/  @P5 FADD.FTZ R66, R93, -R66 ;  /* 0x800000425d425221 */ /* 0x000fe20000010000 */
[----:B------:R-:W-:Y:S01]  /*2220*/  @P5 FADD.FTZ R65, R0, -R65 ;  /* 0x8000004100415221 */ /* 0x000fe20000010000 */
[----:B------:R-:W-:Y:S02]  /*2230*/  @P5 FADD.FTZ R111, R8, -R111 ;  /* 0x8000006f086f5221 */ /* 0x000fe40000010000 */
[----:B------:R-:W-:Y:S01]  /*2240*/  @P5 FFMA.FTZ R67, R66, UR28, R27 ;  /* 0x0000001c42435c23 */ /* 0x000fe2000801001b */
[----:B------:R-:W-:Y:S01]  /*2250*/  @P5 FFMA.FTZ R66, R6, UR9, R112 ;  /* 0x0000000906425c23 */ /* 0x000fe20008010070 */
[----:B------:R-:W-:Y:S01]  /*2260*/  @P5 FFMA.FTZ R64, R65, UR28, R24 ;  /* 0x0000001c41405c23 */ /* 0x000fe20008010018 */
[----:B------:R-:W3:Y:S01]  /*2270*/  @P1 LDC.64 R74, c[0x0][0x408] ;  /* 0x00010200ff4a1b82 */ /* 0x000ee20000000a00 */
[----:B------:R-:W-:Y:S01]  /*2280*/  MOV R65, R25 ;  /* 0x0000001900417202 */ /* 0x000fe20000000f00 */
[----:B------:R-:W-:Y:S01]  /*2290*/  @P5 FADD.FTZ R66, R7, -R66 ;  /* 0x8000004207425221 */ /* 0x000fe20000010000 */
[----:B0-----:R-:W-:-:S03]  /*22a0*/  @P1 FMUL.FTZ R69, R67, R69 ;  /* 0x0000004543451220 */ /* 0x001fc60000410000 */
[----:B------:R-:W-:Y:S01]  /*22b0*/  @P5 FFMA.FTZ R65, R66, UR28, R25 ;  /* 0x0000001c42415c23 */ /* 0x000fe20008010019 */
[----:B------:R-:W-:Y:S01]  /*22c0*/  MOV R66, R26 ;  /* 0x0000001a00427202 */ /* 0x000fe20000000f00 */
[----:B------:R-:W-:Y:S01]  /*22d0*/  @P5 FFMA.FTZ R66, R111, UR28, R26 ;  /* 0x0000001c6f425c23 */ /* 0x000fe2000801001a */
[----:B-1----:R-:W-:Y:S01]  /*22e0*/  @P1 FMUL.FTZ R71, R64, R71 ;  /* 0x0000004740471220 */ /* 0x002fe20000410000 */
[----:B------:R-:W-:-:S03]  /*22f0*/  @P1 FMUL.FTZ R68, R69, R68 ;  /* 0x0000004445441220 */ /* 0x000fc60000410000 */
[----:B------:R-:W-:Y:S02]  /*2300*/  @P1 FMUL.FTZ R70, R71, R70 ;  /* 0x0000004647461220 */ /* 0x000fe40000410000 */
[----:B------:R-:W-:Y:S01]  /*2310*/  @P1 SEL R63, R68, RZ, P4 ;  /* 0x000000ff443f1207 */ /* 0x000fe20002000000 */
[----:B--2---:R-:W-:Y:S02]  /*2320*/  @P1 FMUL.FTZ R73, R65, R73 ;  /* 0x0000004941491220 */ /* 0x004fe40000410000 */
[----:B------:R-:W-:Y:S02]  /*2330*/  @P1 SEL R60, R70, RZ, P0 ;  /* 0x000000ff463c1207 */ /* 0x000fe40000000000 */
[----:B------:R-:W-:Y:S01]  /*2340*/  @P1 FMUL.FTZ R72, R73, R72 ;  /* 0x0000004849481220 */ /* 0x000fe20000410000 */
[----:B---3--:R-:W-:-:S04]  /*2350*/  @P1 FMUL.FTZ R75, R66, R75 ;  /* 0x0000004b424b1220 */ /* 0x008fc80000410000 */
[----:B------:R-:W-:Y:S01]  /*2360*/  @P1 SEL R61, R72, RZ, P2 ;  /* 0x000000ff483d1207 */ /* 0x000fe20001000000 */
[----:B------:R-:W-:-:S05]  /*2370*/  @P1 FMUL.FTZ R74, R75, R74 ;  /* 0x0000004a4b4a1220 */ /* 0x000fca0000410000 */
[----:B------:R-:W-:-:S07]  /*2380*/  @P1 SEL R62, R74, RZ, P3 ;  /* 0x000000ff4a3e1207 */ /* 0x000fce0001800000 */
.L_x_6889:
        /* <DEDUP_REMOVED lines=12> */
[----:B------:R-:W-:Y:S01]  /*2450*/  PLOP3.LUT P5, PT, PT, PT, UP2, 0x80, 0x8 ;  /* 0x000000000008781c */ /* 0x000fe20003faf028 */
[----:B0-----:R-:W0:Y:S01]  /*2460*/  @P1 LDC.64 R68, c[0x0][0x408] ;  /* 0x00010200ff441b82 */ /* 0x001e220000000a00 */
[----:B-----5:R-:W-:Y:S02]  /*2470*/  MOV R64, R20 ;  /* 0x0000001400407202 */ /* 0x020fe40000000f00 */
[----:B------:R-:W-:Y:S02]  /*2480*/  MOV R66, R22 ;  /* 0x0000001600427202 */ /* 0x000fe40000000f00 */
[C---:B------:R-:W-:Y:S02]  /*2490*/  @P1 LOP3.LUT P2, RZ, R107.reuse, 0xff, RZ, 0xc0, !PT ;  /* 0x000000ff6bff1812 */ /* 0x040fe4000784c0ff */
[C---:B------:R-:W-:Y:S01]  /*24a0*/  @P1 LOP3.LUT P3, RZ, R107.reuse, 0xff00, RZ, 0xc0, !PT ;  /* 0x0000ff006bff1812 */ /* 0x040fe2000786c0ff */
[----:B------:R-:W1:Y:S01]  /*24b0*/  @P1 LDC.64 R70, c[0x0][0x408] ;  /* 0x00010200ff461b82 */ /* 0x000e620000000a00 */
[----:B------:R-:W-:-:S03]  /*24c0*/  @P1 LOP3.LUT P4, RZ, R107, 0xff0000, RZ, 0xc0, !PT ;  /* 0x00ff00006bff1812 */ /* 0x000fc6000788c0ff */
[--C-:B------:R-:W-:Y:S01]  /*24d0*/  @P5 FFMA.FTZ R65, R11, UR9, R112.reuse ;  /* 0x000000090b415c23 */ /* 0x100fe20008010070 */
[--C-:B------:R-:W-:Y:S01]  /*24e0*/  @P5 FFMA.FTZ R67, R104, UR9, R112.reuse ;  /* 0x0000000968435c23 */ /* 0x100fe20008010070 */
[----:B------:R-:W-:Y:S02]  /*24f0*/  @P5 FFMA.FTZ R75, R103, UR9, R112 ;  /* 0x00000009674b5c23 */ /* 0x000fe40008010070 */
[----:B------:R-:W2:Y:S01]  /*2500*/  @P1 LDC.64 R72, c[0x0][0x408] ;  /* 0x00010200ff481b82 */ /* 0x000ea20000000a00 */
        /* <DEDUP_REMOVED lines=8> */
[----:B0-----:R-:W-:Y:S01]  /*2590*/  @P1 FMUL.FTZ R69, R64, R69 ;  /* 0x0000004540451220 */ /* 0x001fe20000410000 */
[----:B------:R-:W-:-:S03]  /*25a0*/  @P5 FFMA.FTZ R74, R108, UR9, R112 ;  /* 0x000000096c4a5c23 */ /* 0x000fc60008010070 */
[----:B------:R-:W-:Y:S01]  /*25b0*/  @P1 FMUL.FTZ R68, R69, R68 ;  /* 0x0000004445441220 */ /* 0x000fe20000410000 */
[----:B------:R-:W-:Y:S01]  /*25c0*/  @P5 FADD.FTZ R74, R105, -R74 ;  /* 0x8000004a694a5221 */ /* 0x000fe20000010000 */
[----:B-1----:R-:W-:-:S03]  /*25d0*/  @P1 FMUL.FTZ R71, R65, R71 ;  /* 0x0000004741471220 */ /* 0x002fc60000410000 */
[----:B------:R-:W-:Y:S01]  /*25e0*/  @P5 FFMA.FTZ R67, R74, UR28, R23 ;  /* 0x0000001c4a435c23 */ /* 0x000fe20008010017 */
[----:B------:R-:W-:Y:S01]  /*25f0*/  @P1 SEL R60, R68, RZ, P2 ;  /* 0x000000ff443c1207 */ /* 0x000fe20001000000 */
[----:B------:R-:W-:Y:S01]  /*2600*/  @P1 FMUL.FTZ R70, R71, R70 ;  /* 0x0000004647461220 */ /* 0x000fe20000410000 */
[----:B--2---:R-:W-:-:S04]  /*2610*/  @P1 FMUL.FTZ R73, R66, R73 ;  /* 0x0000004942491220 */ /* 0x004fc80000410000 */
[----:B------:R-:W-:Y:S01]  /*2620*/  @P1 SEL R61, R70, RZ, P3 ;  /* 0x000000ff463d1207 */ /* 0x000fe20001800000 */
[----:B------:R-:W-:-:S05]  /*2630*/  @P1 FMUL.FTZ R72, R73, R72 ;  /* 0x0000004849481220 */ /* 0x000fca0000410000 */
[----:B------:R-:W-:Y:S01]  /*2640*/  @P1 SEL R62, R72, RZ, P4 ;  /* 0x000000ff483e1207 */ /* 0x000fe20002000000 */
[----:B------:R-:W-:Y:S06]  /*2650*/  @!P1 BRA `(.L_x_6896) ;  /* 0x0000000800249947 */ /* 0x000fec0003800000 */
[----:B------:R-:W-:Y:S01]  /*2660*/  FMUL.FTZ R63, R67, UR23 ;  /* 0x00000017433f7c20 */ /* 0x000fe20008410000 */
[----:B------:R-:W-:-:S03]  /*2670*/  ISETP.GE.U32.AND P2, PT, R107, 0x1000000, PT ;  /* 0x010000006b00780c */ /* 0x000fc60003f46070 */
[----:B------:R-:W-:-:S05]  /*2680*/  FMUL.FTZ R63, R63, UR22 ;  /* 0x000000163f3f7c20 */ /* 0x000fca0008410000 */
[----:B------:R-:W-:Y:S01]  /*2690*/  SEL R63, R63, RZ, P2 ;  /* 0x000000ff3f3f7207 */ /* 0x000fe20001000000 */
[----:B------:R-:W-:Y:S06]  /*26a0*/  BRA `(.L_x_6896) ;  /* 0x0000000800107947 */ /* 0x000fec0003800000 */
.L_x_6895:
[----:B------:R-:W-:Y:S01]  /*26b0*/  PLOP3.LUT P5, PT, PT, PT, UP2, 0x80, 0x8 ;  /* 0x000000000008781c */ /* 0x000fe20003faf028 */
[----:B0-----:R-:W0:Y:S01]  /*26c0*/  @P1 LDC.64 R70, c[0x0][0x408] ;  /* 0x00010200ff461b82 */ /* 0x001e220000000a00 */
[----:B-----5:R-:W-:Y:S02]  /*26d0*/  MOV R74, R20 ;  /* 0x00000014004a7202 */ /* 0x020fe40000000f00 */
[----:B------:R-:W-:Y:S02]  /*26e0*/  MOV R118, R21 ;  /* 0x0000001500767202 */ /* 0x000fe40000000f00 */
[C---:B------:R-:W-:Y:S02]  /*26f0*/  @P1 LOP3.LUT P2, RZ, R107.reuse, 0xff, RZ, 0xc0, !PT ;  /* 0x000000ff6bff1812 */ /* 0x040fe4000784c0ff */
[C---:B------:R-:W-:Y:S02]  /*2700*/  @P1 LOP3.LUT P3, RZ, R107.reuse, 0xff00, RZ, 0xc0, !PT ;  /* 0x0000ff006bff1812 */ /* 0x040fe4000786c0ff */
[----:B------:R-:W-:-:S03]  /*2710*/  @P1 LOP3.LUT P4, RZ, R107, 0xff0000, RZ, 0xc0, !PT ;  /* 0x00ff00006bff1812 */ /* 0x000fc6000788c0ff */
[--C-:B------:R-:W-:Y:S01]  /*2720*/  @P5 FFMA.FTZ R69, R11, UR9, R112.reuse ;  /* 0x000000090b455c23 */ /* 0x100fe20008010070 */
[----:B------:R-:W-:-:S03]  /*2730*/  @P5 FFMA.FTZ R75, R104, UR9, R112 ;  /* 0x00000009684b5c23 */ /* 0x000fc60008010070 */
[----:B------:R-:W-:Y:S01]  /*2740*/  @P5 FADD.FTZ R73, R10, -R69 ;  /* 0x800000450a495221 */ /* 0x000fe20000010000 */
[----:B------:R-:W-:Y:S01]  /*2750*/  @P5 FADD.FTZ R120, R102, -R75 ;  /* 0x8000004b66785221 */ /* 0x000fe20000010000 */
[----:B------:R-:W1:Y:S01]  /*2760*/  @P1 LDC.64 R68, c[0x0][0x408] ;  /* 0x00010200ff441b82 */ /* 0x000e620000000a00 */
[----:B------:R-:W-:Y:S01]  /*2770*/  @P5 FFMA.FTZ R75, R103, UR9, R112 ;  /* 0x00000009674b5c23 */ /* 0x000fe20008010070 */
[----:B------:R-:W-:Y:S01]  /*2780*/  @P5 FFMA.FTZ R74, R73, UR28, R20 ;  /* 0x0000001c494a5c23 */ /* 0x000fe20008010014 */
[----:B------:R-:W-:Y:S01]  /*2790*/  @P5 FFMA.FTZ R118, R120, UR28, R21 ;  /* 0x0000001c78765c23 */ /* 0x000fe20008010015 */
[----:B------:R-:W-:Y:S01]  /*27a0*/  MOV R120, R22 ;  /* 0x0000001600787202 */ /* 0x000fe20000000f00 */
[----:B------:R-:W-:Y:S02]  /*27b0*/  @P5 FADD.FTZ R75, R106, -R75 ;  /* 0x8000004b6a4b5221 */ /* 0x000fe40000010000 */
[----:B0-----:R-:W-:Y:S01]  /*27c0*/  @P1 FMUL.FTZ R71, R118, R71 ;  /* 0x0000004776471220 */ /* 0x001fe20000410000 */
[----:B------:R-:W0:Y:S01]  /*27d0*/  @P1 LDC.64 R72, c[0x0][0x408] ;  /* 0x00010200ff481b82 */ /* 0x000e220000000a00 */
[----:B------:R-:W-:-:S02]  /*27e0*/  @P5 FFMA.FTZ R120, R75, UR28, R22 ;  /* 0x0000001c4b785c23 */ /* 0x000fc40008010016 */
[----:B------:R-:W-:-:S05]  /*27f0*/  @P1 FMUL.FTZ R70, R71, R70 ;  /* 0x0000004647461220 */ /* 0x000fca0000410000 */
[----:B------:R-:W-:Y:S01]  /*2800*/  @P1 SEL R61, R70, RZ, P3 ;  /* 0x000000ff463d1207 */ /* 0x000fe20001800000 */
[----:B-1----:R-:W-:-:S04]  /*2810*/  @P1 FMUL.FTZ R69, R74, R69 ;  /* 0x000000454a451220 */ /* 0x002fc80000410000 */
[----:B------:R-:W-:Y:S01]  /*2820*/  @P1 FMUL.FTZ R68, R69, R68 ;  /* 0x0000004445441220 */ /* 0x000fe20000410000 */
[----:B0-----:R-:W-:-:S04]  /*2830*/  @P1 FMUL.FTZ R73, R120, R73 ;  /* 0x0000004978491220 */ /* 0x001fc80000410000 */
        /* <DEDUP_REMOVED lines=13> */
.L_x_6894:
        /* <DEDUP_REMOVED lines=12> */
[----:B------:R-:W-:-:S02]  /*29d0*/  FADD.FTZ R69, R10, -R69 ;  /* 0x800000450a457221 */ /* 0x000fc40000010000 */
[----:B------:R-:W-:Y:S02]  /*29e0*/  FSEL R67, R67, RZ, P2 ;  /* 0x000000ff43437208 */ /* 0x000fe40001000000 */
[----:B------:R-:W-:Y:S01]  /*29f0*/  FSEL R66, R65, RZ, P2 ;  /* 0x000000ff41427208 */ /* 0x000fe20001000000 */
[----:B------:R-:W-:Y:S01]  /*2a00*/  FMUL.FTZ R64, R69, UR28 ;  /* 0x0000001c45407c20 */ /* 0x000fe20008410000 */
        /* <DEDUP_REMOVED lines=11> */
.L_x_6898:
        /* <DEDUP_REMOVED lines=10> */
.L_x_6899:
        /* <DEDUP_REMOVED lines=10> */
.L_x_6900:
[----:B------:R-:W-:Y:S01]  /*2c00*/  FSEL R64, R64, RZ, P2 ;  /* 0x000000ff40407208 */ /* 0x000fe20001000000 */
[----:B------:R-:W-:Y:S06]  /*2c10*/  @!P1 BRA `(.L_x_6896) ;  /* 0x0000000000b49947 */ /* 0x000fec0003800000 */
[----:B------:R-:W-:Y:S01]  /*2c20*/  FMUL.FTZ R63, R67, UR23 ;  /* 0x00000017433f7c20 */ /* 0x000fe20008410000 */
[----:B-----5:R-:W-:-:S03]  /*2c30*/  ISETP.GE.U32.AND P2, PT, R107, 0x1000000, PT ;  /* 0x010000006b00780c */ /* 0x020fc60003f46070 */
[----:B------:R-:W-:-:S05]  /*2c40*/  FMUL.FTZ R63, R63, UR22 ;  /* 0x000000163f3f7c20 */ /* 0x000fca0008410000 */
[----:B------:R-:W-:Y:S01]  /*2c50*/  SEL R63, R63, RZ, P2 ;  /* 0x000000ff3f3f7207 */ /* 0x000fe20001000000 */
[----:B------:R-:W-:Y:S06]  /*2c60*/  BRA `(.L_x_6896) ;  /* 0x0000000000a07947 */ /* 0x000fec0003800000 */
.L_x_6897:
        /* <DEDUP_REMOVED lines=10> */
.L_x_6901:
        /* <DEDUP_REMOVED lines=10> */
.L_x_6902:
        /* <DEDUP_REMOVED lines=10> */
.L_x_6903:
[----:B------:R-:W-:Y:S05]  /*2e50*/  @!P1 BRA `(.L_x_6896) ;  /* 0x0000000000249947 */ /* 0x000fea0003800000 */
[----:B0-----:R-:W-:Y:S01]  /*2e60*/  FFMA.FTZ R68, R108, UR9, R112 ;  /* 0x000000096c447c23 */ /* 0x001fe20008010070 */
        /* <DEDUP_REMOVED lines=8> */
.L_x_6896:
        /* <DEDUP_REMOVED lines=26> */
[----:B------:R-:W-:Y:S01]  /*3090*/  MOV R65, R17 ;  /* 0x0000001100417202 */ /* 0x000fe20000000f00 */
[----:B------:R-:W-:Y:S01]  /*30a0*/  @P5 FFMA.FTZ R65, R74, UR28, R17 ;  /* 0x0000001c4a415c23 */ /* 0x000fe20008010011 */
[----:B------:R-:W-:Y:S01]  /*30b0*/  @P5 FFMA.FTZ R66, R67, UR28, R18 ;  /* 0x0000001c43425c23 */ /* 0x000fe20008010012 */
[----:B0-----:R-:W-:Y:S01]  /*30c0*/  @P1 FMUL.FTZ R69, R64, R69 ;  /* 0x0000004540451220 */ /* 0x001fe20000410000 */
[----:B------:R-:W-:-:S03]  /*30d0*/  MOV R67, R19 ;  /* 0x0000001300437202 */ /* 0x000fc60000000f00 */
[----:B------:R-:W-:Y:S01]  /*30e0*/  @P1 FMUL.FTZ R68, R69, R68 ;  /* 0x0000004445441220 */ /* 0x000fe20000410000 */
[----:B------:R-:W-:Y:S01]  /*30f0*/  @P5 FFMA.FTZ R69, R110, UR9, R112 ;  /* 0x000000096e455c23 */ /* 0x000fe20008010070 */
[----:B-1----:R-:W-:-:S03]  /*3100*/  @P1 FMUL.FTZ R71, R65, R71 ;  /* 0x0000004741471220 */ /* 0x002fc60000410000 */
[----:B------:R-:W-:Y:S01]  /*3110*/  @P5 FADD.FTZ R74, R82, -R69 ;  /* 0x80000045524a5221 */ /* 0x000fe20000010000 */
[----:B------:R-:W-:Y:S01]  /*3120*/  @P1 SEL R60, R68, RZ, P2 ;  /* 0x000000ff443c1207 */ /* 0x000fe20001000000 */
[----:B------:R-:W-:Y:S02]  /*3130*/  @P1 FMUL.FTZ R70, R71, R70 ;  /* 0x0000004647461220 */ /* 0x000fe40000410000 */
[----:B------:R-:W-:Y:S01]  /*3140*/  @P5 FFMA.FTZ R67, R74, UR28, R19 ;  /* 0x0000001c4a435c23 */ /* 0x000fe20008010013 */
[----:B--2---:R-:W-:Y:S02]  /*3150*/  @P1 FMUL.FTZ R73, R66, R73 ;  /* 0x0000004942491220 */ /* 0x004fe40000410000 */
[----:B------:R-:W-:Y:S02]  /*3160*/  @P1 SEL R61, R70, RZ, P3 ;  /* 0x000000ff463d1207 */ /* 0x000fe40001800000 */
        /* <DEDUP_REMOVED lines=8> */
.L_x_6905:
[----:B------:R-:W-:Y:S01]  /*31f0*/  PLOP3.LUT P5, PT, PT, PT, UP2, 0x80, 0x8 ;  /* 0x000000000008781c */ /* 0x000fe20003faf028 */
[----:B0-----:R-:W0:Y:S01]  /*3200*/  @P1 LDC.64 R70, c[0x0][0x408] ;  /* 0x00010200ff461b82 */ /* 0x001e220000000a00 */
[----:B-----5:R-:W-:Y:S02]  /*3210*/  MOV R74, R16 ;  /* 0x00000010004a7202 */ /* 0x020fe40000000f00 */
[C---:B------:R-:W-:Y:S02]  /*3220*/  @P1 LOP3.LUT P2, RZ, R4.reuse, 0xff, RZ, 0xc0, !PT ;  /* 0x000000ff04ff1812 */ /* 0x040fe4000784c0ff */
[C---:B------:R-:W-:Y:S02]  /*3230*/  @P1 LOP3.LUT P3, RZ, R4.reuse, 0xff00, RZ, 0xc0, !PT ;  /* 0x0000ff0004ff1812 */ /* 0x040fe4000786c0ff */
[----:B------:R-:W-:-:S05]  /*3240*/  @P1 LOP3.LUT P4, RZ, R4, 0xff0000, RZ, 0xc0, !PT ;  /* 0x00ff000004ff1812 */ /* 0x000fca000788c0ff */
[--C-:B------:R-:W-:Y:S01]  /*3250*/  @P5 FFMA.FTZ R69, R77, UR9, R112.reuse ;  /* 0x000000094d455c23 */ /* 0x100fe20008010070 */
[--C-:B------:R-:W-:Y:S01]  /*3260*/  @P5 FFMA.FTZ R118, R78, UR9, R112.reuse ;  /* 0x000000094e765c23 */ /* 0x100fe20008010070 */
[----:B------:R-:W-:Y:S02]  /*3270*/  @P5 FFMA.FTZ R75, R81, UR9, R112 ;  /* 0x00000009514b5c23 */ /* 0x000fe40008010070 */
[----:B------:R-:W-:Y:S01]  /*3280*/  @P5 FADD.FTZ R73, R76, -R69 ;  /* 0x800000454c495221 */ /* 0x000fe20000010000 */
[----:B------:R-:W-:Y:S01]  /*3290*/  @P5 FADD.FTZ R120, R79, -R118 ;  /* 0x800000764f785221 */ /* 0x000fe20000010000 */
[----:B------:R-:W1:Y:S01]  /*32a0*/  @P1 LDC.64 R68, c[0x0][0x408] ;  /* 0x00010200ff441b82 */ /* 0x000e620000000a00 */
[----:B------:R-:W-:Y:S01]  /*32b0*/  @P5 FADD.FTZ R75, R80, -R75 ;  /* 0x8000004b504b5221 */ /* 0x000fe20000010000 */
[----:B------:R-:W-:Y:S01]  /*32c0*/  @P5 FFMA.FTZ R74, R73, UR28, R16 ;  /* 0x0000001c494a5c23 */ /* 0x000fe20008010010 */
[----:B------:R-:W-:Y:S01]  /*32d0*/  MOV R118, R17 ;  /* 0x0000001100767202 */ /* 0x000fe20000000f00 */
[----:B------:R-:W-:Y:S01]  /*32e0*/  @P5 FFMA.FTZ R118, R120, UR28, R17 ;  /* 0x0000001c78765c23 */ /* 0x000fe20008010011 */
[----:B------:R-:W-:Y:S01]  /*32f0*/  MOV R120, R18 ;  /* 0x0000001200787202 */ /* 0x000fe20000000f00 */
[----:B------:R-:W-:-:S02]  /*3300*/  @P5 FFMA.FTZ R120, R75, UR28, R18 ;  /* 0x0000001c4b785c23 */ /* 0x000fc40008010012 */
[----:B------:R-:W2:Y:S01]  /*3310*/  @P1 LDC.64 R72, c[0x0][0x408] ;  /* 0x00010200ff481b82 */ /* 0x000ea20000000a00 */
[----:B0-----:R-:W-:-:S04]  /*3320*/  @P1 FMUL.FTZ R71, R118, R71 ;  /* 0x0000004776471220 */ /* 0x001fc80000410000 */
[----:B------:R-:W-:-:S05]  /*3330*/  @P1 FMUL.FTZ R70, R71, R70 ;  /* 0x0000004647461220 */ /* 0x000fca0000410000 */
[----:B------:R-:W-:Y:S01]  /*3340*/  @P1 SEL R61, R70, RZ, P3 ;  /* 0x000000ff463d1207 */ /* 0x000fe20001800000 */
[----:B-1----:R-:W-:-:S04]  /*3350*/  @P1 FMUL.FTZ R69, R74, R69 ;  /* 0x000000454a451220 */ /* 0x002fc80000410000 */
        /* <DEDUP_REMOVED lines=15> */
.L_x_6904:
        /* <DEDUP_REMOVED lines=27> */
.L_x_6908:
        /* <DEDUP_REMOVED lines=10> */
.L_x_6909:
        /* <DEDUP_REMOVED lines=10> */
.L_x_6910:
[----:B------:R-:W-:Y:S01]  /*3740*/  FSEL R64, R64, RZ, P2 ;  /* 0x000000ff40407208 */ /* 0x000fe20001000000 */
[----:B------:R-:W-:Y:S06]  /*3750*/  @!P1 BRA `(.L_x_6906) ;  /* 0x0000000000b49947 */ /* 0x000fec0003800000 */
[----:B------:R-:W-:Y:S01]  /*3760*/  FMUL.FTZ R63, R67, UR23 ;  /* 0x00000017433f7c20 */ /* 0x000fe20008410000 */
[----:B-----5:R-:W-:-:S03]  /*3770*/  ISETP.GE.U32.AND P2, PT, R4, 0x1000000, PT ;  /* 0x010000000400780c */ /* 0x020fc60003f46070 */
[----:B------:R-:W-:-:S05]  /*3780*/  FMUL.FTZ R63, R63, UR22 ;  /* 0x000000163f3f7c20 */ /* 0x000fca0008410000 */
[----:B------:R-:W-:Y:S01]  /*3790*/  SEL R63, R63, RZ, P2 ;  /* 0x000000ff3f3f7207 */ /* 0x000fe20001000000 */
[----:B------:R-:W-:Y:S06]  /*37a0*/  BRA `(.L_x_6906) ;  /* 0x0000000000a07947 */ /* 0x000fec0003800000 */
.L_x_6907:
        /* <DEDUP_REMOVED lines=10> */
.L_x_6911:
        /* <DEDUP_REMOVED lines=10> */
.L_x_6912:
        /* <DEDUP_REMOVED lines=10> */
.L_x_6913:
        /* <DEDUP_REMOVED lines=10> */
.L_x_6906:
        /* <DEDUP_REMOVED lines=14> */
[----:B------:R-:W-:Y:S02]  /*3b10*/  MOV R66, R14 ;  /* 0x0000000e00427202 */ /* 0x000fe40000000f00 */
[C---:B------:R-:W-:Y:S01]  /*3b20*/  @P1 LOP3.LUT P2, RZ, R2.reuse, 0xff, RZ, 0xc0, !PT ;  /* 0x000000ff02ff1812 */ /* 0x040fe2000784c0ff */
[----:B------:R-:W1:Y:S01]  /*3b30*/  @P1 LDC.64 R70, c[0x0][0x408] ;  /* 0x00010200ff461b82 */ /* 0x000e620000000a00 */
[----:B------:R-:W-:-:S02]  /*3b40*/  @P1 LOP3.LUT P3, RZ, R2, 0xff00, RZ, 0xc0, !PT ;  /* 0x0000ff0002ff1812 */ /* 0x000fc4000786c0ff */
[----:B------:R-:W-:Y:S01]  /*3b50*/  @P1 LOP3.LUT P4, RZ, R2, 0xff0000, RZ, 0xc0, !PT ;  /* 0x00ff000002ff1812 */ /* 0x000fe2000788c0ff */
        /* <DEDUP_REMOVED lines=10> */
[----:B------:R-:W-:Y:S01]  /*3c00*/  MOV R67, R15 ;  /* 0x0000000f00437202 */ /* 0x000fe20000000f00 */
[----:B0-----:R-:W-:-:S04]  /*3c10*/  @P1 FMUL.FTZ R69, R64, R69 ;  /* 0x0000004540451220 */ /* 0x001fc80000410000 */
        /* <DEDUP_REMOVED lines=17> */
.L_x_6915:
[----:B------:R-:W-:Y:S01]  /*3d30*/  PLOP3.LUT P5, PT, PT, PT, UP2, 0x80, 0x8 ;  /* 0x000000000008781c */ /* 0x000fe20003faf028 */
[----:B0-----:R-:W0:Y:S01]  /*3d40*/  @P1 LDC.64 R68, c[0x0][0x408] ;  /* 0x00010200ff441b82 */ /* 0x001e220000000a00 */
[----:B-----5:R-:W-:Y:S02]  /*3d50*/  MOV R74, R13 ;  /* 0x0000000d004a7202 */ /* 0x020fe40000000f00 */
[C---:B------:R-:W-:Y:S02]  /*3d60*/  @P1 LOP3.LUT P2, RZ, R2.reuse, 0xff, RZ, 0xc0, !PT ;  /* 0x000000ff02ff1812 */ /* 0x040fe4000784c0ff */
[C---:B------:R-:W-:Y:S02]  /*3d70*/  @P1 LOP3.LUT P3, RZ, R2.reuse, 0xff00, RZ, 0xc0, !PT ;  /* 0x0000ff0002ff1812 */ /* 0x040fe4000786c0ff */
[----:B------:R-:W-:Y:S01]  /*3d80*/  @P1 LOP3.LUT P4, RZ, R2, 0xff0000, RZ, 0xc0, !PT ;  /* 0x00ff000002ff1812 */ /* 0x000fe2000788c0ff */
[----:B------:R-:W1:Y:S04]  /*3d90*/  @P1 LDC.64 R70, c[0x0][0x408] ;  /* 0x00010200ff461b82 */ /* 0x000e680000000a00 */
[--C-:B------:R-:W-:Y:S01]  /*3da0*/  @P5 FFMA.FTZ R107, R86, UR9, R112.reuse ;  /* 0x00000009566b5c23 */ /* 0x100fe20008010070 */
[----:B------:R-:W-:-:S03]  /*3db0*/  @P5 FFMA.FTZ R4, R85, UR9, R112 ;  /* 0x0000000955045c23 */ /* 0x000fc60008010070 */
[----:B------:R-:W2:Y:S01]  /*3dc0*/  @P1 LDC.64 R72, c[0x0][0x408] ;  /* 0x00010200ff481b82 */ /* 0x000ea20000000a00 */
[----:B------:R-:W-:Y:S01]  /*3dd0*/  @P5 FADD.FTZ R118, R84, -R107 ;  /* 0x8000006b54765221 */ /* 0x000fe20000010000 */
[----:B------:R-:W-:Y:S01]  /*3de0*/  @P5 FADD.FTZ R75, R83, -R4 ;  /* 0x80000004534b5221 */ /* 0x000fe20000010000 */
[----:B------:R-:W-:Y:S02]  /*3df0*/  MOV R4, R12 ;  /* 0x0000000c00047202 */ /* 0x000fe40000000f00 */
[----:B------:R-:W-:Y:S01]  /*3e00*/  @P5 FFMA.FTZ R74, R118, UR28, R13 ;  /* 0x0000001c764a5c23 */ /* 0x000fe2000801000d */
[----:B------:R-:W-:Y:S01]  /*3e10*/  @P5 FFMA.FTZ R118, R89, UR9, R112 ;  /* 0x0000000959765c23 */ /* 0x000fe20008010070 */
[----:B------:R-:W-:-:S03]  /*3e20*/  @P5 FFMA.FTZ R4, R75, UR28, R12 ;  /* 0x0000001c4b045c23 */ /* 0x000fc6000801000c */
[----:B------:R-:W-:Y:S01]  /*3e30*/  @P5 FADD.FTZ R75, R87, -R118 ;  /* 0x80000076574b5221 */ /* 0x000fe20000010000 */
[----:B------:R-:W-:Y:S01]  /*3e40*/  MOV R118, R14 ;  /* 0x0000000e00767202 */ /* 0x000fe20000000f00 */
[----:B0-----:R-:W-:Y:S02]  /*3e50*/  @P1 FMUL.FTZ R69, R4, R69 ;  /* 0x0000004504451220 */ /* 0x001fe40000410000 */
[----:B------:R-:W-:Y:S01]  /*3e60*/  @P5 FFMA.FTZ R118, R75, UR28, R14 ;  /* 0x0000001c4b765c23 */ /* 0x000fe2000801000e */
[----:B-1----:R-:W-:Y:S01]  /*3e70*/  @P1 FMUL.FTZ R71, R74, R71 ;  /* 0x000000474a471220 */ /* 0x002fe20000410000 */
[----:B------:R-:W-:-:S03]  /*3e80*/  @P1 FMUL.FTZ R68, R69, R68 ;  /* 0x0000004445441220 */ /* 0x000fc60000410000 */
[----:B------:R-:W-:Y:S02]  /*3e90*/  @P1 FMUL.FTZ R70, R71, R70 ;  /* 0x0000004647461220 */ /* 0x000fe40000410000 */
[----:B------:R-:W-:Y:S01]  /*3ea0*/  @P1 SEL R60, R68, RZ, P2 ;  /* 0x000000ff443c1207 */ /* 0x000fe20001000000 */
[----:B--2---:R-:W-:Y:S02]  /*3eb0*/  @P1 FMUL.FTZ R73, R118, R73 ;  /* 0x0000004976491220 */ /* 0x004fe40000410000 */
[----:B------:R-:W-:Y:S02]  /*3ec0*/  @P1 SEL R61, R70, RZ, P3 ;  /* 0x000000ff463d1207 */ /* 0x000fe40001800000 */
        /* <DEDUP_REMOVED lines=12> */
.L_x_6914:
[----:B------:R-:W-:Y:S05]  /*3f90*/  @!P0 BRA `(.L_x_6917) ;  /* 0x0000000000d48947 */ /* 0x000fea0003800000 */
[--C-:B0-----:R-:W-:Y:S01]  /*3fa0*/  FFMA.FTZ R67, R90, UR9, R112.reuse ;  /* 0x000000095a437c23 */ /* 0x101fe20008010070 */
[--C-:B-----5:R-:W-:Y:S01]  /*3fb0*/  FFMA.FTZ R4, R89, UR9, R112.reuse ;  /* 0x0000000959047c23 */ /* 0x120fe20008010070 */
[--C-:B------:R-:W-:Y:S01]  /*3fc0*/  FFMA.FTZ R65, R86, UR9, R112.reuse ;  /* 0x0000000956417c23 */ /* 0x100fe20008010070 */
[----:B------:R-:W-:Y:S01]  /*3fd0*/  FFMA.FTZ R64, R85, UR9, R112 ;  /* 0x0000000955407c23 */ /* 0x000fe20008010070 */
[----:B------:R-:W-:Y:S01]  /*3fe0*/  FADD.FTZ R67, R88, -R67 ;  /* 0x8000004358437221 */ /* 0x000fe20000010000 */
[----:B------:R-:W-:Y:S01]  /*3ff0*/  FADD.FTZ R66, R87, -R4 ;  /* 0x8000000457427221 */ /* 0x000fe20000010000 */
[----:B------:R-:W-:Y:S01]  /*4000*/  FADD.FTZ R65, R84, -R65 ;  /* 0x8000004154417221 */ /* 0x000fe20000010000 */
[----:B------:R-:W-:Y:S01]  /*4010*/  FADD.FTZ R64, R83, -R64 ;  /* 0x8000004053407221 */ /* 0x000fe20000010000 */
[----:B------:R-:W-:Y:S01]  /*4020*/  ISETP.LT.AND P2, PT, RZ, UR29, PT ;  /* 0x0000001dff007c0c */ /* 0x000fe2000bf41270 */
[----:B------:R-:W-:Y:S01]  /*4030*/  FMUL.FTZ R4, R67, UR28 ;  /* 0x0000001c43047c20 */ /* 0x000fe20008410000 */
[----:B------:R-:W-:Y:S01]  /*4040*/  FMUL.FTZ R66, R66, UR28 ;  /* 0x0000001c42427c20 */ /* 0x000fe20008410000 */
[----:B------:R-:W-:Y:S01]  /*4050*/  FMUL.FTZ R65, R65, UR28 ;  /* 0x0000001c41417c20 */ /* 0x000fe20008410000 */
[----:B------:R-:W-:Y:S01]  /*4060*/  FMUL.FTZ R64, R64, UR28 ;  /* 0x0000001c40407c20 */ /* 0x000fe20008410000 */
[----:B------:R-:W-:Y:S08]  /*4070*/  @!P1 BRA `(.L_x_6918) ;  /* 0x0000000000249947 */ /* 0x000ff00003800000 */
[----:B------:R-:W-:Y:S01]  /*4080*/  FFMA.FTZ R60, R85, UR9, R112 ;  /* 0x00000009553c7c23 */ /* 0x000fe20008010070 */
[----:B------:R-:W-:-:S03]  /*4090*/  ISETP.LT.AND P3, PT, RZ, UR29, PT ;  /* 0x0000001dff007c0c */ /* 0x000fc6000bf61270 */
[----:B------:R-:W-:-:S04]  /*40a0*/  FADD.FTZ R60, R83, -R60 ;  /* 0x8000003c533c7221 */ /* 0x000fc80000010000 */
[----:B------:R-:W-:-:S05]  /*40b0*/  FMUL.FTZ R60, R60, UR28 ;  /* 0x0000001c3c3c7c20 */ /* 0x000fca0008410000 */
[----:B------:R-:W-:Y:S02]  /*40c0*/  FSEL R60, R60, RZ, P3 ;  /* 0x000000ff3c3c7208 */ /* 0x000fe40001800000 */
[----:B------:R-:W-:-:S03]  /*40d0*/  LOP3.LUT P3, RZ, R2, 0xff, RZ, 0xc0, !PT ;  /* 0x000000ff02ff7812 */ /* 0x000fc6000786c0ff */
[----:B------:R-:W-:-:S04]  /*40e0*/  FMUL.FTZ R60, R60, UR23 ;  /* 0x000000173c3c7c20 */ /* 0x000fc80008410000 */
[----:B------:R-:W-:-:S05]  /*40f0*/  FMUL.FTZ R60, R60, UR22 ;  /* 0x000000163c3c7c20 */ /* 0x000fca0008410000 */
[----:B------:R-:W-:-:S07]  /*4100*/  SEL R60, R60, RZ, P3 ;  /* 0x000000ff3c3c7207 */ /* 0x000fce0001800000 */
.L_x_6918:
[----:B------:R-:W-:Y:S05]  /*4110*/  @!P1 BRA `(.L_x_6919) ;  /* 0x0000000000249947 */ /* 0x000fea0003800000 */
        /* <DEDUP_REMOVED lines=9> */
.L_x_6919:
        /* <DEDUP_REMOVED lines=10> */
.L_x_6920:
[----:B------:R-:W-:Y:S02]  /*4250*/  FSEL R67, R4, RZ, P2 ;  /* 0x000000ff04437208 */ /* 0x000fe40001000000 */
[----:B------:R-:W-:Y:S02]  /*4260*/  FSEL R66, R66, RZ, P2 ;  /* 0x000000ff42427208 */ /* 0x000fe40001000000 */
[----:B------:R-:W-:Y:S02]  /*4270*/  FSEL R65, R65, RZ, P2 ;  /* 0x000000ff41417208 */ /* 0x000fe40001000000 */
[----:B------:R-:W-:Y:S01]  /*4280*/  FSEL R64, R64, RZ, P2 ;  /* 0x000000ff40407208 */ /* 0x000fe20001000000 */
[----:B------:R-:W-:Y:S06]  /*4290*/  @!P1 BRA `(.L_x_6916) ;  /* 0x0000000000b49947 */ /* 0x000fec0003800000 */
[----:B------:R-:W-:Y:S01]  /*42a0*/  FMUL.FTZ R4, R67, UR23 ;  /* 0x0000001743047c20 */ /* 0x000fe20008410000 */
[----:B------:R-:W-:-:S03]  /*42b0*/  ISETP.GE.U32.AND P2, PT, R2, 0x1000000, PT ;  /* 0x010000000200780c */ /* 0x000fc60003f46070 */
[----:B------:R-:W-:-:S05]  /*42c0*/  FMUL.FTZ R4, R4, UR22 ;  /* 0x0000001604047c20 */ /* 0x000fca0008410000 */
[----:B------:R-:W-:Y:S01]  /*42d0*/  SEL R63, R4, RZ, P2 ;  /* 0x000000ff043f7207 */ /* 0x000fe20001000000 */
[----:B------:R-:W-:Y:S06]  /*42e0*/  BRA `(.L_x_6916) ;  /* 0x0000000000a07947 */ /* 0x000fec0003800000 */
.L_x_6917:
[----:B0-----:R-:W0:Y:S01]  /*42f0*/  @P1 LDC.64 R68, c[0x0][0x408] ;  /* 0x00010200ff441b82 */ /* 0x001e220000000a00 */
[----:B------:R-:W-:Y:S01]  /*4300*/  FFMA.FTZ R71, R90, UR9, R112 ;  /* 0x000000095a477c23 */ /* 0x000fe20008010070 */
[----:B------:R-:W-:-:S03]  /*4310*/  ISETP.LT.AND P2, PT, RZ, UR29, PT ;  /* 0x0000001dff007c0c */ /* 0x000fc6000bf41270 */
[----:B------:R-:W-:-:S04]  /*4320*/  FADD.FTZ R71, R88, -R71 ;  /* 0x8000004758477221 */ /* 0x000fc80000010000 */
[----:B------:R-:W-:-:S05]  /*4330*/  FMUL.FTZ R71, R71, UR28 ;  /* 0x0000001c47477c20 */ /* 0x000fca0008410000 */
[----:B-----5:R-:W-:Y:S02]  /*4340*/  FSEL R4, R71, RZ, P2 ;  /* 0x000000ff47047208 */ /* 0x020fe40001000000 */
[----:B------:R-:W-:-:S03]  /*4350*/  @P1 ISETP.GE.U32.AND P2, PT, R2, 0x1000000, PT ;  /* 0x010000000200180c */ /* 0x000fc60003f46070 */
[----:B0-----:R-:W-:-:S04]  /*4360*/  @P1 FMUL.FTZ R69, R4, R69 ;  /* 0x0000004504451220 */ /* 0x001fc80000410000 */
[----:B------:R-:W-:Y:S01]  /*4370*/  @P1 FMUL.FTZ R68, R69, R68 ;  /* 0x0000004445441220 */ /* 0x000fe20000410000 */
[----:B------:R-:W-:Y:S06]  /*4380*/  @!P1 BRA `(.L_x_6921) ;  /* 0x0000000000249947 */ /* 0x000fec0003800000 */
        /* <DEDUP_REMOVED lines=9> */
.L_x_6921:
        /* <DEDUP_REMOVED lines=10> */
.L_x_6922:
        /* <DEDUP_REMOVED lines=10> */
.L_x_6923:
[----:B------:R-:W-:-:S07]  /*4560*/  @P1 SEL R63, R68, RZ, P2 ;  /* 0x000000ff443f1207 */ /* 0x000fce0001000000 */
.L_x_6916:
[----:B------:R-:W0:Y:S01]  /*4570*/  @P0 LDC.64 R70, c[0x0][0x478] ;  /* 0x00011e00ff460b82 */ /* 0x000e220000000a00 */
        /* <DEDUP_REMOVED lines=11> */
.L_x_6878:
        /* <DEDUP_REMOVED lines=17> */
.L_x_6925:
        /* <DEDUP_REMOVED lines=12> */
.L_x_8139:


//--------------------- .text._ZN10layer_norm13ln_bwd_kernelINS_13Kernel_traitsI6__halfffffjLj2048ELj1ELj1ELj4ELj16ENS_18Kernel_traits_baseILj2048ES2_ffffjLj128EEEEELb1ELb1ELb0ELb0EEEvNS_9BwdParamsE --------------------------
	.section	.text._ZN10layer_norm13ln_bwd_kernelINS_13Kernel_traitsI6__halfffffjLj2048ELj1ELj1ELj4ELj16ENS_18Kernel_traits_baseILj2048ES2_ffffjLj128EEEEELb1ELb1ELb0ELb0EEEvNS_9BwdParamsE,"ax",@progbits
	.align	128
        .global         _ZN10layer_norm13ln_bwd_kernelINS_13Kernel_traitsI6__halfffffjLj2048ELj1ELj1ELj4ELj16ENS_18Kernel_traits_baseILj2048ES2_ffffjLj128EEEEELb1ELb1ELb0ELb0EEEvNS_9BwdParamsE
        .type           _ZN10layer_norm13ln_bwd_kernelINS_13Kernel_traitsI6__halfffffjLj2048ELj1ELj1ELj4ELj16ENS_18Kernel_traits_baseILj2048ES2_ffffjLj128EEEEELb1ELb1ELb0ELb0EEEvNS_9BwdParamsE,@function
        .size           _ZN10layer_norm13ln_bwd_kernelINS_13Kernel_traitsI6__halfffffjLj2048ELj1ELj1ELj4ELj16ENS_18Kernel_traits_baseILj2048ES2_ffffjLj128EEEEELb1ELb1ELb0ELb0EEEvNS_9BwdParamsE,(.L_x_8140 - _ZN10layer_norm13ln_bwd_kernelINS_13Kernel_traitsI6__halfffffjLj2048ELj1ELj1ELj4ELj16ENS_18Kernel_traits_baseILj2048ES2_ffffjLj128EEEEELb1ELb1ELb0ELb0EEEvNS_9BwdParamsE)
        .other          _ZN10layer_norm13ln_bwd_kernelINS_13Kernel_traitsI6__halfffffjLj2048ELj1ELj1ELj4ELj16ENS_18Kernel_traits_baseILj2048ES2_ffffjLj128EEEEELb1ELb1ELb0ELb0EEEvNS_9BwdParamsE,@"STO_CUDA_ENTRY STV_DEFAULT"
_ZN10layer_norm13ln_bwd_kernelINS_13Kernel_traitsI6__halfffffjLj2048ELj1ELj1ELj4ELj16ENS_18Kernel_traits_baseILj2048ES2_ffffjLj128EEEEELb1ELb1ELb0ELb0EEEvNS_9BwdParamsE:
.text._ZN10layer_norm13ln_bwd_kernelINS_13Kernel_traitsI6__halfffffjLj2048ELj1ELj1ELj4ELj16ENS_18Kernel_traits_baseILj2048ES2_ffffjLj128EEEEELb1ELb1ELb0ELb0EEEvNS_9BwdParamsE:
        /* <DEDUP_REMOVED lines=15> */
[----:B------:R-:W0:Y:S08]  /*00f0*/  @P5 LDC.64 R4, c[0x0][0x3d0] ;  /* 0x0000f400ff045b82 */ /* 0x000e300000000a00 */
[----:B------:R-:W1:Y:S08]  /*0100*/  @P5 LDC.64 R12, c[0x0][0x3e8] ;  /* 0x0000fa00ff0c5b82 */ /* 0x000e700000000a00 */
[----:B------:R-:W4:Y:S08]  /*0110*/  @P4 LDC.64 R22, c[0x0][0x3d0] ;  /* 0x0000f400ff164b82 */ /* 0x000f300000000a00 */
[----:B------:R-:W3:Y:S01]  /*0120*/  @P4 LDC.64 R26, c[0x0][0x3e8] ;  /* 0x0000fa00ff1a4b82 */ /* 0x000ee20000000a00 */
[----:B0-----:R-:W-:-:S05]  /*0130*/  @P5 IMAD.WIDE.U32 R4, R41, 0x8, R4 ;  /* 0x0000000829045825 */ /* 0x001fca00078e0004 */
[----:B--2---:R0:W5:Y:S02]  /*0140*/  @P5 LDG.E.64 R10, desc[UR8][R4.64] ;  /* 0x00000008040a5981 */ /* 0x004164000c1e1b00 */
[----:B------:R-:W2:Y:S01]  /*0150*/  @P3 LDC.64 R32, c[0x0][0x3d0] ;  /* 0x0000f400ff203b82 */ /* 0x000ea20000000a00 */
[C---:B-1----:R-:W-:Y:S01]  /*0160*/  @P5 IMAD.WIDE.U32 R12, R41.reuse, 0x8, R12 ;  /* 0x00000008290c5825 */ /* 0x042fe200078e000c */
[----:B------:R-:W-:-:S04]  /*0170*/  @P5 LOP3.LUT R41, R41, 0x80, RZ, 0xfc, !PT ;  /* 0x0000008029295812 */ /* 0x000fc800078efcff */
[----:B------:R1:W5:Y:S02]  /*0180*/  @P5 LDG.E.64 R14, desc[UR8][R12.64] ;  /* 0x000000080c0e5981 */ /* 0x000364000c1e1b00 */
[----:B------:R-:W0:Y:S01]  /*0190*/  @P3 LDC.64 R34, c[0x0][0x3e8] ;  /* 0x0000fa00ff223b82 */ /* 0x000e220000000a00 */
[----:B----4-:R-:W-:-:S05]  /*01a0*/  @P4 IMAD.WIDE.U32 R28, R41, 0x8, R22 ;  /* 0x00000008291c4825 */ /* 0x010fca00078e0016 */
[----:B------:R1:W5:Y:S02]  /*01b0*/  @P4 LDG.E.64 R16, desc[UR8][R28.64] ;  /* 0x000000081c104981 */ /* 0x000364000c1e1b00 */
[----:B------:R-:W4:Y:S01]  /*01c0*/  @P2 LDC.64 R36, c[0x0][0x3d0] ;  /* 0x0000f400ff242b82 */ /* 0x000f220000000a00 */
[C---:B---3--:R-:W-:Y:S01]  /*01d0*/  @P4 IMAD.WIDE.U32 R30, R41.reuse, 0x8, R26 ;  /* 0x00000008291e4825 */ /* 0x048fe200078e001a */
[----:B------:R-:W-:-:S04]  /*01e0*/  @P4 IADD3 R41, PT, PT, R41, 0x80, RZ ;  /* 0x0000008029294810 */ /* 0x000fc80007ffe0ff */
[----:B------:R1:W5:Y:S02]  /*01f0*/  @P4 LDG.E.64 R18, desc[UR8][R30.64] ;  /* 0x000000081e124981 */ /* 0x000364000c1e1b00 */
[----:B------:R-:W3:Y:S01]  /*0200*/  @P2 LDC.64 R38, c[0x0][0x3e8] ;  /* 0x0000fa00ff262b82 */ /* 0x000ee20000000a00 */
[----:B--2---:R-:W-:-:S05]  /*0210*/  @P3 IMAD.WIDE.U32 R32, R41, 0x8, R32 ;  /* 0x0000000829203825 */ /* 0x004fca00078e0020 */
[----:B------:R1:W5:Y:S01]  /*0220*/  @P3 LDG.E.64 R20, desc[UR8][R32.64] ;  /* 0x0000000820143981 */ /* 0x000362000c1e1b00 */
[C---:B0-----:R-:W-:Y:S01]  /*0230*/  @P3 IMAD.WIDE.U32 R34, R41.reuse, 0x8, R34 ;  /* 0x0000000829223825 */ /* 0x041fe200078e0022 */
[----:B------:R-:W-:-:S04]  /*0240*/  @P3 IADD3 R41, PT, PT, R41, 0x80, RZ ;  /* 0x0000008029293810 */ /* 0x000fc80007ffe0ff */
[----:B------:R1:W5:Y:S01]  /*0250*/  @P3 LDG.E.64 R8, desc[UR8][R34.64] ;  /* 0x0000000822083981 */ /* 0x000362000c1e1b00 */
[----:B----4-:R-:W-:-:S05]  /*0260*/  @P2 IMAD.WIDE.U32 R22, R41, 0x8, R36 ;  /* 0x0000000829162825 */ /* 0x010fca00078e0024 */
[----:B------:R1:W5:Y:S01]  /*0270*/  @P2 LDG.E.64 R24, desc[UR8][R22.64] ;  /* 0x0000000816182981 */ /* 0x000362000c1e1b00 */
[----:B---3--:R-:W-:-:S05]  /*0280*/  @P2 IMAD.WIDE.U32 R26, R41, 0x8, R38 ;  /* 0x00000008291a2825 */ /* 0x008fca00078e0026 */
[----:B------:R1:W5:Y:S01]  /*0290*/  @P2 LDG.E.64 R6, desc[UR8][R26.64] ;  /* 0x000000081a062981 */ /* 0x000362000c1e1b00 */
[----:B------:R-:W0:Y:S01]  /*02a0*/  S2UR UR4, SR_CTAID.X ;  /* 0x00000000000479c3 */ /* 0x000e220000002500 */
[----:B------:R-:W-:Y:S02]  /*02b0*/  CS2R R88, SRZ ;  /* 0x0000000000587805 */ /* 0x000fe4000001ff00 */
[----:B------:R-:W-:Y:S02]  /*02c0*/  CS2R R90, SRZ ;  /* 0x00000000005a7805 */ /* 0x000fe4000001ff00 */
[----:B------:R-:W-:Y:S02]  /*02d0*/  CS2R R84, SRZ ;  /* 0x0000000000547805 */ /* 0x000fe4000001ff00 */
[----:B------:R-:W-:Y:S02]  /*02e0*/  CS2R R86, SRZ ;  /* 0x0000000000567805 */ /* 0x000fe4000001ff00 */
[----:B------:R-:W-:-:S02]  /*02f0*/  CS2R R80, SRZ ;  /* 0x0000000000507805 */ /* 0x000fc4000001ff00 */
[----:B0-----:R-:W-:-:S04]  /*0300*/  MOV R5, UR4 ;  /* 0x0000000400057c02 */ /* 0x001fc80008000f00 */
        /* <DEDUP_REMOVED lines=20> */
[----:B-1----:R-:W-:Y:S06]  /*0450*/  @P0 BRA `(.L_x_6926) ;  /* 0x0000005000580947 */ /* 0x002fec0003800000 */
        /* <DEDUP_REMOVED lines=8> */
[----:B------:R-:W-:Y:S02]  /*04e0*/  SHF.R.U32.HI R10, RZ, 0x10, R17 ;  /* 0x00000010ff0a7819 */ /* 0x000fe40000011611 */
[----:B------:R-:W-:Y:S02]  /*04f0*/  CS2R R80, SRZ ;  /* 0x0000000000507805 */ /* 0x000fe4000001ff00 */
[----:B------:R-:W-:Y:S02]  /*0500*/  SHF.R.U64 R11, R20, 0x10, R21 ;  /* 0x00000010140b7819 */ /* 0x000fe40000001215 */
[----:B------:R-:W-:-:S02]  /*0510*/  CS2R R82, SRZ ;  /* 0x0000000000527805 */ /* 0x000fc4000001ff00 */
[----:B------:R-:W-:Y:S02]  /*0520*/  MOV R127, R17 ;  /* 0x00000011007f7202 */ /* 0x000fe40000000f00 */
[----:B------:R-:W-:Y:S02]  /*0530*/  CS2R R76, SRZ ;  /* 0x00000000004c7805 */ /* 0x000fe4000001ff00 */
[----:B------:R-:W-:Y:S02]  /*0540*/  MOV R128, R20 ;  /* 0x0000001400807202 */ /* 0x000fe40000000f00 */
[----:B------:R-:W-:Y:S02]  /*0550*/  CS2R R78, SRZ ;  /* 0x00000000004e7805 */ /* 0x000fe4000001ff00 */
[----:B------:R-:W-:Y:S02]  /*0560*/  PRMT R127, R127, 0x5410, R10 ;  /* 0x000054107f7f7816 */ /* 0x000fe4000000000a */
[----:B------:R-:W-:-:S02]  /*0570*/  CS2R R72, SRZ ;  /* 0x0000000000487805 */ /* 0x000fc4000001ff00 */
[----:B------:R-:W-:Y:S02]  /*0580*/  PRMT R128, R128, 0x5410, R11 ;  /* 0x0000541080807816 */ /* 0x000fe4000000000b */
[----:B------:R-:W-:Y:S01]  /*0590*/  CS2R R74, SRZ ;  /* 0x00000000004a7805 */ /* 0x000fe2000001ff00 */
[----:B------:R-:W0:Y:S01]  /*05a0*/  LDC.64 R10, c[0x0][0x3e0] ;  /* 0x0000f800ff0a7b82 */ /* 0x000e220000000a00 */
[----:B------:R-:W-:Y:S02]  /*05b0*/  SHF.R.U64 R4, R16, 0x10, R17 ;  /* 0x0000001010047819 */ /* 0x000fe40000001211 */
[----:B------:R-:W-:Y:S02]  /*05c0*/  CS2R R68, SRZ ;  /* 0x0000000000447805 */ /* 0x000fe4000001ff00 */
[----:B------:R-:W-:Y:S02]  /*05d0*/  MOV R132, R14 ;  /* 0x0000000e00847202 */ /* 0x000fe40000000f00 */
[----:B------:R-:W-:-:S02]  /*05e0*/  CS2R R70, SRZ ;  /* 0x0000000000467805 */ /* 0x000fc4000001ff00 */
[----:B------:R-:W-:Y:S02]  /*05f0*/  MOV R136, R8 ;  /* 0x0000000800887202 */ /* 0x000fe40000000f00 */
[----:B------:R-:W-:Y:S02]  /*0600*/  CS2R R64, SRZ ;  /* 0x0000000000407805 */ /* 0x000fe4000001ff00 */
[----:B------:R-:W-:Y:S02]  /*0610*/  MOV R138, R6 ;  /* 0x00000006008a7202 */ /* 0x000fe40000000f00 */
[----:B------:R-:W-:Y:S02]  /*0620*/  CS2R R66, SRZ ;  /* 0x0000000000427805 */ /* 0x000fe4000001ff00 */
[----:B------:R-:W-:Y:S02]  /*0630*/  MOV R126, R16 ;  /* 0x00000010007e7202 */ /* 0x000fe40000000f00 */
[----:B------:R-:W-:-:S02]  /*0640*/  CS2R R60, SRZ ;  /* 0x00000000003c7805 */ /* 0x000fc4000001ff00 */
[----:B------:R-:W-:Y:S02]  /*0650*/  SHF.R.U64 R14, R14, 0x10, R15 ;  /* 0x000000100e0e7819 */ /* 0x000fe4000000120f */
[----:B------:R-:W-:Y:S02]  /*0660*/  CS2R R62, SRZ ;  /* 0x00000000003e7805 */ /* 0x000fe4000001ff00 */
[----:B------:R-:W-:Y:S02]  /*0670*/  MOV R133, R15 ;  /* 0x0000000f00857202 */ /* 0x000fe40000000f00 */
[----:B------:R-:W-:Y:S02]  /*0680*/  CS2R R56, SRZ ;  /* 0x0000000000387805 */ /* 0x000fe4000001ff00 */
[----:B------:R-:W-:Y:S02]  /*0690*/  MOV R134, R18 ;  /* 0x0000001200867202 */ /* 0x000fe40000000f00 */
[----:B------:R-:W-:-:S02]  /*06a0*/  CS2R R58, SRZ ;  /* 0x00000000003a7805 */ /* 0x000fc4000001ff00 */
[----:B------:R-:W-:Y:S02]  /*06b0*/  SHF.R.U64 R17, R18, 0x10, R19 ;  /* 0x0000001012117819 */ /* 0x000fe40000001213 */
[----:B------:R-:W-:Y:S02]  /*06c0*/  CS2R R52, SRZ ;  /* 0x0000000000347805 */ /* 0x000fe4000001ff00 */
[----:B------:R-:W-:Y:S02]  /*06d0*/  SHF.R.U64 R8, R8, 0x10, R9 ;  /* 0x0000001008087819 */ /* 0x000fe40000001209 */
        /* <DEDUP_REMOVED lines=9> */
[----:B------:R-:W-:Y:S01]  /*0770*/  SHF.R.U32.HI R12, RZ, 0x10, R21 ;  /* 0x00000010ff0c7819 */ /* 0x000fe20000011615 */
[----:B------:R-:W-:Y:S01]  /*0780*/  UPLOP3.LUT UP1, UPT, UPT, UPT, UPT, 0x40, 0x4 ;  /* 0x000000000004789c */ /* 0x000fe20003f2e870 */
[----:B------:R-:W-:Y:S01]  /*0790*/  MOV R130, R24 ;  /* 0x0000001800827202 */ /* 0x000fe20000000f00 */
[----:B------:R-:W1:Y:S01]  /*07a0*/  LDCU UR13, c[0x0][0x408] ;  /* 0x00008100ff0d77ac */ /* 0x000e620008000800 */
[--C-:B------:R-:W-:Y:S02]  /*07b0*/  SHF.R.U64 R13, R24, 0x10, R25.reuse ;  /* 0x00000010180d7819 */ /* 0x100fe40000001219 */
[----:B------:R-:W-:Y:S01]  /*07c0*/  MOV R131, R25 ;  /* 0x0000001900837202 */ /* 0x000fe20000000f00 */
[----:B------:R-:W2:Y:S01]  /*07d0*/  LDCU.U8 UR7, c[0x0][0x410] ;  /* 0x00008200ff0777ac */ /* 0x000ea20008000000 */
[----:B------:R-:W-:Y:S02]  /*07e0*/  SHF.R.U32.HI R16, RZ, 0x10, R25 ;  /* 0x00000010ff107819 */ /* 0x000fe40000011619 */
[----:B------:R-:W-:Y:S01]  /*07f0*/  SHF.R.U32.HI R15, RZ, 0x10, R15 ;  /* 0x00000010ff0f7819 */ /* 0x000fe2000001160f */
[----:B------:R-:W3:Y:S01]  /*0800*/  LDCU UR12, c[0x0][0x400] ;  /* 0x00008000ff0c77ac */ /* 0x000ee20008000800 */
[----:B------:R-:W-:-:S02]  /*0810*/  MOV R135, R19 ;  /* 0x0000001300877202 */ /* 0x000fc40000000f00 */
[----:B------:R-:W-:Y:S01]  /*0820*/  SHF.R.U32.HI R18, RZ, 0x10, R19 ;  /* 0x00000010ff127819 */ /* 0x000fe20000011613 */
[----:B------:R-:W4:Y:S01]  /*0830*/  LDCU.64 UR14, c[0x0][0x478] ;  /* 0x00008f00ff0e77ac */ /* 0x000f220008000a00 */
[----:B------:R-:W-:Y:S02]  /*0840*/  SHF.R.U32.HI R9, RZ, 0x10, R9 ;  /* 0x00000010ff097819 */ /* 0x000fe40000011609 */
[----:B------:R-:W-:Y:S01]  /*0850*/  SHF.R.U32.HI R7, RZ, 0x10, R7 ;  /* 0x00000010ff077819 */ /* 0x000fe20000011607 */
[----:B------:R-:W1:Y:S01]  /*0860*/  LDCU.64 UR10, c[0x0][0x438] ;  /* 0x00008700ff0a77ac */ /* 0x000e620008000a00 */
[----:B0-----:R-:W-:Y:S02]  /*0870*/  ISETP.NE.U32.AND P0, PT, R10, RZ, PT ;  /* 0x000000ff0a00720c */ /* 0x001fe40003f05070 */
[----:B------:R-:W-:Y:S02]  /*0880*/  PRMT R121, R121, 0x5410, R0 ;  /* 0x0000541079797816 */ /* 0x000fe40000000000 */
[----:B------:R-:W-:-:S02]  /*0890*/  PRMT R125, R125, 0x5410, R2 ;  /* 0x000054107d7d7816 */ /* 0x000fc40000000002 */
        /* <DEDUP_REMOVED lines=12> */
[----:B-1234-:R-:W-:-:S13]  /*0960*/  ISETP.NE.AND.EX P0, PT, R11, RZ, PT, P0 ;  /* 0x000000ff0b00720c */ /* 0x01efda0003f05300 */
.L_x_6976:
        /* <DEDUP_REMOVED lines=9> */
[----:B------:R-:W4:Y:S01]  /*0a00*/  S2R R0, SR_TID.X ;  /* 0x0000000000007919 */ /* 0x000f220000002100 */
[C---:B--2---:R-:W-:Y:S02]  /*0a10*/  IMAD R4, R5.reuse, R2, RZ ;  /* 0x0000000205047224 */ /* 0x044fe400078e02ff */
[----:B0-----:R-:W-:-:S05]  /*0a20*/  IMAD.WIDE R92, R5, 0x4, R92 ;  /* 0x00000004055c7825 */ /* 0x001fca00078e025c */
[----:B------:R1:W5:Y:S01]  /*0a30*/  LDG.E R103, desc[UR8][R92.64] ;  /* 0x000000085c677981 */ /* 0x000362000c1e1900 */
[----:B------:R-:W-:Y:S01]  /*0a40*/  ISETP.GE.U32.AND P5, PT, R3, 0x80, PT ;  /* 0x000000800300780c */ /* 0x000fe20003fa6070 */
[----:B------:R-:W-:Y:S01]  /*0a50*/  BSSY.RECONVERGENT B0, `(.L_x_6927) ;  /* 0x000003b000007945 */ /* 0x000fe20003800200 */
[----:B------:R-:W-:Y:S02]  /*0a60*/  SHF.R.S32.HI R99, RZ, 0x1f, R4 ;  /* 0x0000001fff637819 */ /* 0x000fe40000011404 */
[----:B------:R-:W-:Y:S02]  /*0a70*/  CS2R R122, SRZ ;  /* 0x00000000007a7805 */ /* 0x000fe4000001ff00 */
[----:B------:R-:W-:Y:S02]  /*0a80*/  ISETP.NE.AND P6, PT, RZ, UR7, PT ;  /* 0x00000007ff007c0c */ /* 0x000fe4000bfc5270 */
[----:B------:R-:W-:Y:S02]  /*0a90*/  LEA.HI R99, R99, R4, RZ, 0x2 ;  /* 0x0000000463637211 */ /* 0x000fe400078f10ff */
[----:B------:R-:W-:-:S02]  /*0aa0*/  ISETP.GE.U32.AND P4, PT, R3, 0x100, PT ;  /* 0x000001000300780c */ /* 0x000fc40003f86070 */
[----:B----4-:R-:W-:Y:S02]  /*0ab0*/  LEA.HI.SX32 R4, R99, R0, 0x1e ;  /* 0x0000000063047211 */ /* 0x010fe400078ff2ff */
[C---:B------:R-:W-:Y:S02]  /*0ac0*/  ISETP.GE.U32.AND P3, PT, R3.reuse, 0x180, PT ;  /* 0x000001800300780c */ /* 0x040fe40003f66070 */
[----:B------:R-:W-:Y:S02]  /*0ad0*/  ISETP.GE.U32.AND P2, PT, R3, 0x200, PT ;  /* 0x000002000300780c */ /* 0x000fe40003f46070 */
[----:B------:R-:W-:Y:S02]  /*0ae0*/  MOV R124, R4 ;  /* 0x00000004007c7202 */ /* 0x000fe40000000f00 */
[----:B---3--:R-:W-:Y:S01]  /*0af0*/  FSEL R119, R96, RZ, !P6 ;  /* 0x000000ff60777208 */ /* 0x008fe20007000000 */
[----:B-1----:R-:W-:Y:S08]  /*0b00*/  @!P5 BRA `(.L_x_6928) ;  /* 0x0000000000bcd947 */ /* 0x002ff00003800000 */
        /* <DEDUP_REMOVED lines=10> */
[----:B------:R-:W-:Y:S02]  /*0bb0*/  HADD2.F32 R23, -RZ, R121.H0_H0 ;  /* 0x20000079ff177230 */ /* 0x000fe40000004100 */
[C---:B--2---:R-:W-:Y:S01]  /*0bc0*/  IMAD.WIDE.U32 R122, R4.reuse, 0x4, R122 ;  /* 0x00000004047a7825 */ /* 0x044fe200078e007a */
[----:B------:R-:W-:-:S04]  /*0bd0*/  IADD3 R124, PT, PT, R4, 0x80, RZ ;  /* 0x00000080047c7810 */ /* 0x000fc80007ffe0ff */
[----:B------:R-:W5:Y:S01]  /*0be0*/  LDG.E R6, desc[UR8][R122.64] ;  /* 0x000000087a067981 */ /* 0x000f62000c1e1900 */
[----:B0-----:R-:W-:-:S05]  /*0bf0*/  @P1 IMAD.WIDE.U32 R110, R4, 0x10, R110 ;  /* 0x00000010046e1825 */ /* 0x001fca00078e006e */
[----:B------:R0:W5:Y:S01]  /*0c00*/  @P1 LDG.E.128 R40, desc[UR8][R110.64] ;  /* 0x000000086e281981 */ /* 0x000162000c1e1d00 */
[C---:B---3--:R-:W-:Y:S01]  /*0c10*/  FADD.FTZ R100, -R119.reuse, R92 ;  /* 0x0000005c77647221 */ /* 0x048fe20000010100 */
[----:B------:R-:W-:Y:S01]  /*0c20*/  FADD.FTZ R102, -R119, R93 ;  /* 0x0000005d77667221 */ /* 0x000fe20000010100 */
[----:B------:R-:W-:Y:S02]  /*0c30*/  HADD2.F32 R93, -RZ, R125.H0_H0 ;  /* 0x2000007dff5d7230 */ /* 0x000fe40000004100 */
[----:B-----5:R-:W-:Y:S01]  /*0c40*/  FMUL.FTZ R101, R103, R100 ;  /* 0x0000006467657220 */ /* 0x020fe20000410000 */
[----:B------:R-:W-:Y:S02]  /*0c50*/  HADD2.F32 R100, -RZ, R121.H1_H1 ;  /* 0x30000079ff647230 */ /* 0x000fe40000004100 */
[----:B----4-:R-:W-:Y:S01]  /*0c60*/  FMUL.FTZ R23, R96, R23 ;  /* 0x0000001760177220 */ /* 0x010fe20000410000 */
[----:B------:R-:W-:Y:S02]  /*0c70*/  HADD2.F32 R92, -RZ, R125.H1_H1 ;  /* 0x3000007dff5c7230 */ /* 0x000fe40000004100 */
[----:B0-----:R-:W-:Y:S01]  /*0c80*/  FMUL.FTZ R110, R98, R93 ;  /* 0x0000005d626e7220 */ /* 0x001fe20000410000 */
[----:B------:R-:W-:Y:S01]  /*0c90*/  FADD.FTZ R120, -R119, R95 ;  /* 0x0000005f77787221 */ /* 0x000fe20000010100 */
[----:B------:R-:W-:Y:S01]  /*0ca0*/  FMUL.FTZ R100, R97, R100 ;  /* 0x0000006461647220 */ /* 0x000fe20000410000 */
[----:B------:R-:W-:Y:S01]  /*0cb0*/  FADD.FTZ R93, RZ, R23 ;  /* 0x00000017ff5d7221 */ /* 0x000fe20000010000 */
[----:B------:R-:W-:Y:S01]  /*0cc0*/  FADD.FTZ R94, -R119, R94 ;  /* 0x0000005e775e7221 */ /* 0x000fe20000010100 */
[----:B------:R-:W-:Y:S01]  /*0cd0*/  FMUL.FTZ R102, R103, R102 ;  /* 0x0000006667667220 */ /* 0x000fe20000410000 */
[----:B------:R-:W-:Y:S01]  /*0ce0*/  FFMA.FTZ R95, R101, R23, RZ ;  /* 0x00000017655f7223 */ /* 0x000fe200000100ff */
[----:B------:R-:W-:Y:S01]  /*0cf0*/  FMUL.FTZ R117, R99, R92 ;  /* 0x0000005c63757220 */ /* 0x000fe20000410000 */
[----:B------:R-:W-:Y:S01]  /*0d00*/  FADD.FTZ R93, R93, R100 ;  /* 0x000000645d5d7221 */ /* 0x000fe20000010000 */
[C---:B------:R-:W-:Y:S01]  /*0d10*/  FMUL.FTZ R111, R103.reuse, R94 ;  /* 0x0000005e676f7220 */ /* 0x040fe20000410000 */
[----:B------:R-:W-:Y:S01]  /*0d20*/  FFMA.FTZ R92, R102, R100, R95 ;  /* 0x00000064665c7223 */ /* 0x000fe2000001005f */
[----:B------:R-:W-:Y:S01]  /*0d30*/  FMUL.FTZ R120, R103, R120 ;  /* 0x0000007867787220 */ /* 0x000fe20000410000 */
[----:B------:R-:W-:-:S02]  /*0d40*/  FADD.FTZ R94, R93, R110 ;  /* 0x0000006e5d5e7221 */ /* 0x000fc40000010000 */
        /* <DEDUP_REMOVED lines=11> */
.L_x_6928:
[----:B------:R-:W-:Y:S05]  /*0e00*/  BSYNC.RECONVERGENT B0 ;  /* 0x0000000000007941 */ /* 0x000fea0003800200 */
.L_x_6927:
        /* <DEDUP_REMOVED lines=15> */
[----:B0-----:R-:W-:-:S05]  /*0f00*/  @P1 IMAD.WIDE.U32 R96, R124, 0x10, R96 ;  /* 0x000000107c601825 */ /* 0x001fca00078e0060 */
[----:B------:R0:W5:Y:S02]  /*0f10*/  @P1 LDG.E.128 R36, desc[UR8][R96.64] ;  /* 0x0000000860241981 */ /* 0x000164000c1e1d00 */
[--C-:B0-----:R-:W-:Y:S01]  /*0f20*/  HADD2.F32 R97, -RZ, R127.reuse.H0_H0 ;  /* 0x2000007fff617230 */ /* 0x101fe20000004100 */
[----:B------:R-:W-:Y:S01]  /*0f30*/  IADD3 R124, PT, PT, R124, 0x80, RZ ;  /* 0x000000807c7c7810 */ /* 0x000fe20007ffe0ff */
[C---:B---3--:R-:W-:Y:S01]  /*0f40*/  FADD.FTZ R108, -R119.reuse, R8 ;  /* 0x00000008776c7221 */ /* 0x048fe20000010100 */
[C---:B------:R-:W-:Y:S01]  /*0f50*/  FADD.FTZ R116, -R119.reuse, R9 ;  /* 0x0000000977747221 */ /* 0x040fe20000010100 */
[----:B------:R-:W-:Y:S02]  /*0f60*/  FADD.FTZ R118, -R119, R10 ;  /* 0x0000000a77767221 */ /* 0x000fe40000010100 */
[C---:B-----5:R-:W-:Y:S01]  /*0f70*/  FMUL.FTZ R9, R103.reuse, R108 ;  /* 0x0000006c67097220 */ /* 0x060fe20000410000 */
[----:B------:R-:W-:Y:S02]  /*0f80*/  HADD2.F32 R108, -RZ, R126.H1_H1 ;  /* 0x3000007eff6c7230 */ /* 0x000fe40000004100 */
[----:B------:R-:W-:Y:S01]  /*0f90*/  FMUL.FTZ R10, R103, R116 ;  /* 0x00000074670a7220 */ /* 0x000fe20000410000 */
[----:B----4-:R-:W-:Y:S01]  /*0fa0*/  FMUL.FTZ R8, R92, R109 ;  /* 0x0000006d5c087220 */ /* 0x010fe20000410000 */
[----:B------:R-:W-:Y:S01]  /*0fb0*/  FADD.FTZ R140, -R119, R11 ;  /* 0x0000000b778c7221 */ /* 0x000fe20000010100 */
        /* <DEDUP_REMOVED lines=10> */
[C---:B------:R-:W-:Y:S01]  /*1060*/  FMUL.FTZ R109, R103.reuse, R118 ;  /* 0x00000076676d7220 */ /* 0x040fe20000410000 */
        /* <DEDUP_REMOVED lines=11> */
.L_x_6930:
[----:B------:R-:W-:Y:S05]  /*1120*/  BSYNC.RECONVERGENT B0 ;  /* 0x0000000000007941 */ /* 0x000fea0003800200 */
.L_x_6929:
        /* <DEDUP_REMOVED lines=16> */
[--C-:B------:R-:W-:Y:S01]  /*1230*/  HADD2.F32 R15, -RZ, R128.reuse.H0_H0 ;  /* 0x20000080ff0f7230 */ /* 0x100fe20000004100 */
[----:B------:R-:W-:Y:S01]  /*1240*/  IADD3 R124, PT, PT, R124, 0x80, RZ ;  /* 0x000000807c7c7810 */ /* 0x000fe20007ffe0ff */
[C---:B---3--:R-:W-:Y:S01]  /*1250*/  FADD.FTZ R14, -R119.reuse, R96 ;  /* 0x00000060770e7221 */ /* 0x048fe20000010100 */
[----:B------:R-:W-:Y:S01]  /*1260*/  FADD.FTZ R16, -R119, R97 ;  /* 0x0000006177107221 */ /* 0x000fe20000010100 */
[----:B------:R-:W-:Y:S02]  /*1270*/  HADD2.F32 R96, -RZ, R128.H1_H1 ;  /* 0x30000080ff607230 */ /* 0x000fe40000004100 */
[C---:B-----5:R-:W-:Y:S01]  /*1280*/  FMUL.FTZ R13, R103.reuse, R14 ;  /* 0x0000000e670d7220 */ /* 0x060fe20000410000 */
[----:B------:R-:W-:Y:S01]  /*1290*/  FMUL.FTZ R16, R103, R16 ;  /* 0x0000001067107220 */ /* 0x000fe20000410000 */
[--C-:B------:R-:W-:Y:S02]  /*12a0*/  HADD2.F32 R97, -RZ, R129.reuse.H0_H0 ;  /* 0x20000081ff617230 */ /* 0x100fe40000004100 */
[----:B----4-:R-:W-:Y:S01]  /*12b0*/  FMUL.FTZ R14, R92, R15 ;  /* 0x0000000f5c0e7220 */ /* 0x010fe20000410000 */
        /* <DEDUP_REMOVED lines=23> */
[----:B-1----:R-:W-:-:S07]  /*1430*/  FFMA.FTZ R122, R112, R115, R93 ;  /* 0x00000073707a7223 */ /* 0x002fce000001005d */
.L_x_6932:
[----:B------:R-:W-:Y:S05]  /*1440*/  BSYNC.RECONVERGENT B0 ;  /* 0x0000000000007941 */ /* 0x000fea0003800200 */
.L_x_6931:
        /* <DEDUP_REMOVED lines=10> */
[----:B------:R-:W1:Y:S01]  /*14f0*/  LDC.64 R18, c[0x0][0x3b0] ;  /* 0x0000ec00ff127b82 */ /* 0x000e620000000a00 */
[----:B------:R-:W3:Y:S01]  /*1500*/  LDG.E.128 R92, desc[UR8][R92.64] ;  /* 0x000000085c5c7981 */ /* 0x000ee2000c1e1d00 */
[----:B------:R-:W-:Y:S02]  /*1510*/  HADD2.F32 R107, -RZ, R130.H0_H0 ;  /* 0x20000082ff6b7230 */ /* 0x000fe40000004100 */
[----:B0-----:R-:W-:-:S05]  /*1520*/  @P1 IMAD.WIDE.U32 R20, R124, 0x10, R20 ;  /* 0x000000107c141825 */ /* 0x001fca00078e0014 */
[----:B------:R0:W5:Y:S01]  /*1530*/  @P1 LDG.E.128 R28, desc[UR8][R20.64] ;  /* 0x00000008141c1981 */ /* 0x000162000c1e1d00 */
[----:B-1----:R-:W-:-:S05]  /*1540*/  IMAD.WIDE.U32 R140, R124, 0x4, R18 ;  /* 0x000000047c8c7825 */ /* 0x002fca00078e0012 */
[----:B------:R1:W5:Y:S01]  /*1550*/  LDG.E R17, desc[UR8][R140.64] ;  /* 0x000000088c117981 */ /* 0x000362000c1e1900 */
[C---:B--2---:R-:W-:Y:S01]  /*1560*/  FADD.FTZ R18, -R119.reuse, R96 ;  /* 0x0000006077127221 */ /* 0x044fe20000010100 */
[C---:B------:R-:W-:Y:S01]  /*1570*/  FADD.FTZ R96, -R119.reuse, R97 ;  /* 0x0000006177607221 */ /* 0x040fe20000010100 */
[----:B------:R-:W-:Y:S01]  /*1580*/  FADD.FTZ R114, -R119, R98 ;  /* 0x0000006277727221 */ /* 0x000fe20000010100 */
[----:B------:R-:W-:Y:S02]  /*1590*/  HADD2.F32 R98, -RZ, R130.H1_H1 ;  /* 0x30000082ff627230 */ /* 0x000fe40000004100 */
[C---:B-----5:R-:W-:Y:S01]  /*15a0*/  FMUL.FTZ R19, R103.reuse, R18 ;  /* 0x0000001267137220 */ /* 0x060fe20000410000 */
[----:B0-----:R-:W-:Y:S01]  /*15b0*/  FMUL.FTZ R20, R103, R96 ;  /* 0x0000006067147220 */ /* 0x001fe20000410000 */
[--C-:B------:R-:W-:Y:S02]  /*15c0*/  HADD2.F32 R97, -RZ, R131.reuse.H0_H0 ;  /* 0x20000083ff617230 */ /* 0x100fe40000004100 */
        /* <DEDUP_REMOVED lines=24> */
.L_x_6934:
[----:B------:R-:W-:Y:S05]  /*1750*/  BSYNC.RECONVERGENT B0 ;  /* 0x0000000000007941 */ /* 0x000fea0003800200 */
.L_x_6933:
        /* <DEDUP_REMOVED lines=31> */
.L_x_6936:
[----:B------:R-:W-:Y:S05]  /*1950*/  BSYNC.RECONVERGENT B0 ;  /* 0x0000000000007941 */ /* 0x000fea0003800200 */
.L_x_6935:
        /* <DEDUP_REMOVED lines=30> */
[----:B------:R-:W-:Y:S01]  /*1b40*/  ISETP.NE.U32.AND P1, PT, RZ, UR14, PT ;  /* 0x0000000eff007c0c */ /* 0x000fe2000bf25070 */
[----:B------:R-:W-:Y:S03]  /*1b50*/  BSSY.RECONVERGENT B2, `(.L_x_6941) ;  /* 0x0000064000027945 */ /* 0x000fe60003800200 */
[----:B------:R-:W-:-:S13]  /*1b60*/  ISETP.NE.AND.EX P1, PT, RZ, UR15, PT, P1 ;  /* 0x0000000fff007c0c */ /* 0x000fda000bf25310 */
[----:B------:R-:W-:Y:S05]  /*1b70*/  @P1 BRA `(.L_x_6942) ;  /* 0x0000000000c81947 */ /* 0x000fea0003800000 */
[-CC-:B------:R-:W-:Y:S01]  /*1b80*/  FFMA.FTZ R96, R101, R124.reuse, R119.reuse ;  /* 0x0000007c65607223 */ /* 0x180fe20000010077 */
[----:B------:R-:W-:Y:S01]  /*1b90*/  LOP3.LUT P6, RZ, R6, 0xff, RZ, 0xc0, !PT ;  /* 0x000000ff06ff7812 */ /* 0x000fe200078cc0ff */
[----:B------:R-:W-:Y:S02]  /*1ba0*/  FFMA.FTZ R122, R120, R124, R119 ;  /* 0x0000007c787a7223 */ /* 0x000fe40000010077 */
[----:B------:R-:W-:Y:S02]  /*1bb0*/  FADD.FTZ R96, R23, -R96 ;  /* 0x8000006017607221 */ /* 0x000fe40000010000 */
[----:B------:R-:W-:Y:S02]  /*1bc0*/  FADD.FTZ R122, R117, -R122 ;  /* 0x8000007a757a7221 */ /* 0x000fe40000010000 */
[----:B-----5:R-:W-:Y:S01]  /*1bd0*/  FMUL.FTZ R97, R103, R96 ;  /* 0x0000006067617220 */ /* 0x020fe20000410000 */
[----:B------:R-:W-:-:S03]  /*1be0*/  HFMA2 R96, -RZ, RZ, 0, 0 ;  /* 0x00000000ff607431 */ /* 0x000fc600000001ff */
[----:B------:R-:W-:-:S04]  /*1bf0*/  FMUL.FTZ R97, R97, R22 ;  /* 0x0000001661617220 */ /* 0x000fc80000410000 */
[----:B------:R-:W-:Y:S01]  /*1c00*/  FMUL.FTZ R123, R97, UR13 ;  /* 0x0000000d617b7c20 */ /* 0x000fe20008410000 */
[----:B------:R-:W-:-:S03]  /*1c10*/  FFMA.FTZ R97, R102, R124, R119 ;  /* 0x0000007c66617223 */ /* 0x000fc60000010077 */
[----:B------:R-:W-:Y:S01]  /*1c20*/  FMUL.FTZ R99, R92, R123 ;  /* 0x0000007b5c637220 */ /* 0x000fe20000410000 */
[----:B------:R-:W-:Y:S02]  /*1c30*/  @P6 HADD2.F32 R92, -RZ, R132.H0_H0 ;  /* 0x20000084ff5c6230 */ /* 0x000fe40000004100 */
[----:B------:R-:W-:Y:S02]  /*1c40*/  FADD.FTZ R98, R100, -R97 ;  /* 0x8000006164627221 */ /* 0x000fe40000010000 */
[----:B------:R-:W-:Y:S01]  /*1c50*/  FSEL R99, R99, RZ, P6 ;  /* 0x000000ff63637208 */ /* 0x000fe20003000000 */
[----:B------:R-:W-:Y:S01]  /*1c60*/  @P6 FMUL.FTZ R96, R123, R92 ;  /* 0x0000005c7b606220 */ /* 0x000fe20000410000 */
[----:B------:R-:W-:Y:S01]  /*1c70*/  LOP3.LUT P6, RZ, R6, 0xff00, RZ, 0xc0, !PT ;  /* 0x0000ff0006ff7812 */ /* 0x000fe200078cc0ff */
[----:B------:R-:W-:Y:S01]  /*1c80*/  FMUL.FTZ R97, R103, R98 ;  /* 0x0000006267617220 */ /* 0x000fe20000410000 */
[----:B------:R-:W-:-:S03]  /*1c90*/  FFMA.FTZ R123, R111, R124, R119 ;  /* 0x0000007c6f7b7223 */ /* 0x000fc60000010077 */
[----:B------:R-:W-:Y:S01]  /*1ca0*/  FMUL.FTZ R97, R97, R22 ;  /* 0x0000001661617220 */ /* 0x000fe20000410000 */
[----:B------:R-:W-:Y:S01]  /*1cb0*/  FADD.FTZ R98, R110, -R123 ;  /* 0x8000007b6e627221 */ /* 0x000fe20000010000 */
[----:B------:R-:W-:Y:S02]  /*1cc0*/  FMUL.FTZ R123, R103, R122 ;  /* 0x0000007a677b7220 */ /* 0x000fe40000410000 */
[----:B------:R-:W-:Y:S01]  /*1cd0*/  FMUL.FTZ R140, R97, UR13 ;  /* 0x0000000d618c7c20 */ /* 0x000fe20008410000 */
[----:B------:R-:W-:Y:S01]  /*1ce0*/  MOV R97, RZ ;  /* 0x000000ff00617202 */ /* 0x000fe20000000f00 */
[----:B------:R-:W-:Y:S02]  /*1cf0*/  FMUL.FTZ R123, R123, R22 ;  /* 0x000000167b7b7220 */ /* 0x000fe40000410000 */
[----:B------:R-:W-:Y:S01]  /*1d00*/  FMUL.FTZ R92, R93, R140 ;  /* 0x0000008c5d5c7220 */ /* 0x000fe20000410000 */
[----:B------:R-:W-:-:S04]  /*1d10*/  @P6 HADD2.F32 R93, -RZ, R132.H1_H1 ;  /* 0x30000084ff5d6230 */ /* 0x000fc80000004100 */
[----:B------:R-:W-:Y:S01]  /*1d20*/  FSEL R92, R92, RZ, P6 ;  /* 0x000000ff5c5c7208 */ /* 0x000fe20003000000 */
[----:B------:R-:W-:Y:S01]  /*1d30*/  @P6 FMUL.FTZ R97, R140, R93 ;  /* 0x0000005d8c616220 */ /* 0x000fe20000410000 */
[----:B------:R-:W-:Y:S01]  /*1d40*/  LOP3.LUT P6, RZ, R6, 0xff0000, RZ, 0xc0, !PT ;  /* 0x00ff000006ff7812 */ /* 0x000fe200078cc0ff */
[----:B------:R-:W-:Y:S01]  /*1d50*/  FMUL.FTZ R93, R103, R98 ;  /* 0x00000062675d7220 */ /* 0x000fe20000410000 */
[----:B------:R-:W-:Y:S02]  /*1d60*/  HFMA2 R98, -RZ, RZ, 0, 0 ;  /* 0x00000000ff627431 */ /* 0x000fe400000001ff */
[----:B------:R-:W-:Y:S01]  /*1d70*/  FMUL.FTZ R140, R123, UR13 ;  /* 0x0000000d7b8c7c20 */ /* 0x000fe20008410000 */
[----:B------:R-:W-:Y:S01]  /*1d80*/  FADD.FTZ R123, R57, R92 ;  /* 0x0000005c397b7221 */ /* 0x000fe20000010000 */
[----:B------:R-:W-:Y:S02]  /*1d90*/  FMUL.FTZ R93, R93, R22 ;  /* 0x000000165d5d7220 */ /* 0x000fe40000410000 */
[----:B------:R-:W-:-:S02]  /*1da0*/  FMUL.FTZ R95, R95, R140 ;  /* 0x0000008c5f5f7220 */ /* 0x000fc40000410000 */
[----:B------:R-:W-:-:S04]  /*1db0*/  FMUL.FTZ R141, R93, UR13 ;  /* 0x0000000d5d8d7c20 */ /* 0x000fc80008410000 */
[----:B------:R-:W-:Y:S01]  /*1dc0*/  FMUL.FTZ R94, R94, R141 ;  /* 0x0000008d5e5e7220 */ /* 0x000fe20000410000 */
[----:B------:R-:W-:-:S04]  /*1dd0*/  @P6 HADD2.F32 R122, -RZ, R133.H0_H0 ;  /* 0x20000085ff7a6230 */ /* 0x000fc80000004100 */
[----:B------:R-:W-:Y:S01]  /*1de0*/  FSEL R93, R94, RZ, P6 ;  /* 0x000000ff5e5d7208 */ /* 0x000fe20003000000 */
[----:B------:R-:W-:Y:S01]  /*1df0*/  @P6 FMUL.FTZ R98, R141, R122 ;  /* 0x0000007a8d626220 */ /* 0x000fe20000410000 */
[----:B------:R-:W-:Y:S01]  /*1e00*/  ISETP.GE.U32.AND P6, PT, R6, 0x1000000, PT ;  /* 0x010000000600780c */ /* 0x000fe20003fc6070 */
[----:B------:R-:W-:Y:S01]  /*1e10*/  FADD.FTZ R122, R56, R99 ;  /* 0x00000063387a7221 */ /* 0x000fe20000010000 */
[----:B------:R-:W-:Y:S01]  /*1e20*/  MOV R99, RZ ;  /* 0x000000ff00637202 */ /* 0x000fe20000000f00 */
[----:B------:R-:W-:Y:S01]  /*1e30*/  FADD.FTZ R58, R58, R93 ;  /* 0x0000005d3a3a7221 */ /* 0x000fe20000010000 */
[----:B------:R-:W-:-:S05]  /*1e40*/  FSEL R94, R95, RZ, P6 ;  /* 0x000000ff5f5e7208 */ /* 0x000fca0003000000 */
[----:B------:R-:W-:-:S04]  /*1e50*/  FADD.FTZ R59, R59, R94 ;  /* 0x0000005e3b3b7221 */ /* 0x000fc80000010000 */
[----:B------:R-:W-:Y:S05]  /*1e60*/  @!P6 BRA `(.L_x_6943) ;  /* 0x0000000000c8e947 */ /* 0x000fea0003800000 */
[----:B------:R-:W-:-:S05]  /*1e70*/  HADD2.F32 R99, -RZ, R133.H1_H1 ;  /* 0x30000085ff637230 */ /* 0x000fca0000004100 */
[----:B------:R-:W-:Y:S01]  /*1e80*/  FMUL.FTZ R99, R140, R99 ;  /* 0x000000638c637220 */ /* 0x000fe20000410000 */
[----:B------:R-:W-:Y:S06]  /*1e90*/  BRA `(.L_x_6943) ;  /* 0x0000000000bc7947 */ /* 0x000fec0003800000 */
.L_x_6942:
[-CC-:B------:R-:W-:Y:S01]  /*1ea0*/  FFMA.FTZ R24, R101, R124.reuse, R119.reuse ;  /* 0x0000007c65187223 */ /* 0x180fe20000010077 */
[----:B------:R-:W-:Y:S01]  /*1eb0*/  LOP3.LUT P6, RZ, R6, 0xff, RZ, 0xc0, !PT ;  /* 0x000000ff06ff7812 */ /* 0x000fe200078cc0ff */
[-CC-:B------:R-:W-:Y:S01]  /*1ec0*/  FFMA.FTZ R27, R102, R124.reuse, R119.reuse ;  /* 0x0000007c661b7223 */ /* 0x180fe20000010077 */
[----:B------:R-:W-:Y:S01]  /*1ed0*/  CS2R R96, SRZ ;  /* 0x0000000000607805 */ /* 0x000fe2000001ff00 */
[----:B------:R-:W-:Y:S01]  /*1ee0*/  FADD.FTZ R24, R23, -R24 ;  /* 0x8000001817187221 */ /* 0x000fe20000010000 */
[-CC-:B------:R-:W-:Y:S01]  /*1ef0*/  FFMA.FTZ R99, R111, R124.reuse, R119.reuse ;  /* 0x0000007c6f637223 */ /* 0x180fe20000010077 */
[----:B------:R-:W-:Y:S02]  /*1f00*/  FFMA.FTZ R122, R120, R124, R119 ;  /* 0x0000007c787a7223 */ /* 0x000fe40000010077 */
[----:B-----5:R-:W-:Y:S01]  /*1f10*/  FMUL.FTZ R24, R103, R24 ;  /* 0x0000001867187220 */ /* 0x020fe20000410000 */
[----:B------:R-:W-:Y:S01]  /*1f20*/  FADD.FTZ R98, R110, -R99 ;  /* 0x800000636e627221 */ /* 0x000fe20000010000 */
[----:B------:R-:W-:-:S02]  /*1f30*/  FADD.FTZ R140, R117, -R122 ;  /* 0x8000007a758c7221 */ /* 0x000fc40000010000 */
[----:B------:R-:W-:Y:S02]  /*1f40*/  FMUL.FTZ R25, R24, R22 ;  /* 0x0000001618197220 */ /* 0x000fe40000410000 */
[----:B------:R-:W-:Y:S02]  /*1f50*/  @P6 HADD2.F32 R26, -RZ, R132.H0_H0 ;  /* 0x20000084ff1a6230 */ /* 0x000fe40000004100 */
[----:B------:R-:W-:-:S04]  /*1f60*/  FMUL.FTZ R25, R25, UR13 ;  /* 0x0000000d19197c20 */ /* 0x000fc80008410000 */
[----:B------:R-:W-:Y:S01]  /*1f70*/  FMUL.FTZ R123, R92, R25 ;  /* 0x000000195c7b7220 */ /* 0x000fe20000410000 */
[----:B------:R-:W-:Y:S01]  /*1f80*/  FADD.FTZ R92, R100, -R27 ;  /* 0x8000001b645c7221 */ /* 0x000fe20000010000 */
[----:B------:R-:W-:-:S03]  /*1f90*/  @P6 FMUL.FTZ R96, R25, R26 ;  /* 0x0000001a19606220 */ /* 0x000fc60000410000 */
[----:B------:R-:W-:Y:S01]  /*1fa0*/  FSEL R123, R123, RZ, P6 ;  /* 0x000000ff7b7b7208 */ /* 0x000fe20003000000 */
[----:B------:R-:W-:Y:S01]  /*1fb0*/  FMUL.FTZ R25, R103, R92 ;  /* 0x0000005c67197220 */ /* 0x000fe20000410000 */
[----:B------:R-:W-:-:S03]  /*1fc0*/  LOP3.LUT P6, RZ, R6, 0xff00, RZ, 0xc0, !PT ;  /* 0x0000ff0006ff7812 */ /* 0x000fc600078cc0ff */
[----:B------:R-:W-:-:S04]  /*1fd0*/  FMUL.FTZ R26, R25, R22 ;  /* 0x00000016191a7220 */ /* 0x000fc80000410000 */
[----:B------:R-:W-:-:S04]  /*1fe0*/  FMUL.FTZ R26, R26, UR13 ;  /* 0x0000000d1a1a7c20 */ /* 0x000fc80008410000 */
[----:B------:R-:W-:Y:S02]  /*1ff0*/  FMUL.FTZ R92, R93, R26 ;  /* 0x0000001a5d5c7220 */ /* 0x000fe40000410000 */
[----:B------:R-:W-:-:S03]  /*2000*/  @P6 HADD2.F32 R27, -RZ, R132.H1_H1 ;  /* 0x30000084ff1b6230 */ /* 0x000fc60000004100 */
[----:B------:R-:W-:Y:S02]  /*2010*/  FSEL R92, R92, RZ, P6 ;  /* 0x000000ff5c5c7208 */ /* 0x000fe40003000000 */
[----:B------:R-:W-:Y:S01]  /*2020*/  @P6 FMUL.FTZ R97, R26, R27 ;  /* 0x0000001b1a616220 */ /* 0x000fe20000410000 */
[----:B------:R-:W-:Y:S01]  /*2030*/  LOP3.LUT P6, RZ, R6, 0xff0000, RZ, 0xc0, !PT ;  /* 0x00ff000006ff7812 */ /* 0x000fe200078cc0ff */
[----:B------:R-:W-:Y:S01]  /*2040*/  FMUL.FTZ R26, R103, R98 ;  /* 0x00000062671a7220 */ /* 0x000fe20000410000 */
[----:B------:R-:W-:-:S03]  /*2050*/  HFMA2 R98, -RZ, RZ, 0, 0 ;  /* 0x00000000ff627431 */ /* 0x000fc600000001ff */
[----:B------:R-:W-:-:S04]  /*2060*/  FMUL.FTZ R27, R26, R22 ;  /* 0x000000161a1b7220 */ /* 0x000fc80000410000 */
[----:B------:R-:W-:Y:S01]  /*2070*/  FMUL.FTZ R99, R27, UR13 ;  /* 0x0000000d1b637c20 */ /* 0x000fe20008410000 */
[----:B------:R-:W-:-:S03]  /*2080*/  FMUL.FTZ R27, R103, R140 ;  /* 0x0000008c671b7220 */ /* 0x000fc60000410000 */
[----:B------:R-:W-:Y:S01]  /*2090*/  FMUL.FTZ R94, R94, R99 ;  /* 0x000000635e5e7220 */ /* 0x000fe20000410000 */
[----:B------:R-:W-:-:S04]  /*20a0*/  @P6 HADD2.F32 R122, -RZ, R133.H0_H0 ;  /* 0x20000085ff7a6230 */ /* 0x000fc80000004100 */
[----:B------:R-:W-:Y:S01]  /*20b0*/  FSEL R93, R94, RZ, P6 ;  /* 0x000000ff5e5d7208 */ /* 0x000fe20003000000 */
[----:B------:R-:W-:Y:S01]  /*20c0*/  @P6 FMUL.FTZ R98, R99, R122 ;  /* 0x0000007a63626220 */ /* 0x000fe20000410000 */
[----:B------:R-:W-:Y:S01]  /*20d0*/  FMUL.FTZ R94, R27, R22 ;  /* 0x000000161b5e7220 */ /* 0x000fe20000410000 */
[----:B------:R-:W-:Y:S01]  /*20e0*/  ISETP.GE.U32.AND P6, PT, R6, 0x1000000, PT ;  /* 0x010000000600780c */ /* 0x000fe20003fc6070 */
[----:B------:R-:W-:Y:S01]  /*20f0*/  FADD.FTZ R122, R56, R123 ;  /* 0x0000007b387a7221 */ /* 0x000fe20000010000 */
[----:B------:R-:W-:Y:S01]  /*2100*/  MOV R99, RZ ;  /* 0x000000ff00637202 */ /* 0x000fe20000000f00 */
[----:B------:R-:W-:Y:S01]  /*2110*/  FMUL.FTZ R140, R94, UR13 ;  /* 0x0000000d5e8c7c20 */ /* 0x000fe20008410000 */
[----:B------:R-:W-:Y:S01]  /*2120*/  FADD.FTZ R123, R57, R92 ;  /* 0x0000005c397b7221 */ /* 0x000fe20000010000 */
[----:B------:R-:W-:Y:S02]  /*2130*/  FADD.FTZ R58, R58, R93 ;  /* 0x0000005d3a3a7221 */ /* 0x000fe40000010000 */
[----:B------:R-:W-:-:S05]  /*2140*/  FMUL.FTZ R95, R95, R140 ;  /* 0x0000008c5f5f7220 */ /* 0x000fca0000410000 */
[----:B------:R-:W-:Y:S01]  /*2150*/  FSEL R94, R95, RZ, P6 ;  /* 0x000000ff5f5e7208 */ /* 0x000fe20003000000 */
[----:B------:R-:W-:-:S04]  /*2160*/  @P6 HADD2.F32 R95, -RZ, R133.H1_H1 ;  /* 0x30000085ff5f6230 */ /* 0x000fc80000004100 */
[----:B------:R-:W-:Y:S01]  /*2170*/  FADD.FTZ R59, R59, R94 ;  /* 0x0000005e3b3b7221 */ /* 0x000fe20000010000 */
[----:B------:R-:W-:-:S07]  /*2180*/  @P6 FMUL.FTZ R99, R140, R95 ;  /* 0x0000005f8c636220 */ /* 0x000fce0000410000 */
.L_x_6943:
[----:B------:R-:W-:Y:S05]  /*2190*/  BSYNC.RECONVERGENT B2 ;  /* 0x0000000000027941 */ /* 0x000fea0003800200 */
.L_x_6941:
        /* <DEDUP_REMOVED lines=9> */
.L_x_6940:
[----:B------:R-:W-:Y:S05]  /*2230*/  BSYNC.RECONVERGENT B1 ;  /* 0x0000000000017941 */ /* 0x000fea0003800200 */
.L_x_6939:
[----:B------:R-:W-:Y:S04]  /*2240*/  BSSY.RECONVERGENT B1, `(.L_x_6944) ;  /* 0x0000074000017945 */ /* 0x000fe80003800200 */
[----:B------:R-:W-:Y:S05]  /*2250*/  @!P4 BRA `(.L_x_6945) ;  /* 0x0000000400c8c947 */ /* 0x000fea0003800000 */
[----:B0-----:R-:W0:Y:S02]  /*2260*/  LDC.64 R92, c[0x0][0x390] ;  /* 0x0000e400ff5c7b82 */ /* 0x001e240000000a00 */
[----:B0-----:R-:W-:-:S06]  /*2270*/  IMAD.WIDE.U32 R92, R4, 0x10, R92 ;  /* 0x00000010045c7825 */ /* 0x001fcc00078e005c */
[----:B------:R-:W5:Y:S01]  /*2280*/  LDG.E.128 R92, desc[UR8][R92.64] ;  /* 0x000000085c5c7981 */ /* 0x000f62000c1e1d00 */
[----:B------:R-:W-:Y:S01]  /*2290*/  ISETP.NE.U32.AND P1, PT, RZ, UR14, PT ;  /* 0x0000000eff007c0c */ /* 0x000fe2000bf25070 */
[----:B------:R-:W-:Y:S03]  /*22a0*/  BSSY.RECONVERGENT B2, `(.L_x_6946) ;  /* 0x0000064000027945 */ /* 0x000fe60003800200 */
[----:B------:R-:W-:-:S13]  /*22b0*/  ISETP.NE.AND.EX P1, PT, RZ, UR15, PT, P1 ;  /* 0x0000000fff007c0c */ /* 0x000fda000bf25310 */
[----:B------:R-:W-:Y:S05]  /*22c0*/  @!P1 BRA `(.L_x_6947) ;  /* 0x0000000000c49947 */ /* 0x000fea0003800000 */
[-CC-:B------:R-:W-:Y:S01]  /*22d0*/  FFMA.FTZ R25, R9, R124.reuse, R119.reuse ;  /* 0x0000007c09197223 */ /* 0x180fe20000010077 */
[----:B------:R-:W-:Y:S01]  /*22e0*/  LOP3.LUT P6, RZ, R7, 0xff, RZ, 0xc0, !PT ;  /* 0x000000ff07ff7812 */ /* 0x000fe200078cc0ff */
[----:B------:R-:W-:Y:S01]  /*22f0*/  FFMA.FTZ R26, R10, R124, R119 ;  /* 0x0000007c0a1a7223 */ /* 0x000fe20000010077 */
[----:B------:R-:W-:Y:S01]  /*2300*/  CS2R R96, SRZ ;  /* 0x0000000000607805 */ /* 0x000fe2000001ff00 */
[----:B------:R-:W-:Y:S02]  /*2310*/  FADD.FTZ R24, R8, -R25 ;  /* 0x8000001908187221 */ /* 0x000fe40000010000 */
[----:B------:R-:W-:Y:S02]  /*2320*/  FADD.FTZ R26, R11, -R26 ;  /* 0x8000001a0b1a7221 */ /* 0x000fe40000010000 */
[----:B-----5:R-:W-:-:S04]  /*2330*/  FMUL.FTZ R24, R103, R24 ;  /* 0x0000001867187220 */ /* 0x020fc80000410000 */
[----:B------:R-:W-:-:S04]  /*2340*/  FMUL.FTZ R25, R24, R22 ;  /* 0x0000001618197220 */ /* 0x000fc80000410000 */
[----:B------:R-:W-:Y:S01]  /*2350*/  FMUL.FTZ R27, R25, UR13 ;  /* 0x0000000d191b7c20 */ /* 0x000fe20008410000 */
[----:B------:R-:W-:-:S03]  /*2360*/  @P6 HADD2.F32 R25, -RZ, R134.H0_H0 ;  /* 0x20000086ff196230 */ /* 0x000fc60000004100 */
[----:B------:R-:W-:Y:S02]  /*2370*/  FMUL.FTZ R99, R92, R27 ;  /* 0x0000001b5c637220 */ /* 0x000fe40000410000 */
[----:B------:R-:W-:Y:S01]  /*2380*/  @P6 FMUL.FTZ R96, R27, R25 ;  /* 0x000000191b606220 */ /* 0x000fe20000410000 */
[----:B------:R-:W-:Y:S01]  /*2390*/  FMUL.FTZ R25, R103, R26 ;  /* 0x0000001a67197220 */ /* 0x000fe20000410000 */
[----:B------:R-:W-:Y:S01]  /*23a0*/  FFMA.FTZ R27, R109, R124, R119 ;  /* 0x0000007c6d1b7223 */ /* 0x000fe20000010077 */
[----:B------:R-:W-:Y:S02]  /*23b0*/  FSEL R99, R99, RZ, P6 ;  /* 0x000000ff63637208 */ /* 0x000fe40003000000 */
[----:B------:R-:W-:Y:S01]  /*23c0*/  LOP3.LUT P6, RZ, R7, 0xff00, RZ, 0xc0, !PT ;  /* 0x0000ff0007ff7812 */ /* 0x000fe200078cc0ff */
[----:B------:R-:W-:Y:S01]  /*23d0*/  FMUL.FTZ R26, R25, R22 ;  /* 0x00000016191a7220 */ /* 0x000fe20000410000 */
[----:B------:R-:W-:-:S03]  /*23e0*/  FADD.FTZ R98, R108, -R27 ;  /* 0x8000001b6c627221 */ /* 0x000fc60000010000 */
[----:B------:R-:W-:-:S04]  /*23f0*/  FMUL.FTZ R122, R26, UR13 ;  /* 0x0000000d1a7a7c20 */ /* 0x000fc80008410000 */
[----:B------:R-:W-:Y:S01]  /*2400*/  FMUL.FTZ R92, R93, R122 ;  /* 0x0000007a5d5c7220 */ /* 0x000fe20000410000 */
[----:B------:R-:W-:-:S03]  /*2410*/  FFMA.FTZ R93, R118, R124, R119 ;  /* 0x0000007c765d7223 */ /* 0x000fc60000010077 */
[----:B------:R-:W-:Y:S01]  /*2420*/  @P6 HADD2.F32 R26, -RZ, R134.H1_H1 ;  /* 0x30000086ff1a6230 */ /* 0x000fe20000004100 */
[----:B------:R-:W-:-:S04]  /*2430*/  FSEL R92, R92, RZ, P6 ;  /* 0x000000ff5c5c7208 */ /* 0x000fc80003000000 */
[----:B------:R-:W-:Y:S01]  /*2440*/  @P6 FMUL.FTZ R97, R122, R26 ;  /* 0x0000001a7a616220 */ /* 0x000fe20000410000 */
[----:B------:R-:W-:Y:S01]  /*2450*/  LOP3.LUT P6, RZ, R7, 0xff0000, RZ, 0xc0, !PT ;  /* 0x00ff000007ff7812 */ /* 0x000fe200078cc0ff */
[----:B------:R-:W-:Y:S01]  /*2460*/  FADD.FTZ R122, R116, -R93 ;  /* 0x8000005d747a7221 */ /* 0x000fe20000010000 */
[C---:B------:R-:W-:Y:S01]  /*2470*/  FMUL.FTZ R26, R103.reuse, R98 ;  /* 0x00000062671a7220 */ /* 0x040fe20000410000 */
[----:B------:R-:W-:Y:S02]  /*2480*/  HFMA2 R98, -RZ, RZ, 0, 0 ;  /* 0x00000000ff627431 */ /* 0x000fe400000001ff */
[----:B------:R-:W-:Y:S01]  /*2490*/  FMUL.FTZ R27, R103, R122 ;  /* 0x0000007a671b7220 */ /* 0x000fe20000410000 */
[----:B------:R-:W-:-:S03]  /*24a0*/  FMUL.FTZ R93, R26, R22 ;  /* 0x000000161a5d7220 */ /* 0x000fc60000410000 */
[----:B------:R-:W-:Y:S01]  /*24b0*/  FMUL.FTZ R122, R27, R22 ;  /* 0x000000161b7a7220 */ /* 0x000fe20000410000 */
[----:B------:R-:W-:-:S03]  /*24c0*/  FMUL.FTZ R123, R93, UR13 ;  /* 0x0000000d5d7b7c20 */ /* 0x000fc60008410000 */
[----:B------:R-:W-:Y:S01]  /*24d0*/  FMUL.FTZ R140, R122, UR13 ;  /* 0x0000000d7a8c7c20 */ /* 0x000fe20008410000 */
[----:B------:R-:W-:Y:S01]  /*24e0*/  FMUL.FTZ R94, R94, R123 ;  /* 0x0000007b5e5e7220 */ /* 0x000fe20000410000 */
[----:B------:R-:W-:Y:S02]  /*24f0*/  @P6 HADD2.F32 R122, -RZ, R135.H0_H0 ;  /* 0x20000087ff7a6230 */ /* 0x000fe40000004100 */
[----:B------:R-:W-:Y:S02]  /*2500*/  FMUL.FTZ R95, R95, R140 ;  /* 0x0000008c5f5f7220 */ /* 0x000fe40000410000 */
[----:B------:R-:W-:Y:S01]  /*2510*/  FSEL R93, R94, RZ, P6 ;  /* 0x000000ff5e5d7208 */ /* 0x000fe20003000000 */
[----:B------:R-:W-:Y:S01]  /*2520*/  @P6 FMUL.FTZ R98, R123, R122 ;  /* 0x0000007a7b626220 */ /* 0x000fe20000410000 */
[----:B------:R-:W-:Y:S01]  /*2530*/  ISETP.GE.U32.AND P6, PT, R7, 0x1000000, PT ;  /* 0x010000000700780c */ /* 0x000fe20003fc6070 */
[----:B------:R-:W-:Y:S01]  /*2540*/  FADD.FTZ R122, R52, R99 ;  /* 0x00000063347a7221 */ /* 0x000fe20000010000 */
[----:B------:R-:W-:Y:S01]  /*2550*/  FADD.FTZ R123, R53, R92 ;  /* 0x0000005c357b7221 */ /* 0x000fe20000010000 */
[----:B------:R-:W-:Y:S01]  /*2560*/  FADD.FTZ R54, R54, R93 ;  /* 0x0000005d36367221 */ /* 0x000fe20000010000 */
[----:B------:R-:W-:-:S02]  /*2570*/  FSEL R94, R95, RZ, P6 ;  /* 0x000000ff5f5e7208 */ /* 0x000fc40003000000 */
[----:B------:R-:W-:-:S03]  /*2580*/  MOV R99, RZ ;  /* 0x000000ff00637202 */ /* 0x000fc60000000f00 */
[----:B------:R-:W-:-:S04]  /*2590*/  FADD.FTZ R55, R55, R94 ;  /* 0x0000005e37377221 */ /* 0x000fc80000010000 */
[----:B------:R-:W-:Y:S05]  /*25a0*/  @!P6 BRA `(.L_x_6948) ;  /* 0x0000000000cce947 */ /* 0x000fea0003800000 */
[----:B------:R-:W-:-:S05]  /*25b0*/  HADD2.F32 R99, -RZ, R135.H1_H1 ;  /* 0x30000087ff637230 */ /* 0x000fca0000004100 */
[----:B------:R-:W-:Y:S01]  /*25c0*/  FMUL.FTZ R99, R140, R99 ;  /* 0x000000638c637220 */ /* 0x000fe20000410000 */
[----:B------:R-:W-:Y:S06]  /*25d0*/  BRA `(.L_x_6948) ;  /* 0x0000000000c07947 */ /* 0x000fec0003800000 */
.L_x_6947:
[-CC-:B------:R-:W-:Y:S01]  /*25e0*/  FFMA.FTZ R97, R9, R124.reuse, R119.reuse ;  /* 0x0000007c09617223 */ /* 0x180fe20000010077 */
[----:B------:R-:W-:Y:S01]  /*25f0*/  LOP3.LUT P6, RZ, R7, 0xff, RZ, 0xc0, !PT ;  /* 0x000000ff07ff7812 */ /* 0x000fe200078cc0ff */
[-CC-:B------:R-:W-:Y:S01]  /*2600*/  FFMA.FTZ R98, R10, R124.reuse, R119.reuse ;  /* 0x0000007c0a627223 */ /* 0x180fe20000010077 */
[-C--:B------:R-:W-:Y:S01]  /*2610*/  FFMA.FTZ R99, R109, R124.reuse, R119 ;  /* 0x0000007c6d637223 */ /* 0x080fe20000010077 */
[----:B------:R-:W-:Y:S01]  /*2620*/  FADD.FTZ R96, R8, -R97 ;  /* 0x8000006108607221 */ /* 0x000fe20000010000 */
[----:B------:R-:W-:Y:S01]  /*2630*/  FFMA.FTZ R141, R118, R124, R119 ;  /* 0x0000007c768d7223 */ /* 0x000fe20000010077 */
[----:B------:R-:W-:Y:S01]  /*2640*/  FADD.FTZ R98, R11, -R98 ;  /* 0x800000620b627221 */ /* 0x000fe20000010000 */
[----:B------:R-:W-:Y:S01]  /*2650*/  FADD.FTZ R122, R108, -R99 ;  /* 0x800000636c7a7221 */ /* 0x000fe20000010000 */
[----:B-----5:R-:W-:Y:S01]  /*2660*/  FMUL.FTZ R97, R103, R96 ;  /* 0x0000006067617220 */ /* 0x020fe20000410000 */
[----:B------:R-:W-:-:S03]  /*2670*/  FADD.FTZ R140, R116, -R141 ;  /* 0x8000008d748c7221 */ /* 0x000fc60000010000 */
[----:B------:R-:W-:Y:S01]  /*2680*/  FMUL.FTZ R96, R22, R97 ;  /* 0x0000006116607220 */ /* 0x000fe20000410000 */
[----:B------:R-:W-:-:S03]  /*2690*/  FMUL.FTZ R141, R103, R140 ;  /* 0x0000008c678d7220 */ /* 0x000fc60000410000 */
[----:B------:R-:W-:Y:S01]  /*26a0*/  FMUL.FTZ R97, R96, UR13 ;  /* 0x0000000d60617c20 */ /* 0x000fe20008410000 */
[----:B------:R-:W-:Y:S02]  /*26b0*/  HFMA2 R96, -RZ, RZ, 0, 0 ;  /* 0x00000000ff607431 */ /* 0x000fe400000001ff */
[----:B------:R-:W-:Y:S01]  /*26c0*/  FMUL.FTZ R141, R141, R22 ;  /* 0x000000168d8d7220 */ /* 0x000fe20000410000 */
[-C--:B------:R-:W-:Y:S01]  /*26d0*/  FMUL.FTZ R123, R92, R97.reuse ;  /* 0x000000615c7b7220 */ /* 0x080fe20000410000 */
[----:B------:R-:W-:Y:S02]  /*26e0*/  @P6 HADD2.F32 R92, -RZ, R134.H0_H0 ;  /* 0x20000086ff5c6230 */ /* 0x000fe40000004100 */
[----:B------:R-:W-:Y:S02]  /*26f0*/  FMUL.FTZ R140, R141, UR13 ;  /* 0x0000000d8d8c7c20 */ /* 0x000fe40008410000 */
[----:B------:R-:W-:Y:S01]  /*2700*/  FSEL R123, R123, RZ, P6 ;  /* 0x000000ff7b7b7208 */ /* 0x000fe20003000000 */
[----:B------:R-:W-:Y:S01]  /*2710*/  @P6 FMUL.FTZ R96, R92, R97 ;  /* 0x000000615c606220 */ /* 0x000fe20000410000 */
[----:B------:R-:W-:Y:S01]  /*2720*/  LOP3.LUT P6, RZ, R7, 0xff00, RZ, 0xc0, !PT ;  /* 0x0000ff0007ff7812 */ /* 0x000fe200078cc0ff */
[----:B------:R-:W-:Y:S01]  /*2730*/  FMUL.FTZ R97, R103, R98 ;  /* 0x0000006267617220 */ /* 0x000fe20000410000 */
[----:B------:R-:W-:-:S03]  /*2740*/  FMUL.FTZ R95, R95, R140 ;  /* 0x0000008c5f5f7220 */ /* 0x000fc60000410000 */
[----:B------:R-:W-:Y:S01]  /*2750*/  FMUL.FTZ R92, R22, R97 ;  /* 0x00000061165c7220 */ /* 0x000fe20000410000 */
[----:B------:R-:W-:-:S03]  /*2760*/  MOV R97, RZ ;  /* 0x000000ff00617202 */ /* 0x000fc60000000f00 */
[----:B------:R-:W-:-:S04]  /*2770*/  FMUL.FTZ R98, R92, UR13 ;  /* 0x0000000d5c627c20 */ /* 0x000fc80008410000 */
[----:B------:R-:W-:Y:S01]  /*2780*/  FMUL.FTZ R92, R93, R98 ;  /* 0x000000625d5c7220 */ /* 0x000fe20000410000 */
[----:B------:R-:W-:-:S04]  /*2790*/  @P6 HADD2.F32 R93, -RZ, R134.H1_H1 ;  /* 0x30000086ff5d6230 */ /* 0x000fc80000004100 */
[----:B------:R-:W-:Y:S01]  /*27a0*/  FSEL R92, R92, RZ, P6 ;  /* 0x000000ff5c5c7208 */ /* 0x000fe20003000000 */
[----:B------:R-:W-:Y:S01]  /*27b0*/  @P6 FMUL.FTZ R97, R93, R98 ;  /* 0x000000625d616220 */ /* 0x000fe20000410000 */
[----:B------:R-:W-:Y:S01]  /*27c0*/  LOP3.LUT P6, RZ, R7, 0xff0000, RZ, 0xc0, !PT ;  /* 0x00ff000007ff7812 */ /* 0x000fe200078cc0ff */
[----:B------:R-:W-:Y:S01]  /*27d0*/  FMUL.FTZ R93, R103, R122 ;  /* 0x0000007a675d7220 */ /* 0x000fe20000410000 */
[----:B------:R-:W-:-:S03]  /*27e0*/  HFMA2 R98, -RZ, RZ, 0, 0 ;  /* 0x00000000ff627431 */ /* 0x000fc600000001ff */
[----:B------:R-:W-:-:S04]  /*27f0*/  FMUL.FTZ R93, R22, R93 ;  /* 0x0000005d165d7220 */ /* 0x000fc80000410000 */
        /* <DEDUP_REMOVED lines=9> */
[----:B------:R-:W-:Y:S01]  /*2890*/  FSEL R94, R95, RZ, P6 ;  /* 0x000000ff5f5e7208 */ /* 0x000fe20003000000 */
[----:B------:R-:W-:-:S04]  /*28a0*/  FADD.FTZ R54, R54, R93 ;  /* 0x0000005d36367221 */ /* 0x000fc80000010000 */
[----:B------:R-:W-:-:S04]  /*28b0*/  FADD.FTZ R55, R55, R94 ;  /* 0x0000005e37377221 */ /* 0x000fc80000010000 */
[----:B------:R-:W-:-:S05]  /*28c0*/  @P6 HADD2.F32 R95, -RZ, R135.H1_H1 ;  /* 0x30000087ff5f6230 */ /* 0x000fca0000004100 */
[----:B------:R-:W-:-:S07]  /*28d0*/  @P6 FMUL.FTZ R99, R95, R140 ;  /* 0x0000008c5f636220 */ /* 0x000fce0000410000 */
.L_x_6948:
[----:B------:R-:W-:Y:S05]  /*28e0*/  BSYNC.RECONVERGENT B2 ;  /* 0x0000000000027941 */ /* 0x000fea0003800200 */
.L_x_6946:
        /* <DEDUP_REMOVED lines=9> */
.L_x_6945:
[----:B------:R-:W-:Y:S05]  /*2980*/  BSYNC.RECONVERGENT B1 ;  /* 0x0000000000017941 */ /* 0x000fea0003800200 */
.L_x_6944:
[----:B------:R-:W-:Y:S04]  /*2990*/  BSSY.RECONVERGENT B1, `(.L_x_6949) ;  /* 0x0000074000017945 */ /* 0x000fe80003800200 */
[----:B------:R-:W-:Y:S05]  /*29a0*/  @!P3 BRA `(.L_x_6950) ;  /* 0x0000000400c8b947 */ /* 0x000fea0003800000 */
[----:B0-2---:R-:W0:Y:S02]  /*29b0*/  LDC.64 R92, c[0x0][0x390] ;  /* 0x0000e400ff5c7b82 */ /* 0x005e240000000a00 */
        /* <DEDUP_REMOVED lines=8> */
[-C--:B------:R-:W-:Y:S01]  /*2a40*/  FFMA.FTZ R26, R16, R124.reuse, R119 ;  /* 0x0000007c101a7223 */ /* 0x080fe20000010077 */
[----:B------:R-:W-:Y:S01]  /*2a50*/  CS2R R96, SRZ ;  /* 0x0000000000607805 */ /* 0x000fe2000001ff00 */
[----:B------:R-:W-:Y:S01]  /*2a60*/  FADD.FTZ R24, R14, -R25 ;  /* 0x800000190e187221 */ /* 0x000fe20000010000 */
[----:B------:R-:W-:Y:S01]  /*2a70*/  FFMA.FTZ R122, R112, R124, R119 ;  /* 0x0000007c707a7223 */ /* 0x000fe20000010077 */
[----:B------:R-:W-:Y:S02]  /*2a80*/  FADD.FTZ R26, R15, -R26 ;  /* 0x8000001a0f1a7221 */ /* 0x000fe40000010000 */
[----:B-----5:R-:W-:Y:S01]  /*2a90*/  FMUL.FTZ R24, R103, R24 ;  /* 0x0000001867187220 */ /* 0x020fe20000410000 */
[----:B------:R-:W-:-:S03]  /*2aa0*/  FADD.FTZ R122, R115, -R122 ;  /* 0x8000007a737a7221 */ /* 0x000fc60000010000 */
        /* <DEDUP_REMOVED lines=10> */
[----:B------:R-:W-:Y:S01]  /*2b50*/  FADD.FTZ R98, R106, -R27 ;  /* 0x8000001b6a627221 */ /* 0x000fe20000010000 */
[----:B------:R-:W-:-:S02]  /*2b60*/  FMUL.FTZ R27, R103, R122 ;  /* 0x0000007a671b7220 */ /* 0x000fc40000410000 */
[----:B------:R-:W-:Y:S02]  /*2b70*/  FMUL.FTZ R123, R26, UR13 ;  /* 0x0000000d1a7b7c20 */ /* 0x000fe40008410000 */
[----:B------:R-:W-:Y:S02]  /*2b80*/  FMUL.FTZ R122, R27, R22 ;  /* 0x000000161b7a7220 */ /* 0x000fe40000410000 */
[----:B------:R-:W-:Y:S02]  /*2b90*/  FMUL.FTZ R92, R93, R123 ;  /* 0x0000007b5d5c7220 */ /* 0x000fe40000410000 */
[----:B------:R-:W-:Y:S02]  /*2ba0*/  FMUL.FTZ R140, R122, UR13 ;  /* 0x0000000d7a8c7c20 */ /* 0x000fe40008410000 */
[----:B------:R-:W-:Y:S01]  /*2bb0*/  @P6 HADD2.F32 R26, -RZ, R136.H1_H1 ;  /* 0x30000088ff1a6230 */ /* 0x000fe20000004100 */
[----:B------:R-:W-:Y:S01]  /*2bc0*/  FSEL R92, R92, RZ, P6 ;  /* 0x000000ff5c5c7208 */ /* 0x000fe20003000000 */
[----:B------:R-:W-:-:S03]  /*2bd0*/  FMUL.FTZ R95, R95, R140 ;  /* 0x0000008c5f5f7220 */ /* 0x000fc60000410000 */
        /* <DEDUP_REMOVED lines=12> */
[----:B------:R-:W-:Y:S01]  /*2ca0*/  FADD.FTZ R123, R49, R92 ;  /* 0x0000005c317b7221 */ /* 0x000fe20000010000 */
[----:B------:R-:W-:Y:S01]  /*2cb0*/  FADD.FTZ R50, R50, R93 ;  /* 0x0000005d32327221 */ /* 0x000fe20000010000 */
[----:B------:R-:W-:Y:S02]  /*2cc0*/  FSEL R94, R95, RZ, P6 ;  /* 0x000000ff5f5e7208 */ /* 0x000fe40003000000 */
[----:B------:R-:W-:-:S03]  /*2cd0*/  MOV R99, RZ ;  /* 0x000000ff00637202 */ /* 0x000fc60000000f00 */
[----:B------:R-:W-:-:S04]  /*2ce0*/  FADD.FTZ R51, R51, R94 ;  /* 0x0000005e33337221 */ /* 0x000fc80000010000 */
[----:B------:R-:W-:Y:S05]  /*2cf0*/  @!P6 BRA `(.L_x_6953) ;  /* 0x0000000000cce947 */ /* 0x000fea0003800000 */
[----:B------:R-:W-:-:S05]  /*2d00*/  HADD2.F32 R99, -RZ, R137.H1_H1 ;  /* 0x30000089ff637230 */ /* 0x000fca0000004100 */
[----:B------:R-:W-:Y:S01]  /*2d10*/  FMUL.FTZ R99, R140, R99 ;  /* 0x000000638c637220 */ /* 0x000fe20000410000 */
[----:B------:R-:W-:Y:S06]  /*2d20*/  BRA `(.L_x_6953) ;  /* 0x0000000000c07947 */ /* 0x000fec0003800000 */
.L_x_6952:
[-CC-:B------:R-:W-:Y:S01]  /*2d30*/  FFMA.FTZ R97, R13, R124.reuse, R119.reuse ;  /* 0x0000007c0d617223 */ /* 0x180fe20000010077 */
[----:B------:R-:W-:Y:S01]  /*2d40*/  LOP3.LUT P6, RZ, R12, 0xff, RZ, 0xc0, !PT ;  /* 0x000000ff0cff7812 */ /* 0x000fe200078cc0ff */
[-CC-:B------:R-:W-:Y:S01]  /*2d50*/  FFMA.FTZ R98, R16, R124.reuse, R119.reuse ;  /* 0x0000007c10627223 */ /* 0x180fe20000010077 */
[----:B------:R-:W-:Y:S01]  /*2d60*/  FFMA.FTZ R99, R105, R124, R119 ;  /* 0x0000007c69637223 */ /* 0x000fe20000010077 */
[----:B------:R-:W-:Y:S02]  /*2d70*/  FADD.FTZ R96, R14, -R97 ;  /* 0x800000610e607221 */ /* 0x000fe40000010000 */
[----:B------:R-:W-:Y:S01]  /*2d80*/  FADD.FTZ R98, R15, -R98 ;  /* 0x800000620f627221 */ /* 0x000fe20000010000 */
[----:B------:R-:W-:Y:S01]  /*2d90*/  FADD.FTZ R122, R106, -R99 ;  /* 0x800000636a7a7221 */ /* 0x000fe20000010000 */
[----:B-----5:R-:W-:-:S04]  /*2da0*/  FMUL.FTZ R97, R103, R96 ;  /* 0x0000006067617220 */ /* 0x020fc80000410000 */
[----:B------:R-:W-:-:S04]  /*2db0*/  FMUL.FTZ R96, R22, R97 ;  /* 0x0000006116607220 */ /* 0x000fc80000410000 */
[----:B------:R-:W-:Y:S01]  /*2dc0*/  FMUL.FTZ R97, R96, UR13 ;  /* 0x0000000d60617c20 */ /* 0x000fe20008410000 */
[----:B------:R-:W-:-:S03]  /*2dd0*/  HFMA2 R96, -RZ, RZ, 0, 0 ;  /* 0x00000000ff607431 */ /* 0x000fc600000001ff */
[----:B------:R-:W-:Y:S01]  /*2de0*/  FMUL.FTZ R123, R92, R97 ;  /* 0x000000615c7b7220 */ /* 0x000fe20000410000 */
[----:B------:R-:W-:-:S04]  /*2df0*/  @P6 HADD2.F32 R92, -RZ, R136.H0_H0 ;  /* 0x20000088ff5c6230 */ /* 0x000fc80000004100 */
[----:B------:R-:W-:Y:S01]  /*2e00*/  FSEL R123, R123, RZ, P6 ;  /* 0x000000ff7b7b7208 */ /* 0x000fe20003000000 */
[----:B------:R-:W-:Y:S01]  /*2e10*/  @P6 FMUL.FTZ R96, R92, R97 ;  /* 0x000000615c606220 */ /* 0x000fe20000410000 */
[----:B------:R-:W-:Y:S01]  /*2e20*/  LOP3.LUT P6, RZ, R12, 0xff00, RZ, 0xc0, !PT ;  /* 0x0000ff000cff7812 */ /* 0x000fe200078cc0ff */
[----:B------:R-:W-:-:S04]  /*2e30*/  FMUL.FTZ R97, R103, R98 ;  /* 0x0000006267617220 */ /* 0x000fc80000410000 */
        /* <DEDUP_REMOVED lines=9> */
[----:B------:R-:W-:Y:S01]  /*2ed0*/  FFMA.FTZ R122, R112, R124, R119 ;  /* 0x0000007c707a7223 */ /* 0x000fe20000010077 */
[----:B------:R-:W-:Y:S02]  /*2ee0*/  HFMA2 R98, -RZ, RZ, 0, 0 ;  /* 0x00000000ff627431 */ /* 0x000fe400000001ff */
[----:B------:R-:W-:Y:S01]  /*2ef0*/  FMUL.FTZ R93, R22, R93 ;  /* 0x0000005d165d7220 */ /* 0x000fe20000410000 */
[----:B------:R-:W-:-:S03]  /*2f00*/  FADD.FTZ R140, R115, -R122 ;  /* 0x8000007a738c7221 */ /* 0x000fc60000010000 */
[----:B------:R-:W-:Y:S01]  /*2f10*/  FMUL.FTZ R99, R93, UR13 ;  /* 0x0000000d5d637c20 */ /* 0x000fe20008410000 */
[----:B------:R-:W-:-:S03]  /*2f20*/  FMUL.FTZ R141, R103, R140 ;  /* 0x0000008c678d7220 */ /* 0x000fc60000410000 */
[-C--:B------:R-:W-:Y:S01]  /*2f30*/  FMUL.FTZ R94, R94, R99.reuse ;  /* 0x000000635e5e7220 */ /* 0x080fe20000410000 */
[----:B------:R-:W-:Y:S02]  /*2f40*/  @P6 HADD2.F32 R122, -RZ, R137.H0_H0 ;  /* 0x20000089ff7a6230 */ /* 0x000fe40000004100 */
[----:B------:R-:W-:Y:S02]  /*2f50*/  FMUL.FTZ R141, R141, R22 ;  /* 0x000000168d8d7220 */ /* 0x000fe40000410000 */
[----:B------:R-:W-:Y:S01]  /*2f60*/  FSEL R93, R94, RZ, P6 ;  /* 0x000000ff5e5d7208 */ /* 0x000fe20003000000 */
[----:B------:R-:W-:Y:S01]  /*2f70*/  @P6 FMUL.FTZ R98, R122, R99 ;  /* 0x000000637a626220 */ /* 0x000fe20000410000 */
[----:B------:R-:W-:Y:S01]  /*2f80*/  ISETP.GE.U32.AND P6, PT, R12, 0x1000000, PT ;  /* 0x010000000c00780c */ /* 0x000fe20003fc6070 */
[----:B------:R-:W-:Y:S01]  /*2f90*/  FMUL.FTZ R140, R141, UR13 ;  /* 0x0000000d8d8c7c20 */ /* 0x000fe20008410000 */
[----:B------:R-:W-:Y:S01]  /*2fa0*/  MOV R99, RZ ;  /* 0x000000ff00637202 */ /* 0x000fe20000000f00 */
[----:B------:R-:W-:Y:S01]  /*2fb0*/  FADD.FTZ R122, R48, R123 ;  /* 0x0000007b307a7221 */ /* 0x000fe20000010000 */
[----:B------:R-:W-:Y:S01]  /*2fc0*/  FADD.FTZ R123, R49, R92 ;  /* 0x0000005c317b7221 */ /* 0x000fe20000010000 */
[----:B------:R-:W-:Y:S01]  /*2fd0*/  FMUL.FTZ R95, R95, R140 ;  /* 0x0000008c5f5f7220 */ /* 0x000fe20000410000 */
[----:B------:R-:W-:-:S04]  /*2fe0*/  FADD.FTZ R50, R50, R93 ;  /* 0x0000005d32327221 */ /* 0x000fc80000010000 */
[----:B------:R-:W-:-:S03]  /*2ff0*/  FSEL R94, R95, RZ, P6 ;  /* 0x000000ff5f5e7208 */ /* 0x000fc60003000000 */
[----:B------:R-:W-:Y:S02]  /*3000*/  @P6 HADD2.F32 R95, -RZ, R137.H1_H1 ;  /* 0x30000089ff5f6230 */ /* 0x000fe40000004100 */
[----:B------:R-:W-:-:S03]  /*3010*/  FADD.FTZ R51, R51, R94 ;  /* 0x0000005e33337221 */ /* 0x000fc60000010000 */
[----:B------:R-:W-:-:S07]  /*3020*/  @P6 FMUL.FTZ R99, R95, R140 ;  /* 0x0000008c5f636220 */ /* 0x000fce0000410000 */
.L_x_6953:
[----:B------:R-:W-:Y:S05]  /*3030*/  BSYNC.RECONVERGENT B2 ;  /* 0x0000000000027941 */ /* 0x000fea0003800200 */
.L_x_6951:
        /* <DEDUP_REMOVED lines=9> */
.L_x_6950:
[----:B------:R-:W-:Y:S05]  /*30d0*/  BSYNC.RECONVERGENT B1 ;  /* 0x0000000000017941 */ /* 0x000fea0003800200 */
.L_x_6949:
[----:B------:R-:W-:Y:S05]  /*30e0*/  @!P2 BRA `(.L_x_6954) ;  /* 0x00000024001ca947 */ /* 0x000fea0003800000 */
[----:B0-23--:R-:W0:Y:S02]  /*30f0*/  LDC.64 R92, c[0x0][0x390] ;  /* 0x0000e400ff5c7b82 */ /* 0x00de240000000a00 */
        /* <DEDUP_REMOVED lines=19> */
[-CC-:B------:R-:W-:Y:S01]  /*3230*/  FFMA.FTZ R27, R107, R124.reuse, R119.reuse ;  /* 0x0000007c6b1b7223 */ /* 0x180fe20000010077 */
[----:B------:R-:W-:Y:S01]  /*3240*/  FSEL R99, R99, RZ, P6 ;  /* 0x000000ff63637208 */ /* 0x000fe20003000000 */
[----:B------:R-:W-:Y:S01]  /*3250*/  FFMA.FTZ R124, R114, R124, R119 ;  /* 0x0000007c727c7223 */ /* 0x000fe20000010077 */
[----:B------:R-:W-:Y:S01]  /*3260*/  LOP3.LUT P6, RZ, R17, 0xff00, RZ, 0xc0, !PT ;  /* 0x0000ff0011ff7812 */ /* 0x000fe200078cc0ff */
[----:B------:R-:W-:Y:S01]  /*3270*/  FMUL.FTZ R26, R25, R22 ;  /* 0x00000016191a7220 */ /* 0x000fe20000410000 */
[----:B------:R-:W-:Y:S01]  /*3280*/  FADD.FTZ R98, R104, -R27 ;  /* 0x8000001b68627221 */ /* 0x000fe20000010000 */
[----:B------:R-:W-:Y:S01]  /*3290*/  FADD.FTZ R124, R113, -R124 ;  /* 0x8000007c717c7221 */ /* 0x000fe20000010000 */
[----:B------:R-:W-:Y:S01]  /*32a0*/  FADD.FTZ R123, R44, R99 ;  /* 0x000000632c7b7221 */ /* 0x000fe20000010000 */
[----:B------:R-:W-:Y:S01]  /*32b0*/  FMUL.FTZ R122, R26, UR13 ;  /* 0x0000000d1a7a7c20 */ /* 0x000fe20008410000 */
[----:B------:R-:W-:Y:S01]  /*32c0*/  MOV R99, RZ ;  /* 0x000000ff00637202 */ /* 0x000fe20000000f00 */
[----:B------:R-:W-:-:S02]  /*32d0*/  FMUL.FTZ R27, R103, R124 ;  /* 0x0000007c671b7220 */ /* 0x000fc40000410000 */
[----:B------:R-:W-:-:S04]  /*32e0*/  FMUL.FTZ R93, R93, R122 ;  /* 0x0000007a5d5d7220 */ /* 0x000fc80000410000 */
[----:B------:R-:W-:Y:S01]  /*32f0*/  @P6 HADD2.F32 R26, -RZ, R138.H1_H1 ;  /* 0x3000008aff1a6230 */ /* 0x000fe20000004100 */
[----:B------:R-:W-:-:S04]  /*3300*/  FSEL R92, R93, RZ, P6 ;  /* 0x000000ff5d5c7208 */ /* 0x000fc80003000000 */
[----:B------:R-:W-:Y:S01]  /*3310*/  @P6 FMUL.FTZ R97, R122, R26 ;  /* 0x0000001a7a616220 */ /* 0x000fe20000410000 */
[----:B------:R-:W-:Y:S01]  /*3320*/  LOP3.LUT P6, RZ, R17, 0xff0000, RZ, 0xc0, !PT ;  /* 0x00ff000011ff7812 */ /* 0x000fe200078cc0ff */
[----:B------:R-:W-:Y:S01]  /*3330*/  FMUL.FTZ R26, R103, R98 ;  /* 0x00000062671a7220 */ /* 0x000fe20000410000 */
[----:B------:R-:W-:-:S03]  /*3340*/  HFMA2 R98, -RZ, RZ, 0, 0 ;  /* 0x00000000ff627431 */ /* 0x000fc600000001ff */
[-C--:B------:R-:W-:Y:S01]  /*3350*/  FMUL.FTZ R93, R26, R22.reuse ;  /* 0x000000161a5d7220 */ /* 0x080fe20000410000 */
[----:B------:R-:W-:-:S03]  /*3360*/  FMUL.FTZ R22, R27, R22 ;  /* 0x000000161b167220 */ /* 0x000fc60000410000 */
[----:B------:R-:W-:Y:S01]  /*3370*/  FMUL.FTZ R103, R93, UR13 ;  /* 0x0000000d5d677c20 */ /* 0x000fe20008410000 */
[----:B------:R-:W-:-:S03]  /*3380*/  FMUL.FTZ R122, R22, UR13 ;  /* 0x0000000d167a7c20 */ /* 0x000fc60008410000 */
[----:B------:R-:W-:Y:S01]  /*3390*/  FMUL.FTZ R94, R94, R103 ;  /* 0x000000675e5e7220 */ /* 0x000fe20000410000 */
[----:B------:R-:W-:Y:S02]  /*33a0*/  @P6 HADD2.F32 R22, -RZ, R139.H0_H0 ;  /* 0x2000008bff166230 */ /* 0x000fe40000004100 */
[----:B------:R-:W-:Y:S02]  /*33b0*/  FMUL.FTZ R95, R95, R122 ;  /* 0x0000007a5f5f7220 */ /* 0x000fe40000410000 */
[----:B------:R-:W-:Y:S01]  /*33c0*/  FSEL R93, R94, RZ, P6 ;  /* 0x000000ff5e5d7208 */ /* 0x000fe20003000000 */
[----:B------:R-:W-:Y:S01]  /*33d0*/  @P6 FMUL.FTZ R98, R103, R22 ;  /* 0x0000001667626220 */ /* 0x000fe20000410000 */
[----:B------:R-:W-:Y:S01]  /*33e0*/  ISETP.GE.U32.AND P6, PT, R17, 0x1000000, PT ;  /* 0x010000001100780c */ /* 0x000fe20003fc6070 */
[----:B------:R-:W-:Y:S02]  /*33f0*/  FADD.FTZ R22, R45, R92 ;  /* 0x0000005c2d167221 */ /* 0x000fe40000010000 */
[----:B------:R-:W-:Y:S01]  /*3400*/  FADD.FTZ R103, R46, R93 ;  /* 0x0000005d2e677221 */ /* 0x000fe20000010000 */
[----:B------:R-:W-:-:S05]  /*3410*/  FSEL R94, R95, RZ, P6 ;  /* 0x000000ff5f5e7208 */ /* 0x000fca0003000000 */
[----:B------:R-:W-:-:S04]  /*3420*/  FADD.FTZ R119, R47, R94 ;  /* 0x0000005e2f777221 */ /* 0x000fc80000010000 */
[----:B------:R-:W-:Y:S05]  /*3430*/  @!P6 BRA `(.L_x_6957) ;  /* 0x0000000000c8e947 */ /* 0x000fea0003800000 */
[----:B------:R-:W-:-:S05]  /*3440*/  HADD2.F32 R99, -RZ, R139.H1_H1 ;  /* 0x3000008bff637230 */ /* 0x000fca0000004100 */
[----:B------:R-:W-:Y:S01]  /*3450*/  FMUL.FTZ R99, R122, R99 ;  /* 0x000000637a637220 */ /* 0x000fe20000410000 */
[----:B------:R-:W-:Y:S06]  /*3460*/  BRA `(.L_x_6957) ;  /* 0x0000000000bc7947 */ /* 0x000fec0003800000 */
.L_x_6956:
        /* <DEDUP_REMOVED lines=18> */
[----:B------:R-:W-:Y:S02]  /*3590*/  FMUL.FTZ R97, R103, R98 ;  /* 0x0000006267617220 */ /* 0x000fe40000410000 */
[----:B------:R-:W-:Y:S02]  /*35a0*/  FADD.FTZ R123, R44, R123 ;  /* 0x0000007b2c7b7221 */ /* 0x000fe40000010000 */
        /* <DEDUP_REMOVED lines=8> */
[C---:B------:R-:W-:Y:S01]  /*3630*/  FMUL.FTZ R93, R103.reuse, R122 ;  /* 0x0000007a675d7220 */ /* 0x040fe20000410000 */
[----:B------:R-:W-:Y:S01]  /*3640*/  FMUL.FTZ R103, R103, R124 ;  /* 0x0000007c67677220 */ /* 0x000fe20000410000 */
[----:B------:R-:W-:Y:S02]  /*3650*/  CS2R R98, SRZ ;  /* 0x0000000000627805 */ /* 0x000fe4000001ff00 */
[----:B------:R-:W-:Y:S01]  /*3660*/  FMUL.FTZ R93, R22, R93 ;  /* 0x0000005d165d7220 */ /* 0x000fe20000410000 */
[----:B------:R-:W-:-:S03]  /*3670*/  FMUL.FTZ R22, R103, R22 ;  /* 0x0000001667167220 */ /* 0x000fc60000410000 */
[----:B------:R-:W-:-:S04]  /*3680*/  FMUL.FTZ R93, R93, UR13 ;  /* 0x0000000d5d5d7c20 */ /* 0x000fc80008410000 */
[----:B------:R-:W-:Y:S01]  /*3690*/  FMUL.FTZ R94, R94, R93 ;  /* 0x0000005d5e5e7220 */ /* 0x000fe20000410000 */
[----:B------:R-:W-:-:S04]  /*36a0*/  @P6 HADD2.F32 R122, -RZ, R139.H0_H0 ;  /* 0x2000008bff7a6230 */ /* 0x000fc80000004100 */
[----:B------:R-:W-:Y:S01]  /*36b0*/  FSEL R103, R94, RZ, P6 ;  /* 0x000000ff5e677208 */ /* 0x000fe20003000000 */
[----:B------:R-:W-:Y:S01]  /*36c0*/  @P6 FMUL.FTZ R98, R122, R93 ;  /* 0x0000005d7a626220 */ /* 0x000fe20000410000 */
[----:B------:R-:W-:Y:S01]  /*36d0*/  ISETP.GE.U32.AND P6, PT, R17, 0x1000000, PT ;  /* 0x010000001100780c */ /* 0x000fe20003fc6070 */
[----:B------:R-:W-:Y:S01]  /*36e0*/  FMUL.FTZ R122, R22, UR13 ;  /* 0x0000000d167a7c20 */ /* 0x000fe20008410000 */
[----:B------:R-:W-:Y:S01]  /*36f0*/  FADD.FTZ R22, R45, R92 ;  /* 0x0000005c2d167221 */ /* 0x000fe20000010000 */
[----:B------:R-:W-:Y:S02]  /*3700*/  FADD.FTZ R103, R46, R103 ;  /* 0x000000672e677221 */ /* 0x000fe40000010000 */
[----:B------:R-:W-:-:S05]  /*3710*/  FMUL.FTZ R95, R95, R122 ;  /* 0x0000007a5f5f7220 */ /* 0x000fca0000410000 */
[----:B------:R-:W-:-:S03]  /*3720*/  FSEL R94, R95, RZ, P6 ;  /* 0x000000ff5f5e7208 */ /* 0x000fc60003000000 */
[----:B------:R-:W-:Y:S02]  /*3730*/  @P6 HADD2.F32 R93, -RZ, R139.H1_H1 ;  /* 0x3000008bff5d6230 */ /* 0x000fe40000004100 */
[----:B------:R-:W-:-:S03]  /*3740*/  FADD.FTZ R119, R47, R94 ;  /* 0x0000005e2f777221 */ /* 0x000fc60000010000 */
[----:B------:R-:W-:-:S07]  /*3750*/  @P6 FMUL.FTZ R99, R93, R122 ;  /* 0x0000007a5d636220 */ /* 0x000fce0000410000 */
.L_x_6957:
[----:B------:R-:W-:Y:S05]  /*3760*/  BSYNC.RECONVERGENT B1 ;  /* 0x0000000000017941 */ /* 0x000fea0003800200 */
.L_x_6955:
        /* <DEDUP_REMOVED lines=11> */
.L_x_6938:
[----:B------:R-:W-:Y:S04]  /*3820*/  BSSY.RECONVERGENT B1, `(.L_x_6958) ;  /* 0x0000076000017945 */ /* 0x000fe80003800200 */
[----:B------:R-:W-:Y:S05]  /*3830*/  @!P5 BRA `(.L_x_6959) ;  /* 0x0000000400d0d947 */ /* 0x000fea0003800000 */
[----:B------:R-:W0:Y:S08]  /*3840*/  LDC.64 R92, c[0x0][0x390] ;  /* 0x0000e400ff5c7b82 */ /* 0x000e300000000a00 */
[----:B------:R-:W1:Y:S01]  /*3850*/  LDC.64 R122, c[0x0][0x478] ;  /* 0x00011e00ff7a7b82 */ /* 0x000e620000000a00 */
[----:B0-----:R-:W-:-:S06]  /*3860*/  IMAD.WIDE.U32 R92, R4, 0x10, R92 ;  /* 0x00000010045c7825 */ /* 0x001fcc00078e005c */
[----:B------:R-:W5:Y:S01]  /*3870*/  LDG.E.128 R92, desc[UR8][R92.64] ;  /* 0x000000085c5c7981 */ /* 0x000f62000c1e1d00 */
[----:B------:R-:W-:Y:S01]  /*3880*/  BSSY.RECONVERGENT B2, `(.L_x_6960) ;  /* 0x0000064000027945 */ /* 0x000fe20003800200 */
[----:B-1----:R-:W-:-:S04]  /*3890*/  ISETP.NE.U32.AND P1, PT, R122, RZ, PT ;  /* 0x000000ff7a00720c */ /* 0x002fc80003f25070 */
[----:B------:R-:W-:-:S13]  /*38a0*/  ISETP.NE.AND.EX P1, PT, R123, RZ, PT, P1 ;  /* 0x000000ff7b00720c */ /* 0x000fda0003f25310 */
[----:B------:R-:W-:Y:S05]  /*38b0*/  @P1 BRA `(.L_x_6961) ;  /* 0x0000000000c81947 */ /* 0x000fea0003800000 */
        /* <DEDUP_REMOVED lines=8> */
[----:B-----5:R-:W-:Y:S01]  /*3940*/  FFMA.FTZ R97, R103, R96, R40 ;  /* 0x0000006067617223 */ /* 0x020fe20000010028 */
[----:B------:R-:W-:Y:S02]  /*3950*/  HFMA2 R96, -RZ, RZ, 0, 0 ;  /* 0x00000000ff607431 */ /* 0x000fe400000001ff */
[----:B------:R-:W-:Y:S01]  /*3960*/  FADD.FTZ R143, R110, -R143 ;  /* 0x8000008f6e8f7221 */ /* 0x000fe20000010000 */
[----:B------:R-:W-:Y:S01]  /*3970*/  FADD.FTZ R140, R117, -R140 ;  /* 0x8000008c758c7221 */ /* 0x000fe20000010000 */
[----:B------:R-:W-:-:S04]  /*3980*/  FMUL.FTZ R97, R97, R22 ;  /* 0x0000001661617220 */ /* 0x000fc80000410000 */
[----:B------:R-:W-:Y:S01]  /*3990*/  FMUL.FTZ R99, R97, UR13 ;  /* 0x0000000d61637c20 */ /* 0x000fe20008410000 */
[----:B------:R-:W-:-:S03]  /*39a0*/  FFMA.FTZ R97, R103, R98, R41 ;  /* 0x0000006267617223 */ /* 0x000fc60000010029 */
[-C--:B------:R-:W-:Y:S01]  /*39b0*/  FMUL.FTZ R141, R92, R99.reuse ;  /* 0x000000635c8d7220 */ /* 0x080fe20000410000 */
[--C-:B------:R-:W-:Y:S02]  /*39c0*/  @P6 HADD2.F32 R92, -RZ, R132.reuse.H0_H0 ;  /* 0x20000084ff5c6230 */ /* 0x100fe40000004100 */
[----:B------:R-:W-:Y:S02]  /*39d0*/  FMUL.FTZ R97, R97, R22 ;  /* 0x0000001661617220 */ /* 0x000fe40000410000 */
[----:B------:R-:W-:Y:S01]  /*39e0*/  FSEL R141, R141, RZ, P6 ;  /* 0x000000ff8d8d7208 */ /* 0x000fe20003000000 */
[----:B------:R-:W-:Y:S01]  /*39f0*/  @P6 FMUL.FTZ R96, R92, R99 ;  /* 0x000000635c606220 */ /* 0x000fe20000410000 */
[C---:B------:R-:W-:Y:S01]  /*3a00*/  FFMA.FTZ R99, R103.reuse, R143, R42 ;  /* 0x0000008f67637223 */ /* 0x040fe2000001002a */
[----:B------:R-:W-:Y:S01]  /*3a10*/  FFMA.FTZ R143, R103, R140, R43 ;  /* 0x0000008c678f7223 */ /* 0x000fe2000001002b */
[----:B------:R-:W-:Y:S01]  /*3a20*/  FMUL.FTZ R98, R97, UR13 ;  /* 0x0000000d61627c20 */ /* 0x000fe20008410000 */
[----:B------:R-:W-:Y:S01]  /*3a30*/  LOP3.LUT P6, RZ, R6, 0xff0000, RZ, 0xc0, !PT ;  /* 0x00ff000006ff7812 */ /* 0x000fe200078cc0ff */
[-C--:B------:R-:W-:Y:S01]  /*3a40*/  FMUL.FTZ R99, R99, R22.reuse ;  /* 0x0000001663637220 */ /* 0x080fe20000410000 */
[----:B------:R-:W-:Y:S01]  /*3a50*/  FMUL.FTZ R92, R143, R22 ;  /* 0x000000168f5c7220 */ /* 0x000fe20000410000 */
[-C--:B------:R-:W-:Y:S01]  /*3a60*/  FMUL.FTZ R93, R93, R98.reuse ;  /* 0x000000625d5d7220 */ /* 0x080fe20000410000 */
[----:B------:R-:W-:Y:S01]  /*3a70*/  @P1 HADD2.F32 R143, -RZ, R132.H1_H1 ;  /* 0x30000084ff8f1230 */ /* 0x000fe20000004100 */
[----:B------:R-:W-:Y:S01]  /*3a80*/  MOV R97, RZ ;  /* 0x000000ff00617202 */ /* 0x000fe20000000f00 */
[----:B------:R-:W-:Y:S01]  /*3a90*/  FMUL.FTZ R99, R99, UR13 ;  /* 0x0000000d63637c20 */ /* 0x000fe20008410000 */
[----:B------:R-:W-:Y:S01]  /*3aa0*/  FMUL.FTZ R92, R92, UR13 ;  /* 0x0000000d5c5c7c20 */ /* 0x000fe20008410000 */
[----:B------:R-:W-:Y:S01]  /*3ab0*/  FSEL R140, R93, RZ, P1 ;  /* 0x000000ff5d8c7208 */ /* 0x000fe20000800000 */
[----:B------:R-:W-:Y:S01]  /*3ac0*/  @P1 FMUL.FTZ R97, R143, R98 ;  /* 0x000000628f611220 */ /* 0x000fe20000410000 */
[----:B------:R-:W-:Y:S01]  /*3ad0*/  ISETP.GE.U32.AND P1, PT, R6, 0x1000000, PT ;  /* 0x010000000600780c */ /* 0x000fe20003f26070 */
[----:B------:R-:W-:Y:S01]  /*3ae0*/  FMUL.FTZ R94, R94, R99 ;  /* 0x000000635e5e7220 */ /* 0x000fe20000410000 */
[----:B------:R-:W-:Y:S01]  /*3af0*/  FMUL.FTZ R95, R95, R92 ;  /* 0x0000005c5f5f7220 */ /* 0x000fe20000410000 */
[----:B------:R-:W-:-:S02]  /*3b00*/  HFMA2 R98, -RZ, RZ, 0, 0 ;  /* 0x00000000ff627431 */ /* 0x000fc400000001ff */
[----:B------:R-:W-:Y:S02]  /*3b10*/  @P6 HADD2.F32 R142, -RZ, R133.H0_H0 ;  /* 0x20000085ff8e6230 */ /* 0x000fe40000004100 */
[----:B------:R-:W-:Y:S01]  /*3b20*/  FADD.FTZ R141, R56, R141 ;  /* 0x0000008d388d7221 */ /* 0x000fe20000010000 */
[----:B------:R-:W-:Y:S01]  /*3b30*/  FSEL R93, R94, RZ, P6 ;  /* 0x000000ff5e5d7208 */ /* 0x000fe20003000000 */
[----:B------:R-:W-:Y:S01]  /*3b40*/  FADD.FTZ R140, R57, R140 ;  /* 0x0000008c398c7221 */ /* 0x000fe20000010000 */
[----:B------:R-:W-:Y:S01]  /*3b50*/  FSEL R94, R95, RZ, P1 ;  /* 0x000000ff5f5e7208 */ /* 0x000fe20000800000 */
[----:B------:R-:W-:Y:S01]  /*3b60*/  @P6 FMUL.FTZ R98, R142, R99 ;  /* 0x000000638e626220 */ /* 0x000fe20000410000 */
[----:B------:R-:W-:Y:S01]  /*3b70*/  MOV R99, RZ ;  /* 0x000000ff00637202 */ /* 0x000fe20000000f00 */
[----:B------:R-:W-:Y:S02]  /*3b80*/  FADD.FTZ R58, R58, R93 ;  /* 0x0000005d3a3a7221 */ /* 0x000fe40000010000 */
[----:B------:R-:W-:Y:S01]  /*3b90*/  FADD.FTZ R59, R59, R94 ;  /* 0x0000005e3b3b7221 */ /* 0x000fe20000010000 */
[----:B------:R-:W-:Y:S06]  /*3ba0*/  @!P1 BRA `(.L_x_6962) ;  /* 0x0000000000c49947 */ /* 0x000fec0003800000 */
[----:B------:R-:W-:-:S05]  /*3bb0*/  HADD2.F32 R99, -RZ, R133.H1_H1 ;  /* 0x30000085ff637230 */ /* 0x000fca0000004100 */
[----:B------:R-:W-:Y:S01]  /*3bc0*/  FMUL.FTZ R99, R99, R92 ;  /* 0x0000005c63637220 */ /* 0x000fe20000410000 */
[----:B------:R-:W-:Y:S06]  /*3bd0*/  BRA `(.L_x_6962) ;  /* 0x0000000000b87947 */ /* 0x000fec0003800000 */
.L_x_6961:
[-CC-:B------:R-:W-:Y:S01]  /*3be0*/  FFMA.FTZ R24, R101, R124.reuse, R119.reuse ;  /* 0x0000007c65187223 */ /* 0x180fe20000010077 */
[-CC-:B------:R-:W-:Y:S01]  /*3bf0*/  FFMA.FTZ R25, R102, R124.reuse, R119.reuse ;  /* 0x0000007c66197223 */ /* 0x180fe20000010077 */
[----:B------:R-:W-:Y:S01]  /*3c00*/  LOP3.LUT P1, RZ, R6, 0xff, RZ, 0xc0, !PT ;  /* 0x000000ff06ff7812 */ /* 0x000fe2000782c0ff */
[-C--:B------:R-:W-:Y:S01]  /*3c10*/  FFMA.FTZ R27, R111, R124.reuse, R119 ;  /* 0x0000007c6f1b7223 */ /* 0x080fe20000010077 */
[----:B------:R-:W-:Y:S01]  /*3c20*/  FADD.FTZ R24, R23, -R24 ;  /* 0x8000001817187221 */ /* 0x000fe20000010000 */
[----:B------:R-:W-:Y:S01]  /*3c30*/  FADD.FTZ R26, R100, -R25 ;  /* 0x80000019641a7221 */ /* 0x000fe20000010000 */
[----:B------:R-:W-:Y:S01]  /*3c40*/  LOP3.LUT P6, RZ, R6, 0xff00, RZ, 0xc0, !PT ;  /* 0x0000ff0006ff7812 */ /* 0x000fe200078cc0ff */
[----:B------:R-:W-:Y:S01]  /*3c50*/  FFMA.FTZ R98, R120, R124, R119 ;  /* 0x0000007c78627223 */ /* 0x000fe20000010077 */
[C---:B-----5:R-:W-:Y:S01]  /*3c60*/  FFMA.FTZ R24, R103.reuse, R24, R40 ;  /* 0x0000001867187223 */ /* 0x060fe20000010028 */
[----:B------:R-:W-:Y:S01]  /*3c70*/  FFMA.FTZ R25, R103, R26, R41 ;  /* 0x0000001a67197223 */ /* 0x000fe20000010029 */
[----:B------:R-:W-:Y:S01]  /*3c80*/  FADD.FTZ R140, R110, -R27 ;  /* 0x8000001b6e8c7221 */ /* 0x000fe20000010000 */
[----:B------:R-:W-:Y:S01]  /*3c90*/  FADD.FTZ R144, R117, -R98 ;  /* 0x8000006275907221 */ /* 0x000fe20000010000 */
[-C--:B------:R-:W-:Y:S01]  /*3ca0*/  FMUL.FTZ R26, R24, R22.reuse ;  /* 0x00000016181a7220 */ /* 0x080fe20000410000 */
[----:B------:R-:W-:Y:S01]  /*3cb0*/  FMUL.FTZ R27, R25, R22 ;  /* 0x00000016191b7220 */ /* 0x000fe20000410000 */
[----:B------:R-:W-:Y:S01]  /*3cc0*/  CS2R R96, SRZ ;  /* 0x0000000000607805 */ /* 0x000fe2000001ff00 */
[----:B------:R-:W-:-:S02]  /*3cd0*/  @P1 HADD2.F32 R142, -RZ, R132.H0_H0 ;  /* 0x20000084ff8e1230 */ /* 0x000fc40000004100 */
[----:B------:R-:W-:Y:S01]  /*3ce0*/  FMUL.FTZ R99, R26, UR13 ;  /* 0x0000000d1a637c20 */ /* 0x000fe20008410000 */
[----:B------:R-:W-:Y:S01]  /*3cf0*/  FMUL.FTZ R98, R27, UR13 ;  /* 0x0000000d1b627c20 */ /* 0x000fe20008410000 */
[----:B------:R-:W-:Y:S01]  /*3d00*/  FFMA.FTZ R26, R103, R140, R42 ;  /* 0x0000008c671a7223 */ /* 0x000fe2000001002a */
[----:B------:R-:W-:Y:S02]  /*3d10*/  @P6 HADD2.F32 R143, -RZ, R132.H1_H1 ;  /* 0x30000084ff8f6230 */ /* 0x000fe40000004100 */
[-C--:B------:R-:W-:Y:S01]  /*3d20*/  FMUL.FTZ R92, R92, R99.reuse ;  /* 0x000000635c5c7220 */ /* 0x080fe20000410000 */
[----:B------:R-:W-:Y:S01]  /*3d30*/  FMUL.FTZ R140, R93, R98 ;  /* 0x000000625d8c7220 */ /* 0x000fe20000410000 */
[----:B------:R-:W-:Y:S01]  /*3d40*/  FFMA.FTZ R27, R103, R144, R43 ;  /* 0x00000090671b7223 */ /* 0x000fe2000001002b */
[----:B------:R-:W-:Y:S01]  /*3d50*/  @P1 FMUL.FTZ R96, R142, R99 ;  /* 0x000000638e601220 */ /* 0x000fe20000410000 */
[----:B------:R-:W-:Y:S01]  /*3d60*/  @P6 FMUL.FTZ R97, R143, R98 ;  /* 0x000000628f616220 */ /* 0x000fe20000410000 */
[----:B------:R-:W-:Y:S01]  /*3d70*/  FSEL R141, R92, RZ, P1 ;  /* 0x000000ff5c8d7208 */ /* 0x000fe20000800000 */
[-C--:B------:R-:W-:Y:S01]  /*3d80*/  FMUL.FTZ R93, R26, R22.reuse ;  /* 0x000000161a5d7220 */ /* 0x080fe20000410000 */
[----:B------:R-:W-:Y:S01]  /*3d90*/  FSEL R140, R140, RZ, P6 ;  /* 0x000000ff8c8c7208 */ /* 0x000fe20003000000 */
[----:B------:R-:W-:Y:S01]  /*3da0*/  FMUL.FTZ R92, R27, R22 ;  /* 0x000000161b5c7220 */ /* 0x000fe20000410000 */
[C---:B------:R-:W-:Y:S01]  /*3db0*/  LOP3.LUT P1, RZ, R6.reuse, 0xff0000, RZ, 0xc0, !PT ;  /* 0x00ff000006ff7812 */ /* 0x040fe2000782c0ff */
[----:B------:R-:W-:Y:S01]  /*3dc0*/  FMUL.FTZ R93, R93, UR13 ;  /* 0x0000000d5d5d7c20 */ /* 0x000fe20008410000 */
[----:B------:R-:W-:Y:S01]  /*3dd0*/  ISETP.GE.U32.AND P6, PT, R6, 0x1000000, PT ;  /* 0x010000000600780c */ /* 0x000fe20003fc6070 */
[----:B------:R-:W-:Y:S01]  /*3de0*/  FMUL.FTZ R92, R92, UR13 ;  /* 0x0000000d5c5c7c20 */ /* 0x000fe20008410000 */
[----:B------:R-:W-:Y:S01]  /*3df0*/  FADD.FTZ R141, R56, R141 ;  /* 0x0000008d388d7221 */ /* 0x000fe20000010000 */
[----:B------:R-:W-:Y:S01]  /*3e00*/  FMUL.FTZ R94, R94, R93 ;  /* 0x0000005d5e5e7220 */ /* 0x000fe20000410000 */
[----:B------:R-:W-:Y:S01]  /*3e10*/  CS2R R98, SRZ ;  /* 0x0000000000627805 */ /* 0x000fe2000001ff00 */
[----:B------:R-:W-:Y:S01]  /*3e20*/  FMUL.FTZ R142, R95, R92 ;  /* 0x0000005c5f8e7220 */ /* 0x000fe20000410000 */
[----:B------:R-:W-:-:S02]  /*3e30*/  FADD.FTZ R140, R57, R140 ;  /* 0x0000008c398c7221 */ /* 0x000fc40000010000 */
[----:B------:R-:W-:Y:S02]  /*3e40*/  FSEL R95, R94, RZ, P1 ;  /* 0x000000ff5e5f7208 */ /* 0x000fe40000800000 */
[----:B------:R-:W-:Y:S01]  /*3e50*/  FSEL R142, R142, RZ, P6 ;  /* 0x000000ff8e8e7208 */ /* 0x000fe20003000000 */
[--C-:B------:R-:W-:Y:S02]  /*3e60*/  @P1 HADD2.F32 R56, -RZ, R133.reuse.H0_H0 ;  /* 0x20000085ff381230 */ /* 0x100fe40000004100 */
[----:B------:R-:W-:Y:S02]  /*3e70*/  @P6 HADD2.F32 R143, -RZ, R133.H1_H1 ;  /* 0x30000085ff8f6230 */ /* 0x000fe40000004100 */
[----:B------:R-:W-:Y:S01]  /*3e80*/  FADD.FTZ R58, R58, R95 ;  /* 0x0000005f3a3a7221 */ /* 0x000fe20000010000 */
[----:B------:R-:W-:Y:S01]  /*3e90*/  FADD.FTZ R59, R59, R142 ;  /* 0x0000008e3b3b7221 */ /* 0x000fe20000010000 */
[----:B------:R-:W-:Y:S01]  /*3ea0*/  @P1 FMUL.FTZ R98, R56, R93 ;  /* 0x0000005d38621220 */ /* 0x000fe20000410000 */
[----:B------:R-:W-:-:S07]  /*3eb0*/  @P6 FMUL.FTZ R99, R143, R92 ;  /* 0x0000005c8f636220 */ /* 0x000fce0000410000 */
.L_x_6962:
[----:B------:R-:W-:Y:S05]  /*3ec0*/  BSYNC.RECONVERGENT B2 ;  /* 0x0000000000027941 */ /* 0x000fea0003800200 */
.L_x_6960:
[----:B------:R-:W-:Y:S01]  /*3ed0*/  ISETP.NE.U32.AND P1, PT, R122, RZ, PT ;  /* 0x000000ff7a00720c */ /* 0x000fe20003f25070 */
[----:B------:R-:W0:Y:S03]  /*3ee0*/  LDC.64 R56, c[0x0][0x468] ;  /* 0x00011a00ff387b82 */ /* 0x000e260000000a00 */
[----:B------:R-:W-:-:S13]  /*3ef0*/  ISETP.NE.AND.EX P1, PT, R123, RZ, PT, P1 ;  /* 0x000000ff7b00720c */ /* 0x000fda0003f25310 */
        /* <DEDUP_REMOVED lines=8> */
.L_x_6959:
[----:B------:R-:W-:Y:S05]  /*3f80*/  BSYNC.RECONVERGENT B1 ;  /* 0x0000000000017941 */ /* 0x000fea0003800200 */
.L_x_6958:
        /* <DEDUP_REMOVED lines=16> */
[----:B-----5:R-:W-:Y:S01]  /*4090*/  FFMA.FTZ R24, R103, R25, R36 ;  /* 0x0000001967187223 */ /* 0x020fe20000010024 */
[----:B------:R-:W-:-:S03]  /*40a0*/  FADD.FTZ R123, R108, -R123 ;  /* 0x8000007b6c7b7221 */ /* 0x000fc60000010000 */
[----:B------:R-:W-:Y:S02]  /*40b0*/  FMUL.FTZ R25, R24, R22 ;  /* 0x0000001618197220 */ /* 0x000fe40000410000 */
[----:B------:R-:W-:Y:S02]  /*40c0*/  @P6 HADD2.F32 R26, -RZ, R134.H0_H0 ;  /* 0x20000086ff1a6230 */ /* 0x000fe40000004100 */
[----:B------:R-:W-:-:S04]  /*40d0*/  FMUL.FTZ R25, R25, UR13 ;  /* 0x0000000d19197c20 */ /* 0x000fc80008410000 */
[-C--:B------:R-:W-:Y:S01]  /*40e0*/  FMUL.FTZ R99, R92, R25.reuse ;  /* 0x000000195c637220 */ /* 0x080fe20000410000 */
[----:B------:R-:W-:Y:S01]  /*40f0*/  @P6 FMUL.FTZ R96, R26, R25 ;  /* 0x000000191a606220 */ /* 0x000fe20000410000 */
[----:B------:R-:W-:-:S03]  /*4100*/  FFMA.FTZ R25, R103, R98, R37 ;  /* 0x0000006267197223 */ /* 0x000fc60000010025 */
[----:B------:R-:W-:Y:S01]  /*4110*/  FSEL R99, R99, RZ, P6 ;  /* 0x000000ff63637208 */ /* 0x000fe20003000000 */
[----:B------:R-:W-:Y:S01]  /*4120*/  FMUL.FTZ R26, R25, R22 ;  /* 0x00000016191a7220 */ /* 0x000fe20000410000 */
[----:B------:R-:W-:-:S03]  /*4130*/  LOP3.LUT P6, RZ, R7, 0xff00, RZ, 0xc0, !PT ;  /* 0x0000ff0007ff7812 */ /* 0x000fc600078cc0ff */
[----:B------:R-:W-:-:S04]  /*4140*/  FMUL.FTZ R26, R26, UR13 ;  /* 0x0000000d1a1a7c20 */ /* 0x000fc80008410000 */
[----:B------:R-:W-:Y:S01]  /*4150*/  FMUL.FTZ R92, R93, R26 ;  /* 0x0000001a5d5c7220 */ /* 0x000fe20000410000 */
[----:B------:R-:W-:-:S04]  /*4160*/  FFMA.FTZ R93, R118, R124, R119 ;  /* 0x0000007c765d7223 */ /* 0x000fc80000010077 */
[----:B------:R-:W-:Y:S01]  /*4170*/  FSEL R92, R92, RZ, P6 ;  /* 0x000000ff5c5c7208 */ /* 0x000fe20003000000 */
[----:B------:R-:W-:Y:S02]  /*4180*/  @P6 HADD2.F32 R27, -RZ, R134.H1_H1 ;  /* 0x30000086ff1b6230 */ /* 0x000fe40000004100 */
[----:B------:R-:W-:-:S03]  /*4190*/  FADD.FTZ R98, R116, -R93 ;  /* 0x8000005d74627221 */ /* 0x000fc60000010000 */
[----:B------:R-:W-:Y:S01]  /*41a0*/  @P6 FMUL.FTZ R97, R27, R26 ;  /* 0x0000001a1b616220 */ /* 0x000fe20000410000 */
[----:B------:R-:W-:Y:S01]  /*41b0*/  LOP3.LUT P6, RZ, R7, 0xff0000, RZ, 0xc0, !PT ;  /* 0x00ff000007ff7812 */ /* 0x000fe200078cc0ff */
[C---:B------:R-:W-:Y:S01]  /*41c0*/  FFMA.FTZ R26, R103.reuse, R123, R38 ;  /* 0x0000007b671a7223 */ /* 0x040fe20000010026 */
[----:B------:R-:W-:Y:S01]  /*41d0*/  FFMA.FTZ R27, R103, R98, R39 ;  /* 0x00000062671b7223 */ /* 0x000fe20000010027 */
[----:B------:R-:W-:Y:S02]  /*41e0*/  HFMA2 R98, -RZ, RZ, 0, 0 ;  /* 0x00000000ff627431 */ /* 0x000fe400000001ff */
[-C--:B------:R-:W-:Y:S01]  /*41f0*/  FMUL.FTZ R93, R26, R22.reuse ;  /* 0x000000161a5d7220 */ /* 0x080fe20000410000 */
[----:B------:R-:W-:-:S03]  /*4200*/  FMUL.FTZ R122, R27, R22 ;  /* 0x000000161b7a7220 */ /* 0x000fc60000410000 */
[----:B------:R-:W-:Y:S01]  /*4210*/  FMUL.FTZ R123, R93, UR13 ;  /* 0x0000000d5d7b7c20 */ /* 0x000fe20008410000 */
[----:B------:R-:W-:-:S03]  /*4220*/  FMUL.FTZ R140, R122, UR13 ;  /* 0x0000000d7a8c7c20 */ /* 0x000fc60008410000 */
[-C--:B------:R-:W-:Y:S01]  /*4230*/  FMUL.FTZ R94, R94, R123.reuse ;  /* 0x0000007b5e5e7220 */ /* 0x080fe20000410000 */
        /* <DEDUP_REMOVED lines=15> */
.L_x_6966:
        /* <DEDUP_REMOVED lines=8> */
[----:B-----5:R-:W-:Y:S01]  /*43b0*/  FFMA.FTZ R97, R103, R97, R36 ;  /* 0x0000006167617223 */ /* 0x020fe20000010024 */
[----:B------:R-:W-:-:S03]  /*43c0*/  FADD.FTZ R140, R116, -R141 ;  /* 0x8000008d748c7221 */ /* 0x000fc60000010000 */
[----:B------:R-:W-:Y:S01]  /*43d0*/  FMUL.FTZ R96, R22, R97 ;  /* 0x0000006116607220 */ /* 0x000fe20000410000 */
[----:B------:R-:W-:-:S03]  /*43e0*/  FFMA.FTZ R141, R103, R140, R39 ;  /* 0x0000008c678d7223 */ /* 0x000fc60000010027 */
        /* <DEDUP_REMOVED lines=9> */
[----:B------:R-:W-:Y:S01]  /*4480*/  FFMA.FTZ R97, R103, R98, R37 ;  /* 0x0000006267617223 */ /* 0x000fe20000010025 */
        /* <DEDUP_REMOVED lines=9> */
[----:B------:R-:W-:Y:S01]  /*4520*/  FFMA.FTZ R93, R103, R99, R38 ;  /* 0x00000063675d7223 */ /* 0x000fe20000010026 */
        /* <DEDUP_REMOVED lines=16> */
.L_x_6967:
[----:B------:R-:W-:Y:S05]  /*4630*/  BSYNC.RECONVERGENT B2 ;  /* 0x0000000000027941 */ /* 0x000fea0003800200 */
.L_x_6965:
        /* <DEDUP_REMOVED lines=9> */
.L_x_6964:
[----:B------:R-:W-:Y:S05]  /*46d0*/  BSYNC.RECONVERGENT B1 ;  /* 0x0000000000017941 */ /* 0x000fea0003800200 */
.L_x_6963:
        /* <DEDUP_REMOVED lines=23> */
[----:B------:R-:W-:Y:S01]  /*4850*/  FFMA.FTZ R25, R103, R98, R33 ;  /* 0x0000006267197223 */ /* 0x000fe20000010021 */
[----:B------:R-:W-:Y:S02]  /*4860*/  FFMA.FTZ R98, R112, R124, R119 ;  /* 0x0000007c70627223 */ /* 0x000fe40000010077 */
[----:B------:R-:W-:Y:S01]  /*4870*/  FSEL R99, R99, RZ, P6 ;  /* 0x000000ff63637208 */ /* 0x000fe20003000000 */
[----:B------:R-:W-:Y:S01]  /*4880*/  FMUL.FTZ R26, R25, R22 ;  /* 0x00000016191a7220 */ /* 0x000fe20000410000 */
[----:B------:R-:W-:Y:S01]  /*4890*/  LOP3.LUT P6, RZ, R12, 0xff00, RZ, 0xc0, !PT ;  /* 0x0000ff000cff7812 */ /* 0x000fe200078cc0ff */
[----:B------:R-:W-:Y:S02]  /*48a0*/  FADD.FTZ R98, R115, -R98 ;  /* 0x8000006273627221 */ /* 0x000fe40000010000 */
[----:B------:R-:W-:-:S04]  /*48b0*/  FMUL.FTZ R26, R26, UR13 ;  /* 0x0000000d1a1a7c20 */ /* 0x000fc80008410000 */
[----:B------:R-:W-:-:S05]  /*48c0*/  FMUL.FTZ R92, R93, R26 ;  /* 0x0000001a5d5c7220 */ /* 0x000fca0000410000 */
[----:B------:R-:W-:Y:S01]  /*48d0*/  FSEL R92, R92, RZ, P6 ;  /* 0x000000ff5c5c7208 */ /* 0x000fe20003000000 */
[----:B------:R-:W-:-:S05]  /*48e0*/  @P6 HADD2.F32 R27, -RZ, R136.H1_H1 ;  /* 0x30000088ff1b6230 */ /* 0x000fca0000004100 */
        /* <DEDUP_REMOVED lines=25> */
.L_x_6971:
        /* <DEDUP_REMOVED lines=48> */
.L_x_6972:
[----:B------:R-:W-:Y:S05]  /*4d80*/  BSYNC.RECONVERGENT B2 ;  /* 0x0000000000027941 */ /* 0x000fea0003800200 */
.L_x_6970:
        /* <DEDUP_REMOVED lines=9> */
.L_x_6969:
[----:B------:R-:W-:Y:S05]  /*4e20*/  BSYNC.RECONVERGENT B1 ;  /* 0x0000000000017941 */ /* 0x000fea0003800200 */
.L_x_6968:
        /* <DEDUP_REMOVED lines=13> */
[-CC-:B------:R-:W-:Y:S01]  /*4f00*/  FFMA.FTZ R123, R107, R124.reuse, R119.reuse ;  /* 0x0000007c6b7b7223 */ /* 0x180fe20000010077 */
[----:B------:R-:W-:Y:S01]  /*4f10*/  FADD.FTZ R98, R21, -R98 ;  /* 0x8000006215627221 */ /* 0x000fe20000010000 */
[----:B------:R-:W-:Y:S01]  /*4f20*/  FFMA.FTZ R124, R114, R124, R119 ;  /* 0x0000007c727c7223 */ /* 0x000fe20000010077 */
[----:B-----5:R-:W-:Y:S01]  /*4f30*/  FFMA.FTZ R24, R103, R25, R28 ;  /* 0x0000001967187223 */ /* 0x020fe2000001001c */
[----:B------:R-:W-:Y:S02]  /*4f40*/  FADD.FTZ R123, R104, -R123 ;  /* 0x8000007b687b7221 */ /* 0x000fe40000010000 */
[----:B------:R-:W-:Y:S01]  /*4f50*/  FADD.FTZ R124, R113, -R124 ;  /* 0x8000007c717c7221 */ /* 0x000fe20000010000 */
[----:B------:R-:W-:-:S02]  /*4f60*/  FMUL.FTZ R25, R24, R22 ;  /* 0x0000001618197220 */ /* 0x000fc40000410000 */
[----:B------:R-:W-:Y:S02]  /*4f70*/  @P6 HADD2.F32 R26, -RZ, R138.H0_H0 ;  /* 0x2000008aff1a6230 */ /* 0x000fe40000004100 */
[----:B------:R-:W-:-:S04]  /*4f80*/  FMUL.FTZ R25, R25, UR13 ;  /* 0x0000000d19197c20 */ /* 0x000fc80008410000 */
[-C--:B------:R-:W-:Y:S01]  /*4f90*/  FMUL.FTZ R99, R92, R25.reuse ;  /* 0x000000195c637220 */ /* 0x080fe20000410000 */
[----:B------:R-:W-:Y:S01]  /*4fa0*/  @P6 FMUL.FTZ R96, R26, R25 ;  /* 0x000000191a606220 */ /* 0x000fe20000410000 */
[----:B------:R-:W-:Y:S01]  /*4fb0*/  FFMA.FTZ R25, R103, R98, R29 ;  /* 0x0000006267197223 */ /* 0x000fe2000001001d */
[----:B------:R-:W-:Y:S02]  /*4fc0*/  HFMA2 R98, -RZ, RZ, 0, 0 ;  /* 0x00000000ff627431 */ /* 0x000fe400000001ff */
[----:B------:R-:W-:Y:S01]  /*4fd0*/  FSEL R99, R99, RZ, P6 ;  /* 0x000000ff63637208 */ /* 0x000fe20003000000 */
[----:B------:R-:W-:Y:S01]  /*4fe0*/  FMUL.FTZ R26, R25, R22 ;  /* 0x00000016191a7220 */ /* 0x000fe20000410000 */
[----:B------:R-:W-:-:S03]  /*4ff0*/  LOP3.LUT P6, RZ, R17, 0xff00, RZ, 0xc0, !PT ;  /* 0x0000ff0011ff7812 */ /* 0x000fc600078cc0ff */
        /* <DEDUP_REMOVED lines=8> */
[----:B------:R-:W-:Y:S01]  /*5080*/  FADD.FTZ R123, R44, R99 ;  /* 0x000000632c7b7221 */ /* 0x000fe20000010000 */
[----:B------:R-:W-:Y:S01]  /*5090*/  MOV R99, RZ ;  /* 0x000000ff00637202 */ /* 0x000fe20000000f00 */
        /* <DEDUP_REMOVED lines=18> */
.L_x_6974:
        /* <DEDUP_REMOVED lines=18> */
[----:B------:R-:W-:Y:S02]  /*52e0*/  FFMA.FTZ R97, R103, R98, R29 ;  /* 0x0000006267617223 */ /* 0x000fe4000001001d */
        /* <DEDUP_REMOVED lines=9> */
[C---:B------:R-:W-:Y:S01]  /*5380*/  FFMA.FTZ R93, R103.reuse, R99, R30 ;  /* 0x00000063675d7223 */ /* 0x040fe2000001001e */
[----:B------:R-:W-:Y:S01]  /*5390*/  FFMA.FTZ R103, R103, R124, R31 ;  /* 0x0000007c67677223 */ /* 0x000fe2000001001f */
        /* <DEDUP_REMOVED lines=17> */
.L_x_6975:
[----:B------:R-:W-:Y:S05]  /*54b0*/  BSYNC.RECONVERGENT B1 ;  /* 0x0000000000017941 */ /* 0x000fea0003800200 */
.L_x_6973:
        /* <DEDUP_REMOVED lines=10> */
.L_x_6954:
[----:B------:R-:W-:Y:S05]  /*5560*/  BSYNC.RECONVERGENT B0 ;  /* 0x0000000000007941 */ /* 0x000fea0003800200 */
.L_x_6937:
[----:B0-234-:R-:W0:Y:S01]  /*5570*/  LDC.64 R92, c[0x0][0x380] ;  /* 0x0000e000ff5c7b82 */ /* 0x01de220000000a00 */
[----:B------:R-:W-:Y:S01]  /*5580*/  UPLOP3.LUT UP1, UPT, UPT, UPT, UP1, 0x40, 0x4 ;  /* 0x000000000004789c */ /* 0x000fe20003f2e810 */
[----:B0-----:R-:W-:-:S04]  /*5590*/  IADD3 R5, PT, PT, R5, R92, RZ ;  /* 0x0000005c05057210 */ /* 0x001fc80007ffe0ff */
[----:B------:R-:W-:-:S13]  /*55a0*/  ISETP.GE.AND P1, PT, R5, R93, PT ;  /* 0x0000005d0500720c */ /* 0x000fda0003f26270 */
[----:B------:R-:W-:Y:S05]  /*55b0*/  @!P1 BRA `(.L_x_6976) ;  /* 0xffffffb000ec9947 */ /* 0x000fea000383ffff */
.L_x_6926:
[----:B------:R-:W0:Y:S01]  /*55c0*/  S2UR UR4, SR_CTAID.X ;  /* 0x00000000000479c3 */ /* 0x000e220000002500 */
[----:B------:R-:W-:Y:S01]  /*55d0*/  BSSY.RECONVERGENT B0, `(.L_x_6977) ;  /* 0x000000e000007945 */ /* 0x000fe20003800200 */
[----:B0-----:R-:W-:-:S05]  /*55e0*/  IMAD R3, R2, UR4, RZ ;  /* 0x0000000402037c24 */ /* 0x001fca000f8e02ff */
[----:B-----5:R-:W-:Y:S01]  /*55f0*/  LEA.HI R9, R3, R0, RZ, 0x1e ;  /* 0x0000000003097211 */ /* 0x020fe200078ff0ff */
        /* <DEDUP_REMOVED lines=11> */
.L_x_6978:
[----:B------:R-:W-:Y:S05]  /*56b0*/  BSYNC.RECONVERGENT B0 ;  /* 0x0000000000007941 */ /* 0x000fea0003800200 */
.L_x_6977:
        /* <DEDUP_REMOVED lines=12> */
.L_x_6980:
[----:B------:R-:W-:Y:S05]  /*5780*/  BSYNC.RECONVERGENT B0 ;  /* 0x0000000000007941 */ /* 0x000fea0003800200 */
.L_x_6979:
        /* <DEDUP_REMOVED lines=12> */
.L_x_6982:
[----:B------:R-:W-:Y:S05]  /*5850*/  BSYNC.RECONVERGENT B0 ;  /* 0x0000000000007941 */ /* 0x000fea0003800200 */
.L_x_6981:
        /* <DEDUP_REMOVED lines=11> */
.L_x_6983:
        /* <DEDUP_REMOVED lines=15> */
.L_x_8140:


//--------------------- .text._ZN10layer_norm13ln_bwd_kernelINS_13Kernel_traitsI6__halfffffjLj2048ELj1ELj1ELj4ELj16ENS_18Kernel_traits_baseILj2048ES2_ffffjLj128EEEEELb1ELb1ELb0ELb1EEEvNS_9BwdParamsE --------------------------
	.section	.text._ZN10layer_norm13ln_bwd_kernelINS_13Kernel_traitsI6__halfffffjLj2048ELj1ELj1ELj4ELj16ENS_18Kernel_traits_baseILj2048ES2_ffffjLj128EEEEELb1ELb1ELb0ELb1EEEvNS_9BwdParamsE,"ax",@progbits
	.align	128
        .global         _ZN10layer_norm13ln_bwd_kernelINS_13Kernel_traitsI6__halfffffjLj2048ELj1ELj1ELj4ELj16ENS_18Kernel_traits_baseILj2048ES2_ffffjLj128EEEEELb1ELb1ELb0ELb1EEEvNS_9BwdParamsE
        .type           _ZN10layer_norm13ln_bwd_kernelINS_13Kernel_traitsI6__halfffffjLj2048ELj1ELj1ELj4ELj16ENS_18Kernel_traits_baseILj2048ES2_ffffjLj128EEEEELb1ELb1ELb0ELb1EEEvNS_9BwdParamsE,@function
        .size           _ZN10layer_norm13ln_bwd_kernelINS_13Kernel_traitsI6__halfffffjLj2048ELj1ELj1ELj4ELj16ENS_18Kernel_traits_baseILj2048ES2_ffffjLj128EEEEELb1ELb1ELb0ELb1EEEvNS_9BwdParamsE,(.L_x_8141 - _ZN10layer_norm13ln_bwd_kernelINS_13Kernel_traitsI6__halfffffjLj2048ELj1ELj1ELj4ELj16ENS_18Kernel_traits_baseILj2048ES2_ffffjLj128EEEEELb1ELb1ELb0ELb1EEEvNS_9BwdParamsE)
        .other          _ZN10layer_norm13ln_bwd_kernelINS_13Kernel_traitsI6__halfffffjLj2048ELj1ELj1ELj4ELj16ENS_18Kernel_traits_baseILj2048ES2_ffffjLj128EEEEELb1ELb1ELb0ELb1EEEvNS_9BwdParamsE,@"STO_CUDA_ENTRY STV_DEFAULT"
_ZN10layer_norm13ln_bwd_kernelINS_13Kernel_traitsI6__halfffffjLj2048ELj1ELj1ELj4ELj16ENS_18Kernel_traits_baseILj2048ES2_ffffjLj128EEEEELb1ELb1ELb0ELb1EEEvNS_9BwdParamsE:
.text._ZN10layer_norm13ln_bwd_kernelINS_13Kernel_traitsI6__halfffffjLj2048ELj1ELj1ELj4ELj16ENS_18Kernel_traits_baseILj2048ES2_ffffjLj128EEEEELb1ELb1ELb0ELb1EEEvNS_9BwdParamsE:
        /* <DEDUP_REMOVED lines=34> */
[----:B------:R-:W-:Y:S02]  /*0220*/  PLOP3.LUT P2, PT, PT, PT, PT, 0x8, 0x80 ;  /* 0x000000000080781c */ /* 0x000fe40003f4e170 */
[----:B------:R-:W-:-:S02]  /*0230*/  CS2R R106, SRZ ;  /* 0x00000000006a7805 */ /* 0x000fc4000001ff00 */
[----:B------:R-:W-:Y:S02]  /*0240*/  MOV R108, RZ ;  /* 0x000000ff006c7202 */ /* 0x000fe40000000f00 */
        /* <DEDUP_REMOVED lines=15> */
[----:B------:R-:W-:Y:S01]  /*0340*/  CS2R R90, SRZ ;  /* 0x00000000005a7805 */ /* 0x000fe2000001ff00 */
[----:B------:R-:W1:Y:S01]  /*0350*/  LDCU UR8, c[0x0][0x408] ;  /* 0x00008100ff0877ac */ /* 0x000e620008000800 */
[----:B0-----:R-:W4:Y:S01]  /*0360*/  LDG.E.64 R86, desc[UR18][R4.64+0x800] ;  /* 0x0008001204567981 */ /* 0x001f22000c1e1b00 */
[----:B---3--:R-:W-:-:S03]  /*0370*/  IMAD.WIDE.U32 R2, R0, 0x8, R2 ;  /* 0x0000000800027825 */ /* 0x008fc600078e0002 */
[----:B------:R-:W3:Y:S01]  /*0380*/  LDG.E.64 R88, desc[UR18][R4.64+0xc00] ;  /* 0x000c001204587981 */ /* 0x000ee2000c1e1b00 */
[----:B------:R-:W0:Y:S03]  /*0390*/  LDCU UR22, c[0x0][0x388] ;  /* 0x00007100ff1677ac */ /* 0x000e260008000800 */
[----:B------:R-:W5:Y:S01]  /*03a0*/  LDG.E.64 R110, desc[UR18][R2.64+0xc00] ;  /* 0x000c0012026e7981 */ /* 0x000f62000c1e1b00 */
[----:B------:R-:W0:Y:S03]  /*03b0*/  LDCU.U8 UR9, c[0x0][0x410] ;  /* 0x00008200ff0977ac */ /* 0x000e260008000000 */
[----:B------:R-:W5:Y:S01]  /*03c0*/  LDG.E.64 R84, desc[UR18][R4.64+0x400] ;  /* 0x0004001204547981 */ /* 0x000f62000c1e1b00 */
[----:B------:R-:W0:Y:S03]  /*03d0*/  LDCU UR23, c[0x0][0x400] ;  /* 0x00008000ff1777ac */ /* 0x000e260008000800 */
[----:B------:R-:W5:Y:S01]  /*03e0*/  LDG.E.64 R6, desc[UR18][R2.64+0x800] ;  /* 0x0008001202067981 */ /* 0x000f62000c1e1b00 */
[----:B------:R-:W0:Y:S03]  /*03f0*/  LDCU.64 UR24, c[0x0][0x478] ;  /* 0x00008f00ff1877ac */ /* 0x000e260008000a00 */
[----:B------:R-:W5:Y:S01]  /*0400*/  LDG.E.64 R8, desc[UR18][R2.64+0x400] ;  /* 0x0004001202087981 */ /* 0x000f62000c1e1b00 */
[----:B------:R-:W0:Y:S03]  /*0410*/  LDCU.128 UR12, c[0x0][0x3c0] ;  /* 0x00007800ff0c77ac */ /* 0x000e260008000c00 */
[----:B------:R-:W5:Y:S01]  /*0420*/  LDG.E.64 R10, desc[UR18][R2.64] ;  /* 0x00000012020a7981 */ /* 0x000f62000c1e1b00 */
[----:B------:R-:W0:Y:S03]  /*0430*/  LDCU.64 UR20, c[0x0][0x438] ;  /* 0x00008700ff1477ac */ /* 0x000e260008000a00 */
[----:B------:R1:W5:Y:S01]  /*0440*/  LDG.E.64 R82, desc[UR18][R4.64] ;  /* 0x0000001204527981 */ /* 0x000362000c1e1b00 */
[----:B--2---:R-:W-:Y:S01]  /*0450*/  UISETP.NE.U32.AND UP0, UPT, UR4, URZ, UPT ;  /* 0x000000ff0400728c */ /* 0x004fe2000bf05070 */
[----:B------:R-:W-:Y:S01]  /*0460*/  CS2R R92, SRZ ;  /* 0x00000000005c7805 */ /* 0x000fe2000001ff00 */
[----:B------:R-:W2:Y:S02]  /*0470*/  LDCU.64 UR26, c[0x0][0x380] ;  /* 0x00007000ff1a77ac */ /* 0x000ea40008000a00 */
[----:B------:R-:W-:Y:S01]  /*0480*/  UISETP.NE.AND.EX UP0, UPT, UR5, URZ, UPT, UP0 ;  /* 0x000000ff0500728c */ /* 0x000fe2000bf05300 */
[----:B-1----:R-:W-:Y:S01]  /*0490*/  CS2R R4, SRZ ;  /* 0x0000000000047805 */ /* 0x002fe2000001ff00 */
[----:B------:R-:W-:Y:S01]  /*04a0*/  UMOV UR6, UR7 ;  /* 0x0000000700067c82 */ /* 0x000fe20008000000 */
[----:B----4-:R-:W-:-:S02]  /*04b0*/  SHF.R.U64 R161, R86, 0x10, R87 ;  /* 0x0000001056a17819 */ /* 0x010fc40000001257 */
[----:B------:R-:W-:Y:S02]  /*04c0*/  SHF.R.U32.HI R0, RZ, 0x10, R87 ;  /* 0x00000010ff007819 */ /* 0x000fe40000011657 */
[--C-:B---3--:R-:W-:Y:S02]  /*04d0*/  SHF.R.U64 R160, R88, 0x10, R89.reuse ;  /* 0x0000001058a07819 */ /* 0x108fe40000001259 */
[----:B------:R-:W-:Y:S02]  /*04e0*/  SHF.R.U32.HI R12, RZ, 0x10, R89 ;  /* 0x00000010ff0c7819 */ /* 0x000fe40000011659 */
[----:B-----5:R-:W-:Y:S01]  /*04f0*/  SHF.R.U64 R113, R110, 0x10, R111 ;  /* 0x000000106e717819 */ /* 0x020fe2000000126f */
[----:B------:R-:W-:Y:S01]  /*0500*/  HADD2.F32 R112, -RZ, R111.H0_H0 ;  /* 0x2000006fff707230 */ /* 0x000fe20000004100 */
[----:B------:R-:W-:Y:S02]  /*0510*/  PRMT R161, R161, 0x5410, R0 ;  /* 0x00005410a1a17816 */ /* 0x000fe40000000000 */
[----:B------:R-:W-:-:S02]  /*0520*/  SHF.R.U64 R162, R84, 0x10, R85 ;  /* 0x0000001054a27819 */ /* 0x000fc40000001255 */
[----:B------:R-:W-:Y:S02]  /*0530*/  SHF.R.U32.HI R2, RZ, 0x10, R85 ;  /* 0x00000010ff027819 */ /* 0x000fe40000011655 */
[----:B------:R-:W-:Y:S02]  /*0540*/  SHF.R.U32.HI R111, RZ, 0x10, R111 ;  /* 0x00000010ff6f7819 */ /* 0x000fe4000001166f */
[--C-:B------:R-:W-:Y:S02]  /*0550*/  SHF.R.U64 R117, R6, 0x10, R7.reuse ;  /* 0x0000001006757819 */ /* 0x100fe40000001207 */
[----:B------:R-:W-:Y:S02]  /*0560*/  SHF.R.U32.HI R115, RZ, 0x10, R7 ;  /* 0x00000010ff737819 */ /* 0x000fe40000011607 */
[--C-:B------:R-:W-:Y:S02]  /*0570*/  SHF.R.U64 R121, R8, 0x10, R9.reuse ;  /* 0x0000001008797819 */ /* 0x100fe40000001209 */
[----:B------:R-:W-:-:S02]  /*0580*/  SHF.R.U32.HI R119, RZ, 0x10, R9 ;  /* 0x00000010ff777819 */ /* 0x000fc40000011609 */
[--C-:B------:R-:W-:Y:S02]  /*0590*/  SHF.R.U64 R125, R10, 0x10, R11.reuse ;  /* 0x000000100a7d7819 */ /* 0x100fe4000000120b */
[----:B------:R-:W-:Y:S01]  /*05a0*/  SHF.R.U32.HI R123, RZ, 0x10, R11 ;  /* 0x00000010ff7b7819 */ /* 0x000fe2000001160b */
[----:B------:R-:W-:Y:S01]  /*05b0*/  HADD2.F32 R114, -RZ, R110.H0_H0 ;  /* 0x2000006eff727230 */ /* 0x000fe20000004100 */
[--C-:B------:R-:W-:Y:S02]  /*05c0*/  SHF.R.U64 R163, R82, 0x10, R83.reuse ;  /* 0x0000001052a37819 */ /* 0x100fe40000001253 */
[----:B------:R-:W-:Y:S01]  /*05d0*/  SHF.R.U32.HI R0, RZ, 0x10, R83 ;  /* 0x00000010ff007819 */ /* 0x000fe20000011653 */
[----:B------:R-:W-:Y:S01]  /*05e0*/  HFMA2 R110, -RZ, RZ, 0, 0 ;  /* 0x00000000ff6e7431 */ /* 0x000fe200000001ff */
[----:B------:R-:W-:Y:S01]  /*05f0*/  PRMT R160, R160, 0x5410, R12 ;  /* 0x00005410a0a07816 */ /* 0x000fe2000000000c */
[----:B------:R-:W-:Y:S01]  /*0600*/  HADD2.F32 R118, -RZ, R6.H0_H0 ;  /* 0x20000006ff767230 */ /* 0x000fe20000004100 */
[----:B------:R-:W-:Y:S01]  /*0610*/  PRMT R162, R162, 0x5410, R2 ;  /* 0x00005410a2a27816 */ /* 0x000fe20000000002 */
[----:B------:R-:W-:Y:S01]  /*0620*/  HADD2.F32 R116, -RZ, R7.H0_H0 ;  /* 0x20000007ff747230 */ /* 0x000fe20000004100 */
[----:B------:R-:W-:Y:S01]  /*0630*/  PRMT R163, R163, 0x5410, R0 ;  /* 0x00005410a3a37816 */ /* 0x000fe20000000000 */
[----:B------:R-:W-:Y:S01]  /*0640*/  HADD2.F32 R122, -RZ, R8.H0_H0 ;  /* 0x20000008ff7a7230 */ /* 0x000fe20000004100 */
[----:B------:R-:W-:Y:S01]  /*0650*/  CS2R R2, SRZ ;  /* 0x0000000000027805 */ /* 0x000fe2000001ff00 */
[----:B------:R-:W-:Y:S01]  /*0660*/  HADD2.F32 R120, -RZ, R9.H0_H0 ;  /* 0x20000009ff787230 */ /* 0x000fe20000004100 */
[----:B------:R-:W-:Y:S01]  /*0670*/  CS2R R6, SRZ ;  /* 0x0000000000067805 */ /* 0x000fe2000001ff00 */
        /* <DEDUP_REMOVED lines=12> */
[----:B0-2---:R-:W-:-:S07]  /*0740*/  HADD2.F32 R123, -RZ, R123.H0_H0 ;  /* 0x2000007bff7b7230 */ /* 0x005fce0000004100 */
.L_x_7011:
[----:B0-----:R-:W0:Y:S01]  /*0750*/  S2R R0, SR_TID.X ;  /* 0x0000000000007919 */ /* 0x001e220000002100 */
[----:B------:R-:W-:Y:S01]  /*0760*/  UIMAD UR4, UR6, UR22, URZ ;  /* 0x00000016060472a4 */ /* 0x000fe2000f8e02ff */
[----:B-1----:R-:W1:Y:S01]  /*0770*/  LDC.64 R64, c[0x0][0x3a8] ;  /* 0x0000ea00ff407b82 */ /* 0x002e620000000a00 */
[----:B------:R-:W-:Y:S02]  /*0780*/  UIMAD.WIDE UR16, UR6, 0x4, UR14 ;  /* 0x00000004061078a5 */ /* 0x000fe4000f8e020e */
[----:B------:R-:W-:Y:S02]  /*0790*/  USHF.R.S32.HI UR5, URZ, 0x1f, UR4 ;  /* 0x0000001fff057899 */ /* 0x000fe40008011404 */
[----:B------:R-:W-:Y:S02]  /*07a0*/  UIMAD.WIDE UR10, UR6, 0x4, UR12 ;  /* 0x00000004060a78a5 */ /* 0x000fe4000f8e020c */
[----:B------:R-:W-:Y:S01]  /*07b0*/  ULEA.HI UR5, UR5, UR4, URZ, 0x2 ;  /* 0x0000000405057291 */ /* 0x000fe2000f8f10ff */
[----:B--2---:R-:W2:Y:S01]  /*07c0*/  LDC.64 R76, c[0x0][0x428] ;  /* 0x00010a00ff4c7b82 */ /* 0x004ea20000000a00 */
[----:B------:R-:W-:-:S02]  /*07d0*/  MOV R50, UR16 ;  /* 0x0000001000327c02 */ /* 0x000fc40008000f00 */
[----:B------:R-:W-:Y:S02]  /*07e0*/  MOV R51, UR17 ;  /* 0x0000001100337c02 */ /* 0x000fe40008000f00 */
[----:B------:R-:W-:Y:S02]  /*07f0*/  MOV R139, UR5 ;  /* 0x00000005008b7c02 */ /* 0x000fe40008000f00 */
[----:B------:R-:W-:Y:S01]  /*0800*/  MOV R58, UR10 ;  /* 0x0000000a003a7c02 */ /* 0x000fe20008000f00 */
[----:B------:R-:W3:Y:S01]  /*0810*/  LDG.E R130, desc[UR18][R50.64] ;  /* 0x0000001232827981 */ /* 0x000ee2000c1e1900 */
[----:B------:R-:W-:Y:S01]  /*0820*/  MOV R59, UR11 ;  /* 0x0000000b003b7c02 */ /* 0x000fe20008000f00 */
[----:B------:R-:W4:Y:S04]  /*0830*/  @UP0 LDCU.64 UR4, c[0x0][0x3e0] ;  /* 0x00007c00ff0407ac */ /* 0x000f280008000a00 */
[----:B------:R-:W3:Y:S01]  /*0840*/  LDG.E R128, desc[UR18][R58.64] ;  /* 0x000000123a807981 */ /* 0x000ee2000c1e1900 */
[----:B0-----:R-:W-:-:S04]  /*0850*/  LEA.HI.SX32 R139, R139, R0, 0x1e ;  /* 0x000000008b8b7211 */ /* 0x001fc800078ff2ff */
[C---:B------:R-:W-:Y:S02]  /*0860*/  IADD3 R129, PT, PT, R139.reuse, 0x80, RZ ;  /* 0x000000808b817810 */ /* 0x040fe40007ffe0ff */
[C---:B------:R-:W-:Y:S02]  /*0870*/  IADD3 R127, PT, PT, R139.reuse, 0x100, RZ ;  /* 0x000001008b7f7810 */ /* 0x040fe40007ffe0ff */
[C---:B------:R-:W-:Y:S01]  /*0880*/  IADD3 R109, PT, PT, R139.reuse, 0x180, RZ ;  /* 0x000001808b6d7810 */ /* 0x040fe20007ffe0ff */
[----:B-1----:R-:W-:-:S04]  /*0890*/  IMAD.WIDE.U32 R48, R139, 0x10, R64 ;  /* 0x000000108b307825 */ /* 0x002fc800078e0040 */
[----:B--2---:R-:W-:Y:S02]  /*08a0*/  IMAD.WIDE.U32 R60, R139, 0x10, R76 ;  /* 0x000000108b3c7825 */ /* 0x004fe400078e004c */
[----:B------:R-:W2:Y:S02]  /*08b0*/  LDG.E.128 R48, desc[UR18][R48.64] ;  /* 0x0000001230307981 */ /* 0x000ea4000c1e1d00 */
[--C-:B------:R-:W-:Y:S02]  /*08c0*/  IMAD.WIDE.U32 R52, R129, 0x10, R64.reuse ;  /* 0x0000001081347825 */ /* 0x100fe400078e0040 */
[----:B------:R-:W2:Y:S02]  /*08d0*/  LDG.E.128 R60, desc[UR18][R60.64] ;  /* 0x000000123c3c7981 */ /* 0x000ea4000c1e1d00 */
[--C-:B------:R-:W-:Y:S02]  /*08e0*/  IMAD.WIDE.U32 R56, R127, 0x10, R64.reuse ;  /* 0x000000107f387825 */ /* 0x100fe400078e0040 */
[----:B------:R-:W2:Y:S02]  /*08f0*/  LDG.E.128 R52, desc[UR18][R52.64] ;  /* 0x0000001234347981 */ /* 0x000ea4000c1e1d00 */
[----:B------:R-:W-:-:S02]  /*0900*/  IMAD.WIDE.U32 R64, R109, 0x10, R64 ;  /* 0x000000106d407825 */ /* 0x000fc400078e0040 */
[----:B------:R-:W2:Y:S04]  /*0910*/  LDG.E.128 R56, desc[UR18][R56.64] ;  /* 0x0000001238387981 */ /* 0x000ea8000c1e1d00 */
[----:B------:R-:W2:Y:S01]  /*0920*/  LDG.E.128 R64, desc[UR18][R64.64] ;  /* 0x0000001240407981 */ /* 0x000ea2000c1e1d00 */
[----:B------:R-:W-:-:S06]  /*0930*/  IMAD.WIDE.U32 R68, R129, 0x10, R76 ;  /* 0x0000001081447825 */ /* 0x000fcc00078e004c */
[----:B------:R-:W2:Y:S01]  /*0940*/  LDG.E.128 R68, desc[UR18][R68.64] ;  /* 0x0000001244447981 */ /* 0x000ea2000c1e1d00 */
[----:B------:R-:W-:-:S06]  /*0950*/  IMAD.WIDE.U32 R72, R127, 0x10, R76 ;  /* 0x000000107f487825 */ /* 0x000fcc00078e004c */
[----:B------:R-:W2:Y:S01]  /*0960*/  LDG.E.128 R72, desc[UR18][R72.64] ;  /* 0x0000001248487981 */ /* 0x000ea2000c1e1d00 */
[----:B------:R-:W-:-:S06]  /*0970*/  IMAD.WIDE.U32 R76, R109, 0x10, R76 ;  /* 0x000000106d4c7825 */ /* 0x000fcc00078e004c */
[----:B------:R-:W2:Y:S01]  /*0980*/  LDG.E.128 R76, desc[UR18][R76.64] ;  /* 0x000000124c4c7981 */ /* 0x000ea2000c1e1d00 */
[----:B------:R-:W-:Y:S01]  /*0990*/  ISETP.NE.AND P3, PT, RZ, UR9, PT ;  /* 0x00000009ff007c0c */ /* 0x000fe2000bf65270 */
[----:B------:R-:W0:Y:S01]  /*09a0*/  S2R R157, SR_CgaCtaId ;  /* 0x00000000009d7919 */ /* 0x000e220000008800 */
[----:B------:R-:W-:Y:S02]  /*09b0*/  LOP3.LUT P4, RZ, R0, 0x1f, RZ, 0xc0, !PT ;  /* 0x0000001f00ff7812 */ /* 0x000fe4000788c0ff */
[----:B------:R-:W-:-:S11]  /*09c0*/  PLOP3.LUT P0, PT, PT, PT, PT, 0x80, 0x8 ;  /* 0x000000000008781c */ /* 0x000fd60003f0f070 */
[----:B------:R-:W-:Y:S01]  /*09d0*/  @!P4 PLOP3.LUT P0, PT, P2, PT, PT, 0x80, 0x8 ;  /* 0x000000000008c81c */ /* 0x000fe2000170f070 */
[----:B----4-:R-:W-:-:S06]  /*09e0*/  @UP0 UIMAD.WIDE UR4, UR6, 0x4, UR4 ;  /* 0x00000004060408a5 */ /* 0x010fcc000f8e0204 */
[----:B------:R-:W-:Y:S02]  /*09f0*/  MOV R158, UR4 ;  /* 0x00000004009e7c02 */ /* 0x000fe40008000f00 */
[----:B------:R-:W-:Y:S02]  /*0a00*/  MOV R159, UR5 ;  /* 0x00000005009f7c02 */ /* 0x000fe40008000f00 */
[----:B---3--:R-:W-:Y:S02]  /*0a10*/  R2UR UR10, R130 ;  /* 0x00000000820a72ca */ /* 0x008fe400000e0000 */
[----:B------:R-:W-:-:S05]  /*0a20*/  FSEL R128, R128, RZ, !P3 ;  /* 0x000000ff80807208 */ /* 0x000fca0005800000 */
[----:B--2---:R-:W-:Y:S01]  /*0a30*/  FADD.FTZ R48, -R128, R48 ;  /* 0x0000003080307221 */ /* 0x004fe20000010100 */
[----:B------:R-:W-:Y:S01]  /*0a40*/  FMUL.FTZ R149, R126, R60 ;  /* 0x0000003c7e957220 */ /* 0x000fe20000410000 */
[----:B------:R-:W-:-:S04]  /*0a50*/  FADD.FTZ R49, -R128, R49 ;  /* 0x0000003180317221 */ /* 0x000fc80000010100 */
[----:B------:R-:W-:Y:S01]  /*0a60*/  FMUL.FTZ R156, R48, UR10 ;  /* 0x0000000a309c7c20 */ /* 0x000fe20008410000 */
[----:B------:R-:W-:Y:S01]  /*0a70*/  FMUL.FTZ R150, R125, R61 ;  /* 0x0000003d7d967220 */ /* 0x000fe20000410000 */
[C---:B------:R-:W-:Y:S01]  /*0a80*/  FADD.FTZ R135, -R128.reuse, R57 ;  /* 0x0000003980877221 */ /* 0x040fe20000010100 */
[C---:B------:R-:W-:Y:S01]  /*0a90*/  FADD.FTZ R131, -R128.reuse, R59 ;  /* 0x0000003b80837221 */ /* 0x040fe20000010100 */
[C---:B------:R-:W-:Y:S01]  /*0aa0*/  FADD.FTZ R57, -R128.reuse, R67 ;  /* 0x0000004380397221 */ /* 0x040fe20000010100 */
[----:B------:R-:W-:Y:S01]  /*0ab0*/  FADD.FTZ R67, RZ, R149 ;  /* 0x00000095ff437221 */ /* 0x000fe20000010000 */
[C---:B------:R-:W-:Y:S01]  /*0ac0*/  FADD.FTZ R59, -R128.reuse, R66 ;  /* 0x00000042803b7221 */ /* 0x040fe20000010100 */
[----:B------:R-:W-:Y:S01]  /*0ad0*/  FADD.FTZ R50, -R128, R50 ;  /* 0x0000003280327221 */ /* 0x000fe20000010100 */
[----:B------:R-:W-:Y:S01]  /*0ae0*/  FMUL.FTZ R155, R49, UR10 ;  /* 0x0000000a319b7c20 */ /* 0x000fe20008410000 */
[----:B------:R-:W-:Y:S01]  /*0af0*/  FFMA.FTZ R48, R156, R149, RZ ;  /* 0x000000959c307223 */ /* 0x000fe200000100ff */
        /* <DEDUP_REMOVED lines=75> */
[----:B------:R-:W1:Y:S02]  /*0fb0*/  SHFL.DOWN PT, R52, R53, 0x4, 0x1f ;  /* 0x08801f0035347f89 */ /* 0x000e6400000e0000 */
[----:B-1----:R-:W-:-:S05]  /*0fc0*/  FADD.FTZ R128, R53, R52 ;  /* 0x0000003435807221 */ /* 0x002fca0000010000 */
[----:B------:R-:W1:Y:S01]  /*0fd0*/  SHFL.DOWN PT, R49, R128, 0x2, 0x1f ;  /* 0x08401f0080317f89 */ /* 0x000e6200000e0000 */
[----:B------:R-:W-:-:S04]  /*0fe0*/  MOV R52, 0x400 ;  /* 0x0000040000347802 */ /* 0x000fc80000000f00 */
[----:B0-----:R-:W-:-:S04]  /*0ff0*/  LEA R52, R157, R52, 0x18 ;  /* 0x000000349d347211 */ /* 0x001fc800078ec0ff */
[----:B------:R-:W-:Y:S01]  /*1000*/  IADD3 R53, PT, PT, R52, 0x2020, RZ ;  /* 0x0000202034357810 */ /* 0x000fe20007ffe0ff */
[----:B-1----:R-:W-:-:S03]  /*1010*/  FADD.FTZ R49, R128, R49 ;  /* 0x0000003180317221 */ /* 0x002fc60000010000 */
[----:B------:R-:W-:Y:S02]  /*1020*/  @!P4 MOV R128, R53 ;  /* 0x000000350080c202 */ /* 0x000fe40000000f00 */
[----:B------:R-:W-:Y:S02]  /*1030*/  @!P0 IADD3 R128, PT, PT, R52, 0x2000, RZ ;  /* 0x0000200034808810 */ /* 0x000fe40007ffe0ff */
[----:B------:R-:W-:-:S13]  /*1040*/  PLOP3.LUT P0, PT, PT, PT, UP0, 0x80, 0x8 ;  /* 0x000000000008781c */ /* 0x000fda0003f0f008 */
[----:B------:R-:W2:Y:S04]  /*1050*/  @P0 LDG.E R158, desc[UR18][R158.64] ;  /* 0x000000129e9e0981 */ /* 0x000ea8000c1e1900 */
[----:B------:R-:W0:Y:S02]  /*1060*/  SHFL.DOWN PT, R55, R54, 0x4, 0x1f ;  /* 0x08801f0036377f89 */ /* 0x000e2400000e0000 */
[----:B0-----:R-:W-:-:S05]  /*1070*/  FADD.FTZ R138, R54, R55 ;  /* 0x00000037368a7221 */ /* 0x001fca0000010000 */
[----:B------:R-:W0:Y:S04]  /*1080*/  SHFL.DOWN PT, R55, R138, 0x2, 0x1f ;  /* 0x08401f008a377f89 */ /* 0x000e2800000e0000 */
[----:B------:R-:W1:Y:S01]  /*1090*/  SHFL.DOWN PT, R48, R49, 0x1, 0x1f ;  /* 0x08201f0031307f89 */ /* 0x000e6200000e0000 */
[----:B------:R-:W-:Y:S01]  /*10a0*/  ISETP.NE.U32.AND P1, PT, RZ, UR20, PT ;  /* 0x00000014ff007c0c */ /* 0x000fe2000bf25070 */
[----:B0-----:R-:W-:-:S05]  /*10b0*/  FADD.FTZ R55, R138, R55 ;  /* 0x000000378a377221 */ /* 0x001fca0000010000 */
[----:B------:R-:W0:Y:S01]  /*10c0*/  SHFL.DOWN PT, R54, R55, 0x1, 0x1f ;  /* 0x08201f0037367f89 */ /* 0x000e2200000e0000 */
[----:B------:R-:W-:Y:S02]  /*10d0*/  ISETP.NE.AND.EX P1, PT, RZ, UR21, PT, P1 ;  /* 0x00000015ff007c0c */ /* 0x000fe4000bf25310 */
[----:B------:R-:W-:Y:S01]  /*10e0*/  @!P4 SHF.R.U32.HI R138, RZ, 0x2, R0 ;  /* 0x00000002ff8ac819 */ /* 0x000fe20000011600 */
[----:B-1----:R-:W-:-:S03]  /*10f0*/  FADD.FTZ R48, R49, R48 ;  /* 0x0000003031307221 */ /* 0x002fc60000010000 */
[----:B------:R-:W-:-:S04]  /*1100*/  @!P4 LOP3.LUT R138, R138, 0x18, RZ, 0xc0, !PT ;  /* 0x000000188a8ac812 */ /* 0x000fc800078ec0ff */
[----:B------:R-:W-:-:S03]  /*1110*/  @!P4 IADD3 R138, PT, PT, R138, R128, RZ ;  /* 0x000000808a8ac210 */ /* 0x000fc60007ffe0ff */
[----:B------:R-:W1:Y:S01]  /*1120*/  @P1 LDC.64 R50, c[0x0][0x438] ;  /* 0x00010e00ff321b82 */ /* 0x000e620000000a00 */
[----:B0-----:R-:W-:-:S07]  /*1130*/  FADD.FTZ R49, R55, R54 ;  /* 0x0000003637317221 */ /* 0x001fce0000010000 */
[----:B------:R-:W0:Y:S01]  /*1140*/  @P1 LDC.64 R54, c[0x0][0x438] ;  /* 0x00010e00ff361b82 */ /* 0x000e220000000a00 */
[----:B------:R3:W-:Y:S07]  /*1150*/  @!P4 STS.64 [R138], R48 ;  /* 0x000000308a00c388 */ /* 0x0007ee0000000a00 */
[----:B---3--:R-:W3:Y:S01]  /*1160*/  @P1 LDC.64 R48, c[0x0][0x438] ;  /* 0x00010e00ff301b82 */ /* 0x008ee20000000a00 */
[----:B-1----:R-:W-:-:S05]  /*1170*/  @P1 IMAD.WIDE.U32 R50, R139, 0x10, R50 ;  /* 0x000000108b321825 */ /* 0x002fca00078e0032 */
[----:B------:R1:W5:Y:S02]  /*1180*/  @P1 LDG.E.128 R28, desc[UR18][R50.64] ;  /* 0x00000012321c1981 */ /* 0x000364000c1e1d00 */
[----:B-1----:R-:W1:Y:S01]  /*1190*/  @P1 LDC.64 R50, c[0x0][0x438] ;  /* 0x00010e00ff321b82 */ /* 0x002e620000000a00 */
[----:B---3--:R-:W-:-:S05]  /*11a0*/  @P1 IMAD.WIDE.U32 R48, R129, 0x10, R48 ;  /* 0x0000001081301825 */ /* 0x008fca00078e0030 */
[----:B------:R3:W5:Y:S02]  /*11b0*/  @P1 LDG.E.128 R32, desc[UR18][R48.64] ;  /* 0x0000001230201981 */ /* 0x000764000c1e1d00 */
[----:B---3--:R-:W3:Y:S01]  /*11c0*/  LDC.64 R48, c[0x0][0x3b0] ;  /* 0x0000ec00ff307b82 */ /* 0x008ee20000000a00 */
[----:B-1----:R-:W-:-:S05]  /*11d0*/  @P1 IMAD.WIDE.U32 R50, R109, 0x10, R50 ;  /* 0x000000106d321825 */ /* 0x002fca00078e0032 */
[----:B------:R3:W5:Y:S01]  /*11e0*/  @P1 LDG.E.128 R40, desc[UR18][R50.64] ;  /* 0x0000001232281981 */ /* 0x000762000c1e1d00 */
[----:B0-----:R-:W-:-:S05]  /*11f0*/  @P1 IMAD.WIDE.U32 R54, R127, 0x10, R54 ;  /* 0x000000107f361825 */ /* 0x001fca00078e0036 */
[----:B------:R-:W5:Y:S01]  /*1200*/  @P1 LDG.E.128 R36, desc[UR18][R54.64] ;  /* 0x0000001236241981 */ /* 0x000f62000c1e1d00 */
[----:B---3--:R-:W-:-:S05]  /*1210*/  IMAD.WIDE.U32 R50, R139, 0x4, R48 ;  /* 0x000000048b327825 */ /* 0x008fca00078e0030 */
[----:B------:R0:W5:Y:S02]  /*1220*/  LDG.E R157, desc[UR18][R50.64] ;  /* 0x00000012329d7981 */ /* 0x000164000c1e1900 */
[----:B0-----:R-:W-:-:S05]  /*1230*/  IMAD.WIDE.U32 R50, R129, 0x4, R48 ;  /* 0x0000000481327825 */ /* 0x001fca00078e0030 */
[----:B------:R0:W5:Y:S02]  /*1240*/  LDG.E R148, desc[UR18][R50.64] ;  /* 0x0000001232947981 */ /* 0x000164000c1e1900 */
[----:B0-----:R-:W-:-:S04]  /*1250*/  IMAD.WIDE.U32 R50, R127, 0x4, R48 ;  /* 0x000000047f327825 */ /* 0x001fc800078e0030 */
[----:B------:R-:W-:Y:S01]  /*1260*/  IMAD.WIDE.U32 R48, R109, 0x4, R48 ;  /* 0x000000046d307825 */ /* 0x000fe200078e0030 */
[----:B------:R-:W5:Y:S04]  /*1270*/  LDG.E R138, desc[UR18][R50.64] ;  /* 0x00000012328a7981 */ /* 0x000f68000c1e1900 */
[----:B------:R0:W5:Y:S01]  /*1280*/  LDG.E R128, desc[UR18][R48.64] ;  /* 0x0000001230807981 */ /* 0x000162000c1e1900 */
[C---:B------:R-:W-:Y:S01]  /*1290*/  @!P2 IADD3 R53, PT, PT, R52.reuse, 0x2000, RZ ;  /* 0x000020003435a810 */ /* 0x040fe20007ffe0ff */
[----:B------:R-:W-:Y:S01]  /*12a0*/  BAR.SYNC.DEFER_BLOCKING 0x0 ;  /* 0x0000000000007b1d */ /* 0x000fe20000010000 */
[C---:B------:R-:W-:Y:S02]  /*12b0*/  IADD3 R54, PT, PT, R52.reuse, 0x2030, RZ ;  /* 0x0000203034367810 */ /* 0x040fe40007ffe0ff */
[----:B------:R-:W-:-:S03]  /*12c0*/  @!P2 IADD3 R54, PT, PT, R52, 0x2010, RZ ;  /* 0x000020103436a810 */ /* 0x000fc60007ffe0ff */
[----:B0-----:R-:W0:Y:S04]  /*12d0*/  LDS.128 R48, [R53] ;  /* 0x0000000035307984 */ /* 0x001e280000000c00 */
[----:B------:R-:W1:Y:S01]  /*12e0*/  LDS.128 R52, [R54] ;  /* 0x0000000036347984 */ /* 0x000e620000000c00 */
[C---:B------:R-:W-:Y:S01]  /*12f0*/  FADD.FTZ R17, R60.reuse, R17 ;  /* 0x000000113c117221 */ /* 0x040fe20000010000 */
[----:B------:R-:W-:Y:S01]  /*1300*/  FFMA.FTZ R93, R60, R156, R93 ;  /* 0x0000009c3c5d7223 */ /* 0x000fe2000001005d */
[----:B------:R-:W-:Y:S01]  /*1310*/  UISETP.NE.U32.AND UP1, UPT, UR20, URZ, UPT ;  /* 0x000000ff1400728c */ /* 0x000fe2000bf25070 */
[----:B------:R-:W-:-:S03]  /*1320*/  UMOV UR5, 0x3f800000 ;  /* 0x3f80000000057882 */ /* 0x000fc60000000000 */
[----:B------:R-:W-:Y:S01]  /*1330*/  UISETP.NE.AND.EX UP1, UPT, UR21, URZ, UPT, UP1 ;  /* 0x000000ff1500728c */ /* 0x000fe2000bf25310 */
        /* <DEDUP_REMOVED lines=11> */
[----:B--2---:R-:W-:Y:S01]  /*13f0*/  @P0 R2UR UR5, R158 ;  /* 0x000000009e0502ca */ /* 0x004fe200000e0000 */
        /* <DEDUP_REMOVED lines=30> */
[----:B------:R-:W-:Y:S01]  /*15e0*/  FSEL R60, R49, RZ, !P3 ;  /* 0x000000ff313c7208 */ /* 0x000fe20005800000 */
[----:B------:R-:W-:Y:S06]  /*15f0*/  BRA.U UP1, `(.L_x_6985) ;  /* 0x00000019012c7547 */ /* 0x000fec000b800000 */
[----:B------:R-:W0:Y:S02]  /*1600*/  LDC.64 R70, c[0x0][0x390] ;  /* 0x0000e400ff467b82 */ /* 0x000e240000000a00 */
[----:B0-----:R-:W-:-:S06]  /*1610*/  IMAD.WIDE.U32 R48, R139, 0x10, R70 ;  /* 0x000000108b307825 */ /* 0x001fcc00078e0046 */
[----:B------:R-:W5:Y:S01]  /*1620*/  LDG.E.128 R48, desc[UR18][R48.64] ;  /* 0x0000001230307981 */ /* 0x000f62000c1e1d00 */
[----:B------:R-:W-:Y:S01]  /*1630*/  ISETP.NE.U32.AND P0, PT, RZ, UR24, PT ;  /* 0x00000018ff007c0c */ /* 0x000fe2000bf05070 */
[----:B------:R-:W-:Y:S03]  /*1640*/  BSSY.RECONVERGENT B0, `(.L_x_6986) ;  /* 0x000005c000007945 */ /* 0x000fe60003800200 */
        /* <DEDUP_REMOVED lines=10> */
[C---:B-----5:R-:W-:Y:S01]  /*16f0*/  LOP3.LUT P1, RZ, R157.reuse, 0xff, RZ, 0xc0, !PT ;  /* 0x000000ff9dff7812 */ /* 0x060fe2000782c0ff */
[----:B------:R-:W-:Y:S01]  /*1700*/  FMUL.FTZ R156, R156, UR10 ;  /* 0x0000000a9c9c7c20 */ /* 0x000fe20008410000 */
[----:B------:R-:W-:Y:S01]  /*1710*/  LOP3.LUT P3, RZ, R157, 0xff00, RZ, 0xc0, !PT ;  /* 0x0000ff009dff7812 */ /* 0x000fe2000786c0ff */
[----:B------:R-:W-:Y:S01]  /*1720*/  FMUL.FTZ R155, R155, UR10 ;  /* 0x0000000a9b9b7c20 */ /* 0x000fe20008410000 */
[C---:B------:R-:W-:Y:S01]  /*1730*/  LOP3.LUT P4, RZ, R157.reuse, 0xff0000, RZ, 0xc0, !PT ;  /* 0x00ff00009dff7812 */ /* 0x040fe2000788c0ff */
[----:B------:R-:W-:Y:S01]  /*1740*/  FMUL.FTZ R152, R152, UR10 ;  /* 0x0000000a98987c20 */ /* 0x000fe20008410000 */
[----:B------:R-:W-:Y:S01]  /*1750*/  FMUL.FTZ R154, R154, UR10 ;  /* 0x0000000a9a9a7c20 */ /* 0x000fe20008410000 */
[----:B------:R-:W-:Y:S01]  /*1760*/  ISETP.GE.U32.AND P5, PT, R157, 0x1000000, PT ;  /* 0x010000009d00780c */ /* 0x000fe20003fa6070 */
[----:B------:R-:W-:Y:S01]  /*1770*/  FMUL.FTZ R156, R156, UR5 ;  /* 0x000000059c9c7c20 */ /* 0x000fe20008410000 */
[----:B------:R-:W-:Y:S01]  /*1780*/  FMUL.FTZ R155, R155, UR5 ;  /* 0x000000059b9b7c20 */ /* 0x000fe20008410000 */
[----:B------:R-:W-:Y:S01]  /*1790*/  FMUL.FTZ R152, R152, UR5 ;  /* 0x0000000598987c20 */ /* 0x000fe20008410000 */
[----:B------:R-:W-:Y:S01]  /*17a0*/  FMUL.FTZ R154, R154, UR5 ;  /* 0x000000059a9a7c20 */ /* 0x000fe20008410000 */
[----:B------:R-:W-:Y:S01]  /*17b0*/  UMOV UR4, UR8 ;  /* 0x0000000800047c82 */ /* 0x000fe20008000000 */
[----:B------:R-:W-:-:S02]  /*17c0*/  HFMA2 R54, -RZ, RZ, 0, 0 ;  /* 0x00000000ff367431 */ /* 0x000fc400000001ff */
[----:B------:R-:W-:Y:S01]  /*17d0*/  FMUL.FTZ R156, R156, UR4 ;  /* 0x000000049c9c7c20 */ /* 0x000fe20008410000 */
[----:B------:R-:W-:Y:S01]  /*17e0*/  FMUL.FTZ R68, R155, UR4 ;  /* 0x000000049b447c20 */ /* 0x000fe20008410000 */
[----:B------:R-:W-:Y:S01]  /*17f0*/  FMUL.FTZ R63, R152, UR4 ;  /* 0x00000004983f7c20 */ /* 0x000fe20008410000 */
[----:B------:R-:W-:Y:S01]  /*1800*/  FMUL.FTZ R154, R154, UR4 ;  /* 0x000000049a9a7c20 */ /* 0x000fe20008410000 */
[----:B------:R-:W-:Y:S02]  /*1810*/  @P1 HADD2.F32 R55, -RZ, R82.H0_H0 ;  /* 0x20000052ff371230 */ /* 0x000fe40000004100 */
[----:B------:R-:W-:Y:S01]  /*1820*/  FMUL.FTZ R48, R48, R156 ;  /* 0x0000009c30307220 */ /* 0x000fe20000410000 */
[----:B------:R-:W-:Y:S02]  /*1830*/  @P3 HADD2.F32 R61, -RZ, R163.H0_H0 ;  /* 0x200000a3ff3d3230 */ /* 0x000fe40000004100 */
[----:B------:R-:W-:Y:S01]  /*1840*/  FMUL.FTZ R49, R49, R68 ;  /* 0x0000004431317220 */ /* 0x000fe20000410000 */
[----:B------:R-:W-:-:S02]  /*1850*/  @P4 HADD2.F32 R62, -RZ, R83.H0_H0 ;  /* 0x20000053ff3e4230 */ /* 0x000fc40000004100 */
[----:B------:R-:W-:Y:S01]  /*1860*/  FMUL.FTZ R50, R50, R63 ;  /* 0x0000003f32327220 */ /* 0x000fe20000410000 */
[----:B------:R-:W-:Y:S01]  /*1870*/  FMUL.FTZ R51, R51, R154 ;  /* 0x0000009a33337220 */ /* 0x000fe20000410000 */
[----:B------:R-:W-:Y:S02]  /*1880*/  CS2R R52, SRZ ;  /* 0x0000000000347805 */ /* 0x000fe4000001ff00 */
[----:B------:R-:W-:Y:S01]  /*1890*/  @P1 FMUL.FTZ R52, R156, R55 ;  /* 0x000000379c341220 */ /* 0x000fe20000410000 */
[----:B------:R-:W-:Y:S01]  /*18a0*/  @P3 FMUL.FTZ R53, R68, R61 ;  /* 0x0000003d44353220 */ /* 0x000fe20000410000 */
[----:B------:R-:W-:Y:S01]  /*18b0*/  @P4 FMUL.FTZ R54, R63, R62 ;  /* 0x0000003e3f364220 */ /* 0x000fe20000410000 */
[----:B------:R-:W-:Y:S02]  /*18c0*/  MOV R55, RZ ;  /* 0x000000ff00377202 */ /* 0x000fe40000000f00 */
[----:B------:R-:W-:Y:S02]  /*18d0*/  FSEL R68, R48, RZ, P1 ;  /* 0x000000ff30447208 */ /* 0x000fe40000800000 */
[----:B------:R-:W-:-:S02]  /*18e0*/  FSEL R63, R49, RZ, P3 ;  /* 0x000000ff313f7208 */ /* 0x000fc40001800000 */
[----:B------:R-:W-:Y:S02]  /*18f0*/  FSEL R62, R50, RZ, P4 ;  /* 0x000000ff323e7208 */ /* 0x000fe40002000000 */
[----:B------:R-:W-:Y:S01]  /*1900*/  FSEL R61, R51, RZ, P5 ;  /* 0x000000ff333d7208 */ /* 0x000fe20002800000 */
[----:B------:R-:W-:Y:S06]  /*1910*/  @!P5 BRA `(.L_x_6988) ;  /* 0x0000000000b8d947 */ /* 0x000fec0003800000 */
[----:B------:R-:W-:-:S05]  /*1920*/  HADD2.F32 R55, -RZ, R163.H1_H1 ;  /* 0x300000a3ff377230 */ /* 0x000fca0000004100 */
[----:B------:R-:W-:Y:S01]  /*1930*/  FMUL.FTZ R55, R154, R55 ;  /* 0x000000379a377220 */ /* 0x000fe20000410000 */
[----:B------:R-:W-:Y:S06]  /*1940*/  BRA `(.L_x_6988) ;  /* 0x0000000000ac7947 */ /* 0x000fec0003800000 */
.L_x_6987:
        /* <DEDUP_REMOVED lines=14> */
[----:B------:R-:W-:Y:S01]  /*1a30*/  ISETP.GE.U32.AND P5, PT, R157, 0x1000000, PT ;  /* 0x010000009d00780c */ /* 0x000fe20003fa6070 */
[----:B------:R-:W-:Y:S01]  /*1a40*/  FMUL.FTZ R47, R154, UR10 ;  /* 0x0000000a9a2f7c20 */ /* 0x000fe20008410000 */
[----:B------:R-:W-:Y:S01]  /*1a50*/  FMUL.FTZ R61, R44, UR5 ;  /* 0x000000052c3d7c20 */ /* 0x000fe20008410000 */
[----:B------:R-:W-:Y:S01]  /*1a60*/  FMUL.FTZ R62, R45, UR5 ;  /* 0x000000052d3e7c20 */ /* 0x000fe20008410000 */
[----:B------:R-:W-:Y:S01]  /*1a70*/  FMUL.FTZ R63, R46, UR5 ;  /* 0x000000052e3f7c20 */ /* 0x000fe20008410000 */
[----:B------:R-:W-:Y:S01]  /*1a80*/  FMUL.FTZ R73, R47, UR5 ;  /* 0x000000052f497c20 */ /* 0x000fe20008410000 */
[----:B------:R-:W-:Y:S01]  /*1a90*/  UMOV UR4, UR8 ;  /* 0x0000000800047c82 */ /* 0x000fe20008000000 */
[----:B------:R-:W-:-:S02]  /*1aa0*/  @P1 HADD2.F32 R68, -RZ, R82.H0_H0 ;  /* 0x20000052ff441230 */ /* 0x000fc40000004100 */
        /* <DEDUP_REMOVED lines=8> */
[----:B------:R-:W-:-:S02]  /*1b30*/  @P5 HADD2.F32 R75, -RZ, R163.H1_H1 ;  /* 0x300000a3ff4b5230 */ /* 0x000fc40000004100 */
[----:B------:R-:W-:Y:S01]  /*1b40*/  FMUL.FTZ R50, R50, R63 ;  /* 0x0000003f32327220 */ /* 0x000fe20000410000 */
[----:B------:R-:W-:Y:S01]  /*1b50*/  FMUL.FTZ R51, R51, R74 ;  /* 0x0000004a33337220 */ /* 0x000fe20000410000 */
[----:B------:R-:W-:Y:S02]  /*1b60*/  CS2R R52, SRZ ;  /* 0x0000000000347805 */ /* 0x000fe4000001ff00 */
[----:B------:R-:W-:Y:S01]  /*1b70*/  CS2R R54, SRZ ;  /* 0x0000000000367805 */ /* 0x000fe2000001ff00 */
[----:B------:R-:W-:Y:S01]  /*1b80*/  @P1 FMUL.FTZ R52, R61, R68 ;  /* 0x000000443d341220 */ /* 0x000fe20000410000 */
[----:B------:R-:W-:Y:S01]  /*1b90*/  @P3 FMUL.FTZ R53, R62, R69 ;  /* 0x000000453e353220 */ /* 0x000fe20000410000 */
[----:B------:R-:W-:Y:S01]  /*1ba0*/  @P4 FMUL.FTZ R54, R63, R72 ;  /* 0x000000483f364220 */ /* 0x000fe20000410000 */
[----:B------:R-:W-:Y:S01]  /*1bb0*/  @P5 FMUL.FTZ R55, R74, R75 ;  /* 0x0000004b4a375220 */ /* 0x000fe20000410000 */
[----:B------:R-:W-:Y:S02]  /*1bc0*/  FSEL R68, R48, RZ, P1 ;  /* 0x000000ff30447208 */ /* 0x000fe40000800000 */
[----:B------:R-:W-:-:S02]  /*1bd0*/  FSEL R63, R49, RZ, P3 ;  /* 0x000000ff313f7208 */ /* 0x000fc40001800000 */
[----:B------:R-:W-:Y:S02]  /*1be0*/  FSEL R62, R50, RZ, P4 ;  /* 0x000000ff323e7208 */ /* 0x000fe40002000000 */
[----:B------:R-:W-:-:S07]  /*1bf0*/  FSEL R61, R51, RZ, P5 ;  /* 0x000000ff333d7208 */ /* 0x000fce0002800000 */
.L_x_6988:
[----:B------:R-:W-:Y:S05]  /*1c00*/  BSYNC.RECONVERGENT B0 ;  /* 0x0000000000007941 */ /* 0x000fea0003800200 */
.L_x_6986:
[----:B------:R-:W0:Y:S01]  /*1c10*/  @P0 LDC.64 R48, c[0x0][0x478] ;  /* 0x00011e00ff300b82 */ /* 0x000e220000000a00 */
[----:B------:R-:W-:-:S07]  /*1c20*/  IMAD.WIDE.U32 R50, R129, 0x10, R70 ;  /* 0x0000001081327825 */ /* 0x000fce00078e0046 */
[----:B------:R-:W1:Y:S01]  /*1c30*/  LDC.64 R76, c[0x0][0x468] ;  /* 0x00011a00ff4c7b82 */ /* 0x000e620000000a00 */
[----:B0-----:R-:W-:-:S05]  /*1c40*/  @P0 IMAD.WIDE.U32 R48, R139, 0x10, R48 ;  /* 0x000000108b300825 */ /* 0x001fca00078e0030 */
[----:B------:R0:W-:Y:S01]  /*1c50*/  @P0 STG.E.128 desc[UR18][R48.64], R44 ;  /* 0x0000002c30000986 */ /* 0x0001e2000c101d12 */
[----:B-1----:R-:W-:-:S05]  /*1c60*/  IMAD.WIDE.U32 R72, R139, 0x10, R76 ;  /* 0x000000108b487825 */ /* 0x002fca00078e004c */
[----:B------:R1:W-:Y:S04]  /*1c70*/  STG.E.128 desc[UR18][R72.64], R52 ;  /* 0x0000003448007986 */ /* 0x0003e8000c101d12 */
[----:B0-----:R-:W5:Y:S01]  /*1c80*/  LDG.E.128 R48, desc[UR18][R50.64] ;  /* 0x0000001232307981 */ /* 0x001f62000c1e1d00 */
[----:B------:R-:W-:Y:S04]  /*1c90*/  BSSY.RECONVERGENT B0, `(.L_x_6989) ;  /* 0x0000059000007945 */ /* 0x000fe80003800200 */
        /* <DEDUP_REMOVED lines=9> */
[C---:B------:R-:W-:Y:S01]  /*1d30*/  LOP3.LUT P1, RZ, R148.reuse, 0xff, RZ, 0xc0, !PT ;  /* 0x000000ff94ff7812 */ /* 0x040fe2000782c0ff */
[----:B------:R-:W-:Y:S01]  /*1d40*/  FMUL.FTZ R44, R147, UR10 ;  /* 0x0000000a932c7c20 */ /* 0x000fe20008410000 */
[C---:B------:R-:W-:Y:S01]  /*1d50*/  LOP3.LUT P3, RZ, R148.reuse, 0xff00, RZ, 0xc0, !PT ;  /* 0x0000ff0094ff7812 */ /* 0x040fe2000786c0ff */
[----:B------:R-:W-:Y:S01]  /*1d60*/  FMUL.FTZ R45, R145, UR10 ;  /* 0x0000000a912d7c20 */ /* 0x000fe20008410000 */
[C---:B------:R-:W-:Y:S01]  /*1d70*/  LOP3.LUT P4, RZ, R148.reuse, 0xff0000, RZ, 0xc0, !PT ;  /* 0x00ff000094ff7812 */ /* 0x040fe2000788c0ff */
[----:B------:R-:W-:Y:S01]  /*1d80*/  FMUL.FTZ R46, R143, UR10 ;  /* 0x0000000a8f2e7c20 */ /* 0x000fe20008410000 */
[----:B------:R-:W-:Y:S01]  /*1d90*/  FMUL.FTZ R47, R141, UR10 ;  /* 0x0000000a8d2f7c20 */ /* 0x000fe20008410000 */
[----:B------:R-:W-:Y:S01]  /*1da0*/  ISETP.GE.U32.AND P5, PT, R148, 0x1000000, PT ;  /* 0x010000009400780c */ /* 0x000fe20003fa6070 */
[----:B-1----:R-:W-:Y:S01]  /*1db0*/  FMUL.FTZ R55, R44, UR5 ;  /* 0x000000052c377c20 */ /* 0x002fe20008410000 */
[----:B------:R-:W-:Y:S01]  /*1dc0*/  FMUL.FTZ R72, R45, UR5 ;  /* 0x000000052d487c20 */ /* 0x000fe20008410000 */
[----:B------:R-:W-:Y:S01]  /*1dd0*/  FMUL.FTZ R74, R46, UR5 ;  /* 0x000000052e4a7c20 */ /* 0x000fe20008410000 */
[----:B------:R-:W-:Y:S01]  /*1de0*/  FMUL.FTZ R78, R47, UR5 ;  /* 0x000000052f4e7c20 */ /* 0x000fe20008410000 */
[----:B------:R-:W-:Y:S01]  /*1df0*/  FMUL.FTZ R55, R55, UR4 ;  /* 0x0000000437377c20 */ /* 0x000fe20008410000 */
[----:B------:R-:W-:Y:S01]  /*1e00*/  FMUL.FTZ R72, R72, UR4 ;  /* 0x0000000448487c20 */ /* 0x000fe20008410000 */
[----:B------:R-:W-:Y:S01]  /*1e10*/  FMUL.FTZ R74, R74, UR4 ;  /* 0x000000044a4a7c20 */ /* 0x000fe20008410000 */
[----:B------:R-:W-:Y:S01]  /*1e20*/  FMUL.FTZ R78, R78, UR4 ;  /* 0x000000044e4e7c20 */ /* 0x000fe20008410000 */
[----:B------:R-:W-:-:S02]  /*1e30*/  HFMA2 R54, -RZ, RZ, 0, 0 ;  /* 0x00000000ff367431 */ /* 0x000fc400000001ff */
[----:B------:R-:W-:Y:S02]  /*1e40*/  @P1 HADD2.F32 R69, -RZ, R84.H0_H0 ;  /* 0x20000054ff451230 */ /* 0x000fe40000004100 */
[----:B-----5:R-:W-:Y:S01]  /*1e50*/  FMUL.FTZ R48, R48, R55 ;  /* 0x0000003730307220 */ /* 0x020fe20000410000 */
[----:B------:R-:W-:Y:S02]  /*1e60*/  @P3 HADD2.F32 R73, -RZ, R162.H0_H0 ;  /* 0x200000a2ff493230 */ /* 0x000fe40000004100 */
[----:B------:R-:W-:Y:S01]  /*1e70*/  FMUL.FTZ R49, R49, R72 ;  /* 0x0000004831317220 */ /* 0x000fe20000410000 */
[----:B------:R-:W-:Y:S02]  /*1e80*/  @P4 HADD2.F32 R75, -RZ, R85.H0_H0 ;  /* 0x20000055ff4b4230 */ /* 0x000fe40000004100 */
[----:B------:R-:W-:Y:S01]  /*1e90*/  FMUL.FTZ R50, R50, R74 ;  /* 0x0000004a32327220 */ /* 0x000fe20000410000 */
[----:B------:R-:W-:Y:S01]  /*1ea0*/  FMUL.FTZ R51, R51, R78 ;  /* 0x0000004e33337220 */ /* 0x000fe20000410000 */
[----:B------:R-:W-:-:S02]  /*1eb0*/  CS2R R52, SRZ ;  /* 0x0000000000347805 */ /* 0x000fc4000001ff00 */
[----:B------:R-:W-:Y:S01]  /*1ec0*/  @P1 FMUL.FTZ R52, R55, R69 ;  /* 0x0000004537341220 */ /* 0x000fe20000410000 */
[----:B------:R-:W-:Y:S01]  /*1ed0*/  @P3 FMUL.FTZ R53, R72, R73 ;  /* 0x0000004948353220 */ /* 0x000fe20000410000 */
[----:B------:R-:W-:Y:S01]  /*1ee0*/  @P4 FMUL.FTZ R54, R74, R75 ;  /* 0x0000004b4a364220 */ /* 0x000fe20000410000 */
[----:B------:R-:W-:Y:S02]  /*1ef0*/  MOV R55, RZ ;  /* 0x000000ff00377202 */ /* 0x000fe40000000f00 */
[----:B------:R-:W-:Y:S02]  /*1f00*/  FSEL R69, R48, RZ, P1 ;  /* 0x000000ff30457208 */ /* 0x000fe40000800000 */
[----:B------:R-:W-:Y:S02]  /*1f10*/  FSEL R72, R49, RZ, P3 ;  /* 0x000000ff31487208 */ /* 0x000fe40001800000 */
[----:B------:R-:W-:Y:S02]  /*1f20*/  FSEL R73, R50, RZ, P4 ;  /* 0x000000ff32497208 */ /* 0x000fe40002000000 */
[----:B------:R-:W-:Y:S01]  /*1f30*/  FSEL R74, R51, RZ, P5 ;  /* 0x000000ff334a7208 */ /* 0x000fe20002800000 */
[----:B------:R-:W-:Y:S06]  /*1f40*/  @!P5 BRA `(.L_x_6991) ;  /* 0x0000000000b4d947 */ /* 0x000fec0003800000 */
[----:B------:R-:W-:-:S05]  /*1f50*/  HADD2.F32 R55, -RZ, R162.H1_H1 ;  /* 0x300000a2ff377230 */ /* 0x000fca0000004100 */
[----:B------:R-:W-:Y:S01]  /*1f60*/  FMUL.FTZ R55, R78, R55 ;  /* 0x000000374e377220 */ /* 0x000fe20000410000 */
[----:B------:R-:W-:Y:S06]  /*1f70*/  BRA `(.L_x_6991) ;  /* 0x0000000000a87947 */ /* 0x000fec0003800000 */
.L_x_6990:
        /* <DEDUP_REMOVED lines=11> */
[----:B-1----:R-:W-:Y:S01]  /*2030*/  FMUL.FTZ R72, R145, UR10 ;  /* 0x0000000a91487c20 */ /* 0x002fe20008410000 */
        /* <DEDUP_REMOVED lines=12> */
[----:B------:R-:W-:-:S02]  /*2100*/  @P1 HADD2.F32 R74, -RZ, R84.H0_H0 ;  /* 0x20000054ff4a1230 */ /* 0x000fc40000004100 */
[----:B-----5:R-:W-:Y:S01]  /*2110*/  FMUL.FTZ R48, R48, R69 ;  /* 0x0000004530307220 */ /* 0x020fe20000410000 */
[--C-:B------:R-:W-:Y:S02]  /*2120*/  @P3 HADD2.F32 R75, -RZ, R162.reuse.H0_H0 ;  /* 0x200000a2ff4b3230 */ /* 0x100fe40000004100 */
[----:B------:R-:W-:Y:S01]  /*2130*/  FMUL.FTZ R49, R49, R72 ;  /* 0x0000004831317220 */ /* 0x000fe20000410000 */
[----:B------:R-:W-:Y:S02]  /*2140*/  @P4 HADD2.F32 R78, -RZ, R85.H0_H0 ;  /* 0x20000055ff4e4230 */ /* 0x000fe40000004100 */
[----:B------:R-:W-:Y:S01]  /*2150*/  FMUL.FTZ R50, R50, R73 ;  /* 0x0000004932327220 */ /* 0x000fe20000410000 */
[----:B------:R-:W-:Y:S02]  /*2160*/  @P5 HADD2.F32 R79, -RZ, R162.H1_H1 ;  /* 0x300000a2ff4f5230 */ /* 0x000fe40000004100 */
[----:B------:R-:W-:Y:S01]  /*2170*/  FMUL.FTZ R51, R51, R140 ;  /* 0x0000008c33337220 */ /* 0x000fe20000410000 */
[----:B------:R-:W-:-:S02]  /*2180*/  CS2R R52, SRZ ;  /* 0x0000000000347805 */ /* 0x000fc4000001ff00 */
[----:B------:R-:W-:Y:S01]  /*2190*/  CS2R R54, SRZ ;  /* 0x0000000000367805 */ /* 0x000fe2000001ff00 */
[----:B------:R-:W-:Y:S01]  /*21a0*/  @P1 FMUL.FTZ R52, R74, R69 ;  /* 0x000000454a341220 */ /* 0x000fe20000410000 */
[----:B------:R-:W-:Y:S01]  /*21b0*/  @P3 FMUL.FTZ R53, R75, R72 ;  /* 0x000000484b353220 */ /* 0x000fe20000410000 */
[----:B------:R-:W-:Y:S01]  /*21c0*/  @P4 FMUL.FTZ R54, R78, R73 ;  /* 0x000000494e364220 */ /* 0x000fe20000410000 */
[----:B------:R-:W-:Y:S01]  /*21d0*/  @P5 FMUL.FTZ R55, R79, R140 ;  /* 0x0000008c4f375220 */ /* 0x000fe20000410000 */
[----:B------:R-:W-:Y:S02]  /*21e0*/  FSEL R69, R48, RZ, P1 ;  /* 0x000000ff30457208 */ /* 0x000fe40000800000 */
[----:B------:R-:W-:Y:S02]  /*21f0*/  FSEL R72, R49, RZ, P3 ;  /* 0x000000ff31487208 */ /* 0x000fe40001800000 */
[----:B------:R-:W-:Y:S02]  /*2200*/  FSEL R73, R50, RZ, P4 ;  /* 0x000000ff32497208 */ /* 0x000fe40002000000 */
[----:B------:R-:W-:-:S07]  /*2210*/  FSEL R74, R51, RZ, P5 ;  /* 0x000000ff334a7208 */ /* 0x000fce0002800000 */
.L_x_6991:
[----:B------:R-:W-:Y:S05]  /*2220*/  BSYNC.RECONVERGENT B0 ;  /* 0x0000000000007941 */ /* 0x000fea0003800200 */
.L_x_6989:
[----:B------:R-:W0:Y:S01]  /*2230*/  @P0 LDC.64 R48, c[0x0][0x478] ;  /* 0x00011e00ff300b82 */ /* 0x000e220000000a00 */
[----:B------:R-:W-:-:S04]  /*2240*/  IMAD.WIDE.U32 R78, R129, 0x10, R76 ;  /* 0x00000010814e7825 */ /* 0x000fc800078e004c */
[----:B------:R-:W-:-:S04]  /*2250*/  IMAD.WIDE.U32 R50, R127, 0x10, R70 ;  /* 0x000000107f327825 */ /* 0x000fc800078e0046 */
[----:B0-----:R-:W-:-:S05]  /*2260*/  @P0 IMAD.WIDE.U32 R48, R129, 0x10, R48 ;  /* 0x0000001081300825 */ /* 0x001fca00078e0030 */
[----:B------:R0:W-:Y:S04]  /*2270*/  @P0 STG.E.128 desc[UR18][R48.64], R44 ;  /* 0x0000002c30000986 */ /* 0x0001e8000c101d12 */
[----:B------:R1:W-:Y:S04]  /*2280*/  STG.E.128 desc[UR18][R78.64], R52 ;  /* 0x000000344e007986 */ /* 0x0003e8000c101d12 */
[----:B0-----:R-:W5:Y:S01]  /*2290*/  LDG.E.128 R48, desc[UR18][R50.64] ;  /* 0x0000001232307981 */ /* 0x001f62000c1e1d00 */
[----:B------:R-:W-:Y:S04]  /*22a0*/  BSSY.RECONVERGENT B0, `(.L_x_6992) ;  /* 0x0000059000007945 */ /* 0x000fe80003800200 */
[----:B-1----:R-:W-:Y:S05]  /*22b0*/  @!P0 BRA `(.L_x_6993) ;  /* 0x0000000000b48947 */ /* 0x002fea0003800000 */
        /* <DEDUP_REMOVED lines=45> */
.L_x_6993:
        /* <DEDUP_REMOVED lines=26> */
[----:B------:R-:W-:Y:S02]  /*2730*/  @P3 HADD2.F32 R129, -RZ, R161.H0_H0 ;  /* 0x200000a1ff813230 */ /* 0x000fe40000004100 */
        /* <DEDUP_REMOVED lines=15> */
.L_x_6994:
[----:B------:R-:W-:Y:S05]  /*2830*/  BSYNC.RECONVERGENT B0 ;  /* 0x0000000000007941 */ /* 0x000fea0003800200 */
.L_x_6992:
[----:B------:R-:W0:Y:S01]  /*2840*/  @P0 LDC.64 R48, c[0x0][0x478] ;  /* 0x00011e00ff300b82 */ /* 0x000e220000000a00 */
[----:B------:R-:W-:-:S04]  /*2850*/  IMAD.WIDE.U32 R50, R127, 0x10, R76 ;  /* 0x000000107f327825 */ /* 0x000fc800078e004c */
[----:B------:R-:W-:-:S04]  /*2860*/  IMAD.WIDE.U32 R70, R109, 0x10, R70 ;  /* 0x000000106d467825 */ /* 0x000fc800078e0046 */
[----:B0-----:R-:W-:-:S05]  /*2870*/  @P0 IMAD.WIDE.U32 R48, R127, 0x10, R48 ;  /* 0x000000107f300825 */ /* 0x001fca00078e0030 */
[----:B------:R-:W-:Y:S04]  /*2880*/  @P0 STG.E.128 desc[UR18][R48.64], R44 ;  /* 0x0000002c30000986 */ /* 0x000fe8000c101d12 */
[----:B------:R0:W-:Y:S04]  /*2890*/  STG.E.128 desc[UR18][R50.64], R52 ;  /* 0x0000003432007986 */ /* 0x0001e8000c101d12 */
[----:B0-----:R0:W5:Y:S01]  /*28a0*/  LDG.E.128 R48, desc[UR18][R70.64] ;  /* 0x0000001246307981 */ /* 0x001162000c1e1d00 */
        /* <DEDUP_REMOVED lines=35> */
[----:B------:R-:W-:Y:S01]  /*2ae0*/  FSEL R51, R48, RZ, P1 ;  /* 0x000000ff30337208 */ /* 0x000fe20000800000 */
[----:B------:R-:W-:Y:S01]  /*2af0*/  @P1 FMUL.FTZ R52, R55, R56 ;  /* 0x0000003837341220 */ /* 0x000fe20000410000 */
[----:B------:R-:W-:Y:S01]  /*2b00*/  @P3 FMUL.FTZ R53, R57, R58 ;  /* 0x0000003a39353220 */ /* 0x000fe20000410000 */
[----:B------:R-:W-:Y:S01]  /*2b10*/  @P4 FMUL.FTZ R54, R65, R60 ;  /* 0x0000003c41364220 */ /* 0x000fe20000410000 */
[----:B------:R-:W-:Y:S02]  /*2b20*/  MOV R55, RZ ;  /* 0x000000ff00377202 */ /* 0x000fe40000000f00 */
[----:B------:R-:W-:Y:S02]  /*2b30*/  FSEL R57, R49, RZ, P3 ;  /* 0x000000ff31397208 */ /* 0x000fe40001800000 */
[----:B------:R-:W-:Y:S02]  /*2b40*/  FSEL R50, R50, RZ, P4 ;  /* 0x000000ff32327208 */ /* 0x000fe40002000000 */
[----:B------:R-:W-:Y:S01]  /*2b50*/  FSEL R59, R59, RZ, P5 ;  /* 0x000000ff3b3b7208 */ /* 0x000fe20002800000 */
[----:B------:R-:W-:Y:S06]  /*2b60*/  @!P5 BRA `(.L_x_6997) ;  /* 0x0000000000b4d947 */ /* 0x000fec0003800000 */
[----:B------:R-:W-:-:S05]  /*2b70*/  HADD2.F32 R55, -RZ, R160.H1_H1 ;  /* 0x300000a0ff377230 */ /* 0x000fca0000004100 */
[----:B------:R-:W-:Y:S01]  /*2b80*/  FMUL.FTZ R55, R64, R55 ;  /* 0x0000003740377220 */ /* 0x000fe20000410000 */
[----:B------:R-:W-:Y:S06]  /*2b90*/  BRA `(.L_x_6997) ;  /* 0x0000000000a87947 */ /* 0x000fec0003800000 */
.L_x_6996:
        /* <DEDUP_REMOVED lines=28> */
[--C-:B0-----:R-:W-:Y:S02]  /*2d60*/  @P3 HADD2.F32 R71, -RZ, R160.reuse.H0_H0 ;  /* 0x200000a0ff473230 */ /* 0x101fe40000004100 */
        /* <DEDUP_REMOVED lines=13> */
.L_x_6997:
[----:B------:R-:W-:Y:S05]  /*2e40*/  BSYNC.RECONVERGENT B0 ;  /* 0x0000000000007941 */ /* 0x000fea0003800200 */
.L_x_6995:
[----:B------:R-:W1:Y:S01]  /*2e50*/  @P0 LDC.64 R48, c[0x0][0x478] ;  /* 0x00011e00ff300b82 */ /* 0x000e620000000a00 */
[----:B------:R-:W-:-:S04]  /*2e60*/  IMAD.WIDE.U32 R76, R109, 0x10, R76 ;  /* 0x000000106d4c7825 */ /* 0x000fc800078e004c */
[----:B-1----:R-:W-:-:S05]  /*2e70*/  @P0 IMAD.WIDE.U32 R48, R109, 0x10, R48 ;  /* 0x000000106d300825 */ /* 0x002fca00078e0030 */
[----:B------:R1:W-:Y:S04]  /*2e80*/  @P0 STG.E.128 desc[UR18][R48.64], R44 ;  /* 0x0000002c30000986 */ /* 0x0003e8000c101d12 */
[----:B------:R1:W-:Y:S01]  /*2e90*/  STG.E.128 desc[UR18][R76.64], R52 ;  /* 0x000000344c007986 */ /* 0x0003e2000c101d12 */
[----:B------:R-:W-:Y:S05]  /*2ea0*/  BRA `(.L_x_6998) ;  /* 0x0000001800307947 */ /* 0x000fea0003800000 */
.L_x_6985:
[----:B------:R-:W0:Y:S02]  /*2eb0*/  LDC.64 R70, c[0x0][0x390] ;  /* 0x0000e400ff467b82 */ /* 0x000e240000000a00 */
[----:B0-----:R-:W-:-:S06]  /*2ec0*/  IMAD.WIDE.U32 R48, R139, 0x10, R70 ;  /* 0x000000108b307825 */ /* 0x001fcc00078e0046 */
[----:B------:R-:W5:Y:S01]  /*2ed0*/  LDG.E.128 R48, desc[UR18][R48.64] ;  /* 0x0000001230307981 */ /* 0x000f62000c1e1d00 */
[----:B------:R-:W-:Y:S01]  /*2ee0*/  UISETP.NE.U32.AND UP1, UPT, UR24, URZ, UPT ;  /* 0x000000ff1800728c */ /* 0x000fe2000bf25070 */
[----:B------:R-:W-:Y:S03]  /*2ef0*/  BSSY.RECONVERGENT B0, `(.L_x_6999) ;  /* 0x000005c000007945 */ /* 0x000fe60003800200 */
        /* <DEDUP_REMOVED lines=11> */
[----:B------:R-:W-:Y:S01]  /*2fb0*/  FFMA.FTZ R61, R150, UR10, R29 ;  /* 0x0000000a963d7c23 */ /* 0x000fe2000801001d */
[----:B------:R-:W-:Y:S01]  /*2fc0*/  LOP3.LUT P1, RZ, R157, 0xff00, RZ, 0xc0, !PT ;  /* 0x0000ff009dff7812 */ /* 0x000fe2000782c0ff */
[----:B------:R-:W-:Y:S01]  /*2fd0*/  FFMA.FTZ R55, R55, UR10, R28 ;  /* 0x0000000a37377c23 */ /* 0x000fe2000801001c */
[----:B------:R-:W-:Y:S01]  /*2fe0*/  LOP3.LUT P3, RZ, R157, 0xff0000, RZ, 0xc0, !PT ;  /* 0x00ff00009dff7812 */ /* 0x000fe2000786c0ff */
[----:B------:R-:W-:Y:S01]  /*2ff0*/  FFMA.FTZ R62, R151, UR10, R30 ;  /* 0x0000000a973e7c23 */ /* 0x000fe2000801001e */
[----:B------:R-:W-:Y:S01]  /*3000*/  FFMA.FTZ R63, R154, UR10, R31 ;  /* 0x0000000a9a3f7c23 */ /* 0x000fe2000801001f */
        /* <DEDUP_REMOVED lines=19> */
[----:B------:R-:W-:Y:S01]  /*3140*/  FSEL R63, R49, RZ, P1 ;  /* 0x000000ff313f7208 */ /* 0x000fe20000800000 */
[----:B------:R-:W-:Y:S01]  /*3150*/  @P0 FMUL.FTZ R52, R74, R55 ;  /* 0x000000374a340220 */ /* 0x000fe20000410000 */
[----:B------:R-:W-:Y:S01]  /*3160*/  @P1 FMUL.FTZ R53, R69, R68 ;  /* 0x0000004445351220 */ /* 0x000fe20000410000 */
[----:B------:R-:W-:Y:S01]  /*3170*/  @P3 FMUL.FTZ R54, R76, R61 ;  /* 0x0000003d4c363220 */ /* 0x000fe20000410000 */
[----:B------:R-:W-:Y:S02]  /*3180*/  MOV R55, RZ ;  /* 0x000000ff00377202 */ /* 0x000fe40000000f00 */
[----:B------:R-:W-:-:S02]  /*3190*/  FSEL R68, R48, RZ, P0 ;  /* 0x000000ff30447208 */ /* 0x000fc40000000000 */
[----:B------:R-:W-:Y:S02]  /*31a0*/  FSEL R62, R50, RZ, P3 ;  /* 0x000000ff323e7208 */ /* 0x000fe40001800000 */
[----:B------:R-:W-:Y:S01]  /*31b0*/  FSEL R61, R51, RZ, P4 ;  /* 0x000000ff333d7208 */ /* 0x000fe20002000000 */
[----:B------:R-:W-:Y:S06]  /*31c0*/  @!P4 BRA `(.L_x_7001) ;  /* 0x0000000000b8c947 */ /* 0x000fec0003800000 */
[----:B------:R-:W-:-:S05]  /*31d0*/  HADD2.F32 R55, -RZ, R163.H1_H1 ;  /* 0x300000a3ff377230 */ /* 0x000fca0000004100 */
[----:B------:R-:W-:Y:S01]  /*31e0*/  FMUL.FTZ R55, R55, R72 ;  /* 0x0000004837377220 */ /* 0x000fe20000410000 */
[----:B------:R-:W-:Y:S06]  /*31f0*/  BRA `(.L_x_7001) ;  /* 0x0000000000ac7947 */ /* 0x000fec0003800000 */
.L_x_7000:
        /* <DEDUP_REMOVED lines=8> */
[----:B-----5:R-:W-:Y:S01]  /*3280*/  LOP3.LUT P0, RZ, R157, 0xff, RZ, 0xc0, !PT ;  /* 0x000000ff9dff7812 */ /* 0x020fe2000780c0ff */
[----:B------:R-:W-:Y:S01]  /*3290*/  FFMA.FTZ R44, R149, UR10, R28 ;  /* 0x0000000a952c7c23 */ /* 0x000fe2000801001c */
[C---:B------:R-:W-:Y:S01]  /*32a0*/  LOP3.LUT P1, RZ, R157.reuse, 0xff00, RZ, 0xc0, !PT ;  /* 0x0000ff009dff7812 */ /* 0x040fe2000782c0ff */
[----:B------:R-:W-:Y:S01]  /*32b0*/  FFMA.FTZ R45, R150, UR10, R29 ;  /* 0x0000000a962d7c23 */ /* 0x000fe2000801001d */
[----:B------:R-:W-:Y:S01]  /*32c0*/  LOP3.LUT P3, RZ, R157, 0xff0000, RZ, 0xc0, !PT ;  /* 0x00ff00009dff7812 */ /* 0x000fe2000786c0ff */
[----:B------:R-:W-:Y:S01]  /*32d0*/  FFMA.FTZ R46, R151, UR10, R30 ;  /* 0x0000000a972e7c23 */ /* 0x000fe2000801001e */
[----:B------:R-:W-:Y:S01]  /*32e0*/  ISETP.GE.U32.AND P4, PT, R157, 0x1000000, PT ;  /* 0x010000009d00780c */ /* 0x000fe20003f86070 */
[----:B------:R-:W-:Y:S01]  /*32f0*/  FFMA.FTZ R47, R154, UR10, R31 ;  /* 0x0000000a9a2f7c23 */ /* 0x000fe2000801001f */
        /* <DEDUP_REMOVED lines=27> */
.L_x_7001:
[----:B------:R-:W-:Y:S05]  /*34b0*/  BSYNC.RECONVERGENT B0 ;  /* 0x0000000000007941 */ /* 0x000fea0003800200 */
.L_x_6999:
        /* <DEDUP_REMOVED lines=20> */
[----:B------:R-:W-:Y:S01]  /*3600*/  LOP3.LUT P1, RZ, R148, 0xff, RZ, 0xc0, !PT ;  /* 0x000000ff94ff7812 */ /* 0x000fe2000782c0ff */
[----:B------:R-:W-:Y:S01]  /*3610*/  FFMA.FTZ R45, R144, UR10, R33 ;  /* 0x0000000a902d7c23 */ /* 0x000fe20008010021 */
[C---:B------:R-:W-:Y:S01]  /*3620*/  LOP3.LUT P3, RZ, R148.reuse, 0xff00, RZ, 0xc0, !PT ;  /* 0x0000ff0094ff7812 */ /* 0x040fe2000786c0ff */
        /* <DEDUP_REMOVED lines=34> */
.L_x_7003:
        /* <DEDUP_REMOVED lines=9> */
[----:B------:R-:W-:Y:S01]  /*38e0*/  FFMA.FTZ R69, R147, UR10, R32 ;  /* 0x0000000a93457c23 */ /* 0x000fe20008010020 */
[----:B------:R-:W-:Y:S01]  /*38f0*/  LOP3.LUT P3, RZ, R148, 0xff00, RZ, 0xc0, !PT ;  /* 0x0000ff0094ff7812 */ /* 0x000fe2000786c0ff */
[----:B------:R-:W-:Y:S01]  /*3900*/  FFMA.FTZ R72, R144, UR10, R33 ;  /* 0x0000000a90487c23 */ /* 0x000fe20008010021 */
[C---:B------:R-:W-:Y:S01]  /*3910*/  LOP3.LUT P4, RZ, R148.reuse, 0xff0000, RZ, 0xc0, !PT ;  /* 0x00ff000094ff7812 */ /* 0x040fe2000788c0ff */
[----:B------:R-:W-:Y:S01]  /*3920*/  FFMA.FTZ R73, R143, UR10, R34 ;  /* 0x0000000a8f497c23 */ /* 0x000fe20008010022 */
[----:B------:R-:W-:Y:S01]  /*3930*/  ISETP.GE.U32.AND P5, PT, R148, 0x1000000, PT ;  /* 0x010000009400780c */ /* 0x000fe20003fa6070 */
        /* <DEDUP_REMOVED lines=27> */
.L_x_7004:
[----:B------:R-:W-:Y:S05]  /*3af0*/  BSYNC.RECONVERGENT B0 ;  /* 0x0000000000007941 */ /* 0x000fea0003800200 */
.L_x_7002:
        /* <DEDUP_REMOVED lines=54> */
.L_x_7006:
        /* <DEDUP_REMOVED lines=42> */
.L_x_7007:
[----:B------:R-:W-:Y:S05]  /*4100*/  BSYNC.RECONVERGENT B0 ;  /* 0x0000000000007941 */ /* 0x000fea0003800200 */
.L_x_7005:
        /* <DEDUP_REMOVED lines=39> */
[-C--:B------:R-:W-:Y:S01]  /*4380*/  FMUL.FTZ R50, R50, R57.reuse ;  /* 0x0000003932327220 */ /* 0x080fe20000410000 */
[----:B------:R-:W-:Y:S01]  /*4390*/  FMUL.FTZ R59, R51, R58 ;  /* 0x0000003a333b7220 */ /* 0x000fe20000410000 */
[----:B------:R-:W-:Y:S01]  /*43a0*/  CS2R R52, SRZ ;  /* 0x0000000000347805 */ /* 0x000fe2000001ff00 */
[----:B------:R-:W-:Y:S01]  /*43b0*/  @P4 FMUL.FTZ R54, R66, R57 ;  /* 0x0000003942364220 */ /* 0x000fe20000410000 */
[----:B------:R-:W-:Y:S01]  /*43c0*/  @P1 FMUL.FTZ R52, R60, R55 ;  /* 0x000000373c341220 */ /* 0x000fe20000410000 */
[----:B------:R-:W-:Y:S01]  /*43d0*/  @P3 FMUL.FTZ R53, R65, R56 ;  /* 0x0000003841353220 */ /* 0x000fe20000410000 */
[----:B------:R-:W-:-:S02]  /*43e0*/  MOV R55, RZ ;  /* 0x000000ff00377202 */ /* 0x000fc40000000f00 */
        /* <DEDUP_REMOVED lines=8> */
.L_x_7009:
[--C-:B------:R-:W-:Y:S01]  /*4470*/  FFMA.FTZ R67, R67, UR11, R60.reuse ;  /* 0x0000000b43437c23 */ /* 0x100fe2000801003c */
[--C-:B------:R-:W-:Y:S01]  /*4480*/  FFMA.FTZ R65, R65, UR11, R60.reuse ;  /* 0x0000000b41417c23 */ /* 0x100fe2000801003c */
[--C-:B------:R-:W-:Y:S01]  /*4490*/  FFMA.FTZ R59, R59, UR11, R60.reuse ;  /* 0x0000000b3b3b7c23 */ /* 0x100fe2000801003c */
[----:B------:R-:W-:Y:S01]  /*44a0*/  FFMA.FTZ R57, R57, UR11, R60 ;  /* 0x0000000b39397c23 */ /* 0x000fe2000801003c */
[----:B------:R-:W-:Y:S01]  /*44b0*/  FADD.FTZ R67, R66, -R67 ;  /* 0x8000004342437221 */ /* 0x000fe20000010000 */
[----:B------:R-:W-:Y:S01]  /*44c0*/  FADD.FTZ R64, R64, -R65 ;  /* 0x8000004140407221 */ /* 0x000fe20000010000 */
[----:B------:R-:W-:Y:S01]  /*44d0*/  FADD.FTZ R59, R58, -R59 ;  /* 0x8000003b3a3b7221 */ /* 0x000fe20000010000 */
[----:B0-----:R-:W-:Y:S01]  /*44e0*/  FADD.FTZ R70, R56, -R57 ;  /* 0x8000003938467221 */ /* 0x001fe20000010000 */
        /* <DEDUP_REMOVED lines=20> */
[--C-:B------:R-:W-:Y:S02]  /*4630*/  @P3 HADD2.F32 R71, -RZ, R160.reuse.H0_H0 ;  /* 0x200000a0ff473230 */ /* 0x100fe40000004100 */
        /* <DEDUP_REMOVED lines=13> */
.L_x_7010:
[----:B------:R-:W-:Y:S05]  /*4710*/  BSYNC.RECONVERGENT B0 ;  /* 0x0000000000007941 */ /* 0x000fea0003800200 */
.L_x_7008:
[----:B------:R-:W1:Y:S01]  /*4720*/  @P0 LDC.64 R48, c[0x0][0x478] ;  /* 0x00011e00ff300b82 */ /* 0x000e620000000a00 */
[----:B------:R-:W-:-:S04]  /*4730*/  IMAD.WIDE.U32 R76, R109, 0x10, R76 ;  /* 0x000000106d4c7825 */ /* 0x000fc800078e004c */
[----:B-1----:R-:W-:-:S05]  /*4740*/  @P0 IMAD.WIDE.U32 R48, R109, 0x10, R48 ;  /* 0x000000106d300825 */ /* 0x002fca00078e0030 */
[----:B------:R2:W-:Y:S04]  /*4750*/  @P0 STG.E.128 desc[UR18][R48.64], R44 ;  /* 0x0000002c30000986 */ /* 0x0005e8000c101d12 */
[----:B------:R2:W-:Y:S02]  /*4760*/  STG.E.128 desc[UR18][R76.64], R52 ;  /* 0x000000344c007986 */ /* 0x0005e4000c101d12 */
.L_x_6998:
        /* <DEDUP_REMOVED lines=22> */
[----:B------:R-:W-:Y:S02]  /*48d0*/  MOV R50, R15 ;  /* 0x0000000f00327202 */ /* 0x000fe40000000f00 */
[----:B------:R-:W-:Y:S02]  /*48e0*/  MOV R51, R14 ;  /* 0x0000000e00337202 */ /* 0x000fe40000000f00 */
[----:B-12---:R-:W-:Y:S02]  /*48f0*/  MOV R54, R27 ;  /* 0x0000001b00367202 */ /* 0x006fe40000000f00 */
        /* <DEDUP_REMOVED lines=43> */
.L_x_6984:
        /* <DEDUP_REMOVED lines=22> */
.L_x_7012:
        /* <DEDUP_REMOVED lines=15> */
.L_x_8141:


//--------------------- .text._ZN10layer_norm22ln_bwd_finalize_kernelINS_22Kernel_traits_finalizeILj2048E6__halfffffjLb1ELj1024ELj4ENS_18Kernel_traits_baseILj2048ES2_ffffjLj1024EEEEELb1ELb0EEEvNS_9BwdParamsE --------------------------
	.section	.text._ZN10layer_norm22ln_bwd_finalize_kernelINS_22Kernel_traits_finalizeILj2048E6__halfffffjLb1ELj1024ELj4ENS_18Kernel_traits_baseILj2048ES2_ffffjLj1024EEEEELb1ELb0EEEvNS_9BwdParamsE,"ax",@progbits
	.align	128
        .global         _ZN10layer_norm22ln_bwd_finalize_kernelINS_22Kernel_traits_finalizeILj2048E6__halfffffjLb1ELj1024ELj4ENS_18Kernel_traits_baseILj2048ES2_ffffjLj1024EEEEELb1ELb0EEEvNS_9BwdParamsE
        .type           _ZN10layer_norm22ln_bwd_finalize_kernelINS_22Kernel_traits_finalizeILj2048E6__halfffffjLb1ELj1024ELj4ENS_18Kernel_traits_baseILj2048ES2_ffffjLj1024EEEEELb1ELb0EEEvNS_9BwdParamsE,@function
        .size           _ZN10layer_norm22ln_bwd_finalize_kernelINS_22Kernel_traits_finalizeILj2048E6__halfffffjLb1ELj1024ELj4ENS_18Kernel_traits_baseILj2048ES2_ffffjLj1024EEEEELb1ELb0EEEvNS_9BwdParamsE,(.L_x_8142 - _ZN10layer_norm22ln_bwd_finalize_kernelINS_22Kernel_traits_finalizeILj2048E6__halfffffjLb1ELj1024ELj4ENS_18Kernel_traits_baseILj2048ES2_ffffjLj1024EEEEELb1ELb0EEEvNS_9BwdParamsE)
        .other          _ZN10layer_norm22ln_bwd_finalize_kernelINS_22Kernel_traits_finalizeILj2048E6__halfffffjLb1ELj1024ELj4ENS_18Kernel_traits_baseILj2048ES2_ffffjLj1024EEEEELb1ELb0EEEvNS_9BwdParamsE,@"STO_CUDA_ENTRY STV_DEFAULT"
_ZN10layer_norm22ln_bwd_finalize_kernelINS_22Kernel_traits_finalizeILj2048E6__halfffffjLb1ELj1024ELj4ENS_18Kernel_traits_baseILj2048ES2_ffffjLj1024EEEEELb1ELb0EEEvNS_9BwdParamsE:
.text._ZN10layer_norm22ln_bwd_finalize_kernelINS_22Kernel_traits_finalizeILj2048E6__halfffffjLb1ELj1024ELj4ENS_18Kernel_traits_baseILj2048ES2_ffffjLj1024EEEEELb1ELb0EEEvNS_9BwdParamsE:
        /* <DEDUP_REMOVED lines=57> */
.L_x_7017:
        /* <DEDUP_REMOVED lines=87> */
.L_x_7016:
[----:B------:R-:W-:Y:S05]  /*0900*/  BSYNC.RECONVERGENT B1 ;  /* 0x0000000000017941 */ /* 0x000fea0003800200 */
.L_x_7015:
        /* <DEDUP_REMOVED lines=50> */
.L_x_7019:
[----:B------:R-:W-:Y:S05]  /*0c30*/  BSYNC.RECONVERGENT B1 ;  /* 0x0000000000017941 */ /* 0x000fea0003800200 */
.L_x_7018:
        /* <DEDUP_REMOVED lines=29> */
.L_x_7021:
[----:B------:R-:W-:Y:S05]  /*0e10*/  BSYNC.RECONVERGENT B1 ;  /* 0x0000000000017941 */ /* 0x000fea0003800200 */
.L_x_7020:
        /* <DEDUP_REMOVED lines=14> */
.L_x_7014:
[----:B------:R-:W-:Y:S05]  /*0f00*/  BSYNC.RECONVERGENT B0 ;  /* 0x0000000000007941 */ /* 0x000fea0003800200 */
.L_x_7013:
        /* <DEDUP_REMOVED lines=78> */
.L_x_7022:
        /* <DEDUP_REMOVED lines=9> */
.L_x_8142:


//--------------------- .text._ZN10layer_norm13ln_bwd_kernelINS_13Kernel_traitsI6__halfffffjLj2048ELj1ELj1ELj4ELj16ENS_18Kernel_traits_baseILj2048ES2_ffffjLj128EEEEELb1ELb1ELb1ELb0EEEvNS_9BwdParamsE --------------------------
	.section	.text._ZN10layer_norm13ln_bwd_kernelINS_13Kernel_traitsI6__halfffffjLj2048ELj1ELj1ELj4ELj16ENS_18Kernel_traits_baseILj2048ES2_ffffjLj128EEEEELb1ELb1ELb1ELb0EEEvNS_9BwdParamsE,"ax",@progbits
	.align	128
        .global         _ZN10layer_norm13ln_bwd_kernelINS_13Kernel_traitsI6__halfffffjLj2048ELj1ELj1ELj4ELj16ENS_18Kernel_traits_baseILj2048ES2_ffffjLj128EEEEELb1ELb1ELb1ELb0EEEvNS_9BwdParamsE
        .type           _ZN10layer_norm13ln_bwd_kernelINS_13Kernel_traitsI6__halfffffjLj2048ELj1ELj1ELj4ELj16ENS_18Kernel_traits_baseILj2048ES2_ffffjLj128EEEEELb1ELb1ELb1ELb0EEEvNS_9BwdParamsE,@function
        .size           _ZN10layer_norm13ln_bwd_kernelINS_13Kernel_traitsI6__halfffffjLj2048ELj1ELj1ELj4ELj16ENS_18Kernel_traits_baseILj2048ES2_ffffjLj128EEEEELb1ELb1ELb1ELb0EEEvNS_9BwdParamsE,(.L_x_8143 - _ZN10layer_norm13ln_bwd_kernelINS_13Kernel_traitsI6__halfffffjLj2048ELj1ELj1ELj4ELj16ENS_18Kernel_traits_baseILj2048ES2_ffffjLj128EEEEELb1ELb1ELb1ELb0EEEvNS_9BwdParamsE)
        .other          _ZN10layer_norm13ln_bwd_kernelINS_13Kernel_traitsI6__halfffffjLj2048ELj1ELj1ELj4ELj16ENS_18Kernel_traits_baseILj2048ES2_ffffjLj128EEEEELb1ELb1ELb1ELb0EEEvNS_9BwdParamsE,@"STO_CUDA_ENTRY STV_DEFAULT"
_ZN10layer_norm13ln_bwd_kernelINS_13Kernel_traitsI6__halfffffjLj2048ELj1ELj1ELj4ELj16ENS_18Kernel_traits_baseILj2048ES2_ffffjLj128EEEEELb1ELb1ELb1ELb0EEEvNS_9BwdParamsE:
.text._ZN10layer_norm13ln_bwd_kernelINS_13Kernel_traitsI6__halfffffjLj2048ELj1ELj1ELj4ELj16ENS_18Kernel_traits_baseILj2048ES2_ffffjLj128EEEEELb1ELb1ELb1ELb0EEEvNS_9BwdParamsE:
        /* <DEDUP_REMOVED lines=16> */
[----:B------:R-:W1:Y:S06]  /*0100*/  @P1 LDC.64 R8, c[0x0][0x3d0] ;  /* 0x0000f400ff081b82 */ /* 0x000e6c0000000a00 */
[----:B------:R-:W-:Y:S02]  /*0110*/  @P4 LOP3.LUT R7, R127, 0x80, RZ, 0xfc, !PT ;  /* 0x000000807f074812 */ /* 0x000fe400078efcff */
[----:B------:R-:W3:Y:S08]  /*0120*/  @P1 LDC.64 R12, c[0x0][0x3e8] ;  /* 0x0000fa00ff0c1b82 */ /* 0x000ef00000000a00 */
[----:B------:R-:W4:Y:S08]  /*0130*/  @P2 LDC.64 R20, c[0x0][0x3d0] ;  /* 0x0000f400ff142b82 */ /* 0x000f300000000a00 */
[----:B------:R-:W0:Y:S01]  /*0140*/  @P2 LDC.64 R24, c[0x0][0x3e8] ;  /* 0x0000fa00ff182b82 */ /* 0x000e220000000a00 */
[----:B-1----:R-:W-:-:S05]  /*0150*/  @P1 IMAD.WIDE.U32 R8, R7, 0x8, R8 ;  /* 0x0000000807081825 */ /* 0x002fca00078e0008 */
[----:B--2---:R-:W5:Y:S02]  /*0160*/  @P1 LDG.E.64 R10, desc[UR6][R8.64] ;  /* 0x00000006080a1981 */ /* 0x004f64000c1e1b00 */
[----:B------:R-:W1:Y:S01]  /*0170*/  @P3 LDC.64 R32, c[0x0][0x3d0] ;  /* 0x0000f400ff203b82 */ /* 0x000e620000000a00 */
[C---:B---3--:R-:W-:Y:S01]  /*0180*/  @P1 IMAD.WIDE.U32 R12, R7.reuse, 0x8, R12 ;  /* 0x00000008070c1825 */ /* 0x048fe200078e000c */
[----:B------:R-:W-:-:S04]  /*0190*/  @P1 IADD3 R7, PT, PT, R7, 0x80, RZ ;  /* 0x0000008007071810 */ /* 0x000fc80007ffe0ff */
[----:B------:R-:W5:Y:S02]  /*01a0*/  @P1 LDG.E.64 R14, desc[UR6][R12.64] ;  /* 0x000000060c0e1981 */ /* 0x000f64000c1e1b00 */
[----:B------:R-:W2:Y:S01]  /*01b0*/  @P3 LDC.64 R34, c[0x0][0x3e8] ;  /* 0x0000fa00ff223b82 */ /* 0x000ea20000000a00 */
[C---:B----4-:R-:W-:Y:S01]  /*01c0*/  @P2 IMAD.WIDE.U32 R28, R7.reuse, 0x8, R20 ;  /* 0x00000008071c2825 */ /* 0x050fe200078e0014 */
[----:B0-----:R-:W-:Y:S01]  /*01d0*/  UISETP.GE.AND UP0, UPT, UR24, UR4, UPT ;  /* 0x000000041800728c */ /* 0x001fe2000bf06270 */
[----:B------:R-:W-:Y:S02]  /*01e0*/  CS2R R72, SRZ ;  /* 0x0000000000487805 */ /* 0x000fe4000001ff00 */
[----:B------:R-:W-:Y:S02]  /*01f0*/  CS2R R74, SRZ ;  /* 0x00000000004a7805 */ /* 0x000fe4000001ff00 */
[----:B------:R-:W-:Y:S01]  /*0200*/  CS2R R68, SRZ ;  /* 0x0000000000447805 */ /* 0x000fe2000001ff00 */
[----:B------:R0:W5:Y:S01]  /*0210*/  @P2 LDG.E.64 R16, desc[UR6][R28.64] ;  /* 0x000000061c102981 */ /* 0x000162000c1e1b00 */
[----:B------:R-:W3:Y:S01]  /*0220*/  @P4 LDC.64 R2, c[0x0][0x3d0] ;  /* 0x0000f400ff024b82 */ /* 0x000ee20000000a00 */
[C---:B------:R-:W-:Y:S01]  /*0230*/  @P2 IMAD.WIDE.U32 R30, R7.reuse, 0x8, R24 ;  /* 0x00000008071e2825 */ /* 0x040fe200078e0018 */
[----:B------:R-:W-:-:S02]  /*0240*/  @P2 IADD3 R7, PT, PT, R7, 0x80, RZ ;  /* 0x0000008007072810 */ /* 0x000fc40007ffe0ff */
[----:B------:R-:W-:Y:S02]  /*0250*/  CS2R R70, SRZ ;  /* 0x0000000000467805 */ /* 0x000fe4000001ff00 */
[----:B------:R-:W-:Y:S02]  /*0260*/  CS2R R64, SRZ ;  /* 0x0000000000407805 */ /* 0x000fe4000001ff00 */
[----:B------:R-:W-:Y:S01]  /*0270*/  CS2R R66, SRZ ;  /* 0x0000000000427805 */ /* 0x000fe2000001ff00 */
[----:B------:R4:W5:Y:S01]  /*0280*/  @P2 LDG.E.64 R18, desc[UR6][R30.64] ;  /* 0x000000061e122981 */ /* 0x000962000c1e1b00 */
[----:B------:R-:W0:Y:S01]  /*0290*/  @P4 LDC.64 R4, c[0x0][0x3e8] ;  /* 0x0000fa00ff044b82 */ /* 0x000e220000000a00 */
[----:B-1----:R-:W-:-:S05]  /*02a0*/  @P3 IMAD.WIDE.U32 R20, R7, 0x8, R32 ;  /* 0x0000000807143825 */ /* 0x002fca00078e0020 */
[----:B------:R1:W5:Y:S01]  /*02b0*/  @P3 LDG.E.64 R22, desc[UR6][R20.64] ;  /* 0x0000000614163981 */ /* 0x000362000c1e1b00 */
[----:B--2---:R-:W-:-:S05]  /*02c0*/  @P3 IMAD.WIDE.U32 R24, R7, 0x8, R34 ;  /* 0x0000000807183825 */ /* 0x004fca00078e0022 */
[----:B------:R1:W5:Y:S01]  /*02d0*/  @P3 LDG.E.64 R26, desc[UR6][R24.64] ;  /* 0x00000006181a3981 */ /* 0x000362000c1e1b00 */
[----:B---3--:R-:W-:-:S05]  /*02e0*/  @P4 IMAD.WIDE.U32 R2, R127, 0x8, R2 ;  /* 0x000000087f024825 */ /* 0x008fca00078e0002 */
[----:B------:R1:W5:Y:S01]  /*02f0*/  @P4 LDG.E.64 R112, desc[UR6][R2.64] ;  /* 0x0000000602704981 */ /* 0x000362000c1e1b00 */
[----:B0-----:R-:W-:-:S05]  /*0300*/  @P4 IMAD.WIDE.U32 R4, R127, 0x8, R4 ;  /* 0x000000087f044825 */ /* 0x001fca00078e0004 */
[----:B------:R1:W5:Y:S01]  /*0310*/  @P4 LDG.E.64 R110, desc[UR6][R4.64] ;  /* 0x00000006046e4981 */ /* 0x000362000c1e1b00 */
        /* <DEDUP_REMOVED lines=17> */
[----:B----4-:R-:W-:Y:S01]  /*0430*/  CS2R R30, SRZ ;  /* 0x00000000001e7805 */ /* 0x010fe2000001ff00 */
        /* <DEDUP_REMOVED lines=11> */
[----:B------:R-:W-:Y:S02]  /*04f0*/  PRMT R137, R137, 0x5410, R2 ;  /* 0x0000541089897816 */ /* 0x000fe40000000002 */
        /* <DEDUP_REMOVED lines=54> */
[----:B------:R-:W-:Y:S01]  /*0860*/  PRMT R146, R146, 0x5410, R9 ;  /* 0x0000541092927816 */ /* 0x000fe20000000009 */
[----:B------:R-:W0:Y:S01]  /*0870*/  LDCU.64 UR20, c[0x0][0x478] ;  /* 0x00008f00ff1477ac */ /* 0x000e220008000a00 */
[----:B------:R-:W-:-:S02]  /*0880*/  PRMT R147, R147, 0x5410, R10 ;  /* 0x0000541093937816 */ /* 0x000fc4000000000a */
[----:B------:R-:W-:Y:S01]  /*0890*/  PRMT R148, R148, 0x5410, R11 ;  /* 0x0000541094947816 */ /* 0x000fe2000000000b */
[----:B------:R-:W0:Y:S01]  /*08a0*/  LDCU.128 UR8, c[0x0][0x3c0] ;  /* 0x00007800ff0877ac */ /* 0x000e220008000c00 */
[----:B------:R-:W-:Y:S02]  /*08b0*/  PRMT R149, R149, 0x5410, R12 ;  /* 0x0000541095957816 */ /* 0x000fe4000000000c */
[----:B------:R-:W-:Y:S01]  /*08c0*/  PRMT R150, R150, 0x5410, R13 ;  /* 0x0000541096967816 */ /* 0x000fe2000000000d */
[----:B------:R-:W0:Y:S01]  /*08d0*/  LDCU.128 UR12, c[0x0][0x3f0] ;  /* 0x00007e00ff0c77ac */ /* 0x000e220008000c00 */
[----:B------:R-:W-:Y:S02]  /*08e0*/  PRMT R151, R151, 0x5410, R0 ;  /* 0x0000541097977816 */ /* 0x000fe40000000000 */
[----:B------:R-:W-:Y:S01]  /*08f0*/  PRMT R152, R152, 0x5410, R2 ;  /* 0x0000541098987816 */ /* 0x000fe20000000002 */
[----:B-123--:R-:W0:Y:S06]  /*0900*/  LDCU.64 UR22, c[0x0][0x380] ;  /* 0x00007000ff1677ac */ /* 0x00ee2c0008000a00 */
.L_x_7116:
[----:B0-----:R-:W-:Y:S02]  /*0910*/  UIMAD.WIDE UR28, UR24, 0x4, UR14 ;  /* 0x00000004181c78a5 */ /* 0x001fe4000f8e020e */
[----:B------:R-:W-:-:S04]  /*0920*/  UIMAD.WIDE UR30, UR24, 0x4, UR12 ;  /* 0x00000004181e78a5 */ /* 0x000fc8000f8e020c */
[----:B------:R-:W-:Y:S02]  /*0930*/  MOV R100, UR28 ;  /* 0x0000001c00647c02 */ /* 0x000fe40008000f00 */
[----:B------:R-:W-:Y:S01]  /*0940*/  MOV R101, UR29 ;  /* 0x0000001d00657c02 */ /* 0x000fe20008000f00 */
[----:B------:R-:W-:-:S04]  /*0950*/  UIMAD.WIDE UR28, UR24, 0x4, UR10 ;  /* 0x00000004181c78a5 */ /* 0x000fc8000f8e020a */
[----:B--2---:R-:W2:Y:S01]  /*0960*/  LDG.E R100, desc[UR6][R100.64] ;  /* 0x0000000664647981 */ /* 0x004ea2000c1e1900 */
[----:B-1-3--:R-:W-:Y:S02]  /*0970*/  MOV R98, UR30 ;  /* 0x0000001e00627c02 */ /* 0x00afe40008000f00 */
[----:B------:R-:W-:Y:S02]  /*0980*/  MOV R96, UR28 ;  /* 0x0000001c00607c02 */ /* 0x000fe40008000f00 */
[----:B------:R-:W-:Y:S02]  /*0990*/  MOV R97, UR29 ;  /* 0x0000001d00617c02 */ /* 0x000fe40008000f00 */
[----:B------:R-:W-:-:S03]  /*09a0*/  MOV R99, UR31 ;  /* 0x0000001f00637c02 */ /* 0x000fc60008000f00 */
[----:B------:R-:W3:Y:S04]  /*09b0*/  LDG.E R96, desc[UR6][R96.64] ;  /* 0x0000000660607981 */ /* 0x000ee8000c1e1900 */
[----:B-----5:R-:W5:Y:S01]  /*09c0*/  LDG.E R98, desc[UR6][R98.64] ;  /* 0x0000000662627981 */ /* 0x020f62000c1e1900 */
[----:B------:R-:W-:Y:S01]  /*09d0*/  BSSY.RECONVERGENT B0, `(.L_x_7024) ;  /* 0x0000140000007945 */ /* 0x000fe20003800200 */
[----:B--2---:R-:W-:Y:S02]  /*09e0*/  R2UR UR27, R100 ;  /* 0x00000000641b72ca */ /* 0x004fe400000e0000 */
[----:B---3--:R-:W-:-:S11]  /*09f0*/  R2UR UR28, R96 ;  /* 0x00000000601c72ca */ /* 0x008fd600000e0000 */
[----:B------:R-:W-:Y:S01]  /*0a00*/  UISETP.GE.AND UP2, UPT, UR27, 0x1, UPT ;  /* 0x000000011b00788c */ /* 0x000fe2000bf46270 */
[----:B-----5:R-:W-:-:S08]  /*0a10*/  R2UR UR32, R98 ;  /* 0x00000000622072ca */ /* 0x020fd000000e0000 */
[----:B------:R-:W-:Y:S07]  /*0a20*/  BRA.U !UP2, `(.L_x_7025) ;  /* 0x0000000d0ab47547 */ /* 0x000fee000b800000 */
        /* <DEDUP_REMOVED lines=8> */
[----:B------:R-:W-:Y:S01]  /*0ab0*/  ISETP.NE.AND P0, PT, RZ, UR25, PT ;  /* 0x00000019ff007c0c */ /* 0x000fe2000bf05270 */
[----:B------:R-:W-:Y:S01]  /*0ac0*/  BSSY.RECONVERGENT B1, `(.L_x_7026) ;  /* 0x000004b000017945 */ /* 0x000fe20003800200 */
[----:B------:R-:W-:Y:S01]  /*0ad0*/  PLOP3.LUT P5, PT, PT, PT, UP3, 0x80, 0x8 ;  /* 0x000000000008781c */ /* 0x000fe20003faf038 */
[----:B------:R-:W-:Y:S01]  /*0ae0*/  HFMA2 R140, -RZ, RZ, 0, 0 ;  /* 0x00000000ff8c7431 */ /* 0x000fe200000001ff */
[----:B------:R-:W-:Y:S01]  /*0af0*/  MOV R7, UR4 ;  /* 0x0000000400077c02 */ /* 0x000fe20008000f00 */
[----:B------:R-:W-:Y:S01]  /*0b00*/  UIMAD UR4, UR24, UR5, URZ ;  /* 0x00000005180472a4 */ /* 0x000fe2000f8e02ff */
[C---:B------:R-:W-:Y:S01]  /*0b10*/  ISETP.GE.U32.AND P1, PT, R6.reuse, 0x100, PT ;  /* 0x000001000600780c */ /* 0x040fe20003f26070 */
[----:B------:R-:W-:Y:S01]  /*0b20*/  @UP3 UIADD3 UR29, UPT, UPT, UR32, -0x1, URZ ;  /* 0xffffffff201d3890 */ /* 0x000fe2000fffe0ff */
[C---:B------:R-:W-:Y:S01]  /*0b30*/  ISETP.GE.U32.AND P2, PT, R6.reuse, 0x180, PT ;  /* 0x000001800600780c */ /* 0x040fe20003f46070 */
[----:B------:R-:W-:Y:S01]  /*0b40*/  IMAD R7, R7, UR5, RZ ;  /* 0x0000000507077c24 */ /* 0x000fe2000f8e02ff */
[----:B------:R-:W-:Y:S01]  /*0b50*/  ISETP.GE.U32.AND P3, PT, R6, 0x200, PT ;  /* 0x000002000600780c */ /* 0x000fe20003f66070 */
[----:B------:R-:W-:Y:S01]  /*0b60*/  @UP3 UIMAD UR30, UR29, UR5, URZ ;  /* 0x000000051d1e32a4 */ /* 0x000fe2000f8e02ff */
[----:B------:R-:W-:Y:S01]  /*0b70*/  MOV R135, RZ ;  /* 0x000000ff00877202 */ /* 0x000fe20000000f00 */
[----:B------:R-:W-:Y:S01]  /*0b80*/  USHF.R.S32.HI UR29, URZ, 0x1f, UR4 ;  /* 0x0000001fff1d7899 */ /* 0x000fe20008011404 */
[----:B------:R-:W-:Y:S01]  /*0b90*/  SHF.R.S32.HI R98, RZ, 0x1f, R7 ;  /* 0x0000001fff627819 */ /* 0x000fe20000011407 */
[----:B------:R-:W-:-:S02]  /*0ba0*/  @UP3 USHF.R.S32.HI UR31, URZ, 0x1f, UR30 ;  /* 0x0000001fff1f3899 */ /* 0x000fc4000801141e */
[----:B------:R-:W-:Y:S01]  /*0bb0*/  ULEA.HI UR29, UR29, UR4, URZ, 0x2 ;  /* 0x000000041d1d7291 */ /* 0x000fe2000f8f10ff */
[----:B------:R-:W-:Y:S01]  /*0bc0*/  LEA.HI R98, R98, R7, RZ, 0x2 ;  /* 0x0000000762627211 */ /* 0x000fe200078f10ff */
[----:B------:R-:W-:-:S03]  /*0bd0*/  @UP3 ULEA.HI UR31, UR31, UR30, URZ, 0x2 ;  /* 0x0000001e1f1f3291 */ /* 0x000fc6000f8f10ff */
[-C--:B------:R-:W-:Y:S02]  /*0be0*/  LEA.HI.SX32 R129, R98, R127.reuse, 0x1e ;  /* 0x0000007f62817211 */ /* 0x080fe400078ff2ff */
[----:B------:R-:W-:Y:S02]  /*0bf0*/  MOV R100, UR29 ;  /* 0x0000001d00647c02 */ /* 0x000fe40008000f00 */
[----:B------:R-:W-:Y:S02]  /*0c00*/  MOV R102, UR31 ;  /* 0x0000001f00667c02 */ /* 0x000fe40008000f00 */
[-C--:B------:R-:W-:Y:S02]  /*0c10*/  LEA.HI.SX32 R7, R100, R127.reuse, 0x1e ;  /* 0x0000007f64077211 */ /* 0x080fe400078ff2ff */
[----:B------:R-:W-:Y:S02]  /*0c20*/  @P5 LEA.HI.SX32 R125, R102, R127, 0x1e ;  /* 0x0000007f667d5211 */ /* 0x000fe400078ff2ff */
        /* <DEDUP_REMOVED lines=17> */
[----:B------:R0:W5:Y:S01]  /*0d40*/  @P0 LDG.E.128 R24, desc[UR6][R114.64] ;  /* 0x0000000672180981 */ /* 0x000162000c1e1d00 */
[----:B------:R-:W-:Y:S02]  /*0d50*/  IADD3 R125, PT, PT, R125, 0x80, RZ ;  /* 0x000000807d7d7810 */ /* 0x000fe40007ffe0ff */
[----:B------:R-:W-:Y:S02]  /*0d60*/  IADD3 R129, PT, PT, R129, 0x80, RZ ;  /* 0x0000008081817810 */ /* 0x000fe40007ffe0ff */
[----:B------:R-:W-:Y:S01]  /*0d70*/  IADD3 R127, PT, PT, R127, 0x80, RZ ;  /* 0x000000807f7f7810 */ /* 0x000fe20007ffe0ff */
[C---:B---3--:R-:W-:Y:S01]  /*0d80*/  FADD.FTZ R3, -R128.reuse, R100 ;  /* 0x0000006480037221 */ /* 0x048fe20000010100 */
[----:B------:R-:W-:-:S03]  /*0d90*/  FADD.FTZ R101, -R128, R101 ;  /* 0x0000006580657221 */ /* 0x000fc60000010100 */
[----:B------:R-:W-:Y:S01]  /*0da0*/  FMUL.FTZ R3, R3, UR28 ;  /* 0x0000001c03037c20 */ /* 0x000fe20008410000 */
[--C-:B------:R-:W-:Y:S02]  /*0db0*/  HADD2.F32 R100, -RZ, R151.reuse.H0_H0 ;  /* 0x20000097ff647230 */ /* 0x100fe40000004100 */
[----:B----4-:R-:W-:Y:S01]  /*0dc0*/  FMUL.FTZ R108, R96, R105 ;  /* 0x00000069606c7220 */ /* 0x010fe20000410000 */
[----:B------:R-:W-:Y:S01]  /*0dd0*/  FADD.FTZ R56, R56, R96 ;  /* 0x0000006038387221 */ /* 0x000fe20000010000 */
[----:B------:R-:W-:Y:S01]  /*0de0*/  FFMA.FTZ R72, R96, R3, R72 ;  /* 0x0000000360487223 */ /* 0x000fe20000010048 */
[----:B------:R-:W-:Y:S02]  /*0df0*/  HADD2.F32 R96, -RZ, R151.H1_H1 ;  /* 0x30000097ff607230 */ /* 0x000fe40000004100 */
[----:B0-----:R-:W-:Y:S01]  /*0e00*/  FMUL.FTZ R114, R101, UR28 ;  /* 0x0000001c65727c20 */ /* 0x001fe20008410000 */
[C---:B------:R-:W-:Y:S01]  /*0e10*/  FADD.FTZ R124, -R128.reuse, R103 ;  /* 0x00000067807c7221 */ /* 0x040fe20000010100 */
[----:B------:R-:W-:Y:S01]  /*0e20*/  FADD.FTZ R102, -R128, R102 ;  /* 0x0000006680667221 */ /* 0x000fe20000010100 */
[----:B------:R-:W-:-:S02]  /*0e30*/  HADD2.F32 R103, -RZ, R113.H0_H0 ;  /* 0x20000071ff677230 */ /* 0x000fc40000004100 */
[----:B------:R-:W-:Y:S01]  /*0e40*/  FMUL.FTZ R115, R99, R96 ;  /* 0x0000006063737220 */ /* 0x000fe20000410000 */
[----:B------:R-:W-:Y:S01]  /*0e50*/  FMUL.FTZ R107, R97, R100 ;  /* 0x00000064616b7220 */ /* 0x000fe20000410000 */
[----:B------:R-:W-:Y:S01]  /*0e60*/  FADD.FTZ R57, R57, R97 ;  /* 0x0000006139397221 */ /* 0x000fe20000010000 */
[----:B------:R-:W-:Y:S01]  /*0e70*/  FFMA.FTZ R73, R97, R114, R73 ;  /* 0x0000007261497223 */ /* 0x000fe20000010049 */
[----:B------:R-:W-:Y:S01]  /*0e80*/  FADD.FTZ R96, RZ, R108 ;  /* 0x0000006cff607221 */ /* 0x000fe20000010000 */
[----:B------:R-:W-:Y:S01]  /*0e90*/  FFMA.FTZ R97, R3, R108, RZ ;  /* 0x0000006c03617223 */ /* 0x000fe200000100ff */
[----:B------:R-:W-:Y:S01]  /*0ea0*/  FMUL.FTZ R105, R102, UR28 ;  /* 0x0000001c66697c20 */ /* 0x000fe20008410000 */
        /* <DEDUP_REMOVED lines=12> */
.L_x_7027:
[----:B----4-:R-:W-:Y:S05]  /*0f70*/  BSYNC.RECONVERGENT B1 ;  /* 0x0000000000017941 */ /* 0x010fea0003800200 */
.L_x_7026:
        /* <DEDUP_REMOVED lines=18> */
[----:B------:R-:W-:Y:S02]  /*10a0*/  IADD3 R125, PT, PT, R125, 0x80, RZ ;  /* 0x000000807d7d7810 */ /* 0x000fe40007ffe0ff */
[----:B------:R-:W-:Y:S02]  /*10b0*/  IADD3 R129, PT, PT, R129, 0x80, RZ ;  /* 0x0000008081817810 */ /* 0x000fe40007ffe0ff */
[----:B------:R-:W-:Y:S01]  /*10c0*/  IADD3 R127, PT, PT, R127, 0x80, RZ ;  /* 0x000000807f7f7810 */ /* 0x000fe20007ffe0ff */
[C---:B---3--:R-:W-:Y:S01]  /*10d0*/  FADD.FTZ R11, -R128.reuse, R100 ;  /* 0x00000064800b7221 */ /* 0x048fe20000010100 */
[----:B------:R-:W-:-:S03]  /*10e0*/  FADD.FTZ R106, -R128, R101 ;  /* 0x00000065806a7221 */ /* 0x000fc60000010100 */
[----:B------:R-:W-:Y:S01]  /*10f0*/  FMUL.FTZ R11, R11, UR28 ;  /* 0x0000001c0b0b7c20 */ /* 0x000fe20008410000 */
[----:B------:R-:W-:Y:S01]  /*1100*/  FMUL.FTZ R106, R106, UR28 ;  /* 0x0000001c6a6a7c20 */ /* 0x000fe20008410000 */
[----:B----4-:R-:W-:Y:S01]  /*1110*/  FMUL.FTZ R10, R96, R19 ;  /* 0x00000013600a7220 */ /* 0x010fe20000410000 */
[----:B------:R-:W-:Y:S01]  /*1120*/  FADD.FTZ R52, R52, R96 ;  /* 0x0000006034347221 */ /* 0x000fe20000010000 */
[----:B------:R-:W-:Y:S01]  /*1130*/  FFMA.FTZ R68, R96, R11, R68 ;  /* 0x0000000b60447223 */ /* 0x000fe20000010044 */
[--C-:B------:R-:W-:Y:S02]  /*1140*/  HADD2.F32 R96, -RZ, R137.reuse.H1_H1 ;  /* 0x30000089ff607230 */ /* 0x100fe40000004100 */
[----:B------:R-:W-:Y:S01]  /*1150*/  FADD.FTZ R102, -R128, R102 ;  /* 0x0000006680667221 */ /* 0x000fe20000010100 */
[----:B------:R-:W-:Y:S02]  /*1160*/  HADD2.F32 R101, -RZ, R137.H0_H0 ;  /* 0x20000089ff657230 */ /* 0x000fe40000004100 */
[----:B------:R-:W-:Y:S01]  /*1170*/  FMUL.FTZ R104, R97, R104 ;  /* 0x0000006861687220 */ /* 0x000fe20000410000 */
[----:B------:R-:W-:Y:S01]  /*1180*/  FADD.FTZ R53, R53, R97 ;  /* 0x0000006135357221 */ /* 0x000fe20000010000 */
[----:B------:R-:W-:Y:S01]  /*1190*/  FFMA.FTZ R69, R97, R106, R69 ;  /* 0x0000006a61457223 */ /* 0x000fe20000010045 */
[----:B------:R-:W-:Y:S01]  /*11a0*/  FADD.FTZ R135, R135, R10 ;  /* 0x0000000a87877221 */ /* 0x000fe20000010000 */
[----:B------:R-:W-:Y:S01]  /*11b0*/  FFMA.FTZ R97, R11, R10, R140 ;  /* 0x0000000a0b617223 */ /* 0x000fe2000001008c */
[----:B------:R-:W-:Y:S01]  /*11c0*/  FMUL.FTZ R19, R102, UR28 ;  /* 0x0000001c66137c20 */ /* 0x000fe20008410000 */
[----:B------:R-:W-:Y:S01]  /*11d0*/  FMUL.FTZ R117, R99, R96 ;  /* 0x0000006063757220 */ /* 0x000fe20000410000 */
        /* <DEDUP_REMOVED lines=13> */
.L_x_7029:
[----:B------:R-:W-:Y:S05]  /*12b0*/  BSYNC.RECONVERGENT B1 ;  /* 0x0000000000017941 */ /* 0x000fea0003800200 */
.L_x_7028:
        /* <DEDUP_REMOVED lines=13> */
[----:B--2---:R-:W-:-:S05]  /*1390*/  IMAD.WIDE.U32 R118, R125, 0x4, R118 ;  /* 0x000000047d767825 */ /* 0x004fca00078e0076 */
[----:B------:R1:W5:Y:S01]  /*13a0*/  LDG.E R2, desc[UR6][R118.64] ;  /* 0x0000000676027981 */ /* 0x000362000c1e1900 */
        /* <DEDUP_REMOVED lines=12> */
[--C-:B------:R-:W-:Y:S02]  /*1470*/  HADD2.F32 R96, -RZ, R142.reuse.H1_H1 ;  /* 0x3000008eff607230 */ /* 0x100fe40000004100 */
[----:B------:R-:W-:Y:S01]  /*1480*/  FMUL.FTZ R18, R18, UR28 ;  /* 0x0000001c12127c20 */ /* 0x000fe20008410000 */
[----:B------:R-:W-:Y:S02]  /*1490*/  HADD2.F32 R101, -RZ, R142.H0_H0 ;  /* 0x2000008eff657230 */ /* 0x000fe40000004100 */
[----:B------:R-:W-:Y:S01]  /*14a0*/  FADD.FTZ R102, -R128, R102 ;  /* 0x0000006680667221 */ /* 0x000fe20000010100 */
[----:B------:R-:W-:Y:S01]  /*14b0*/  FMUL.FTZ R17, R97, R100 ;  /* 0x0000006461117220 */ /* 0x000fe20000410000 */
[----:B-1----:R-:W-:Y:S01]  /*14c0*/  FMUL.FTZ R119, R99, R96 ;  /* 0x0000006063777220 */ /* 0x002fe20000410000 */
[----:B------:R-:W-:Y:S01]  /*14d0*/  FADD.FTZ R49, R49, R97 ;  /* 0x0000006131317221 */ /* 0x000fe20000010000 */
[----:B------:R-:W-:Y:S01]  /*14e0*/  FFMA.FTZ R65, R97, R18, R65 ;  /* 0x0000001261417223 */ /* 0x000fe20000010041 */
[----:B------:R-:W-:Y:S01]  /*14f0*/  FADD.FTZ R96, R135, R8 ;  /* 0x0000000887607221 */ /* 0x000fe20000010000 */
[----:B------:R-:W-:Y:S01]  /*1500*/  FFMA.FTZ R97, R9, R8, R140 ;  /* 0x0000000809617223 */ /* 0x000fe2000001008c */
[----:B------:R-:W-:Y:S01]  /*1510*/  FMUL.FTZ R118, R98, R101 ;  /* 0x0000006562767220 */ /* 0x000fe20000410000 */
[----:B------:R-:W-:Y:S01]  /*1520*/  FMUL.FTZ R15, R102, UR28 ;  /* 0x0000001c660f7c20 */ /* 0x000fe20008410000 */
[----:B------:R-:W-:Y:S01]  /*1530*/  FADD.FTZ R101, R96, R17 ;  /* 0x0000001160657221 */ /* 0x000fe20000010000 */
[----:B------:R-:W-:Y:S01]  /*1540*/  FADD.FTZ R103, -R128, R103 ;  /* 0x0000006780677221 */ /* 0x000fe20000010100 */
        /* <DEDUP_REMOVED lines=9> */
[----:B0-----:R-:W-:-:S07]  /*15e0*/  FFMA.FTZ R140, R134, R119, R97 ;  /* 0x00000077868c7223 */ /* 0x001fce0000010061 */
.L_x_7031:
[----:B------:R-:W-:Y:S05]  /*15f0*/  BSYNC.RECONVERGENT B1 ;  /* 0x0000000000017941 */ /* 0x000fea0003800200 */
.L_x_7030:
        /* <DEDUP_REMOVED lines=8> */
[----:B-1----:R-:W-:Y:S02]  /*1680*/  IMAD.WIDE.U32 R96, R129, 0x10, R12 ;  /* 0x0000001081607825 */ /* 0x002fe400078e000c */
[----:B------:R-:W0:Y:S04]  /*1690*/  LDC.64 R12, c[0x0][0x3b0] ;  /* 0x0000ec00ff0c7b82 */ /* 0x000e280000000a00 */
[----:B------:R-:W4:Y:S01]  /*16a0*/  LDG.E.128 R96, desc[UR6][R96.64] ;  /* 0x0000000660607981 */ /* 0x000f22000c1e1d00 */
[----:B--2---:R-:W-:-:S05]  /*16b0*/  @P0 IMAD.WIDE.U32 R130, R127, 0x10, R130 ;  /* 0x000000107f820825 */ /* 0x004fca00078e0082 */
[----:B------:R1:W5:Y:S01]  /*16c0*/  @P0 LDG.E.128 R80, desc[UR6][R130.64] ;  /* 0x0000000682500981 */ /* 0x000362000c1e1d00 */
[----:B0-----:R-:W-:-:S05]  /*16d0*/  IMAD.WIDE.U32 R132, R125, 0x4, R12 ;  /* 0x000000047d847825 */ /* 0x001fca00078e000c */
[----:B------:R1:W5:Y:S01]  /*16e0*/  LDG.E R0, desc[UR6][R132.64] ;  /* 0x0000000684007981 */ /* 0x000362000c1e1900 */
[--C-:B------:R-:W-:Y:S02]  /*16f0*/  HADD2.F32 R109, -RZ, R143.reuse.H0_H0 ;  /* 0x2000008fff6d7230 */ /* 0x100fe40000004100 */
[----:B------:R-:W-:Y:S02]  /*1700*/  HADD2.F32 R14, -RZ, R143.H1_H1 ;  /* 0x3000008fff0e7230 */ /* 0x000fe40000004100 */
[C---:B---3--:R-:W-:Y:S01]  /*1710*/  FADD.FTZ R16, -R128.reuse, R101 ;  /* 0x0000006580107221 */ /* 0x048fe20000010100 */
[----:B------:R-:W-:-:S03]  /*1720*/  FADD.FTZ R13, -R128, R100 ;  /* 0x00000064800d7221 */ /* 0x000fc60000010100 */
[----:B------:R-:W-:Y:S01]  /*1730*/  FMUL.FTZ R16, R16, UR28 ;  /* 0x0000001c10107c20 */ /* 0x000fe20008410000 */
[----:B------:R-:W-:Y:S01]  /*1740*/  FMUL.FTZ R13, R13, UR28 ;  /* 0x0000001c0d0d7c20 */ /* 0x000fe20008410000 */
[----:B----4-:R-:W-:Y:S01]  /*1750*/  FMUL.FTZ R12, R96, R109 ;  /* 0x0000006d600c7220 */ /* 0x010fe20000410000 */
[----:B------:R-:W-:Y:S01]  /*1760*/  FADD.FTZ R102, -R128, R102 ;  /* 0x0000006680667221 */ /* 0x000fe20000010100 */
[--C-:B------:R-:W-:Y:S02]  /*1770*/  HADD2.F32 R101, -RZ, R144.reuse.H0_H0 ;  /* 0x20000090ff657230 */ /* 0x100fe40000004100 */
        /* <DEDUP_REMOVED lines=23> */
[----:B-1----:R-:W-:Y:S06]  /*18f0*/  BRA `(.L_x_7032) ;  /* 0x0000000400347947 */ /* 0x002fec0003800000 */
.L_x_7025:
[----:B------:R-:W-:Y:S01]  /*1900*/  UISETP.GE.AND UP3, UPT, UR32, 0x1, UPT ;  /* 0x000000012000788c */ /* 0x000fe2000bf66270 */
[----:B------:R-:W-:Y:S01]  /*1910*/  HFMA2 R125, -RZ, RZ, 0, 0 ;  /* 0x00000000ff7d7431 */ /* 0x000fe200000001ff */
[----:B------:R-:W-:Y:S02]  /*1920*/  UIMAD UR4, UR24, UR5, URZ ;  /* 0x00000005180472a4 */ /* 0x000fe4000f8e02ff */
        /* <DEDUP_REMOVED lines=15> */
[C---:B------:R-:W-:Y:S02]  /*1a20*/  ISETP.GE.U32.AND P4, PT, R6.reuse, 0x80, PT ;  /* 0x000000800600780c */ /* 0x040fe40003f86070 */
[C---:B------:R-:W-:Y:S02]  /*1a30*/  ISETP.GE.U32.AND P1, PT, R6.reuse, 0x100, PT ;  /* 0x000001000600780c */ /* 0x040fe40003f26070 */
[----:B------:R-:W-:-:S09]  /*1a40*/  ISETP.GE.U32.AND P2, PT, R6, 0x180, PT ;  /* 0x000001800600780c */ /* 0x000fd20003f46070 */
[----:B------:R-:W0:Y:S08]  /*1a50*/  @P4 LDC.64 R96, c[0x0][0x3b0] ;  /* 0x0000ec00ff604b82 */ /* 0x000e300000000a00 */
[----:B------:R-:W1:Y:S08]  /*1a60*/  @P1 LDC.64 R100, c[0x0][0x3b0] ;  /* 0x0000ec00ff641b82 */ /* 0x000e700000000a00 */
[----:B------:R-:W2:Y:S01]  /*1a70*/  @P2 LDC.64 R98, c[0x0][0x3b0] ;  /* 0x0000ec00ff622b82 */ /* 0x000ea20000000a00 */
[C---:B0-----:R-:W-:Y:S01]  /*1a80*/  @P4 IMAD.WIDE.U32 R96, R125.reuse, 0x4, R96 ;  /* 0x000000047d604825 */ /* 0x041fe200078e0060 */
[----:B------:R-:W-:-:S04]  /*1a90*/  @P4 IADD3 R125, PT, PT, R125, 0x80, RZ ;  /* 0x000000807d7d4810 */ /* 0x000fc80007ffe0ff */
[----:B------:R3:W5:Y:S01]  /*1aa0*/  @P4 LDG.E R5, desc[UR6][R96.64] ;  /* 0x0000000660054981 */ /* 0x000762000c1e1900 */
[C---:B-1----:R-:W-:Y:S01]  /*1ab0*/  @P1 IMAD.WIDE.U32 R100, R125.reuse, 0x4, R100 ;  /* 0x000000047d641825 */ /* 0x042fe200078e0064 */
[----:B------:R-:W-:-:S04]  /*1ac0*/  @P1 IADD3 R125, PT, PT, R125, 0x80, RZ ;  /* 0x000000807d7d1810 */ /* 0x000fc80007ffe0ff */
[----:B------:R3:W5:Y:S01]  /*1ad0*/  @P1 LDG.E R4, desc[UR6][R100.64] ;  /* 0x0000000664041981 */ /* 0x000762000c1e1900 */
[----:B--2---:R-:W-:-:S05]  /*1ae0*/  @P2 IMAD.WIDE.U32 R98, R125, 0x4, R98 ;  /* 0x000000047d622825 */ /* 0x004fca00078e0062 */
[----:B------:R3:W5:Y:S01]  /*1af0*/  @P2 LDG.E R2, desc[UR6][R98.64] ;  /* 0x0000000662022981 */ /* 0x000762000c1e1900 */
[----:B------:R-:W-:Y:S02]  /*1b00*/  ISETP.GE.U32.AND P3, PT, R6, 0x200, PT ;  /* 0x000002000600780c */ /* 0x000fe40003f66070 */
[----:B------:R-:W-:Y:S02]  /*1b10*/  MOV R135, RZ ;  /* 0x000000ff00877202 */ /* 0x000fe40000000f00 */
[----:B------:R-:W-:Y:S02]  /*1b20*/  MOV R140, RZ ;  /* 0x000000ff008c7202 */ /* 0x000fe40000000f00 */
[----:B------:R-:W-:-:S07]  /*1b30*/  @P2 IADD3 R125, PT, PT, R125, 0x80, RZ ;  /* 0x000000807d7d2810 */ /* 0x000fce0007ffe0ff */
[----:B---3--:R-:W-:Y:S05]  /*1b40*/  @!P3 BRA `(.L_x_7032) ;  /* 0x0000000000a0b947 */ /* 0x008fea0003800000 */
[----:B------:R-:W0:Y:S02]  /*1b50*/  LDC.64 R96, c[0x0][0x3b0] ;  /* 0x0000ec00ff607b82 */ /* 0x000e240000000a00 */
[----:B0-----:R-:W-:-:S05]  /*1b60*/  IMAD.WIDE.U32 R96, R125, 0x4, R96 ;  /* 0x000000047d607825 */ /* 0x001fca00078e0060 */
[----:B------:R1:W5:Y:S01]  /*1b70*/  LDG.E R0, desc[UR6][R96.64] ;  /* 0x0000000660007981 */ /* 0x000362000c1e1900 */
[----:B------:R-:W-:Y:S05]  /*1b80*/  BRA `(.L_x_7032) ;  /* 0x0000000000907947 */ /* 0x000fea0003800000 */
.L_x_7033:
[C---:B------:R-:W-:Y:S02]  /*1b90*/  ISETP.GE.U32.AND P4, PT, R6.reuse, 0x80, PT ;  /* 0x000000800600780c */ /* 0x040fe40003f86070 */
[C---:B------:R-:W-:Y:S02]  /*1ba0*/  ISETP.GE.U32.AND P1, PT, R6.reuse, 0x100, PT ;  /* 0x000001000600780c */ /* 0x040fe40003f26070 */
[C---:B------:R-:W-:Y:S02]  /*1bb0*/  ISETP.GE.U32.AND P2, PT, R6.reuse, 0x180, PT ;  /* 0x000001800600780c */ /* 0x040fe40003f46070 */
[----:B------:R-:W-:-:S07]  /*1bc0*/  ISETP.GE.U32.AND P3, PT, R6, 0x200, PT ;  /* 0x000002000600780c */ /* 0x000fce0003f66070 */
[----:B------:R-:W0:Y:S08]  /*1bd0*/  @P4 LDC.64 R102, c[0x0][0x3b0] ;  /* 0x0000ec00ff664b82 */ /* 0x000e300000000a00 */
[----:B------:R-:W1:Y:S08]  /*1be0*/  @P4 LDC.64 R138, c[0x0][0x438] ;  /* 0x00010e00ff8a4b82 */ /* 0x000e700000000a00 */
[----:B------:R-:W2:Y:S08]  /*1bf0*/  @P1 LDC.64 R128, c[0x0][0x3b0] ;  /* 0x0000ec00ff801b82 */ /* 0x000eb00000000a00 */
[----:B------:R-:W3:Y:S01]  /*1c00*/  @P1 LDC.64 R130, c[0x0][0x438] ;  /* 0x00010e00ff821b82 */ /* 0x000ee20000000a00 */
[C---:B0-----:R-:W-:Y:S01]  /*1c10*/  @P4 IMAD.WIDE.U32 R102, R125.reuse, 0x4, R102 ;  /* 0x000000047d664825 */ /* 0x041fe200078e0066 */
[----:B------:R-:W-:-:S04]  /*1c20*/  @P4 IADD3 R125, PT, PT, R125, 0x80, RZ ;  /* 0x000000807d7d4810 */ /* 0x000fc80007ffe0ff */
[----:B------:R0:W5:Y:S02]  /*1c30*/  @P4 LDG.E R5, desc[UR6][R102.64] ;  /* 0x0000000666054981 */ /* 0x000164000c1e1900 */
[----:B------:R-:W4:Y:S01]  /*1c40*/  @P2 LDC.64 R132, c[0x0][0x3b0] ;  /* 0x0000ec00ff842b82 */ /* 0x000f220000000a00 */
[C---:B-1----:R-:W-:Y:S01]  /*1c50*/  @P4 IMAD.WIDE.U32 R138, R127.reuse, 0x10, R138 ;  /* 0x000000107f8a4825 */ /* 0x042fe200078e008a */
[----:B------:R-:W-:-:S04]  /*1c60*/  @P4 IADD3 R127, PT, PT, R127, 0x80, RZ ;  /* 0x000000807f7f4810 */ /* 0x000fc80007ffe0ff */
[----:B------:R0:W5:Y:S02]  /*1c70*/  @P4 LDG.E.128 R24, desc[UR6][R138.64] ;  /* 0x000000068a184981 */ /* 0x000164000c1e1d00 */
[----:B------:R-:W1:Y:S01]  /*1c80*/  @P2 LDC.64 R96, c[0x0][0x438] ;  /* 0x00010e00ff602b82 */ /* 0x000e620000000a00 */
[C---:B--2---:R-:W-:Y:S01]  /*1c90*/  @P1 IMAD.WIDE.U32 R128, R125.reuse, 0x4, R128 ;  /* 0x000000047d801825 */ /* 0x044fe200078e0080 */
[----:B------:R-:W-:-:S04]  /*1ca0*/  @P1 IADD3 R125, PT, PT, R125, 0x80, RZ ;  /* 0x000000807d7d1810 */ /* 0x000fc80007ffe0ff */
[----:B------:R0:W5:Y:S02]  /*1cb0*/  @P1 LDG.E R4, desc[UR6][R128.64] ;  /* 0x0000000680041981 */ /* 0x000164000c1e1900 */
[----:B------:R-:W2:Y:S01]  /*1cc0*/  @P3 LDC.64 R98, c[0x0][0x3b0] ;  /* 0x0000ec00ff623b82 */ /* 0x000ea20000000a00 */
[C---:B---3--:R-:W-:Y:S01]  /*1cd0*/  @P1 IMAD.WIDE.U32 R130, R127.reuse, 0x10, R130 ;  /* 0x000000107f821825 */ /* 0x048fe200078e0082 */
[----:B------:R-:W-:-:S04]  /*1ce0*/  @P1 IADD3 R127, PT, PT, R127, 0x80, RZ ;  /* 0x000000807f7f1810 */ /* 0x000fc80007ffe0ff */
[----:B------:R0:W5:Y:S02]  /*1cf0*/  @P1 LDG.E.128 R20, desc[UR6][R130.64] ;  /* 0x0000000682141981 */ /* 0x000164000c1e1d00 */
[----:B------:R-:W3:Y:S01]  /*1d00*/  @P3 LDC.64 R100, c[0x0][0x438] ;  /* 0x00010e00ff643b82 */ /* 0x000ee20000000a00 */
[C---:B----4-:R-:W-:Y:S01]  /*1d10*/  @P2 IMAD.WIDE.U32 R132, R125.reuse, 0x4, R132 ;  /* 0x000000047d842825 */ /* 0x050fe200078e0084 */
[----:B------:R-:W-:-:S04]  /*1d20*/  @P2 IADD3 R125, PT, PT, R125, 0x80, RZ ;  /* 0x000000807d7d2810 */ /* 0x000fc80007ffe0ff */
[----:B------:R0:W5:Y:S01]  /*1d30*/  @P2 LDG.E R2, desc[UR6][R132.64] ;  /* 0x0000000684022981 */ /* 0x000162000c1e1900 */
[C---:B-1----:R-:W-:Y:S01]  /*1d40*/  @P2 IMAD.WIDE.U32 R96, R127.reuse, 0x10, R96 ;  /* 0x000000107f602825 */ /* 0x042fe200078e0060 */
[----:B------:R-:W-:-:S04]  /*1d50*/  @P2 IADD3 R127, PT, PT, R127, 0x80, RZ ;  /* 0x000000807f7f2810 */ /* 0x000fc80007ffe0ff */
[----:B------:R0:W5:Y:S01]  /*1d60*/  @P2 LDG.E.128 R76, desc[UR6][R96.64] ;  /* 0x00000006604c2981 */ /* 0x000162000c1e1d00 */
[----:B--2---:R-:W-:-:S05]  /*1d70*/  @P3 IMAD.WIDE.U32 R98, R125, 0x4, R98 ;  /* 0x000000047d623825 */ /* 0x004fca00078e0062 */
[----:B------:R0:W5:Y:S01]  /*1d80*/  @P3 LDG.E R0, desc[UR6][R98.64] ;  /* 0x0000000662003981 */ /* 0x000162000c1e1900 */
[----:B---3--:R-:W-:-:S05]  /*1d90*/  @P3 IMAD.WIDE.U32 R100, R127, 0x10, R100 ;  /* 0x000000107f643825 */ /* 0x008fca00078e0064 */
[----:B------:R0:W5:Y:S01]  /*1da0*/  @P3 LDG.E.128 R80, desc[UR6][R100.64] ;  /* 0x0000000664503981 */ /* 0x000162000c1e1d00 */
[----:B------:R-:W-:Y:S02]  /*1db0*/  MOV R135, RZ ;  /* 0x000000ff00877202 */ /* 0x000fe40000000f00 */
[----:B------:R-:W-:-:S07]  /*1dc0*/  MOV R140, RZ ;  /* 0x000000ff008c7202 */ /* 0x000fce0000000f00 */
.L_x_7032:
[----:B------:R-:W-:Y:S05]  /*1dd0*/  BSYNC.RECONVERGENT B0 ;  /* 0x0000000000007941 */ /* 0x000fea0003800200 */
.L_x_7024:
        /* <DEDUP_REMOVED lines=32> */
.L_x_7035:
[----:B------:R-:W-:Y:S05]  /*1fe0*/  BSYNC.RECONVERGENT B0 ;  /* 0x0000000000007941 */ /* 0x000fea0003800200 */
.L_x_7034:
        /* <DEDUP_REMOVED lines=39> */
.L_x_7038:
[----:B------:R-:W-:Y:S04]  /*2260*/  BSSY.RECONVERGENT B1, `(.L_x_7039) ;  /* 0x000011e000017945 */ /* 0x000fe80003800200 */
[----:B------:R-:W-:Y:S05]  /*2270*/  BRA.U UP0, `(.L_x_7040) ;  /* 0x0000000900347547 */ /* 0x000fea000b800000 */
[----:B------:R-:W-:Y:S02]  /*2280*/  MOV R99, UR20 ;  /* 0x0000001400637c02 */ /* 0x000fe40008000f00 */
[----:B------:R-:W-:Y:S02]  /*2290*/  MOV R102, UR21 ;  /* 0x0000001500667c02 */ /* 0x000fe40008000f00 */
[----:B------:R-:W-:-:S04]  /*22a0*/  ISETP.NE.U32.AND P0, PT, R99, RZ, PT ;  /* 0x000000ff6300720c */ /* 0x000fc80003f05070 */
[----:B------:R-:W-:-:S13]  /*22b0*/  ISETP.NE.AND.EX P0, PT, R102, RZ, PT, P0 ;  /* 0x000000ff6600720c */ /* 0x000fda0003f05300 */
[----:B------:R-:W-:Y:S05]  /*22c0*/  @P0 BRA `(.L_x_7041) ;  /* 0x0000000000f80947 */ /* 0x000fea0003800000 */
[----:B------:R-:W-:Y:S05]  /*22d0*/  BRA.U !UP3, `(.L_x_7042) ;  /* 0x000000010b387547 */ /* 0x000fea000b800000 */
[----:B------:R-:W-:Y:S01]  /*22e0*/  FFMA.FTZ R97, R3, UR29, R100 ;  /* 0x0000001d03617c23 */ /* 0x000fe20008010064 */
[----:B------:R-:W-:Y:S02]  /*22f0*/  ISETP.LT.AND P0, PT, RZ, UR27, PT ;  /* 0x0000001bff007c0c */ /* 0x000fe4000bf01270 */
[----:B------:R-:W-:Y:S01]  /*2300*/  MOV R88, RZ ;  /* 0x000000ff00587202 */ /* 0x000fe20000000f00 */
[----:B------:R-:W-:-:S04]  /*2310*/  FADD.FTZ R97, R108, -R97 ;  /* 0x800000616c617221 */ /* 0x000fc80000010000 */
[----:B------:R-:W-:-:S05]  /*2320*/  FMUL.FTZ R97, R97, UR28 ;  /* 0x0000001c61617c20 */ /* 0x000fca0008410000 */
[----:B------:R-:W-:Y:S02]  /*2330*/  FSEL R97, R97, RZ, P0 ;  /* 0x000000ff61617208 */ /* 0x000fe40000000000 */
[----:B-----5:R-:W-:-:S03]  /*2340*/  LOP3.LUT P0, RZ, R5, 0xff, RZ, 0xc0, !PT ;  /* 0x000000ff05ff7812 */ /* 0x020fc6000780c0ff */
[----:B------:R-:W-:-:S04]  /*2350*/  FMUL.FTZ R97, R97, UR17 ;  /* 0x0000001161617c20 */ /* 0x000fc80008410000 */
[----:B------:R-:W-:-:S04]  /*2360*/  FMUL.FTZ R103, R97, UR16 ;  /* 0x0000001061677c20 */ /* 0x000fc80008410000 */
[----:B------:R-:W-:Y:S02]  /*2370*/  FMUL.FTZ R96, R84, R103 ;  /* 0x0000006754607220 */ /* 0x000fe40000410000 */
[----:B------:R-:W-:-:S03]  /*2380*/  @P0 HADD2.F32 R98, -RZ, R110.H0_H0 ;  /* 0x2000006eff620230 */ /* 0x000fc60000004100 */
[----:B------:R-:W-:Y:S02]  /*2390*/  FSEL R97, R96, RZ, P0 ;  /* 0x000000ff60617208 */ /* 0x000fe40000000000 */
[----:B------:R-:W-:-:S03]  /*23a0*/  @P0 FMUL.FTZ R88, R103, R98 ;  /* 0x0000006267580220 */ /* 0x000fc60000410000 */
[----:B------:R-:W-:-:S07]  /*23b0*/  FADD.FTZ R40, R40, R97 ;  /* 0x0000006128287221 */ /* 0x000fce0000010000 */
.L_x_7042:
[----:B------:R-:W-:Y:S05]  /*23c0*/  BRA.U !UP3, `(.L_x_7043) ;  /* 0x000000010b387547 */ /* 0x000fea000b800000 */
[----:B------:R-:W-:Y:S01]  /*23d0*/  FFMA.FTZ R96, R114, UR29, R100 ;  /* 0x0000001d72607c23 */ /* 0x000fe20008010064 */
[----:B------:R-:W-:Y:S01]  /*23e0*/  ISETP.LT.AND P0, PT, RZ, UR27, PT ;  /* 0x0000001bff007c0c */ /* 0x000fe2000bf01270 */
[----:B------:R-:W-:Y:S02]  /*23f0*/  HFMA2 R89, -RZ, RZ, 0, 0 ;  /* 0x00000000ff597431 */ /* 0x000fe400000001ff */
        /* <DEDUP_REMOVED lines=11> */
.L_x_7043:
        /* <DEDUP_REMOVED lines=15> */
.L_x_7044:
[----:B------:R-:W-:Y:S05]  /*25a0*/  BRA.U !UP3, `(.L_x_7045) ;  /* 0x0000000d0ba47547 */ /* 0x000fea000b800000 */
[----:B------:R-:W-:Y:S01]  /*25b0*/  FFMA.FTZ R96, R124, UR29, R100 ;  /* 0x0000001d7c607c23 */ /* 0x000fe20008010064 */
[----:B------:R-:W-:-:S03]  /*25c0*/  ISETP.LT.AND P0, PT, RZ, UR27, PT ;  /* 0x0000001bff007c0c */ /* 0x000fc6000bf01270 */
[----:B------:R-:W-:-:S04]  /*25d0*/  FADD.FTZ R96, R115, -R96 ;  /* 0x8000006073607221 */ /* 0x000fc80000010000 */
[----:B------:R-:W-:-:S05]  /*25e0*/  FMUL.FTZ R96, R96, UR28 ;  /* 0x0000001c60607c20 */ /* 0x000fca0008410000 */
[----:B------:R-:W-:Y:S02]  /*25f0*/  FSEL R96, R96, RZ, P0 ;  /* 0x000000ff60607208 */ /* 0x000fe40000000000 */
[----:B-----5:R-:W-:-:S03]  /*2600*/  ISETP.GE.U32.AND P0, PT, R5, 0x1000000, PT ;  /* 0x010000000500780c */ /* 0x020fc60003f06070 */
[----:B------:R-:W-:-:S04]  /*2610*/  FMUL.FTZ R96, R96, UR17 ;  /* 0x0000001160607c20 */ /* 0x000fc80008410000 */
[----:B------:R-:W-:-:S04]  /*2620*/  FMUL.FTZ R98, R96, UR16 ;  /* 0x0000001060627c20 */ /* 0x000fc80008410000 */
[----:B------:R-:W-:-:S05]  /*2630*/  FMUL.FTZ R91, R87, R98 ;  /* 0x00000062575b7220 */ /* 0x000fca0000410000 */
[----:B------:R-:W-:Y:S01]  /*2640*/  FSEL R96, R91, RZ, P0 ;  /* 0x000000ff5b607208 */ /* 0x000fe20000000000 */
[----:B------:R-:W-:-:S04]  /*2650*/  HFMA2 R91, -RZ, RZ, 0, 0 ;  /* 0x00000000ff5b7431 */ /* 0x000fc800000001ff */
[----:B------:R-:W-:Y:S01]  /*2660*/  FADD.FTZ R43, R43, R96 ;  /* 0x000000602b2b7221 */ /* 0x000fe20000010000 */
[----:B------:R-:W-:Y:S06]  /*2670*/  @!P0 BRA `(.L_x_7045) ;  /* 0x0000000c00708947 */ /* 0x000fec0003800000 */
[----:B------:R-:W-:-:S05]  /*2680*/  HADD2.F32 R91, -RZ, R152.H1_H1 ;  /* 0x30000098ff5b7230 */ /* 0x000fca0000004100 */
[----:B------:R-:W-:Y:S01]  /*2690*/  FMUL.FTZ R91, R98, R91 ;  /* 0x0000005b625b7220 */ /* 0x000fe20000410000 */
[----:B------:R-:W-:Y:S06]  /*26a0*/  BRA `(.L_x_7045) ;  /* 0x0000000c00647947 */ /* 0x000fec0003800000 */
.L_x_7041:
        /* <DEDUP_REMOVED lines=16> */
[----:B------:R-:W-:Y:S06]  /*27b0*/  BRA.U !UP3, `(.L_x_7046) ;  /* 0x000000010b387547 */ /* 0x000fec000b800000 */
        /* <DEDUP_REMOVED lines=14> */
.L_x_7046:
        /* <DEDUP_REMOVED lines=15> */
.L_x_7047:
        /* <DEDUP_REMOVED lines=15> */
.L_x_7048:
[----:B------:R-:W-:Y:S01]  /*2a80*/  FSEL R92, R92, RZ, P0 ;  /* 0x000000ff5c5c7208 */ /* 0x000fe20000000000 */
[----:B------:R-:W-:Y:S06]  /*2a90*/  BRA.U !UP3, `(.L_x_7045) ;  /* 0x000000090b687547 */ /* 0x000fec000b800000 */
[----:B------:R-:W-:Y:S01]  /*2aa0*/  FMUL.FTZ R91, R95, UR17 ;  /* 0x000000115f5b7c20 */ /* 0x000fe20008410000 */
[----:B-----5:R-:W-:-:S03]  /*2ab0*/  ISETP.GE.U32.AND P0, PT, R5, 0x1000000, PT ;  /* 0x010000000500780c */ /* 0x020fc60003f06070 */
        /* <DEDUP_REMOVED lines=9> */
.L_x_7040:
[----:B------:R-:W-:Y:S02]  /*2b50*/  MOV R99, UR20 ;  /* 0x0000001400637c02 */ /* 0x000fe40008000f00 */
[----:B------:R-:W-:Y:S02]  /*2b60*/  MOV R102, UR21 ;  /* 0x0000001500667c02 */ /* 0x000fe40008000f00 */
[----:B------:R-:W-:-:S04]  /*2b70*/  ISETP.NE.U32.AND P0, PT, R99, RZ, PT ;  /* 0x000000ff6300720c */ /* 0x000fc80003f05070 */
[----:B------:R-:W-:-:S13]  /*2b80*/  ISETP.NE.AND.EX P0, PT, R102, RZ, PT, P0 ;  /* 0x000000ff6600720c */ /* 0x000fda0003f05300 */
[----:B------:R-:W-:Y:S05]  /*2b90*/  @P0 BRA `(.L_x_7049) ;  /* 0x0000000400180947 */ /* 0x000fea0003800000 */
[----:B------:R-:W-:Y:S05]  /*2ba0*/  BRA.U !UP3, `(.L_x_7050) ;  /* 0x000000010b407547 */ /* 0x000fea000b800000 */
[----:B------:R-:W-:Y:S02]  /*2bb0*/  PLOP3.LUT P0, PT, PT, PT, UP2, 0x80, 0x8 ;  /* 0x000000000008781c */ /* 0x000fe40003f0f028 */
[----:B------:R-:W-:Y:S02]  /*2bc0*/  PLOP3.LUT P5, PT, PT, PT, UP2, 0x80, 0x8 ;  /* 0x000000000008781c */ /* 0x000fe40003faf028 */
[----:B------:R-:W-:Y:S02]  /*2bd0*/  PLOP3.LUT P6, PT, PT, PT, UP2, 0x80, 0x8 ;  /* 0x000000000008781c */ /* 0x000fe40003fcf028 */
[----:B-----5:R-:W-:-:S07]  /*2be0*/  MOV R88, R24 ;  /* 0x0000001800587202 */ /* 0x020fce0000000f00 */
[----:B------:R-:W-:Y:S01]  /*2bf0*/  @P0 FFMA.FTZ R97, R3, UR29, R100 ;  /* 0x0000001d03610c23 */ /* 0x000fe20008010064 */
[----:B------:R-:W-:-:S03]  /*2c00*/  LOP3.LUT P0, RZ, R5, 0xff, RZ, 0xc0, !PT ;  /* 0x000000ff05ff7812 */ /* 0x000fc6000780c0ff */
[----:B------:R-:W-:-:S04]  /*2c10*/  @P5 FADD.FTZ R97, R108, -R97 ;  /* 0x800000616c615221 */ /* 0x000fc80000010000 */
[----:B------:R-:W-:-:S04]  /*2c20*/  @P6 FFMA.FTZ R88, R97, UR28, R24 ;  /* 0x0000001c61586c23 */ /* 0x000fc80008010018 */
[----:B------:R-:W-:Y:S02]  /*2c30*/  FMUL.FTZ R88, R88, UR17 ;  /* 0x0000001158587c20 */ /* 0x000fe40008410000 */
[----:B------:R-:W-:Y:S02]  /*2c40*/  @P0 HADD2.F32 R98, -RZ, R110.H0_H0 ;  /* 0x2000006eff620230 */ /* 0x000fe40000004100 */
[----:B------:R-:W-:Y:S01]  /*2c50*/  FMUL.FTZ R103, R88, UR16 ;  /* 0x0000001058677c20 */ /* 0x000fe20008410000 */
[----:B------:R-:W-:-:S03]  /*2c60*/  HFMA2 R88, -RZ, RZ, 0, 0 ;  /* 0x00000000ff587431 */ /* 0x000fc600000001ff */
[-C--:B------:R-:W-:Y:S01]  /*2c70*/  FMUL.FTZ R96, R84, R103.reuse ;  /* 0x0000006754607220 */ /* 0x080fe20000410000 */
[----:B------:R-:W-:-:S04]  /*2c80*/  @P0 FMUL.FTZ R88, R98, R103 ;  /* 0x0000006762580220 */ /* 0x000fc80000410000 */
[----:B------:R-:W-:-:S05]  /*2c90*/  FSEL R97, R96, RZ, P0 ;  /* 0x000000ff60617208 */ /* 0x000fca0000000000 */
[----:B------:R-:W-:-:S07]  /*2ca0*/  FADD.FTZ R40, R40, R97 ;  /* 0x0000006128287221 */ /* 0x000fce0000010000 */
.L_x_7050:
        /* <DEDUP_REMOVED lines=17> */
.L_x_7051:
        /* <DEDUP_REMOVED lines=17> */
.L_x_7052:
[----:B------:R-:W-:Y:S05]  /*2ed0*/  BRA.U !UP3, `(.L_x_7045) ;  /* 0x000000050b587547 */ /* 0x000fea000b800000 */
[----:B------:R-:W-:Y:S02]  /*2ee0*/  PLOP3.LUT P0, PT, PT, PT, UP2, 0x80, 0x8 ;  /* 0x000000000008781c */ /* 0x000fe40003f0f028 */
[----:B------:R-:W-:Y:S02]  /*2ef0*/  PLOP3.LUT P5, PT, PT, PT, UP2, 0x80, 0x8 ;  /* 0x000000000008781c */ /* 0x000fe40003faf028 */
[----:B------:R-:W-:Y:S02]  /*2f00*/  PLOP3.LUT P6, PT, PT, PT, UP2, 0x80, 0x8 ;  /* 0x000000000008781c */ /* 0x000fe40003fcf028 */
[----:B-----5:R-:W-:-:S07]  /*2f10*/  MOV R91, R27 ;  /* 0x0000001b005b7202 */ /* 0x020fce0000000f00 */
[----:B------:R-:W-:Y:S01]  /*2f20*/  @P0 FFMA.FTZ R96, R124, UR29, R100 ;  /* 0x0000001d7c600c23 */ /* 0x000fe20008010064 */
[----:B------:R-:W-:-:S03]  /*2f30*/  ISETP.GE.U32.AND P0, PT, R5, 0x1000000, PT ;  /* 0x010000000500780c */ /* 0x000fc60003f06070 */
[----:B------:R-:W-:-:S04]  /*2f40*/  @P5 FADD.FTZ R96, R115, -R96 ;  /* 0x8000006073605221 */ /* 0x000fc80000010000 */
[----:B------:R-:W-:-:S04]  /*2f50*/  @P6 FFMA.FTZ R91, R96, UR28, R27 ;  /* 0x0000001c605b6c23 */ /* 0x000fc8000801001b */
        /* <DEDUP_REMOVED lines=10> */
.L_x_7049:
[----:B------:R-:W-:Y:S02]  /*3000*/  PLOP3.LUT P0, PT, PT, PT, UP2, 0x80, 0x8 ;  /* 0x000000000008781c */ /* 0x000fe40003f0f028 */
[----:B------:R-:W-:Y:S02]  /*3010*/  PLOP3.LUT P6, PT, PT, PT, UP2, 0x80, 0x8 ;  /* 0x000000000008781c */ /* 0x000fe40003fcf028 */
[----:B------:R-:W-:Y:S02]  /*3020*/  PLOP3.LUT P5, PT, PT, PT, UP2, 0x80, 0x8 ;  /* 0x000000000008781c */ /* 0x000fe40003faf028 */
[----:B-----5:R-:W-:-:S07]  /*3030*/  MOV R94, R26 ;  /* 0x0000001a005e7202 */ /* 0x020fce0000000f00 */
[----:B------:R-:W-:Y:S01]  /*3040*/  @P0 FFMA.FTZ R93, R3, UR29, R100 ;  /* 0x0000001d035d0c23 */ /* 0x000fe20008010064 */
[----:B------:R-:W-:-:S03]  /*3050*/  PLOP3.LUT P0, PT, PT, PT, UP2, 0x80, 0x8 ;  /* 0x000000000008781c */ /* 0x000fc60003f0f028 */
[----:B------:R-:W-:Y:S01]  /*3060*/  @P6 FADD.FTZ R97, R108, -R93 ;  /* 0x8000005d6c616221 */ /* 0x000fe20000010000 */
[----:B------:R-:W-:Y:S01]  /*3070*/  @P5 FFMA.FTZ R92, R114, UR29, R100 ;  /* 0x0000001d725c5c23 */ /* 0x000fe20008010064 */
[----:B------:R-:W-:Y:S02]  /*3080*/  PLOP3.LUT P6, PT, PT, PT, UP2, 0x80, 0x8 ;  /* 0x000000000008781c */ /* 0x000fe40003fcf028 */
[----:B------:R-:W-:Y:S02]  /*3090*/  PLOP3.LUT P5, PT, PT, PT, UP2, 0x80, 0x8 ;  /* 0x000000000008781c */ /* 0x000fe40003faf028 */
[----:B------:R-:W-:-:S04]  /*30a0*/  MOV R93, R25 ;  /* 0x00000019005d7202 */ /* 0x000fc80000000f00 */
[----:B------:R-:W-:Y:S01]  /*30b0*/  @P0 FADD.FTZ R92, R107, -R92 ;  /* 0x8000005c6b5c0221 */ /* 0x000fe20000010000 */
[----:B------:R-:W-:-:S04]  /*30c0*/  PLOP3.LUT P0, PT, PT, PT, UP2, 0x80, 0x8 ;  /* 0x000000000008781c */ /* 0x000fc80003f0f028 */
[----:B------:R-:W-:Y:S01]  /*30d0*/  @P6 FFMA.FTZ R93, R92, UR28, R25 ;  /* 0x0000001c5c5d6c23 */ /* 0x000fe20008010019 */
[----:B------:R-:W-:Y:S01]  /*30e0*/  PLOP3.LUT P6, PT, PT, PT, UP2, 0x80, 0x8 ;  /* 0x000000000008781c */ /* 0x000fe20003fcf028 */
[----:B------:R-:W-:Y:S01]  /*30f0*/  @P5 FFMA.FTZ R95, R105, UR29, R100 ;  /* 0x0000001d695f5c23 */ /* 0x000fe20008010064 */
[----:B------:R-:W-:-:S06]  /*3100*/  PLOP3.LUT P5, PT, PT, PT, UP2, 0x80, 0x8 ;  /* 0x000000000008781c */ /* 0x000fcc0003faf028 */
[----:B------:R-:W-:Y:S01]  /*3110*/  @P0 FADD.FTZ R95, R122, -R95 ;  /* 0x8000005f7a5f0221 */ /* 0x000fe20000010000 */
[----:B------:R-:W-:-:S04]  /*3120*/  PLOP3.LUT P0, PT, PT, PT, UP2, 0x80, 0x8 ;  /* 0x000000000008781c */ /* 0x000fc80003f0f028 */
[----:B------:R-:W-:Y:S01]  /*3130*/  @P6 FFMA.FTZ R94, R95, UR28, R26 ;  /* 0x0000001c5f5e6c23 */ /* 0x000fe2000801001a */
[----:B------:R-:W-:Y:S01]  /*3140*/  PLOP3.LUT P6, PT, PT, PT, UP2, 0x80, 0x8 ;  /* 0x000000000008781c */ /* 0x000fe20003fcf028 */
[----:B------:R-:W-:Y:S01]  /*3150*/  @P5 FFMA.FTZ R92, R124, UR29, R100 ;  /* 0x0000001d7c5c5c23 */ /* 0x000fe20008010064 */
[----:B------:R-:W-:Y:S02]  /*3160*/  PLOP3.LUT P5, PT, PT, PT, UP2, 0x80, 0x8 ;  /* 0x000000000008781c */ /* 0x000fe40003faf028 */
[----:B------:R-:W-:-:S04]  /*3170*/  MOV R95, R27 ;  /* 0x0000001b005f7202 */ /* 0x000fc80000000f00 */
[----:B------:R-:W-:Y:S01]  /*3180*/  @P0 FADD.FTZ R96, R115, -R92 ;  /* 0x8000005c73600221 */ /* 0x000fe20000010000 */
[----:B------:R-:W-:-:S04]  /*3190*/  MOV R92, R24 ;  /* 0x00000018005c7202 */ /* 0x000fc80000000f00 */
[----:B------:R-:W-:Y:S02]  /*31a0*/  @P6 FFMA.FTZ R95, R96, UR28, R27 ;  /* 0x0000001c605f6c23 */ /* 0x000fe4000801001b */
[----:B------:R-:W-:Y:S01]  /*31b0*/  @P5 FFMA.FTZ R92, R97, UR28, R24 ;  /* 0x0000001c615c5c23 */ /* 0x000fe20008010018 */
[----:B------:R-:W-:Y:S06]  /*31c0*/  BRA.U !UP3, `(.L_x_7053) ;  /* 0x000000010b247547 */ /* 0x000fec000b800000 */
        /* <DEDUP_REMOVED lines=8> */
[----:B------:R-:W-:-:S07]  /*3250*/  FADD.FTZ R40, R40, R97 ;  /* 0x0000006128287221 */ /* 0x000fce0000010000 */
.L_x_7053:
        /* <DEDUP_REMOVED lines=9> */
[----:B------:R-:W-:-:S07]  /*32f0*/  FADD.FTZ R41, R41, R96 ;  /* 0x0000006029297221 */ /* 0x000fce0000010000 */
.L_x_7054:
[----:B------:R-:W-:Y:S05]  /*3300*/  BRA.U !UP3, `(.L_x_7055) ;  /* 0x000000010b247547 */ /* 0x000fea000b800000 */
        /* <DEDUP_REMOVED lines=9> */
.L_x_7055:
[----:B------:R-:W-:Y:S05]  /*33a0*/  BRA.U !UP3, `(.L_x_7045) ;  /* 0x000000010b247547 */ /* 0x000fea000b800000 */
[----:B------:R-:W-:Y:S01]  /*33b0*/  ISETP.GE.U32.AND P0, PT, R5, 0x1000000, PT ;  /* 0x010000000500780c */ /* 0x000fe20003f06070 */
[----:B------:R-:W-:-:S04]  /*33c0*/  FMUL.FTZ R91, R95, UR17 ;  /* 0x000000115f5b7c20 */ /* 0x000fc80008410000 */
[----:B------:R-:W-:Y:S01]  /*33d0*/  FMUL.FTZ R98, R91, UR16 ;  /* 0x000000105b627c20 */ /* 0x000fe20008410000 */
[----:B------:R-:W-:-:S03]  /*33e0*/  MOV R91, RZ ;  /* 0x000000ff005b7202 */ /* 0x000fc60000000f00 */
[----:B------:R-:W-:-:S04]  /*33f0*/  FMUL.FTZ R96, R87, R98 ;  /* 0x0000006257607220 */ /* 0x000fc80000410000 */
[----:B------:R-:W-:Y:S01]  /*3400*/  @P0 HADD2.F32 R97, -RZ, R152.H1_H1 ;  /* 0x30000098ff610230 */ /* 0x000fe20000004100 */
[----:B------:R-:W-:-:S04]  /*3410*/  FSEL R96, R96, RZ, P0 ;  /* 0x000000ff60607208 */ /* 0x000fc80000000000 */
[----:B------:R-:W-:Y:S01]  /*3420*/  @P0 FMUL.FTZ R91, R97, R98 ;  /* 0x00000062615b0220 */ /* 0x000fe20000410000 */
[----:B------:R-:W-:-:S07]  /*3430*/  FADD.FTZ R43, R43, R96 ;  /* 0x000000602b2b7221 */ /* 0x000fce0000010000 */
.L_x_7045:
[----:B------:R-:W-:Y:S05]  /*3440*/  BSYNC.RECONVERGENT B1 ;  /* 0x0000000000017941 */ /* 0x000fea0003800200 */
.L_x_7039:
[----:B------:R-:W-:Y:S01]  /*3450*/  ISETP.NE.U32.AND P0, PT, R99, RZ, PT ;  /* 0x000000ff6300720c */ /* 0x000fe20003f05070 */
[----:B------:R-:W0:Y:S01]  /*3460*/  @UP3 LDCU.64 UR30, c[0x0][0x468] ;  /* 0x00008d00ff1e37ac */ /* 0x000e220008000a00 */
[----:B------:R-:W-:Y:S01]  /*3470*/  PLOP3.LUT P5, PT, PT, PT, UP3, 0x80, 0x8 ;  /* 0x000000000008781c */ /* 0x000fe20003faf038 */
[----:B------:R-:W-:Y:S01]  /*3480*/  HFMA2 R98, -RZ, RZ, 0, 9.5367431640625e-07 ;  /* 0x00000010ff627431 */ /* 0x000fe200000001ff */
[----:B------:R-:W-:Y:S02]  /*3490*/  ISETP.NE.AND.EX P0, PT, R102, RZ, PT, P0 ;  /* 0x000000ff6600720c */ /* 0x000fe40003f05300 */
        /* <DEDUP_REMOVED lines=8> */
.L_x_7037:
[----:B------:R-:W-:Y:S05]  /*3520*/  BSYNC.RECONVERGENT B0 ;  /* 0x0000000000007941 */ /* 0x000fea0003800200 */
.L_x_7036:
        /* <DEDUP_REMOVED lines=8> */
.L_x_7058:
[----:B------:R-:W-:Y:S04]  /*35b0*/  BSSY.RECONVERGENT B1, `(.L_x_7059) ;  /* 0x000012c000017945 */ /* 0x000fe80003800200 */
[----:B------:R-:W-:Y:S05]  /*35c0*/  BRA.U !UP0, `(.L_x_7060) ;  /* 0x0000000908607547 */ /* 0x000fea000b800000 */
[----:B------:R-:W-:-:S04]  /*35d0*/  UISETP.NE.U32.AND UP0, UPT, UR20, URZ, UPT ;  /* 0x000000ff1400728c */ /* 0x000fc8000bf05070 */
[----:B------:R-:W-:-:S06]  /*35e0*/  UISETP.NE.AND.EX UP0, UPT, UR21, URZ, UPT, UP0 ;  /* 0x000000ff1500728c */ /* 0x000fcc000bf05300 */
[----:B------:R-:W-:-:S13]  /*35f0*/  PLOP3.LUT P0, PT, PT, PT, UP0, 0x80, 0x8 ;  /* 0x000000000008781c */ /* 0x000fda0003f0f008 */
[----:B------:R-:W-:Y:S05]  /*3600*/  @!P0 BRA `(.L_x_7061) ;  /* 0x0000000400288947 */ /* 0x000fea0003800000 */
[----:B------:R-:W-:Y:S02]  /*3610*/  PLOP3.LUT P6, PT, PT, PT, UP2, 0x80, 0x8 ;  /* 0x000000000008781c */ /* 0x000fe40003fcf028 */
[----:B------:R-:W-:Y:S02]  /*3620*/  PLOP3.LUT P5, PT, PT, PT, UP2, 0x80, 0x8 ;  /* 0x000000000008781c */ /* 0x000fe40003faf028 */
[----:B0----5:R-:W-:-:S09]  /*3630*/  MOV R94, R22 ;  /* 0x00000016005e7202 */ /* 0x021fd20000000f00 */
[----:B------:R-:W-:Y:S01]  /*3640*/  @P6 FFMA.FTZ R93, R11, UR29, R100 ;  /* 0x0000001d0b5d6c23 */ /* 0x000fe20008010064 */
[----:B------:R-:W-:-:S03]  /*3650*/  PLOP3.LUT P6, PT, PT, PT, UP2, 0x80, 0x8 ;  /* 0x000000000008781c */ /* 0x000fc60003fcf028 */
[----:B------:R-:W-:Y:S01]  /*3660*/  @P5 FADD.FTZ R97, R10, -R93 ;  /* 0x8000005d0a615221 */ /* 0x000fe20000010000 */
[----:B------:R-:W-:-:S09]  /*3670*/  PLOP3.LUT P5, PT, PT, PT, UP2, 0x80, 0x8 ;  /* 0x000000000008781c */ /* 0x000fd20003faf028 */
[----:B------:R-:W-:Y:S01]  /*3680*/  @P6 FFMA.FTZ R93, R106, UR29, R100 ;  /* 0x0000001d6a5d6c23 */ /* 0x000fe20008010064 */
[----:B------:R-:W-:-:S03]  /*3690*/  PLOP3.LUT P6, PT, PT, PT, UP2, 0x80, 0x8 ;  /* 0x000000000008781c */ /* 0x000fc60003fcf028 */
[----:B------:R-:W-:Y:S01]  /*36a0*/  @P5 FADD.FTZ R92, R104, -R93 ;  /* 0x8000005d685c5221 */ /* 0x000fe20000010000 */
[----:B------:R-:W-:Y:S02]  /*36b0*/  PLOP3.LUT P5, PT, PT, PT, UP2, 0x80, 0x8 ;  /* 0x000000000008781c */ /* 0x000fe40003faf028 */
[----:B------:R-:W-:-:S07]  /*36c0*/  MOV R93, R21 ;  /* 0x00000015005d7202 */ /* 0x000fce0000000f00 */
[----:B------:R-:W-:Y:S01]  /*36d0*/  @P6 FFMA.FTZ R93, R92, UR28, R21 ;  /* 0x0000001c5c5d6c23 */ /* 0x000fe20008010015 */
[----:B------:R-:W-:-:S03]  /*36e0*/  PLOP3.LUT P6, PT, PT, PT, UP2, 0x80, 0x8 ;  /* 0x000000000008781c */ /* 0x000fc60003fcf028 */
[----:B------:R-:W-:Y:S01]  /*36f0*/  @P5 FFMA.FTZ R95, R19, UR29, R100 ;  /* 0x0000001d135f5c23 */ /* 0x000fe20008010064 */
[----:B------:R-:W-:-:S09]  /*3700*/  PLOP3.LUT P5, PT, PT, PT, UP2, 0x80, 0x8 ;  /* 0x000000000008781c */ /* 0x000fd20003faf028 */
[----:B------:R-:W-:Y:S01]  /*3710*/  @P6 FADD.FTZ R95, R120, -R95 ;  /* 0x8000005f785f6221 */ /* 0x000fe20000010000 */
[----:B------:R-:W-:-:S03]  /*3720*/  PLOP3.LUT P6, PT, PT, PT, UP2, 0x80, 0x8 ;  /* 0x000000000008781c */ /* 0x000fc60003fcf028 */
[----:B------:R-:W-:Y:S01]  /*3730*/  @P5 FFMA.FTZ R94, R95, UR28, R22 ;  /* 0x0000001c5f5e5c23 */ /* 0x000fe20008010016 */
[----:B------:R-:W-:Y:S02]  /*3740*/  PLOP3.LUT P5, PT, PT, PT, UP2, 0x80, 0x8 ;  /* 0x000000000008781c */ /* 0x000fe40003faf028 */
[----:B------:R-:W-:-:S07]  /*3750*/  MOV R95, R23 ;  /* 0x00000017005f7202 */ /* 0x000fce0000000f00 */
[----:B------:R-:W-:Y:S01]  /*3760*/  @P6 FFMA.FTZ R92, R126, UR29, R100 ;  /* 0x0000001d7e5c6c23 */ /* 0x000fe20008010064 */
[----:B------:R-:W-:-:S03]  /*3770*/  PLOP3.LUT P6, PT, PT, PT, UP2, 0x80, 0x8 ;  /* 0x000000000008781c */ /* 0x000fc60003fcf028 */
[----:B------:R-:W-:Y:S01]  /*3780*/  @P5 FADD.FTZ R96, R117, -R92 ;  /* 0x8000005c75605221 */ /* 0x000fe20000010000 */
[----:B------:R-:W-:Y:S02]  /*3790*/  PLOP3.LUT P5, PT, PT, PT, UP2, 0x80, 0x8 ;  /* 0x000000000008781c */ /* 0x000fe40003faf028 */
[----:B------:R-:W-:-:S07]  /*37a0*/  MOV R92, R20 ;  /* 0x00000014005c7202 */ /* 0x000fce0000000f00 */
[----:B------:R-:W-:-:S04]  /*37b0*/  @P6 FFMA.FTZ R95, R96, UR28, R23 ;  /* 0x0000001c605f6c23 */ /* 0x000fc80008010017 */
[----:B------:R-:W-:Y:S01]  /*37c0*/  @P5 FFMA.FTZ R92, R97, UR28, R20 ;  /* 0x0000001c615c5c23 */ /* 0x000fe20008010014 */
[----:B------:R-:W-:Y:S06]  /*37d0*/  BRA.U !UP3, `(.L_x_7062) ;  /* 0x000000010b287547 */ /* 0x000fec000b800000 */
[----:B------:R-:W-:Y:S01]  /*37e0*/  LOP3.LUT P5, RZ, R4, 0xff, RZ, 0xc0, !PT ;  /* 0x000000ff04ff7812 */ /* 0x000fe200078ac0ff */
[----:B------:R-:W-:Y:S01]  /*37f0*/  FMUL.FTZ R88, R92, UR17 ;  /* 0x000000115c587c20 */ /* 0x000fe20008410000 */
[----:B------:R-:W-:-:S03]  /*3800*/  UMOV UR4, URZ ;  /* 0x000000ff00047c82 */ /* 0x000fc60008000000 */
[----:B------:R-:W-:Y:S01]  /*3810*/  FMUL.FTZ R99, R88, UR16 ;  /* 0x0000001058637c20 */ /* 0x000fe20008410000 */
[----:B------:R-:W-:-:S03]  /*3820*/  MOV R88, UR4 ;  /* 0x0000000400587c02 */ /* 0x000fc60008000f00 */
[----:B------:R-:W-:-:S04]  /*3830*/  FMUL.FTZ R96, R84, R99 ;  /* 0x0000006354607220 */ /* 0x000fc80000410000 */
[----:B------:R-:W-:Y:S01]  /*3840*/  @P5 HADD2.F32 R98, -RZ, R145.H0_H0 ;  /* 0x20000091ff625230 */ /* 0x000fe20000004100 */
[----:B------:R-:W-:-:S04]  /*3850*/  FSEL R97, R96, RZ, P5 ;  /* 0x000000ff60617208 */ /* 0x000fc80002800000 */
[----:B------:R-:W-:Y:S01]  /*3860*/  @P5 FMUL.FTZ R88, R99, R98 ;  /* 0x0000006263585220 */ /* 0x000fe20000410000 */
[----:B------:R-:W-:-:S07]  /*3870*/  FADD.FTZ R36, R36, R97 ;  /* 0x0000006124247221 */ /* 0x000fce0000010000 */
.L_x_7062:
[----:B------:R-:W-:Y:S05]  /*3880*/  BRA.U !UP3, `(.L_x_7063) ;  /* 0x000000010b287547 */ /* 0x000fea000b800000 */
[----:B------:R-:W-:Y:S01]  /*3890*/  LOP3.LUT P5, RZ, R4, 0xff00, RZ, 0xc0, !PT ;  /* 0x0000ff0004ff7812 */ /* 0x000fe200078ac0ff */
[----:B------:R-:W-:Y:S01]  /*38a0*/  FMUL.FTZ R89, R93, UR17 ;  /* 0x000000115d597c20 */ /* 0x000fe20008410000 */
[----:B------:R-:W-:-:S03]  /*38b0*/  UMOV UR4, URZ ;  /* 0x000000ff00047c82 */ /* 0x000fc60008000000 */
[----:B------:R-:W-:Y:S01]  /*38c0*/  FMUL.FTZ R98, R89, UR16 ;  /* 0x0000001059627c20 */ /* 0x000fe20008410000 */
[----:B------:R-:W-:-:S03]  /*38d0*/  MOV R89, UR4 ;  /* 0x0000000400597c02 */ /* 0x000fc60008000f00 */
[----:B------:R-:W-:-:S04]  /*38e0*/  FMUL.FTZ R96, R85, R98 ;  /* 0x0000006255607220 */ /* 0x000fc80000410000 */
[----:B------:R-:W-:Y:S01]  /*38f0*/  @P5 HADD2.F32 R97, -RZ, R145.H1_H1 ;  /* 0x30000091ff615230 */ /* 0x000fe20000004100 */
[----:B------:R-:W-:-:S04]  /*3900*/  FSEL R96, R96, RZ, P5 ;  /* 0x000000ff60607208 */ /* 0x000fc80002800000 */
[----:B------:R-:W-:Y:S01]  /*3910*/  @P5 FMUL.FTZ R89, R98, R97 ;  /* 0x0000006162595220 */ /* 0x000fe20000410000 */
[----:B------:R-:W-:-:S07]  /*3920*/  FADD.FTZ R37, R37, R96 ;  /* 0x0000006025257221 */ /* 0x000fce0000010000 */
.L_x_7063:
[----:B------:R-:W-:Y:S05]  /*3930*/  BRA.U !UP3, `(.L_x_7064) ;  /* 0x000000010b287547 */ /* 0x000fea000b800000 */
        /* <DEDUP_REMOVED lines=10> */
.L_x_7064:
[----:B------:R-:W-:Y:S05]  /*39e0*/  BRA.U !UP3, `(.L_x_7065) ;  /* 0x0000000d0ba07547 */ /* 0x000fea000b800000 */
[----:B------:R-:W-:Y:S01]  /*39f0*/  FMUL.FTZ R91, R95, UR17 ;  /* 0x000000115f5b7c20 */ /* 0x000fe20008410000 */
[----:B------:R-:W-:Y:S01]  /*3a00*/  ISETP.GE.U32.AND P5, PT, R4, 0x1000000, PT ;  /* 0x010000000400780c */ /* 0x000fe20003fa6070 */
[----:B------:R-:W-:Y:S02]  /*3a10*/  UMOV UR4, URZ ;  /* 0x000000ff00047c82 */ /* 0x000fe40008000000 */
[----:B------:R-:W-:-:S04]  /*3a20*/  FMUL.FTZ R98, R91, UR16 ;  /* 0x000000105b627c20 */ /* 0x000fc80008410000 */
[----:B------:R-:W-:-:S05]  /*3a30*/  FMUL.FTZ R91, R87, R98 ;  /* 0x00000062575b7220 */ /* 0x000fca0000410000 */
[----:B------:R-:W-:Y:S02]  /*3a40*/  FSEL R96, R91, RZ, P5 ;  /* 0x000000ff5b607208 */ /* 0x000fe40002800000 */
[----:B------:R-:W-:-:S03]  /*3a50*/  MOV R91, UR4 ;  /* 0x00000004005b7c02 */ /* 0x000fc60008000f00 */
[----:B------:R-:W-:Y:S01]  /*3a60*/  FADD.FTZ R39, R39, R96 ;  /* 0x0000006027277221 */ /* 0x000fe20000010000 */
[----:B------:R-:W-:Y:S06]  /*3a70*/  @!P5 BRA `(.L_x_7065) ;  /* 0x0000000c007cd947 */ /* 0x000fec0003800000 */
[----:B------:R-:W-:-:S05]  /*3a80*/  HADD2.F32 R91, -RZ, R146.H1_H1 ;  /* 0x30000092ff5b7230 */ /* 0x000fca0000004100 */
[----:B------:R-:W-:Y:S01]  /*3a90*/  FMUL.FTZ R91, R98, R91 ;  /* 0x0000005b625b7220 */ /* 0x000fe20000410000 */
[----:B------:R-:W-:Y:S06]  /*3aa0*/  BRA `(.L_x_7065) ;  /* 0x0000000c00707947 */ /* 0x000fec0003800000 */
.L_x_7061:
[----:B------:R-:W-:Y:S05]  /*3ab0*/  BRA.U !UP3, `(.L_x_7066) ;  /* 0x000000010b447547 */ /* 0x000fea000b800000 */
[----:B------:R-:W-:Y:S01]  /*3ac0*/  PLOP3.LUT P6, PT, PT, PT, UP2, 0x80, 0x8 ;  /* 0x000000000008781c */ /* 0x000fe20003fcf028 */
[----:B------:R-:W-:Y:S01]  /*3ad0*/  UMOV UR4, URZ ;  /* 0x000000ff00047c82 */ /* 0x000fe20008000000 */
[----:B------:R-:W-:Y:S02]  /*3ae0*/  PLOP3.LUT P5, PT, PT, PT, UP2, 0x80, 0x8 ;  /* 0x000000000008781c */ /* 0x000fe40003faf028 */
[----:B0----5:R-:W-:-:S09]  /*3af0*/  MOV R88, R20 ;  /* 0x0000001400587202 */ /* 0x021fd20000000f00 */
[----:B------:R-:W-:Y:S01]  /*3b00*/  @P6 FFMA.FTZ R97, R11, UR29, R100 ;  /* 0x0000001d0b616c23 */ /* 0x000fe20008010064 */
[----:B------:R-:W-:-:S03]  /*3b10*/  PLOP3.LUT P6, PT, PT, PT, UP2, 0x80, 0x8 ;  /* 0x000000000008781c */ /* 0x000fc60003fcf028 */
[----:B------:R-:W-:Y:S01]  /*3b20*/  @P5 FADD.FTZ R97, R10, -R97 ;  /* 0x800000610a615221 */ /* 0x000fe20000010000 */
[----:B------:R-:W-:-:S09]  /*3b30*/  LOP3.LUT P5, RZ, R4, 0xff, RZ, 0xc0, !PT ;  /* 0x000000ff04ff7812 */ /* 0x000fd200078ac0ff */
[----:B------:R-:W-:-:S04]  /*3b40*/  @P6 FFMA.FTZ R88, R97, UR28, R20 ;  /* 0x0000001c61586c23 */ /* 0x000fc80008010014 */
[----:B------:R-:W-:Y:S01]  /*3b50*/  FMUL.FTZ R88, R88, UR17 ;  /* 0x0000001158587c20 */ /* 0x000fe20008410000 */
[----:B------:R-:W-:-:S03]  /*3b60*/  @P5 HADD2.F32 R98, -RZ, R145.H0_H0 ;  /* 0x20000091ff625230 */ /* 0x000fc60000004100 */
[----:B------:R-:W-:Y:S01]  /*3b70*/  FMUL.FTZ R99, R88, UR16 ;  /* 0x0000001058637c20 */ /* 0x000fe20008410000 */
[----:B------:R-:W-:-:S03]  /*3b80*/  MOV R88, UR4 ;  /* 0x0000000400587c02 */ /* 0x000fc60008000f00 */
[-C--:B------:R-:W-:Y:S01]  /*3b90*/  FMUL.FTZ R96, R84, R99.reuse ;  /* 0x0000006354607220 */ /* 0x080fe20000410000 */
[----:B------:R-:W-:-:S04]  /*3ba0*/  @P5 FMUL.FTZ R88, R98, R99 ;  /* 0x0000006362585220 */ /* 0x000fc80000410000 */
[----:B------:R-:W-:-:S05]  /*3bb0*/  FSEL R97, R96, RZ, P5 ;  /* 0x000000ff60617208 */ /* 0x000fca0002800000 */
[----:B------:R-:W-:-:S07]  /*3bc0*/  FADD.FTZ R36, R36, R97 ;  /* 0x0000006124247221 */ /* 0x000fce0000010000 */
.L_x_7066:
        /* <DEDUP_REMOVED lines=11> */
[----:B------:R-:W-:-:S03]  /*3c80*/  @P5 HADD2.F32 R97, -RZ, R145.H1_H1 ;  /* 0x30000091ff615230 */ /* 0x000fc60000004100 */
[----:B------:R-:W-:Y:S01]  /*3c90*/  FMUL.FTZ R98, R89, UR16 ;  /* 0x0000001059627c20 */ /* 0x000fe20008410000 */
[----:B------:R-:W-:-:S03]  /*3ca0*/  MOV R89, UR4 ;  /* 0x0000000400597c02 */ /* 0x000fc60008000f00 */
[-C--:B------:R-:W-:Y:S01]  /*3cb0*/  FMUL.FTZ R96, R85, R98.reuse ;  /* 0x0000006255607220 */ /* 0x080fe20000410000 */
[----:B------:R-:W-:-:S04]  /*3cc0*/  @P5 FMUL.FTZ R89, R97, R98 ;  /* 0x0000006261595220 */ /* 0x000fc80000410000 */
[----:B------:R-:W-:-:S05]  /*3cd0*/  FSEL R96, R96, RZ, P5 ;  /* 0x000000ff60607208 */ /* 0x000fca0002800000 */
[----:B------:R-:W-:-:S07]  /*3ce0*/  FADD.FTZ R37, R37, R96 ;  /* 0x0000006025257221 */ /* 0x000fce0000010000 */
.L_x_7067:
        /* <DEDUP_REMOVED lines=18> */
.L_x_7068:
        /* <DEDUP_REMOVED lines=8> */
[----:B------:R-:W-:-:S09]  /*3e90*/  ISETP.GE.U32.AND P5, PT, R4, 0x1000000, PT ;  /* 0x010000000400780c */ /* 0x000fd20003fa6070 */
[----:B------:R-:W-:-:S04]  /*3ea0*/  @P6 FFMA.FTZ R91, R96, UR28, R23 ;  /* 0x0000001c605b6c23 */ /* 0x000fc80008010017 */
[----:B------:R-:W-:-:S04]  /*3eb0*/  FMUL.FTZ R91, R91, UR17 ;  /* 0x000000115b5b7c20 */ /* 0x000fc80008410000 */
        /* <DEDUP_REMOVED lines=9> */
.L_x_7060:
[----:B------:R-:W-:-:S04]  /*3f50*/  UISETP.NE.U32.AND UP0, UPT, UR20, URZ, UPT ;  /* 0x000000ff1400728c */ /* 0x000fc8000bf05070 */
[----:B------:R-:W-:-:S06]  /*3f60*/  UISETP.NE.AND.EX UP0, UPT, UR21, URZ, UPT, UP0 ;  /* 0x000000ff1500728c */ /* 0x000fcc000bf05300 */
[----:B------:R-:W-:-:S13]  /*3f70*/  PLOP3.LUT P0, PT, PT, PT, UP0, 0x80, 0x8 ;  /* 0x000000000008781c */ /* 0x000fda0003f0f008 */
[----:B------:R-:W-:Y:S05]  /*3f80*/  @!P0 BRA `(.L_x_7069) ;  /* 0x0000000400388947 */ /* 0x000fea0003800000 */
[----:B------:R-:W-:Y:S05]  /*3f90*/  BRA.U !UP3, `(.L_x_7070) ;  /* 0x000000010b3c7547 */ /* 0x000fea000b800000 */
[----:B0-----:R-:W-:Y:S01]  /*3fa0*/  FFMA.FTZ R93, R11, UR29, R100 ;  /* 0x0000001d0b5d7c23 */ /* 0x001fe20008010064 */
[----:B------:R-:W-:Y:S01]  /*3fb0*/  ISETP.LT.AND P5, PT, RZ, UR27, PT ;  /* 0x0000001bff007c0c */ /* 0x000fe2000bfa1270 */
[----:B------:R-:W-:Y:S02]  /*3fc0*/  UMOV UR4, URZ ;  /* 0x000000ff00047c82 */ /* 0x000fe40008000000 */
[----:B------:R-:W-:-:S04]  /*3fd0*/  FADD.FTZ R88, R10, -R93 ;  /* 0x8000005d0a587221 */ /* 0x000fc80000010000 */
[----:B------:R-:W-:-:S05]  /*3fe0*/  FMUL.FTZ R88, R88, UR28 ;  /* 0x0000001c58587c20 */ /* 0x000fca0008410000 */
[----:B------:R-:W-:Y:S02]  /*3ff0*/  FSEL R88, R88, RZ, P5 ;  /* 0x000000ff58587208 */ /* 0x000fe40002800000 */
[----:B-----5:R-:W-:-:S03]  /*4000*/  LOP3.LUT P5, RZ, R4, 0xff, RZ, 0xc0, !PT ;  /* 0x000000ff04ff7812 */ /* 0x020fc600078ac0ff */
[----:B------:R-:W-:-:S04]  /*4010*/  FMUL.FTZ R88, R88, UR17 ;  /* 0x0000001158587c20 */ /* 0x000fc80008410000 */
[----:B------:R-:W-:Y:S01]  /*4020*/  FMUL.FTZ R95, R88, UR16 ;  /* 0x00000010585f7c20 */ /* 0x000fe20008410000 */
[----:B------:R-:W-:-:S03]  /*4030*/  MOV R88, UR4 ;  /* 0x0000000400587c02 */ /* 0x000fc60008000f00 */
[----:B------:R-:W-:Y:S02]  /*4040*/  FMUL.FTZ R92, R84, R95 ;  /* 0x0000005f545c7220 */ /* 0x000fe40000410000 */
[----:B------:R-:W-:-:S03]  /*4050*/  @P5 HADD2.F32 R94, -RZ, R145.H0_H0 ;  /* 0x20000091ff5e5230 */ /* 0x000fc60000004100 */
[----:B------:R-:W-:Y:S02]  /*4060*/  FSEL R93, R92, RZ, P5 ;  /* 0x000000ff5c5d7208 */ /* 0x000fe40002800000 */
[----:B------:R-:W-:-:S03]  /*4070*/  @P5 FMUL.FTZ R88, R94, R95 ;  /* 0x0000005f5e585220 */ /* 0x000fc60000410000 */
[----:B------:R-:W-:-:S07]  /*4080*/  FADD.FTZ R36, R36, R93 ;  /* 0x0000005d24247221 */ /* 0x000fce0000010000 */
.L_x_7070:
        /* <DEDUP_REMOVED lines=12> */
[----:B------:R-:W-:-:S03]  /*4150*/  @P5 HADD2.F32 R93, -RZ, R145.H1_H1 ;  /* 0x30000091ff5d5230 */ /* 0x000fc60000004100 */
[----:B------:R-:W-:Y:S02]  /*4160*/  FSEL R92, R92, RZ, P5 ;  /* 0x000000ff5c5c7208 */ /* 0x000fe40002800000 */
[----:B------:R-:W-:-:S03]  /*4170*/  @P5 FMUL.FTZ R89, R93, R94 ;  /* 0x0000005e5d595220 */ /* 0x000fc60000410000 */
[----:B------:R-:W-:-:S07]  /*4180*/  FADD.FTZ R37, R37, R92 ;  /* 0x0000005c25257221 */ /* 0x000fce0000010000 */
.L_x_7071:
        /* <DEDUP_REMOVED lines=16> */
.L_x_7072:
        /* <DEDUP_REMOVED lines=17> */
[----:B------:R-:W-:Y:S06]  /*43a0*/  BRA.U !UP3, `(.L_x_7065) ;  /* 0x000000050b307547 */ /* 0x000fec000b800000 */
[----:B------:R-:W-:Y:S01]  /*43b0*/  FMUL.FTZ R91, R95, UR17 ;  /* 0x000000115f5b7c20 */ /* 0x000fe20008410000 */
[----:B-----5:R-:W-:Y:S01]  /*43c0*/  ISETP.GE.U32.AND P5, PT, R4, 0x1000000, PT ;  /* 0x010000000400780c */ /* 0x020fe20003fa6070 */
        /* <DEDUP_REMOVED lines=10> */
.L_x_7069:
[----:B------:R-:W-:Y:S05]  /*4470*/  BRA.U !UP3, `(.L_x_7073) ;  /* 0x000000010b3c7547 */ /* 0x000fea000b800000 */
[----:B0-----:R-:W-:Y:S01]  /*4480*/  FFMA.FTZ R97, R11, UR29, R100 ;  /* 0x0000001d0b617c23 */ /* 0x001fe20008010064 */
[----:B------:R-:W-:Y:S01]  /*4490*/  ISETP.LT.AND P5, PT, RZ, UR27, PT ;  /* 0x0000001bff007c0c */ /* 0x000fe2000bfa1270 */
[----:B------:R-:W-:Y:S02]  /*44a0*/  UMOV UR4, URZ ;  /* 0x000000ff00047c82 */ /* 0x000fe40008000000 */
[----:B------:R-:W-:Y:S01]  /*44b0*/  FADD.FTZ R97, R10, -R97 ;  /* 0x800000610a617221 */ /* 0x000fe20000010000 */
[----:B------:R-:W-:-:S03]  /*44c0*/  MOV R88, UR4 ;  /* 0x0000000400587c02 */ /* 0x000fc60008000f00 */
        /* <DEDUP_REMOVED lines=10> */
.L_x_7073:
        /* <DEDUP_REMOVED lines=16> */
.L_x_7074:
        /* <DEDUP_REMOVED lines=16> */
.L_x_7075:
[----:B------:R-:W-:Y:S05]  /*4770*/  BRA.U !UP3, `(.L_x_7065) ;  /* 0x000000010b3c7547 */ /* 0x000fea000b800000 */
[----:B0-----:R-:W-:Y:S01]  /*4780*/  FFMA.FTZ R96, R126, UR29, R100 ;  /* 0x0000001d7e607c23 */ /* 0x001fe20008010064 */
[----:B------:R-:W-:Y:S01]  /*4790*/  ISETP.LT.AND P5, PT, RZ, UR27, PT ;  /* 0x0000001bff007c0c */ /* 0x000fe2000bfa1270 */
[----:B------:R-:W-:Y:S02]  /*47a0*/  UMOV UR4, URZ ;  /* 0x000000ff00047c82 */ /* 0x000fe40008000000 */
[----:B------:R-:W-:-:S04]  /*47b0*/  FADD.FTZ R96, R117, -R96 ;  /* 0x8000006075607221 */ /* 0x000fc80000010000 */
[----:B------:R-:W-:-:S05]  /*47c0*/  FMUL.FTZ R96, R96, UR28 ;  /* 0x0000001c60607c20 */ /* 0x000fca0008410000 */
[----:B------:R-:W-:Y:S02]  /*47d0*/  FSEL R91, R96, RZ, P5 ;  /* 0x000000ff605b7208 */ /* 0x000fe40002800000 */
[----:B-----5:R-:W-:-:S03]  /*47e0*/  ISETP.GE.U32.AND P5, PT, R4, 0x1000000, PT ;  /* 0x010000000400780c */ /* 0x020fc60003fa6070 */
        /* <DEDUP_REMOVED lines=8> */
.L_x_7065:
[----:B------:R-:W-:Y:S05]  /*4870*/  BSYNC.RECONVERGENT B1 ;  /* 0x0000000000017941 */ /* 0x000fea0003800200 */
.L_x_7059:
[----:B0-----:R-:W0:Y:S01]  /*4880*/  @P0 LDC.64 R96, c[0x0][0x478] ;  /* 0x00011e00ff600b82 */ /* 0x001e220000000a00 */
        /* <DEDUP_REMOVED lines=10> */
.L_x_7057:
[----:B------:R-:W-:Y:S05]  /*4930*/  BSYNC.RECONVERGENT B0 ;  /* 0x0000000000007941 */ /* 0x000fea0003800200 */
.L_x_7056:
[----:B------:R-:W-:Y:S04]  /*4940*/  BSSY.RECONVERGENT B0, `(.L_x_7076) ;  /* 0x0000140000007945 */ /* 0x000fe80003800200 */
[----:B------:R-:W-:Y:S05]  /*4950*/  @!P2 BRA `(.L_x_7077) ;  /* 0x0000001000f8a947 */ /* 0x000fea0003800000 */
[----:B------:R-:W-:-:S04]  /*4960*/  UISETP.NE.U32.AND UP0, UPT, UR18, URZ, UPT ;  /* 0x000000ff1200728c */ /* 0x000fc8000bf05070 */
[----:B------:R-:W-:Y:S01]  /*4970*/  UISETP.NE.AND.EX UP0, UPT, UR19, URZ, UPT, UP0 ;  /* 0x000000ff1300728c */ /* 0x000fe2000bf05300 */
[----:B------:R-:W-:Y:S10]  /*4980*/  BRA.U !UP3, `(.L_x_7078) ;  /* 0x000000010b0c7547 */ /* 0x000ff4000b800000 */
[----:B-----5:R-:W2:Y:S02]  /*4990*/  LDC.64 R84, c[0x0][0x390] ;  /* 0x0000e400ff547b82 */ /* 0x020ea40000000a00 */
[----:B--2---:R-:W-:-:S06]  /*49a0*/  IMAD.WIDE.U32 R84, R101, 0x10, R84 ;  /* 0x0000001065547825 */ /* 0x004fcc00078e0054 */
[----:B------:R-:W5:Y:S02]  /*49b0*/  LDG.E.128 R84, desc[UR6][R84.64] ;  /* 0x0000000654547981 */ /* 0x000f64000c1e1d00 */
.L_x_7078:
        /* <DEDUP_REMOVED lines=8> */
[----:B01---5:R-:W-:-:S09]  /*4a40*/  MOV R94, R78 ;  /* 0x0000004e005e7202 */ /* 0x023fd20000000f00 */
[----:B------:R-:W-:Y:S01]  /*4a50*/  @P6 FFMA.FTZ R93, R9, UR29, R100 ;  /* 0x0000001d095d6c23 */ /* 0x000fe20008010064 */
[----:B------:R-:W-:-:S03]  /*4a60*/  PLOP3.LUT P6, PT, PT, PT, UP2, 0x80, 0x8 ;  /* 0x000000000008781c */ /* 0x000fc60003fcf028 */
[----:B------:R-:W-:Y:S01]  /*4a70*/  @P5 FADD.FTZ R97, R8, -R93 ;  /* 0x8000005d08615221 */ /* 0x000fe20000010000 */
[----:B------:R-:W-:Y:S02]  /*4a80*/  PLOP3.LUT P5, PT, PT, PT, UP2, 0x80, 0x8 ;  /* 0x000000000008781c */ /* 0x000fe40003faf028 */
        /* <DEDUP_REMOVED lines=32> */
.L_x_7082:
        /* <DEDUP_REMOVED lines=11> */
.L_x_7083:
        /* <DEDUP_REMOVED lines=11> */
.L_x_7084:
        /* <DEDUP_REMOVED lines=13> */
.L_x_7081:
[----:B------:R-:W-:Y:S05]  /*4ec0*/  BRA.U !UP3, `(.L_x_7086) ;  /* 0x000000010b447547 */ /* 0x000fea000b800000 */
[----:B------:R-:W-:Y:S01]  /*4ed0*/  PLOP3.LUT P6, PT, PT, PT, UP2, 0x80, 0x8 ;  /* 0x000000000008781c */ /* 0x000fe20003fcf028 */
[----:B------:R-:W-:Y:S01]  /*4ee0*/  UMOV UR4, URZ ;  /* 0x000000ff00047c82 */ /* 0x000fe20008000000 */
[----:B------:R-:W-:Y:S02]  /*4ef0*/  PLOP3.LUT P5, PT, PT, PT, UP2, 0x80, 0x8 ;  /* 0x000000000008781c */ /* 0x000fe40003faf028 */
[----:B01---5:R-:W-:-:S09]  /*4f00*/  MOV R88, R76 ;  /* 0x0000004c00587202 */ /* 0x023fd20000000f00 */
        /* <DEDUP_REMOVED lines=13> */
.L_x_7086:
        /* <DEDUP_REMOVED lines=18> */
.L_x_7087:
        /* <DEDUP_REMOVED lines=18> */
.L_x_7088:
        /* <DEDUP_REMOVED lines=20> */
.L_x_7080:
[----:B------:R-:W-:-:S04]  /*5360*/  UISETP.NE.U32.AND UP0, UPT, UR20, URZ, UPT ;  /* 0x000000ff1400728c */ /* 0x000fc8000bf05070 */
[----:B------:R-:W-:-:S06]  /*5370*/  UISETP.NE.AND.EX UP0, UPT, UR21, URZ, UPT, UP0 ;  /* 0x000000ff1500728c */ /* 0x000fcc000bf05300 */
[----:B------:R-:W-:-:S13]  /*5380*/  PLOP3.LUT P0, PT, PT, PT, UP0, 0x80, 0x8 ;  /* 0x000000000008781c */ /* 0x000fda0003f0f008 */
[----:B------:R-:W-:Y:S05]  /*5390*/  @!P0 BRA `(.L_x_7089) ;  /* 0x0000000400388947 */ /* 0x000fea0003800000 */
[----:B------:R-:W-:Y:S05]  /*53a0*/  BRA.U !UP3, `(.L_x_7090) ;  /* 0x000000010b3c7547 */ /* 0x000fea000b800000 */
[----:B01----:R-:W-:Y:S01]  /*53b0*/  FFMA.FTZ R93, R9, UR29, R100 ;  /* 0x0000001d095d7c23 */ /* 0x003fe20008010064 */
        /* <DEDUP_REMOVED lines=14> */
.L_x_7090:
        /* <DEDUP_REMOVED lines=16> */
.L_x_7091:
        /* <DEDUP_REMOVED lines=16> */
.L_x_7092:
[--C-:B01----:R-:W-:Y:S01]  /*56a0*/  FFMA.FTZ R94, R134, UR29, R100.reuse ;  /* 0x0000001d865e7c23 */ /* 0x103fe20008010064 */
        /* <DEDUP_REMOVED lines=29> */
.L_x_7089:
[----:B------:R-:W-:Y:S05]  /*5880*/  BRA.U !UP3, `(.L_x_7093) ;  /* 0x000000010b3c7547 */ /* 0x000fea000b800000 */
[----:B01----:R-:W-:Y:S01]  /*5890*/  FFMA.FTZ R97, R9, UR29, R100 ;  /* 0x0000001d09617c23 */ /* 0x003fe20008010064 */
        /* <DEDUP_REMOVED lines=14> */
.L_x_7093:
        /* <DEDUP_REMOVED lines=12> */
[----:B------:R-:W-:-:S03]  /*5a40*/  @P5 HADD2.F32 R97, -RZ, R147.H1_H1 ;  /* 0x30000093ff615230 */ /* 0x000fc60000004100 */
[----:B------:R-:W-:Y:S02]  /*5a50*/  FSEL R96, R96, RZ, P5 ;  /* 0x000000ff60607208 */ /* 0x000fe40002800000 */
[----:B------:R-:W-:-:S03]  /*5a60*/  @P5 FMUL.FTZ R89, R97, R98 ;  /* 0x0000006261595220 */ /* 0x000fc60000410000 */
[----:B------:R-:W-:-:S07]  /*5a70*/  FADD.FTZ R33, R33, R96 ;  /* 0x0000006021217221 */ /* 0x000fce0000010000 */
.L_x_7094:
        /* <DEDUP_REMOVED lines=16> */
.L_x_7095:
[----:B------:R-:W-:Y:S05]  /*5b80*/  BRA.U !UP3, `(.L_x_7085) ;  /* 0x000000010b3c7547 */ /* 0x000fea000b800000 */
[----:B01----:R-:W-:Y:S01]  /*5b90*/  FFMA.FTZ R96, R134, UR29, R100 ;  /* 0x0000001d86607c23 */ /* 0x003fe20008010064 */
        /* <DEDUP_REMOVED lines=14> */
.L_x_7085:
[----:B------:R-:W-:Y:S05]  /*5c80*/  BSYNC.RECONVERGENT B1 ;  /* 0x0000000000017941 */ /* 0x000fea0003800200 */
.L_x_7079:
[----:B01----:R-:W0:Y:S01]  /*5c90*/  @P0 LDC.64 R96, c[0x0][0x478] ;  /* 0x00011e00ff600b82 */ /* 0x003e220000000a00 */
        /* <DEDUP_REMOVED lines=10> */
.L_x_7077:
[----:B------:R-:W-:Y:S05]  /*5d40*/  BSYNC.RECONVERGENT B0 ;  /* 0x0000000000007941 */ /* 0x000fea0003800200 */
.L_x_7076:
[----:B------:R-:W-:Y:S04]  /*5d50*/  BSSY.RECONVERGENT B0, `(.L_x_7096) ;  /* 0x000013e000007945 */ /* 0x000fe80003800200 */
[----:B------:R-:W-:Y:S05]  /*5d60*/  @!P3 BRA `(.L_x_7097) ;  /* 0x0000001000f0b947 */ /* 0x000fea0003800000 */
[----:B------:R-:W-:-:S04]  /*5d70*/  UISETP.NE.U32.AND UP0, UPT, UR18, URZ, UPT ;  /* 0x000000ff1200728c */ /* 0x000fc8000bf05070 */
[----:B------:R-:W-:Y:S01]  /*5d80*/  UISETP.NE.AND.EX UP0, UPT, UR19, URZ, UPT, UP0 ;  /* 0x000000ff1300728c */ /* 0x000fe2000bf05300 */
[----:B------:R-:W-:Y:S10]  /*5d90*/  BRA.U !UP3, `(.L_x_7098) ;  /* 0x000000010b0c7547 */ /* 0x000ff4000b800000 */
[----:B-----5:R-:W3:Y:S02]  /*5da0*/  LDC.64 R84, c[0x0][0x390] ;  /* 0x0000e400ff547b82 */ /* 0x020ee40000000a00 */
[----:B---3--:R-:W-:-:S06]  /*5db0*/  IMAD.WIDE.U32 R84, R101, 0x10, R84 ;  /* 0x0000001065547825 */ /* 0x008fcc00078e0054 */
[----:B------:R-:W5:Y:S02]  /*5dc0*/  LDG.E.128 R84, desc[UR6][R84.64] ;  /* 0x0000000654547981 */ /* 0x000f64000c1e1d00 */
.L_x_7098:
        /* <DEDUP_REMOVED lines=31> */
[----:B------:R-:W-:-:S09]  /*5fc0*/  PLOP3.LUT P5, PT, PT, PT, UP2, 0x80, 0x8 ;  /* 0x000000000008781c */ /* 0x000fd20003faf028 */
        /* <DEDUP_REMOVED lines=13> */
.L_x_7102:
        /* <DEDUP_REMOVED lines=11> */
.L_x_7103:
        /* <DEDUP_REMOVED lines=11> */
.L_x_7104:
        /* <DEDUP_REMOVED lines=13> */
.L_x_7101:
[----:B------:R-:W-:Y:S05]  /*62d0*/  BRA.U !UP3, `(.L_x_7106) ;  /* 0x000000010b447547 */ /* 0x000fea000b800000 */
[----:B------:R-:W-:Y:S01]  /*62e0*/  PLOP3.LUT P6, PT, PT, PT, UP2, 0x80, 0x8 ;  /* 0x000000000008781c */ /* 0x000fe20003fcf028 */
[----:B------:R-:W-:Y:S01]  /*62f0*/  UMOV UR4, URZ ;  /* 0x000000ff00047c82 */ /* 0x000fe20008000000 */
[----:B------:R-:W-:Y:S02]  /*6300*/  PLOP3.LUT P5, PT, PT, PT, UP2, 0x80, 0x8 ;  /* 0x000000000008781c */ /* 0x000fe40003faf028 */
[----:B012--5:R-:W-:-:S09]  /*6310*/  MOV R88, R80 ;  /* 0x0000005000587202 */ /* 0x027fd20000000f00 */
        /* <DEDUP_REMOVED lines=13> */
.L_x_7106:
        /* <DEDUP_REMOVED lines=18> */
.L_x_7107:
        /* <DEDUP_REMOVED lines=18> */
.L_x_7108:
        /* <DEDUP_REMOVED lines=20> */
.L_x_7100:
[----:B------:R-:W-:-:S04]  /*6770*/  UISETP.NE.U32.AND UP0, UPT, UR20, URZ, UPT ;  /* 0x000000ff1400728c */ /* 0x000fc8000bf05070 */
[----:B------:R-:W-:-:S06]  /*6780*/  UISETP.NE.AND.EX UP0, UPT, UR21, URZ, UPT, UP0 ;  /* 0x000000ff1500728c */ /* 0x000fcc000bf05300 */
[----:B------:R-:W-:-:S13]  /*6790*/  PLOP3.LUT P0, PT, PT, PT, UP0, 0x80, 0x8 ;  /* 0x000000000008781c */ /* 0x000fda0003f0f008 */
[----:B------:R-:W-:Y:S05]  /*67a0*/  @!P0 BRA `(.L_x_7109) ;  /* 0x0000000400388947 */ /* 0x000fea0003800000 */
[----:B------:R-:W-:Y:S05]  /*67b0*/  BRA.U !UP3, `(.L_x_7110) ;  /* 0x000000010b3c7547 */ /* 0x000fea000b800000 */
[----:B012---:R-:W-:Y:S01]  /*67c0*/  FFMA.FTZ R93, R13, UR29, R100 ;  /* 0x0000001d0d5d7c23 */ /* 0x007fe20008010064 */
        /* <DEDUP_REMOVED lines=14> */
.L_x_7110:
        /* <DEDUP_REMOVED lines=16> */
.L_x_7111:
        /* <DEDUP_REMOVED lines=16> */
.L_x_7112:
[--C-:B012---:R-:W-:Y:S01]  /*6ab0*/  FFMA.FTZ R92, R136, UR29, R100.reuse ;  /* 0x0000001d885c7c23 */ /* 0x107fe20008010064 */
        /* <DEDUP_REMOVED lines=29> */
.L_x_7109:
[----:B------:R-:W-:Y:S05]  /*6c90*/  BRA.U !UP3, `(.L_x_7113) ;  /* 0x000000010b3c7547 */ /* 0x000fea000b800000 */
[----:B012---:R-:W-:Y:S01]  /*6ca0*/  FFMA.FTZ R97, R13, UR29, R100 ;  /* 0x0000001d0d617c23 */ /* 0x007fe20008010064 */
        /* <DEDUP_REMOVED lines=14> */
.L_x_7113:
        /* <DEDUP_REMOVED lines=16> */
.L_x_7114:
        /* <DEDUP_REMOVED lines=16> */
.L_x_7115:
[----:B------:R-:W-:Y:S05]  /*6f90*/  BRA.U !UP3, `(.L_x_7105) ;  /* 0x000000010b3c7547 */ /* 0x000fea000b800000 */
[----:B------:R-:W-:Y:S01]  /*6fa0*/  FFMA.FTZ R100, R136, UR29, R100 ;  /* 0x0000001d88647c23 */ /* 0x000fe20008010064 */
[----:B------:R-:W-:Y:S01]  /*6fb0*/  ISETP.LT.AND P5, PT, RZ, UR27, PT ;  /* 0x0000001bff007c0c */ /* 0x000fe2000bfa1270 */
[----:B------:R-:W-:Y:S02]  /*6fc0*/  UMOV UR4, URZ ;  /* 0x000000ff00047c82 */ /* 0x000fe40008000000 */
[----:B------:R-:W-:-:S04]  /*6fd0*/  FADD.FTZ R100, R121, -R100 ;  /* 0x8000006479647221 */ /* 0x000fc80000010000 */
[----:B------:R-:W-:-:S05]  /*6fe0*/  FMUL.FTZ R100, R100, UR28 ;  /* 0x0000001c64647c20 */ /* 0x000fca0008410000 */
[----:B012---:R-:W-:Y:S02]  /*6ff0*/  FSEL R91, R100, RZ, P5 ;  /* 0x000000ff645b7208 */ /* 0x007fe40002800000 */
        /* <DEDUP_REMOVED lines=9> */
.L_x_7105:
[----:B------:R-:W-:Y:S05]  /*7090*/  BSYNC.RECONVERGENT B1 ;  /* 0x0000000000017941 */ /* 0x000fea0003800200 */
.L_x_7099:
[----:B012---:R-:W0:Y:S01]  /*70a0*/  @P0 LDC.64 R96, c[0x0][0x478] ;  /* 0x00011e00ff600b82 */ /* 0x007e220000000a00 */
        /* <DEDUP_REMOVED lines=8> */
.L_x_7097:
[----:B------:R-:W-:Y:S05]  /*7130*/  BSYNC.RECONVERGENT B0 ;  /* 0x0000000000007941 */ /* 0x000fea0003800200 */
.L_x_7096:
[----:B------:R-:W-:Y:S02]  /*7140*/  UIADD3 UR24, UPT, UPT, UR24, UR22, URZ ;  /* 0x0000001618187290 */ /* 0x000fe4000fffe0ff */
[----:B------:R-:W-:Y:S02]  /*7150*/  UPLOP3.LUT UP1, UPT, UPT, UPT, UP1, 0x40, 0x4 ;  /* 0x000000000004789c */ /* 0x000fe40003f2e810 */
[----:B------:R-:W-:-:S09]  /*7160*/  UISETP.GE.AND UP0, UPT, UR24, UR23, UPT ;  /* 0x000000171800728c */ /* 0x000fd2000bf06270 */
[----:B------:R-:W-:Y:S05]  /*7170*/  BRA.U !UP0, `(.L_x_7116) ;  /* 0xffffff9508e47547 */ /* 0x000fea000b83ffff */
.L_x_7023:
[----:B------:R-:W4:Y:S01]  /*7180*/  S2UR UR4, SR_CTAID.X ;  /* 0x00000000000479c3 */ /* 0x000f220000002500 */
[----:B------:R-:W-:Y:S01]  /*7190*/  BSSY.RECONVERGENT B0, `(.L_x_7117) ;  /* 0x000000f000007945 */ /* 0x000fe20003800200 */
[----:B----4-:R-:W-:-:S06]  /*71a0*/  UIMAD UR5, UR4, UR5, URZ ;  /* 0x00000005040572a4 */ /* 0x010fcc000f8e02ff */
[----:B-----5:R-:W-:-:S04]  /*71b0*/  MOV R0, UR5 ;  /* 0x0000000500007c02 */ /* 0x020fc80008000f00 */
[----:B------:R-:W-:Y:S01]  /*71c0*/  LEA.HI R127, R0, R127, RZ, 0x1e ;  /* 0x0000007f007f7211 */ /* 0x000fe200078ff0ff */
[----:B------:R-:W-:Y:S06]  /*71d0*/  @!P4 BRA `(.L_x_7118) ;  /* 0x000000000028c947 */ /* 0x000fec0003800000 */
[----:B------:R-:W4:Y:S08]  /*71e0*/  LDC.64 R2, c[0x0][0x440] ;  /* 0x00011000ff027b82 */ /* 0x000f300000000a00 */
[----:B------:R-:W5:Y:S08]  /*71f0*/  LDC.64 R4, c[0x0][0x448] ;  /* 0x00011200ff047b82 */ /* 0x000f700000000a00 */
[----:B------:R-:W0:Y:S01]  /*7200*/  LDC.64 R6, c[0x0][0x460] ;  /* 0x00011800ff067b82 */ /* 0x000e220000000a00 */
[----:B----4-:R-:W-:-:S05]  /*7210*/  IMAD.WIDE.U32 R2, R127, 0x10, R2 ;  /* 0x000000107f027825 */ /* 0x010fca00078e0002 */
[----:B------:R4:W-:Y:S01]  /*7220*/  STG.E.128 desc[UR6][R2.64], R56 ;  /* 0x0000003802007986 */ /* 0x0009e2000c101d06 */
[----:B-----5:R-:W-:-:S05]  /*7230*/  IMAD.WIDE.U32 R4, R127, 0x10, R4 ;  /* 0x000000107f047825 */ /* 0x020fca00078e0004 */
[----:B------:R4:W-:Y:S01]  /*7240*/  STG.E.128 desc[UR6][R4.64], R72 ;  /* 0x0000004804007986 */ /* 0x0009e2000c101d06 */
[C---:B0-----:R-:W-:Y:S01]  /*7250*/  IMAD.WIDE.U32 R6, R127.reuse, 0x10, R6 ;  /* 0x000000107f067825 */ /* 0x041fe200078e0006 */
[----:B------:R-:W-:-:S04]  /*7260*/  IADD3 R127, PT, PT, R127, 0x80, RZ ;  /* 0x000000807f7f7810 */ /* 0x000fc80007ffe0ff */
[----:B------:R4:W-:Y:S03]  /*7270*/  STG.E.128 desc[UR6][R6.64], R40 ;  /* 0x0000002806007986 */ /* 0x0009e6000c101d06 */
.L_x_7118:
[----:B------:R-:W-:Y:S05]  /*7280*/  BSYNC.RECONVERGENT B0 ;  /* 0x0000000000007941 */ /* 0x000fea0003800200 */
.L_x_7117:
[----:B------:R-:W-:Y:S04]  /*7290*/  BSSY.RECONVERGENT B0, `(.L_x_7119) ;  /* 0x000000c000007945 */ /* 0x000fe80003800200 */
[----:B------:R-:W-:Y:S05]  /*72a0*/  @!P1 BRA `(.L_x_7120) ;  /* 0x0000000000289947 */ /* 0x000fea0003800000 */
[----:B----4-:R-:W4:Y:S08]  /*72b0*/  LDC.64 R2, c[0x0][0x440] ;  /* 0x00011000ff027b82 */ /* 0x010f300000000a00 */
        /* <DEDUP_REMOVED lines=9> */
.L_x_7120:
[----:B------:R-:W-:Y:S05]  /*7350*/  BSYNC.RECONVERGENT B0 ;  /* 0x0000000000007941 */ /* 0x000fea0003800200 */
.L_x_7119:
        /* <DEDUP_REMOVED lines=12> */
.L_x_7122:
[----:B------:R-:W-:Y:S05]  /*7420*/  BSYNC.RECONVERGENT B0 ;  /* 0x0000000000007941 */ /* 0x000fea0003800200 */
.L_x_7121:
[----:B------:R-:W-:Y:S05]  /*7430*/  @!P3 EXIT ;  /* 0x000000000000b94d */ /* 0x000fea0003800000 */
[----:B----4-:R-:W4:Y:S08]  /*7440*/  LDC.64 R2, c[0x0][0x440] ;  /* 0x00011000ff027b82 */ /* 0x010f300000000a00 */
[----:B------:R-:W5:Y:S08]  /*7450*/  LDC.64 R4, c[0x0][0x448] ;  /* 0x00011200ff047b82 */ /* 0x000f700000000a00 */
[----:B------:R-:W0:Y:S01]  /*7460*/  LDC.64 R6, c[0x0][0x460] ;  /* 0x00011800ff067b82 */ /* 0x000e220000000a00 */
[----:B----4-:R-:W-:-:S05]  /*7470*/  IMAD.WIDE.U32 R2, R127, 0x10, R2 ;  /* 0x000000107f027825 */ /* 0x010fca00078e0002 */
[----:B------:R-:W-:Y:S01]  /*7480*/  STG.E.128 desc[UR6][R2.64], R44 ;  /* 0x0000002c02007986 */ /* 0x000fe2000c101d06 */
[----:B-----5:R-:W-:-:S05]  /*7490*/  IMAD.WIDE.U32 R4, R127, 0x10, R4 ;  /* 0x000000107f047825 */ /* 0x020fca00078e0004 */
[----:B------:R-:W-:Y:S01]  /*74a0*/  STG.E.128 desc[UR6][R4.64], R60 ;  /* 0x0000003c04007986 */ /* 0x000fe2000c101d06 */
[----:B0-----:R-:W-:-:S05]  /*74b0*/  IMAD.WIDE.U32 R6, R127, 0x10, R6 ;  /* 0x000000107f067825 */ /* 0x001fca00078e0006 */
[----:B------:R-:W-:Y:S01]  /*74c0*/  STG.E.128 desc[UR6][R6.64], R28 ;  /* 0x0000001c06007986 */ /* 0x000fe2000c101d06 */
[----:B------:R-:W-:Y:S05]  /*74d0*/  EXIT ;  /* 0x000000000000794d */ /* 0x000fea0003800000 */
.L_x_7123:
        /* <DEDUP_REMOVED lines=10> */
.L_x_8143:


//--------------------- .text._ZN10layer_norm22ln_bwd_finalize_kernelINS_22Kernel_traits_finalizeILj2048E6__halfffffjLb1ELj1024ELj4ENS_18Kernel_traits_baseILj2048ES2_ffffjLj1024EEEEELb1ELb1EEEvNS_9BwdParamsE --------------------------
	.section	.text._ZN10layer_norm22ln_bwd_finalize_kernelINS_22Kernel_traits_finalizeILj2048E6__halfffffjLb1ELj1024ELj4ENS_18Kernel_traits_baseILj2048ES2_ffffjLj1024EEEEELb1ELb1EEEvNS_9BwdParamsE,"ax",@progbits
	.align	128
        .global         _ZN10layer_norm22ln_bwd_finalize_kernelINS_22Kernel_traits_finalizeILj2048E6__halfffffjLb1ELj1024ELj4ENS_18Kernel_traits_baseILj2048ES2_ffffjLj1024EEEEELb1ELb1EEEvNS_9BwdParamsE
        .type           _ZN10layer_norm22ln_bwd_finalize_kernelINS_22Kernel_traits_finalizeILj2048E6__halfffffjLb1ELj1024ELj4ENS_18Kernel_traits_baseILj2048ES2_ffffjLj1024EEEEELb1ELb1EEEvNS_9BwdParamsE,@function
        .size           _ZN10layer_norm22ln_bwd_finalize_kernelINS_22Kernel_traits_finalizeILj2048E6__halfffffjLb1ELj1024ELj4ENS_18Kernel_traits_baseILj2048ES2_ffffjLj1024EEEEELb1ELb1EEEvNS_9BwdParamsE,(.L_x_8144 - _ZN10layer_norm22ln_bwd_finalize_kernelINS_22Kernel_traits_finalizeILj2048E6__halfffffjLb1ELj1024ELj4ENS_18Kernel_traits_baseILj2048ES2_ffffjLj1024EEEEELb1ELb1EEEvNS_9BwdParamsE)
        .other          _ZN10layer_norm22ln_bwd_finalize_kernelINS_22Kernel_traits_finalizeILj2048E6__halfffffjLb1ELj1024ELj4ENS_18Kernel_traits_baseILj2048ES2_ffffjLj1024EEEEELb1ELb1EEEvNS_9BwdParamsE,@"STO_CUDA_ENTRY STV_DEFAULT"
_ZN10layer_norm22ln_bwd_finalize_kernelINS_22Kernel_traits_finalizeILj2048E6__halfffffjLb1ELj1024ELj4ENS_18Kernel_traits_baseILj2048ES2_ffffjLj1024EEEEELb1ELb1EEEvNS_9BwdParamsE:
.text._ZN10layer_norm22ln_bwd_finalize_kernelINS_22Kernel_traits_finalizeILj2048E6__halfffffjLb1ELj1024ELj4ENS_18Kernel_traits_baseILj2048ES2_ffffjLj1024EEEEELb1ELb1EEEvNS_9BwdParamsE:
        /* <DEDUP_REMOVED lines=56> */
.L_x_7128:
        /* <DEDUP_REMOVED lines=87> */
.L_x_7127:
[----:B------:R-:W-:Y:S05]  /*08f0*/  BSYNC.RECONVERGENT B1 ;  /* 0x0000000000017941 */ /* 0x000fea0003800200 */
.L_x_7126:
        /* <DEDUP_REMOVED lines=51> */
.L_x_7130:
[----:B------:R-:W-:Y:S05]  /*0c30*/  BSYNC.RECONVERGENT B1 ;  /* 0x0000000000017941 */ /* 0x000fea0003800200 */
.L_x_7129:
        /* <DEDUP_REMOVED lines=30> */
.L_x_7132:
[----:B------:R-:W-:Y:S05]  /*0e20*/  BSYNC.RECONVERGENT B1 ;  /* 0x0000000000017941 */ /* 0x000fea0003800200 */
.L_x_7131:
        /* <DEDUP_REMOVED lines=15> */
.L_x_7125:
[----:B------:R-:W-:Y:S05]  /*0f20*/  BSYNC.RECONVERGENT B0 ;  /* 0x0000000000007941 */ /* 0x000fea0003800200 */
.L_x_7124:
        /* <DEDUP_REMOVED lines=75> */
.L_x_7133:
        /* <DEDUP_REMOVED lines=10> */
.L_x_8144:


//--------------------- .text._ZN10layer_norm13ln_bwd_kernelINS_13Kernel_traitsI6__halfffffjLj2048ELj1ELj1ELj4ELj16ENS_18Kernel_traits_baseILj2048ES2_ffffjLj128EEEEELb1ELb1ELb1ELb1EEEvNS_9BwdParamsE --------------------------
	.section	.text._ZN10layer_norm13ln_bwd_kernelINS_13Kernel_traitsI6__halfffffjLj2048ELj1ELj1ELj4ELj16ENS_18Kernel_traits_baseILj2048ES2_ffffjLj128EEEEELb1ELb1ELb1ELb1EEEvNS_9BwdParamsE,"ax",@progbits
	.align	128
        .global         _ZN10layer_norm13ln_bwd_kernelINS_13Kernel_traitsI6__halfffffjLj2048ELj1ELj1ELj4ELj16ENS_18Kernel_traits_baseILj2048ES2_ffffjLj128EEEEELb1ELb1ELb1ELb1EEEvNS_9BwdParamsE
        .type           _ZN10layer_norm13ln_bwd_kernelINS_13Kernel_traitsI6__halfffffjLj2048ELj1ELj1ELj4ELj16ENS_18Kernel_traits_baseILj2048ES2_ffffjLj128EEEEELb1ELb1ELb1ELb1EEEvNS_9BwdParamsE,@function
        .size           _ZN10layer_norm13ln_bwd_kernelINS_13Kernel_traitsI6__halfffffjLj2048ELj1ELj1ELj4ELj16ENS_18Kernel_traits_baseILj2048ES2_ffffjLj128EEEEELb1ELb1ELb1ELb1EEEvNS_9BwdParamsE,(.L_x_8145 - _ZN10layer_norm13ln_bwd_kernelINS_13Kernel_traitsI6__halfffffjLj2048ELj1ELj1ELj4ELj16ENS_18Kernel_traits_baseILj2048ES2_ffffjLj128EEEEELb1ELb1ELb1ELb1EEEvNS_9BwdParamsE)
        .other          _ZN10layer_norm13ln_bwd_kernelINS_13Kernel_traitsI6__halfffffjLj2048ELj1ELj1ELj4ELj16ENS_18Kernel_traits_baseILj2048ES2_ffffjLj128EEEEELb1ELb1ELb1ELb1EEEvNS_9BwdParamsE,@"STO_CUDA_ENTRY STV_DEFAULT"
_ZN10layer_norm13ln_bwd_kernelINS_13Kernel_traitsI6__halfffffjLj2048ELj1ELj1ELj4ELj16ENS_18Kernel_traits_baseILj2048ES2_ffffjLj128EEEEELb1ELb1ELb1ELb1EEEvNS_9BwdParamsE:
.text._ZN10layer_norm13ln_bwd_kernelINS_13Kernel_traitsI6__halfffffjLj2048ELj1ELj1ELj4ELj16ENS_18Kernel_traits_baseILj2048ES2_ffffjLj128EEEEELb1ELb1ELb1ELb1EEEvNS_9BwdParamsE:
        /* <DEDUP_REMOVED lines=50> */
[----:B------:R-:W-:Y:S01]  /*0320*/  MOV R9, UR4 ;  /* 0x0000000400097c02 */ /* 0x000fe20008000f00 */
        /* <DEDUP_REMOVED lines=24> */
[----:B------:R-:W-:-:S07]  /*04b0*/  PRMT R161, R161, 0x5410, R0 ;  /* 0x00005410a1a17816 */ /* 0x000fce0000000000 */
.L_x_7227:
[----:B------:R-:W0:Y:S08]  /*04c0*/  LDC.64 R4, c[0x0][0x3f8] ;  /* 0x0000fe00ff047b82 */ /* 0x000e300000000a00 */
        /* <DEDUP_REMOVED lines=12> */
[----:B------:R-:W-:Y:S01]  /*0590*/  IADD3 R11, PT, PT, R8, -0x1, RZ ;  /* 0xffffffff080b7810 */ /* 0x000fe20007ffe0ff */
[----:B------:R-:W-:-:S06]  /*05a0*/  IMAD.WIDE R150, R9, 0x4, R4 ;  /* 0x0000000409967825 */ /* 0x000fcc00078e0204 */
[----:B------:R-:W1:Y:S01]  /*05b0*/  LDC.64 R112, c[0x0][0x3a8] ;  /* 0x0000ea00ff707b82 */ /* 0x000e620000000a00 */
[----:B------:R2:W3:Y:S07]  /*05c0*/  LDG.E R150, desc[UR10][R150.64] ;  /* 0x0000000a96967981 */ /* 0x0004ee000c1e1900 */
[----:B------:R-:W4:Y:S01]  /*05d0*/  LDC.64 R116, c[0x0][0x428] ;  /* 0x00010a00ff747b82 */ /* 0x000f220000000a00 */
[-C--:B0-----:R-:W-:Y:S01]  /*05e0*/  IMAD R2, R9, R0.reuse, RZ ;  /* 0x0000000009027224 */ /* 0x081fe200078e02ff */
[----:B------:R-:W-:Y:S01]  /*05f0*/  MOV R6, UR7 ;  /* 0x0000000700067c02 */ /* 0x000fe20008000f00 */
[----:B------:R-:W-:Y:S01]  /*0600*/  IMAD R11, R11, R0, RZ ;  /* 0x000000000b0b7224 */ /* 0x000fe200078e02ff */
[----:B------:R-:W-:-:S04]  /*0610*/  ISETP.NE.U32.AND P0, PT, RZ, UR6, PT ;  /* 0x00000006ff007c0c */ /* 0x000fc8000bf05070 */
[----:B------:R-:W0:Y:S01]  /*0620*/  LDC.64 R140, c[0x0][0x3b0] ;  /* 0x0000ec00ff8c7b82 */ /* 0x000e220000000a00 */
[----:B------:R-:W-:-:S04]  /*0630*/  SHF.R.S32.HI R3, RZ, 0x1f, R2 ;  /* 0x0000001fff037819 */ /* 0x000fc80000011402 */
[----:B------:R-:W-:Y:S02]  /*0640*/  LEA.HI R3, R3, R2, RZ, 0x2 ;  /* 0x0000000203037211 */ /* 0x000fe400078f10ff */
[----:B------:R-:W-:Y:S02]  /*0650*/  SHF.R.S32.HI R2, RZ, 0x1f, R11 ;  /* 0x0000001fff027819 */ /* 0x000fe4000001140b */
[----:B------:R-:W-:Y:S02]  /*0660*/  LEA.HI.SX32 R159, R3, R10, 0x1e ;  /* 0x0000000a039f7211 */ /* 0x000fe400078ff2ff */
[----:B------:R-:W-:-:S03]  /*0670*/  LEA.HI R5, R2, R11, RZ, 0x2 ;  /* 0x0000000b02057211 */ /* 0x000fc600078f10ff */
[----:B-1----:R-:W-:Y:S01]  /*0680*/  IMAD.WIDE.U32 R12, R159, 0x10, R112 ;  /* 0x000000109f0c7825 */ /* 0x002fe200078e0070 */
[----:B------:R-:W-:-:S05]  /*0690*/  LEA.HI.SX32 R5, R5, R10, 0x1e ;  /* 0x0000000a05057211 */ /* 0x000fca00078ff2ff */
[----:B----4-:R-:W-:Y:S01]  /*06a0*/  IMAD.WIDE.U32 R92, R5, 0x10, R116 ;  /* 0x00000010055c7825 */ /* 0x010fe200078e0074 */
[----:B------:R-:W4:Y:S01]  /*06b0*/  LDG.E.128 R12, desc[UR10][R12.64] ;  /* 0x0000000a0c0c7981 */ /* 0x000f22000c1e1d00 */
[----:B------:R-:W-:Y:S02]  /*06c0*/  IADD3 R157, PT, PT, R159, 0x80, RZ ;  /* 0x000000809f9d7810 */ /* 0x000fe40007ffe0ff */
[----:B------:R-:W-:Y:S02]  /*06d0*/  IADD3 R101, PT, PT, R5, 0x80, RZ ;  /* 0x0000008005657810 */ /* 0x000fe40007ffe0ff */
[----:B------:R-:W4:Y:S01]  /*06e0*/  LDG.E.128 R92, desc[UR10][R92.64] ;  /* 0x0000000a5c5c7981 */ /* 0x000f22000c1e1d00 */
[----:B------:R-:W-:Y:S01]  /*06f0*/  IMAD.WIDE.U32 R96, R157, 0x10, R112 ;  /* 0x000000109d607825 */ /* 0x000fe200078e0070 */
[----:B------:R-:W-:-:S03]  /*0700*/  IADD3 R155, PT, PT, R159, 0x100, RZ ;  /* 0x000001009f9b7810 */ /* 0x000fc60007ffe0ff */
[----:B------:R-:W-:Y:S01]  /*0710*/  IMAD.WIDE.U32 R100, R101, 0x10, R116 ;  /* 0x0000001065647825 */ /* 0x000fe200078e0074 */
[----:B------:R-:W-:Y:S01]  /*0720*/  IADD3 R109, PT, PT, R5, 0x100, RZ ;  /* 0x00000100056d7810 */ /* 0x000fe20007ffe0ff */
[----:B------:R-:W4:Y:S02]  /*0730*/  LDG.E.128 R96, desc[UR10][R96.64] ;  /* 0x0000000a60607981 */ /* 0x000f24000c1e1d00 */
[----:B------:R-:W-:Y:S02]  /*0740*/  IMAD.WIDE.U32 R104, R155, 0x10, R112 ;  /* 0x000000109b687825 */ /* 0x000fe400078e0070 */
[----:B------:R-:W4:Y:S02]  /*0750*/  LDG.E.128 R100, desc[UR10][R100.64] ;  /* 0x0000000a64647981 */ /* 0x000f24000c1e1d00 */
[----:B------:R-:W-:Y:S02]  /*0760*/  IMAD.WIDE.U32 R108, R109, 0x10, R116 ;  /* 0x000000106d6c7825 */ /* 0x000fe400078e0074 */
[----:B------:R-:W4:Y:S04]  /*0770*/  LDG.E.128 R104, desc[UR10][R104.64] ;  /* 0x0000000a68687981 */ /* 0x000f28000c1e1d00 */
[----:B------:R-:W4:Y:S01]  /*0780*/  LDG.E.128 R108, desc[UR10][R108.64] ;  /* 0x0000000a6c6c7981 */ /* 0x000f22000c1e1d00 */
[----:B--2---:R-:W-:-:S02]  /*0790*/  IADD3 R151, PT, PT, R159, 0x180, RZ ;  /* 0x000001809f977810 */ /* 0x004fc40007ffe0ff */
[----:B------:R-:W-:-:S03]  /*07a0*/  IADD3 R5, PT, PT, R5, 0x180, RZ ;  /* 0x0000018005057810 */ /* 0x000fc60007ffe0ff */
[----:B------:R-:W-:-:S04]  /*07b0*/  IMAD.WIDE.U32 R112, R151, 0x10, R112 ;  /* 0x0000001097707825 */ /* 0x000fc800078e0070 */
[----:B------:R-:W-:Y:S02]  /*07c0*/  IMAD.WIDE.U32 R116, R5, 0x10, R116 ;  /* 0x0000001005747825 */ /* 0x000fe400078e0074 */
[----:B------:R-:W2:Y:S04]  /*07d0*/  LDG.E.128 R112, desc[UR10][R112.64] ;  /* 0x0000000a70707981 */ /* 0x000ea8000c1e1d00 */
[----:B------:R-:W2:Y:S01]  /*07e0*/  LDG.E.128 R116, desc[UR10][R116.64] ;  /* 0x0000000a74747981 */ /* 0x000ea2000c1e1d00 */
[----:B------:R-:W-:Y:S02]  /*07f0*/  ISETP.NE.AND.EX P0, PT, R6, RZ, PT, P0 ;  /* 0x000000ff0600720c */ /* 0x000fe40003f05300 */
[----:B-----5:R-:W-:-:S11]  /*0800*/  ISETP.GE.AND P3, PT, R143, 0x1, PT ;  /* 0x000000018f00780c */ /* 0x020fd60003f66270 */
[----:B------:R-:W1:Y:S02]  /*0810*/  @P0 LDC.64 R2, c[0x0][0x438] ;  /* 0x00010e00ff020b82 */ /* 0x000e640000000a00 */
[----:B------:R-:W-:-:S05]  /*0820*/  @P3 IADD3 R11, PT, PT, R143, -0x1, RZ ;  /* 0xffffffff8f0b3810 */ /* 0x000fca0007ffe0ff */
[----:B------:R-:W-:Y:S01]  /*0830*/  @P3 IMAD R11, R11, R0, RZ ;  /* 0x000000000b0b3224 */ /* 0x000fe200078e02ff */
[----:B------:R-:W0:Y:S04]  /*0840*/  @P0 LDC.64 R120, c[0x0][0x438] ;  /* 0x00010e00ff780b82 */ /* 0x000e280000000a00 */
[----:B------:R-:W-:-:S04]  /*0850*/  @P3 SHF.R.S32.HI R0, RZ, 0x1f, R11 ;  /* 0x0000001fff003819 */ /* 0x000fc8000001140b */
[----:B------:R-:W-:Y:S01]  /*0860*/  @P3 LEA.HI R11, R0, R11, RZ, 0x2 ;  /* 0x0000000b000b3211 */ /* 0x000fe200078f10ff */
[----:B------:R-:W0:Y:S01]  /*0870*/  @P0 LDC.64 R138, c[0x0][0x438] ;  /* 0x00010e00ff8a0b82 */ /* 0x000e220000000a00 */
[----:B-1----:R-:W-:Y:S01]  /*0880*/  @P0 IMAD.WIDE.U32 R158, R159, 0x10, R2 ;  /* 0x000000109f9e0825 */ /* 0x002fe200078e0002 */
[----:B------:R-:W-:Y:S02]  /*0890*/  MOV R3, RZ ;  /* 0x000000ff00037202 */ /* 0x000fe40000000f00 */
[----:B------:R-:W-:-:S04]  /*08a0*/  @P3 LEA.HI.SX32 R3, R11, R10, 0x1e ;  /* 0x0000000a0b033211 */ /* 0x000fc800078ff2ff */
[----:B------:R-:W1:Y:S01]  /*08b0*/  @P0 LDC.64 R10, c[0x0][0x438] ;  /* 0x00010e00ff0a0b82 */ /* 0x000e620000000a00 */
[----:B------:R-:W5:Y:S01]  /*08c0*/  @P0 LDG.E.128 R28, desc[UR10][R158.64] ;  /* 0x0000000a9e1c0981 */ /* 0x000f62000c1e1d00 */
[----:B0-----:R-:W-:Y:S01]  /*08d0*/  @P0 IMAD.WIDE.U32 R120, R155, 0x10, R120 ;  /* 0x000000109b780825 */ /* 0x001fe200078e0078 */
[----:B------:R-:W-:-:S03]  /*08e0*/  IADD3 R145, PT, PT, R3, 0x80, RZ ;  /* 0x0000008003917810 */ /* 0x000fc60007ffe0ff */
[----:B------:R-:W-:Y:S01]  /*08f0*/  @P0 IMAD.WIDE.U32 R138, R151, 0x10, R138 ;  /* 0x00000010978a0825 */ /* 0x000fe200078e008a */
[----:B------:R-:W5:Y:S01]  /*0900*/  @P0 LDG.E.128 R20, desc[UR10][R120.64] ;  /* 0x0000000a78140981 */ /* 0x000f62000c1e1d00 */
[----:B------:R-:W-:-:S03]  /*0910*/  IADD3 R163, PT, PT, R3, 0x100, RZ ;  /* 0x0000010003a37810 */ /* 0x000fc60007ffe0ff */
[----:B------:R-:W5:Y:S01]  /*0920*/  @P0 LDG.E.128 R16, desc[UR10][R138.64] ;  /* 0x0000000a8a100981 */ /* 0x000f62000c1e1d00 */
[----:B-1----:R-:W-:-:S05]  /*0930*/  @P0 IMAD.WIDE.U32 R10, R157, 0x10, R10 ;  /* 0x000000109d0a0825 */ /* 0x002fca00078e000a */
[----:B------:R0:W5:Y:S01]  /*0940*/  @P0 LDG.E.128 R24, desc[UR10][R10.64] ;  /* 0x0000000a0a180981 */ /* 0x000162000c1e1d00 */
[----:B------:R-:W-:Y:S01]  /*0950*/  ISETP.NE.AND P0, PT, RZ, UR15, PT ;  /* 0x0000000fff007c0c */ /* 0x000fe2000bf05270 */
[C---:B------:R-:W-:Y:S01]  /*0960*/  IMAD.WIDE.U32 R152, R3.reuse, 0x4, R140 ;  /* 0x0000000403987825 */ /* 0x040fe200078e008c */
[----:B------:R-:W-:-:S03]  /*0970*/  IADD3 R165, PT, PT, R3, 0x180, RZ ;  /* 0x0000018003a57810 */ /* 0x000fc60007ffe0ff */
[--C-:B------:R-:W-:Y:S01]  /*0980*/  IMAD.WIDE.U32 R144, R145, 0x4, R140.reuse ;  /* 0x0000000491907825 */ /* 0x100fe200078e008c */
[----:B------:R-:W5:Y:S03]  /*0990*/  LDG.E R5, desc[UR10][R152.64] ;  /* 0x0000000a98057981 */ /* 0x000f66000c1e1900 */
[----:B------:R-:W-:Y:S01]  /*09a0*/  IMAD.WIDE.U32 R2, R163, 0x4, R140 ;  /* 0x00000004a3027825 */ /* 0x000fe200078e008c */
[----:B------:R1:W5:Y:S03]  /*09b0*/  LDG.E R4, desc[UR10][R144.64] ;  /* 0x0000000a90047981 */ /* 0x000366000c1e1900 */
[----:B0-----:R-:W-:Y:S02]  /*09c0*/  HADD2.F32 R10, -RZ, R149.H0_H0 ;  /* 0x20000095ff0a7230 */ /* 0x001fe40000004100 */
[----:B------:R0:W5:Y:S01]  /*09d0*/  LDG.E R2, desc[UR10][R2.64] ;  /* 0x0000000a02027981 */ /* 0x000162000c1e1900 */
[----:B-1----:R-:W-:-:S02]  /*09e0*/  HADD2.F32 R145, -RZ, R130.H0_H0 ;  /* 0x20000082ff917230 */ /* 0x002fc40000004100 */
[----:B------:R-:W-:-:S05]  /*09f0*/  IMAD.WIDE.U32 R140, R165, 0x4, R140 ;  /* 0x00000004a58c7825 */ /* 0x000fca00078e008c */
[----:B------:R1:W5:Y:S01]  /*0a00*/  LDG.E R0, desc[UR10][R140.64] ;  /* 0x0000000a8c007981 */ /* 0x000362000c1e1900 */
[----:B---3--:R-:W-:-:S05]  /*0a10*/  FSEL R150, R150, RZ, !P0 ;  /* 0x000000ff96967208 */ /* 0x008fca0004000000 */
[C---:B----4-:R-:W-:Y:S01]  /*0a20*/  FADD.FTZ R12, -R150.reuse, R12 ;  /* 0x0000000c960c7221 */ /* 0x050fe20000010100 */
[C---:B------:R-:W-:Y:S01]  /*0a30*/  FADD.FTZ R152, -R150.reuse, R15 ;  /* 0x0000000f96987221 */ /* 0x040fe20000010100 */
[----:B------:R-:W-:Y:S02]  /*0a40*/  HADD2.F32 R15, -RZ, R131.H0_H0 ;  /* 0x20000083ff0f7230 */ /* 0x000fe40000004100 */
[----:B0-----:R-:W-:Y:S01]  /*0a50*/  FMUL.FTZ R3, R7, R12 ;  /* 0x0000000c07037220 */ /* 0x001fe20000410000 */
[----:B------:R-:W-:Y:S01]  /*0a60*/  FMUL.FTZ R11, R93, R10 ;  /* 0x0000000a5d0b7220 */ /* 0x000fe20000410000 */
[----:B------:R-:W-:Y:S02]  /*0a70*/  HADD2.F32 R10, -RZ, R149.H1_H1 ;  /* 0x30000095ff0a7230 */ /* 0x000fe40000004100 */
[----:B------:R-:W-:Y:S01]  /*0a80*/  FMUL.FTZ R120, R7, R152 ;  /* 0x0000009807787220 */ /* 0x000fe20000410000 */
[----:B------:R-:W-:Y:S01]  /*0a90*/  FADD.FTZ R144, -R150, R14 ;  /* 0x0000000e96907221 */ /* 0x000fe20000010100 */
[----:B------:R-:W-:Y:S01]  /*0aa0*/  FMUL.FTZ R12, R92, R145 ;  /* 0x000000915c0c7220 */ /* 0x000fe20000410000 */
[----:B------:R-:W-:Y:S01]  /*0ab0*/  FADD.FTZ R68, R68, R92 ;  /* 0x0000005c44447221 */ /* 0x000fe20000010000 */
[----:B------:R-:W-:Y:S01]  /*0ac0*/  FFMA.FTZ R32, R92, R3, R32 ;  /* 0x000000035c207223 */ /* 0x000fe20000010020 */
[----:B------:R-:W-:Y:S01]  /*0ad0*/  FMUL.FTZ R92, R94, R15 ;  /* 0x0000000f5e5c7220 */ /* 0x000fe20000410000 */
[----:B------:R-:W-:Y:S01]  /*0ae0*/  FADD.FTZ R142, -R150, R13 ;  /* 0x0000000d968e7221 */ /* 0x000fe20000010100 */
[----:B------:R-:W-:Y:S01]  /*0af0*/  FMUL.FTZ R15, R95, R10 ;  /* 0x0000000a5f0f7220 */ /* 0x000fe20000410000 */
[----:B------:R-:W-:Y:S01]  /*0b00*/  FADD.FTZ R71, R71, R95 ;  /* 0x0000005f47477221 */ /* 0x000fe20000010000 */
[----:B------:R-:W-:Y:S01]  /*0b10*/  FFMA.FTZ R35, R95, R120, R35 ;  /* 0x000000785f237223 */ /* 0x000fe20000010023 */
[----:B------:R-:W-:Y:S01]  /*0b20*/  FMUL.FTZ R13, R7, R144 ;  /* 0x00000090070d7220 */ /* 0x000fe20000410000 */
[----:B------:R-:W-:-:S02]  /*0b30*/  HADD2.F32 R95, -RZ, R132.H0_H0 ;  /* 0x20000084ff5f7230 */ /* 0x000fc40000004100 */
[--C-:B------:R-:W-:Y:S02]  /*0b40*/  HADD2.F32 R10, -RZ, R148.reuse.H0_H0 ;  /* 0x20000094ff0a7230 */ /* 0x100fe40000004100 */
[----:B------:R-:W-:Y:S01]  /*0b50*/  FADD.FTZ R138, -R150, R97 ;  /* 0x00000061968a7221 */ /* 0x000fe20000010100 */
[----:B------:R-:W-:Y:S01]  /*0b60*/  FADD.FTZ R70, R70, R94 ;  /* 0x0000005e46467221 */ /* 0x000fe20000010000 */
[----:B------:R-:W-:Y:S01]  /*0b70*/  FFMA.FTZ R34, R94, R13, R34 ;  /* 0x0000000d5e227223 */ /* 0x000fe20000010022 */
[----:B------:R-:W-:Y:S02]  /*0b80*/  HADD2.F32 R97, -RZ, R133.H0_H0 ;  /* 0x20000085ff617230 */ /* 0x000fe40000004100 */
[----:B------:R-:W-:Y:S01]  /*0b90*/  FMUL.FTZ R94, R100, R95 ;  /* 0x0000005f645e7220 */ /* 0x000fe20000410000 */
[----:B------:R-:W-:Y:S01]  /*0ba0*/  FMUL.FTZ R95, R101, R10 ;  /* 0x0000000a655f7220 */ /* 0x000fe20000410000 */
[----:B------:R-:W-:Y:S02]  /*0bb0*/  HADD2.F32 R10, -RZ, R148.H1_H1 ;  /* 0x30000094ff0a7230 */ /* 0x000fe40000004100 */
[----:B------:R-:W-:Y:S01]  /*0bc0*/  FADD.FTZ R104, -R150, R104 ;  /* 0x0000006896687221 */ /* 0x000fe20000010100 */
[----:B-1----:R-:W-:Y:S01]  /*0bd0*/  FMUL.FTZ R140, R102, R97 ;  /* 0x00000061668c7220 */ /* 0x002fe20000410000 */
[----:B------:R-:W-:-:S02]  /*0be0*/  HADD2.F32 R97, -RZ, R134.H0_H0 ;  /* 0x20000086ff617230 */ /* 0x000fc40000004100 */
[----:B------:R-:W-:Y:S01]  /*0bf0*/  FMUL.FTZ R14, R7, R142 ;  /* 0x0000008e070e7220 */ /* 0x000fe20000410000 */
[C---:B------:R-:W-:Y:S01]  /*0c00*/  FADD.FTZ R96, -R150.reuse, R96 ;  /* 0x0000006096607221 */ /* 0x040fe20000010100 */
[C---:B------:R-:W-:Y:S01]  /*0c10*/  FADD.FTZ R98, -R150.reuse, R98 ;  /* 0x0000006296627221 */ /* 0x040fe20000010100 */
[----:B------:R-:W-:Y:S01]  /*0c20*/  FMUL.FTZ R139, R103, R10 ;  /* 0x0000000a678b7220 */ /* 0x000fe20000410000 */
[----:B------:R-:W-:Y:S01]  /*0c30*/  FADD.FTZ R10, -R150, R105 ;  /* 0x00000069960a7221 */ /* 0x000fe20000010100 */
[----:B------:R-:W-:Y:S01]  /*0c40*/  FMUL.FTZ R105, R7, R104 ;  /* 0x0000006807697220 */ /* 0x000fe20000410000 */
[----:B------:R-:W-:Y:S01]  /*0c50*/  FADD.FTZ R69, R69, R93 ;  /* 0x0000005d45457221 */ /* 0x000fe20000010000 */
[----:B------:R-:W-:Y:S01]  /*0c60*/  FFMA.FTZ R33, R93, R14, R33 ;  /* 0x0000000e5d217223 */ /* 0x000fe20000010021 */
[----:B------:R-:W-:Y:S01]  /*0c70*/  FMUL.FTZ R104, R108, R97 ;  /* 0x000000616c687220 */ /* 0x000fe20000410000 */
[C---:B------:R-:W-:Y:S01]  /*0c80*/  FMUL.FTZ R93, R7.reuse, R96 ;  /* 0x00000060075d7220 */ /* 0x040fe20000410000 */
[----:B------:R-:W-:Y:S01]  /*0c90*/  FMUL.FTZ R121, R7, R98 ;  /* 0x0000006207797220 */ /* 0x000fe20000410000 */
[----:B------:R-:W-:-:S02]  /*0ca0*/  HADD2.F32 R97, -RZ, R135.H0_H0 ;  /* 0x20000087ff617230 */ /* 0x000fc40000004100 */
[----:B------:R-:W-:Y:S01]  /*0cb0*/  FADD.FTZ R98, -R150, R106 ;  /* 0x0000006a96627221 */ /* 0x000fe20000010100 */
[--C-:B------:R-:W-:Y:S02]  /*0cc0*/  HADD2.F32 R96, -RZ, R147.reuse.H0_H0 ;  /* 0x20000093ff607230 */ /* 0x100fe40000004100 */
[----:B------:R-:W-:Y:S01]  /*0cd0*/  FMUL.FTZ R106, R7, R10 ;  /* 0x0000000a076a7220 */ /* 0x000fe20000410000 */
        /* <DEDUP_REMOVED lines=10> */
[----:B------:R-:W-:Y:S01]  /*0d80*/  FMUL.FTZ R109, R7, R98 ;  /* 0x00000062076d7220 */ /* 0x000fe20000410000 */
[----:B------:R-:W-:Y:S01]  /*0d90*/  FADD.FTZ R142, -R150, R99 ;  /* 0x00000063968e7221 */ /* 0x000fe20000010100 */
[----:B------:R-:W-:Y:S01]  /*0da0*/  FADD.FTZ R99, R11, R10 ;  /* 0x0000000a0b637221 */ /* 0x000fe20000010000 */
[----:B------:R-:W-:Y:S01]  /*0db0*/  FFMA.FTZ R10, R14, R11, R97 ;  /* 0x0000000b0e0a7223 */ /* 0x000fe20000010061 */
[----:B------:R-:W-:Y:S01]  /*0dc0*/  FADD.FTZ R62, R62, R110 ;  /* 0x0000006e3e3e7221 */ /* 0x000fe20000010000 */
[----:B------:R-:W-:Y:S01]  /*0dd0*/  FFMA.FTZ R78, R110, R109, R78 ;  /* 0x0000006d6e4e7223 */ /* 0x000fe2000001004e */
[----:B------:R-:W-:Y:S01]  /*0de0*/  FMUL.FTZ R110, R111, R96 ;  /* 0x000000606f6e7220 */ /* 0x000fe20000410000 */
        /* <DEDUP_REMOVED lines=9> */
[----:B------:R-:W-:Y:S01]  /*0e80*/  FADD.FTZ R64, R64, R100 ;  /* 0x0000006440407221 */ /* 0x000fe20000010000 */
[----:B------:R-:W-:Y:S01]  /*0e90*/  FFMA.FTZ R36, R100, R93, R36 ;  /* 0x0000005d64247223 */ /* 0x000fe20000010024 */
[----:B------:R-:W-:Y:S01]  /*0ea0*/  FADD.FTZ R100, R99, R140 ;  /* 0x0000008c63647221 */ /* 0x000fe20000010000 */
[----:B------:R-:W-:Y:S01]  /*0eb0*/  FMUL.FTZ R142, R7, R142 ;  /* 0x0000008e078e7220 */ /* 0x000fe20000410000 */
[----:B------:R-:W-:Y:S02]  /*0ec0*/  FFMA.FTZ R97, R121, R140, R98 ;  /* 0x0000008c79617223 */ /* 0x000fe40000010062 */
[----:B------:R-:W-:Y:S02]  /*0ed0*/  FADD.FTZ R99, R100, R139 ;  /* 0x0000008b64637221 */ /* 0x000fe40000010000 */
[----:B------:R-:W-:-:S02]  /*0ee0*/  FFMA.FTZ R100, R142, R139, R97 ;  /* 0x0000008b8e647223 */ /* 0x000fc40000010061 */
[----:B------:R-:W-:Y:S01]  /*0ef0*/  FADD.FTZ R98, R99, R104 ;  /* 0x0000006863627221 */ /* 0x000fe20000010000 */
[----:B------:R-:W-:Y:S01]  /*0f00*/  FMUL.FTZ R144, R7, R144 ;  /* 0x0000009007907220 */ /* 0x000fe20000410000 */
[----:B------:R-:W-:Y:S02]  /*0f10*/  FFMA.FTZ R97, R105, R104, R100 ;  /* 0x0000006869617223 */ /* 0x000fe40000010064 */
[----:B------:R-:W-:Y:S01]  /*0f20*/  FADD.FTZ R99, R98, R107 ;  /* 0x0000006b62637221 */ /* 0x000fe20000010000 */
[----:B------:R-:W-:Y:S01]  /*0f30*/  FADD.FTZ R63, R63, R111 ;  /* 0x0000006f3f3f7221 */ /* 0x000fe20000010000 */
[----:B------:R-:W-:Y:S01]  /*0f40*/  FFMA.FTZ R98, R106, R107, R97 ;  /* 0x0000006b6a627223 */ /* 0x000fe20000010061 */
[----:B------:R-:W-:Y:S01]  /*0f50*/  FFMA.FTZ R79, R111, R144, R79 ;  /* 0x000000906f4f7223 */ /* 0x000fe2000001004f */
[----:B--2---:R-:W-:Y:S01]  /*0f60*/  FADD.FTZ R96, -R150, R113 ;  /* 0x0000007196607221 */ /* 0x004fe20000010100 */
[----:B------:R-:W-:Y:S02]  /*0f70*/  HADD2.F32 R111, -RZ, R136.H0_H0 ;  /* 0x20000088ff6f7230 */ /* 0x000fe40000004100 */
[----:B------:R-:W-:Y:S01]  /*0f80*/  FADD.FTZ R66, R66, R102 ;  /* 0x0000006642427221 */ /* 0x000fe20000010000 */
[----:B------:R-:W-:Y:S01]  /*0f90*/  FFMA.FTZ R38, R102, R121, R38 ;  /* 0x0000007966267223 */ /* 0x000fe20000010026 */
[----:B------:R-:W-:Y:S01]  /*0fa0*/  FADD.FTZ R99, R99, R108 ;  /* 0x0000006c63637221 */ /* 0x000fe20000010000 */
[C---:B------:R-:W-:Y:S01]  /*0fb0*/  FADD.FTZ R112, -R150.reuse, R112 ;  /* 0x0000007096707221 */ /* 0x040fe20000010100 */
[----:B------:R-:W-:Y:S01]  /*0fc0*/  FADD.FTZ R10, -R150, R114 ;  /* 0x00000072960a7221 */ /* 0x000fe20000010100 */
[----:B------:R-:W-:-:S02]  /*0fd0*/  HADD2.F32 R102, -RZ, R146.H0_H0 ;  /* 0x20000092ff667230 */ /* 0x000fc40000004100 */
[----:B------:R-:W-:Y:S01]  /*0fe0*/  FFMA.FTZ R97, R109, R108, R98 ;  /* 0x0000006c6d617223 */ /* 0x000fe20000010062 */
[----:B------:R-:W-:Y:S01]  /*0ff0*/  FMUL.FTZ R114, R7, R96 ;  /* 0x0000006007727220 */ /* 0x000fe20000410000 */
[----:B------:R-:W-:Y:S01]  /*1000*/  FADD.FTZ R150, -R150, R115 ;  /* 0x0000007396967221 */ /* 0x000fe20000010100 */
[----:B------:R-:W-:Y:S01]  /*1010*/  FMUL.FTZ R111, R116, R111 ;  /* 0x0000006f746f7220 */ /* 0x000fe20000410000 */
[----:B------:R-:W-:Y:S01]  /*1020*/  FADD.FTZ R98, R99, R110 ;  /* 0x0000006e63627221 */ /* 0x000fe20000010000 */
[----:B------:R-:W-:Y:S01]  /*1030*/  FMUL.FTZ R115, R7, R112 ;  /* 0x0000007007737220 */ /* 0x000fe20000410000 */
[----:B------:R-:W-:Y:S01]  /*1040*/  FFMA.FTZ R100, R144, R110, R97 ;  /* 0x0000006e90647223 */ /* 0x000fe20000010061 */
[----:B------:R-:W-:Y:S01]  /*1050*/  FMUL.FTZ R141, R117, R102 ;  /* 0x00000066758d7220 */ /* 0x000fe20000410000 */
[----:B------:R-:W-:Y:S01]  /*1060*/  FADD.FTZ R57, R57, R117 ;  /* 0x0000007539397221 */ /* 0x000fe20000010000 */
[----:B------:R-:W-:Y:S01]  /*1070*/  FFMA.FTZ R73, R117, R114, R73 ;  /* 0x0000007275497223 */ /* 0x000fe20000010049 */
[----:B------:R-:W-:Y:S01]  /*1080*/  FADD.FTZ R65, R65, R101 ;  /* 0x0000006541417221 */ /* 0x000fe20000010000 */
[----:B------:R-:W-:Y:S01]  /*1090*/  FFMA.FTZ R37, R101, R138, R37 ;  /* 0x0000008a65257223 */ /* 0x000fe20000010025 */
[----:B------:R-:W-:Y:S01]  /*10a0*/  FMUL.FTZ R117, R7, R10 ;  /* 0x0000000a07757220 */ /* 0x000fe20000410000 */
[----:B------:R-:W-:-:S02]  /*10b0*/  HADD2.F32 R101, -RZ, R137.H0_H0 ;  /* 0x20000089ff657230 */ /* 0x000fc40000004100 */
[----:B------:R-:W-:Y:S01]  /*10c0*/  FADD.FTZ R10, R98, R111 ;  /* 0x0000006f620a7221 */ /* 0x000fe20000010000 */
[----:B------:R-:W-:Y:S01]  /*10d0*/  FFMA.FTZ R97, R115, R111, R100 ;  /* 0x0000006f73617223 */ /* 0x000fe20000010064 */
[----:B------:R-:W-:Y:S02]  /*10e0*/  HADD2.F32 R96, -RZ, R146.H1_H1 ;  /* 0x30000092ff607230 */ /* 0x000fe40000004100 */
[----:B------:R-:W-:Y:S01]  /*10f0*/  FADD.FTZ R56, R56, R116 ;  /* 0x0000007438387221 */ /* 0x000fe20000010000 */
[----:B------:R-:W-:Y:S01]  /*1100*/  FFMA.FTZ R72, R116, R115, R72 ;  /* 0x0000007374487223 */ /* 0x000fe20000010048 */
[----:B------:R-:W-:Y:S01]  /*1110*/  FADD.FTZ R99, R10, R141 ;  /* 0x0000008d0a637221 */ /* 0x000fe20000010000 */
[----:B------:R-:W-:Y:S01]  /*1120*/  FMUL.FTZ R116, R118, R101 ;  /* 0x0000006576747220 */ /* 0x000fe20000410000 */
        /* <DEDUP_REMOVED lines=14> */
.L_x_7135:
[----:B-----5:R-:W-:Y:S01]  /*1210*/  ISETP.GE.AND P3, PT, R143, 0x1, PT ;  /* 0x000000018f00780c */ /* 0x020fe20003f66270 */
[----:B------:R-:W-:Y:S01]  /*1220*/  HFMA2 R99, -RZ, RZ, 0, 0 ;  /* 0x00000000ff637431 */ /* 0x000fe200000001ff */
[----:B------:R-:W-:Y:S02]  /*1230*/  MOV R6, UR7 ;  /* 0x0000000700067c02 */ /* 0x000fe40008000f00 */
[----:B------:R-:W-:Y:S02]  /*1240*/  CS2R R112, SRZ ;  /* 0x0000000000707805 */ /* 0x000fe4000001ff00 */
[----:B------:R-:W-:-:S04]  /*1250*/  ISETP.NE.U32.AND P0, PT, RZ, UR6, PT ;  /* 0x00000006ff007c0c */ /* 0x000fc8000bf05070 */
[----:B------:R-:W-:-:S03]  /*1260*/  ISETP.NE.AND.EX P0, PT, R6, RZ, PT, P0 ;  /* 0x000000ff0600720c */ /* 0x000fc60003f05300 */
[----:B------:R-:W0:Y:S01]  /*1270*/  @P3 LDC R5, c[0x0][0x388] ;  /* 0x0000e200ff053b82 */ /* 0x000e220000000800 */
[----:B------:R-:W-:-:S05]  /*1280*/  @P3 IADD3 R0, PT, PT, R143, -0x1, RZ ;  /* 0xffffffff8f003810 */ /* 0x000fca0007ffe0ff */
[----:B0-----:R-:W-:-:S05]  /*1290*/  @P3 IMAD R0, R0, R5, RZ ;  /* 0x0000000500003224 */ /* 0x001fca00078e02ff */
[----:B------:R-:W-:-:S04]  /*12a0*/  @P3 SHF.R.S32.HI R5, RZ, 0x1f, R0 ;  /* 0x0000001fff053819 */ /* 0x000fc80000011400 */
[----:B------:R-:W-:-:S04]  /*12b0*/  @P3 LEA.HI R5, R5, R0, RZ, 0x2 ;  /* 0x0000000005053211 */ /* 0x000fc800078f10ff */
[----:B------:R-:W-:Y:S01]  /*12c0*/  @P3 LEA.HI.SX32 R99, R5, R10, 0x1e ;  /* 0x0000000a05633211 */ /* 0x000fe200078ff2ff */
[----:B------:R-:W-:Y:S06]  /*12d0*/  @P0 BRA `(.L_x_7137) ;  /* 0x0000000000340947 */ /* 0x000fec0003800000 */
[----:B------:R-:W0:Y:S01]  /*12e0*/  LDC.64 R96, c[0x0][0x3b0] ;  /* 0x0000ec00ff607b82 */ /* 0x000e220000000a00 */
[C---:B------:R-:W-:Y:S02]  /*12f0*/  IADD3 R103, PT, PT, R99.reuse, 0x80, RZ ;  /* 0x0000008063677810 */ /* 0x040fe40007ffe0ff */
[C---:B------:R-:W-:Y:S02]  /*1300*/  IADD3 R101, PT, PT, R99.reuse, 0x100, RZ ;  /* 0x0000010063657810 */ /* 0x040fe40007ffe0ff */
[----:B------:R-:W-:Y:S01]  /*1310*/  IADD3 R5, PT, PT, R99, 0x180, RZ ;  /* 0x0000018063057810 */ /* 0x000fe20007ffe0ff */
[----:B0-----:R-:W-:-:S04]  /*1320*/  IMAD.WIDE.U32 R102, R103, 0x4, R96 ;  /* 0x0000000467667825 */ /* 0x001fc800078e0060 */
[--C-:B------:R-:W-:Y:S01]  /*1330*/  IMAD.WIDE.U32 R100, R101, 0x4, R96.reuse ;  /* 0x0000000465647825 */ /* 0x100fe200078e0060 */
[----:B------:R0:W5:Y:S03]  /*1340*/  LDG.E R4, desc[UR10][R102.64] ;  /* 0x0000000a66047981 */ /* 0x000166000c1e1900 */
[--C-:B------:R-:W-:Y:S01]  /*1350*/  IMAD.WIDE.U32 R98, R99, 0x4, R96.reuse ;  /* 0x0000000463627825 */ /* 0x100fe200078e0060 */
[----:B------:R0:W5:Y:S03]  /*1360*/  LDG.E R2, desc[UR10][R100.64] ;  /* 0x0000000a64027981 */ /* 0x000166000c1e1900 */
[----:B------:R-:W-:Y:S02]  /*1370*/  IMAD.WIDE.U32 R96, R5, 0x4, R96 ;  /* 0x0000000405607825 */ /* 0x000fe400078e0060 */
[----:B------:R0:W5:Y:S04]  /*1380*/  LDG.E R5, desc[UR10][R98.64] ;  /* 0x0000000a62057981 */ /* 0x000168000c1e1900 */
[----:B------:R0:W5:Y:S01]  /*1390*/  LDG.E R0, desc[UR10][R96.64] ;  /* 0x0000000a60007981 */ /* 0x000162000c1e1900 */
[----:B------:R-:W-:Y:S05]  /*13a0*/  BRA `(.L_x_7136) ;  /* 0x0000000000707947 */ /* 0x000fea0003800000 */
.L_x_7137:
[----:B------:R-:W0:Y:S01]  /*13b0*/  LDC.64 R96, c[0x0][0x3b0] ;  /* 0x0000ec00ff607b82 */ /* 0x000e220000000a00 */
[----:B------:R-:W-:Y:S01]  /*13c0*/  IMAD R0, R9, UR17, RZ ;  /* 0x0000001109007c24 */ /* 0x000fe2000f8e02ff */
[C---:B------:R-:W-:Y:S02]  /*13d0*/  IADD3 R23, PT, PT, R99.reuse, 0x80, RZ ;  /* 0x0000008063177810 */ /* 0x040fe40007ffe0ff */
[C---:B------:R-:W-:Y:S02]  /*13e0*/  IADD3 R19, PT, PT, R99.reuse, 0x100, RZ ;  /* 0x0000010063137810 */ /* 0x040fe40007ffe0ff */
[----:B------:R-:W-:Y:S02]  /*13f0*/  SHF.R.S32.HI R5, RZ, 0x1f, R0 ;  /* 0x0000001fff057819 */ /* 0x000fe40000011400 */
[----:B------:R-:W1:Y:S01]  /*1400*/  LDC.64 R16, c[0x0][0x438] ;  /* 0x00010e00ff107b82 */ /* 0x000e620000000a00 */
[----:B------:R-:W-:Y:S02]  /*1410*/  IADD3 R21, PT, PT, R99, 0x180, RZ ;  /* 0x0000018063157810 */ /* 0x000fe40007ffe0ff */
[----:B------:R-:W-:-:S04]  /*1420*/  LEA.HI R5, R5, R0, RZ, 0x2 ;  /* 0x0000000005057211 */ /* 0x000fc800078f10ff */
[----:B------:R-:W-:-:S04]  /*1430*/  LEA.HI.SX32 R29, R5, R10, 0x1e ;  /* 0x0000000a051d7211 */ /* 0x000fc800078ff2ff */
[C---:B------:R-:W-:Y:S02]  /*1440*/  IADD3 R25, PT, PT, R29.reuse, 0x80, RZ ;  /* 0x000000801d197810 */ /* 0x040fe40007ffe0ff */
[----:B------:R-:W-:Y:S01]  /*1450*/  IADD3 R27, PT, PT, R29, 0x180, RZ ;  /* 0x000001801d1b7810 */ /* 0x000fe20007ffe0ff */
[----:B0-----:R-:W-:-:S04]  /*1460*/  IMAD.WIDE.U32 R22, R23, 0x4, R96 ;  /* 0x0000000417167825 */ /* 0x001fc800078e0060 */
[--C-:B------:R-:W-:Y:S01]  /*1470*/  IMAD.WIDE.U32 R18, R19, 0x4, R96.reuse ;  /* 0x0000000413127825 */ /* 0x100fe200078e0060 */
[----:B------:R0:W5:Y:S03]  /*1480*/  LDG.E R4, desc[UR10][R22.64] ;  /* 0x0000000a16047981 */ /* 0x000166000c1e1900 */
[--C-:B------:R-:W-:Y:S01]  /*1490*/  IMAD.WIDE.U32 R98, R99, 0x4, R96.reuse ;  /* 0x0000000463627825 */ /* 0x100fe200078e0060 */
[----:B------:R0:W5:Y:S03]  /*14a0*/  LDG.E R2, desc[UR10][R18.64] ;  /* 0x0000000a12027981 */ /* 0x000166000c1e1900 */
[----:B------:R-:W-:Y:S01]  /*14b0*/  IMAD.WIDE.U32 R96, R21, 0x4, R96 ;  /* 0x0000000415607825 */ /* 0x000fe200078e0060 */
[C---:B------:R-:W-:Y:S01]  /*14c0*/  IADD3 R21, PT, PT, R29.reuse, 0x100, RZ ;  /* 0x000001001d157810 */ /* 0x040fe20007ffe0ff */
[----:B------:R0:W5:Y:S02]  /*14d0*/  LDG.E R5, desc[UR10][R98.64] ;  /* 0x0000000a62057981 */ /* 0x000164000c1e1900 */
[----:B-1----:R-:W-:-:S02]  /*14e0*/  IMAD.WIDE.U32 R28, R29, 0x10, R16 ;  /* 0x000000101d1c7825 */ /* 0x002fc400078e0010 */
[----:B------:R0:W5:Y:S02]  /*14f0*/  LDG.E R0, desc[UR10][R96.64] ;  /* 0x0000000a60007981 */ /* 0x000164000c1e1900 */
[--C-:B------:R-:W-:Y:S02]  /*1500*/  IMAD.WIDE.U32 R24, R25, 0x10, R16.reuse ;  /* 0x0000001019187825 */ /* 0x100fe400078e0010 */
[----:B------:R-:W5:Y:S02]  /*1510*/  LDG.E.128 R28, desc[UR10][R28.64] ;  /* 0x0000000a1c1c7981 */ /* 0x000f64000c1e1d00 */
[----:B------:R-:W-:-:S04]  /*1520*/  IMAD.WIDE.U32 R20, R21, 0x10, R16 ;  /* 0x0000001015147825 */ /* 0x000fc800078e0010 */
[----:B------:R-:W-:Y:S02]  /*1530*/  IMAD.WIDE.U32 R16, R27, 0x10, R16 ;  /* 0x000000101b107825 */ /* 0x000fe400078e0010 */
[----:B------:R-:W5:Y:S04]  /*1540*/  LDG.E.128 R24, desc[UR10][R24.64] ;  /* 0x0000000a18187981 */ /* 0x000f68000c1e1d00 */
[----:B------:R-:W5:Y:S04]  /*1550*/  LDG.E.128 R20, desc[UR10][R20.64] ;  /* 0x0000000a14147981 */ /* 0x000f68000c1e1d00 */
[----:B0-----:R-:W5:Y:S02]  /*1560*/  LDG.E.128 R16, desc[UR10][R16.64] ;  /* 0x0000000a10107981 */ /* 0x001f64000c1e1d00 */
.L_x_7136:
[----:B------:R-:W1:Y:S01]  /*1570*/  SHFL.DOWN PT, R10, R113, 0x10, 0x1f ;  /* 0x0a001f00710a7f89 */ /* 0x000e6200000e0000 */
[----:B------:R-:W2:Y:S01]  /*1580*/  LDC R150, c[0x0][0x388] ;  /* 0x0000e200ff967b82 */ /* 0x000ea20000000800 */
[----:B------:R-:W-:Y:S01]  /*1590*/  @P3 IADD3 R143, PT, PT, R143, -0x1, RZ ;  /* 0xffffffff8f8f3810 */ /* 0x000fe20007ffe0ff */
[----:B------:R-:W-:Y:S01]  /*15a0*/  BSSY.RECONVERGENT B0, `(.L_x_7138) ;  /* 0x0000026000007945 */ /* 0x000fe20003800200 */
[----:B0-----:R-:W0:Y:S01]  /*15b0*/  SHFL.DOWN PT, R97, R112, 0x10, 0x1f ;  /* 0x0a001f0070617f89 */ /* 0x001e2200000e0000 */
[----:B------:R-:W-:Y:S01]  /*15c0*/  MOV R119, RZ ;  /* 0x000000ff00777202 */ /* 0x000fe20000000f00 */
[----:B-1----:R-:W-:Y:S01]  /*15d0*/  FADD.FTZ R10, R10, R113 ;  /* 0x000000710a0a7221 */ /* 0x002fe20000010000 */
[----:B--2---:R-:W-:Y:S02]  /*15e0*/  @P3 IMAD R143, R143, R150, RZ ;  /* 0x000000968f8f3224 */ /* 0x004fe400078e02ff */
[----:B0-----:R-:W-:Y:S02]  /*15f0*/  FADD.FTZ R97, R97, R112 ;  /* 0x0000007061617221 */ /* 0x001fe40000010000 */
[----:B------:R-:W0:Y:S01]  /*1600*/  SHFL.DOWN PT, R99, R10, 0x8, 0x1f ;  /* 0x09001f000a637f89 */ /* 0x000e2200000e0000 */
[----:B------:R-:W1:Y:S03]  /*1610*/  @P3 LDC.64 R112, c[0x0][0x390] ;  /* 0x0000e400ff703b82 */ /* 0x000e660000000a00 */
[----:B------:R-:W2:Y:S01]  /*1620*/  SHFL.DOWN PT, R96, R97, 0x8, 0x1f ;  /* 0x09001f0061607f89 */ /* 0x000ea200000e0000 */
[----:B0-----:R-:W-:-:S02]  /*1630*/  FADD.FTZ R99, R10, R99 ;  /* 0x000000630a637221 */ /* 0x001fc40000010000 */
[----:B------:R-:W0:Y:S01]  /*1640*/  S2R R10, SR_TID.X ;  /* 0x00000000000a7919 */ /* 0x000e220000002100 */
[----:B--2---:R-:W-:Y:S02]  /*1650*/  FADD.FTZ R96, R97, R96 ;  /* 0x0000006061607221 */ /* 0x004fe40000010000 */
[----:B------:R-:W2:Y:S04]  /*1660*/  SHFL.DOWN PT, R98, R99, 0x4, 0x1f ;  /* 0x08801f0063627f89 */ /* 0x000ea800000e0000 */
[----:B------:R-:W3:Y:S01]  /*1670*/  SHFL.DOWN PT, R101, R96, 0x4, 0x1f ;  /* 0x08801f0060657f89 */ /* 0x000ee200000e0000 */
[----:B--2---:R-:W-:Y:S01]  /*1680*/  FADD.FTZ R98, R99, R98 ;  /* 0x0000006263627221 */ /* 0x004fe20000010000 */
[----:B---3--:R-:W-:-:S04]  /*1690*/  FADD.FTZ R101, R96, R101 ;  /* 0x0000006560657221 */ /* 0x008fc80000010000 */
[----:B------:R-:W2:Y:S01]  /*16a0*/  SHFL.DOWN PT, R103, R98, 0x2, 0x1f ;  /* 0x08401f0062677f89 */ /* 0x000ea200000e0000 */
[----:B0-----:R-:W-:Y:S02]  /*16b0*/  LOP3.LUT P0, RZ, R10, 0x1f, RZ, 0xc0, !PT ;  /* 0x0000001f0aff7812 */ /* 0x001fe4000780c0ff */
[----:B------:R-:W-:Y:S01]  /*16c0*/  @P3 SHF.R.S32.HI R96, RZ, 0x1f, R143 ;  /* 0x0000001fff603819 */ /* 0x000fe2000001148f */
[----:B------:R-:W0:Y:S03]  /*16d0*/  SHFL.DOWN PT, R100, R101, 0x2, 0x1f ;  /* 0x08401f0065647f89 */ /* 0x000e2600000e0000 */
[----:B------:R-:W-:-:S04]  /*16e0*/  @P3 LEA.HI R143, R96, R143, RZ, 0x2 ;  /* 0x0000008f608f3211 */ /* 0x000fc800078f10ff */
[----:B------:R-:W-:-:S05]  /*16f0*/  @P3 LEA.HI.SX32 R119, R143, R10, 0x1e ;  /* 0x0000000a8f773211 */ /* 0x000fca00078ff2ff */
[----:B-1----:R-:W-:-:S04]  /*1700*/  @P3 IMAD.WIDE.U32 R112, R119, 0x10, R112 ;  /* 0x0000001077703825 */ /* 0x002fc800078e0070 */
[----:B--2---:R-:W-:Y:S01]  /*1710*/  FADD.FTZ R103, R98, R103 ;  /* 0x0000006762677221 */ /* 0x004fe20000010000 */
[----:B0-----:R-:W-:-:S04]  /*1720*/  FADD.FTZ R100, R101, R100 ;  /* 0x0000006465647221 */ /* 0x001fc80000010000 */
        /* <DEDUP_REMOVED lines=13> */
.L_x_7139:
[----:B------:R-:W-:Y:S05]  /*1800*/  BSYNC.RECONVERGENT B0 ;  /* 0x0000000000007941 */ /* 0x000fea0003800200 */
.L_x_7138:
[----:B------:R-:W-:Y:S06]  /*1810*/  BAR.SYNC.DEFER_BLOCKING 0x0 ;  /* 0x0000000000007b1d */ /* 0x000fec0000010000 */
[----:B------:R1:W5:Y:S02]  /*1820*/  @P3 LDG.E.128 R80, desc[UR10][R112.64] ;  /* 0x0000000a70503981 */ /* 0x000364000c1e1d00 */
[----:B------:R-:W2:Y:S01]  /*1830*/  S2UR UR5, SR_CgaCtaId ;  /* 0x00000000000579c3 */ /* 0x000ea20000008800 */
[----:B------:R-:W-:Y:S01]  /*1840*/  UMOV UR4, 0x400 ;  /* 0x0000040000047882 */ /* 0x000fe20000000000 */
[----:B------:R-:W-:Y:S01]  /*1850*/  ISETP.NE.U32.AND P0, PT, RZ, UR6, PT ;  /* 0x00000006ff007c0c */ /* 0x000fe2000bf05070 */
[----:B------:R-:W-:Y:S01]  /*1860*/  IMAD R150, R9, R150, RZ ;  /* 0x0000009609967224 */ /* 0x000fe200078e02ff */
[----:B------:R-:W-:-:S02]  /*1870*/  ISETP.NE.AND P1, PT, RZ, UR15, PT ;  /* 0x0000000fff007c0c */ /* 0x000fc4000bf25270 */
[----:B------:R-:W-:Y:S01]  /*1880*/  ISETP.NE.AND.EX P0, PT, R6, RZ, PT, P0 ;  /* 0x000000ff0600720c */ /* 0x000fe20003f05300 */
        /* <DEDUP_REMOVED lines=8> */
[----:B------:R-:W-:Y:S01]  /*1910*/  FADD.FTZ R96, RZ, R97 ;  /* 0x00000061ff607221 */ /* 0x000fe20000010000 */
[----:B------:R-:W-:Y:S02]  /*1920*/  SHF.R.S32.HI R97, RZ, 0x1f, R150 ;  /* 0x0000001fff617819 */ /* 0x000fe40000011496 */
[----:B------:R-:W-:Y:S01]  /*1930*/  FADD.FTZ R143, R98, R143 ;  /* 0x0000008f628f7221 */ /* 0x000fe20000010000 */
[----:B------:R-:W-:Y:S01]  /*1940*/  FADD.FTZ R96, R99, R96 ;  /* 0x0000006063607221 */ /* 0x000fe20000010000 */
[----:B------:R-:W-:-:S02]  /*1950*/  LEA.HI R97, R97, R150, RZ, 0x2 ;  /* 0x0000009661617211 */ /* 0x000fc400078f10ff */
[----:B--2---:R-:W-:Y:S01]  /*1960*/  FADD.FTZ R143, R143, R100 ;  /* 0x000000648f8f7221 */ /* 0x004fe20000010000 */
[----:B------:R-:W-:Y:S01]  /*1970*/  FADD.FTZ R96, R96, R101 ;  /* 0x0000006560607221 */ /* 0x000fe20000010000 */
[----:B------:R-:W-:Y:S02]  /*1980*/  LEA.HI.SX32 R101, R97, R10, 0x1e ;  /* 0x0000000a61657211 */ /* 0x000fe400078ff2ff */
[----:B------:R-:W-:Y:S01]  /*1990*/  FADD.FTZ R102, R102, R143 ;  /* 0x0000008f66667221 */ /* 0x000fe20000010000 */
[----:B------:R-:W-:-:S03]  /*19a0*/  FADD.FTZ R96, R103, R96 ;  /* 0x0000006067607221 */ /* 0x000fc60000010000 */
[----:B------:R-:W-:Y:S01]  /*19b0*/  FMUL.FTZ R103, R102, UR16 ;  /* 0x0000001066677c20 */ /* 0x000fe20008410000 */
[----:B------:R-:W-:-:S04]  /*19c0*/  FMUL.FTZ R100, R96, UR16 ;  /* 0x0000001060647c20 */ /* 0x000fc80008410000 */
[----:B------:R-:W-:Y:S01]  /*19d0*/  FSEL R103, R103, RZ, !P1 ;  /* 0x000000ff67677208 */ /* 0x000fe20004800000 */
[----:B-1----:R-:W-:Y:S06]  /*19e0*/  @P0 BRA `(.L_x_7140) ;  /* 0x0000000800000947 */ /* 0x002fec0003800000 */
        /* <DEDUP_REMOVED lines=11> */
[----:B------:R-:W-:Y:S01]  /*1aa0*/  FMUL.FTZ R99, R84, UR12 ;  /* 0x0000000c54637c20 */ /* 0x000fe20008410000 */
[----:B------:R-:W-:-:S03]  /*1ab0*/  HFMA2 R84, -RZ, RZ, 0, 0 ;  /* 0x00000000ff547431 */ /* 0x000fc600000001ff */
[----:B------:R-:W-:Y:S02]  /*1ac0*/  FMUL.FTZ R96, R80, R99 ;  /* 0x0000006350607220 */ /* 0x000fe40000410000 */
[----:B------:R-:W-:-:S03]  /*1ad0*/  @P0 HADD2.F32 R98, -RZ, R122.H0_H0 ;  /* 0x2000007aff620230 */ /* 0x000fc60000004100 */
[----:B------:R-:W-:Y:S02]  /*1ae0*/  FSEL R97, R96, RZ, P0 ;  /* 0x000000ff60617208 */ /* 0x000fe40000000000 */
[----:B------:R-:W-:-:S03]  /*1af0*/  @P0 FMUL.FTZ R84, R99, R98 ;  /* 0x0000006263540220 */ /* 0x000fc60000410000 */
[----:B------:R-:W-:-:S07]  /*1b00*/  FADD.FTZ R52, R52, R97 ;  /* 0x0000006134347221 */ /* 0x000fce0000010000 */
.L_x_7142:
[----:B------:R-:W-:Y:S05]  /*1b10*/  @!P3 BRA `(.L_x_7143) ;  /* 0x000000000038b947 */ /* 0x000fea0003800000 */
[----:B------:R-:W-:Y:S01]  /*1b20*/  FFMA.FTZ R96, R14, R100, R103 ;  /* 0x000000640e607223 */ /* 0x000fe20000010067 */
[----:B------:R-:W-:Y:S02]  /*1b30*/  ISETP.GT.AND P0, PT, R8, RZ, PT ;  /* 0x000000ff0800720c */ /* 0x000fe40003f04270 */
[----:B------:R-:W-:Y:S01]  /*1b40*/  MOV R85, RZ ;  /* 0x000000ff00557202 */ /* 0x000fe20000000f00 */
[----:B------:R-:W-:-:S04]  /*1b50*/  FADD.FTZ R96, R11, -R96 ;  /* 0x800000600b607221 */ /* 0x000fc80000010000 */
[----:B------:R-:W-:-:S05]  /*1b60*/  FMUL.FTZ R96, R7, R96 ;  /* 0x0000006007607220 */ /* 0x000fca0000410000 */
        /* <DEDUP_REMOVED lines=9> */
.L_x_7143:
        /* <DEDUP_REMOVED lines=15> */
.L_x_7144:
[----:B------:R-:W-:Y:S05]  /*1cf0*/  @!P3 BRA `(.L_x_7145) ;  /* 0x0000000c0018b947 */ /* 0x000fea0003800000 */
[----:B------:R-:W-:Y:S01]  /*1d00*/  FFMA.FTZ R96, R120, R100, R103 ;  /* 0x0000006478607223 */ /* 0x000fe20000010067 */
[----:B------:R-:W-:Y:S01]  /*1d10*/  ISETP.GT.AND P0, PT, R8, RZ, PT ;  /* 0x000000ff0800720c */ /* 0x000fe20003f04270 */
[----:B------:R-:W-:Y:S02]  /*1d20*/  BSSY.RECONVERGENT B0, `(.L_x_7146) ;  /* 0x000000e000007945 */ /* 0x000fe40003800200 */
[----:B------:R-:W-:-:S04]  /*1d30*/  FADD.FTZ R96, R15, -R96 ;  /* 0x800000600f607221 */ /* 0x000fc80000010000 */
[----:B------:R-:W-:-:S05]  /*1d40*/  FMUL.FTZ R96, R7, R96 ;  /* 0x0000006007607220 */ /* 0x000fca0000410000 */
[----:B------:R-:W-:Y:S02]  /*1d50*/  FSEL R96, R96, RZ, P0 ;  /* 0x000000ff60607208 */ /* 0x000fe40000000000 */
[----:B-----5:R-:W-:-:S03]  /*1d60*/  ISETP.GE.U32.AND P0, PT, R5, 0x1000000, PT ;  /* 0x010000000500780c */ /* 0x020fc60003f06070 */
[----:B------:R-:W-:-:S04]  /*1d70*/  FMUL.FTZ R96, R96, UR13 ;  /* 0x0000000d60607c20 */ /* 0x000fc80008410000 */
[----:B------:R-:W-:-:S04]  /*1d80*/  FMUL.FTZ R98, R96, UR12 ;  /* 0x0000000c60627c20 */ /* 0x000fc80008410000 */
[----:B------:R-:W-:-:S05]  /*1d90*/  FMUL.FTZ R87, R83, R98 ;  /* 0x0000006253577220 */ /* 0x000fca0000410000 */
[----:B------:R-:W-:Y:S02]  /*1da0*/  FSEL R96, R87, RZ, P0 ;  /* 0x000000ff57607208 */ /* 0x000fe40000000000 */
[----:B------:R-:W-:-:S03]  /*1db0*/  MOV R87, RZ ;  /* 0x000000ff00577202 */ /* 0x000fc60000000f00 */
[----:B------:R-:W-:Y:S01]  /*1dc0*/  FADD.FTZ R55, R55, R96 ;  /* 0x0000006037377221 */ /* 0x000fe20000010000 */
[----:B------:R-:W-:Y:S06]  /*1dd0*/  @!P0 BRA `(.L_x_7147) ;  /* 0x0000000000088947 */ /* 0x000fec0003800000 */
[----:B------:R-:W-:-:S05]  /*1de0*/  HADD2.F32 R87, -RZ, R161.H1_H1 ;  /* 0x300000a1ff577230 */ /* 0x000fca0000004100 */
[----:B------:R-:W-:-:S07]  /*1df0*/  FMUL.FTZ R87, R98, R87 ;  /* 0x0000005762577220 */ /* 0x000fce0000410000 */
.L_x_7147:
[----:B------:R-:W-:Y:S05]  /*1e00*/  BSYNC.RECONVERGENT B0 ;  /* 0x0000000000007941 */ /* 0x000fea0003800200 */
.L_x_7146:
[----:B------:R-:W-:Y:S05]  /*1e10*/  BRA `(.L_x_7145) ;  /* 0x0000000800d07947 */ /* 0x000fea0003800000 */
.L_x_7141:
        /* <DEDUP_REMOVED lines=12> */
[----:B------:R-:W-:-:S04]  /*1ee0*/  ISETP.GT.AND P0, PT, R8, RZ, PT ;  /* 0x000000ff0800720c */ /* 0x000fc80003f04270 */
[----:B------:R-:W-:Y:S02]  /*1ef0*/  FSEL R90, R96, RZ, P0 ;  /* 0x000000ff605a7208 */ /* 0x000fe40000000000 */
[----:B------:R-:W-:Y:S02]  /*1f00*/  FSEL R89, R89, RZ, P0 ;  /* 0x000000ff59597208 */ /* 0x000fe40000000000 */
[----:B------:R-:W-:Y:S02]  /*1f10*/  FSEL R91, R91, RZ, P0 ;  /* 0x000000ff5b5b7208 */ /* 0x000fe40000000000 */
        /* <DEDUP_REMOVED lines=11> */
.L_x_7148:
[----:B------:R-:W-:Y:S05]  /*1fd0*/  @!P3 BRA `(.L_x_7149) ;  /* 0x000000000024b947 */ /* 0x000fea0003800000 */
        /* <DEDUP_REMOVED lines=9> */
.L_x_7149:
[----:B------:R-:W-:Y:S05]  /*2070*/  @!P3 BRA `(.L_x_7150) ;  /* 0x000000000024b947 */ /* 0x000fea0003800000 */
        /* <DEDUP_REMOVED lines=9> */
.L_x_7150:
[----:B------:R-:W-:Y:S04]  /*2110*/  BSSY.RECONVERGENT B0, `(.L_x_7151) ;  /* 0x000000c000007945 */ /* 0x000fe80003800200 */
[----:B------:R-:W-:Y:S05]  /*2120*/  @!P3 BRA `(.L_x_7152) ;  /* 0x000000000028b947 */ /* 0x000fea0003800000 */
[----:B------:R-:W-:Y:S01]  /*2130*/  FMUL.FTZ R87, R91, UR13 ;  /* 0x0000000d5b577c20 */ /* 0x000fe20008410000 */
[----:B-----5:R-:W-:-:S03]  /*2140*/  ISETP.GE.U32.AND P0, PT, R5, 0x1000000, PT ;  /* 0x010000000500780c */ /* 0x020fc60003f06070 */
        /* <DEDUP_REMOVED lines=8> */
.L_x_7152:
[----:B------:R-:W-:Y:S05]  /*21d0*/  BSYNC.RECONVERGENT B0 ;  /* 0x0000000000007941 */ /* 0x000fea0003800200 */
.L_x_7151:
[----:B------:R-:W-:Y:S05]  /*21e0*/  BRA `(.L_x_7145) ;  /* 0x0000000400dc7947 */ /* 0x000fea0003800000 */
.L_x_7140:
[----:B------:R-:W-:Y:S01]  /*21f0*/  UISETP.NE.U32.AND UP0, UPT, UR8, URZ, UPT ;  /* 0x000000ff0800728c */ /* 0x000fe2000bf05070 */
[----:B------:R-:W-:Y:S03]  /*2200*/  BSSY.RECONVERGENT B0, `(.L_x_7145) ;  /* 0x0000075000007945 */ /* 0x000fe60003800200 */
        /* <DEDUP_REMOVED lines=9> */
[----:B------:R-:W-:Y:S01]  /*22a0*/  FMUL.FTZ R99, R84, UR12 ;  /* 0x0000000c54637c20 */ /* 0x000fe20008410000 */
[----:B------:R-:W-:Y:S02]  /*22b0*/  HFMA2 R84, -RZ, RZ, 0, 0 ;  /* 0x00000000ff547431 */ /* 0x000fe400000001ff */
[----:B------:R-:W-:Y:S02]  /*22c0*/  @P0 HADD2.F32 R98, -RZ, R122.H0_H0 ;  /* 0x2000007aff620230 */ /* 0x000fe40000004100 */
[----:B------:R-:W-:-:S03]  /*22d0*/  FMUL.FTZ R96, R80, R99 ;  /* 0x0000006350607220 */ /* 0x000fc60000410000 */
[----:B------:R-:W-:Y:S02]  /*22e0*/  @P0 FMUL.FTZ R84, R98, R99 ;  /* 0x0000006362540220 */ /* 0x000fe40000410000 */
[----:B------:R-:W-:-:S05]  /*22f0*/  FSEL R97, R96, RZ, P0 ;  /* 0x000000ff60617208 */ /* 0x000fca0000000000 */
[----:B------:R-:W-:-:S07]  /*2300*/  FADD.FTZ R52, R52, R97 ;  /* 0x0000006134347221 */ /* 0x000fce0000010000 */
.L_x_7154:
        /* <DEDUP_REMOVED lines=14> */
.L_x_7155:
        /* <DEDUP_REMOVED lines=14> */
.L_x_7156:
[----:B------:R-:W-:Y:S05]  /*24d0*/  @!P3 BRA `(.L_x_7157) ;  /* 0x00000004001cb947 */ /* 0x000fea0003800000 */
[----:B------:R-:W-:Y:S01]  /*24e0*/  @P2 FFMA.FTZ R96, R120, R100, R103 ;  /* 0x0000006478602223 */ /* 0x000fe20000010067 */
[----:B-----5:R-:W-:Y:S02]  /*24f0*/  MOV R87, R31 ;  /* 0x0000001f00577202 */ /* 0x020fe40000000f00 */
[----:B------:R-:W-:Y:S01]  /*2500*/  ISETP.GE.U32.AND P0, PT, R5, 0x1000000, PT ;  /* 0x010000000500780c */ /* 0x000fe20003f06070 */
[----:B------:R-:W-:-:S04]  /*2510*/  @P2 FADD.FTZ R96, R15, -R96 ;  /* 0x800000600f602221 */ /* 0x000fc80000010000 */
[----:B------:R-:W-:-:S04]  /*2520*/  @P2 FFMA.FTZ R87, R7, R96, R31 ;  /* 0x0000006007572223 */ /* 0x000fc8000001001f */
        /* <DEDUP_REMOVED lines=10> */
.L_x_7153:
        /* <DEDUP_REMOVED lines=26> */
.L_x_7158:
[----:B------:R-:W-:Y:S05]  /*2770*/  @!P3 BRA `(.L_x_7159) ;  /* 0x000000000024b947 */ /* 0x000fea0003800000 */
        /* <DEDUP_REMOVED lines=9> */
.L_x_7159:
        /* <DEDUP_REMOVED lines=10> */
.L_x_7160:
[----:B------:R-:W-:Y:S05]  /*28b0*/  @!P3 BRA `(.L_x_7157) ;  /* 0x000000000024b947 */ /* 0x000fea0003800000 */
[----:B------:R-:W-:Y:S01]  /*28c0*/  ISETP.GE.U32.AND P0, PT, R5, 0x1000000, PT ;  /* 0x010000000500780c */ /* 0x000fe20003f06070 */
[----:B------:R-:W-:Y:S01]  /*28d0*/  FMUL.FTZ R5, R91, UR13 ;  /* 0x0000000d5b057c20 */ /* 0x000fe20008410000 */
[----:B------:R-:W-:-:S03]  /*28e0*/  MOV R87, RZ ;  /* 0x000000ff00577202 */ /* 0x000fc60000000f00 */
[----:B------:R-:W-:-:S04]  /*28f0*/  FMUL.FTZ R98, R5, UR12 ;  /* 0x0000000c05627c20 */ /* 0x000fc80008410000 */
[----:B------:R-:W-:-:S04]  /*2900*/  FMUL.FTZ R5, R83, R98 ;  /* 0x0000006253057220 */ /* 0x000fc80000410000 */
[----:B------:R-:W-:Y:S01]  /*2910*/  @P0 HADD2.F32 R97, -RZ, R161.H1_H1 ;  /* 0x300000a1ff610230 */ /* 0x000fe20000004100 */
[----:B------:R-:W-:-:S04]  /*2920*/  FSEL R96, R5, RZ, P0 ;  /* 0x000000ff05607208 */ /* 0x000fc80000000000 */
[----:B------:R-:W-:Y:S01]  /*2930*/  @P0 FMUL.FTZ R87, R97, R98 ;  /* 0x0000006261570220 */ /* 0x000fe20000410000 */
[----:B------:R-:W-:-:S07]  /*2940*/  FADD.FTZ R55, R55, R96 ;  /* 0x0000006037377221 */ /* 0x000fce0000010000 */
.L_x_7157:
[----:B------:R-:W-:Y:S05]  /*2950*/  BSYNC.RECONVERGENT B0 ;  /* 0x0000000000007941 */ /* 0x000fea0003800200 */
.L_x_7145:
        /* <DEDUP_REMOVED lines=15> */
.L_x_7161:
[----:B------:R-:W-:Y:S05]  /*2a50*/  @!P1 BRA `(.L_x_7162) ;  /* 0x0000000800049947 */ /* 0x000fea0003800000 */
[----:B------:R-:W-:Y:S05]  /*2a60*/  @!P0 BRA `(.L_x_7163) ;  /* 0x0000000400008947 */ /* 0x000fea0003800000 */
[--C-:B-----5:R-:W-:Y:S01]  /*2a70*/  @P2 FFMA.FTZ R5, R121, R100, R103.reuse ;  /* 0x0000006479052223 */ /* 0x120fe20000010067 */
[----:B0-----:R-:W-:Y:S01]  /*2a80*/  MOV R90, R26 ;  /* 0x0000001a005a7202 */ /* 0x001fe20000000f00 */
[-C--:B------:R-:W-:Y:S01]  /*2a90*/  @P2 FFMA.FTZ R6, R138, R100.reuse, R103 ;  /* 0x000000648a062223 */ /* 0x080fe20000010067 */
[----:B------:R-:W-:Y:S01]  /*2aa0*/  MOV R89, R25 ;  /* 0x0000001900597202 */ /* 0x000fe20000000f00 */
[----:B------:R-:W-:Y:S01]  /*2ab0*/  @P2 FADD.FTZ R88, R140, -R5 ;  /* 0x800000058c582221 */ /* 0x000fe20000010000 */
[--C-:B------:R-:W-:Y:S01]  /*2ac0*/  @P2 FFMA.FTZ R5, R93, R100, R103.reuse ;  /* 0x000000645d052223 */ /* 0x100fe20000010067 */
[----:B------:R-:W-:Y:S01]  /*2ad0*/  @P2 FADD.FTZ R6, R95, -R6 ;  /* 0x800000065f062221 */ /* 0x000fe20000010000 */
[----:B------:R-:W-:Y:S01]  /*2ae0*/  MOV R91, R27 ;  /* 0x0000001b005b7202 */ /* 0x000fe20000000f00 */
[C---:B------:R-:W-:Y:S01]  /*2af0*/  @P2 FFMA.FTZ R90, R7.reuse, R88, R26 ;  /* 0x00000058075a2223 */ /* 0x040fe2000001001a */
[----:B------:R-:W-:Y:S01]  /*2b00*/  @P2 FFMA.FTZ R88, R142, R100, R103 ;  /* 0x000000648e582223 */ /* 0x000fe20000010067 */
[----:B------:R-:W-:Y:S01]  /*2b10*/  @P2 FADD.FTZ R5, R94, -R5 ;  /* 0x800000055e052221 */ /* 0x000fe20000010000 */
[----:B------:R-:W-:-:S02]  /*2b20*/  @P2 FFMA.FTZ R89, R7, R6, R25 ;  /* 0x0000000607592223 */ /* 0x000fc40000010019 */
[----:B------:R-:W-:Y:S01]  /*2b30*/  @P2 FADD.FTZ R96, R139, -R88 ;  /* 0x800000588b602221 */ /* 0x000fe20000010000 */
[----:B------:R-:W-:Y:S01]  /*2b40*/  MOV R88, R24 ;  /* 0x0000001800587202 */ /* 0x000fe20000000f00 */
[C---:B------:R-:W-:Y:S02]  /*2b50*/  @P2 FFMA.FTZ R88, R7.reuse, R5, R24 ;  /* 0x0000000507582223 */ /* 0x040fe40000010018 */
[----:B------:R-:W-:Y:S01]  /*2b60*/  @P2 FFMA.FTZ R91, R7, R96, R27 ;  /* 0x00000060075b2223 */ /* 0x000fe2000001001b */
[----:B------:R-:W-:Y:S06]  /*2b70*/  @!P3 BRA `(.L_x_7164) ;  /* 0x000000000028b947 */ /* 0x000fec0003800000 */
[----:B------:R-:W-:Y:S01]  /*2b80*/  LOP3.LUT P4, RZ, R4, 0xff, RZ, 0xc0, !PT ;  /* 0x000000ff04ff7812 */ /* 0x000fe2000788c0ff */
[----:B------:R-:W-:Y:S01]  /*2b90*/  FMUL.FTZ R5, R88, UR13 ;  /* 0x0000000d58057c20 */ /* 0x000fe20008410000 */
[----:B------:R-:W-:Y:S02]  /*2ba0*/  UMOV UR4, URZ ;  /* 0x000000ff00047c82 */ /* 0x000fe40008000000 */
[----:B------:R-:W-:Y:S01]  /*2bb0*/  MOV R84, UR4 ;  /* 0x0000000400547c02 */ /* 0x000fe20008000f00 */
[----:B------:R-:W-:-:S04]  /*2bc0*/  FMUL.FTZ R97, R5, UR12 ;  /* 0x0000000c05617c20 */ /* 0x000fc80008410000 */
[----:B------:R-:W-:-:S04]  /*2bd0*/  FMUL.FTZ R5, R80, R97 ;  /* 0x0000006150057220 */ /* 0x000fc80000410000 */
[----:B------:R-:W-:Y:S01]  /*2be0*/  @P4 HADD2.F32 R6, -RZ, R124.H0_H0 ;  /* 0x2000007cff064230 */ /* 0x000fe20000004100 */
[----:B------:R-:W-:-:S04]  /*2bf0*/  FSEL R5, R5, RZ, P4 ;  /* 0x000000ff05057208 */ /* 0x000fc80002000000 */
[----:B------:R-:W-:Y:S01]  /*2c00*/  @P4 FMUL.FTZ R84, R97, R6 ;  /* 0x0000000661544220 */ /* 0x000fe20000410000 */
[----:B------:R-:W-:-:S07]  /*2c10*/  FADD.FTZ R48, R48, R5 ;  /* 0x0000000530307221 */ /* 0x000fce0000010000 */
.L_x_7164:
[----:B------:R-:W-:Y:S05]  /*2c20*/  @!P3 BRA `(.L_x_7165) ;  /* 0x000000000028b947 */ /* 0x000fea0003800000 */
        /* <DEDUP_REMOVED lines=10> */
.L_x_7165:
        /* <DEDUP_REMOVED lines=11> */
.L_x_7166:
[----:B------:R-:W-:Y:S05]  /*2d80*/  @!P3 BRA `(.L_x_7167) ;  /* 0x0000000c0040b947 */ /* 0x000fea0003800000 */
[----:B------:R-:W-:Y:S01]  /*2d90*/  FMUL.FTZ R5, R91, UR13 ;  /* 0x0000000d5b057c20 */ /* 0x000fe20008410000 */
[----:B------:R-:W-:Y:S01]  /*2da0*/  ISETP.GE.U32.AND P4, PT, R4, 0x1000000, PT ;  /* 0x010000000400780c */ /* 0x000fe20003f86070 */
[----:B------:R-:W-:Y:S01]  /*2db0*/  UMOV UR4, URZ ;  /* 0x000000ff00047c82 */ /* 0x000fe20008000000 */
[----:B------:R-:W-:Y:S01]  /*2dc0*/  BSSY.RECONVERGENT B0, `(.L_x_7168) ;  /* 0x0000009000007945 */ /* 0x000fe20003800200 */
[----:B------:R-:W-:Y:S01]  /*2dd0*/  FMUL.FTZ R6, R5, UR12 ;  /* 0x0000000c05067c20 */ /* 0x000fe20008410000 */
[----:B------:R-:W-:-:S03]  /*2de0*/  MOV R87, UR4 ;  /* 0x0000000400577c02 */ /* 0x000fc60008000f00 */
[----:B------:R-:W-:-:S05]  /*2df0*/  FMUL.FTZ R5, R83, R6 ;  /* 0x0000000653057220 */ /* 0x000fca0000410000 */
[----:B------:R-:W-:-:S05]  /*2e00*/  FSEL R4, R5, RZ, P4 ;  /* 0x000000ff05047208 */ /* 0x000fca0002000000 */
[----:B------:R-:W-:Y:S01]  /*2e10*/  FADD.FTZ R51, R51, R4 ;  /* 0x0000000433337221 */ /* 0x000fe20000010000 */
[----:B------:R-:W-:Y:S06]  /*2e20*/  @!P4 BRA `(.L_x_7169) ;  /* 0x000000000008c947 */ /* 0x000fec0003800000 */
[----:B------:R-:W-:-:S05]  /*2e30*/  HADD2.F32 R87, -RZ, R160.H1_H1 ;  /* 0x300000a0ff577230 */ /* 0x000fca0000004100 */
[----:B------:R-:W-:-:S07]  /*2e40*/  FMUL.FTZ R87, R6, R87 ;  /* 0x0000005706577220 */ /* 0x000fce0000410000 */
.L_x_7169:
[----:B------:R-:W-:Y:S05]  /*2e50*/  BSYNC.RECONVERGENT B0 ;  /* 0x0000000000007941 */ /* 0x000fea0003800200 */
.L_x_7168:
[----:B------:R-:W-:Y:S05]  /*2e60*/  BRA `(.L_x_7167) ;  /* 0x0000000c00087947 */ /* 0x000fea0003800000 */
.L_x_7163:
[----:B------:R-:W-:Y:S05]  /*2e70*/  @!P3 BRA `(.L_x_7170) ;  /* 0x000000000038b947 */ /* 0x000fea0003800000 */
[----:B0-----:R-:W-:Y:S01]  /*2e80*/  @P2 FFMA.FTZ R97, R93, R100, R103 ;  /* 0x000000645d612223 */ /* 0x001fe20000010067 */
[----:B-----5:R-:W-:Y:S01]  /*2e90*/  MOV R5, R24 ;  /* 0x0000001800057202 */ /* 0x020fe20000000f00 */
[----:B------:R-:W-:Y:S01]  /*2ea0*/  UMOV UR4, URZ ;  /* 0x000000ff00047c82 */ /* 0x000fe20008000000 */
[----:B------:R-:W-:Y:S01]  /*2eb0*/  LOP3.LUT P4, RZ, R4, 0xff, RZ, 0xc0, !PT ;  /* 0x000000ff04ff7812 */ /* 0x000fe2000788c0ff */
[----:B------:R-:W-:Y:S01]  /*2ec0*/  @P2 FADD.FTZ R97, R94, -R97 ;  /* 0x800000615e612221 */ /* 0x000fe20000010000 */
[----:B------:R-:W-:-:S03]  /*2ed0*/  MOV R84, UR4 ;  /* 0x0000000400547c02 */ /* 0x000fc60008000f00 */
[----:B------:R-:W-:-:S04]  /*2ee0*/  @P2 FFMA.FTZ R5, R7, R97, R24 ;  /* 0x0000006107052223 */ /* 0x000fc80000010018 */
[----:B------:R-:W-:-:S04]  /*2ef0*/  FMUL.FTZ R5, R5, UR13 ;  /* 0x0000000d05057c20 */ /* 0x000fc80008410000 */
[----:B------:R-:W-:Y:S01]  /*2f00*/  FMUL.FTZ R97, R5, UR12 ;  /* 0x0000000c05617c20 */ /* 0x000fe20008410000 */
[----:B------:R-:W-:-:S03]  /*2f10*/  @P4 HADD2.F32 R6, -RZ, R124.H0_H0 ;  /* 0x2000007cff064230 */ /* 0x000fc60000004100 */
[-C--:B------:R-:W-:Y:S02]  /*2f20*/  FMUL.FTZ R5, R80, R97.reuse ;  /* 0x0000006150057220 */ /* 0x080fe40000410000 */
[----:B------:R-:W-:-:S03]  /*2f30*/  @P4 FMUL.FTZ R84, R6, R97 ;  /* 0x0000006106544220 */ /* 0x000fc60000410000 */
[----:B------:R-:W-:-:S05]  /*2f40*/  FSEL R5, R5, RZ, P4 ;  /* 0x000000ff05057208 */ /* 0x000fca0002000000 */
[----:B------:R-:W-:-:S07]  /*2f50*/  FADD.FTZ R48, R48, R5 ;  /* 0x0000000530307221 */ /* 0x000fce0000010000 */
.L_x_7170:
[----:B------:R-:W-:Y:S05]  /*2f60*/  @!P3 BRA `(.L_x_7171) ;  /* 0x000000000038b947 */ /* 0x000fea0003800000 */
[----:B------:R-:W-:Y:S01]  /*2f70*/  @P2 FFMA.FTZ R6, R138, R100, R103 ;  /* 0x000000648a062223 */ /* 0x000fe20000010067 */
[----:B-----5:R-:W-:Y:S01]  /*2f80*/  MOV R5, R25 ;  /* 0x0000001900057202 */ /* 0x020fe20000000f00 */
[----:B------:R-:W-:Y:S01]  /*2f90*/  UMOV UR4, URZ ;  /* 0x000000ff00047c82 */ /* 0x000fe20008000000 */
[----:B------:R-:W-:Y:S01]  /*2fa0*/  LOP3.LUT P4, RZ, R4, 0xff00, RZ, 0xc0, !PT ;  /* 0x0000ff0004ff7812 */ /* 0x000fe2000788c0ff */
[----:B------:R-:W-:Y:S01]  /*2fb0*/  @P2 FADD.FTZ R6, R95, -R6 ;  /* 0x800000065f062221 */ /* 0x000fe20000010000 */
[----:B0-----:R-:W-:-:S03]  /*2fc0*/  MOV R85, UR4 ;  /* 0x0000000400557c02 */ /* 0x001fc60008000f00 */
        /* <DEDUP_REMOVED lines=8> */
.L_x_7171:
        /* <DEDUP_REMOVED lines=15> */
.L_x_7172:
[----:B------:R-:W-:Y:S04]  /*3140*/  BSSY.RECONVERGENT B0, `(.L_x_7173) ;  /* 0x0000011000007945 */ /* 0x000fe80003800200 */
[----:B------:R-:W-:Y:S05]  /*3150*/  @!P3 BRA `(.L_x_7174) ;  /* 0x00000000003cb947 */ /* 0x000fea0003800000 */
[----:B------:R-:W-:Y:S01]  /*3160*/  @P2 FFMA.FTZ R6, R142, R100, R103 ;  /* 0x000000648e062223 */ /* 0x000fe20000010067 */
[----:B-----5:R-:W-:Y:S01]  /*3170*/  MOV R5, R27 ;  /* 0x0000001b00057202 */ /* 0x020fe20000000f00 */
[----:B------:R-:W-:Y:S01]  /*3180*/  UMOV UR4, URZ ;  /* 0x000000ff00047c82 */ /* 0x000fe20008000000 */
[----:B------:R-:W-:Y:S01]  /*3190*/  ISETP.GE.U32.AND P4, PT, R4, 0x1000000, PT ;  /* 0x010000000400780c */ /* 0x000fe20003f86070 */
[----:B------:R-:W-:Y:S01]  /*31a0*/  @P2 FADD.FTZ R6, R139, -R6 ;  /* 0x800000068b062221 */ /* 0x000fe20000010000 */
[----:B0-----:R-:W-:-:S03]  /*31b0*/  MOV R87, UR4 ;  /* 0x0000000400577c02 */ /* 0x001fc60008000f00 */
[----:B------:R-:W-:-:S04]  /*31c0*/  @P2 FFMA.FTZ R5, R7, R6, R27 ;  /* 0x0000000607052223 */ /* 0x000fc8000001001b */
[----:B------:R-:W-:-:S04]  /*31d0*/  FMUL.FTZ R5, R5, UR13 ;  /* 0x0000000d05057c20 */ /* 0x000fc80008410000 */
[----:B------:R-:W-:-:S04]  /*31e0*/  FMUL.FTZ R6, R5, UR12 ;  /* 0x0000000c05067c20 */ /* 0x000fc80008410000 */
[----:B------:R-:W-:-:S05]  /*31f0*/  FMUL.FTZ R5, R83, R6 ;  /* 0x0000000653057220 */ /* 0x000fca0000410000 */
[----:B------:R-:W-:-:S05]  /*3200*/  FSEL R4, R5, RZ, P4 ;  /* 0x000000ff05047208 */ /* 0x000fca0002000000 */
[----:B------:R-:W-:Y:S01]  /*3210*/  FADD.FTZ R51, R51, R4 ;  /* 0x0000000433337221 */ /* 0x000fe20000010000 */
[----:B------:R-:W-:Y:S06]  /*3220*/  @!P4 BRA `(.L_x_7174) ;  /* 0x000000000008c947 */ /* 0x000fec0003800000 */
[----:B------:R-:W-:-:S05]  /*3230*/  HADD2.F32 R87, -RZ, R160.H1_H1 ;  /* 0x300000a0ff577230 */ /* 0x000fca0000004100 */
[----:B------:R-:W-:-:S07]  /*3240*/  FMUL.FTZ R87, R87, R6 ;  /* 0x0000000657577220 */ /* 0x000fce0000410000 */
.L_x_7174:
[----:B------:R-:W-:Y:S05]  /*3250*/  BSYNC.RECONVERGENT B0 ;  /* 0x0000000000007941 */ /* 0x000fea0003800200 */
.L_x_7173:
[----:B------:R-:W-:Y:S05]  /*3260*/  BRA `(.L_x_7167) ;  /* 0x0000000800087947 */ /* 0x000fea0003800000 */
.L_x_7162:
[----:B------:R-:W-:Y:S04]  /*3270*/  BSSY.RECONVERGENT B0, `(.L_x_7167) ;  /* 0x0000081000007945 */ /* 0x000fe80003800200 */
[----:B------:R-:W-:Y:S05]  /*3280*/  @!P0 BRA `(.L_x_7175) ;  /* 0x0000000000fc8947 */ /* 0x000fea0003800000 */
[-CC-:B0-----:R-:W-:Y:S01]  /*3290*/  FFMA.FTZ R89, R121, R100.reuse, R103.reuse ;  /* 0x0000006479597223 */ /* 0x181fe20000010067 */
[-CC-:B-----5:R-:W-:Y:S01]  /*32a0*/  FFMA.FTZ R5, R93, R100.reuse, R103.reuse ;  /* 0x000000645d057223 */ /* 0x1a0fe20000010067 */
        /* <DEDUP_REMOVED lines=26> */
.L_x_7176:
        /* <DEDUP_REMOVED lines=11> */
.L_x_7177:
        /* <DEDUP_REMOVED lines=11> */
.L_x_7178:
[----:B------:R-:W-:Y:S05]  /*35b0*/  @!P3 BRA `(.L_x_7179) ;  /* 0x000000040030b947 */ /* 0x000fea0003800000 */
[----:B------:R-:W-:Y:S01]  /*35c0*/  FMUL.FTZ R5, R91, UR13 ;  /* 0x0000000d5b057c20 */ /* 0x000fe20008410000 */
[----:B------:R-:W-:Y:S01]  /*35d0*/  ISETP.GE.U32.AND P4, PT, R4, 0x1000000, PT ;  /* 0x010000000400780c */ /* 0x000fe20003f86070 */
[----:B------:R-:W-:Y:S02]  /*35e0*/  UMOV UR4, URZ ;  /* 0x000000ff00047c82 */ /* 0x000fe40008000000 */
[----:B------:R-:W-:Y:S01]  /*35f0*/  FMUL.FTZ R6, R5, UR12 ;  /* 0x0000000c05067c20 */ /* 0x000fe20008410000 */
[----:B------:R-:W-:-:S03]  /*3600*/  MOV R87, UR4 ;  /* 0x0000000400577c02 */ /* 0x000fc60008000f00 */
[----:B------:R-:W-:-:S05]  /*3610*/  FMUL.FTZ R5, R83, R6 ;  /* 0x0000000653057220 */ /* 0x000fca0000410000 */
[----:B------:R-:W-:-:S05]  /*3620*/  FSEL R4, R5, RZ, P4 ;  /* 0x000000ff05047208 */ /* 0x000fca0002000000 */
[----:B------:R-:W-:Y:S01]  /*3630*/  FADD.FTZ R51, R51, R4 ;  /* 0x0000000433337221 */ /* 0x000fe20000010000 */
[----:B------:R-:W-:Y:S06]  /*3640*/  @!P4 BRA `(.L_x_7179) ;  /* 0x00000004000cc947 */ /* 0x000fec0003800000 */
[----:B------:R-:W-:-:S05]  /*3650*/  HADD2.F32 R87, -RZ, R160.H1_H1 ;  /* 0x300000a0ff577230 */ /* 0x000fca0000004100 */
[----:B------:R-:W-:Y:S01]  /*3660*/  FMUL.FTZ R87, R87, R6 ;  /* 0x0000000657577220 */ /* 0x000fe20000410000 */
[----:B------:R-:W-:Y:S06]  /*3670*/  BRA `(.L_x_7179) ;  /* 0x0000000400007947 */ /* 0x000fec0003800000 */
.L_x_7175:
[----:B------:R-:W-:Y:S05]  /*3680*/  @!P3 BRA `(.L_x_7180) ;  /* 0x00000000003cb947 */ /* 0x000fea0003800000 */
[----:B-----5:R-:W-:Y:S01]  /*3690*/  FFMA.FTZ R5, R93, R100, R103 ;  /* 0x000000645d057223 */ /* 0x020fe20000010067 */
[----:B------:R-:W-:Y:S01]  /*36a0*/  ISETP.GT.AND P4, PT, R8, RZ, PT ;  /* 0x000000ff0800720c */ /* 0x000fe20003f84270 */
[----:B------:R-:W-:Y:S02]  /*36b0*/  UMOV UR4, URZ ;  /* 0x000000ff00047c82 */ /* 0x000fe40008000000 */
[----:B------:R-:W-:Y:S01]  /*36c0*/  FADD.FTZ R6, R94, -R5 ;  /* 0x800000055e067221 */ /* 0x000fe20000010000 */
[----:B0-----:R-:W-:-:S03]  /*36d0*/  MOV R84, UR4 ;  /* 0x0000000400547c02 */ /* 0x001fc60008000f00 */
[----:B------:R-:W-:-:S05]  /*36e0*/  FMUL.FTZ R5, R7, R6 ;  /* 0x0000000607057220 */ /* 0x000fca0000410000 */
[----:B------:R-:W-:Y:S02]  /*36f0*/  FSEL R5, R5, RZ, P4 ;  /* 0x000000ff05057208 */ /* 0x000fe40002000000 */
[----:B------:R-:W-:-:S03]  /*3700*/  LOP3.LUT P4, RZ, R4, 0xff, RZ, 0xc0, !PT ;  /* 0x000000ff04ff7812 */ /* 0x000fc6000788c0ff */
[----:B------:R-:W-:-:S04]  /*3710*/  FMUL.FTZ R5, R5, UR13 ;  /* 0x0000000d05057c20 */ /* 0x000fc80008410000 */
[----:B------:R-:W-:-:S04]  /*3720*/  FMUL.FTZ R97, R5, UR12 ;  /* 0x0000000c05617c20 */ /* 0x000fc80008410000 */
[----:B------:R-:W-:Y:S02]  /*3730*/  FMUL.FTZ R5, R80, R97 ;  /* 0x0000006150057220 */ /* 0x000fe40000410000 */
[----:B------:R-:W-:-:S03]  /*3740*/  @P4 HADD2.F32 R6, -RZ, R124.H0_H0 ;  /* 0x2000007cff064230 */ /* 0x000fc60000004100 */
[----:B------:R-:W-:Y:S02]  /*3750*/  FSEL R5, R5, RZ, P4 ;  /* 0x000000ff05057208 */ /* 0x000fe40002000000 */
[----:B------:R-:W-:-:S03]  /*3760*/  @P4 FMUL.FTZ R84, R6, R97 ;  /* 0x0000006106544220 */ /* 0x000fc60000410000 */
[----:B------:R-:W-:-:S07]  /*3770*/  FADD.FTZ R48, R48, R5 ;  /* 0x0000000530307221 */ /* 0x000fce0000010000 */
.L_x_7180:
[----:B------:R-:W-:Y:S05]  /*3780*/  @!P3 BRA `(.L_x_7181) ;  /* 0x00000000003cb947 */ /* 0x000fea0003800000 */
[----:B------:R-:W-:Y:S01]  /*3790*/  FFMA.FTZ R6, R138, R100, R103 ;  /* 0x000000648a067223 */ /* 0x000fe20000010067 */
[----:B------:R-:W-:Y:S01]  /*37a0*/  ISETP.GT.AND P4, PT, R8, RZ, PT ;  /* 0x000000ff0800720c */ /* 0x000fe20003f84270 */
[----:B------:R-:W-:Y:S02]  /*37b0*/  UMOV UR4, URZ ;  /* 0x000000ff00047c82 */ /* 0x000fe40008000000 */
[----:B------:R-:W-:Y:S01]  /*37c0*/  FADD.FTZ R6, R95, -R6 ;  /* 0x800000065f067221 */ /* 0x000fe20000010000 */
[----:B0-----:R-:W-:-:S03]  /*37d0*/  MOV R85, UR4 ;  /* 0x0000000400557c02 */ /* 0x001fc60008000f00 */
[----:B-----5:R-:W-:-:S05]  /*37e0*/  FMUL.FTZ R5, R7, R6 ;  /* 0x0000000607057220 */ /* 0x020fca0000410000 */
        /* <DEDUP_REMOVED lines=9> */
.L_x_7181:
        /* <DEDUP_REMOVED lines=16> */
.L_x_7182:
        /* <DEDUP_REMOVED lines=8> */
[----:B------:R-:W-:-:S03]  /*3a00*/  ISETP.GE.U32.AND P4, PT, R4, 0x1000000, PT ;  /* 0x010000000400780c */ /* 0x000fc60003f86070 */
[----:B------:R-:W-:-:S04]  /*3a10*/  FMUL.FTZ R5, R5, UR13 ;  /* 0x0000000d05057c20 */ /* 0x000fc80008410000 */
[----:B------:R-:W-:-:S04]  /*3a20*/  FMUL.FTZ R6, R5, UR12 ;  /* 0x0000000c05067c20 */ /* 0x000fc80008410000 */
[----:B------:R-:W-:Y:S02]  /*3a30*/  FMUL.FTZ R4, R83, R6 ;  /* 0x0000000653047220 */ /* 0x000fe40000410000 */
[----:B------:R-:W-:-:S03]  /*3a40*/  @P4 HADD2.F32 R5, -RZ, R160.H1_H1 ;  /* 0x300000a0ff054230 */ /* 0x000fc60000004100 */
[----:B------:R-:W-:Y:S02]  /*3a50*/  FSEL R4, R4, RZ, P4 ;  /* 0x000000ff04047208 */ /* 0x000fe40002000000 */
[----:B------:R-:W-:-:S03]  /*3a60*/  @P4 FMUL.FTZ R87, R5, R6 ;  /* 0x0000000605574220 */ /* 0x000fc60000410000 */
[----:B------:R-:W-:-:S07]  /*3a70*/  FADD.FTZ R51, R51, R4 ;  /* 0x0000000433337221 */ /* 0x000fce0000010000 */
.L_x_7179:
[----:B------:R-:W-:Y:S05]  /*3a80*/  BSYNC.RECONVERGENT B0 ;  /* 0x0000000000007941 */ /* 0x000fea0003800200 */
.L_x_7167:
[----:B0-----:R-:W0:Y:S01]  /*3a90*/  @P0 LDC.64 R96, c[0x0][0x478] ;  /* 0x00011e00ff600b82 */ /* 0x001e220000000a00 */
[----:B------:R-:W-:Y:S02]  /*3aa0*/  @P0 IADD3 R99, PT, PT, R101, 0x80, RZ ;  /* 0x0000008065630810 */ /* 0x000fe40007ffe0ff */
[----:B------:R-:W-:-:S05]  /*3ab0*/  @P3 IADD3 R113, PT, PT, R119, 0x80, RZ ;  /* 0x0000008077713810 */ /* 0x000fca0007ffe0ff */
[----:B-----5:R-:W1:Y:S01]  /*3ac0*/  @P3 LDC.64 R4, c[0x0][0x468] ;  /* 0x00011a00ff043b82 */ /* 0x020e620000000a00 */
[----:B0-----:R-:W-:-:S05]  /*3ad0*/  @P0 IMAD.WIDE.U32 R96, R99, 0x10, R96 ;  /* 0x0000001063600825 */ /* 0x001fca00078e0060 */
[----:B------:R0:W-:Y:S01]  /*3ae0*/  @P0 STG.E.128 desc[UR10][R96.64], R88 ;  /* 0x0000005860000986 */ /* 0x0001e2000c101d0a */
[----:B-1----:R-:W-:-:S05]  /*3af0*/  @P3 IMAD.WIDE.U32 R4, R113, 0x10, R4 ;  /* 0x0000001071043825 */ /* 0x002fca00078e0004 */
[----:B------:R0:W-:Y:S01]  /*3b00*/  @P3 STG.E.128 desc[UR10][R4.64], R84 ;  /* 0x0000005404003986 */ /* 0x0001e2000c101d0a */
[----:B------:R-:W-:Y:S05]  /*3b10*/  @!P3 BRA `(.L_x_7183) ;  /* 0x000000000010b947 */ /* 0x000fea0003800000 */
[----:B0-----:R-:W0:Y:S01]  /*3b20*/  LDC.64 R4, c[0x0][0x390] ;  /* 0x0000e400ff047b82 */ /* 0x001e220000000a00 */
[----:B------:R-:W-:-:S05]  /*3b30*/  IADD3 R81, PT, PT, R119, 0x100, RZ ;  /* 0x0000010077517810 */ /* 0x000fca0007ffe0ff */
[----:B0-----:R-:W-:-:S05]  /*3b40*/  IMAD.WIDE.U32 R4, R81, 0x10, R4 ;  /* 0x0000001051047825 */ /* 0x001fca00078e0004 */
[----:B------:R1:W5:Y:S02]  /*3b50*/  LDG.E.128 R80, desc[UR10][R4.64] ;  /* 0x0000000a04507981 */ /* 0x000364000c1e1d00 */
.L_x_7183:
[----:B------:R-:W-:Y:S05]  /*3b60*/  @!P1 BRA `(.L_x_7184) ;  /* 0x0000000800049947 */ /* 0x000fea0003800000 */
[----:B------:R-:W-:Y:S05]  /*3b70*/  @!P0 BRA `(.L_x_7185) ;  /* 0x0000000400008947 */ /* 0x000fea0003800000 */
[-CC-:B01----:R-:W-:Y:S01]  /*3b80*/  @P2 FFMA.FTZ R5, R109, R100.reuse, R103.reuse ;  /* 0x000000646d052223 */ /* 0x183fe20000010067 */
[-CC-:B------:R-:W-:Y:S01]  /*3b90*/  @P2 FFMA.FTZ R4, R106, R100.reuse, R103.reuse ;  /* 0x000000646a042223 */ /* 0x180fe20000010067 */
[----:B------:R-:W-:Y:S01]  /*3ba0*/  @P2 FFMA.FTZ R97, R144, R100, R103 ;  /* 0x0000006490612223 */ /* 0x000fe20000010067 */
[----:B------:R-:W-:Y:S01]  /*3bb0*/  MOV R90, R22 ;  /* 0x00000016005a7202 */ /* 0x000fe20000000f00 */
[----:B------:R-:W-:Y:S01]  /*3bc0*/  @P2 FADD.FTZ R6, R108, -R5 ;  /* 0x800000056c062221 */ /* 0x000fe20000010000 */
[----:B------:R-:W-:Y:S01]  /*3bd0*/  @P2 FFMA.FTZ R5, R105, R100, R103 ;  /* 0x0000006469052223 */ /* 0x000fe20000010067 */
[----:B------:R-:W-:Y:S01]  /*3be0*/  @P2 FADD.FTZ R4, R107, -R4 ;  /* 0x800000046b042221 */ /* 0x000fe20000010000 */
[----:B------:R-:W-:Y:S01]  /*3bf0*/  MOV R89, R21 ;  /* 0x0000001500597202 */ /* 0x000fe20000000f00 */
[C---:B------:R-:W-:Y:S01]  /*3c00*/  @P2 FFMA.FTZ R90, R7.reuse, R6, R22 ;  /* 0x00000006075a2223 */ /* 0x040fe20000010016 */
[----:B------:R-:W-:Y:S01]  /*3c10*/  @P2 FADD.FTZ R6, R110, -R97 ;  /* 0x800000616e062221 */ /* 0x000fe20000010000 */
[----:B------:R-:W-:Y:S01]  /*3c20*/  @P2 FADD.FTZ R5, R104, -R5 ;  /* 0x8000000568052221 */ /* 0x000fe20000010000 */
[----:B------:R-:W-:Y:S01]  /*3c30*/  MOV R91, R23 ;  /* 0x00000017005b7202 */ /* 0x000fe20000000f00 */
[C---:B------:R-:W-:Y:S01]  /*3c40*/  @P2 FFMA.FTZ R89, R7.reuse, R4, R21 ;  /* 0x0000000407592223 */ /* 0x040fe20000010015 */
[----:B------:R-:W-:Y:S01]  /*3c50*/  MOV R88, R20 ;  /* 0x0000001400587202 */ /* 0x000fe20000000f00 */
[C---:B------:R-:W-:Y:S01]  /*3c60*/  @P2 FFMA.FTZ R91, R7.reuse, R6, R23 ;  /* 0x00000006075b2223 */ /* 0x040fe20000010017 */
[----:B------:R-:W-:Y:S01]  /*3c70*/  @P2 FFMA.FTZ R88, R7, R5, R20 ;  /* 0x0000000507582223 */ /* 0x000fe20000010014 */
[----:B------:R-:W-:Y:S06]  /*3c80*/  @!P3 BRA `(.L_x_7186) ;  /* 0x000000000028b947 */ /* 0x000fec0003800000 */
[----:B------:R-:W-:Y:S01]  /*3c90*/  LOP3.LUT P4, RZ, R2, 0xff, RZ, 0xc0, !PT ;  /* 0x000000ff02ff7812 */ /* 0x000fe2000788c0ff */
[----:B------:R-:W-:Y:S01]  /*3ca0*/  FMUL.FTZ R4, R88, UR13 ;  /* 0x0000000d58047c20 */ /* 0x000fe20008410000 */
[----:B------:R-:W-:Y:S02]  /*3cb0*/  UMOV UR4, URZ ;  /* 0x000000ff00047c82 */ /* 0x000fe40008000000 */
[----:B------:R-:W-:Y:S01]  /*3cc0*/  MOV R84, UR4 ;  /* 0x0000000400547c02 */ /* 0x000fe20008000f00 */
[----:B------:R-:W-:-:S04]  /*3cd0*/  FMUL.FTZ R97, R4, UR12 ;  /* 0x0000000c04617c20 */ /* 0x000fc80008410000 */
[----:B-----5:R-:W-:-:S04]  /*3ce0*/  FMUL.FTZ R4, R80, R97 ;  /* 0x0000006150047220 */ /* 0x020fc80000410000 */
[----:B------:R-:W-:Y:S01]  /*3cf0*/  @P4 HADD2.F32 R6, -RZ, R126.H0_H0 ;  /* 0x2000007eff064230 */ /* 0x000fe20000004100 */
[----:B------:R-:W-:-:S04]  /*3d00*/  FSEL R5, R4, RZ, P4 ;  /* 0x000000ff04057208 */ /* 0x000fc80002000000 */
[----:B------:R-:W-:Y:S01]  /*3d10*/  @P4 FMUL.FTZ R84, R97, R6 ;  /* 0x0000000661544220 */ /* 0x000fe20000410000 */
[----:B------:R-:W-:-:S07]  /*3d20*/  FADD.FTZ R44, R44, R5 ;  /* 0x000000052c2c7221 */ /* 0x000fce0000010000 */
.L_x_7186:
[----:B------:R-:W-:Y:S05]  /*3d30*/  @!P3 BRA `(.L_x_7187) ;  /* 0x000000000028b947 */ /* 0x000fea0003800000 */
        /* <DEDUP_REMOVED lines=10> */
.L_x_7187:
        /* <DEDUP_REMOVED lines=11> */
.L_x_7188:
[----:B------:R-:W-:Y:S05]  /*3e90*/  @!P3 BRA `(.L_x_7189) ;  /* 0x0000000c0040b947 */ /* 0x000fea0003800000 */
[----:B------:R-:W-:Y:S01]  /*3ea0*/  FMUL.FTZ R4, R91, UR13 ;  /* 0x0000000d5b047c20 */ /* 0x000fe20008410000 */
[----:B------:R-:W-:Y:S01]  /*3eb0*/  ISETP.GE.U32.AND P4, PT, R2, 0x1000000, PT ;  /* 0x010000000200780c */ /* 0x000fe20003f86070 */
[----:B------:R-:W-:Y:S01]  /*3ec0*/  UMOV UR4, URZ ;  /* 0x000000ff00047c82 */ /* 0x000fe20008000000 */
[----:B------:R-:W-:Y:S01]  /*3ed0*/  BSSY.RECONVERGENT B0, `(.L_x_7190) ;  /* 0x0000009000007945 */ /* 0x000fe20003800200 */
[----:B------:R-:W-:Y:S01]  /*3ee0*/  FMUL.FTZ R6, R4, UR12 ;  /* 0x0000000c04067c20 */ /* 0x000fe20008410000 */
[----:B------:R-:W-:-:S03]  /*3ef0*/  MOV R87, UR4 ;  /* 0x0000000400577c02 */ /* 0x000fc60008000f00 */
[----:B-----5:R-:W-:-:S05]  /*3f00*/  FMUL.FTZ R4, R83, R6 ;  /* 0x0000000653047220 */ /* 0x020fca0000410000 */
[----:B------:R-:W-:-:S05]  /*3f10*/  FSEL R4, R4, RZ, P4 ;  /* 0x000000ff04047208 */ /* 0x000fca0002000000 */
[----:B------:R-:W-:Y:S01]  /*3f20*/  FADD.FTZ R47, R47, R4 ;  /* 0x000000042f2f7221 */ /* 0x000fe20000010000 */
[----:B------:R-:W-:Y:S06]  /*3f30*/  @!P4 BRA `(.L_x_7191) ;  /* 0x000000000008c947 */ /* 0x000fec0003800000 */
[----:B------:R-:W-:-:S05]  /*3f40*/  HADD2.F32 R87, -RZ, R156.H1_H1 ;  /* 0x3000009cff577230 */ /* 0x000fca0000004100 */
[----:B------:R-:W-:-:S07]  /*3f50*/  FMUL.FTZ R87, R6, R87 ;  /* 0x0000005706577220 */ /* 0x000fce0000410000 */
.L_x_7191:
[----:B------:R-:W-:Y:S05]  /*3f60*/  BSYNC.RECONVERGENT B0 ;  /* 0x0000000000007941 */ /* 0x000fea0003800200 */
.L_x_7190:
[----:B------:R-:W-:Y:S05]  /*3f70*/  BRA `(.L_x_7189) ;  /* 0x0000000c00087947 */ /* 0x000fea0003800000 */
.L_x_7185:
[----:B------:R-:W-:Y:S05]  /*3f80*/  @!P3 BRA `(.L_x_7192) ;  /* 0x000000000038b947 */ /* 0x000fea0003800000 */
[----:B01----:R-:W-:Y:S01]  /*3f90*/  @P2 FFMA.FTZ R5, R105, R100, R103 ;  /* 0x0000006469052223 */ /* 0x003fe20000010067 */
[----:B------:R-:W-:Y:S01]  /*3fa0*/  MOV R4, R20 ;  /* 0x0000001400047202 */ /* 0x000fe20000000f00 */
        /* <DEDUP_REMOVED lines=8> */
[-C--:B-----5:R-:W-:Y:S02]  /*4030*/  FMUL.FTZ R4, R80, R97.reuse ;  /* 0x0000006150047220 */ /* 0x0a0fe40000410000 */
[----:B------:R-:W-:-:S03]  /*4040*/  @P4 FMUL.FTZ R84, R6, R97 ;  /* 0x0000006106544220 */ /* 0x000fc60000410000 */
[----:B------:R-:W-:-:S05]  /*4050*/  FSEL R5, R4, RZ, P4 ;  /* 0x000000ff04057208 */ /* 0x000fca0002000000 */
[----:B------:R-:W-:-:S07]  /*4060*/  FADD.FTZ R44, R44, R5 ;  /* 0x000000052c2c7221 */ /* 0x000fce0000010000 */
.L_x_7192:
[----:B------:R-:W-:Y:S05]  /*4070*/  @!P3 BRA `(.L_x_7193) ;  /* 0x000000000038b947 */ /* 0x000fea0003800000 */
[----:B------:R-:W-:Y:S01]  /*4080*/  @P2 FFMA.FTZ R6, R106, R100, R103 ;  /* 0x000000646a062223 */ /* 0x000fe20000010067 */
[----:B01----:R-:W-:Y:S01]  /*4090*/  MOV R4, R21 ;  /* 0x0000001500047202 */ /* 0x003fe20000000f00 */
        /* <DEDUP_REMOVED lines=12> */
.L_x_7193:
        /* <DEDUP_REMOVED lines=15> */
.L_x_7194:
[----:B------:R-:W-:Y:S04]  /*4250*/  BSSY.RECONVERGENT B0, `(.L_x_7195) ;  /* 0x0000011000007945 */ /* 0x000fe80003800200 */
[----:B------:R-:W-:Y:S05]  /*4260*/  @!P3 BRA `(.L_x_7196) ;  /* 0x00000000003cb947 */ /* 0x000fea0003800000 */
[----:B01----:R-:W-:Y:S01]  /*4270*/  @P2 FFMA.FTZ R5, R144, R100, R103 ;  /* 0x0000006490052223 */ /* 0x003fe20000010067 */
[----:B------:R-:W-:Y:S01]  /*4280*/  MOV R4, R23 ;  /* 0x0000001700047202 */ /* 0x000fe20000000f00 */
[----:B------:R-:W-:Y:S01]  /*4290*/  UMOV UR4, URZ ;  /* 0x000000ff00047c82 */ /* 0x000fe20008000000 */
[----:B------:R-:W-:Y:S01]  /*42a0*/  ISETP.GE.U32.AND P4, PT, R2, 0x1000000, PT ;  /* 0x010000000200780c */ /* 0x000fe20003f86070 */
[----:B------:R-:W-:Y:S01]  /*42b0*/  @P2 FADD.FTZ R6, R110, -R5 ;  /* 0x800000056e062221 */ /* 0x000fe20000010000 */
[----:B------:R-:W-:-:S03]  /*42c0*/  MOV R87, UR4 ;  /* 0x0000000400577c02 */ /* 0x000fc60008000f00 */
[----:B------:R-:W-:-:S04]  /*42d0*/  @P2 FFMA.FTZ R4, R7, R6, R23 ;  /* 0x0000000607042223 */ /* 0x000fc80000010017 */
[----:B------:R-:W-:-:S04]  /*42e0*/  FMUL.FTZ R4, R4, UR13 ;  /* 0x0000000d04047c20 */ /* 0x000fc80008410000 */
[----:B------:R-:W-:-:S04]  /*42f0*/  FMUL.FTZ R6, R4, UR12 ;  /* 0x0000000c04067c20 */ /* 0x000fc80008410000 */
[----:B-----5:R-:W-:-:S05]  /*4300*/  FMUL.FTZ R4, R83, R6 ;  /* 0x0000000653047220 */ /* 0x020fca0000410000 */
[----:B------:R-:W-:-:S05]  /*4310*/  FSEL R4, R4, RZ, P4 ;  /* 0x000000ff04047208 */ /* 0x000fca0002000000 */
[----:B------:R-:W-:Y:S01]  /*4320*/  FADD.FTZ R47, R47, R4 ;  /* 0x000000042f2f7221 */ /* 0x000fe20000010000 */
[----:B------:R-:W-:Y:S06]  /*4330*/  @!P4 BRA `(.L_x_7196) ;  /* 0x000000000008c947 */ /* 0x000fec0003800000 */
[----:B------:R-:W-:-:S05]  /*4340*/  HADD2.F32 R87, -RZ, R156.H1_H1 ;  /* 0x3000009cff577230 */ /* 0x000fca0000004100 */
[----:B------:R-:W-:-:S07]  /*4350*/  FMUL.FTZ R87, R87, R6 ;  /* 0x0000000657577220 */ /* 0x000fce0000410000 */
.L_x_7196:
[----:B------:R-:W-:Y:S05]  /*4360*/  BSYNC.RECONVERGENT B0 ;  /* 0x0000000000007941 */ /* 0x000fea0003800200 */
.L_x_7195:
[----:B------:R-:W-:Y:S05]  /*4370*/  BRA `(.L_x_7189) ;  /* 0x0000000800087947 */ /* 0x000fea0003800000 */
.L_x_7184:
[----:B------:R-:W-:Y:S04]  /*4380*/  BSSY.RECONVERGENT B0, `(.L_x_7189) ;  /* 0x0000081000007945 */ /* 0x000fe80003800200 */
[----:B------:R-:W-:Y:S05]  /*4390*/  @!P0 BRA `(.L_x_7197) ;  /* 0x0000000000fc8947 */ /* 0x000fea0003800000 */
[-CC-:B0-----:R-:W-:Y:S01]  /*43a0*/  FFMA.FTZ R89, R109, R100.reuse, R103.reuse ;  /* 0x000000646d597223 */ /* 0x181fe20000010067 */
[-CC-:B-1----:R-:W-:Y:S01]  /*43b0*/  FFMA.FTZ R5, R105, R100.reuse, R103.reuse ;  /* 0x0000006469057223 */ /* 0x182fe20000010067 */
        /* <DEDUP_REMOVED lines=26> */
.L_x_7198:
        /* <DEDUP_REMOVED lines=11> */
.L_x_7199:
        /* <DEDUP_REMOVED lines=11> */
.L_x_7200:
[----:B------:R-:W-:Y:S05]  /*46c0*/  @!P3 BRA `(.L_x_7201) ;  /* 0x000000040030b947 */ /* 0x000fea0003800000 */
[----:B------:R-:W-:Y:S01]  /*46d0*/  FMUL.FTZ R4, R91, UR13 ;  /* 0x0000000d5b047c20 */ /* 0x000fe20008410000 */
[----:B------:R-:W-:Y:S01]  /*46e0*/  ISETP.GE.U32.AND P4, PT, R2, 0x1000000, PT ;  /* 0x010000000200780c */ /* 0x000fe20003f86070 */
[----:B------:R-:W-:Y:S02]  /*46f0*/  UMOV UR4, URZ ;  /* 0x000000ff00047c82 */ /* 0x000fe40008000000 */
[----:B------:R-:W-:Y:S01]  /*4700*/  FMUL.FTZ R6, R4, UR12 ;  /* 0x0000000c04067c20 */ /* 0x000fe20008410000 */
[----:B------:R-:W-:-:S03]  /*4710*/  MOV R87, UR4 ;  /* 0x0000000400577c02 */ /* 0x000fc60008000f00 */
[----:B-----5:R-:W-:-:S05]  /*4720*/  FMUL.FTZ R4, R83, R6 ;  /* 0x0000000653047220 */ /* 0x020fca0000410000 */
[----:B------:R-:W-:-:S05]  /*4730*/  FSEL R4, R4, RZ, P4 ;  /* 0x000000ff04047208 */ /* 0x000fca0002000000 */
[----:B------:R-:W-:Y:S01]  /*4740*/  FADD.FTZ R47, R47, R4 ;  /* 0x000000042f2f7221 */ /* 0x000fe20000010000 */
[----:B------:R-:W-:Y:S06]  /*4750*/  @!P4 BRA `(.L_x_7201) ;  /* 0x00000004000cc947 */ /* 0x000fec0003800000 */
[----:B------:R-:W-:-:S05]  /*4760*/  HADD2.F32 R87, -RZ, R156.H1_H1 ;  /* 0x3000009cff577230 */ /* 0x000fca0000004100 */
[----:B------:R-:W-:Y:S01]  /*4770*/  FMUL.FTZ R87, R87, R6 ;  /* 0x0000000657577220 */ /* 0x000fe20000410000 */
[----:B------:R-:W-:Y:S06]  /*4780*/  BRA `(.L_x_7201) ;  /* 0x0000000400007947 */ /* 0x000fec0003800000 */
.L_x_7197:
[----:B------:R-:W-:Y:S05]  /*4790*/  @!P3 BRA `(.L_x_7202) ;  /* 0x00000000003cb947 */ /* 0x000fea0003800000 */
[----:B01----:R-:W-:Y:S01]  /*47a0*/  FFMA.FTZ R5, R105, R100, R103 ;  /* 0x0000006469057223 */ /* 0x003fe20000010067 */
[----:B------:R-:W-:Y:S01]  /*47b0*/  ISETP.GT.AND P4, PT, R8, RZ, PT ;  /* 0x000000ff0800720c */ /* 0x000fe20003f84270 */
[----:B------:R-:W-:Y:S02]  /*47c0*/  UMOV UR4, URZ ;  /* 0x000000ff00047c82 */ /* 0x000fe40008000000 */
[----:B------:R-:W-:Y:S01]  /*47d0*/  FADD.FTZ R4, R104, -R5 ;  /* 0x8000000568047221 */ /* 0x000fe20000010000 */
[----:B------:R-:W-:-:S03]  /*47e0*/  MOV R84, UR4 ;  /* 0x0000000400547c02 */ /* 0x000fc60008000f00 */
[----:B------:R-:W-:-:S05]  /*47f0*/  FMUL.FTZ R4, R7, R4 ;  /* 0x0000000407047220 */ /* 0x000fca0000410000 */
[----:B------:R-:W-:Y:S02]  /*4800*/  FSEL R4, R4, RZ, P4 ;  /* 0x000000ff04047208 */ /* 0x000fe40002000000 */
[----:B------:R-:W-:-:S03]  /*4810*/  LOP3.LUT P4, RZ, R2, 0xff, RZ, 0xc0, !PT ;  /* 0x000000ff02ff7812 */ /* 0x000fc6000788c0ff */
[----:B------:R-:W-:-:S04]  /*4820*/  FMUL.FTZ R4, R4, UR13 ;  /* 0x0000000d04047c20 */ /* 0x000fc80008410000 */
[----:B------:R-:W-:-:S04]  /*4830*/  FMUL.FTZ R97, R4, UR12 ;  /* 0x0000000c04617c20 */ /* 0x000fc80008410000 */
[----:B-----5:R-:W-:Y:S02]  /*4840*/  FMUL.FTZ R4, R80, R97 ;  /* 0x0000006150047220 */ /* 0x020fe40000410000 */
[----:B------:R-:W-:-:S03]  /*4850*/  @P4 HADD2.F32 R6, -RZ, R126.H0_H0 ;  /* 0x2000007eff064230 */ /* 0x000fc60000004100 */
[----:B------:R-:W-:Y:S02]  /*4860*/  FSEL R5, R4, RZ, P4 ;  /* 0x000000ff04057208 */ /* 0x000fe40002000000 */
[----:B------:R-:W-:-:S03]  /*4870*/  @P4 FMUL.FTZ R84, R6, R97 ;  /* 0x0000006106544220 */ /* 0x000fc60000410000 */
[----:B------:R-:W-:-:S07]  /*4880*/  FADD.FTZ R44, R44, R5 ;  /* 0x000000052c2c7221 */ /* 0x000fce0000010000 */
.L_x_7202:
        /* <DEDUP_REMOVED lines=16> */
.L_x_7203:
        /* <DEDUP_REMOVED lines=16> */
.L_x_7204:
        /* <DEDUP_REMOVED lines=8> */
[----:B------:R-:W-:-:S03]  /*4b10*/  ISETP.GE.U32.AND P4, PT, R2, 0x1000000, PT ;  /* 0x010000000200780c */ /* 0x000fc60003f86070 */
[----:B------:R-:W-:-:S04]  /*4b20*/  FMUL.FTZ R4, R4, UR13 ;  /* 0x0000000d04047c20 */ /* 0x000fc80008410000 */
[----:B------:R-:W-:-:S04]  /*4b30*/  FMUL.FTZ R4, R4, UR12 ;  /* 0x0000000c04047c20 */ /* 0x000fc80008410000 */
[----:B-----5:R-:W-:Y:S02]  /*4b40*/  FMUL.FTZ R2, R83, R4 ;  /* 0x0000000453027220 */ /* 0x020fe40000410000 */
[----:B------:R-:W-:-:S03]  /*4b50*/  @P4 HADD2.F32 R5, -RZ, R156.H1_H1 ;  /* 0x3000009cff054230 */ /* 0x000fc60000004100 */
[----:B------:R-:W-:Y:S02]  /*4b60*/  FSEL R2, R2, RZ, P4 ;  /* 0x000000ff02027208 */ /* 0x000fe40002000000 */
[----:B------:R-:W-:-:S03]  /*4b70*/  @P4 FMUL.FTZ R87, R5, R4 ;  /* 0x0000000405574220 */ /* 0x000fc60000410000 */
[----:B------:R-:W-:-:S07]  /*4b80*/  FADD.FTZ R47, R47, R2 ;  /* 0x000000022f2f7221 */ /* 0x000fce0000010000 */
.L_x_7201:
[----:B------:R-:W-:Y:S05]  /*4b90*/  BSYNC.RECONVERGENT B0 ;  /* 0x0000000000007941 */ /* 0x000fea0003800200 */
.L_x_7189:
[----:B0-----:R-:W0:Y:S01]  /*4ba0*/  @P0 LDC.64 R96, c[0x0][0x478] ;  /* 0x00011e00ff600b82 */ /* 0x001e220000000a00 */
[----:B------:R-:W-:Y:S02]  /*4bb0*/  @P0 IADD3 R99, PT, PT, R101, 0x100, RZ ;  /* 0x0000010065630810 */ /* 0x000fe40007ffe0ff */
[C---:B------:R-:W-:Y:S02]  /*4bc0*/  @P3 IADD3 R113, PT, PT, R119.reuse, 0x100, RZ ;  /* 0x0000010077713810 */ /* 0x040fe40007ffe0ff */
[----:B------:R-:W-:-:S03]  /*4bd0*/  IADD3 R119, PT, PT, R119, 0x180, RZ ;  /* 0x0000018077777810 */ /* 0x000fc60007ffe0ff */
[----:B-1----:R-:W1:Y:S01]  /*4be0*/  @P3 LDC.64 R4, c[0x0][0x468] ;  /* 0x00011a00ff043b82 */ /* 0x002e620000000a00 */
[----:B0-----:R-:W-:-:S05]  /*4bf0*/  @P0 IMAD.WIDE.U32 R96, R99, 0x10, R96 ;  /* 0x0000001063600825 */ /* 0x001fca00078e0060 */
[----:B------:R0:W-:Y:S01]  /*4c00*/  @P0 STG.E.128 desc[UR10][R96.64], R88 ;  /* 0x0000005860000986 */ /* 0x0001e2000c101d0a */
[----:B-1----:R-:W-:-:S05]  /*4c10*/  @P3 IMAD.WIDE.U32 R4, R113, 0x10, R4 ;  /* 0x0000001071043825 */ /* 0x002fca00078e0004 */
[----:B------:R0:W-:Y:S01]  /*4c20*/  @P3 STG.E.128 desc[UR10][R4.64], R84 ;  /* 0x0000005404003986 */ /* 0x0001e2000c101d0a */
[----:B------:R-:W-:Y:S05]  /*4c30*/  @!P3 BRA `(.L_x_7205) ;  /* 0x00000000000cb947 */ /* 0x000fea0003800000 */
[----:B0-----:R-:W0:Y:S02]  /*4c40*/  LDC.64 R4, c[0x0][0x390] ;  /* 0x0000e400ff047b82 */ /* 0x001e240000000a00 */
[----:B0-----:R-:W-:-:S05]  /*4c50*/  IMAD.WIDE.U32 R4, R119, 0x10, R4 ;  /* 0x0000001077047825 */ /* 0x001fca00078e0004 */
[----:B-----5:R1:W5:Y:S02]  /*4c60*/  LDG.E.128 R80, desc[UR10][R4.64] ;  /* 0x0000000a04507981 */ /* 0x020364000c1e1d00 */
.L_x_7205:
[----:B------:R-:W-:Y:S05]  /*4c70*/  @!P1 BRA `(.L_x_7206) ;  /* 0x0000000800049947 */ /* 0x000fea0003800000 */
[----:B------:R-:W-:Y:S05]  /*4c80*/  @!P0 BRA `(.L_x_7207) ;  /* 0x0000000400008947 */ /* 0x000fea0003800000 */
[-CC-:B01----:R-:W-:Y:S01]  /*4c90*/  @P2 FFMA.FTZ R5, R117, R100.reuse, R103.reuse ;  /* 0x0000006475052223 */ /* 0x183fe20000010067 */
[-CC-:B------:R-:W-:Y:S01]  /*4ca0*/  @P2 FFMA.FTZ R2, R115, R100.reuse, R103.reuse ;  /* 0x0000006473022223 */ /* 0x180fe20000010067 */
[-CC-:B------:R-:W-:Y:S01]  /*4cb0*/  @P2 FFMA.FTZ R4, R114, R100.reuse, R103.reuse ;  /* 0x0000006472042223 */ /* 0x180fe20000010067 */
[----:B------:R-:W-:Y:S01]  /*4cc0*/  @P2 FFMA.FTZ R100, R118, R100, R103 ;  /* 0x0000006476642223 */ /* 0x000fe20000010067 */
[----:B------:R-:W-:Y:S01]  /*4cd0*/  @P2 FADD.FTZ R5, R116, -R5 ;  /* 0x8000000574052221 */ /* 0x000fe20000010000 */
[----:B------:R-:W-:Y:S01]  /*4ce0*/  MOV R90, R18 ;  /* 0x00000012005a7202 */ /* 0x000fe20000000f00 */
[----:B------:R-:W-:Y:S01]  /*4cf0*/  @P2 FADD.FTZ R4, R141, -R4 ;  /* 0x800000048d042221 */ /* 0x000fe20000010000 */
[----:B------:R-:W-:Y:S01]  /*4d00*/  @P2 FADD.FTZ R100, R145, -R100 ;  /* 0x8000006491642221 */ /* 0x000fe20000010000 */
[----:B------:R-:W-:Y:S01]  /*4d10*/  @P2 FFMA.FTZ R90, R7, R5, R18 ;  /* 0x00000005075a2223 */ /* 0x000fe20000010012 */
[----:B------:R-:W-:Y:S01]  /*4d20*/  @P2 FADD.FTZ R5, R111, -R2 ;  /* 0x800000026f052221 */ /* 0x000fe20000010000 */
        /* <DEDUP_REMOVED lines=17> */
.L_x_7208:
        /* <DEDUP_REMOVED lines=11> */
.L_x_7209:
        /* <DEDUP_REMOVED lines=11> */
.L_x_7210:
        /* <DEDUP_REMOVED lines=13> */
.L_x_7213:
[----:B------:R-:W-:Y:S05]  /*5070*/  BSYNC.RECONVERGENT B0 ;  /* 0x0000000000007941 */ /* 0x000fea0003800200 */
.L_x_7212:
[----:B------:R-:W-:Y:S05]  /*5080*/  BRA `(.L_x_7211) ;  /* 0x0000000c00087947 */ /* 0x000fea0003800000 */
.L_x_7207:
        /* <DEDUP_REMOVED lines=15> */
.L_x_7214:
        /* <DEDUP_REMOVED lines=15> */
.L_x_7215:
        /* <DEDUP_REMOVED lines=15> */
.L_x_7216:
[----:B------:R-:W-:Y:S04]  /*5360*/  BSSY.RECONVERGENT B0, `(.L_x_7217) ;  /* 0x0000011000007945 */ /* 0x000fe80003800200 */
[----:B------:R-:W-:Y:S05]  /*5370*/  @!P3 BRA `(.L_x_7218) ;  /* 0x00000000003cb947 */ /* 0x000fea0003800000 */
[----:B------:R-:W-:Y:S01]  /*5380*/  @P2 FFMA.FTZ R100, R118, R100, R103 ;  /* 0x0000006476642223 */ /* 0x000fe20000010067 */
[----:B------:R-:W-:Y:S01]  /*5390*/  MOV R2, R19 ;  /* 0x0000001300027202 */ /* 0x000fe20000000f00 */
[----:B------:R-:W-:Y:S01]  /*53a0*/  UMOV UR4, URZ ;  /* 0x000000ff00047c82 */ /* 0x000fe20008000000 */
[----:B------:R-:W-:Y:S01]  /*53b0*/  ISETP.GE.U32.AND P1, PT, R0, 0x1000000, PT ;  /* 0x010000000000780c */ /* 0x000fe20003f26070 */
[----:B------:R-:W-:Y:S01]  /*53c0*/  @P2 FADD.FTZ R100, R145, -R100 ;  /* 0x8000006491642221 */ /* 0x000fe20000010000 */
[----:B0-----:R-:W-:-:S03]  /*53d0*/  MOV R87, UR4 ;  /* 0x0000000400577c02 */ /* 0x001fc60008000f00 */
[----:B------:R-:W-:-:S04]  /*53e0*/  @P2 FFMA.FTZ R2, R7, R100, R19 ;  /* 0x0000006407022223 */ /* 0x000fc80000010013 */
[----:B------:R-:W-:-:S04]  /*53f0*/  FMUL.FTZ R2, R2, UR13 ;  /* 0x0000000d02027c20 */ /* 0x000fc80008410000 */
[----:B-1----:R-:W-:-:S04]  /*5400*/  FMUL.FTZ R4, R2, UR12 ;  /* 0x0000000c02047c20 */ /* 0x002fc80008410000 */
[----:B-----5:R-:W-:-:S05]  /*5410*/  FMUL.FTZ R2, R83, R4 ;  /* 0x0000000453027220 */ /* 0x020fca0000410000 */
[----:B------:R-:W-:-:S05]  /*5420*/  FSEL R2, R2, RZ, P1 ;  /* 0x000000ff02027208 */ /* 0x000fca0000800000 */
[----:B------:R-:W-:Y:S01]  /*5430*/  FADD.FTZ R43, R43, R2 ;  /* 0x000000022b2b7221 */ /* 0x000fe20000010000 */
[----:B------:R-:W-:Y:S06]  /*5440*/  @!P1 BRA `(.L_x_7218) ;  /* 0x0000000000089947 */ /* 0x000fec0003800000 */
[----:B------:R-:W-:-:S05]  /*5450*/  HADD2.F32 R87, -RZ, R154.H1_H1 ;  /* 0x3000009aff577230 */ /* 0x000fca0000004100 */
[----:B------:R-:W-:-:S07]  /*5460*/  FMUL.FTZ R87, R87, R4 ;  /* 0x0000000457577220 */ /* 0x000fce0000410000 */
.L_x_7218:
[----:B------:R-:W-:Y:S05]  /*5470*/  BSYNC.RECONVERGENT B0 ;  /* 0x0000000000007941 */ /* 0x000fea0003800200 */
.L_x_7217:
[----:B------:R-:W-:Y:S05]  /*5480*/  BRA `(.L_x_7211) ;  /* 0x0000000800087947 */ /* 0x000fea0003800000 */
.L_x_7206:
[----:B------:R-:W-:Y:S04]  /*5490*/  BSSY.RECONVERGENT B0, `(.L_x_7211) ;  /* 0x0000081000007945 */ /* 0x000fe80003800200 */
[----:B------:R-:W-:Y:S05]  /*54a0*/  @!P0 BRA `(.L_x_7219) ;  /* 0x0000000000fc8947 */ /* 0x000fea0003800000 */
[-CC-:B01----:R-:W-:Y:S01]  /*54b0*/  FFMA.FTZ R5, R117, R100.reuse, R103.reuse ;  /* 0x0000006475057223 */ /* 0x183fe20000010067 */
        /* <DEDUP_REMOVED lines=11> */
[----:B------:R-:W-:Y:S01]  /*5570*/  FMUL.FTZ R7, R7, R6 ;  /* 0x0000000607077220 */ /* 0x000fe20000410000 */
[----:B------:R-:W-:-:S02]  /*5580*/  FSEL R90, R4, RZ, P1 ;  /* 0x000000ff045a7208 */ /* 0x000fc40000800000 */
        /* <DEDUP_REMOVED lines=14> */
.L_x_7220:
        /* <DEDUP_REMOVED lines=11> */
.L_x_7221:
        /* <DEDUP_REMOVED lines=11> */
.L_x_7222:
        /* <DEDUP_REMOVED lines=13> */
.L_x_7219:
[----:B------:R-:W-:Y:S05]  /*58a0*/  @!P3 BRA `(.L_x_7224) ;  /* 0x00000000003cb947 */ /* 0x000fea0003800000 */
[----:B------:R-:W-:Y:S01]  /*58b0*/  FFMA.FTZ R2, R115, R100, R103 ;  /* 0x0000006473027223 */ /* 0x000fe20000010067 */
        /* <DEDUP_REMOVED lines=9> */
[----:B-----5:R-:W-:Y:S02]  /*5950*/  FMUL.FTZ R2, R80, R97 ;  /* 0x0000006150027220 */ /* 0x020fe40000410000 */
[----:B-1----:R-:W-:-:S03]  /*5960*/  @P1 HADD2.F32 R4, -RZ, R128.H0_H0 ;  /* 0x20000080ff041230 */ /* 0x002fc60000004100 */
[----:B------:R-:W-:Y:S02]  /*5970*/  FSEL R5, R2, RZ, P1 ;  /* 0x000000ff02057208 */ /* 0x000fe40000800000 */
[----:B------:R-:W-:-:S03]  /*5980*/  @P1 FMUL.FTZ R84, R4, R97 ;  /* 0x0000006104541220 */ /* 0x000fc60000410000 */
[----:B------:R-:W-:-:S07]  /*5990*/  FADD.FTZ R40, R40, R5 ;  /* 0x0000000528287221 */ /* 0x000fce0000010000 */
.L_x_7224:
        /* <DEDUP_REMOVED lines=10> */
[----:B-1----:R-:W-:-:S04]  /*5a40*/  FMUL.FTZ R4, R2, UR12 ;  /* 0x0000000c02047c20 */ /* 0x002fc80008410000 */
[----:B-----5:R-:W-:Y:S02]  /*5a50*/  FMUL.FTZ R2, R81, R4 ;  /* 0x0000000451027220 */ /* 0x020fe40000410000 */
[----:B------:R-:W-:-:S03]  /*5a60*/  @P1 HADD2.F32 R5, -RZ, R154.H0_H0 ;  /* 0x2000009aff051230 */ /* 0x000fc60000004100 */
[----:B------:R-:W-:Y:S02]  /*5a70*/  FSEL R2, R2, RZ, P1 ;  /* 0x000000ff02027208 */ /* 0x000fe40000800000 */
[----:B------:R-:W-:-:S03]  /*5a80*/  @P1 FMUL.FTZ R85, R5, R4 ;  /* 0x0000000405551220 */ /* 0x000fc60000410000 */
[----:B------:R-:W-:-:S07]  /*5a90*/  FADD.FTZ R41, R41, R2 ;  /* 0x0000000229297221 */ /* 0x000fce0000010000 */
.L_x_7225:
        /* <DEDUP_REMOVED lines=16> */
.L_x_7226:
        /* <DEDUP_REMOVED lines=8> */
[----:B------:R-:W-:-:S03]  /*5c20*/  ISETP.GE.U32.AND P1, PT, R0, 0x1000000, PT ;  /* 0x010000000000780c */ /* 0x000fc60003f26070 */
[----:B------:R-:W-:-:S04]  /*5c30*/  FMUL.FTZ R0, R2, UR13 ;  /* 0x0000000d02007c20 */ /* 0x000fc80008410000 */
[----:B------:R-:W-:-:S04]  /*5c40*/  FMUL.FTZ R2, R0, UR12 ;  /* 0x0000000c00027c20 */ /* 0x000fc80008410000 */
[----:B-----5:R-:W-:Y:S02]  /*5c50*/  FMUL.FTZ R0, R83, R2 ;  /* 0x0000000253007220 */ /* 0x020fe40000410000 */
[----:B-1----:R-:W-:-:S03]  /*5c60*/  @P1 HADD2.F32 R5, -RZ, R154.H1_H1 ;  /* 0x3000009aff051230 */ /* 0x002fc60000004100 */
[----:B------:R-:W-:Y:S02]  /*5c70*/  FSEL R0, R0, RZ, P1 ;  /* 0x000000ff00007208 */ /* 0x000fe40000800000 */
[----:B------:R-:W-:-:S03]  /*5c80*/  @P1 FMUL.FTZ R87, R5, R2 ;  /* 0x0000000205571220 */ /* 0x000fc60000410000 */
[----:B------:R-:W-:-:S07]  /*5c90*/  FADD.FTZ R43, R43, R0 ;  /* 0x000000002b2b7221 */ /* 0x000fce0000010000 */
.L_x_7223:
[----:B------:R-:W-:Y:S05]  /*5ca0*/  BSYNC.RECONVERGENT B0 ;  /* 0x0000000000007941 */ /* 0x000fea0003800200 */
.L_x_7211:
[----:B0-----:R-:W0:Y:S01]  /*5cb0*/  @P0 LDC.64 R96, c[0x0][0x478] ;  /* 0x00011e00ff600b82 */ /* 0x001e220000000a00 */
[----:B------:R-:W-:Y:S01]  /*5cc0*/  @P0 IADD3 R101, PT, PT, R101, 0x180, RZ ;  /* 0x0000018065650810 */ /* 0x000fe20007ffe0ff */
[----:B------:R-:W-:-:S06]  /*5cd0*/  UPLOP3.LUT UP1, UPT, UPT, UPT, UP1, 0x40, 0x4 ;  /* 0x000000000004789c */ /* 0x000fcc0003f2e810 */
[----:B------:R-:W2:Y:S08]  /*5ce0*/  @P3 LDC.64 R6, c[0x0][0x468] ;  /* 0x00011a00ff063b82 */ /* 0x000eb00000000a00 */
[----:B-1----:R-:W1:Y:S01]  /*5cf0*/  LDC.64 R4, c[0x0][0x380] ;  /* 0x0000e000ff047b82 */ /* 0x002e620000000a00 */
[----:B0-----:R-:W-:-:S05]  /*5d00*/  @P0 IMAD.WIDE.U32 R96, R101, 0x10, R96 ;  /* 0x0000001065600825 */ /* 0x001fca00078e0060 */
[----:B------:R3:W-:Y:S01]  /*5d10*/  @P0 STG.E.128 desc[UR10][R96.64], R88 ;  /* 0x0000005860000986 */ /* 0x0007e2000c101d0a */
[----:B--2---:R-:W-:-:S05]  /*5d20*/  @P3 IMAD.WIDE.U32 R6, R119, 0x10, R6 ;  /* 0x0000001077063825 */ /* 0x004fca00078e0006 */
[----:B------:R3:W-:Y:S01]  /*5d30*/  @P3 STG.E.128 desc[UR10][R6.64], R84 ;  /* 0x0000005406003986 */ /* 0x0007e2000c101d0a */
[----:B-1----:R-:W-:-:S04]  /*5d40*/  IADD3 R9, PT, PT, R9, R4, RZ ;  /* 0x0000000409097210 */ /* 0x002fc80007ffe0ff */
[----:B------:R-:W-:-:S13]  /*5d50*/  ISETP.GE.AND P0, PT, R9, R5, PT ;  /* 0x000000050900720c */ /* 0x000fda0003f06270 */
[----:B---3--:R-:W-:Y:S05]  /*5d60*/  @!P0 BRA `(.L_x_7227) ;  /* 0xffffffa400d48947 */ /* 0x008fea000383ffff */
.L_x_7134:
        /* <DEDUP_REMOVED lines=23> */
.L_x_7228:
        /* <DEDUP_REMOVED lines=10> */
.L_x_8145:


//--------------------- .text._ZN10layer_norm13ln_bwd_kernelINS_13Kernel_traitsIfffffjLj2048ELj1ELj1ELj4ELj16ENS_18Kernel_traits_baseILj2048EfffffjLj128EEEEELb0ELb0ELb0ELb0EEEvNS_9BwdParamsE --------------------------
	.section	.text._ZN10layer_norm13ln_bwd_kernelINS_13Kernel_traitsIfffffjLj2048ELj1ELj1ELj4ELj16ENS_18Kernel_traits_baseILj2048EfffffjLj128EEEEELb0ELb0ELb0ELb0EEEvNS_9BwdParamsE,"ax",@progbits
	.align	128
        .global         _ZN10layer_norm13ln_bwd_kernelINS_13Kernel_traitsIfffffjLj2048ELj1ELj1ELj4ELj16ENS_18Kernel_traits_baseILj2048EfffffjLj128EEEEELb0ELb0ELb0ELb0EEEvNS_9BwdParamsE
        .type           _ZN10layer_norm13ln_bwd_kernelINS_13Kernel_traitsIfffffjLj2048ELj1ELj1ELj4ELj16ENS_18Kernel_traits_baseILj2048EfffffjLj128EEEEELb0ELb0ELb0ELb0EEEvNS_9BwdParamsE,@function
        .size           _ZN10layer_norm13ln_bwd_kernelINS_13Kernel_traitsIfffffjLj2048ELj1ELj1ELj4ELj16ENS_18Kernel_traits_baseILj2048EfffffjLj128EEEEELb0ELb0ELb0ELb0EEEvNS_9BwdParamsE,(.L_x_8146 - _ZN10layer_norm13ln_bwd_kernelINS_13Kernel_traitsIfffffjLj2048ELj1ELj1ELj4ELj16ENS_18Kernel_traits_baseILj2048EfffffjLj128EEEEELb0ELb0ELb0ELb0EEEvNS_9BwdParamsE)
        .other          _ZN10layer_norm13ln_bwd_kernelINS_13Kernel_traitsIfffffjLj2048ELj1ELj1ELj4ELj16ENS_18Kernel_traits_baseILj2048EfffffjLj128EEEEELb0ELb0ELb0ELb0EEEvNS_9BwdParamsE,@"STO_CUDA_ENTRY STV_DEFAULT"
_ZN10layer_norm13ln_bwd_kernelINS_13Kernel_traitsIfffffjLj2048ELj1ELj1ELj4ELj16ENS_18Kernel_traits_baseILj2048EfffffjLj128EEEEELb0ELb0ELb0ELb0EEEvNS_9BwdParamsE:
.text._ZN10layer_norm13ln_bwd_kernelINS_13Kernel_traitsIfffffjLj2048ELj1ELj1ELj4ELj16ENS_18Kernel_traits_baseILj2048EfffffjLj128EEEEELb0ELb0ELb0ELb0EEEvNS_9BwdParamsE:
        /* <DEDUP_REMOVED lines=23> */
[----:B--2---:R1:W5:Y:S01]  /*0170*/  @P4 LDG.E.128 R16, desc[UR16][R4.64] ;  /* 0x0000001004104981 */ /* 0x004362000c1e1d00 */
[C---:B---3--:R-:W-:Y:S01]  /*0180*/  @P3 IMAD.WIDE.U32 R8, R13.reuse, 0x10, R6 ;  /* 0x000000100d083825 */ /* 0x048fe200078e0006 */
[----:B------:R-:W-:-:S04]  /*0190*/  @P3 IADD3 R13, PT, PT, R13, 0x80, RZ ;  /* 0x000000800d0d3810 */ /* 0x000fc80007ffe0ff */
        /* <DEDUP_REMOVED lines=50> */
.L_x_7270:
[----:B-1----:R-:W1:Y:S01]  /*04c0*/  @UP0 LDCU.64 UR4, c[0x0][0x3e0] ;  /* 0x00007c00ff0407ac */ /* 0x002e620008000a00 */
[----:B------:R-:W-:Y:S01]  /*04d0*/  PLOP3.LUT P5, PT, PT, PT, UP0, 0x80, 0x8 ;  /* 0x000000000008781c */ /* 0x000fe20003faf008 */
[----:B0-----:R-:W-:Y:S02]  /*04e0*/  UIMAD.WIDE UR14, UR7, 0x4, UR10 ;  /* 0x00000004070e78a5 */ /* 0x001fe4000f8e020a */
[----:B------:R-:W-:-:S04]  /*04f0*/  UIMAD.WIDE UR12, UR7, 0x4, UR8 ;  /* 0x00000004070c78a5 */ /* 0x000fc8000f8e0208 */
[----:B--234-:R-:W-:Y:S02]  /*0500*/  MOV R84, UR14 ;  /* 0x0000000e00547c02 */ /* 0x01cfe40008000f00 */
[----:B------:R-:W-:Y:S02]  /*0510*/  MOV R85, UR15 ;  /* 0x0000000f00557c02 */ /* 0x000fe40008000f00 */
[----:B------:R-:W-:Y:S02]  /*0520*/  MOV R86, UR12 ;  /* 0x0000000c00567c02 */ /* 0x000fe40008000f00 */
[----:B------:R-:W-:Y:S01]  /*0530*/  MOV R87, UR13 ;  /* 0x0000000d00577c02 */ /* 0x000fe20008000f00 */
[----:B------:R-:W2:Y:S01]  /*0540*/  LDG.E R84, desc[UR16][R84.64] ;  /* 0x0000001054547981 */ /* 0x000ea2000c1e1900 */
[----:B-1----:R-:W-:-:S03]  /*0550*/  @UP0 UIMAD.WIDE UR4, UR7, 0x4, UR4 ;  /* 0x00000004070408a5 */ /* 0x002fc6000f8e0204 */
[----:B------:R-:W3:Y:S03]  /*0560*/  LDG.E R86, desc[UR16][R86.64] ;  /* 0x0000001056567981 */ /* 0x000ee6000c1e1900 */
[----:B------:R-:W-:Y:S02]  /*0570*/  MOV R88, UR4 ;  /* 0x0000000400587c02 */ /* 0x000fe40008000f00 */
[----:B------:R-:W-:-:S05]  /*0580*/  MOV R89, UR5 ;  /* 0x0000000500597c02 */ /* 0x000fca0008000f00 */
[----:B-----5:R0:W5:Y:S01]  /*0590*/  @P5 LDG.E R109, desc[UR16][R88.64] ;  /* 0x00000010586d5981 */ /* 0x020162000c1e1900 */
[----:B------:R-:W-:Y:S01]  /*05a0*/  UIMAD UR4, UR7, UR6, URZ ;  /* 0x00000006070472a4 */ /* 0x000fe2000f8e02ff */
[----:B------:R-:W-:-:S03]  /*05b0*/  ISETP.GE.U32.AND P2, PT, R0, 0x80, PT ;  /* 0x000000800000780c */ /* 0x000fc60003f46070 */
[----:B------:R-:W-:-:S04]  /*05c0*/  USHF.R.S32.HI UR5, URZ, 0x1f, UR4 ;  /* 0x0000001fff057899 */ /* 0x000fc80008011404 */
[----:B------:R-:W-:Y:S01]  /*05d0*/  ULEA.HI UR5, UR5, UR4, URZ, 0x2 ;  /* 0x0000000405057291 */ /* 0x000fe2000f8f10ff */
[----:B------:R-:W-:-:S05]  /*05e0*/  ISETP.NE.AND P6, PT, RZ, UR18, PT ;  /* 0x00000012ff007c0c */ /* 0x000fca000bfc5270 */
[----:B------:R-:W-:Y:S01]  /*05f0*/  MOV R90, UR5 ;  /* 0x00000005005a7c02 */ /* 0x000fe20008000f00 */
[----:B------:R-:W-:Y:S01]  /*0600*/  BSSY.RECONVERGENT B0, `(.L_x_7230) ;  /* 0x0000033000007945 */ /* 0x000fe20003800200 */
[----:B------:R-:W-:Y:S02]  /*0610*/  HFMA2 R113, -RZ, RZ, 0, 0 ;  /* 0x00000000ff717431 */ /* 0x000fe400000001ff */
        /* <DEDUP_REMOVED lines=8> */
[----:B0-----:R-:W-:-:S12]  /*06a0*/  @!P2 BRA `(.L_x_7231) ;  /* 0x0000000000a0a947 */ /* 0x001fd80003800000 */
        /* <DEDUP_REMOVED lines=11> */
[C---:B---3--:R-:W-:Y:S01]  /*0760*/  FADD.FTZ R3, -R107.reuse, R84 ;  /* 0x000000546b037221 */ /* 0x048fe20000010100 */
[C---:B------:R-:W-:Y:S01]  /*0770*/  FADD.FTZ R92, -R107.reuse, R85 ;  /* 0x000000556b5c7221 */ /* 0x040fe20000010100 */
[C---:B------:R-:W-:Y:S01]  /*0780*/  FADD.FTZ R86, -R107.reuse, R86 ;  /* 0x000000566b567221 */ /* 0x040fe20000010100 */
[----:B------:R-:W-:Y:S01]  /*0790*/  FADD.FTZ R111, -R107, R87 ;  /* 0x000000576b6f7221 */ /* 0x000fe20000010100 */
[----:B------:R-:W-:Y:S01]  /*07a0*/  FMUL.FTZ R3, R3, UR13 ;  /* 0x0000000d03037c20 */ /* 0x000fe20008410000 */
[----:B------:R-:W-:Y:S01]  /*07b0*/  FMUL.FTZ R92, R92, UR13 ;  /* 0x0000000d5c5c7c20 */ /* 0x000fe20008410000 */
[----:B------:R-:W-:Y:S01]  /*07c0*/  FMUL.FTZ R99, R86, UR13 ;  /* 0x0000000d56637c20 */ /* 0x000fe20008410000 */
[----:B0-----:R-:W-:Y:S01]  /*07d0*/  FMUL.FTZ R112, R111, UR13 ;  /* 0x0000000d6f707c20 */ /* 0x001fe20008410000 */
[----:B----4-:R-:W-:Y:S01]  /*07e0*/  FMUL.FTZ R94, R28, R88 ;  /* 0x000000581c5e7220 */ /* 0x010fe20000410000 */
        /* <DEDUP_REMOVED lines=20> */
.L_x_7231:
[----:B----4-:R-:W-:Y:S05]  /*0930*/  BSYNC.RECONVERGENT B0 ;  /* 0x0000000000007941 */ /* 0x010fea0003800200 */
.L_x_7230:
        /* <DEDUP_REMOVED lines=20> */
[----:B------:R-:W-:Y:S01]  /*0a80*/  FMUL.FTZ R15, R90, UR13 ;  /* 0x0000000d5a0f7c20 */ /* 0x000fe20008410000 */
[----:B------:R-:W-:Y:S01]  /*0a90*/  FMUL.FTZ R108, R108, UR13 ;  /* 0x0000000d6c6c7c20 */ /* 0x000fe20008410000 */
[----:B----4-:R-:W-:Y:S01]  /*0aa0*/  FMUL.FTZ R12, R16, R84 ;  /* 0x00000054100c7220 */ /* 0x010fe20000410000 */
        /* <DEDUP_REMOVED lines=8> */
[----:B------:R-:W-:Y:S01]  /*0b30*/  FMUL.FTZ R14, R19, R87 ;  /* 0x00000057130e7220 */ /* 0x000fe20000410000 */
[----:B0-----:R-:W-:Y:S01]  /*0b40*/  FADD.FTZ R89, R84, R97 ;  /* 0x0000006154597221 */ /* 0x001fe20000010000 */
        /* <DEDUP_REMOVED lines=9> */
.L_x_7233:
[----:B------:R-:W-:Y:S05]  /*0be0*/  BSYNC.RECONVERGENT B0 ;  /* 0x0000000000007941 */ /* 0x000fea0003800200 */
.L_x_7232:
        /* <DEDUP_REMOVED lines=41> */
[----:B0-----:R-:W-:-:S07]  /*0e80*/  FFMA.FTZ R116, R104, R102, R85 ;  /* 0x0000006668747223 */ /* 0x001fce0000010055 */
.L_x_7235:
[----:B------:R-:W-:Y:S05]  /*0e90*/  BSYNC.RECONVERGENT B0 ;  /* 0x0000000000007941 */ /* 0x000fea0003800200 */
.L_x_7234:
        /* <DEDUP_REMOVED lines=11> */
[----:B0-----:R-:W-:-:S05]  /*0f50*/  @P0 IMAD.WIDE.U32 R118, R111, 0x10, R8 ;  /* 0x000000106f760825 */ /* 0x001fca00078e0008 */
[----:B------:R0:W5:Y:S01]  /*0f60*/  @P0 LDG.E.128 R76, desc[UR16][R118.64] ;  /* 0x00000010764c0981 */ /* 0x000162000c1e1d00 */
[C---:B--2---:R-:W-:Y:S01]  /*0f70*/  FADD.FTZ R7, -R107.reuse, R88 ;  /* 0x000000586b077221 */ /* 0x044fe20000010100 */
[C---:B------:R-:W-:Y:S01]  /*0f80*/  FADD.FTZ R4, -R107.reuse, R89 ;  /* 0x000000596b047221 */ /* 0x040fe20000010100 */
[C---:B------:R-:W-:Y:S01]  /*0f90*/  FADD.FTZ R11, -R107.reuse, R90 ;  /* 0x0000005a6b0b7221 */ /* 0x040fe20000010100 */
[----:B------:R-:W-:Y:S01]  /*0fa0*/  FADD.FTZ R91, -R107, R91 ;  /* 0x0000005b6b5b7221 */ /* 0x000fe20000010100 */
[----:B------:R-:W-:Y:S01]  /*0fb0*/  FMUL.FTZ R7, R7, UR13 ;  /* 0x0000000d07077c20 */ /* 0x000fe20008410000 */
[----:B------:R-:W-:Y:S01]  /*0fc0*/  FMUL.FTZ R4, R4, UR13 ;  /* 0x0000000d04047c20 */ /* 0x000fe20008410000 */
[----:B------:R-:W-:Y:S01]  /*0fd0*/  FMUL.FTZ R11, R11, UR13 ;  /* 0x0000000d0b0b7c20 */ /* 0x000fe20008410000 */
[----:B------:R-:W-:Y:S01]  /*0fe0*/  FMUL.FTZ R98, R91, UR13 ;  /* 0x0000000d5b627c20 */ /* 0x000fe20008410000 */
[----:B---3--:R-:W-:Y:S01]  /*0ff0*/  FMUL.FTZ R8, R24, R84 ;  /* 0x0000005418087220 */ /* 0x008fe20000410000 */
        /* <DEDUP_REMOVED lines=19> */
.L_x_7237:
[----:B------:R-:W-:Y:S05]  /*1130*/  BSYNC.RECONVERGENT B0 ;  /* 0x0000000000007941 */ /* 0x000fea0003800200 */
.L_x_7236:
        /* <DEDUP_REMOVED lines=32> */
.L_x_7239:
[----:B------:R-:W-:Y:S05]  /*1340*/  BSYNC.RECONVERGENT B0 ;  /* 0x0000000000007941 */ /* 0x000fea0003800200 */
.L_x_7238:
        /* <DEDUP_REMOVED lines=46> */
.L_x_7244:
        /* <DEDUP_REMOVED lines=16> */
.L_x_7245:
        /* <DEDUP_REMOVED lines=11> */
.L_x_7243:
[----:B------:R-:W-:Y:S05]  /*17e0*/  BSYNC.RECONVERGENT B1 ;  /* 0x0000000000017941 */ /* 0x000fea0003800200 */
.L_x_7242:
        /* <DEDUP_REMOVED lines=22> */
.L_x_7248:
        /* <DEDUP_REMOVED lines=12> */
.L_x_7249:
        /* <DEDUP_REMOVED lines=11> */
.L_x_7247:
[----:B------:R-:W-:Y:S05]  /*1ac0*/  BSYNC.RECONVERGENT B1 ;  /* 0x0000000000017941 */ /* 0x000fea0003800200 */
.L_x_7246:
        /* <DEDUP_REMOVED lines=22> */
.L_x_7252:
        /* <DEDUP_REMOVED lines=12> */
.L_x_7253:
        /* <DEDUP_REMOVED lines=11> */
.L_x_7251:
[----:B------:R-:W-:Y:S05]  /*1da0*/  BSYNC.RECONVERGENT B1 ;  /* 0x0000000000017941 */ /* 0x000fea0003800200 */
.L_x_7250:
        /* <DEDUP_REMOVED lines=21> */
.L_x_7255:
        /* <DEDUP_REMOVED lines=12> */
.L_x_7256:
        /* <DEDUP_REMOVED lines=11> */
.L_x_7241:
        /* <DEDUP_REMOVED lines=26> */
.L_x_7259:
[----:B------:R-:W-:Y:S05]  /*2210*/  BSYNC.RECONVERGENT B1 ;  /* 0x0000000000017941 */ /* 0x000fea0003800200 */
.L_x_7258:
        /* <DEDUP_REMOVED lines=22> */
.L_x_7261:
[----:B------:R-:W-:Y:S05]  /*2380*/  BSYNC.RECONVERGENT B1 ;  /* 0x0000000000017941 */ /* 0x000fea0003800200 */
.L_x_7260:
        /* <DEDUP_REMOVED lines=22> */
.L_x_7263:
[----:B------:R-:W-:Y:S05]  /*24f0*/  BSYNC.RECONVERGENT B1 ;  /* 0x0000000000017941 */ /* 0x000fea0003800200 */
.L_x_7262:
        /* <DEDUP_REMOVED lines=21> */
.L_x_7257:
        /* <DEDUP_REMOVED lines=25> */
.L_x_7265:
[----:B------:R-:W-:Y:S05]  /*27e0*/  BSYNC.RECONVERGENT B1 ;  /* 0x0000000000017941 */ /* 0x000fea0003800200 */
.L_x_7264:
        /* <DEDUP_REMOVED lines=25> */
.L_x_7267:
[----:B------:R-:W-:Y:S05]  /*2980*/  BSYNC.RECONVERGENT B1 ;  /* 0x0000000000017941 */ /* 0x000fea0003800200 */
.L_x_7266:
        /* <DEDUP_REMOVED lines=25> */
.L_x_7269:
[----:B------:R-:W-:Y:S05]  /*2b20*/  BSYNC.RECONVERGENT B1 ;  /* 0x0000000000017941 */ /* 0x000fea0003800200 */
.L_x_7268:
        /* <DEDUP_REMOVED lines=23> */
.L_x_7254:
[----:B------:R-:W-:Y:S05]  /*2ca0*/  BSYNC.RECONVERGENT B0 ;  /* 0x0000000000007941 */ /* 0x000fea0003800200 */
.L_x_7240:
[----:B------:R-:W-:Y:S02]  /*2cb0*/  UIADD3 UR7, UPT, UPT, UR7, UR24, URZ ;  /* 0x0000001807077290 */ /* 0x000fe4000fffe0ff */
[----:B------:R-:W-:Y:S02]  /*2cc0*/  UPLOP3.LUT UP2, UPT, UPT, UPT, UP2, 0x40, 0x4 ;  /* 0x000000000004789c */ /* 0x000fe40003f4e820 */
[----:B------:R-:W-:-:S09]  /*2cd0*/  UISETP.GE.AND UP1, UPT, UR7, UR25, UPT ;  /* 0x000000190700728c */ /* 0x000fd2000bf26270 */
[----:B------:R-:W-:Y:S05]  /*2ce0*/  BRA.U !UP1, `(.L_x_7270) ;  /* 0xffffffd509f47547 */ /* 0x000fea000b83ffff */
.L_x_7229:
[----:B------:R-:W0:Y:S08]  /*2cf0*/  S2UR UR4, SR_CTAID.X ;  /* 0x00000000000479c3 */ /* 0x000e300000002500 */
[----:B------:R-:W1:Y:S08]  /*2d00*/  LDC.64 R2, c[0x0][0x440] ;  /* 0x00011000ff027b82 */ /* 0x000e700000000a00 */
[----:B------:R-:W2:Y:S08]  /*2d10*/  LDC.64 R4, c[0x0][0x448] ;  /* 0x00011200ff047b82 */ /* 0x000eb00000000a00 */
[----:B------:R-:W3:Y:S01]  /*2d20*/  LDC.64 R6, c[0x0][0x440] ;  /* 0x00011000ff067b82 */ /* 0x000ee20000000a00 */
        /* <DEDUP_REMOVED lines=29> */
.L_x_7271:
        /* <DEDUP_REMOVED lines=16> */
.L_x_8146:


//--------------------- .text._ZN10layer_norm13ln_bwd_kernelINS_13Kernel_traitsIfffffjLj2048ELj1ELj1ELj4ELj16ENS_18Kernel_traits_baseILj2048EfffffjLj128EEEEELb0ELb0ELb0ELb1EEEvNS_9BwdParamsE --------------------------
	.section	.text._ZN10layer_norm13ln_bwd_kernelINS_13Kernel_traitsIfffffjLj2048ELj1ELj1ELj4ELj16ENS_18Kernel_traits_baseILj2048EfffffjLj128EEEEELb0ELb0ELb0ELb1EEEvNS_9BwdParamsE,"ax",@progbits
	.align	128
        .global         _ZN10layer_norm13ln_bwd_kernelINS_13Kernel_traitsIfffffjLj2048ELj1ELj1ELj4ELj16ENS_18Kernel_traits_baseILj2048EfffffjLj128EEEEELb0ELb0ELb0ELb1EEEvNS_9BwdParamsE
        .type           _ZN10layer_norm13ln_bwd_kernelINS_13Kernel_traitsIfffffjLj2048ELj1ELj1ELj4ELj16ENS_18Kernel_traits_baseILj2048EfffffjLj128EEEEELb0ELb0ELb0ELb1EEEvNS_9BwdParamsE,@function
        .size           _ZN10layer_norm13ln_bwd_kernelINS_13Kernel_traitsIfffffjLj2048ELj1ELj1ELj4ELj16ENS_18Kernel_traits_baseILj2048EfffffjLj128EEEEELb0ELb0ELb0ELb1EEEvNS_9BwdParamsE,(.L_x_8147 - _ZN10layer_norm13ln_bwd_kernelINS_13Kernel_traitsIfffffjLj2048ELj1ELj1ELj4ELj16ENS_18Kernel_traits_baseILj2048EfffffjLj128EEEEELb0ELb0ELb0ELb1EEEvNS_9BwdParamsE)
        .other          _ZN10layer_norm13ln_bwd_kernelINS_13Kernel_traitsIfffffjLj2048ELj1ELj1ELj4ELj16ENS_18Kernel_traits_baseILj2048EfffffjLj128EEEEELb0ELb0ELb0ELb1EEEvNS_9BwdParamsE,@"STO_CUDA_ENTRY STV_DEFAULT"
_ZN10layer_norm13ln_bwd_kernelINS_13Kernel_traitsIfffffjLj2048ELj1ELj1ELj4ELj16ENS_18Kernel_traits_baseILj2048EfffffjLj128EEEEELb0ELb0ELb0ELb1EEEvNS_9BwdParamsE:
.text._ZN10layer_norm13ln_bwd_kernelINS_13Kernel_traitsIfffffjLj2048ELj1ELj1ELj4ELj16ENS_18Kernel_traits_baseILj2048EfffffjLj128EEEEELb0ELb0ELb0ELb1EEEvNS_9BwdParamsE:
        /* <DEDUP_REMOVED lines=26> */
[----:B------:R-:W3:Y:S01]  /*01a0*/  LDCU.U8 UR10, c[0x0][0x410] ;  /* 0x00008200ff0a77ac */ /* 0x000ee20008000000 */
[----:B------:R-:W-:Y:S01]  /*01b0*/  HFMA2 R85, -RZ, RZ, 0, 0 ;  /* 0x00000000ff557431 */ /* 0x000fe200000001ff */
[----:B------:R-:W-:-:S02]  /*01c0*/  CS2R R124, SRZ ;  /* 0x00000000007c7805 */ /* 0x000fc4000001ff00 */
[----:B------:R-:W-:Y:S02]  /*01d0*/  CS2R R106, SRZ ;  /* 0x00000000006a7805 */ /* 0x000fe4000001ff00 */
[----:B------:R-:W-:Y:S02]  /*01e0*/  CS2R R104, SRZ ;  /* 0x0000000000687805 */ /* 0x000fe4000001ff00 */
[----:B------:R-:W-:Y:S02]  /*01f0*/  CS2R R102, SRZ ;  /* 0x0000000000667805 */ /* 0x000fe4000001ff00 */
[----:B------:R-:W-:Y:S02]  /*0200*/  CS2R R100, SRZ ;  /* 0x0000000000647805 */ /* 0x000fe4000001ff00 */
[----:B------:R-:W-:Y:S02]  /*0210*/  MOV R88, RZ ;  /* 0x000000ff00587202 */ /* 0x000fe40000000f00 */
[----:B------:R-:W-:-:S02]  /*0220*/  CS2R R86, SRZ ;  /* 0x0000000000567805 */ /* 0x000fc4000001ff00 */
[----:B------:R-:W-:Y:S01]  /*0230*/  CS2R R82, SRZ ;  /* 0x0000000000527805 */ /* 0x000fe2000001ff00 */
[----:B------:R-:W-:Y:S01]  /*0240*/  UPLOP3.LUT UP1, UPT, UPT, UPT, UPT, 0x40, 0x4 ;  /* 0x000000000004789c */ /* 0x000fe20003f2e870 */
[----:B------:R-:W4:Y:S01]  /*0250*/  LDCU UR11, c[0x0][0x388] ;  /* 0x00007100ff0b77ac */ /* 0x000f220008000800 */
[----:B0-----:R-:W-:Y:S01]  /*0260*/  IMAD.WIDE.U32 R2, R0, 0x10, R2 ;  /* 0x0000001000027825 */ /* 0x001fe200078e0002 */
[----:B------:R-:W-:Y:S02]  /*0270*/  MOV R0, RZ ;  /* 0x000000ff00007202 */ /* 0x000fe40000000f00 */
[----:B------:R-:W-:Y:S02]  /*0280*/  CS2R R6, SRZ ;  /* 0x0000000000067805 */ /* 0x000fe4000001ff00 */
[----:B------:R-:W-:Y:S02]  /*0290*/  CS2R R8, SRZ ;  /* 0x0000000000087805 */ /* 0x000fe4000001ff00 */
[----:B------:R-:W-:Y:S01]  /*02a0*/  CS2R R10, SRZ ;  /* 0x00000000000a7805 */ /* 0x000fe2000001ff00 */
[----:B--2---:R-:W5:Y:S01]  /*02b0*/  LDG.E.128 R28, desc[UR8][R2.64] ;  /* 0x00000008021c7981 */ /* 0x004f62000c1e1d00 */
[----:B------:R-:W0:Y:S01]  /*02c0*/  LDCU UR14, c[0x0][0x400] ;  /* 0x00008000ff0e77ac */ /* 0x000e220008000800 */
[----:B-1----:R-:W-:-:S02]  /*02d0*/  ISETP.NE.U32.AND P0, PT, R4, RZ, PT ;  /* 0x000000ff0400720c */ /* 0x002fc40003f05070 */
[----:B------:R-:W5:Y:S01]  /*02e0*/  LDG.E.128 R24, desc[UR8][R2.64+0x800] ;  /* 0x0008000802187981 */ /* 0x000f62000c1e1d00 */
[----:B------:R-:W-:Y:S02]  /*02f0*/  CS2R R12, SRZ ;  /* 0x00000000000c7805 */ /* 0x000fe4000001ff00 */
[----:B------:R-:W-:Y:S02]  /*0300*/  CS2R R14, SRZ ;  /* 0x00000000000e7805 */ /* 0x000fe4000001ff00 */
[----:B------:R-:W-:Y:S01]  /*0310*/  ISETP.NE.AND.EX P0, PT, R5, RZ, PT, P0 ;  /* 0x000000ff0500720c */ /* 0x000fe20003f05300 */
[----:B------:R-:W5:Y:S01]  /*0320*/  LDG.E.128 R20, desc[UR8][R2.64+0x1000] ;  /* 0x0010000802147981 */ /* 0x000f62000c1e1d00 */
[----:B------:R-:W-:Y:S02]  /*0330*/  CS2R R4, SRZ ;  /* 0x0000000000047805 */ /* 0x000fe4000001ff00 */
[----:B------:R-:W-:Y:S01]  /*0340*/  MOV R80, UR7 ;  /* 0x0000000700507c02 */ /* 0x000fe20008000f00 */
[----:B------:R-:W1:Y:S01]  /*0350*/  LDCU.64 UR16, c[0x0][0x478] ;  /* 0x00008f00ff1077ac */ /* 0x000e620008000a00 */
[----:B------:R2:W5:Y:S01]  /*0360*/  LDG.E.128 R16, desc[UR8][R2.64+0x1800] ;  /* 0x0018000802107981 */ /* 0x000562000c1e1d00 */
[----:B------:R-:W0:Y:S01]  /*0370*/  LDCU.64 UR12, c[0x0][0x438] ;  /* 0x00008700ff0c77ac */ /* 0x000e220008000a00 */
[----:B--234-:R-:W-:-:S07]  /*0380*/  CS2R R2, SRZ ;  /* 0x0000000000027805 */ /* 0x01cfce000001ff00 */
.L_x_7279:
[----:B------:R-:W2:Y:S01]  /*0390*/  S2R R34, SR_TID.X ;  /* 0x0000000000227919 */ /* 0x000ea20000002100 */
[----:B------:R-:W-:Y:S01]  /*03a0*/  IMAD R32, R80, UR11, RZ ;  /* 0x0000000b50207c24 */ /* 0x000fe2000f8e02ff */
[----:B------:R-:W3:Y:S04]  /*03b0*/  LDC.64 R108, c[0x0][0x3c0] ;  /* 0x0000f000ff6c7b82 */ /* 0x000ee80000000a00 */
[----:B------:R-:W-:-:S04]  /*03c0*/  SHF.R.S32.HI R33, RZ, 0x1f, R32 ;  /* 0x0000001fff217819 */ /* 0x000fc80000011420 */
[----:B------:R-:W4:Y:S01]  /*03d0*/  LDC.64 R76, c[0x0][0x3a8] ;  /* 0x0000ea00ff4c7b82 */ /* 0x000f220000000a00 */
[----:B------:R-:W-:-:S07]  /*03e0*/  LEA.HI R99, R33, R32, RZ, 0x2 ;  /* 0x0000002021637211 */ /* 0x000fce00078f10ff */
[----:B------:R-:W1:Y:S08]  /*03f0*/  LDC.64 R32, c[0x0][0x3c8] ;  /* 0x0000f200ff207b82 */ /* 0x000e700000000a00 */
[----:B------:R-:W1:Y:S01]  /*0400*/  LDC.64 R40, c[0x0][0x428] ;  /* 0x00010a00ff287b82 */ /* 0x000e620000000a00 */
[----:B---3--:R-:W-:Y:S01]  /*0410*/  IMAD.WIDE R108, R80, 0x4, R108 ;  /* 0x00000004506c7825 */ /* 0x008fe200078e026c */
[----:B--2---:R-:W-:-:S05]  /*0420*/  LEA.HI.SX32 R99, R99, R34, 0x1e ;  /* 0x0000002263637211 */ /* 0x004fca00078ff2ff */
[----:B------:R-:W2:Y:S01]  /*0430*/  LDG.E R108, desc[UR8][R108.64] ;  /* 0x000000086c6c7981 */ /* 0x000ea2000c1e1900 */
[----:B0-----:R-:W-:Y:S01]  /*0440*/  ISETP.NE.U32.AND P1, PT, RZ, UR12, PT ;  /* 0x0000000cff007c0c */ /* 0x001fe2000bf25070 */
[----:B------:R-:W0:Y:S01]  /*0450*/  @P0 LDC.64 R96, c[0x0][0x3e0] ;  /* 0x0000f800ff600b82 */ /* 0x000e220000000a00 */
[C---:B------:R-:W-:Y:S01]  /*0460*/  IADD3 R90, PT, PT, R99.reuse, 0x100, RZ ;  /* 0x00000100635a7810 */ /* 0x040fe20007ffe0ff */
[C---:B----4-:R-:W-:Y:S01]  /*0470*/  IMAD.WIDE.U32 R60, R99.reuse, 0x10, R76 ;  /* 0x00000010633c7825 */ /* 0x050fe200078e004c */
[----:B------:R-:W-:-:S03]  /*0480*/  IADD3 R89, PT, PT, R99, 0x80, RZ ;  /* 0x0000008063597810 */ /* 0x000fc60007ffe0ff */
[----:B------:R-:W-:Y:S02]  /*0490*/  IMAD.WIDE.U32 R68, R90, 0x10, R76 ;  /* 0x000000105a447825 */ /* 0x000fe400078e004c */
[----:B------:R-:W3:Y:S02]  /*04a0*/  LDG.E.128 R60, desc[UR8][R60.64] ;  /* 0x000000083c3c7981 */ /* 0x000ee4000c1e1d00 */
[----:B-1----:R-:W-:Y:S02]  /*04b0*/  IMAD.WIDE R32, R80, 0x4, R32 ;  /* 0x0000000450207825 */ /* 0x002fe400078e0220 */
[----:B------:R-:W4:Y:S01]  /*04c0*/  LDG.E.128 R68, desc[UR8][R68.64] ;  /* 0x0000000844447981 */ /* 0x000f22000c1e1d00 */
[----:B------:R-:W-:Y:S01]  /*04d0*/  IADD3 R91, PT, PT, R99, 0x180, RZ ;  /* 0x00000180635b7810 */ /* 0x000fe20007ffe0ff */
[----:B------:R-:W-:Y:S02]  /*04e0*/  IMAD.WIDE.U32 R64, R89, 0x10, R76 ;  /* 0x0000001059407825 */ /* 0x000fe400078e004c */
[----:B------:R1:W4:Y:S02]  /*04f0*/  LDG.E R84, desc[UR8][R32.64] ;  /* 0x0000000820547981 */ /* 0x000324000c1e1900 */
[----:B------:R-:W-:-:S02]  /*0500*/  IMAD.WIDE.U32 R72, R99, 0x10, R40 ;  /* 0x0000001063487825 */ /* 0x000fc400078e0028 */
        /* <DEDUP_REMOVED lines=16> */
[----:B-----5:R-:W5:Y:S01]  /*0610*/  @P0 LDG.E R81, desc[UR8][R96.64] ;  /* 0x0000000860510981 */ /* 0x020f62000c1e1900 */
[----:B-1----:R-:W-:-:S05]  /*0620*/  @P1 IMAD.WIDE.U32 R94, R99, 0x10, R94 ;  /* 0x00000010635e1825 */ /* 0x002fca00078e005e */
[----:B------:R0:W5:Y:S01]  /*0630*/  @P1 LDG.E.128 R44, desc[UR8][R94.64] ;  /* 0x000000085e2c1981 */ /* 0x000162000c1e1d00 */
[----:B------:R-:W-:-:S05]  /*0640*/  @P1 IMAD.WIDE.U32 R92, R89, 0x10, R92 ;  /* 0x00000010595c1825 */ /* 0x000fca00078e005c */
[----:B------:R1:W5:Y:S01]  /*0650*/  @P1 LDG.E.128 R48, desc[UR8][R92.64] ;  /* 0x000000085c301981 */ /* 0x000362000c1e1d00 */
[----:B--2---:R-:W-:-:S05]  /*0660*/  FSEL R108, R108, RZ, !P2 ;  /* 0x000000ff6c6c7208 */ /* 0x004fca0005000000 */
[C---:B---3--:R-:W-:Y:S01]  /*0670*/  FADD.FTZ R113, -R108.reuse, R60 ;  /* 0x0000003c6c717221 */ /* 0x048fe20000010100 */
[C---:B------:R-:W-:Y:S02]  /*0680*/  FADD.FTZ R112, -R108.reuse, R61 ;  /* 0x0000003d6c707221 */ /* 0x040fe40000010100 */
[----:B------:R-:W2:Y:S01]  /*0690*/  @P1 LDC.64 R60, c[0x0][0x438] ;  /* 0x00010e00ff3c1b82 */ /* 0x000ea20000000a00 */
[C---:B----4-:R-:W-:Y:S01]  /*06a0*/  FADD.FTZ R109, -R108.reuse, R68 ;  /* 0x000000446c6d7221 */ /* 0x050fe20000010100 */
[----:B------:R-:W-:Y:S01]  /*06b0*/  FADD.FTZ R110, -R108, R69 ;  /* 0x000000456c6e7221 */ /* 0x000fe20000010100 */
[C---:B------:R-:W-:Y:S01]  /*06c0*/  FMUL.FTZ R68, R84.reuse, R113 ;  /* 0x0000007154447220 */ /* 0x040fe20000410000 */
[----:B------:R-:W-:Y:S01]  /*06d0*/  FMUL.FTZ R69, R84, R112 ;  /* 0x0000007054457220 */ /* 0x000fe20000410000 */
[C---:B------:R-:W-:Y:S02]  /*06e0*/  FADD.FTZ R83, R72.reuse, R83 ;  /* 0x0000005348537221 */ /* 0x040fe40000010000 */
[----:B------:R-:W-:Y:S01]  /*06f0*/  FFMA.FTZ R15, R72, R68, R15 ;  /* 0x00000044480f7223 */ /* 0x000fe2000001000f */
[----:B------:R-:W-:Y:S01]  /*0700*/  FMUL.FTZ R72, R28, R72 ;  /* 0x000000481c487220 */ /* 0x000fe20000410000 */
[C---:B------:R-:W-:Y:S01]  /*0710*/  FADD.FTZ R85, R73.reuse, R85 ;  /* 0x0000005549557221 */ /* 0x040fe20000010000 */
[----:B------:R-:W-:Y:S01]  /*0720*/  FFMA.FTZ R14, R73, R69, R14 ;  /* 0x00000045490e7223 */ /* 0x000fe2000001000e */
[----:B------:R-:W-:Y:S01]  /*0730*/  FMUL.FTZ R73, R29, R73 ;  /* 0x000000491d497220 */ /* 0x000fe20000410000 */
[----:B------:R-:W-:Y:S01]  /*0740*/  FADD.FTZ R112, RZ, R72 ;  /* 0x00000048ff707221 */ /* 0x000fe20000010000 */
[C---:B------:R-:W-:Y:S01]  /*0750*/  FADD.FTZ R111, -R108.reuse, R70 ;  /* 0x000000466c6f7221 */ /* 0x040fe20000010100 */
[----:B0-----:R-:W-:Y:S01]  /*0760*/  FADD.FTZ R95, -R108, R77 ;  /* 0x0000004d6c5f7221 */ /* 0x001fe20000010100 */
[----:B------:R-:W-:Y:S01]  /*0770*/  FMUL.FTZ R70, R30, R74 ;  /* 0x0000004a1e467220 */ /* 0x000fe20000410000 */
[----:B------:R-:W-:Y:S01]  /*0780*/  FADD.FTZ R77, R73, R112 ;  /* 0x00000070494d7221 */ /* 0x000fe20000010000 */
[C---:B------:R-:W-:Y:S01]  /*0790*/  FADD.FTZ R94, -R108.reuse, R76 ;  /* 0x0000004c6c5e7221 */ /* 0x040fe20000010100 */
        /* <DEDUP_REMOVED lines=13> */
[----:B------:R-:W0:Y:S01]  /*0870*/  @P1 LDC.64 R62, c[0x0][0x438] ;  /* 0x00010e00ff3e1b82 */ /* 0x000e220000000a00 */
[----:B------:R-:W-:-:S02]  /*0880*/  FMUL.FTZ R78, R25, R33 ;  /* 0x00000021194e7220 */ /* 0x000fc40000410000 */
[----:B------:R-:W-:Y:S01]  /*0890*/  FADD.FTZ R79, R77, R108 ;  /* 0x0000006c4d4f7221 */ /* 0x000fe20000010000 */
[----:B-1----:R-:W-:-:S03]  /*08a0*/  FMUL.FTZ R92, R26, R34 ;  /* 0x000000221a5c7220 */ /* 0x002fc60000410000 */
[----:B------:R-:W-:Y:S01]  /*08b0*/  FADD.FTZ R79, R78, R79 ;  /* 0x0000004f4e4f7221 */ /* 0x000fe20000010000 */
[----:B------:R-:W-:Y:S01]  /*08c0*/  FFMA.FTZ R116, R68, R72, RZ ;  /* 0x0000004844747223 */ /* 0x000fe200000100ff */
[----:B------:R-:W-:Y:S01]  /*08d0*/  FMUL.FTZ R108, R27, R35 ;  /* 0x000000231b6c7220 */ /* 0x000fe20000410000 */
[----:B--2---:R-:W-:-:S04]  /*08e0*/  @P1 IMAD.WIDE.U32 R60, R90, 0x10, R60 ;  /* 0x000000105a3c1825 */ /* 0x004fc800078e003c */
[----:B------:R-:W-:Y:S01]  /*08f0*/  FADD.FTZ R79, R92, R79 ;  /* 0x0000004f5c4f7221 */ /* 0x000fe20000010000 */
[----:B------:R-:W-:Y:S01]  /*0900*/  FMUL.FTZ R115, R84, R96 ;  /* 0x0000006054737220 */ /* 0x000fe20000410000 */
[----:B------:R-:W-:Y:S01]  /*0910*/  FFMA.FTZ R116, R69, R73, R116 ;  /* 0x0000004945747223 */ /* 0x000fe20000010074 */
[----:B------:R-:W-:Y:S01]  /*0920*/  FMUL.FTZ R114, R20, R36 ;  /* 0x0000002414727220 */ /* 0x000fe20000410000 */
[----:B------:R-:W-:Y:S01]  /*0930*/  FADD.FTZ R79, R108, R79 ;  /* 0x0000004f6c4f7221 */ /* 0x000fe20000010000 */
[----:B------:R1:W5:Y:S01]  /*0940*/  @P1 LDG.E.128 R52, desc[UR8][R60.64] ;  /* 0x000000083c341981 */ /* 0x000362000c1e1d00 */
[----:B------:R-:W-:Y:S02]  /*0950*/  FMUL.FTZ R117, R84, R97 ;  /* 0x0000006154757220 */ /* 0x000fe40000410000 */
[----:B------:R-:W-:Y:S01]  /*0960*/  FADD.FTZ R79, R114, R79 ;  /* 0x0000004f724f7221 */ /* 0x000fe20000010000 */
[----:B------:R-:W-:Y:S01]  /*0970*/  FMUL.FTZ R119, R84, R64 ;  /* 0x0000004054777220 */ /* 0x000fe20000410000 */
[----:B------:R-:W-:Y:S01]  /*0980*/  FMUL.FTZ R118, R22, R38 ;  /* 0x0000002616767220 */ /* 0x000fe20000410000 */
[----:B-1----:R-:W-:Y:S01]  /*0990*/  FFMA.FTZ R60, R115, R70, R116 ;  /* 0x00000046733c7223 */ /* 0x002fe20000010074 */
[----:B------:R-:W-:Y:S01]  /*09a0*/  FMUL.FTZ R116, R21, R37 ;  /* 0x0000002515747220 */ /* 0x000fe20000410000 */
[----:B0-----:R-:W-:-:S04]  /*09b0*/  @P1 IMAD.WIDE.U32 R62, R91, 0x10, R62 ;  /* 0x000000105b3e1825 */ /* 0x001fc800078e003e */
[----:B------:R-:W-:Y:S01]  /*09c0*/  FFMA.FTZ R60, R117, R76, R60 ;  /* 0x0000004c753c7223 */ /* 0x000fe2000001003c */
[----:B------:R-:W-:Y:S01]  /*09d0*/  FADD.FTZ R79, R116, R79 ;  /* 0x0000004f744f7221 */ /* 0x000fe20000010000 */
[----:B------:R-:W-:Y:S01]  /*09e0*/  FMUL.FTZ R121, R84, R65 ;  /* 0x0000004154797220 */ /* 0x000fe20000410000 */
[----:B------:R-:W-:Y:S01]  /*09f0*/  FMUL.FTZ R120, R23, R39 ;  /* 0x0000002717787220 */ /* 0x000fe20000410000 */
[----:B------:R-:W-:Y:S01]  /*0a00*/  FFMA.FTZ R60, R119, R77, R60 ;  /* 0x0000004d773c7223 */ /* 0x000fe2000001003c */
[----:B------:R-:W-:Y:S01]  /*0a10*/  FADD.FTZ R79, R118, R79 ;  /* 0x0000004f764f7221 */ /* 0x000fe20000010000 */
[----:B------:R0:W5:Y:S01]  /*0a20*/  @P1 LDG.E.128 R56, desc[UR8][R62.64] ;  /* 0x000000083e381981 */ /* 0x000162000c1e1d00 */
[C---:B------:R-:W-:Y:S01]  /*0a30*/  FMUL.FTZ R122, R84.reuse, R66 ;  /* 0x00000042547a7220 */ /* 0x040fe20000410000 */
[----:B------:R-:W-:Y:S01]  /*0a40*/  FFMA.FTZ R61, R121, R78, R60 ;  /* 0x0000004e793d7223 */ /* 0x000fe2000001003c */
[----:B------:R-:W-:Y:S01]  /*0a50*/  FMUL.FTZ R123, R84, R67 ;  /* 0x00000043547b7220 */ /* 0x000fe20000410000 */
[----:B------:R-:W-:-:S02]  /*0a60*/  FMUL.FTZ R93, R17, R41 ;  /* 0x00000029115d7220 */ /* 0x000fc40000410000 */
[----:B------:R-:W-:Y:S01]  /*0a70*/  FFMA.FTZ R60, R122, R92, R61 ;  /* 0x0000005c7a3c7223 */ /* 0x000fe2000001003d */
[----:B0-----:R-:W-:Y:S01]  /*0a80*/  FADD.FTZ R62, R120, R79 ;  /* 0x0000004f783e7221 */ /* 0x001fe20000010000 */
[----:B------:R-:W-:Y:S01]  /*0a90*/  FMUL.FTZ R79, R16, R40 ;  /* 0x00000028104f7220 */ /* 0x000fe20000410000 */
[----:B------:R-:W-:-:S03]  /*0aa0*/  FMUL.FTZ R109, R84, R109 ;  /* 0x0000006d546d7220 */ /* 0x000fc60000410000 */
[----:B------:R-:W-:Y:S01]  /*0ab0*/  FADD.FTZ R62, R79, R62 ;  /* 0x0000003e4f3e7221 */ /* 0x000fe20000010000 */
[----:B------:R-:W-:Y:S01]  /*0ac0*/  FFMA.FTZ R60, R123, R108, R60 ;  /* 0x0000006c7b3c7223 */ /* 0x000fe2000001003c */
[----:B------:R-:W-:Y:S02]  /*0ad0*/  FMUL.FTZ R96, R18, R42 ;  /* 0x0000002a12607220 */ /* 0x000fe40000410000 */
[----:B------:R-:W-:Y:S01]  /*0ae0*/  FADD.FTZ R63, R62, R93 ;  /* 0x0000005d3e3f7221 */ /* 0x000fe20000010000 */
[----:B------:R-:W-:Y:S01]  /*0af0*/  FFMA.FTZ R61, R109, R114, R60 ;  /* 0x000000726d3d7223 */ /* 0x000fe2000001003c */
[----:B------:R-:W-:Y:S01]  /*0b00*/  FMUL.FTZ R97, R19, R43 ;  /* 0x0000002b13617220 */ /* 0x000fe20000410000 */
[C---:B------:R-:W-:Y:S01]  /*0b10*/  FMUL.FTZ R110, R84.reuse, R110 ;  /* 0x0000006e546e7220 */ /* 0x040fe20000410000 */
[----:B------:R-:W-:Y:S01]  /*0b20*/  FADD.FTZ R60, R63, R96 ;  /* 0x000000603f3c7221 */ /* 0x000fe20000010000 */
[----:B------:R-:W-:Y:S02]  /*0b30*/  FMUL.FTZ R111, R84, R111 ;  /* 0x0000006f546f7220 */ /* 0x000fe40000410000 */
[----:B------:R-:W-:Y:S01]  /*0b40*/  FFMA.FTZ R62, R110, R116, R61 ;  /* 0x000000746e3e7223 */ /* 0x000fe2000001003d */
[----:B------:R-:W-:Y:S01]  /*0b50*/  FADD.FTZ R60, R60, R97 ;  /* 0x000000613c3c7221 */ /* 0x000fe20000010000 */
[----:B------:R-:W-:-:S02]  /*0b60*/  FMUL.FTZ R71, R84, R71 ;  /* 0x0000004754477220 */ /* 0x000fc40000410000 */
[----:B------:R-:W-:Y:S02]  /*0b70*/  FFMA.FTZ R62, R111, R118, R62 ;  /* 0x000000766f3e7223 */ /* 0x000fe4000001003e */
        /* <DEDUP_REMOVED lines=42> */
.L_x_7274:
[----:B------:R-:W-:Y:S05]  /*0e20*/  BSYNC.RECONVERGENT B0 ;  /* 0x0000000000007941 */ /* 0x000fea0003800200 */
.L_x_7273:
        /* <DEDUP_REMOVED lines=103> */
[----:B0-----:R-:W-:-:S04]  /*14a0*/  IMAD.WIDE.U32 R64, R99, 0x10, R32 ;  /* 0x0000001063407825 */ /* 0x001fc800078e0020 */
[----:B------:R-:W-:Y:S01]  /*14b0*/  FMUL.FTZ R84, R84, R97 ;  /* 0x0000006154547220 */ /* 0x000fe20000410000 */
[-C--:B-----5:R-:W-:Y:S01]  /*14c0*/  FMUL.FTZ R35, R40, R81.reuse ;  /* 0x0000005128237220 */ /* 0x0a0fe20000410000 */
        /* <DEDUP_REMOVED lines=23> */
.L_x_7276:
[----:B------:R-:W0:Y:S01]  /*1640*/  LDC.64 R38, c[0x0][0x478] ;  /* 0x00011e00ff267b82 */ /* 0x000e220000000a00 */
[-CC-:B------:R-:W-:Y:S01]  /*1650*/  FFMA.FTZ R33, R68, R32.reuse, R34.reuse ;  /* 0x0000002044217223 */ /* 0x180fe20000010022 */
[-CC-:B------:R-:W-:Y:S01]  /*1660*/  FFMA.FTZ R36, R69, R32.reuse, R34.reuse ;  /* 0x0000002045247223 */ /* 0x180fe20000010022 */
[-CC-:B------:R-:W-:Y:S01]  /*1670*/  FFMA.FTZ R115, R115, R32.reuse, R34.reuse ;  /* 0x0000002073737223 */ /* 0x180fe20000010022 */
[-C--:B------:R-:W-:Y:S01]  /*1680*/  FFMA.FTZ R117, R117, R32.reuse, R34 ;  /* 0x0000002075757223 */ /* 0x080fe20000010022 */
[----:B------:R-:W-:Y:S01]  /*1690*/  FADD.FTZ R33, R72, -R33 ;  /* 0x8000002148217221 */ /* 0x000fe20000010000 */
[----:B------:R-:W-:Y:S01]  /*16a0*/  FADD.FTZ R35, R73, -R36 ;  /* 0x8000002449237221 */ /* 0x000fe20000010000 */
[----:B------:R-:W-:Y:S01]  /*16b0*/  FADD.FTZ R115, R70, -R115 ;  /* 0x8000007346737221 */ /* 0x000fe20000010000 */
[----:B------:R-:W1:Y:S01]  /*16c0*/  LDC.64 R60, c[0x0][0x468] ;  /* 0x00011a00ff3c7b82 */ /* 0x000e620000000a00 */
[----:B------:R-:W-:Y:S01]  /*16d0*/  FADD.FTZ R117, R76, -R117 ;  /* 0x800000754c757221 */ /* 0x000fe20000010000 */
        /* <DEDUP_REMOVED lines=24> */
[----:B------:R-:W-:Y:S01]  /*1860*/  FADD.FTZ R93, R93, -R40 ;  /* 0x800000285d5d7221 */ /* 0x000fe20000010000 */
[----:B------:R-:W-:Y:S01]  /*1870*/  FADD.FTZ R109, R96, -R41 ;  /* 0x80000029606d7221 */ /* 0x000fe20000010000 */
[----:B------:R-:W-:Y:S01]  /*1880*/  FADD.FTZ R97, R97, -R42 ;  /* 0x8000002a61617221 */ /* 0x000fe20000010000 */
[----:B------:R-:W-:-:S04]  /*1890*/  IMAD.WIDE.U32 R70, R91, 0x10, R38 ;  /* 0x000000105b467825 */ /* 0x000fc800078e0026 */
[----:B------:R-:W-:Y:S01]  /*18a0*/  FADD.FTZ R63, R114, -R63 ;  /* 0x8000003f723f7221 */ /* 0x000fe20000010000 */
[----:B------:R-:W-:Y:S01]  /*18b0*/  FADD.FTZ R65, R116, -R65 ;  /* 0x8000004174417221 */ /* 0x000fe20000010000 */
[----:B------:R-:W-:Y:S01]  /*18c0*/  FADD.FTZ R67, R118, -R67 ;  /* 0x8000004376437221 */ /* 0x000fe20000010000 */
[C---:B------:R-:W-:Y:S01]  /*18d0*/  FMUL.FTZ R40, R84.reuse, R77 ;  /* 0x0000004d54287220 */ /* 0x040fe20000410000 */
[C---:B------:R-:W-:Y:S01]  /*18e0*/  FMUL.FTZ R41, R84.reuse, R73 ;  /* 0x0000004954297220 */ /* 0x040fe20000410000 */
[C---:B------:R-:W-:Y:S01]  /*18f0*/  FMUL.FTZ R42, R84.reuse, R75 ;  /* 0x0000004b542a7220 */ /* 0x040fe20000410000 */
[----:B------:R-:W-:Y:S01]  /*1900*/  FMUL.FTZ R43, R84, R43 ;  /* 0x0000002b542b7220 */ /* 0x000fe20000410000 */
        /* <DEDUP_REMOVED lines=38> */
.L_x_7275:
        /* <DEDUP_REMOVED lines=77> */
.L_x_7278:
        /* <DEDUP_REMOVED lines=22> */
[----:B-----5:R-:W-:Y:S01]  /*21a0*/  FFMA.FTZ R32, R84, R33, R44 ;  /* 0x0000002154207223 */ /* 0x020fe2000001002c */
[----:B------:R-:W-:Y:S01]  /*21b0*/  FADD.FTZ R116, R116, -R35 ;  /* 0x8000002374747221 */ /* 0x000fe20000010000 */
        /* <DEDUP_REMOVED lines=17> */
[C---:B------:R-:W-:Y:S01]  /*22d0*/  FFMA.FTZ R40, R84.reuse, R77, R48 ;  /* 0x0000004d54287223 */ /* 0x040fe20000010030 */
[C---:B------:R-:W-:Y:S01]  /*22e0*/  FFMA.FTZ R41, R84.reuse, R78, R49 ;  /* 0x0000004e54297223 */ /* 0x040fe20000010031 */
[C---:B------:R-:W-:Y:S01]  /*22f0*/  FFMA.FTZ R42, R84.reuse, R67, R50 ;  /* 0x00000043542a7223 */ /* 0x040fe20000010032 */
[----:B------:R-:W-:Y:S01]  /*2300*/  FFMA.FTZ R43, R84, R43, R51 ;  /* 0x0000002b542b7223 */ /* 0x000fe20000010033 */
[----:B------:R-:W-:Y:S01]  /*2310*/  FADD.FTZ R79, R79, -R94 ;  /* 0x8000005e4f4f7221 */ /* 0x000fe20000010000 */
[----:B-1----:R-:W-:-:S04]  /*2320*/  IMAD.WIDE.U32 R72, R89, 0x10, R60 ;  /* 0x0000001059487825 */ /* 0x002fc800078e003c */
[----:B------:R-:W-:-:S04]  /*2330*/  IMAD.WIDE.U32 R74, R90, 0x10, R60 ;  /* 0x000000105a4a7825 */ /* 0x000fc800078e003c */
[-C--:B0-----:R-:W-:Y:S01]  /*2340*/  FMUL.FTZ R32, R32, R81.reuse ;  /* 0x0000005120207220 */ /* 0x081fe20000410000 */
[-C--:B------:R-:W-:Y:S01]  /*2350*/  FMUL.FTZ R33, R33, R81.reuse ;  /* 0x0000005121217220 */ /* 0x080fe20000410000 */
[----:B------:R-:W-:Y:S01]  /*2360*/  FMUL.FTZ R34, R34, R81 ;  /* 0x0000005122227220 */ /* 0x000fe20000410000 */
[----:B------:R-:W-:-:S04]  /*2370*/  IMAD.WIDE.U32 R36, R89, 0x10, R38 ;  /* 0x0000001059247825 */ /* 0x000fc800078e0026 */
[----:B------:R-:W-:Y:S01]  /*2380*/  FMUL.FTZ R35, R35, R81 ;  /* 0x0000005123237220 */ /* 0x000fe20000410000 */
[----:B------:R-:W-:-:S04]  /*2390*/  IMAD.WIDE.U32 R38, R99, 0x10, R60 ;  /* 0x0000001063267825 */ /* 0x000fc800078e003c */
[----:B------:R-:W-:Y:S01]  /*23a0*/  IMAD.WIDE.U32 R76, R91, 0x10, R60 ;  /* 0x000000105b4c7825 */ /* 0x000fe200078e003c */
[----:B------:R0:W-:Y:S04]  /*23b0*/  STG.E.128 desc[UR8][R38.64], R32 ;  /* 0x0000002026007986 */ /* 0x0001e8000c101d08 */
        /* <DEDUP_REMOVED lines=26> */
.L_x_7277:
        /* <DEDUP_REMOVED lines=33> */
.L_x_7272:
        /* <DEDUP_REMOVED lines=17> */
.L_x_7280:
        /* <DEDUP_REMOVED lines=16> */
.L_x_8147:


//--------------------- .text._ZN10layer_norm13ln_bwd_kernelINS_13Kernel_traitsIfffffjLj2048ELj1ELj1ELj4ELj16ENS_18Kernel_traits_baseILj2048EfffffjLj128EEEEELb0ELb0ELb1ELb0EEEvNS_9BwdParamsE --------------------------
	.section	.text._ZN10layer_norm13ln_bwd_kernelINS_13Kernel_traitsIfffffjLj2048ELj1ELj1ELj4ELj16ENS_18Kernel_traits_baseILj2048EfffffjLj128EEEEELb0ELb0ELb1ELb0EEEvNS_9BwdParamsE,"ax",@progbits
	.align	128
        .global         _ZN10layer_norm13ln_bwd_kernelINS_13Kernel_traitsIfffffjLj2048ELj1ELj1ELj4ELj16ENS_18Kernel_traits_baseILj2048EfffffjLj128EEEEELb0ELb0ELb1ELb0EEEvNS_9BwdParamsE
        .type           _ZN10layer_norm13ln_bwd_kernelINS_13Kernel_traitsIfffffjLj2048ELj1ELj1ELj4ELj16ENS_18Kernel_traits_baseILj2048EfffffjLj128EEEEELb0ELb0ELb1ELb0EEEvNS_9BwdParamsE,@function
        .size           _ZN10layer_norm13ln_bwd_kernelINS_13Kernel_traitsIfffffjLj2048ELj1ELj1ELj4ELj16ENS_18Kernel_traits_baseILj2048EfffffjLj128EEEEELb0ELb0ELb1ELb0EEEvNS_9BwdParamsE,(.L_x_8148 - _ZN10layer_norm13ln_bwd_kernelINS_13Kernel_traitsIfffffjLj2048ELj1ELj1ELj4ELj16ENS_18Kernel_traits_baseILj2048EfffffjLj128EEEEELb0ELb0ELb1ELb0EEEvNS_9BwdParamsE)
        .other          _ZN10layer_norm13ln_bwd_kernelINS_13Kernel_traitsIfffffjLj2048ELj1ELj1ELj4ELj16ENS_18Kernel_traits_baseILj2048EfffffjLj128EEEEELb0ELb0ELb1ELb0EEEvNS_9BwdParamsE,@"STO_CUDA_ENTRY STV_DEFAULT"
_ZN10layer_norm13ln_bwd_kernelINS_13Kernel_traitsIfffffjLj2048ELj1ELj1ELj4ELj16ENS_18Kernel_traits_baseILj2048EfffffjLj128EEEEELb0ELb0ELb1ELb0EEEvNS_9BwdParamsE:
.text._ZN10layer_norm13ln_bwd_kernelINS_13Kernel_traitsIfffffjLj2048ELj1ELj1ELj4ELj16ENS_18Kernel_traits_baseILj2048EfffffjLj128EEEEELb0ELb0ELb1ELb0EEEvNS_9BwdParamsE:
        /* <DEDUP_REMOVED lines=76> */
.L_x_7317:
[----:B0-----:R-:W-:Y:S02]  /*04c0*/  UIMAD.WIDE UR6, UR9, 0x4, UR14 ;  /* 0x00000004090678a5 */ /* 0x001fe4000f8e020e */
[----:B------:R-:W-:-:S04]  /*04d0*/  UIMAD.WIDE UR24, UR9, 0x4, UR12 ;  /* 0x00000004091878a5 */ /* 0x000fc8000f8e020c */
[----:B---3--:R-:W-:Y:S02]  /*04e0*/  MOV R88, UR6 ;  /* 0x0000000600587c02 */ /* 0x008fe40008000f00 */
[----:B------:R-:W-:Y:S01]  /*04f0*/  MOV R89, UR7 ;  /* 0x0000000700597c02 */ /* 0x000fe20008000f00 */
[----:B---3--:R-:W-:-:S04]  /*0500*/  UIMAD.WIDE UR6, UR9, 0x4, UR16 ;  /* 0x00000004090678a5 */ /* 0x008fc8000f8e0210 */
[----:B------:R-:W3:Y:S01]  /*0510*/  LDG.E R88, desc[UR10][R88.64] ;  /* 0x0000000a58587981 */ /* 0x000ee2000c1e1900 */
[----:B-12---:R-:W-:Y:S02]  /*0520*/  MOV R84, UR24 ;  /* 0x0000001800547c02 */ /* 0x006fe40008000f00 */
        /* <DEDUP_REMOVED lines=22> */
[----:B------:R-:W-:Y:S02]  /*0690*/  CS2R R118, SRZ ;  /* 0x0000000000767805 */ /* 0x000fe4000001ff00 */
[C---:B------:R-:W-:Y:S02]  /*06a0*/  ISETP.GE.U32.AND P4, PT, R2.reuse, 0x100, PT ;  /* 0x000001000200780c */ /* 0x040fe40003f86070 */
[----:B------:R-:W-:Y:S01]  /*06b0*/  MOV R0, UR6 ;  /* 0x0000000600007c02 */ /* 0x000fe20008000f00 */
[----:B-1----:R-:W-:Y:S01]  /*06c0*/  UIMAD UR6, UR9, UR8, URZ ;  /* 0x00000008090672a4 */ /* 0x002fe2000f8e02ff */
[----:B------:R-:W-:-:S02]  /*06d0*/  ISETP.GE.U32.AND P2, PT, R2, 0x180, PT ;  /* 0x000001800200780c */ /* 0x000fc40003f46070 */
[----:B------:R-:W-:Y:S01]  /*06e0*/  ISETP.GE.U32.AND P1, PT, R2, 0x200, PT ;  /* 0x000002000200780c */ /* 0x000fe20003f26070 */
[----:B------:R-:W-:Y:S01]  /*06f0*/  IMAD R0, R0, UR8, RZ ;  /* 0x0000000800007c24 */ /* 0x000fe2000f8e02ff */
[----:B------:R-:W-:-:S04]  /*0700*/  USHF.R.S32.HI UR7, URZ, 0x1f, UR6 ;  /* 0x0000001fff077899 */ /* 0x000fc80008011406 */
        /* <DEDUP_REMOVED lines=18> */
[----:B--2---:R-:W-:Y:S01]  /*0830*/  @P0 IMAD.WIDE.U32 R118, R115, 0x10, R118 ;  /* 0x0000001073760825 */ /* 0x004fe200078e0076 */
[----:B------:R-:W-:Y:S02]  /*0840*/  IADD3 R117, PT, PT, R117, 0x80, RZ ;  /* 0x0000008075757810 */ /* 0x000fe40007ffe0ff */
[----:B------:R-:W-:Y:S02]  /*0850*/  IADD3 R115, PT, PT, R115, 0x80, RZ ;  /* 0x0000008073737810 */ /* 0x000fe40007ffe0ff */
        /* <DEDUP_REMOVED lines=9> */
[----:B----45:R-:W-:Y:S01]  /*08f0*/  FMUL.FTZ R98, R24, R88 ;  /* 0x0000005818627220 */ /* 0x030fe20000410000 */
        /* <DEDUP_REMOVED lines=19> */
.L_x_7285:
[----:B------:R-:W-:Y:S05]  /*0a30*/  BSYNC.RECONVERGENT B1 ;  /* 0x0000000000017941 */ /* 0x000fea0003800200 */
.L_x_7284:
        /* <DEDUP_REMOVED lines=13> */
[----:B------:R-:W-:Y:S02]  /*0b10*/  IADD3 R117, PT, PT, R117, 0x80, RZ ;  /* 0x0000008075757810 */ /* 0x000fe40007ffe0ff */
        /* <DEDUP_REMOVED lines=9> */
[----:B----45:R-:W-:Y:S01]  /*0bb0*/  FMUL.FTZ R96, R12, R84 ;  /* 0x000000540c607220 */ /* 0x030fe20000410000 */
        /* <DEDUP_REMOVED lines=15> */
[----:B------:R-:W-:Y:S01]  /*0cb0*/  FADD.FTZ R51, R51, R87 ;  /* 0x0000005733337221 */ /* 0x000fe20000010000 */
[----:B------:R-:W-:Y:S01]  /*0cc0*/  FFMA.FTZ R35, R87, R102, R35 ;  /* 0x0000006657237223 */ /* 0x000fe20000010023 */
[----:B------:R-:W-:Y:S01]  /*0cd0*/  FADD.FTZ R119, R86, R109 ;  /* 0x0000006d56777221 */ /* 0x000fe20000010000 */
[----:B------:R-:W-:-:S07]  /*0ce0*/  FFMA.FTZ R118, R102, R109, R85 ;  /* 0x0000006d66767223 */ /* 0x000fce0000010055 */
.L_x_7287:
[----:B------:R-:W-:Y:S05]  /*0cf0*/  BSYNC.RECONVERGENT B1 ;  /* 0x0000000000017941 */ /* 0x000fea0003800200 */
.L_x_7286:
        /* <DEDUP_REMOVED lines=43> */
.L_x_7289:
[----:B------:R-:W-:Y:S05]  /*0fb0*/  BSYNC.RECONVERGENT B1 ;  /* 0x0000000000017941 */ /* 0x000fea0003800200 */
.L_x_7288:
        /* <DEDUP_REMOVED lines=41> */
.L_x_7283:
        /* <DEDUP_REMOVED lines=28> */
.L_x_7290:
[----:B------:R-:W-:Y:S05]  /*1410*/  BSYNC.RECONVERGENT B0 ;  /* 0x0000000000007941 */ /* 0x000fea0003800200 */
.L_x_7282:
        /* <DEDUP_REMOVED lines=32> */
.L_x_7292:
[----:B------:R-:W-:Y:S05]  /*1620*/  BSYNC.RECONVERGENT B0 ;  /* 0x0000000000007941 */ /* 0x000fea0003800200 */
.L_x_7291:
        /* <DEDUP_REMOVED lines=68> */
.L_x_7296:
        /* <DEDUP_REMOVED lines=28> */
.L_x_7295:
        /* <DEDUP_REMOVED lines=8> */
[----:B-----5:R-:W-:-:S02]  /*1cb0*/  MOV R85, R61 ;  /* 0x0000003d00557202 */ /* 0x020fc40000000f00 */
[----:B------:R-:W-:Y:S01]  /*1cc0*/  PLOP3.LUT P6, PT, PT, PT, UP2, 0x80, 0x8 ;  /* 0x000000000008781c */ /* 0x000fe20003fcf028 */
[----:B------:R-:W-:Y:S01]  /*1cd0*/  @P3 FFMA.FTZ R84, R92, UR24, R89 ;  /* 0x000000185c543c23 */ /* 0x000fe20008010059 */
[----:B------:R-:W-:-:S03]  /*1ce0*/  PLOP3.LUT P3, PT, PT, PT, UP2, 0x80, 0x8 ;  /* 0x000000000008781c */ /* 0x000fc60003f6f028 */
[----:B------:R-:W-:Y:S01]  /*1cf0*/  @P5 FADD.FTZ R84, R105, -R84 ;  /* 0x8000005469545221 */ /* 0x000fe20000010000 */
[----:B------:R-:W-:Y:S01]  /*1d00*/  PLOP3.LUT P5, PT, PT, PT, UP2, 0x80, 0x8 ;  /* 0x000000000008781c */ /* 0x000fe20003faf028 */
[----:B------:R-:W-:Y:S01]  /*1d10*/  @P0 FFMA.FTZ R87, R3, UR24, R89 ;  /* 0x0000001803570c23 */ /* 0x000fe20008010059 */
[----:B------:R-:W-:Y:S01]  /*1d20*/  ISETP.LT.AND P0, PT, RZ, UR30, PT ;  /* 0x0000001eff007c0c */ /* 0x000fe2000bf01270 */
[----:B------:R-:W-:Y:S01]  /*1d30*/  @P2 FFMA.FTZ R85, R84, UR25, R61 ;  /* 0x0000001954552c23 */ /* 0x000fe2000801003d */
[----:B------:R-:W-:Y:S01]  /*1d40*/  PLOP3.LUT P2, PT, PT, PT, UP2, 0x80, 0x8 ;  /* 0x000000000008781c */ /* 0x000fe20003f4f028 */
[----:B------:R-:W-:Y:S01]  /*1d50*/  @P4 FADD.FTZ R91, R98, -R87 ;  /* 0x80000057625b4221 */ /* 0x000fe20000010000 */
[----:B------:R-:W-:Y:S01]  /*1d60*/  MOV R84, R60 ;  /* 0x0000003c00547202 */ /* 0x000fe20000000f00 */
[----:B------:R-:W-:Y:S01]  /*1d70*/  FMUL.FTZ R86, R85, UR28 ;  /* 0x0000001c55567c20 */ /* 0x000fe20008410000 */
[----:B------:R-:W-:Y:S01]  /*1d80*/  MOV R87, R62 ;  /* 0x0000003e00577202 */ /* 0x000fe20000000f00 */
[----:B------:R-:W-:-:S03]  /*1d90*/  @P3 FFMA.FTZ R113, R95, UR24, R89 ;  /* 0x000000185f713c23 */ /* 0x000fc60008010059 */
[----:B------:R-:W-:Y:S01]  /*1da0*/  SEL R77, R86, R77, P0 ;  /* 0x0000004d564d7207 */ /* 0x000fe20000000000 */
[----:B------:R-:W-:-:S04]  /*1db0*/  @P5 FADD.FTZ R113, R116, -R113 ;  /* 0x8000007174715221 */ /* 0x000fc80000010000 */
[----:B------:R-:W-:Y:S01]  /*1dc0*/  @P2 FFMA.FTZ R84, R91, UR25, R60 ;  /* 0x000000195b542c23 */ /* 0x000fe2000801003c */
[----:B------:R-:W-:-:S03]  /*1dd0*/  @P6 FFMA.FTZ R87, R113, UR25, R62 ;  /* 0x0000001971576c23 */ /* 0x000fc6000801003e */
[----:B------:R-:W-:Y:S01]  /*1de0*/  FMUL.FTZ R85, R84, UR28 ;  /* 0x0000001c54557c20 */ /* 0x000fe20008410000 */
[----:B------:R-:W-:-:S04]  /*1df0*/  FMUL.FTZ R87, R87, UR28 ;  /* 0x0000001c57577c20 */ /* 0x000fc80008410000 */
        /* <DEDUP_REMOVED lines=12> */
.L_x_7298:
        /* <DEDUP_REMOVED lines=37> */
.L_x_7297:
        /* <DEDUP_REMOVED lines=13> */
.L_x_7294:
[----:B------:R-:W-:Y:S05]  /*21e0*/  BSYNC.RECONVERGENT B0 ;  /* 0x0000000000007941 */ /* 0x000fea0003800200 */
.L_x_7293:
        /* <DEDUP_REMOVED lines=33> */
[----:B------:R-:W-:Y:S01]  /*2400*/  PLOP3.LUT P4, PT, PT, PT, UP2, 0x80, 0x8 ;  /* 0x000000000008781c */ /* 0x000fe20003f8f028 */
[----:B------:R-:W-:-:S04]  /*2410*/  FMUL.FTZ R85, R82, UR28 ;  /* 0x0000001c52557c20 */ /* 0x000fc80008410000 */
[----:B------:R-:W-:-:S04]  /*2420*/  @P6 FADD.FTZ R83, R96, -R83 ;  /* 0x8000005360536221 */ /* 0x000fc80000010000 */
[----:B------:R-:W-:Y:S01]  /*2430*/  @P3 FFMA.FTZ R80, R83, UR25, R64 ;  /* 0x0000001953503c23 */ /* 0x000fe20008010040 */
[----:B------:R-:W-:Y:S02]  /*2440*/  ISETP.LT.AND P3, PT, RZ, UR30, PT ;  /* 0x0000001eff007c0c */ /* 0x000fe4000bf61270 */
[----:B------:R-:W-:Y:S01]  /*2450*/  MOV R83, R67 ;  /* 0x0000004300537202 */ /* 0x000fe20000000f00 */
[----:B------:R-:W-:Y:S01]  /*2460*/  FMUL.FTZ R87, R80, UR28 ;  /* 0x0000001c50577c20 */ /* 0x000fe20008410000 */
[----:B------:R-:W-:Y:S01]  /*2470*/  @P4 FADD.FTZ R84, R109, -R84 ;  /* 0x800000546d544221 */ /* 0x000fe20000010000 */
[----:B------:R-:W-:Y:S02]  /*2480*/  SEL R78, R85, R78, P3 ;  /* 0x0000004e554e7207 */ /* 0x000fe40001800000 */
[----:B------:R-:W-:Y:S01]  /*2490*/  SEL R77, R86, R77, P3 ;  /* 0x0000004d564d7207 */ /* 0x000fe20001800000 */
[----:B------:R-:W-:Y:S01]  /*24a0*/  @P5 FFMA.FTZ R83, R84, UR25, R67 ;  /* 0x0000001954535c23 */ /* 0x000fe20008010043 */
[----:B------:R-:W-:Y:S01]  /*24b0*/  SEL R76, R87, R76, P3 ;  /* 0x0000004c574c7207 */ /* 0x000fe20001800000 */
[----:B------:R-:W-:Y:S06]  /*24c0*/  BRA.U !UP3, `(.L_x_7303) ;  /* 0x000000050b987547 */ /* 0x000fec000b800000 */
[----:B------:R-:W-:Y:S01]  /*24d0*/  FMUL.FTZ R79, R83, UR28 ;  /* 0x0000001c534f7c20 */ /* 0x000fe20008410000 */
[----:B------:R-:W-:Y:S06]  /*24e0*/  BRA `(.L_x_7303) ;  /* 0x0000000400907947 */ /* 0x000fec0003800000 */
.L_x_7302:
[----:B------:R-:W-:Y:S02]  /*24f0*/  PLOP3.LUT P4, PT, PT, PT, UP2, 0x80, 0x8 ;  /* 0x000000000008781c */ /* 0x000fe40003f8f028 */
[----:B------:R-:W-:Y:S02]  /*2500*/  PLOP3.LUT P3, PT, PT, PT, UP2, 0x80, 0x8 ;  /* 0x000000000008781c */ /* 0x000fe40003f6f028 */
[----:B------:R-:W-:Y:S02]  /*2510*/  PLOP3.LUT P6, PT, PT, PT, UP2, 0x80, 0x8 ;  /* 0x000000000008781c */ /* 0x000fe40003fcf028 */
[----:B------:R-:W-:Y:S02]  /*2520*/  PLOP3.LUT P5, PT, PT, PT, UP2, 0x80, 0x8 ;  /* 0x000000000008781c */ /* 0x000fe40003faf028 */
[----:B0----5:R-:W-:-:S05]  /*2530*/  MOV R85, R65 ;  /* 0x0000004100557202 */ /* 0x021fca0000000f00 */
        /* <DEDUP_REMOVED lines=10> */
[----:B------:R-:W-:Y:S01]  /*25e0*/  @P4 FFMA.FTZ R87, R5, UR24, R89 ;  /* 0x0000001805574c23 */ /* 0x000fe20008010059 */
[----:B------:R-:W-:-:S03]  /*25f0*/  PLOP3.LUT P4, PT, PT, PT, UP2, 0x80, 0x8 ;  /* 0x000000000008781c */ /* 0x000fc60003f8f028 */
[----:B------:R-:W-:Y:S01]  /*2600*/  @P3 FADD.FTZ R91, R96, -R87 ;  /* 0x80000057605b3221 */ /* 0x000fe20000010000 */
[----:B------:R-:W-:Y:S02]  /*2610*/  MOV R87, R66 ;  /* 0x0000004200577202 */ /* 0x000fe40000000f00 */
[----:B------:R-:W-:Y:S01]  /*2620*/  ISETP.LT.AND P3, PT, RZ, UR30, PT ;  /* 0x0000001eff007c0c */ /* 0x000fe2000bf61270 */
[----:B------:R-:W-:Y:S01]  /*2630*/  @P6 FADD.FTZ R113, R112, -R113 ;  /* 0x8000007170716221 */ /* 0x000fe20000010000 */
[----:B------:R-:W-:Y:S02]  /*2640*/  @P5 FFMA.FTZ R84, R91, UR25, R64 ;  /* 0x000000195b545c23 */ /* 0x000fe40008010040 */
[----:B------:R-:W-:Y:S02]  /*2650*/  SEL R77, R86, R77, P3 ;  /* 0x0000004d564d7207 */ /* 0x000fe40001800000 */
[----:B------:R-:W-:Y:S01]  /*2660*/  FMUL.FTZ R85, R84, UR28 ;  /* 0x0000001c54557c20 */ /* 0x000fe20008410000 */
[----:B------:R-:W-:-:S04]  /*2670*/  @P4 FFMA.FTZ R87, R113, UR25, R66 ;  /* 0x0000001971574c23 */ /* 0x000fc80008010042 */
[----:B------:R-:W-:Y:S01]  /*2680*/  FMUL.FTZ R87, R87, UR28 ;  /* 0x0000001c57577c20 */ /* 0x000fe20008410000 */
[----:B------:R-:W-:-:S04]  /*2690*/  SEL R76, R85, R76, P3 ;  /* 0x0000004c554c7207 */ /* 0x000fc80001800000 */
        /* <DEDUP_REMOVED lines=11> */
.L_x_7301:
        /* <DEDUP_REMOVED lines=32> */
.L_x_7304:
        /* <DEDUP_REMOVED lines=30> */
.L_x_7303:
        /* <DEDUP_REMOVED lines=11> */
.L_x_7300:
[----:B------:R-:W-:Y:S05]  /*2be0*/  BSYNC.RECONVERGENT B0 ;  /* 0x0000000000007941 */ /* 0x000fea0003800200 */
.L_x_7299:
        /* <DEDUP_REMOVED lines=20> */
[----:B------:R-:W-:Y:S02]  /*2d30*/  PLOP3.LUT P6, PT, PT, PT, UP2, 0x80, 0x8 ;  /* 0x000000000008781c */ /* 0x000fe40003fcf028 */
[----:B------:R-:W-:Y:S01]  /*2d40*/  MOV R80, R68 ;  /* 0x0000004400507202 */ /* 0x000fe20000000f00 */
[----:B------:R-:W-:Y:S02]  /*2d50*/  FMUL.FTZ R86, R81, UR28 ;  /* 0x0000001c51567c20 */ /* 0x000fe40008410000 */
        /* <DEDUP_REMOVED lines=25> */
.L_x_7308:
[----:B------:R-:W-:Y:S02]  /*2ef0*/  PLOP3.LUT P4, PT, PT, PT, UP2, 0x80, 0x8 ;  /* 0x000000000008781c */ /* 0x000fe40003f8f028 */
[----:B------:R-:W-:Y:S02]  /*2f00*/  PLOP3.LUT P5, PT, PT, PT, UP2, 0x80, 0x8 ;  /* 0x000000000008781c */ /* 0x000fe40003faf028 */
[----:B------:R-:W-:Y:S02]  /*2f10*/  PLOP3.LUT P6, PT, PT, PT, UP2, 0x80, 0x8 ;  /* 0x000000000008781c */ /* 0x000fe40003fcf028 */
[----:B01---5:R-:W-:-:S07]  /*2f20*/  MOV R85, R69 ;  /* 0x0000004500557202 */ /* 0x023fce0000000f00 */
        /* <DEDUP_REMOVED lines=13> */
[----:B------:R-:W-:-:S05]  /*3000*/  PLOP3.LUT P6, PT, PT, PT, UP2, 0x80, 0x8 ;  /* 0x000000000008781c */ /* 0x000fca0003fcf028 */
[----:B------:R-:W-:Y:S01]  /*3010*/  @P4 FADD.FTZ R91, R10, -R87 ;  /* 0x800000570a5b4221 */ /* 0x000fe20000010000 */
[----:B------:R-:W-:Y:S02]  /*3020*/  MOV R87, R70 ;  /* 0x0000004600577202 */ /* 0x000fe40000000f00 */
[----:B------:R-:W-:Y:S01]  /*3030*/  ISETP.LT.AND P4, PT, RZ, UR30, PT ;  /* 0x0000001eff007c0c */ /* 0x000fe2000bf81270 */
[----:B------:R-:W-:-:S03]  /*3040*/  @P5 FFMA.FTZ R84, R91, UR25, R68 ;  /* 0x000000195b545c23 */ /* 0x000fc60008010044 */
[----:B------:R-:W-:Y:S01]  /*3050*/  SEL R77, R86, R77, P4 ;  /* 0x0000004d564d7207 */ /* 0x000fe20002000000 */
        /* <DEDUP_REMOVED lines=15> */
.L_x_7307:
[----:B01----:R-:W0:Y:S02]  /*3150*/  LDC.64 R84, c[0x0][0x478] ;  /* 0x00011e00ff547b82 */ /* 0x003e240000000a00 */
        /* <DEDUP_REMOVED lines=31> */
.L_x_7310:
        /* <DEDUP_REMOVED lines=30> */
.L_x_7309:
        /* <DEDUP_REMOVED lines=11> */
.L_x_7306:
[----:B------:R-:W-:Y:S05]  /*35e0*/  BSYNC.RECONVERGENT B0 ;  /* 0x0000000000007941 */ /* 0x000fea0003800200 */
.L_x_7305:
        /* <DEDUP_REMOVED lines=34> */
[----:B------:R-:W-:-:S03]  /*3810*/  PLOP3.LUT P5, PT, PT, PT, UP2, 0x80, 0x8 ;  /* 0x000000000008781c */ /* 0x000fc60003faf028 */
        /* <DEDUP_REMOVED lines=13> */
.L_x_7314:
        /* <DEDUP_REMOVED lines=38> */
.L_x_7313:
        /* <DEDUP_REMOVED lines=32> */
.L_x_7316:
        /* <DEDUP_REMOVED lines=30> */
.L_x_7315:
        /* <DEDUP_REMOVED lines=9> */
.L_x_7312:
[----:B------:R-:W-:Y:S05]  /*3fc0*/  BSYNC.RECONVERGENT B0 ;  /* 0x0000000000007941 */ /* 0x000fea0003800200 */
.L_x_7311:
[----:B------:R-:W-:Y:S02]  /*3fd0*/  UIADD3 UR9, UPT, UPT, UR9, UR22, URZ ;  /* 0x0000001609097290 */ /* 0x000fe4000fffe0ff */
[----:B------:R-:W-:Y:S02]  /*3fe0*/  UPLOP3.LUT UP1, UPT, UPT, UPT, UP1, 0x40, 0x4 ;  /* 0x000000000004789c */ /* 0x000fe40003f2e810 */
[----:B------:R-:W-:-:S09]  /*3ff0*/  UISETP.GE.AND UP0, UPT, UR9, UR23, UPT ;  /* 0x000000170900728c */ /* 0x000fd2000bf06270 */
[----:B------:R-:W-:Y:S05]  /*4000*/  BRA.U !UP0, `(.L_x_7317) ;  /* 0xffffffc5082c7547 */ /* 0x000fea000b83ffff */
.L_x_7281:
[----:B------:R-:W4:Y:S08]  /*4010*/  S2UR UR6, SR_CTAID.X ;  /* 0x00000000000679c3 */ /* 0x000f300000002500 */
[----:B------:R-:W0:Y:S08]  /*4020*/  LDC.64 R2, c[0x0][0x440] ;  /* 0x00011000ff027b82 */ /* 0x000e300000000a00 */
[----:B------:R-:W1:Y:S08]  /*4030*/  LDC.64 R4, c[0x0][0x448] ;  /* 0x00011200ff047b82 */ /* 0x000e700000000a00 */
[----:B------:R-:W2:Y:S01]  /*4040*/  LDC.64 R6, c[0x0][0x440] ;  /* 0x00011000ff067b82 */ /* 0x000ea20000000a00 */
[----:B----4-:R-:W-:-:S06]  /*4050*/  UIMAD UR6, UR6, UR8, URZ ;  /* 0x00000008060672a4 */ /* 0x010fcc000f8e02ff */
[----:B------:R-:W-:Y:S01]  /*4060*/  MOV R0, UR6 ;  /* 0x0000000600007c02 */ /* 0x000fe20008000f00 */
[----:B------:R-:W4:Y:S03]  /*4070*/  LDC.64 R8, c[0x0][0x448] ;  /* 0x00011200ff087b82 */ /* 0x000f260000000a00 */
[----:B------:R-:W-:-:S05]  /*4080*/  LEA.HI R117, R0, R117, RZ, 0x1e ;  /* 0x0000007500757211 */ /* 0x000fca00078ff0ff */
[----:B------:R-:W3:Y:S01]  /*4090*/  LDC.64 R10, c[0x0][0x440] ;  /* 0x00011000ff0a7b82 */ /* 0x000ee20000000a00 */
[----:B0-----:R-:W-:-:S04]  /*40a0*/  @P1 IMAD.WIDE.U32 R2, R117, 0x10, R2 ;  /* 0x0000001075021825 */ /* 0x001fc800078e0002 */
[C---:B-1----:R-:W-:Y:S01]  /*40b0*/  @P1 IMAD.WIDE.U32 R4, R117.reuse, 0x10, R4 ;  /* 0x0000001075041825 */ /* 0x042fe200078e0004 */
[----:B------:R-:W-:Y:S01]  /*40c0*/  @P1 IADD3 R117, PT, PT, R117, 0x80, RZ ;  /* 0x0000008075751810 */ /* 0x000fe20007ffe0ff */
[----:B------:R0:W-:Y:S01]  /*40d0*/  @P1 STG.E.128 desc[UR10][R2.64], R44 ;  /* 0x0000002c02001986 */ /* 0x0001e2000c101d0a */
[----:B-----5:R-:W1:Y:S03]  /*40e0*/  LDC.64 R12, c[0x0][0x448] ;  /* 0x00011200ff0c7b82 */ /* 0x020e660000000a00 */
        /* <DEDUP_REMOVED lines=19> */
.L_x_7318:
        /* <DEDUP_REMOVED lines=14> */
.L_x_8148:


//--------------------- .text._ZN10layer_norm13ln_bwd_kernelINS_13Kernel_traitsIfffffjLj2048ELj1ELj1ELj4ELj16ENS_18Kernel_traits_baseILj2048EfffffjLj128EEEEELb0ELb0ELb1ELb1EEEvNS_9BwdParamsE --------------------------
	.section	.text._ZN10layer_norm13ln_bwd_kernelINS_13Kernel_traitsIfffffjLj2048ELj1ELj1ELj4ELj16ENS_18Kernel_traits_baseILj2048EfffffjLj128EEEEELb0ELb0ELb1ELb1EEEvNS_9BwdParamsE,"ax",@progbits
	.align	128
        .global         _ZN10layer_norm13ln_bwd_kernelINS_13Kernel_traitsIfffffjLj2048ELj1ELj1ELj4ELj16ENS_18Kernel_traits_baseILj2048EfffffjLj128EEEEELb0ELb0ELb1ELb1EEEvNS_9BwdParamsE
        .type           _ZN10layer_norm13ln_bwd_kernelINS_13Kernel_traitsIfffffjLj2048ELj1ELj1ELj4ELj16ENS_18Kernel_traits_baseILj2048EfffffjLj128EEEEELb0ELb0ELb1ELb1EEEvNS_9BwdParamsE,@function
        .size           _ZN10layer_norm13ln_bwd_kernelINS_13Kernel_traitsIfffffjLj2048ELj1ELj1ELj4ELj16ENS_18Kernel_traits_baseILj2048EfffffjLj128EEEEELb0ELb0ELb1ELb1EEEvNS_9BwdParamsE,(.L_x_8149 - _ZN10layer_norm13ln_bwd_kernelINS_13Kernel_traitsIfffffjLj2048ELj1ELj1ELj4ELj16ENS_18Kernel_traits_baseILj2048EfffffjLj128EEEEELb0ELb0ELb1ELb1EEEvNS_9BwdParamsE)
        .other          _ZN10layer_norm13ln_bwd_kernelINS_13Kernel_traitsIfffffjLj2048ELj1ELj1ELj4ELj16ENS_18Kernel_traits_baseILj2048EfffffjLj128EEEEELb0ELb0ELb1ELb1EEEvNS_9BwdParamsE,@"STO_CUDA_ENTRY STV_DEFAULT"
_ZN10layer_norm13ln_bwd_kernelINS_13Kernel_traitsIfffffjLj2048ELj1ELj1ELj4ELj16ENS_18Kernel_traits_baseILj2048EfffffjLj128EEEEELb0ELb0ELb1ELb1EEEvNS_9BwdParamsE:
.text._ZN10layer_norm13ln_bwd_kernelINS_13Kernel_traitsIfffffjLj2048ELj1ELj1ELj4ELj16ENS_18Kernel_traits_baseILj2048EfffffjLj128EEEEELb0ELb0ELb1ELb1EEEvNS_9BwdParamsE:
        /* <DEDUP_REMOVED lines=38> */
.L_x_7340:
[----:B------:R-:W1:Y:S08]  /*0260*/  LDC.64 R4, c[0x0][0x3f8] ;  /* 0x0000fe00ff047b82 */ /* 0x000e700000000a00 */
[----:B------:R-:W2:Y:S08]  /*0270*/  LDC.64 R90, c[0x0][0x3c8] ;  /* 0x0000f200ff5a7b82 */ /* 0x000eb00000000a00 */
[----:B------:R-:W3:Y:S01]  /*0280*/  LDC.64 R88, c[0x0][0x3f0] ;  /* 0x0000fc00ff587b82 */ /* 0x000ee20000000a00 */
[----:B-1----:R-:W-:-:S05]  /*0290*/  IMAD.WIDE R92, R0, 0x4, R4 ;  /* 0x00000004005c7825 */ /* 0x002fca00078e0204 */
[----:B0-----:R-:W4:Y:S01]  /*02a0*/  LDG.E R2, desc[UR14][R92.64] ;  /* 0x0000000e5c027981 */ /* 0x001f22000c1e1900 */
[----:B--2---:R-:W-:-:S05]  /*02b0*/  IMAD.WIDE R90, R0, 0x4, R90 ;  /* 0x00000004005a7825 */ /* 0x004fca00078e025a */
[----:B-----5:R0:W5:Y:S01]  /*02c0*/  LDG.E R5, desc[UR14][R90.64] ;  /* 0x0000000e5a057981 */ /* 0x020162000c1e1900 */
[----:B---3--:R-:W-:-:S05]  /*02d0*/  IMAD.WIDE R88, R0, 0x4, R88 ;  /* 0x0000000400587825 */ /* 0x008fca00078e0258 */
[----:B------:R0:W5:Y:S01]  /*02e0*/  LDG.E R4, desc[UR14][R88.64] ;  /* 0x0000000e58047981 */ /* 0x000162000c1e1900 */
[----:B------:R-:W-:Y:S02]  /*02f0*/  CS2R R94, SRZ ;  /* 0x00000000005e7805 */ /* 0x000fe4000001ff00 */
[----:B----4-:R-:W-:-:S13]  /*0300*/  ISETP.GE.AND P2, PT, R2, 0x1, PT ;  /* 0x000000010200780c */ /* 0x010fda0003f46270 */
[----:B0-----:R-:W-:Y:S05]  /*0310*/  @!P2 BRA `(.L_x_7320) ;  /* 0x0000000800a8a947 */ /* 0x001fea0003800000 */
[----:B------:R-:W0:Y:S01]  /*0320*/  LDC.64 R90, c[0x0][0x3c0] ;  /* 0x0000f000ff5a7b82 */ /* 0x000e220000000a00 */
[----:B------:R-:W-:Y:S01]  /*0330*/  IADD3 R80, PT, PT, R2, -0x1, RZ ;  /* 0xffffffff02507810 */ /* 0x000fe20007ffe0ff */
[----:B------:R-:W-:Y:S01]  /*0340*/  IMAD R3, R0, UR17, RZ ;  /* 0x0000001100037c24 */ /* 0x000fe2000f8e02ff */
[----:B------:R-:W-:-:S03]  /*0350*/  SHF.R.S32.HI R82, RZ, 0x1f, R0 ;  /* 0x0000001fff527819 */ /* 0x000fc60000011400 */
[----:B------:R-:W-:Y:S01]  /*0360*/  IMAD R81, R80, UR17, RZ ;  /* 0x0000001150517c24 */ /* 0x000fe2000f8e02ff */
[----:B------:R-:W-:Y:S01]  /*0370*/  SHF.R.S32.HI R80, RZ, 0x1f, R3 ;  /* 0x0000001fff507819 */ /* 0x000fe20000011403 */
[----:B------:R-:W1:Y:S03]  /*0380*/  LDC.64 R104, c[0x0][0x3a8] ;  /* 0x0000ea00ff687b82 */ /* 0x000e660000000a00 */
[----:B------:R-:W-:-:S04]  /*0390*/  LEA.HI R80, R80, R3, RZ, 0x2 ;  /* 0x0000000350507211 */ /* 0x000fc800078f10ff */
[----:B------:R-:W-:Y:S01]  /*03a0*/  LEA.HI.SX32 R119, R80, R111, 0x1e ;  /* 0x0000006f50777211 */ /* 0x000fe200078ff2ff */
[----:B------:R-:W2:Y:S01]  /*03b0*/  LDC.64 R6, c[0x0][0x428] ;  /* 0x00010a00ff067b82 */ /* 0x000ea20000000a00 */
[----:B0-----:R-:W-:-:S04]  /*03c0*/  LEA R90, P0, R0, R90, 0x2 ;  /* 0x0000005a005a7211 */ /* 0x001fc800078010ff */
[----:B------:R-:W-:Y:S02]  /*03d0*/  LEA.HI.X R91, R0, R91, R82, 0x2, P0 ;  /* 0x0000005b005b7211 */ /* 0x000fe400000f1452 */
[----:B------:R-:W-:Y:S02]  /*03e0*/  SHF.R.S32.HI R82, RZ, 0x1f, R81 ;  /* 0x0000001fff527819 */ /* 0x000fe40000011451 */
[C---:B------:R-:W-:Y:S01]  /*03f0*/  IADD3 R125, PT, PT, R119.reuse, 0x80, RZ ;  /* 0x00000080777d7810 */ /* 0x040fe20007ffe0ff */
[----:B------:R-:W3:Y:S01]  /*0400*/  LDG.E R3, desc[UR14][R90.64] ;  /* 0x0000000e5a037981 */ /* 0x000ee2000c1e1900 */
[----:B------:R-:W-:Y:S01]  /*0410*/  LEA.HI R82, R82, R81, RZ, 0x2 ;  /* 0x0000005152527211 */ /* 0x000fe200078f10ff */
[C-C-:B-1----:R-:W-:Y:S01]  /*0420*/  IMAD.WIDE.U32 R80, R119.reuse, 0x10, R104.reuse ;  /* 0x0000001077507825 */ /* 0x142fe200078e0068 */
[----:B------:R-:W-:Y:S02]  /*0430*/  IADD3 R121, PT, PT, R119, 0x100, RZ ;  /* 0x0000010077797810 */ /* 0x000fe40007ffe0ff */
[----:B------:R-:W-:Y:S01]  /*0440*/  LEA.HI.SX32 R111, R82, R111, 0x1e ;  /* 0x0000006f526f7211 */ /* 0x000fe200078ff2ff */
[----:B------:R-:W-:-:S02]  /*0450*/  IMAD.WIDE.U32 R88, R125, 0x10, R104 ;  /* 0x000000107d587825 */ /* 0x000fc400078e0068 */
[----:B------:R-:W4:Y:S02]  /*0460*/  LDG.E.128 R80, desc[UR14][R80.64] ;  /* 0x0000000e50507981 */ /* 0x000f24000c1e1d00 */
[----:B------:R-:W-:Y:S01]  /*0470*/  IMAD.WIDE.U32 R92, R121, 0x10, R104 ;  /* 0x00000010795c7825 */ /* 0x000fe200078e0068 */
[C---:B------:R-:W-:Y:S01]  /*0480*/  IADD3 R101, PT, PT, R111.reuse, 0x100, RZ ;  /* 0x000001006f657810 */ /* 0x040fe20007ffe0ff */
[----:B------:R-:W4:Y:S02]  /*0490*/  LDG.E.128 R88, desc[UR14][R88.64] ;  /* 0x0000000e58587981 */ /* 0x000f24000c1e1d00 */
[--C-:B--2---:R-:W-:Y:S02]  /*04a0*/  IMAD.WIDE.U32 R84, R111, 0x10, R6.reuse ;  /* 0x000000106f547825 */ /* 0x104fe400078e0006 */
[----:B------:R-:W2:Y:S02]  /*04b0*/  LDG.E.128 R92, desc[UR14][R92.64] ;  /* 0x0000000e5c5c7981 */ /* 0x000ea4000c1e1d00 */
[----:B------:R-:W-:-:S02]  /*04c0*/  IMAD.WIDE.U32 R100, R101, 0x10, R6 ;  /* 0x0000001065647825 */ /* 0x000fc400078e0006 */
[----:B------:R-:W2:Y:S01]  /*04d0*/  LDG.E.128 R84, desc[UR14][R84.64] ;  /* 0x0000000e54547981 */ /* 0x000ea2000c1e1d00 */
[----:B------:R-:W-:-:S03]  /*04e0*/  IADD3 R97, PT, PT, R111, 0x80, RZ ;  /* 0x000000806f617810 */ /* 0x000fc60007ffe0ff */
[----:B------:R-:W2:Y:S02]  /*04f0*/  LDG.E.128 R100, desc[UR14][R100.64] ;  /* 0x0000000e64647981 */ /* 0x000ea4000c1e1d00 */
[----:B------:R-:W-:Y:S01]  /*0500*/  IMAD.WIDE.U32 R96, R97, 0x10, R6 ;  /* 0x0000001061607825 */ /* 0x000fe200078e0006 */
[----:B------:R-:W-:Y:S02]  /*0510*/  UMOV UR6, UR8 ;  /* 0x0000000800067c82 */ /* 0x000fe40008000000 */
[----:B------:R-:W-:-:S03]  /*0520*/  UISETP.NE.U32.AND UP0, UPT, UR6, URZ, UPT ;  /* 0x000000ff0600728c */ /* 0x000fc6000bf05070 */
[----:B------:R-:W2:Y:S01]  /*0530*/  LDG.E.128 R96, desc[UR14][R96.64] ;  /* 0x0000000e60607981 */ /* 0x000ea2000c1e1d00 */
[----:B------:R-:W-:Y:S02]  /*0540*/  UMOV UR7, UR9 ;  /* 0x0000000900077c82 */ /* 0x000fe40008000000 */
[----:B------:R-:W-:Y:S01]  /*0550*/  UISETP.NE.AND.EX UP0, UPT, UR7, URZ, UPT, UP0 ;  /* 0x000000ff0700728c */ /* 0x000fe2000bf05300 */
[----:B------:R-:W-:-:S05]  /*0560*/  IADD3 R123, PT, PT, R119, 0x180, RZ ;  /* 0x00000180777b7810 */ /* 0x000fca0007ffe0ff */
[----:B------:R-:W-:Y:S01]  /*0570*/  PLOP3.LUT P0, PT, PT, PT, UP0, 0x80, 0x8 ;  /* 0x000000000008781c */ /* 0x000fe20003f0f008 */
[----:B------:R-:W-:Y:S01]  /*0580*/  IMAD.WIDE.U32 R104, R123, 0x10, R104 ;  /* 0x000000107b687825 */ /* 0x000fe200078e0068 */
[----:B------:R-:W-:-:S05]  /*0590*/  IADD3 R109, PT, PT, R111, 0x180, RZ ;  /* 0x000001806f6d7810 */ /* 0x000fca0007ffe0ff */
[----:B------:R-:W-:Y:S01]  /*05a0*/  IMAD.WIDE.U32 R108, R109, 0x10, R6 ;  /* 0x000000106d6c7825 */ /* 0x000fe200078e0006 */
[----:B------:R-:W2:Y:S05]  /*05b0*/  LDG.E.128 R104, desc[UR14][R104.64] ;  /* 0x0000000e68687981 */ /* 0x000eaa000c1e1d00 */
[----:B------:R-:W0:Y:S01]  /*05c0*/  @P0 LDC.64 R6, c[0x0][0x438] ;  /* 0x00010e00ff060b82 */ /* 0x000e220000000a00 */
[----:B------:R-:W2:Y:S07]  /*05d0*/  LDG.E.128 R108, desc[UR14][R108.64] ;  /* 0x0000000e6c6c7981 */ /* 0x000eae000c1e1d00 */
        /* <DEDUP_REMOVED lines=8> */
[----:B------:R-:W-:-:S05]  /*0660*/  @P0 IMAD.WIDE.U32 R112, R123, 0x10, R112 ;  /* 0x000000107b700825 */ /* 0x000fca00078e0070 */
[----:B------:R1:W5:Y:S01]  /*0670*/  @P0 LDG.E.128 R68, desc[UR14][R112.64] ;  /* 0x0000000e70440981 */ /* 0x000362000c1e1d00 */
[----:B0-----:R-:W-:-:S05]  /*0680*/  @P0 IMAD.WIDE.U32 R114, R125, 0x10, R114 ;  /* 0x000000107d720825 */ /* 0x001fca00078e0072 */
[----:B------:R0:W5:Y:S01]  /*0690*/  @P0 LDG.E.128 R60, desc[UR14][R114.64] ;  /* 0x0000000e723c0981 */ /* 0x000162000c1e1d00 */
[----:B---3--:R-:W-:-:S05]  /*06a0*/  FSEL R117, R3, RZ, !P1 ;  /* 0x000000ff03757208 */ /* 0x008fca0004800000 */
[C---:B----4-:R-:W-:Y:S01]  /*06b0*/  FADD.FTZ R80, -R117.reuse, R80 ;  /* 0x0000005075507221 */ /* 0x050fe20000010100 */
[----:B------:R-:W-:-:S03]  /*06c0*/  FADD.FTZ R6, -R117, R81 ;  /* 0x0000005175067221 */ /* 0x000fc60000010100 */
[----:B-----5:R-:W-:Y:S01]  /*06d0*/  FMUL.FTZ R3, R5, R80 ;  /* 0x0000005005037220 */ /* 0x020fe20000410000 */
[C---:B------:R-:W-:Y:S01]  /*06e0*/  FADD.FTZ R82, -R117.reuse, R82 ;  /* 0x0000005275527221 */ /* 0x040fe20000010100 */
[----:B------:R-:W-:Y:S01]  /*06f0*/  FADD.FTZ R88, -R117, R88 ;  /* 0x0000005875587221 */ /* 0x000fe20000010100 */
[----:B------:R-:W-:Y:S01]  /*0700*/  FMUL.FTZ R6, R5, R6 ;  /* 0x0000000605067220 */ /* 0x000fe20000410000 */
[----:B--2---:R-:W-:Y:S01]  /*0710*/  FADD.FTZ R92, -R117, R92 ;  /* 0x0000005c755c7221 */ /* 0x004fe20000010100 */
[C---:B------:R-:W-:Y:S01]  /*0720*/  FMUL.FTZ R7, R5.reuse, R82 ;  /* 0x0000005205077220 */ /* 0x040fe20000410000 */
[----:B------:R-:W-:Y:S01]  /*0730*/  FADD.FTZ R52, R52, R84 ;  /* 0x0000005434347221 */ /* 0x000fe20000010000 */
[----:B------:R-:W-:Y:S01]  /*0740*/  FFMA.FTZ R24, R84, R3, R24 ;  /* 0x0000000354187223 */ /* 0x000fe20000010018 */
[----:B------:R-:W-:Y:S01]  /*0750*/  FMUL.FTZ R84, R20, R84 ;  /* 0x0000005414547220 */ /* 0x000fe20000410000 */
[C---:B------:R-:W-:Y:S01]  /*0760*/  FMUL.FTZ R81, R5.reuse, R88 ;  /* 0x0000005805517220 */ /* 0x040fe20000410000 */
[----:B-1----:R-:W-:Y:S01]  /*0770*/  FMUL.FTZ R113, R5, R92 ;  /* 0x0000005c05717220 */ /* 0x002fe20000410000 */
[----:B------:R-:W-:Y:S01]  /*0780*/  FADD.FTZ R80, -R117, R83 ;  /* 0x0000005375507221 */ /* 0x000fe20000010100 */
[----:B------:R-:W-:Y:S01]  /*0790*/  FADD.FTZ R53, R53, R85 ;  /* 0x0000005535357221 */ /* 0x000fe20000010000 */
[----:B------:R-:W-:Y:S01]  /*07a0*/  FFMA.FTZ R25, R85, R6, R25 ;  /* 0x0000000655197223 */ /* 0x000fe20000010019 */
[C---:B------:R-:W-:Y:S01]  /*07b0*/  FADD.FTZ R82, -R117.reuse, R89 ;  /* 0x0000005975527221 */ /* 0x040fe20000010100 */
[----:B------:R-:W-:Y:S01]  /*07c0*/  FADD.FTZ R88, -R117, R93 ;  /* 0x0000005d75587221 */ /* 0x000fe20000010100 */
[----:B------:R-:W-:Y:S01]  /*07d0*/  FMUL.FTZ R85, R21, R85 ;  /* 0x0000005515557220 */ /* 0x000fe20000410000 */
[----:B------:R-:W-:Y:S01]  /*07e0*/  FFMA.FTZ R89, R3, R84, RZ ;  /* 0x0000005403597223 */ /* 0x000fe200000100ff */
[----:B------:R-:W-:Y:S01]  /*07f0*/  FADD.FTZ R92, RZ, R84 ;  /* 0x00000054ff5c7221 */ /* 0x000fe20000010000 */
[----:B------:R-:W-:Y:S01]  /*0800*/  FADD.FTZ R44, R44, R100 ;  /* 0x000000642c2c7221 */ /* 0x000fe20000010000 */
[----:B------:R-:W-:Y:S01]  /*0810*/  FFMA.FTZ R32, R100, R113, R32 ;  /* 0x0000007164207223 */ /* 0x000fe20000010020 */
[----:B0-----:R-:W-:Y:S01]  /*0820*/  FMUL.FTZ R114, R12, R100 ;  /* 0x000000640c727220 */ /* 0x001fe20000410000 */
[C---:B------:R-:W-:Y:S01]  /*0830*/  FMUL.FTZ R80, R5.reuse, R80 ;  /* 0x0000005005507220 */ /* 0x040fe20000410000 */
[----:B------:R-:W-:Y:S01]  /*0840*/  FADD.FTZ R54, R54, R86 ;  /* 0x0000005636367221 */ /* 0x000fe20000010000 */
[----:B------:R-:W-:Y:S01]  /*0850*/  FFMA.FTZ R26, R86, R7, R26 ;  /* 0x00000007561a7223 */ /* 0x000fe2000001001a */
[----:B------:R-:W-:Y:S01]  /*0860*/  FMUL.FTZ R100, R5, R88 ;  /* 0x0000005805647220 */ /* 0x000fe20000410000 */
[----:B------:R-:W-:Y:S01]  /*0870*/  FMUL.FTZ R86, R22, R86 ;  /* 0x0000005616567220 */ /* 0x000fe20000410000 */
[----:B------:R-:W-:Y:S01]  /*0880*/  FADD.FTZ R112, -R117, R91 ;  /* 0x0000005b75707221 */ /* 0x000fe20000010100 */
[----:B------:R-:W-:Y:S01]  /*0890*/  FFMA.FTZ R88, R6, R85, R89 ;  /* 0x0000005506587223 */ /* 0x000fe20000010059 */
[----:B------:R-:W-:Y:S01]  /*08a0*/  FADD.FTZ R91, R85, R92 ;  /* 0x0000005c555b7221 */ /* 0x000fe20000010000 */
[----:B------:R-:W-:Y:S01]  /*08b0*/  FADD.FTZ R55, R55, R87 ;  /* 0x0000005737377221 */ /* 0x000fe20000010000 */
[----:B------:R-:W-:Y:S01]  /*08c0*/  FFMA.FTZ R27, R87, R80, R27 ;  /* 0x00000050571b7223 */ /* 0x000fe2000001001b */
[C---:B------:R-:W-:Y:S01]  /*08d0*/  FADD.FTZ R90, -R117.reuse, R90 ;  /* 0x0000005a755a7221 */ /* 0x040fe20000010100 */
[----:B------:R-:W-:Y:S01]  /*08e0*/  FADD.FTZ R94, -R117, R94 ;  /* 0x0000005e755e7221 */ /* 0x000fe20000010100 */
[----:B------:R-:W-:Y:S01]  /*08f0*/  FMUL.FTZ R87, R23, R87 ;  /* 0x0000005717577220 */ /* 0x000fe20000410000 */
[----:B------:R-:W-:Y:S01]  /*0900*/  FFMA.FTZ R89, R7, R86, R88 ;  /* 0x0000005607597223 */ /* 0x000fe20000010058 */
[----:B------:R-:W-:Y:S01]  /*0910*/  FADD.FTZ R92, R86, R91 ;  /* 0x0000005b565c7221 */ /* 0x000fe20000010000 */
[----:B------:R-:W-:Y:S01]  /*0920*/  FADD.FTZ R45, R45, R101 ;  /* 0x000000652d2d7221 */ /* 0x000fe20000010000 */
[----:B------:R-:W-:Y:S01]  /*0930*/  FFMA.FTZ R33, R101, R100, R33 ;  /* 0x0000006465217223 */ /* 0x000fe20000010021 */
[----:B------:R-:W-:Y:S01]  /*0940*/  FMUL.FTZ R115, R13, R101 ;  /* 0x000000650d737220 */ /* 0x000fe20000410000 */
[C---:B------:R-:W-:Y:S01]  /*0950*/  FMUL.FTZ R82, R5.reuse, R82 ;  /* 0x0000005205527220 */ /* 0x040fe20000410000 */
[----:B------:R-:W-:Y:S01]  /*0960*/  FADD.FTZ R48, R48, R96 ;  /* 0x0000006030307221 */ /* 0x000fe20000010000 */
[----:B------:R-:W-:Y:S01]  /*0970*/  FFMA.FTZ R28, R96, R81, R28 ;  /* 0x00000051601c7223 */ /* 0x000fe2000001001c */
[C---:B------:R-:W-:Y:S01]  /*0980*/  FMUL.FTZ R83, R5.reuse, R90 ;  /* 0x0000005a05537220 */ /* 0x040fe20000410000 */
[----:B------:R-:W-:Y:S01]  /*0990*/  FMUL.FTZ R101, R5, R94 ;  /* 0x0000005e05657220 */ /* 0x000fe20000410000 */
[----:B------:R-:W-:Y:S01]  /*09a0*/  FMUL.FTZ R96, R16, R96 ;  /* 0x0000006010607220 */ /* 0x000fe20000410000 */
[----:B------:R-:W-:Y:S01]  /*09b0*/  FADD.FTZ R90, -R117, R95 ;  /* 0x0000005f755a7221 */ /* 0x000fe20000010100 */
[----:B------:R-:W-:Y:S01]  /*09c0*/  FFMA.FTZ R88, R80, R87, R89 ;  /* 0x0000005750587223 */ /* 0x000fe20000010059 */
[----:B------:R-:W-:Y:S01]  /*09d0*/  FADD.FTZ R91, R87, R92 ;  /* 0x0000005c575b7221 */ /* 0x000fe20000010000 */
[----:B------:R-:W-:Y:S01]  /*09e0*/  FADD.FTZ R49, R49, R97 ;  /* 0x0000006131317221 */ /* 0x000fe20000010000 */
[----:B------:R-:W-:Y:S01]  /*09f0*/  FFMA.FTZ R29, R97, R82, R29 ;  /* 0x00000052611d7223 */ /* 0x000fe2000001001d */
[----:B------:R-:W-:Y:S01]  /*0a00*/  FADD.FTZ R46, R46, R102 ;  /* 0x000000662e2e7221 */ /* 0x000fe20000010000 */
[----:B------:R-:W-:Y:S01]  /*0a10*/  FFMA.FTZ R34, R102, R101, R34 ;  /* 0x0000006566227223 */ /* 0x000fe20000010022 */
[----:B------:R-:W-:Y:S01]  /*0a20*/  FMUL.FTZ R116, R14, R102 ;  /* 0x000000660e747220 */ /* 0x000fe20000410000 */
[----:B------:R-:W-:Y:S01]  /*0a30*/  FMUL.FTZ R97, R17, R97 ;  /* 0x0000006111617220 */ /* 0x000fe20000410000 */
[----:B------:R-:W-:Y:S01]  /*0a40*/  FMUL.FTZ R102, R5, R90 ;  /* 0x0000005a05667220 */ /* 0x000fe20000410000 */
[----:B------:R-:W-:Y:S01]  /*0a50*/  FFMA.FTZ R89, R81, R96, R88 ;  /* 0x0000006051597223 */ /* 0x000fe20000010058 */
[----:B------:R-:W-:Y:S01]  /*0a60*/  FADD.FTZ R90, R96, R91 ;  /* 0x0000005b605a7221 */ /* 0x000fe20000010000 */
[----:B------:R-:W-:Y:S01]  /*0a70*/  FMUL.FTZ R112, R5, R112 ;  /* 0x0000007005707220 */ /* 0x000fe20000410000 */
[----:B------:R-:W-:Y:S01]  /*0a80*/  FADD.FTZ R50, R50, R98 ;  /* 0x0000006232327221 */ /* 0x000fe20000010000 */
[----:B------:R-:W-:Y:S01]  /*0a90*/  FFMA.FTZ R30, R98, R83, R30 ;  /* 0x00000053621e7223 */ /* 0x000fe2000001001e */
[----:B------:R-:W-:Y:S01]  /*0aa0*/  FMUL.FTZ R98, R18, R98 ;  /* 0x0000006212627220 */ /* 0x000fe20000410000 */
[----:B------:R-:W-:Y:S01]  /*0ab0*/  FFMA.FTZ R88, R82, R97, R89 ;  /* 0x0000006152587223 */ /* 0x000fe20000010059 */
[----:B------:R-:W-:Y:S01]  /*0ac0*/  FADD.FTZ R91, R97, R90 ;  /* 0x0000005a615b7221 */ /* 0x000fe20000010000 */
[----:B------:R-:W-:Y:S01]  /*0ad0*/  FADD.FTZ R51, R51, R99 ;  /* 0x0000006333337221 */ /* 0x000fe20000010000 */
[----:B------:R-:W-:Y:S01]  /*0ae0*/  FFMA.FTZ R31, R99, R112, R31 ;  /* 0x00000070631f7223 */ /* 0x000fe2000001001f */
[----:B------:R-:W-:Y:S01]  /*0af0*/  FMUL.FTZ R99, R19, R99 ;  /* 0x0000006313637220 */ /* 0x000fe20000410000 */
[----:B------:R-:W-:Y:S01]  /*0b00*/  FFMA.FTZ R89, R83, R98, R88 ;  /* 0x0000006253597223 */ /* 0x000fe20000010058 */
[----:B------:R-:W-:-:S03]  /*0b10*/  FADD.FTZ R90, R98, R91 ;  /* 0x0000005b625a7221 */ /* 0x000fc60000010000 */
[----:B------:R-:W-:Y:S01]  /*0b20*/  FFMA.FTZ R92, R112, R99, R89 ;  /* 0x00000063705c7223 */ /* 0x000fe20000010059 */
[----:B------:R-:W-:-:S03]  /*0b30*/  FADD.FTZ R91, R99, R90 ;  /* 0x0000005a635b7221 */ /* 0x000fc60000010000 */
[----:B------:R-:W-:Y:S01]  /*0b40*/  FFMA.FTZ R89, R113, R114, R92 ;  /* 0x0000007271597223 */ /* 0x000fe2000001005c */
[----:B------:R-:W-:Y:S01]  /*0b50*/  FADD.FTZ R92, R114, R91 ;  /* 0x0000005b725c7221 */ /* 0x000fe20000010000 */
[----:B------:R-:W-:Y:S02]  /*0b60*/  FADD.FTZ R104, -R117, R104 ;  /* 0x0000006875687221 */ /* 0x000fe40000010100 */
[----:B------:R-:W-:Y:S01]  /*0b70*/  FFMA.FTZ R90, R100, R115, R89 ;  /* 0x00000073645a7223 */ /* 0x000fe20000010059 */
[----:B------:R-:W-:Y:S01]  /*0b80*/  FADD.FTZ R91, R115, R92 ;  /* 0x0000005c735b7221 */ /* 0x000fe20000010000 */
[----:B------:R-:W-:Y:S01]  /*0b90*/  FADD.FTZ R47, R47, R103 ;  /* 0x000000672f2f7221 */ /* 0x000fe20000010000 */
[----:B------:R-:W-:Y:S01]  /*0ba0*/  FFMA.FTZ R35, R103, R102, R35 ;  /* 0x0000006667237223 */ /* 0x000fe20000010023 */
[----:B------:R-:W-:Y:S01]  /*0bb0*/  FADD.FTZ R94, -R117, R105 ;  /* 0x00000069755e7221 */ /* 0x000fe20000010100 */
[----:B------:R-:W-:Y:S01]  /*0bc0*/  FMUL.FTZ R103, R15, R103 ;  /* 0x000000670f677220 */ /* 0x000fe20000410000 */
[----:B------:R-:W-:Y:S01]  /*0bd0*/  FMUL.FTZ R105, R5, R104 ;  /* 0x0000006805697220 */ /* 0x000fe20000410000 */
[----:B------:R-:W-:Y:S01]  /*0be0*/  FFMA.FTZ R89, R101, R116, R90 ;  /* 0x0000007465597223 */ /* 0x000fe2000001005a */
[----:B------:R-:W-:Y:S01]  /*0bf0*/  FADD.FTZ R90, R116, R91 ;  /* 0x0000005b745a7221 */ /* 0x000fe20000010000 */
[----:B------:R-:W-:Y:S01]  /*0c00*/  FADD.FTZ R40, R40, R108 ;  /* 0x0000006c28287221 */ /* 0x000fe20000010000 */
[----:B------:R-:W-:Y:S01]  /*0c10*/  FFMA.FTZ R36, R108, R105, R36 ;  /* 0x000000696c247223 */ /* 0x000fe20000010024 */
[----:B------:R-:W-:Y:S01]  /*0c20*/  FMUL.FTZ R104, R5, R94 ;  /* 0x0000005e05687220 */ /* 0x000fe20000410000 */
[----:B------:R-:W-:Y:S01]  /*0c30*/  FFMA.FTZ R92, R102, R103, R89 ;  /* 0x00000067665c7223 */ /* 0x000fe20000010059 */
[----:B------:R-:W-:Y:S01]  /*0c40*/  FMUL.FTZ R108, R8, R108 ;  /* 0x0000006c086c7220 */ /* 0x000fe20000410000 */
[----:B------:R-:W-:Y:S01]  /*0c50*/  FADD.FTZ R89, R103, R90 ;  /* 0x0000005a67597221 */ /* 0x000fe20000010000 */
[----:B------:R-:W-:Y:S01]  /*0c60*/  FADD.FTZ R106, -R117, R106 ;  /* 0x0000006a756a7221 */ /* 0x000fe20000010100 */
[----:B------:R-:W-:Y:S01]  /*0c70*/  FADD.FTZ R41, R41, R109 ;  /* 0x0000006d29297221 */ /* 0x000fe20000010000 */
[----:B------:R-:W-:Y:S01]  /*0c80*/  FFMA.FTZ R37, R109, R104, R37 ;  /* 0x000000686d257223 */ /* 0x000fe20000010025 */
[----:B------:R-:W-:Y:S01]  /*0c90*/  FMUL.FTZ R109, R9, R109 ;  /* 0x0000006d096d7220 */ /* 0x000fe20000410000 */
[----:B------:R-:W-:Y:S01]  /*0ca0*/  FFMA.FTZ R91, R105, R108, R92 ;  /* 0x0000006c695b7223 */ /* 0x000fe2000001005c */
[----:B------:R-:W-:Y:S01]  /*0cb0*/  FADD.FTZ R90, R108, R89 ;  /* 0x000000596c5a7221 */ /* 0x000fe20000010000 */
[----:B------:R-:W-:Y:S01]  /*0cc0*/  FADD.FTZ R88, -R117, R107 ;  /* 0x0000006b75587221 */ /* 0x000fe20000010100 */
[C---:B------:R-:W-:Y:S01]  /*0cd0*/  FMUL.FTZ R107, R5.reuse, R106 ;  /* 0x0000006a056b7220 */ /* 0x040fe20000410000 */
        /* <DEDUP_REMOVED lines=11> */
[----:B------:R-:W-:Y:S01]  /*0d90*/  FFMA.FTZ R94, R110, R106, R91 ;  /* 0x0000006a6e5e7223 */ /* 0x000fe2000001005b */
[----:B------:R-:W-:Y:S01]  /*0da0*/  FADD.FTZ R95, R89, R106 ;  /* 0x0000006a595f7221 */ /* 0x000fe20000010000 */
[----:B------:R-:W-:Y:S06]  /*0db0*/  BRA `(.L_x_7321) ;  /* 0x0000000000547947 */ /* 0x000fec0003800000 */
.L_x_7320:
        /* <DEDUP_REMOVED lines=14> */
[----:B------:R-:W-:-:S04]  /*0ea0*/  IMAD.WIDE.U32 R60, R61, 0x10, R68 ;  /* 0x000000103d3c7825 */ /* 0x000fc800078e0044 */
[--C-:B------:R-:W-:Y:S02]  /*0eb0*/  IMAD.WIDE.U32 R64, R65, 0x10, R68.reuse ;  /* 0x0000001041407825 */ /* 0x100fe400078e0044 */
[----:B------:R-:W5:Y:S02]  /*0ec0*/  LDG.E.128 R60, desc[UR14][R60.64] ;  /* 0x0000000e3c3c7981 */ /* 0x000f64000c1e1d00 */
[----:B------:R-:W-:Y:S02]  /*0ed0*/  IMAD.WIDE.U32 R68, R59, 0x10, R68 ;  /* 0x000000103b447825 */ /* 0x000fe400078e0044 */
[----:B------:R-:W5:Y:S04]  /*0ee0*/  LDG.E.128 R56, desc[UR14][R56.64] ;  /* 0x0000000e38387981 */ /* 0x000f68000c1e1d00 */
[----:B------:R-:W5:Y:S04]  /*0ef0*/  LDG.E.128 R64, desc[UR14][R64.64] ;  /* 0x0000000e40407981 */ /* 0x000f68000c1e1d00 */
[----:B------:R-:W5:Y:S02]  /*0f00*/  LDG.E.128 R68, desc[UR14][R68.64] ;  /* 0x0000000e44447981 */ /* 0x000f64000c1e1d00 */
.L_x_7321:
        /* <DEDUP_REMOVED lines=32> */
.L_x_7323:
[----:B------:R-:W-:Y:S05]  /*1110*/  BSYNC.RECONVERGENT B0 ;  /* 0x0000000000007941 */ /* 0x000fea0003800200 */
.L_x_7322:
        /* <DEDUP_REMOVED lines=19> */
[----:B------:R-:W-:Y:S02]  /*1250*/  FADD.FTZ R88, R91, R88 ;  /* 0x000000585b587221 */ /* 0x000fe40000010000 */
[----:B-1----:R-:W-:Y:S02]  /*1260*/  FADD.FTZ R119, R119, R92 ;  /* 0x0000005c77777221 */ /* 0x002fe40000010000 */
[-C--:B--2---:R-:W-:Y:S02]  /*1270*/  @P4 IMAD R90, R90, R117.reuse, RZ ;  /* 0x000000755a5a4224 */ /* 0x084fe400078e02ff */
[----:B------:R-:W-:Y:S01]  /*1280*/  FADD.FTZ R88, R88, R93 ;  /* 0x0000005d58587221 */ /* 0x000fe20000010000 */
[----:B------:R-:W-:Y:S02]  /*1290*/  IMAD R117, R0, R117, RZ ;  /* 0x0000007500757224 */ /* 0x000fe400078e02ff */
[----:B------:R-:W-:Y:S01]  /*12a0*/  FADD.FTZ R94, R94, R119 ;  /* 0x000000775e5e7221 */ /* 0x000fe20000010000 */
[----:B------:R-:W-:Y:S01]  /*12b0*/  @P4 SHF.R.S32.HI R89, RZ, 0x1f, R90 ;  /* 0x0000001fff594819 */ /* 0x000fe2000001145a */
[----:B------:R-:W-:Y:S01]  /*12c0*/  FADD.FTZ R91, R95, R88 ;  /* 0x000000585f5b7221 */ /* 0x000fe20000010000 */
[----:B------:R-:W-:-:S02]  /*12d0*/  SHF.R.S32.HI R88, RZ, 0x1f, R117 ;  /* 0x0000001fff587819 */ /* 0x000fc40000011475 */
[----:B------:R-:W-:Y:S01]  /*12e0*/  @P4 LEA.HI R90, R89, R90, RZ, 0x2 ;  /* 0x0000005a595a4211 */ /* 0x000fe200078f10ff */
[----:B------:R-:W-:Y:S01]  /*12f0*/  HFMA2 R89, -RZ, RZ, 0, 0 ;  /* 0x00000000ff597431 */ /* 0x000fe200000001ff */
[----:B------:R-:W-:Y:S01]  /*1300*/  LEA.HI R88, R88, R117, RZ, 0x2 ;  /* 0x0000007558587211 */ /* 0x000fe200078f10ff */
[----:B------:R-:W-:-:S03]  /*1310*/  FMUL.FTZ R91, R91, UR18 ;  /* 0x000000125b5b7c20 */ /* 0x000fc60008410000 */
[-C--:B------:R-:W-:Y:S02]  /*1320*/  LEA.HI.SX32 R88, R88, R111.reuse, 0x1e ;  /* 0x0000006f58587211 */ /* 0x080fe400078ff2ff */
[----:B------:R-:W-:Y:S01]  /*1330*/  @P4 LEA.HI.SX32 R89, R90, R111, 0x1e ;  /* 0x0000006f5a594211 */ /* 0x000fe200078ff2ff */
[----:B------:R-:W-:-:S05]  /*1340*/  FMUL.FTZ R90, R94, UR18 ;  /* 0x000000125e5a7c20 */ /* 0x000fca0008410000 */
        /* <DEDUP_REMOVED lines=14> */
[----:B------:R-:W-:Y:S01]  /*1430*/  ISETP.GT.AND P1, PT, R2, RZ, PT ;  /* 0x000000ff0200720c */ /* 0x000fe20003f24270 */
[C---:B------:R-:W-:Y:S01]  /*1440*/  FMUL.FTZ R4, R5.reuse, R4 ;  /* 0x0000000405047220 */ /* 0x040fe20000410000 */
[C---:B------:R-:W-:Y:S01]  /*1450*/  FMUL.FTZ R92, R5.reuse, R92 ;  /* 0x0000005c055c7220 */ /* 0x040fe20000410000 */
[----:B------:R-:W-:Y:S01]  /*1460*/  FMUL.FTZ R94, R5, R94 ;  /* 0x0000005e055e7220 */ /* 0x000fe20000410000 */
[----:B------:R-:W-:-:S02]  /*1470*/  UMOV UR6, UR12 ;  /* 0x0000000c00067c82 */ /* 0x000fc40008000000 */
        /* <DEDUP_REMOVED lines=16> */
.L_x_7325:
[-CC-:B------:R-:W-:Y:S01]  /*1580*/  FFMA.FTZ R77, R3, R91.reuse, R90.reuse ;  /* 0x0000005b034d7223 */ /* 0x180fe2000001005a */
[----:B------:R-:W-:Y:S01]  /*1590*/  ISETP.GT.AND P3, PT, R4, RZ, PT ;  /* 0x000000ff0400720c */ /* 0x000fe20003f64270 */
[-CC-:B------:R-:W-:Y:S01]  /*15a0*/  FFMA.FTZ R4, R6, R91.reuse, R90.reuse ;  /* 0x0000005b06047223 */ /* 0x180fe2000001005a */
[----:B------:R-:W-:Y:S01]  /*15b0*/  ISETP.GT.AND P1, PT, R2, RZ, PT ;  /* 0x000000ff0200720c */ /* 0x000fe20003f24270 */
[----:B------:R-:W-:Y:S01]  /*15c0*/  FADD.FTZ R76, R84, -R77 ;  /* 0x8000004d544c7221 */ /* 0x000fe20000010000 */
[-C--:B------:R-:W-:Y:S01]  /*15d0*/  FFMA.FTZ R77, R7, R91.reuse, R90 ;  /* 0x0000005b074d7223 */ /* 0x080fe2000001005a */
[----:B------:R-:W-:Y:S01]  /*15e0*/  FADD.FTZ R4, R85, -R4 ;  /* 0x8000000455047221 */ /* 0x000fe20000010000 */
[----:B------:R-:W-:Y:S01]  /*15f0*/  FFMA.FTZ R92, R80, R91, R90 ;  /* 0x0000005b505c7223 */ /* 0x000fe2000001005a */
[C---:B------:R-:W-:Y:S01]  /*1600*/  FMUL.FTZ R76, R5.reuse, R76 ;  /* 0x0000004c054c7220 */ /* 0x040fe20000410000 */
[----:B------:R-:W-:Y:S01]  /*1610*/  FADD.FTZ R78, R86, -R77 ;  /* 0x8000004d564e7221 */ /* 0x000fe20000010000 */
[----:B------:R-:W-:Y:S01]  /*1620*/  FMUL.FTZ R4, R5, R4 ;  /* 0x0000000405047220 */ /* 0x000fe20000410000 */
[----:B------:R-:W-:Y:S01]  /*1630*/  UMOV UR6, UR12 ;  /* 0x0000000c00067c82 */ /* 0x000fe20008000000 */
[----:B------:R-:W-:Y:S01]  /*1640*/  FADD.FTZ R92, R87, -R92 ;  /* 0x8000005c575c7221 */ /* 0x000fe20000010000 */
[----:B------:R-:W-:Y:S01]  /*1650*/  FSEL R76, R76, RZ, P1 ;  /* 0x000000ff4c4c7208 */ /* 0x000fe20000800000 */
[C---:B------:R-:W-:Y:S01]  /*1660*/  FMUL.FTZ R78, R5.reuse, R78 ;  /* 0x0000004e054e7220 */ /* 0x040fe20000410000 */
[----:B------:R-:W-:Y:S01]  /*1670*/  FSEL R77, R4, RZ, P1 ;  /* 0x000000ff044d7208 */ /* 0x000fe20000800000 */
[----:B------:R-:W-:-:S02]  /*1680*/  FMUL.FTZ R92, R5, R92 ;  /* 0x0000005c055c7220 */ /* 0x000fc40000410000 */
[----:B------:R-:W-:Y:S01]  /*1690*/  FMUL.FTZ R79, R76, UR6 ;  /* 0x000000064c4f7c20 */ /* 0x000fe20008410000 */
[----:B------:R-:W-:Y:S02]  /*16a0*/  FSEL R78, R78, RZ, P1 ;  /* 0x000000ff4e4e7208 */ /* 0x000fe40000800000 */
[----:B------:R-:W-:Y:S02]  /*16b0*/  FSEL R92, R92, RZ, P1 ;  /* 0x000000ff5c5c7208 */ /* 0x000fe40000800000 */
[----:B------:R-:W-:Y:S01]  /*16c0*/  SEL R4, R79, R72, P3 ;  /* 0x000000484f047207 */ /* 0x000fe20001800000 */
[----:B------:R-:W-:Y:S01]  /*16d0*/  FMUL.FTZ R79, R78, UR6 ;  /* 0x000000064e4f7c20 */ /* 0x000fe20008410000 */
[----:B------:R-:W-:-:S04]  /*16e0*/  FMUL.FTZ R72, R77, UR6 ;  /* 0x000000064d487c20 */ /* 0x000fc80008410000 */
[----:B------:R-:W-:Y:S02]  /*16f0*/  SEL R74, R79, R74, P3 ;  /* 0x0000004a4f4a7207 */ /* 0x000fe40001800000 */
[----:B------:R-:W-:Y:S02]  /*1700*/  SEL R117, R72, R73, P3 ;  /* 0x0000004948757207 */ /* 0x000fe40001800000 */
[----:B------:R-:W-:Y:S01]  /*1710*/  MOV R79, R92 ;  /* 0x0000005c004f7202 */ /* 0x000fe20000000f00 */
[----:B------:R-:W-:Y:S06]  /*1720*/  @!P4 BRA `(.L_x_7326) ;  /* 0x0000000000e8c947 */ /* 0x000fec0003800000 */
[----:B------:R-:W-:Y:S01]  /*1730*/  FMUL.FTZ R75, R92, UR6 ;  /* 0x000000065c4b7c20 */ /* 0x000fe20008410000 */
[----:B------:R-:W-:Y:S06]  /*1740*/  BRA `(.L_x_7326) ;  /* 0x0000000000e07947 */ /* 0x000fec0003800000 */
.L_x_7324:
[----:B------:R-:W-:Y:S01]  /*1750*/  UMOV UR4, UR10 ;  /* 0x0000000a00047c82 */ /* 0x000fe20008000000 */
[----:B------:R-:W-:Y:S01]  /*1760*/  UMOV UR5, UR11 ;  /* 0x0000000b00057c82 */ /* 0x000fe20008000000 */
[----:B------:R-:W-:-:S04]  /*1770*/  UISETP.NE.U32.AND UP0, UPT, UR4, URZ, UPT ;  /* 0x000000ff0400728c */ /* 0x000fc8000bf05070 */
[----:B------:R-:W-:-:S09]  /*1780*/  UISETP.NE.AND.EX UP0, UPT, UR5, URZ, UPT, UP0 ;  /* 0x000000ff0500728c */ /* 0x000fd2000bf05300 */
[----:B------:R-:W-:Y:S05]  /*1790*/  BRA.U UP0, `(.L_x_7327) ;  /* 0x00000001006c7547 */ /* 0x000fea000b800000 */
[-CC-:B------:R-:W-:Y:S01]  /*17a0*/  @P2 FFMA.FTZ R93, R3, R91.reuse, R90.reuse ;  /* 0x0000005b035d2223 */ /* 0x180fe2000001005a */
[----:B------:R-:W-:Y:S01]  /*17b0*/  ISETP.GT.AND P3, PT, R4, RZ, PT ;  /* 0x000000ff0400720c */ /* 0x000fe20003f64270 */
[----:B------:R-:W-:Y:S01]  /*17c0*/  @P2 FFMA.FTZ R4, R6, R91, R90 ;  /* 0x0000005b06042223 */ /* 0x000fe2000001005a */
[----:B------:R-:W-:Y:S01]  /*17d0*/  MOV R92, R56 ;  /* 0x00000038005c7202 */ /* 0x000fe20000000f00 */
[----:B------:R-:W-:Y:S01]  /*17e0*/  @P2 FADD.FTZ R93, R84, -R93 ;  /* 0x8000005d545d2221 */ /* 0x000fe20000010000 */
[----:B------:R-:W-:Y:S01]  /*17f0*/  UMOV UR6, UR12 ;  /* 0x0000000c00067c82 */ /* 0x000fe20008000000 */
[----:B------:R-:W-:Y:S01]  /*1800*/  @P2 FADD.FTZ R94, R85, -R4 ;  /* 0x80000004555e2221 */ /* 0x000fe20000010000 */
[----:B------:R-:W-:Y:S01]  /*1810*/  MOV R4, R57 ;  /* 0x0000003900047202 */ /* 0x000fe20000000f00 */
[----:B------:R-:W-:Y:S01]  /*1820*/  @P2 FFMA.FTZ R92, R5, R93, R56 ;  /* 0x0000005d055c2223 */ /* 0x000fe20000010038 */
[----:B------:R-:W-:Y:S01]  /*1830*/  @P2 FFMA.FTZ R93, R7, R91, R90 ;  /* 0x0000005b075d2223 */ /* 0x000fe2000001005a */
[----:B------:R-:W-:Y:S01]  /*1840*/  @P2 FFMA.FTZ R4, R5, R94, R57 ;  /* 0x0000005e05042223 */ /* 0x000fe20000010039 */
[----:B------:R-:W-:-:S02]  /*1850*/  MOV R94, R58 ;  /* 0x0000003a005e7202 */ /* 0x000fc40000000f00 */
[----:B------:R-:W-:-:S04]  /*1860*/  @P2 FADD.FTZ R93, R86, -R93 ;  /* 0x8000005d565d2221 */ /* 0x000fc80000010000 */
[----:B------:R-:W-:Y:S01]  /*1870*/  @P2 FFMA.FTZ R94, R5, R93, R58 ;  /* 0x0000005d055e2223 */ /* 0x000fe2000001003a */
[----:B------:R-:W-:Y:S01]  /*1880*/  FMUL.FTZ R93, R92, UR6 ;  /* 0x000000065c5d7c20 */ /* 0x000fe20008410000 */
[----:B------:R-:W-:Y:S02]  /*1890*/  FMUL.FTZ R92, R4, UR6 ;  /* 0x00000006045c7c20 */ /* 0x000fe40008410000 */
        /* <DEDUP_REMOVED lines=11> */
.L_x_7327:
[-CC-:B------:R-:W-:Y:S01]  /*1950*/  @P2 FFMA.FTZ R92, R6, R91.reuse, R90.reuse ;  /* 0x0000005b065c2223 */ /* 0x180fe2000001005a */
[-CC-:B------:R-:W-:Y:S01]  /*1960*/  @P2 FFMA.FTZ R77, R3, R91.reuse, R90.reuse ;  /* 0x0000005b034d2223 */ /* 0x180fe2000001005a */
[----:B------:R-:W-:Y:S01]  /*1970*/  ISETP.GT.AND P3, PT, R4, RZ, PT ;  /* 0x000000ff0400720c */ /* 0x000fe20003f64270 */
[----:B------:R-:W-:Y:S01]  /*1980*/  @P2 FFMA.FTZ R79, R7, R91, R90 ;  /* 0x0000005b074f2223 */ /* 0x000fe2000001005a */
[----:B------:R-:W-:Y:S01]  /*1990*/  @P2 FADD.FTZ R92, R85, -R92 ;  /* 0x8000005c555c2221 */ /* 0x000fe20000010000 */
[----:B------:R-:W-:Y:S01]  /*19a0*/  @P2 FADD.FTZ R78, R84, -R77 ;  /* 0x8000004d544e2221 */ /* 0x000fe20000010000 */
[----:B------:R-:W-:Y:S01]  /*19b0*/  MOV R77, R57 ;  /* 0x00000039004d7202 */ /* 0x000fe20000000f00 */
[----:B------:R-:W-:Y:S01]  /*19c0*/  @P2 FADD.FTZ R4, R86, -R79 ;  /* 0x8000004f56042221 */ /* 0x000fe20000010000 */
[C---:B------:R-:W-:Y:S01]  /*19d0*/  @P2 FFMA.FTZ R77, R5.reuse, R92, R57 ;  /* 0x0000005c054d2223 */ /* 0x040fe20000010039 */
[----:B------:R-:W-:Y:S01]  /*19e0*/  @P2 FFMA.FTZ R92, R80, R91, R90 ;  /* 0x0000005b505c2223 */ /* 0x000fe2000001005a */
[----:B------:R-:W-:Y:S01]  /*19f0*/  MOV R76, R56 ;  /* 0x00000038004c7202 */ /* 0x000fe20000000f00 */
[----:B------:R-:W-:Y:S01]  /*1a00*/  @P2 FFMA.FTZ R76, R5, R78, R56 ;  /* 0x0000004e054c2223 */ /* 0x000fe20000010038 */
[----:B------:R-:W-:Y:S01]  /*1a10*/  UMOV UR6, UR12 ;  /* 0x0000000c00067c82 */ /* 0x000fe20008000000 */
[----:B------:R-:W-:Y:S01]  /*1a20*/  @P2 FADD.FTZ R92, R87, -R92 ;  /* 0x8000005c575c2221 */ /* 0x000fe20000010000 */
[----:B------:R-:W-:Y:S01]  /*1a30*/  MOV R78, R58 ;  /* 0x0000003a004e7202 */ /* 0x000fe20000000f00 */
[----:B------:R-:W-:Y:S01]  /*1a40*/  @P3 FMUL.FTZ R72, R76, UR6 ;  /* 0x000000064c483c20 */ /* 0x000fe20008410000 */
[----:B------:R-:W-:Y:S01]  /*1a50*/  MOV R79, R59 ;  /* 0x0000003b004f7202 */ /* 0x000fe20000000f00 */
[----:B------:R-:W-:Y:S01]  /*1a60*/  @P3 FMUL.FTZ R73, R77, UR6 ;  /* 0x000000064d493c20 */ /* 0x000fe20008410000 */
[C---:B------:R-:W-:Y:S01]  /*1a70*/  @P2 FFMA.FTZ R78, R5.reuse, R4, R58 ;  /* 0x00000004054e2223 */ /* 0x040fe2000001003a */
[----:B------:R-:W-:Y:S01]  /*1a80*/  @P2 FFMA.FTZ R79, R5, R92, R59 ;  /* 0x0000005c054f2223 */ /* 0x000fe2000001003b */
[----:B------:R-:W-:-:S02]  /*1a90*/  MOV R4, R72 ;  /* 0x0000004800047202 */ /* 0x000fc40000000f00 */
[----:B------:R-:W-:Y:S01]  /*1aa0*/  @P3 FMUL.FTZ R74, R78, UR6 ;  /* 0x000000064e4a3c20 */ /* 0x000fe20008410000 */
[----:B------:R-:W-:Y:S01]  /*1ab0*/  @P4 FMUL.FTZ R75, R79, UR6 ;  /* 0x000000064f4b4c20 */ /* 0x000fe20008410000 */
[----:B------:R-:W-:-:S07]  /*1ac0*/  MOV R117, R73 ;  /* 0x0000004900757202 */ /* 0x000fce0000000f00 */
.L_x_7326:
[----:B------:R-:W-:Y:S01]  /*1ad0*/  ISETP.NE.U32.AND P1, PT, RZ, UR4, PT ;  /* 0x00000004ff007c0c */ /* 0x000fe2000bf25070 */
[----:B------:R-:W0:Y:S03]  /*1ae0*/  @P4 LDC.64 R92, c[0x0][0x468] ;  /* 0x00011a00ff5c4b82 */ /* 0x000e260000000a00 */
[----:B------:R-:W-:-:S13]  /*1af0*/  ISETP.NE.AND.EX P1, PT, RZ, UR5, PT, P1 ;  /* 0x00000005ff007c0c */ /* 0x000fda000bf25310 */
[----:B------:R-:W1:Y:S01]  /*1b00*/  @P1 LDC.64 R72, c[0x0][0x478] ;  /* 0x00011e00ff481b82 */ /* 0x000e620000000a00 */
[----:B0-----:R-:W-:-:S04]  /*1b10*/  @P4 IMAD.WIDE.U32 R92, R89, 0x10, R92 ;  /* 0x00000010595c4825 */ /* 0x001fc800078e005c */
[----:B-1----:R-:W-:Y:S01]  /*1b20*/  @P1 IMAD.WIDE.U32 R94, R88, 0x10, R72 ;  /* 0x00000010585e1825 */ /* 0x002fe200078e0048 */
[----:B------:R-:W-:Y:S02]  /*1b30*/  MOV R72, R4 ;  /* 0x0000000400487202 */ /* 0x000fe40000000f00 */
[----:B------:R-:W-:Y:S02]  /*1b40*/  MOV R73, R117 ;  /* 0x0000007500497202 */ /* 0x000fe40000000f00 */
[----:B------:R0:W-:Y:S04]  /*1b50*/  @P1 STG.E.128 desc[UR14][R94.64], R76 ;  /* 0x0000004c5e001986 */ /* 0x0001e8000c101d0e */
[----:B------:R0:W-:Y:S01]  /*1b60*/  @P4 STG.E.128 desc[UR14][R92.64], R72 ;  /* 0x000000485c004986 */ /* 0x0001e2000c101d0e */
[----:B------:R-:W-:Y:S05]  /*1b70*/  @!P0 BRA `(.L_x_7328) ;  /* 0x0000000000d08947 */ /* 0x000fea0003800000 */
[----:B------:R-:W-:Y:S05]  /*1b80*/  @!P1 BRA `(.L_x_7329) ;  /* 0x0000000000689947 */ /* 0x000fea0003800000 */
[-CC-:B------:R-:W-:Y:S01]  /*1b90*/  @P2 FFMA.FTZ R4, R82, R91.reuse, R90.reuse ;  /* 0x0000005b52042223 */ /* 0x180fe2000001005a */
[----:B0-----:R-:W-:Y:S01]  /*1ba0*/  @P2 FFMA.FTZ R79, R83, R91, R90 ;  /* 0x0000005b534f2223 */ /* 0x001fe2000001005a */
[----:B------:R-:W-:Y:S02]  /*1bb0*/  MOV R77, R61 ;  /* 0x0000003d004d7202 */ /* 0x000fe40000000f00 */
[----:B------:R-:W-:Y:S01]  /*1bc0*/  @P2 FADD.FTZ R4, R97, -R4 ;  /* 0x8000000461042221 */ /* 0x000fe20000010000 */
[----:B------:R-:W-:Y:S01]  /*1bd0*/  @P2 FADD.FTZ R93, R98, -R79 ;  /* 0x8000004f625d2221 */ /* 0x000fe20000010000 */
[-CC-:B------:R-:W-:Y:S01]  /*1be0*/  @P2 FFMA.FTZ R79, R81, R91.reuse, R90.reuse ;  /* 0x0000005b514f2223 */ /* 0x180fe2000001005a */
[----:B------:R-:W-:Y:S01]  /*1bf0*/  MOV R78, R62 ;  /* 0x0000003e004e7202 */ /* 0x000fe20000000f00 */
[C---:B------:R-:W-:Y:S01]  /*1c00*/  @P2 FFMA.FTZ R77, R5.reuse, R4, R61 ;  /* 0x00000004054d2223 */ /* 0x040fe2000001003d */
[----:B------:R-:W-:Y:S01]  /*1c10*/  @P2 FFMA.FTZ R4, R112, R91, R90 ;  /* 0x0000005b70042223 */ /* 0x000fe2000001005a */
[----:B------:R-:W-:Y:S01]  /*1c20*/  @P2 FADD.FTZ R79, R96, -R79 ;  /* 0x8000004f604f2221 */ /* 0x000fe20000010000 */
[----:B------:R-:W-:Y:S01]  /*1c30*/  @P2 FFMA.FTZ R78, R5, R93, R62 ;  /* 0x0000005d054e2223 */ /* 0x000fe2000001003e */
[----:B------:R-:W-:Y:S01]  /*1c40*/  MOV R76, R60 ;  /* 0x0000003c004c7202 */ /* 0x000fe20000000f00 */
[----:B------:R-:W-:Y:S01]  /*1c50*/  @P2 FADD.FTZ R4, R99, -R4 ;  /* 0x8000000463042221 */ /* 0x000fe20000010000 */
[C---:B------:R-:W-:Y:S01]  /*1c60*/  @P2 FFMA.FTZ R76, R5.reuse, R79, R60 ;  /* 0x0000004f054c2223 */ /* 0x040fe2000001003c */
[----:B------:R-:W-:Y:S01]  /*1c70*/  MOV R92, R63 ;  /* 0x0000003f005c7202 */ /* 0x000fe20000000f00 */
[----:B------:R-:W-:Y:S01]  /*1c80*/  FMUL.FTZ R79, R78, UR6 ;  /* 0x000000064e4f7c20 */ /* 0x000fe20008410000 */
[----:B------:R-:W-:Y:S01]  /*1c90*/  @P2 FFMA.FTZ R92, R5, R4, R63 ;  /* 0x00000004055c2223 */ /* 0x000fe2000001003f */
[----:B------:R-:W-:Y:S01]  /*1ca0*/  FMUL.FTZ R4, R77, UR6 ;  /* 0x000000064d047c20 */ /* 0x000fe20008410000 */
[----:B------:R-:W-:-:S02]  /*1cb0*/  FMUL.FTZ R93, R76, UR6 ;  /* 0x000000064c5d7c20 */ /* 0x000fc40008410000 */
[----:B------:R-:W-:Y:S02]  /*1cc0*/  SEL R74, R79, R74, P3 ;  /* 0x0000004a4f4a7207 */ /* 0x000fe40001800000 */
[----:B------:R-:W-:Y:S02]  /*1cd0*/  SEL R117, R4, R73, P3 ;  /* 0x0000004904757207 */ /* 0x000fe40001800000 */
[----:B------:R-:W-:Y:S02]  /*1ce0*/  SEL R4, R93, R72, P3 ;  /* 0x000000485d047207 */ /* 0x000fe40001800000 */
[----:B------:R-:W-:Y:S01]  /*1cf0*/  MOV R79, R92 ;  /* 0x0000005c004f7202 */ /* 0x000fe20000000f00 */
[----:B------:R-:W-:Y:S06]  /*1d00*/  @!P4 BRA `(.L_x_7330) ;  /* 0x000000040038c947 */ /* 0x000fec0003800000 */
[----:B------:R-:W-:Y:S01]  /*1d10*/  FMUL.FTZ R75, R92, UR6 ;  /* 0x000000065c4b7c20 */ /* 0x000fe20008410000 */
[----:B------:R-:W-:Y:S06]  /*1d20*/  BRA `(.L_x_7330) ;  /* 0x0000000400307947 */ /* 0x000fec0003800000 */
.L_x_7329:
[-CC-:B0-----:R-:W-:Y:S01]  /*1d30*/  @P2 FFMA.FTZ R93, R81, R91.reuse, R90.reuse ;  /* 0x0000005b515d2223 */ /* 0x181fe2000001005a */
[----:B------:R-:W-:Y:S01]  /*1d40*/  MOV R4, R60 ;  /* 0x0000003c00047202 */ /* 0x000fe20000000f00 */
[----:B------:R-:W-:Y:S02]  /*1d50*/  @P2 FFMA.FTZ R92, R82, R91, R90 ;  /* 0x0000005b525c2223 */ /* 0x000fe4000001005a */
[----:B------:R-:W-:Y:S02]  /*1d60*/  @P2 FADD.FTZ R93, R96, -R93 ;  /* 0x8000005d605d2221 */ /* 0x000fe40000010000 */
[----:B------:R-:W-:Y:S01]  /*1d70*/  @P2 FADD.FTZ R94, R97, -R92 ;  /* 0x8000005c615e2221 */ /* 0x000fe20000010000 */
[----:B------:R-:W-:Y:S01]  /*1d80*/  MOV R92, R61 ;  /* 0x0000003d005c7202 */ /* 0x000fe20000000f00 */
[----:B------:R-:W-:Y:S01]  /*1d90*/  @P2 FFMA.FTZ R4, R5, R93, R60 ;  /* 0x0000005d05042223 */ /* 0x000fe2000001003c */
[----:B------:R-:W-:Y:S01]  /*1da0*/  @P2 FFMA.FTZ R93, R83, R91, R90 ;  /* 0x0000005b535d2223 */ /* 0x000fe2000001005a */
[----:B------:R-:W-:Y:S01]  /*1db0*/  @P2 FFMA.FTZ R92, R5, R94, R61 ;  /* 0x0000005e055c2223 */ /* 0x000fe2000001003d */
[----:B------:R-:W-:-:S02]  /*1dc0*/  MOV R94, R62 ;  /* 0x0000003e005e7202 */ /* 0x000fc40000000f00 */
[----:B------:R-:W-:Y:S01]  /*1dd0*/  @P2 FADD.FTZ R93, R98, -R93 ;  /* 0x8000005d625d2221 */ /* 0x000fe20000010000 */
[----:B------:R-:W-:-:S03]  /*1de0*/  FMUL.FTZ R92, R92, UR6 ;  /* 0x000000065c5c7c20 */ /* 0x000fc60008410000 */
[----:B------:R-:W-:Y:S01]  /*1df0*/  @P2 FFMA.FTZ R94, R5, R93, R62 ;  /* 0x0000005d055e2223 */ /* 0x000fe2000001003e */
[----:B------:R-:W-:Y:S01]  /*1e00*/  FMUL.FTZ R93, R4, UR6 ;  /* 0x00000006045d7c20 */ /* 0x000fe20008410000 */
[----:B------:R-:W-:Y:S02]  /*1e10*/  SEL R117, R92, R73, P3 ;  /* 0x000000495c757207 */ /* 0x000fe40001800000 */
[----:B------:R-:W-:Y:S02]  /*1e20*/  FMUL.FTZ R95, R94, UR6 ;  /* 0x000000065e5f7c20 */ /* 0x000fe40008410000 */
[----:B------:R-:W-:-:S03]  /*1e30*/  SEL R4, R93, R72, P3 ;  /* 0x000000485d047207 */ /* 0x000fc60001800000 */
        /* <DEDUP_REMOVED lines=8> */
.L_x_7328:
[----:B------:R-:W-:Y:S05]  /*1ec0*/  @!P1 BRA `(.L_x_7331) ;  /* 0x00000000006c9947 */ /* 0x000fea0003800000 */
[-CC-:B0-----:R-:W-:Y:S01]  /*1ed0*/  FFMA.FTZ R77, R81, R91.reuse, R90.reuse ;  /* 0x0000005b514d7223 */ /* 0x181fe2000001005a */
[-CC-:B------:R-:W-:Y:S01]  /*1ee0*/  FFMA.FTZ R4, R82, R91.reuse, R90.reuse ;  /* 0x0000005b52047223 */ /* 0x180fe2000001005a */
[----:B------:R-:W-:Y:S01]  /*1ef0*/  ISETP.GT.AND P5, PT, R2, RZ, PT ;  /* 0x000000ff0200720c */ /* 0x000fe20003fa4270 */
[-CC-:B------:R-:W-:Y:S01]  /*1f00*/  FFMA.FTZ R92, R112, R91.reuse, R90.reuse ;  /* 0x0000005b705c7223 */ /* 0x180fe2000001005a */
[----:B------:R-:W-:Y:S01]  /*1f10*/  FADD.FTZ R76, R96, -R77 ;  /* 0x8000004d604c7221 */ /* 0x000fe20000010000 */
[----:B------:R-:W-:Y:S01]  /*1f20*/  FFMA.FTZ R77, R83, R91, R90 ;  /* 0x0000005b534d7223 */ /* 0x000fe2000001005a */
[----:B------:R-:W-:Y:S01]  /*1f30*/  FADD.FTZ R4, R97, -R4 ;  /* 0x8000000461047221 */ /* 0x000fe20000010000 */
[----:B------:R-:W-:Y:S01]  /*1f40*/  FADD.FTZ R92, R99, -R92 ;  /* 0x8000005c635c7221 */ /* 0x000fe20000010000 */
[C---:B------:R-:W-:Y:S01]  /*1f50*/  FMUL.FTZ R76, R5.reuse, R76 ;  /* 0x0000004c054c7220 */ /* 0x040fe20000410000 */
[----:B------:R-:W-:Y:S01]  /*1f60*/  FADD.FTZ R78, R98, -R77 ;  /* 0x8000004d624e7221 */ /* 0x000fe20000010000 */
[C---:B------:R-:W-:Y:S01]  /*1f70*/  FMUL.FTZ R77, R5.reuse, R4 ;  /* 0x00000004054d7220 */ /* 0x040fe20000410000 */
[----:B------:R-:W-:-:S02]  /*1f80*/  FMUL.FTZ R92, R5, R92 ;  /* 0x0000005c055c7220 */ /* 0x000fc40000410000 */
[----:B------:R-:W-:Y:S01]  /*1f90*/  FSEL R76, R76, RZ, P5 ;  /* 0x000000ff4c4c7208 */ /* 0x000fe20002800000 */
[----:B------:R-:W-:Y:S01]  /*1fa0*/  FMUL.FTZ R78, R5, R78 ;  /* 0x0000004e054e7220 */ /* 0x000fe20000410000 */
[----:B------:R-:W-:Y:S02]  /*1fb0*/  FSEL R77, R77, RZ, P5 ;  /* 0x000000ff4d4d7208 */ /* 0x000fe40002800000 */
[----:B------:R-:W-:Y:S01]  /*1fc0*/  FSEL R92, R92, RZ, P5 ;  /* 0x000000ff5c5c7208 */ /* 0x000fe20002800000 */
[----:B------:R-:W-:Y:S01]  /*1fd0*/  FMUL.FTZ R79, R76, UR6 ;  /* 0x000000064c4f7c20 */ /* 0x000fe20008410000 */
[----:B------:R-:W-:-:S04]  /*1fe0*/  FSEL R78, R78, RZ, P5 ;  /* 0x000000ff4e4e7208 */ /* 0x000fc80002800000 */
        /* <DEDUP_REMOVED lines=9> */
.L_x_7331:
[-CC-:B0-----:R-:W-:Y:S01]  /*2080*/  FFMA.FTZ R92, R82, R91.reuse, R90.reuse ;  /* 0x0000005b525c7223 */ /* 0x181fe2000001005a */
[-C--:B------:R-:W-:Y:S01]  /*2090*/  FFMA.FTZ R93, R81, R91.reuse, R90 ;  /* 0x0000005b515d7223 */ /* 0x080fe2000001005a */
[----:B------:R-:W-:Y:S02]  /*20a0*/  ISETP.GT.AND P5, PT, R2, RZ, PT ;  /* 0x000000ff0200720c */ /* 0x000fe40003fa4270 */
[----:B------:R-:W-:Y:S01]  /*20b0*/  FADD.FTZ R92, R97, -R92 ;  /* 0x8000005c615c7221 */ /* 0x000fe20000010000 */
[----:B------:R-:W-:Y:S01]  /*20c0*/  FADD.FTZ R4, R96, -R93 ;  /* 0x8000005d60047221 */ /* 0x000fe20000010000 */
[----:B------:R-:W-:Y:S02]  /*20d0*/  FFMA.FTZ R93, R83, R91, R90 ;  /* 0x0000005b535d7223 */ /* 0x000fe4000001005a */
[C---:B------:R-:W-:Y:S01]  /*20e0*/  FMUL.FTZ R92, R5.reuse, R92 ;  /* 0x0000005c055c7220 */ /* 0x040fe20000410000 */
[----:B------:R-:W-:-:S04]  /*20f0*/  FMUL.FTZ R4, R5, R4 ;  /* 0x0000000405047220 */ /* 0x000fc80000410000 */
[----:B------:R-:W-:Y:S02]  /*2100*/  FSEL R92, R92, RZ, P5 ;  /* 0x000000ff5c5c7208 */ /* 0x000fe40002800000 */
[----:B------:R-:W-:-:S03]  /*2110*/  FSEL R4, R4, RZ, P5 ;  /* 0x000000ff04047208 */ /* 0x000fc60002800000 */
[----:B------:R-:W-:Y:S01]  /*2120*/  @P3 FMUL.FTZ R73, R92, UR6 ;  /* 0x000000065c493c20 */ /* 0x000fe20008410000 */
[----:B------:R-:W-:Y:S01]  /*2130*/  @P4 FFMA.FTZ R92, R112, R91, R90 ;  /* 0x0000005b705c4223 */ /* 0x000fe2000001005a */
[----:B------:R-:W-:Y:S01]  /*2140*/  @P3 FMUL.FTZ R72, R4, UR6 ;  /* 0x0000000604483c20 */ /* 0x000fe20008410000 */
[----:B------:R-:W-:Y:S02]  /*2150*/  FADD.FTZ R4, R98, -R93 ;  /* 0x8000005d62047221 */ /* 0x000fe40000010000 */
[----:B------:R-:W-:Y:S01]  /*2160*/  @P4 FADD.FTZ R92, R99, -R92 ;  /* 0x8000005c635c4221 */ /* 0x000fe20000010000 */
[----:B------:R-:W-:Y:S01]  /*2170*/  MOV R117, R73 ;  /* 0x0000004900757202 */ /* 0x000fe20000000f00 */
[C---:B------:R-:W-:Y:S02]  /*2180*/  FMUL.FTZ R4, R5.reuse, R4 ;  /* 0x0000000405047220 */ /* 0x040fe40000410000 */
[----:B------:R-:W-:-:S03]  /*2190*/  @P4 FMUL.FTZ R92, R5, R92 ;  /* 0x0000005c055c4220 */ /* 0x000fc60000410000 */
[----:B------:R-:W-:Y:S02]  /*21a0*/  FSEL R4, R4, RZ, P5 ;  /* 0x000000ff04047208 */ /* 0x000fe40002800000 */
[----:B------:R-:W-:-:S03]  /*21b0*/  @P4 FSEL R92, R92, RZ, P5 ;  /* 0x000000ff5c5c4208 */ /* 0x000fc60002800000 */
[----:B------:R-:W-:Y:S01]  /*21c0*/  @P3 FMUL.FTZ R74, R4, UR6 ;  /* 0x00000006044a3c20 */ /* 0x000fe20008410000 */
[----:B------:R-:W-:Y:S01]  /*21d0*/  MOV R4, R72 ;  /* 0x0000004800047202 */ /* 0x000fe20000000f00 */
[----:B------:R-:W-:-:S07]  /*21e0*/  @P4 FMUL.FTZ R75, R92, UR6 ;  /* 0x000000065c4b4c20 */ /* 0x000fce0008410000 */
.L_x_7330:
[----:B------:R-:W0:Y:S01]  /*21f0*/  @P1 LDC.64 R72, c[0x0][0x478] ;  /* 0x00011e00ff481b82 */ /* 0x000e220000000a00 */
[----:B------:R-:W-:-:S07]  /*2200*/  @P1 IADD3 R95, PT, PT, R88, 0x80, RZ ;  /* 0x00000080585f1810 */ /* 0x000fce0007ffe0ff */
[----:B------:R-:W1:Y:S01]  /*2210*/  @P4 LDC.64 R92, c[0x0][0x468] ;  /* 0x00011a00ff5c4b82 */ /* 0x000e620000000a00 */
[----:B0-----:R-:W-:Y:S01]  /*2220*/  @P1 IMAD.WIDE.U32 R94, R95, 0x10, R72 ;  /* 0x000000105f5e1825 */ /* 0x001fe200078e0048 */
[----:B------:R-:W-:Y:S02]  /*2230*/  @P4 IADD3 R73, PT, PT, R89, 0x80, RZ ;  /* 0x0000008059494810 */ /* 0x000fe40007ffe0ff */
[----:B------:R-:W-:Y:S02]  /*2240*/  MOV R72, R4 ;  /* 0x0000000400487202 */ /* 0x000fe40000000f00 */
[----:B------:R0:W-:Y:S01]  /*2250*/  @P1 STG.E.128 desc[UR14][R94.64], R76 ;  /* 0x0000004c5e001986 */ /* 0x0001e2000c101d0e */
[----:B-1----:R-:W-:Y:S01]  /*2260*/  @P4 IMAD.WIDE.U32 R92, R73, 0x10, R92 ;  /* 0x00000010495c4825 */ /* 0x002fe200078e005c */
[----:B------:R-:W-:-:S05]  /*2270*/  MOV R73, R117 ;  /* 0x0000007500497202 */ /* 0x000fca0000000f00 */
        /* <DEDUP_REMOVED lines=29> */
.L_x_7333:
        /* <DEDUP_REMOVED lines=25> */
.L_x_7332:
        /* <DEDUP_REMOVED lines=28> */
.L_x_7335:
[-CC-:B0-----:R-:W-:Y:S01]  /*27a0*/  FFMA.FTZ R93, R113, R91.reuse, R90.reuse ;  /* 0x0000005b715d7223 */ /* 0x181fe2000001005a */
[----:B------:R-:W-:Y:S01]  /*27b0*/  ISETP.GT.AND P5, PT, R2, RZ, PT ;  /* 0x000000ff0200720c */ /* 0x000fe20003fa4270 */
[-CC-:B------:R-:W-:Y:S01]  /*27c0*/  FFMA.FTZ R92, R100, R91.reuse, R90.reuse ;  /* 0x0000005b645c7223 */ /* 0x180fe2000001005a */
[-CC-:B------:R-:W-:Y:S01]  /*27d0*/  @P4 FFMA.FTZ R120, R102, R91.reuse, R90.reuse ;  /* 0x0000005b66784223 */ /* 0x180fe2000001005a */
[----:B------:R-:W-:Y:S01]  /*27e0*/  FADD.FTZ R4, R114, -R93 ;  /* 0x8000005d72047221 */ /* 0x000fe20000010000 */
[----:B------:R-:W-:Y:S01]  /*27f0*/  FFMA.FTZ R93, R101, R91, R90 ;  /* 0x0000005b655d7223 */ /* 0x000fe2000001005a */
[----:B------:R-:W-:Y:S01]  /*2800*/  FADD.FTZ R92, R115, -R92 ;  /* 0x8000005c735c7221 */ /* 0x000fe20000010000 */
[----:B------:R-:W-:Y:S01]  /*2810*/  @P4 FADD.FTZ R120, R103, -R120 ;  /* 0x8000007867784221 */ /* 0x000fe20000010000 */
[C---:B------:R-:W-:Y:S01]  /*2820*/  FMUL.FTZ R4, R5.reuse, R4 ;  /* 0x0000000405047220 */ /* 0x040fe20000410000 */
[----:B------:R-:W-:Y:S02]  /*2830*/  FADD.FTZ R94, R116, -R93 ;  /* 0x8000005d745e7221 */ /* 0x000fe40000010000 */
[----:B------:R-:W-:-:S02]  /*2840*/  @P4 FMUL.FTZ R120, R5, R120 ;  /* 0x0000007805784220 */ /* 0x000fc40000410000 */
[----:B------:R-:W-:-:S05]  /*2850*/  FSEL R4, R4, RZ, P5 ;  /* 0x000000ff04047208 */ /* 0x000fca0002800000 */
[----:B------:R-:W-:Y:S01]  /*2860*/  @P3 FMUL.FTZ R72, R4, UR6 ;  /* 0x0000000604483c20 */ /* 0x000fe20008410000 */
[C---:B------:R-:W-:Y:S01]  /*2870*/  FMUL.FTZ R4, R5.reuse, R92 ;  /* 0x0000005c05047220 */ /* 0x040fe20000410000 */
[----:B------:R-:W-:-:S04]  /*2880*/  FMUL.FTZ R92, R5, R94 ;  /* 0x0000005e055c7220 */ /* 0x000fc80000410000 */
[----:B------:R-:W-:Y:S02]  /*2890*/  FSEL R4, R4, RZ, P5 ;  /* 0x000000ff04047208 */ /* 0x000fe40002800000 */
[----:B------:R-:W-:-:S03]  /*28a0*/  FSEL R92, R92, RZ, P5 ;  /* 0x000000ff5c5c7208 */ /* 0x000fc60002800000 */
[----:B------:R-:W-:Y:S01]  /*28b0*/  @P3 FMUL.FTZ R73, R4, UR6 ;  /* 0x0000000604493c20 */ /* 0x000fe20008410000 */
[----:B------:R-:W-:Y:S01]  /*28c0*/  MOV R4, R72 ;  /* 0x0000004800047202 */ /* 0x000fe20000000f00 */
[----:B------:R-:W-:Y:S01]  /*28d0*/  @P3 FMUL.FTZ R74, R92, UR6 ;  /* 0x000000065c4a3c20 */ /* 0x000fe20008410000 */
[----:B------:R-:W-:Y:S02]  /*28e0*/  @P4 FSEL R92, R120, RZ, P5 ;  /* 0x000000ff785c4208 */ /* 0x000fe40002800000 */
[----:B------:R-:W-:-:S03]  /*28f0*/  MOV R117, R73 ;  /* 0x0000004900757202 */ /* 0x000fc60000000f00 */
[----:B------:R-:W-:-:S07]  /*2900*/  @P4 FMUL.FTZ R75, R92, UR6 ;  /* 0x000000065c4b4c20 */ /* 0x000fce0008410000 */
.L_x_7334:
        /* <DEDUP_REMOVED lines=20> */
[----:B------:R-:W-:Y:S01]  /*2a50*/  @P2 FFMA.FTZ R91, R110, R91, R90 ;  /* 0x0000005b6e5b2223 */ /* 0x000fe2000001005a */
[----:B------:R-:W-:Y:S01]  /*2a60*/  MOV R78, R70 ;  /* 0x00000046004e7202 */ /* 0x000fe20000000f00 */
[C---:B------:R-:W-:Y:S01]  /*2a70*/  @P2 FFMA.FTZ R76, R5.reuse, R79, R68 ;  /* 0x0000004f054c2223 */ /* 0x040fe20000010044 */
[C---:B------:R-:W-:Y:S01]  /*2a80*/  @P2 FFMA.FTZ R78, R5.reuse, R93, R70 ;  /* 0x0000005d054e2223 */ /* 0x040fe20000010046 */
[----:B------:R-:W-:Y:S01]  /*2a90*/  @P2 FFMA.FTZ R77, R5, R2, R69 ;  /* 0x00000002054d2223 */ /* 0x000fe20000010045 */
[----:B------:R-:W-:Y:S01]  /*2aa0*/  @P2 FADD.FTZ R2, R106, -R91 ;  /* 0x8000005b6a022221 */ /* 0x000fe20000010000 */
[----:B------:R-:W-:Y:S01]  /*2ab0*/  FMUL.FTZ R93, R76, UR6 ;  /* 0x000000064c5d7c20 */ /* 0x000fe20008410000 */
[----:B------:R-:W-:Y:S01]  /*2ac0*/  FMUL.FTZ R91, R78, UR6 ;  /* 0x000000064e5b7c20 */ /* 0x000fe20008410000 */
[----:B------:R-:W-:Y:S01]  /*2ad0*/  FMUL.FTZ R4, R77, UR6 ;  /* 0x000000064d047c20 */ /* 0x000fe20008410000 */
[----:B------:R-:W-:Y:S01]  /*2ae0*/  MOV R79, R71 ;  /* 0x00000047004f7202 */ /* 0x000fe20000000f00 */
[----:B------:R-:W-:Y:S01]  /*2af0*/  @P2 FFMA.FTZ R79, R5, R2, R71 ;  /* 0x00000002054f2223 */ /* 0x000fe20000010047 */
[----:B------:R-:W-:-:S02]  /*2b00*/  SEL R72, R93, R72, P3 ;  /* 0x000000485d487207 */ /* 0x000fc40001800000 */
[----:B------:R-:W-:Y:S02]  /*2b10*/  SEL R74, R91, R74, P3 ;  /* 0x0000004a5b4a7207 */ /* 0x000fe40001800000 */
[----:B------:R-:W-:Y:S01]  /*2b20*/  SEL R73, R4, R73, P3 ;  /* 0x0000004904497207 */ /* 0x000fe20001800000 */
[----:B------:R-:W-:Y:S06]  /*2b30*/  @!P4 BRA `(.L_x_7338) ;  /* 0x000000040030c947 */ /* 0x000fec0003800000 */
[----:B------:R-:W-:Y:S01]  /*2b40*/  FMUL.FTZ R75, R79, UR6 ;  /* 0x000000064f4b7c20 */ /* 0x000fe20008410000 */
[----:B------:R-:W-:Y:S06]  /*2b50*/  BRA `(.L_x_7338) ;  /* 0x0000000400287947 */ /* 0x000fec0003800000 */
.L_x_7337:
[-CC-:B0-----:R-:W-:Y:S01]  /*2b60*/  @P2 FFMA.FTZ R93, R105, R91.reuse, R90.reuse ;  /* 0x0000005b695d2223 */ /* 0x181fe2000001005a */
[----:B------:R-:W-:Y:S01]  /*2b70*/  @P2 FFMA.FTZ R2, R104, R91, R90 ;  /* 0x0000005b68022223 */ /* 0x000fe2000001005a */
[----:B------:R-:W-:Y:S02]  /*2b80*/  MOV R4, R69 ;  /* 0x0000004500047202 */ /* 0x000fe40000000f00 */
[----:B------:R-:W-:Y:S01]  /*2b90*/  @P2 FADD.FTZ R93, R108, -R93 ;  /* 0x8000005d6c5d2221 */ /* 0x000fe20000010000 */
[----:B------:R-:W-:Y:S01]  /*2ba0*/  @P2 FADD.FTZ R92, R109, -R2 ;  /* 0x800000026d5c2221 */ /* 0x000fe20000010000 */
[----:B------:R-:W-:Y:S02]  /*2bb0*/  MOV R2, R68 ;  /* 0x0000004400027202 */ /* 0x000fe40000000f00 */
        /* <DEDUP_REMOVED lines=19> */
.L_x_7336:
        /* <DEDUP_REMOVED lines=28> */
.L_x_7339:
[-CC-:B0-----:R-:W-:Y:S01]  /*2eb0*/  FFMA.FTZ R93, R105, R91.reuse, R90.reuse ;  /* 0x0000005b695d7223 */ /* 0x181fe2000001005a */
[-CC-:B------:R-:W-:Y:S01]  /*2ec0*/  FFMA.FTZ R4, R104, R91.reuse, R90.reuse ;  /* 0x0000005b68047223 */ /* 0x180fe2000001005a */
[-CC-:B------:R-:W-:Y:S01]  /*2ed0*/  FFMA.FTZ R95, R107, R91.reuse, R90.reuse ;  /* 0x0000005b6b5f7223 */ /* 0x180fe2000001005a */
[----:B------:R-:W-:Y:S01]  /*2ee0*/  FFMA.FTZ R91, R110, R91, R90 ;  /* 0x0000005b6e5b7223 */ /* 0x000fe2000001005a */
[----:B------:R-:W-:Y:S01]  /*2ef0*/  ISETP.GT.AND P0, PT, R2, RZ, PT ;  /* 0x000000ff0200720c */ /* 0x000fe20003f04270 */
        /* <DEDUP_REMOVED lines=16> */
.L_x_7338:
        /* <DEDUP_REMOVED lines=13> */
.L_x_7319:
        /* <DEDUP_REMOVED lines=17> */
.L_x_7341:
        /* <DEDUP_REMOVED lines=10> */
.L_x_8149:


//--------------------- .text._ZN10layer_norm13ln_bwd_kernelINS_13Kernel_traitsIfffffjLj2048ELj1ELj1ELj4ELj16ENS_18Kernel_traits_baseILj2048EfffffjLj128EEEEELb0ELb1ELb0ELb0EEEvNS_9BwdParamsE --------------------------
	.section	.text._ZN10layer_norm13ln_bwd_kernelINS_13Kernel_traitsIfffffjLj2048ELj1ELj1ELj4ELj16ENS_18Kernel_traits_baseILj2048EfffffjLj128EEEEELb0ELb1ELb0ELb0EEEvNS_9BwdParamsE,"ax",@progbits
	.align	128
        .global         _ZN10layer_norm13ln_bwd_kernelINS_13Kernel_traitsIfffffjLj2048ELj1ELj1ELj4ELj16ENS_18Kernel_traits_baseILj2048EfffffjLj128EEEEELb0ELb1ELb0ELb0EEEvNS_9BwdParamsE
        .type           _ZN10layer_norm13ln_bwd_kernelINS_13Kernel_traitsIfffffjLj2048ELj1ELj1ELj4ELj16ENS_18Kernel_traits_baseILj2048EfffffjLj128EEEEELb0ELb1ELb0ELb0EEEvNS_9BwdParamsE,@function
        .size           _ZN10layer_norm13ln_bwd_kernelINS_13Kernel_traitsIfffffjLj2048ELj1ELj1ELj4ELj16ENS_18Kernel_traits_baseILj2048EfffffjLj128EEEEELb0ELb1ELb0ELb0EEEvNS_9BwdParamsE,(.L_x_8150 - _ZN10layer_norm13ln_bwd_kernelINS_13Kernel_traitsIfffffjLj2048ELj1ELj1ELj4ELj16ENS_18Kernel_traits_baseILj2048EfffffjLj128EEEEELb0ELb1ELb0ELb0EEEvNS_9BwdParamsE)
        .other          _ZN10layer_norm13ln_bwd_kernelINS_13Kernel_traitsIfffffjLj2048ELj1ELj1ELj4ELj16ENS_18Kernel_traits_baseILj2048EfffffjLj128EEEEELb0ELb1ELb0ELb0EEEvNS_9BwdParamsE,@"STO_CUDA_ENTRY STV_DEFAULT"
_ZN10layer_norm13ln_bwd_kernelINS_13Kernel_traitsIfffffjLj2048ELj1ELj1ELj4ELj16ENS_18Kernel_traits_baseILj2048EfffffjLj128EEEEELb0ELb1ELb0ELb0EEEvNS_9BwdParamsE:
.text._ZN10layer_norm13ln_bwd_kernelINS_13Kernel_traitsIfffffjLj2048ELj1ELj1ELj4ELj16ENS_18Kernel_traits_baseILj2048EfffffjLj128EEEEELb0ELb1ELb0ELb0EEEvNS_9BwdParamsE:
        /* <DEDUP_REMOVED lines=22> */
[----:B--2---:R-:W5:Y:S01]  /*0160*/  @P5 LDG.E.128 R16, desc[UR8][R12.64] ;  /* 0x000000080c105981 */ /* 0x004f62000c1e1d00 */
[C---:B---3--:R-:W-:Y:S01]  /*0170*/  @P5 IMAD.WIDE.U32 R14, R3.reuse, 0x10, R14 ;  /* 0x00000010030e5825 */ /* 0x048fe200078e000e */
[----:B------:R-:W0:Y:S01]  /*0180*/  @P4 LDC.64 R48, c[0x0][0x3d0] ;  /* 0x0000f400ff304b82 */ /* 0x000e220000000a00 */
[----:B------:R-:W-:-:S03]  /*0190*/  @P5 IADD3 R3, PT, PT, R3, 0x80, RZ ;  /* 0x0000008003035810 */ /* 0x000fc60007ffe0ff */
[----:B------:R-:W5:Y:S01]  /*01a0*/  @P5 LDG.E.128 R20, desc[UR8][R14.64] ;  /* 0x000000080e145981 */ /* 0x000f62000c1e1d00 */
[----:B----4-:R-:W-:-:S03]  /*01b0*/  @P2 IMAD.WIDE.U32 R8, R2, 0x10, R8 ;  /* 0x0000001002082825 */ /* 0x010fc600078e0008 */
[----:B------:R-:W2:Y:S02]  /*01c0*/  @P4 LDC.64 R52, c[0x0][0x3e8] ;  /* 0x0000fa00ff344b82 */ /* 0x000ea40000000a00 */
[----:B------:R-:W5:Y:S01]  /*01d0*/  @P2 LDG.E.128 R40, desc[UR8][R8.64] ;  /* 0x0000000808282981 */ /* 0x000f62000c1e1d00 */
[----:B-1----:R-:W-:-:S05]  /*01e0*/  @P2 IMAD.WIDE.U32 R10, R2, 0x10, R10 ;  /* 0x00000010020a2825 */ /* 0x002fca00078e000a */
[----:B------:R-:W1:Y:S01]  /*01f0*/  @P3 LDC.64 R54, c[0x0][0x3d0] ;  /* 0x0000f400ff363b82 */ /* 0x000e620000000a00 */
[----:B------:R-:W5:Y:S07]  /*0200*/  @P2 LDG.E.128 R44, desc[UR8][R10.64] ;  /* 0x000000080a2c2981 */ /* 0x000f6e000c1e1d00 */
[----:B------:R-:W3:Y:S01]  /*0210*/  @P3 LDC.64 R56, c[0x0][0x3e8] ;  /* 0x0000fa00ff383b82 */ /* 0x000ee20000000a00 */
[----:B0-----:R-:W-:Y:S01]  /*0220*/  @P4 IMAD.WIDE.U32 R50, R3, 0x10, R48 ;  /* 0x0000001003324825 */ /* 0x001fe200078e0030 */
[----:B------:R-:W-:-:S03]  /*0230*/  UISETP.GE.AND UP0, UPT, UR7, UR4, UPT ;  /* 0x000000040700728c */ /* 0x000fc6000bf06270 */
[C---:B--2---:R-:W-:Y:S01]  /*0240*/  @P4 IMAD.WIDE.U32 R52, R3.reuse, 0x10, R52 ;  /* 0x0000001003344825 */ /* 0x044fe200078e0034 */
[----:B------:R-:W-:Y:S01]  /*0250*/  @P4 IADD3 R3, PT, PT, R3, 0x80, RZ ;  /* 0x0000008003034810 */ /* 0x000fe20007ffe0ff */
[----:B------:R0:W5:Y:S01]  /*0260*/  @P4 LDG.E.128 R24, desc[UR8][R50.64] ;  /* 0x0000000832184981 */ /* 0x000162000c1e1d00 */
[----:B------:R-:W-:Y:S02]  /*0270*/  CS2R R48, SRZ ;  /* 0x0000000000307805 */ /* 0x000fe4000001ff00 */
[----:B------:R-:W-:Y:S02]  /*0280*/  CS2R R58, SRZ ;  /* 0x00000000003a7805 */ /* 0x000fe4000001ff00 */
[----:B------:R-:W-:Y:S01]  /*0290*/  CS2R R60, SRZ ;  /* 0x00000000003c7805 */ /* 0x000fe2000001ff00 */
[----:B------:R2:W5:Y:S01]  /*02a0*/  @P4 LDG.E.128 R28, desc[UR8][R52.64] ;  /* 0x00000008341c4981 */ /* 0x000562000c1e1d00 */
[----:B-1----:R-:W-:Y:S01]  /*02b0*/  @P3 IMAD.WIDE.U32 R54, R3, 0x10, R54 ;  /* 0x0000001003363825 */ /* 0x002fe200078e0036 */
[----:B------:R-:W-:-:S02]  /*02c0*/  CS2R R62, SRZ ;  /* 0x00000000003e7805 */ /* 0x000fc4000001ff00 */
[----:B------:R-:W-:Y:S01]  /*02d0*/  CS2R R64, SRZ ;  /* 0x0000000000407805 */ /* 0x000fe2000001ff00 */
[----:B---3--:R-:W-:Y:S01]  /*02e0*/  @P3 IMAD.WIDE.U32 R56, R3, 0x10, R56 ;  /* 0x0000001003383825 */ /* 0x008fe200078e0038 */
[----:B------:R1:W5:Y:S01]  /*02f0*/  @P3 LDG.E.128 R32, desc[UR8][R54.64] ;  /* 0x0000000836203981 */ /* 0x000362000c1e1d00 */
[----:B0-----:R-:W-:Y:S02]  /*0300*/  CS2R R50, SRZ ;  /* 0x0000000000327805 */ /* 0x001fe4000001ff00 */
[----:B--2---:R-:W-:Y:S02]  /*0310*/  CS2R R52, SRZ ;  /* 0x0000000000347805 */ /* 0x004fe4000001ff00 */
[----:B------:R-:W-:Y:S01]  /*0320*/  CS2R R66, SRZ ;  /* 0x0000000000427805 */ /* 0x000fe2000001ff00 */
[----:B------:R0:W5:Y:S01]  /*0330*/  @P3 LDG.E.128 R36, desc[UR8][R56.64] ;  /* 0x0000000838243981 */ /* 0x000162000c1e1d00 */
[----:B------:R-:W-:Y:S02]  /*0340*/  CS2R R68, SRZ ;  /* 0x0000000000447805 */ /* 0x000fe4000001ff00 */
[----:B------:R-:W-:-:S02]  /*0350*/  CS2R R70, SRZ ;  /* 0x0000000000467805 */ /* 0x000fc4000001ff00 */
[----:B------:R-:W-:Y:S02]  /*0360*/  CS2R R72, SRZ ;  /* 0x0000000000487805 */ /* 0x000fe4000001ff00 */
[----:B------:R-:W-:Y:S02]  /*0370*/  CS2R R74, SRZ ;  /* 0x00000000004a7805 */ /* 0x000fe4000001ff00 */
[----:B------:R-:W-:Y:S02]  /*0380*/  CS2R R76, SRZ ;  /* 0x00000000004c7805 */ /* 0x000fe4000001ff00 */
[----:B-1----:R-:W-:Y:S02]  /*0390*/  CS2R R54, SRZ ;  /* 0x0000000000367805 */ /* 0x002fe4000001ff00 */
[----:B------:R-:W-:Y:S02]  /*03a0*/  CS2R R78, SRZ ;  /* 0x00000000004e7805 */ /* 0x000fe4000001ff00 */
[----:B------:R-:W-:-:S02]  /*03b0*/  CS2R R80, SRZ ;  /* 0x0000000000507805 */ /* 0x000fc4000001ff00 */
[----:B------:R-:W-:Y:S02]  /*03c0*/  CS2R R82, SRZ ;  /* 0x0000000000527805 */ /* 0x000fe4000001ff00 */
[----:B0-----:R-:W-:Y:S02]  /*03d0*/  CS2R R56, SRZ ;  /* 0x0000000000387805 */ /* 0x001fe4000001ff00 */
[----:B------:R-:W-:Y:S02]  /*03e0*/  CS2R R84, SRZ ;  /* 0x0000000000547805 */ /* 0x000fe4000001ff00 */
[----:B------:R-:W-:Y:S02]  /*03f0*/  CS2R R86, SRZ ;  /* 0x0000000000567805 */ /* 0x000fe4000001ff00 */
[----:B------:R-:W-:Y:S02]  /*0400*/  CS2R R88, SRZ ;  /* 0x0000000000587805 */ /* 0x000fe4000001ff00 */
[----:B------:R-:W-:-:S02]  /*0410*/  CS2R R90, SRZ ;  /* 0x00000000005a7805 */ /* 0x000fc4000001ff00 */
[----:B------:R-:W-:Y:S02]  /*0420*/  CS2R R92, SRZ ;  /* 0x00000000005c7805 */ /* 0x000fe4000001ff00 */
[----:B------:R-:W-:Y:S01]  /*0430*/  CS2R R94, SRZ ;  /* 0x00000000005e7805 */ /* 0x000fe2000001ff00 */
[----:B------:R-:W-:Y:S06]  /*0440*/  BRA.U UP0, `(.L_x_7342) ;  /* 0x0000003100447547 */ /* 0x000fec000b800000 */
        /* <DEDUP_REMOVED lines=33> */
.L_x_7384:
[----:B------:R-:W4:Y:S08]  /*0660*/  LDC.64 R118, c[0x0][0x3c0] ;  /* 0x0000f000ff767b82 */ /* 0x000f300000000a00 */
[----:B------:R-:W0:Y:S01]  /*0670*/  @P0 LDC.64 R116, c[0x0][0x3e0] ;  /* 0x0000f800ff740b82 */ /* 0x000e220000000a00 */
[----:B-----5:R-:W-:-:S07]  /*0680*/  HFMA2 R147, -RZ, RZ, 1.875, 0 ;  /* 0x3f800000ff937431 */ /* 0x020fce00000001ff */
[----:B------:R-:W1:Y:S01]  /*0690*/  LDC R4, c[0x0][0x388] ;  /* 0x0000e200ff047b82 */ /* 0x000e620000000800 */
[----:B----4-:R-:W-:-:S06]  /*06a0*/  IMAD.WIDE R120, R7, 0x4, R118 ;  /* 0x0000000407787825 */ /* 0x010fcc00078e0276 */
[----:B------:R-:W4:Y:S01]  /*06b0*/  LDG.E R120, desc[UR8][R120.64] ;  /* 0x0000000878787981 */ /* 0x000f22000c1e1900 */
[C---:B0-----:R-:W-:Y:S02]  /*06c0*/  @P0 IMAD.WIDE R118, R7.reuse, 0x4, R116 ;  /* 0x0000000407760825 */ /* 0x041fe400078e0274 */
[----:B------:R-:W0:Y:S03]  /*06d0*/  LDC.64 R116, c[0x0][0x3c8] ;  /* 0x0000f200ff747b82 */ /* 0x000e260000000a00 */
[----:B-----5:R0:W5:Y:S01]  /*06e0*/  @P0 LDG.E R147, desc[UR8][R118.64] ;  /* 0x0000000876930981 */ /* 0x020162000c1e1900 */
[----:B------:R-:W-:Y:S01]  /*06f0*/  ISETP.GE.U32.AND P2, PT, R6, 0x80, PT ;  /* 0x000000800600780c */ /* 0x000fe20003f46070 */
[C---:B-1----:R-:W-:Y:S02]  /*0700*/  IMAD R122, R7.reuse, R4, RZ ;  /* 0x00000004077a7224 */ /* 0x042fe400078e02ff */
[----:B0-----:R-:W-:-:S05]  /*0710*/  IMAD.WIDE R116, R7, 0x4, R116 ;  /* 0x0000000407747825 */ /* 0x001fca00078e0274 */
[----:B------:R0:W5:Y:S01]  /*0720*/  LDG.E R145, desc[UR8][R116.64] ;  /* 0x0000000874917981 */ /* 0x000162000c1e1900 */
[----:B------:R-:W-:Y:S01]  /*0730*/  SHF.R.S32.HI R123, RZ, 0x1f, R122 ;  /* 0x0000001fff7b7819 */ /* 0x000fe2000001147a */
[----:B------:R-:W-:Y:S01]  /*0740*/  BSSY.RECONVERGENT B0, `(.L_x_7343) ;  /* 0x0000034000007945 */ /* 0x000fe20003800200 */
[----:B------:R-:W-:Y:S01]  /*0750*/  ISETP.NE.AND P6, PT, RZ, UR10, PT ;  /* 0x0000000aff007c0c */ /* 0x000fe2000bfc5270 */
[----:B------:R-:W-:Y:S01]  /*0760*/  HFMA2 R152, -RZ, RZ, 0, 0 ;  /* 0x00000000ff987431 */ /* 0x000fe200000001ff */
[----:B------:R-:W-:Y:S02]  /*0770*/  LEA.HI R123, R123, R122, RZ, 0x2 ;  /* 0x0000007a7b7b7211 */ /* 0x000fe400078f10ff */
[C---:B------:R-:W-:Y:S02]  /*0780*/  ISETP.GE.U32.AND P5, PT, R6.reuse, 0x100, PT ;  /* 0x000001000600780c */ /* 0x040fe40003fa6070 */
[----:B------:R-:W-:Y:S02]  /*0790*/  LEA.HI.SX32 R143, R123, R2, 0x1e ;  /* 0x000000027b8f7211 */ /* 0x000fe400078ff2ff */
[----:B------:R-:W-:-:S02]  /*07a0*/  ISETP.GE.U32.AND P4, PT, R6, 0x180, PT ;  /* 0x000001800600780c */ /* 0x000fc40003f86070 */
[----:B------:R-:W-:Y:S02]  /*07b0*/  ISETP.GE.U32.AND P3, PT, R6, 0x200, PT ;  /* 0x000002000600780c */ /* 0x000fe40003f66070 */
[----:B------:R-:W-:Y:S02]  /*07c0*/  MOV R151, RZ ;  /* 0x000000ff00977202 */ /* 0x000fe40000000f00 */
[----:B------:R-:W-:Y:S02]  /*07d0*/  MOV R150, R143 ;  /* 0x0000008f00967202 */ /* 0x000fe40000000f00 */
[----:B----4-:R-:W-:Y:S01]  /*07e0*/  FSEL R149, R120, RZ, !P6 ;  /* 0x000000ff78957208 */ /* 0x010fe20007000000 */
[----:B0-----:R-:W-:Y:S06]  /*07f0*/  @!P2 BRA `(.L_x_7344) ;  /* 0x0000000000a0a947 */ /* 0x001fec0003800000 */
[----:B------:R-:W0:Y:S01]  /*0800*/  LDC.64 R116, c[0x0][0x3a8] ;  /* 0x0000ea00ff747b82 */ /* 0x000e220000000a00 */
[----:B---3--:R-:W-:-:S04]  /*0810*/  ISETP.NE.U32.AND P1, PT, RZ, UR12, PT ;  /* 0x0000000cff007c0c */ /* 0x008fc8000bf25070 */
[----:B------:R-:W-:-:S03]  /*0820*/  ISETP.NE.AND.EX P1, PT, RZ, UR13, PT, P1 ;  /* 0x0000000dff007c0c */ /* 0x000fc6000bf25310 */
[----:B------:R-:W1:Y:S10]  /*0830*/  LDC.64 R120, c[0x0][0x428] ;  /* 0x00010a00ff787b82 */ /* 0x000e740000000a00 */
[----:B------:R-:W3:Y:S01]  /*0840*/  @P1 LDC.64 R150, c[0x0][0x438] ;  /* 0x00010e00ff961b82 */ /* 0x000ee20000000a00 */
[----:B0-----:R-:W-:-:S06]  /*0850*/  IMAD.WIDE.U32 R116, R143, 0x10, R116 ;  /* 0x000000108f747825 */ /* 0x001fcc00078e0074 */
[----:B------:R-:W4:Y:S01]  /*0860*/  LDG.E.128 R116, desc[UR8][R116.64] ;  /* 0x0000000874747981 */ /* 0x000f22000c1e1d00 */
[----:B-1----:R-:W-:-:S06]  /*0870*/  IMAD.WIDE.U32 R120, R143, 0x10, R120 ;  /* 0x000000108f787825 */ /* 0x002fcc00078e0078 */
[----:B------:R-:W2:Y:S01]  /*0880*/  LDG.E.128 R120, desc[UR8][R120.64] ;  /* 0x0000000878787981 */ /* 0x000ea2000c1e1d00 */
[----:B---3--:R-:W-:-:S05]  /*0890*/  @P1 IMAD.WIDE.U32 R150, R143, 0x10, R150 ;  /* 0x000000108f961825 */ /* 0x008fca00078e0096 */
[----:B------:R0:W5:Y:S02]  /*08a0*/  @P1 LDG.E.128 R96, desc[UR8][R150.64] ;  /* 0x0000000896601981 */ /* 0x000164000c1e1d00 */
[----:B0-----:R-:W-:Y:S01]  /*08b0*/  IADD3 R150, PT, PT, R143, 0x80, RZ ;  /* 0x000000808f967810 */ /* 0x001fe20007ffe0ff */
[C---:B----4-:R-:W-:Y:S01]  /*08c0*/  FADD.FTZ R128, -R149.reuse, R116 ;  /* 0x0000007495807221 */ /* 0x050fe20000010100 */
[C---:B------:R-:W-:Y:S01]  /*08d0*/  FADD.FTZ R130, -R149.reuse, R117 ;  /* 0x0000007595827221 */ /* 0x040fe20000010100 */
[C---:B------:R-:W-:Y:S01]  /*08e0*/  FADD.FTZ R118, -R149.reuse, R118 ;  /* 0x0000007695767221 */ /* 0x040fe20000010100 */
[----:B------:R-:W-:Y:S01]  /*08f0*/  FADD.FTZ R146, -R149, R119 ;  /* 0x0000007795927221 */ /* 0x000fe20000010100 */
[C---:B-----5:R-:W-:Y:S01]  /*0900*/  FMUL.FTZ R3, R145.reuse, R128 ;  /* 0x0000008091037220 */ /* 0x060fe20000410000 */
[C---:B------:R-:W-:Y:S01]  /*0910*/  FMUL.FTZ R128, R145.reuse, R130 ;  /* 0x0000008291807220 */ /* 0x040fe20000410000 */
[C---:B------:R-:W-:Y:S01]  /*0920*/  FMUL.FTZ R135, R145.reuse, R118 ;  /* 0x0000007691877220 */ /* 0x040fe20000410000 */
[----:B------:R-:W-:Y:S01]  /*0930*/  FMUL.FTZ R146, R145, R146 ;  /* 0x0000009291927220 */ /* 0x000fe20000410000 */
[----:B--2---:R-:W-:Y:S01]  /*0940*/  FMUL.FTZ R130, R40, R120 ;  /* 0x0000007828827220 */ /* 0x004fe20000410000 */
        /* <DEDUP_REMOVED lines=19> */
.L_x_7344:
[----:B--23--:R-:W-:Y:S05]  /*0a80*/  BSYNC.RECONVERGENT B0 ;  /* 0x0000000000007941 */ /* 0x00cfea0003800200 */
.L_x_7343:
        /* <DEDUP_REMOVED lines=11> */
[----:B0-----:R-:W-:-:S05]  /*0b40*/  @P1 IMAD.WIDE.U32 R120, R150, 0x10, R120 ;  /* 0x0000001096781825 */ /* 0x001fca00078e0078 */
[----:B------:R0:W5:Y:S01]  /*0b50*/  @P1 LDG.E.128 R100, desc[UR8][R120.64] ;  /* 0x0000000878641981 */ /* 0x000162000c1e1d00 */
[----:B------:R-:W-:Y:S01]  /*0b60*/  IADD3 R150, PT, PT, R150, 0x80, RZ ;  /* 0x0000008096967810 */ /* 0x000fe20007ffe0ff */
[C---:B--2---:R-:W-:Y:S01]  /*0b70*/  FADD.FTZ R0, -R149.reuse, R116 ;  /* 0x0000007495007221 */ /* 0x044fe20000010100 */
[C---:B------:R-:W-:Y:S01]  /*0b80*/  FADD.FTZ R122, -R149.reuse, R117 ;  /* 0x00000075957a7221 */ /* 0x040fe20000010100 */
[C---:B------:R-:W-:Y:S01]  /*0b90*/  FADD.FTZ R118, -R149.reuse, R118 ;  /* 0x0000007695767221 */ /* 0x040fe20000010100 */
[----:B------:R-:W-:Y:S01]  /*0ba0*/  FADD.FTZ R142, -R149, R119 ;  /* 0x00000077958e7221 */ /* 0x000fe20000010100 */
[C---:B-----5:R-:W-:Y:S01]  /*0bb0*/  FMUL.FTZ R5, R145.reuse, R0 ;  /* 0x0000000091057220 */ /* 0x060fe20000410000 */
[C---:B------:R-:W-:Y:S02]  /*0bc0*/  FMUL.FTZ R0, R145.reuse, R122 ;  /* 0x0000007a91007220 */ /* 0x040fe40000410000 */
[----:B------:R-:W-:Y:S01]  /*0bd0*/  FMUL.FTZ R142, R145, R142 ;  /* 0x0000008e918e7220 */ /* 0x000fe20000410000 */
[----:B---3--:R-:W-:Y:S01]  /*0be0*/  FADD.FTZ R68, R68, R124 ;  /* 0x0000007c44447221 */ /* 0x008fe20000010000 */
[----:B------:R-:W-:Y:S01]  /*0bf0*/  FFMA.FTZ R52, R124, R5, R52 ;  /* 0x000000057c347223 */ /* 0x000fe20000010034 */
        /* <DEDUP_REMOVED lines=18> */
[----:B0-----:R-:W-:-:S07]  /*0d20*/  FFMA.FTZ R152, R142, R126, R117 ;  /* 0x0000007e8e987223 */ /* 0x001fce0000010075 */
.L_x_7346:
[----:B------:R-:W-:Y:S05]  /*0d30*/  BSYNC.RECONVERGENT B0 ;  /* 0x0000000000007941 */ /* 0x000fea0003800200 */
.L_x_7345:
        /* <DEDUP_REMOVED lines=18> */
[C---:B-----5:R-:W-:Y:S01]  /*0e60*/  FMUL.FTZ R9, R145.reuse, R8 ;  /* 0x0000000891097220 */ /* 0x060fe20000410000 */
[C---:B------:R-:W-:Y:S01]  /*0e70*/  FMUL.FTZ R8, R145.reuse, R10 ;  /* 0x0000000a91087220 */ /* 0x040fe20000410000 */
[C---:B------:R-:W-:Y:S01]  /*0e80*/  FMUL.FTZ R129, R145.reuse, R122 ;  /* 0x0000007a91817220 */ /* 0x040fe20000410000 */
[----:B------:R-:W-:Y:S01]  /*0e90*/  FMUL.FTZ R132, R145, R132 ;  /* 0x0000008491847220 */ /* 0x000fe20000410000 */
        /* <DEDUP_REMOVED lines=20> */
.L_x_7348:
[----:B------:R-:W-:Y:S05]  /*0fe0*/  BSYNC.RECONVERGENT B0 ;  /* 0x0000000000007941 */ /* 0x000fea0003800200 */
.L_x_7347:
        /* <DEDUP_REMOVED lines=15> */
[----:B------:R-:W-:Y:S02]  /*10e0*/  FADD.FTZ R136, -R149, R14 ;  /* 0x0000000e95887221 */ /* 0x000fe40000010100 */
[C---:B-----5:R-:W-:Y:S01]  /*10f0*/  FMUL.FTZ R11, R145.reuse, R122 ;  /* 0x0000007a910b7220 */ /* 0x060fe20000410000 */
[----:B------:R-:W-:Y:S01]  /*1100*/  FMUL.FTZ R12, R145, R134 ;  /* 0x00000086910c7220 */ /* 0x000fe20000410000 */
[----:B------:R-:W-:Y:S01]  /*1110*/  FADD.FTZ R122, -R149, R15 ;  /* 0x0000000f957a7221 */ /* 0x000fe20000010100 */
        /* <DEDUP_REMOVED lines=22> */
.L_x_7350:
[----:B------:R-:W-:Y:S05]  /*1280*/  BSYNC.RECONVERGENT B0 ;  /* 0x0000000000007941 */ /* 0x000fea0003800200 */
.L_x_7349:
        /* <DEDUP_REMOVED lines=32> */
.L_x_7352:
[----:B------:R-:W-:Y:S05]  /*1490*/  BSYNC.RECONVERGENT B0 ;  /* 0x0000000000007941 */ /* 0x000fea0003800200 */
.L_x_7351:
        /* <DEDUP_REMOVED lines=53> */
[----:B------:R-:W-:Y:S06]  /*17f0*/  BRA `(.L_x_7358) ;  /* 0x0000000000507947 */ /* 0x000fec0003800000 */
.L_x_7357:
        /* <DEDUP_REMOVED lines=19> */
[----:B------:R-:W-:-:S07]  /*1930*/  FFMA.FTZ R153, R119, R150, R83 ;  /* 0x0000009677997223 */ /* 0x000fce0000010053 */
.L_x_7358:
[----:B------:R-:W0:Y:S01]  /*1940*/  @P1 LDC.64 R82, c[0x0][0x478] ;  /* 0x00011e00ff521b82 */ /* 0x000e220000000a00 */
[----:B------:R-:W-:Y:S01]  /*1950*/  FMUL.FTZ R116, R44, R123 ;  /* 0x0000007b2c747220 */ /* 0x000fe20000410000 */
[----:B------:R-:W-:Y:S01]  /*1960*/  FMUL.FTZ R117, R45, R122 ;  /* 0x0000007a2d757220 */ /* 0x000fe20000410000 */
[----:B------:R-:W-:Y:S01]  /*1970*/  FMUL.FTZ R118, R46, R151 ;  /* 0x000000972e767220 */ /* 0x000fe20000410000 */
[----:B------:R-:W-:-:S04]  /*1980*/  FMUL.FTZ R119, R47, R150 ;  /* 0x000000962f777220 */ /* 0x000fc80000410000 */
[----:B------:R-:W1:Y:S01]  /*1990*/  LDC.64 R80, c[0x0][0x468] ;  /* 0x00011a00ff507b82 */ /* 0x000e620000000a00 */
[C---:B0-----:R-:W-:Y:S01]  /*19a0*/  @P1 IMAD.WIDE.U32 R122, R143.reuse, 0x10, R82 ;  /* 0x000000108f7a1825 */ /* 0x041fe200078e0052 */
[----:B------:R-:W-:Y:S02]  /*19b0*/  MOV R82, R152 ;  /* 0x0000009800527202 */ /* 0x000fe40000000f00 */
[----:B------:R-:W-:Y:S02]  /*19c0*/  MOV R83, R153 ;  /* 0x0000009900537202 */ /* 0x000fe40000000f00 */
[----:B------:R0:W-:Y:S01]  /*19d0*/  @P1 STG.E.128 desc[UR8][R122.64], R112 ;  /* 0x000000707a001986 */ /* 0x0001e2000c101d08 */
[----:B-1----:R-:W-:Y:S01]  /*19e0*/  IMAD.WIDE.U32 R150, R143, 0x10, R80 ;  /* 0x000000108f967825 */ /* 0x002fe200078e0050 */
[----:B------:R-:W-:Y:S02]  /*19f0*/  MOV R80, R127 ;  /* 0x0000007f00507202 */ /* 0x000fe40000000f00 */
[----:B------:R-:W-:-:S02]  /*1a00*/  MOV R81, R149 ;  /* 0x0000009500517202 */ /* 0x000fc40000000f00 */
[----:B------:R0:W-:Y:S01]  /*1a10*/  STG.E.128 desc[UR8][R150.64], R116 ;  /* 0x0000007496007986 */ /* 0x0001e2000c101d08 */
[----:B------:R-:W-:-:S07]  /*1a20*/  IADD3 R143, PT, PT, R143, 0x80, RZ ;  /* 0x000000808f8f7810 */ /* 0x000fce0007ffe0ff */
.L_x_7356:
[----:B------:R-:W-:Y:S05]  /*1a30*/  BSYNC.RECONVERGENT B1 ;  /* 0x0000000000017941 */ /* 0x000fea0003800200 */
.L_x_7355:
        /* <DEDUP_REMOVED lines=29> */
.L_x_7361:
        /* <DEDUP_REMOVED lines=20> */
.L_x_7362:
[----:B------:R-:W0:Y:S01]  /*1d50*/  @P1 LDC.64 R150, c[0x0][0x478] ;  /* 0x00011e00ff961b82 */ /* 0x000e220000000a00 */
[----:B------:R-:W-:Y:S01]  /*1d60*/  FMUL.FTZ R116, R20, R127 ;  /* 0x0000007f14747220 */ /* 0x000fe20000410000 */
[----:B------:R-:W-:Y:S01]  /*1d70*/  FMUL.FTZ R117, R21, R152 ;  /* 0x0000009815757220 */ /* 0x000fe20000410000 */
[----:B------:R-:W-:Y:S01]  /*1d80*/  FMUL.FTZ R118, R22, R149 ;  /* 0x0000009516767220 */ /* 0x000fe20000410000 */
[----:B------:R-:W-:-:S04]  /*1d90*/  FMUL.FTZ R119, R23, R154 ;  /* 0x0000009a17777220 */ /* 0x000fc80000410000 */
[----:B------:R-:W1:Y:S01]  /*1da0*/  LDC.64 R122, c[0x0][0x468] ;  /* 0x00011a00ff7a7b82 */ /* 0x000e620000000a00 */
[----:B0-----:R-:W-:-:S05]  /*1db0*/  @P1 IMAD.WIDE.U32 R150, R143, 0x10, R150 ;  /* 0x000000108f961825 */ /* 0x001fca00078e0096 */
[----:B------:R2:W-:Y:S01]  /*1dc0*/  @P1 STG.E.128 desc[UR8][R150.64], R112 ;  /* 0x0000007096001986 */ /* 0x0005e2000c101d08 */
[C---:B-1----:R-:W-:Y:S01]  /*1dd0*/  IMAD.WIDE.U32 R122, R143.reuse, 0x10, R122 ;  /* 0x000000108f7a7825 */ /* 0x042fe200078e007a */
[----:B------:R-:W-:-:S04]  /*1de0*/  IADD3 R143, PT, PT, R143, 0x80, RZ ;  /* 0x000000808f8f7810 */ /* 0x000fc80007ffe0ff */
[----:B------:R2:W-:Y:S03]  /*1df0*/  STG.E.128 desc[UR8][R122.64], R116 ;  /* 0x000000747a007986 */ /* 0x0005e6000c101d08 */
.L_x_7360:
[----:B------:R-:W-:Y:S05]  /*1e00*/  BSYNC.RECONVERGENT B1 ;  /* 0x0000000000017941 */ /* 0x000fea0003800200 */
.L_x_7359:
        /* <DEDUP_REMOVED lines=29> */
.L_x_7365:
        /* <DEDUP_REMOVED lines=20> */
.L_x_7366:
        /* <DEDUP_REMOVED lines=11> */
.L_x_7364:
[----:B------:R-:W-:Y:S05]  /*21d0*/  BSYNC.RECONVERGENT B1 ;  /* 0x0000000000017941 */ /* 0x000fea0003800200 */
.L_x_7363:
        /* <DEDUP_REMOVED lines=28> */
.L_x_7368:
        /* <DEDUP_REMOVED lines=20> */
.L_x_7369:
        /* <DEDUP_REMOVED lines=13> */
.L_x_7354:
        /* <DEDUP_REMOVED lines=29> */
.L_x_7372:
        /* <DEDUP_REMOVED lines=20> */
.L_x_7373:
[----:B------:R-:W-:Y:S01]  /*28c0*/  ISETP.NE.U32.AND P1, PT, RZ, UR14, PT ;  /* 0x0000000eff007c0c */ /* 0x000fe2000bf25070 */
[----:B------:R-:W0:Y:S01]  /*28d0*/  LDC.64 R122, c[0x0][0x468] ;  /* 0x00011a00ff7a7b82 */ /* 0x000e220000000a00 */
[----:B------:R-:W-:Y:S01]  /*28e0*/  FMUL.FTZ R116, R44, R127 ;  /* 0x0000007f2c747220 */ /* 0x000fe20000410000 */
[----:B------:R-:W-:Y:S01]  /*28f0*/  FMUL.FTZ R117, R45, R156 ;  /* 0x0000009c2d757220 */ /* 0x000fe20000410000 */
[----:B------:R-:W-:Y:S01]  /*2900*/  ISETP.NE.AND.EX P1, PT, RZ, UR15, PT, P1 ;  /* 0x0000000fff007c0c */ /* 0x000fe2000bf25310 */
[----:B------:R-:W-:Y:S01]  /*2910*/  FMUL.FTZ R118, R46, R149 ;  /* 0x000000952e767220 */ /* 0x000fe20000410000 */
[----:B------:R-:W-:-:S11]  /*2920*/  FMUL.FTZ R119, R47, R154 ;  /* 0x0000009a2f777220 */ /* 0x000fd60000410000 */
[----:B------:R-:W1:Y:S01]  /*2930*/  @P1 LDC.64 R150, c[0x0][0x478] ;  /* 0x00011e00ff961b82 */ /* 0x000e620000000a00 */
[----:B0-----:R-:W-:-:S04]  /*2940*/  IMAD.WIDE.U32 R122, R143, 0x10, R122 ;  /* 0x000000108f7a7825 */ /* 0x001fc800078e007a */
[C---:B-1----:R-:W-:Y:S01]  /*2950*/  @P1 IMAD.WIDE.U32 R150, R143.reuse, 0x10, R150 ;  /* 0x000000108f961825 */ /* 0x042fe200078e0096 */
[----:B------:R-:W-:-:S04]  /*2960*/  IADD3 R143, PT, PT, R143, 0x80, RZ ;  /* 0x000000808f8f7810 */ /* 0x000fc80007ffe0ff */
[----:B------:R0:W-:Y:S04]  /*2970*/  @P1 STG.E.128 desc[UR8][R150.64], R112 ;  /* 0x0000007096001986 */ /* 0x0001e8000c101d08 */
[----:B------:R0:W-:Y:S02]  /*2980*/  STG.E.128 desc[UR8][R122.64], R116 ;  /* 0x000000747a007986 */ /* 0x0001e4000c101d08 */
.L_x_7371:
[----:B------:R-:W-:Y:S05]  /*2990*/  BSYNC.RECONVERGENT B1 ;  /* 0x0000000000017941 */ /* 0x000fea0003800200 */
.L_x_7370:
        /* <DEDUP_REMOVED lines=29> */
.L_x_7376:
        /* <DEDUP_REMOVED lines=20> */
.L_x_7377:
        /* <DEDUP_REMOVED lines=11> */
.L_x_7375:
[----:B------:R-:W-:Y:S05]  /*2d60*/  BSYNC.RECONVERGENT B1 ;  /* 0x0000000000017941 */ /* 0x000fea0003800200 */
.L_x_7374:
        /* <DEDUP_REMOVED lines=29> */
.L_x_7380:
        /* <DEDUP_REMOVED lines=20> */
.L_x_7381:
        /* <DEDUP_REMOVED lines=11> */
.L_x_7379:
[----:B------:R-:W-:Y:S05]  /*3130*/  BSYNC.RECONVERGENT B1 ;  /* 0x0000000000017941 */ /* 0x000fea0003800200 */
.L_x_7378:
        /* <DEDUP_REMOVED lines=28> */
.L_x_7382:
        /* <DEDUP_REMOVED lines=20> */
.L_x_7383:
        /* <DEDUP_REMOVED lines=11> */
[----:B------:R0:W-:Y:S05]  /*34f0*/  STG.E.128 desc[UR8][R122.64], R116 ;  /* 0x000000747a007986 */ /* 0x0001ea000c101d08 */
.L_x_7367:
[----:B------:R-:W-:Y:S05]  /*3500*/  BSYNC.RECONVERGENT B0 ;  /* 0x0000000000007941 */ /* 0x000fea0003800200 */
.L_x_7353:
[----:B0-234-:R-:W0:Y:S01]  /*3510*/  LDC.64 R116, c[0x0][0x380] ;  /* 0x0000e000ff747b82 */ /* 0x01de220000000a00 */
[----:B------:R-:W-:Y:S01]  /*3520*/  UPLOP3.LUT UP1, UPT, UPT, UPT, UP1, 0x40, 0x4 ;  /* 0x000000000004789c */ /* 0x000fe20003f2e810 */
[----:B0-----:R-:W-:-:S04]  /*3530*/  IADD3 R7, PT, PT, R7, R116, RZ ;  /* 0x0000007407077210 */ /* 0x001fc80007ffe0ff */
[----:B------:R-:W-:-:S13]  /*3540*/  ISETP.GE.AND P1, PT, R7, R117, PT ;  /* 0x000000750700720c */ /* 0x000fda0003f26270 */
[----:B------:R-:W-:Y:S05]  /*3550*/  @!P1 BRA `(.L_x_7384) ;  /* 0xffffffd000409947 */ /* 0x000fea000383ffff */
.L_x_7342:
        /* <DEDUP_REMOVED lines=14> */
.L_x_7386:
[----:B------:R-:W-:Y:S05]  /*3640*/  BSYNC.RECONVERGENT B0 ;  /* 0x0000000000007941 */ /* 0x000fea0003800200 */
.L_x_7385:
        /* <DEDUP_REMOVED lines=12> */
.L_x_7388:
[----:B------:R-:W-:Y:S05]  /*3710*/  BSYNC.RECONVERGENT B0 ;  /* 0x0000000000007941 */ /* 0x000fea0003800200 */
.L_x_7387:
        /* <DEDUP_REMOVED lines=12> */
.L_x_7390:
[----:B------:R-:W-:Y:S05]  /*37e0*/  BSYNC.RECONVERGENT B0 ;  /* 0x0000000000007941 */ /* 0x000fea0003800200 */
.L_x_7389:
        /* <DEDUP_REMOVED lines=11> */
.L_x_7391:
        /* <DEDUP_REMOVED lines=14> */
.L_x_8150:


//--------------------- .text._ZN10layer_norm13ln_bwd_kernelINS_13Kernel_traitsIfffffjLj2048ELj1ELj1ELj4ELj16ENS_18Kernel_traits_baseILj2048EfffffjLj128EEEEELb0ELb1ELb0ELb1EEEvNS_9BwdParamsE --------------------------
	.section	.text._ZN10layer_norm13ln_bwd_kernelINS_13Kernel_traitsIfffffjLj2048ELj1ELj1ELj4ELj16ENS_18Kernel_traits_baseILj2048EfffffjLj128EEEEELb0ELb1ELb0ELb1EEEvNS_9BwdParamsE,"ax",@progbits
	.align	128
        .global         _ZN10layer_norm13ln_bwd_kernelINS_13Kernel_traitsIfffffjLj2048ELj1ELj1ELj4ELj16ENS_18Kernel_traits_baseILj2048EfffffjLj128EEEEELb0ELb1ELb0ELb1EEEvNS_9BwdParamsE
        .type           _ZN10layer_norm13ln_bwd_kernelINS_13Kernel_traitsIfffffjLj2048ELj1ELj1ELj4ELj16ENS_18Kernel_traits_baseILj2048EfffffjLj128EEEEELb0ELb1ELb0ELb1EEEvNS_9BwdParamsE,@function
        .size           _ZN10layer_norm13ln_bwd_kernelINS_13Kernel_traitsIfffffjLj2048ELj1ELj1ELj4ELj16ENS_18Kernel_traits_baseILj2048EfffffjLj128EEEEELb0ELb1ELb0ELb1EEEvNS_9BwdParamsE,(.L_x_8151 - _ZN10layer_norm13ln_bwd_kernelINS_13Kernel_traitsIfffffjLj2048ELj1ELj1ELj4ELj16ENS_18Kernel_traits_baseILj2048EfffffjLj128EEEEELb0ELb1ELb0ELb1EEEvNS_9BwdParamsE)
        .other          _ZN10layer_norm13ln_bwd_kernelINS_13Kernel_traitsIfffffjLj2048ELj1ELj1ELj4ELj16ENS_18Kernel_traits_baseILj2048EfffffjLj128EEEEELb0ELb1ELb0ELb1EEEvNS_9BwdParamsE,@"STO_CUDA_ENTRY STV_DEFAULT"
_ZN10layer_norm13ln_bwd_kernelINS_13Kernel_traitsIfffffjLj2048ELj1ELj1ELj4ELj16ENS_18Kernel_traits_baseILj2048EfffffjLj128EEEEELb0ELb1ELb0ELb1EEEvNS_9BwdParamsE:
.text._ZN10layer_norm13ln_bwd_kernelINS_13Kernel_traitsIfffffjLj2048ELj1ELj1ELj4ELj16ENS_18Kernel_traits_baseILj2048EfffffjLj128EEEEELb0ELb1ELb0ELb1EEEvNS_9BwdParamsE:
        /* <DEDUP_REMOVED lines=72> */
[----:B------:R-:W-:-:S02]  /*0480*/  UPLOP3.LUT UP1, UPT, UPT, UPT, UPT, 0x40, 0x4 ;  /* 0x000000000004789c */ /* 0x000fc40003f2e870 */
[----:B------:R0:W5:Y:S01]  /*0490*/  LDG.E.128 R24, desc[UR8][R4.64] ;  /* 0x0000000804187981 */ /* 0x000162000c1e1d00 */
[----:B------:R-:W1:Y:S01]  /*04a0*/  LDCU UR11, c[0x0][0x388] ;  /* 0x00007100ff0b77ac */ /* 0x000e620008000800 */
[----:B------:R-:W2:Y:S01]  /*04b0*/  LDCU UR14, c[0x0][0x400] ;  /* 0x00008000ff0e77ac */ /* 0x000ea20008000800 */
[----:B------:R-:W3:Y:S01]  /*04c0*/  LDCU.64 UR16, c[0x0][0x478] ;  /* 0x00008f00ff1077ac */ /* 0x000ee20008000a00 */
[----:B0-----:R-:W-:Y:S01]  /*04d0*/  CS2R R4, SRZ ;  /* 0x0000000000047805 */ /* 0x001fe2000001ff00 */
[----:B----4-:R-:W0:Y:S06]  /*04e0*/  LDCU.64 UR12, c[0x0][0x438] ;  /* 0x00008700ff0c77ac */ /* 0x010e2c0008000a00 */
.L_x_7413:
[----:B------:R-:W4:Y:S01]  /*04f0*/  LDC.64 R56, c[0x0][0x3c0] ;  /* 0x0000f000ff387b82 */ /* 0x000f220000000a00 */
[----:B-1----:R-:W-:-:S05]  /*0500*/  IMAD R58, R134, UR11, RZ ;  /* 0x0000000b863a7c24 */ /* 0x002fca000f8e02ff */
[----:B------:R-:W-:Y:S02]  /*0510*/  SHF.R.S32.HI R59, RZ, 0x1f, R58 ;  /* 0x0000001fff3b7819 */ /* 0x000fe4000001143a */
[----:B------:R-:W1:Y:S02]  /*0520*/  LDC.64 R104, c[0x0][0x3a8] ;  /* 0x0000ea00ff687b82 */ /* 0x000e640000000a00 */
[----:B------:R-:W-:-:S04]  /*0530*/  LEA.HI R61, R59, R58, RZ, 0x2 ;  /* 0x0000003a3b3d7211 */ /* 0x000fc800078f10ff */
[----:B------:R-:W-:Y:S02]  /*0540*/  LEA.HI.SX32 R144, R61, R108, 0x1e ;  /* 0x0000006c3d907211 */ /* 0x000fe400078ff2ff */
[----:B------:R-:W2:Y:S08]  /*0550*/  LDC.64 R68, c[0x0][0x428] ;  /* 0x00010a00ff447b82 */ /* 0x000eb00000000a00 */
[----:B------:R-:W3:Y:S01]  /*0560*/  LDC.64 R136, c[0x0][0x3c8] ;  /* 0x0000f200ff887b82 */ /* 0x000ee20000000a00 */
[----:B----4-:R-:W-:Y:S01]  /*0570*/  IMAD.WIDE R58, R134, 0x4, R56 ;  /* 0x00000004863a7825 */ /* 0x010fe200078e0238 */
[----:B------:R-:W-:-:S02]  /*0580*/  IADD3 R139, PT, PT, R144, 0x80, RZ ;  /* 0x00000080908b7810 */ /* 0x000fc40007ffe0ff */
[C---:B------:R-:W-:Y:S02]  /*0590*/  IADD3 R138, PT, PT, R144.reuse, 0x100, RZ ;  /* 0x00000100908a7810 */ /* 0x040fe40007ffe0ff */
[----:B------:R-:W4:Y:S01]  /*05a0*/  LDG.E R145, desc[UR8][R58.64] ;  /* 0x000000083a917981 */ /* 0x000f22000c1e1900 */
[C-C-:B-1----:R-:W-:Y:S01]  /*05b0*/  IMAD.WIDE.U32 R92, R144.reuse, 0x10, R104.reuse ;  /* 0x00000010905c7825 */ /* 0x142fe200078e0068 */
[C---:B------:R-:W-:Y:S01]  /*05c0*/  IADD3 R133, PT, PT, R144.reuse, 0x180, RZ ;  /* 0x0000018090857810 */ /* 0x040fe20007ffe0ff */
[----:B------:R-:W1:Y:S02]  /*05d0*/  @P0 LDC.64 R150, c[0x0][0x3e0] ;  /* 0x0000f800ff960b82 */ /* 0x000e640000000a00 */
        /* <DEDUP_REMOVED lines=17> */
[----:B0-----:R-:W-:-:S04]  /*06f0*/  ISETP.NE.U32.AND P1, PT, RZ, UR12, PT ;  /* 0x0000000cff007c0c */ /* 0x001fc8000bf25070 */
[----:B------:R-:W-:Y:S02]  /*0700*/  ISETP.NE.AND.EX P1, PT, RZ, UR13, PT, P1 ;  /* 0x0000000dff007c0c */ /* 0x000fe4000bf25310 */
[----:B------:R-:W-:Y:S01]  /*0710*/  ISETP.NE.AND P2, PT, RZ, UR10, PT ;  /* 0x0000000aff007c0c */ /* 0x000fe2000bf45270 */
[----:B-1----:R-:W-:Y:S01]  /*0720*/  @P0 IMAD.WIDE R150, R134, 0x4, R150 ;  /* 0x0000000486960825 */ /* 0x002fe200078e0296 */
[----:B------:R-:W-:-:S06]  /*0730*/  MOV R136, 0x3f800000 ;  /* 0x3f80000000887802 */ /* 0x000fcc0000000f00 */
[----:B-----5:R0:W5:Y:S03]  /*0740*/  @P0 LDG.E R136, desc[UR8][R150.64] ;  /* 0x0000000896880981 */ /* 0x020166000c1e1900 */
[----:B------:R-:W1:Y:S08]  /*0750*/  @P1 LDC.64 R148, c[0x0][0x438] ;  /* 0x00010e00ff941b82 */ /* 0x000e700000000a00 */
[----:B------:R-:W0:Y:S08]  /*0760*/  @P1 LDC.64 R146, c[0x0][0x438] ;  /* 0x00010e00ff921b82 */ /* 0x000e300000000a00 */
[----:B------:R-:W0:Y:S08]  /*0770*/  @P1 LDC.64 R142, c[0x0][0x438] ;  /* 0x00010e00ff8e1b82 */ /* 0x000e300000000a00 */
[----:B------:R-:W0:Y:S01]  /*0780*/  @P1 LDC.64 R140, c[0x0][0x438] ;  /* 0x00010e00ff8c1b82 */ /* 0x000e220000000a00 */
[----:B-1----:R-:W-:-:S05]  /*0790*/  @P1 IMAD.WIDE.U32 R148, R144, 0x10, R148 ;  /* 0x0000001090941825 */ /* 0x002fca00078e0094 */
[----:B------:R1:W5:Y:S01]  /*07a0*/  @P1 LDG.E.128 R72, desc[UR8][R148.64] ;  /* 0x0000000894481981 */ /* 0x000362000c1e1d00 */
[----:B0-----:R-:W-:-:S05]  /*07b0*/  @P1 IMAD.WIDE.U32 R146, R139, 0x10, R146 ;  /* 0x000000108b921825 */ /* 0x001fca00078e0092 */
        /* <DEDUP_REMOVED lines=8> */
[C---:B------:R-:W-:Y:S01]  /*0840*/  FADD.FTZ R157, -R145.reuse, R94 ;  /* 0x0000005e919d7221 */ /* 0x040fe20000010100 */
[----:B--2---:R-:W-:Y:S01]  /*0850*/  FADD.FTZ R160, -R145, R98 ;  /* 0x0000006291a07221 */ /* 0x004fe20000010100 */
[----:B------:R-:W-:Y:S01]  /*0860*/  FMUL.FTZ R152, R52, R56 ;  /* 0x0000003834987220 */ /* 0x000fe20000410000 */
[----:B------:R-:W-:Y:S01]  /*0870*/  FMUL.FTZ R158, R53, R57 ;  /* 0x00000039359e7220 */ /* 0x000fe20000410000 */
[C---:B---3--:R-:W-:Y:S01]  /*0880*/  FMUL.FTZ R161, R137.reuse, R150 ;  /* 0x0000009689a17220 */ /* 0x048fe20000410000 */
[----:B------:R-:W-:Y:S01]  /*0890*/  FMUL.FTZ R159, R137, R154 ;  /* 0x0000009a899f7220 */ /* 0x000fe20000410000 */
[----:B------:R-:W-:Y:S02]  /*08a0*/  FADD.FTZ R98, -R145, R104 ;  /* 0x0000006891627221 */ /* 0x000fe40000010100 */
[----:B------:R-:W-:Y:S01]  /*08b0*/  FFMA.FTZ R104, R161, R152, RZ ;  /* 0x00000098a1687223 */ /* 0x000fe200000100ff */
[----:B------:R-:W-:Y:S01]  /*08c0*/  FADD.FTZ R93, RZ, R152 ;  /* 0x00000098ff5d7221 */ /* 0x000fe20000010000 */
[----:B------:R-:W-:Y:S01]  /*08d0*/  FADD.FTZ R95, -R145, R95 ;  /* 0x0000005f915f7221 */ /* 0x000fe20000010100 */
[----:B------:R-:W-:Y:S01]  /*08e0*/  FMUL.FTZ R156, R54, R58 ;  /* 0x0000003a369c7220 */ /* 0x000fe20000410000 */
[----:B------:R-:W-:Y:S01]  /*08f0*/  FMUL.FTZ R157, R137, R157 ;  /* 0x0000009d899d7220 */ /* 0x000fe20000410000 */
[----:B------:R-:W-:Y:S01]  /*0900*/  FFMA.FTZ R104, R159, R158, R104 ;  /* 0x0000009e9f687223 */ /* 0x000fe20000010068 */
[----:B------:R-:W-:Y:S01]  /*0910*/  FADD.FTZ R93, R93, R158 ;  /* 0x0000009e5d5d7221 */ /* 0x000fe20000010000 */
        /* <DEDUP_REMOVED lines=10> */
[----:B-1----:R-:W-:Y:S01]  /*09c0*/  FMUL.FTZ R148, R49, R61 ;  /* 0x0000003d31947220 */ /* 0x002fe20000410000 */
[----:B------:R-:W-:Y:S01]  /*09d0*/  FMUL.FTZ R151, R137, R164 ;  /* 0x000000a489977220 */ /* 0x000fe20000410000 */
[----:B------:R-:W-:Y:S01]  /*09e0*/  FFMA.FTZ R104, R153, R150, R104 ;  /* 0x0000009699687223 */ /* 0x000fe20000010068 */
[----:B------:R-:W-:Y:S01]  /*09f0*/  FADD.FTZ R93, R93, R150 ;  /* 0x000000965d5d7221 */ /* 0x000fe20000010000 */
[----:B------:R-:W-:Y:S01]  /*0a00*/  FADD.FTZ R162, -R145, R99 ;  /* 0x0000006391a27221 */ /* 0x000fe20000010100 */
[----:B0-----:R-:W-:Y:S01]  /*0a10*/  FMUL.FTZ R146, R50, R62 ;  /* 0x0000003e32927220 */ /* 0x001fe20000410000 */
        /* <DEDUP_REMOVED lines=10> */
[----:B------:R-:W-:Y:S01]  /*0ac0*/  FMUL.FTZ R147, R137, R162 ;  /* 0x000000a289937220 */ /* 0x000fe20000410000 */
        /* <DEDUP_REMOVED lines=15> */
[----:B------:R-:W-:-:S02]  /*0bc0*/  FMUL.FTZ R105, R137, R100 ;  /* 0x0000006489697220 */ /* 0x000fc40000410000 */
[----:B------:R-:W-:Y:S01]  /*0bd0*/  FFMA.FTZ R100, R107, R106, R104 ;  /* 0x0000006a6b647223 */ /* 0x000fe20000010068 */
[----:B------:R-:W-:Y:S01]  /*0be0*/  FMUL.FTZ R104, R47, R67 ;  /* 0x000000432f687220 */ /* 0x000fe20000410000 */
[----:B------:R-:W-:Y:S01]  /*0bf0*/  FADD.FTZ R93, R93, R106 ;  /* 0x0000006a5d5d7221 */ /* 0x000fe20000010000 */
[----:B------:R-:W-:Y:S01]  /*0c00*/  FMUL.FTZ R103, R137, R98 ;  /* 0x0000006289677220 */ /* 0x000fe20000410000 */
[----:B------:R-:W-:Y:S01]  /*0c10*/  FMUL.FTZ R102, R40, R68 ;  /* 0x0000004428667220 */ /* 0x000fe20000410000 */
[----:B------:R-:W-:Y:S01]  /*0c20*/  FFMA.FTZ R100, R105, R104, R100 ;  /* 0x0000006869647223 */ /* 0x000fe20000010064 */
[----:B------:R-:W-:Y:S01]  /*0c30*/  FADD.FTZ R93, R93, R104 ;  /* 0x000000685d5d7221 */ /* 0x000fe20000010000 */
[----:B------:R-:W-:Y:S02]  /*0c40*/  FMUL.FTZ R101, R137, R96 ;  /* 0x0000006089657220 */ /* 0x000fe40000410000 */
[----:B------:R-:W-:Y:S01]  /*0c50*/  FFMA.FTZ R96, R103, R102, R100 ;  /* 0x0000006667607223 */ /* 0x000fe20000010064 */
[----:B------:R-:W-:Y:S01]  /*0c60*/  FMUL.FTZ R100, R41, R69 ;  /* 0x0000004529647220 */ /* 0x000fe20000410000 */
[----:B------:R-:W-:Y:S01]  /*0c70*/  FADD.FTZ R93, R93, R102 ;  /* 0x000000665d5d7221 */ /* 0x000fe20000010000 */
[----:B------:R-:W-:Y:S01]  /*0c80*/  FMUL.FTZ R99, R137, R94 ;  /* 0x0000005e89637220 */ /* 0x000fe20000410000 */
[----:B------:R-:W-:Y:S01]  /*0c90*/  FMUL.FTZ R98, R42, R70 ;  /* 0x000000462a627220 */ /* 0x000fe20000410000 */
[----:B------:R-:W-:Y:S01]  /*0ca0*/  FFMA.FTZ R96, R101, R100, R96 ;  /* 0x0000006465607223 */ /* 0x000fe20000010060 */
[----:B------:R-:W-:Y:S01]  /*0cb0*/  FADD.FTZ R93, R93, R100 ;  /* 0x000000645d5d7221 */ /* 0x000fe20000010000 */
[----:B------:R-:W-:-:S02]  /*0cc0*/  FMUL.FTZ R97, R137, R92 ;  /* 0x0000005c89617220 */ /* 0x000fc40000410000 */
[----:B------:R-:W-:Y:S01]  /*0cd0*/  FFMA.FTZ R92, R99, R98, R96 ;  /* 0x00000062635c7223 */ /* 0x000fe20000010060 */
[----:B------:R-:W-:Y:S01]  /*0ce0*/  FADD.FTZ R93, R93, R98 ;  /* 0x000000625d5d7221 */ /* 0x000fe20000010000 */
[----:B------:R-:W-:-:S04]  /*0cf0*/  FMUL.FTZ R96, R43, R71 ;  /* 0x000000472b607220 */ /* 0x000fc80000410000 */
        /* <DEDUP_REMOVED lines=34> */
.L_x_7394:
[----:B------:R-:W-:Y:S05]  /*0f20*/  BSYNC.RECONVERGENT B0 ;  /* 0x0000000000007941 */ /* 0x000fea0003800200 */
.L_x_7393:
[----:B------:R-:W1:Y:S08]  /*0f30*/  S2UR UR5, SR_CgaCtaId ;  /* 0x00000000000579c3 */ /* 0x000e700000008800 */
[----:B------:R-:W-:Y:S01]  /*0f40*/  BAR.SYNC.DEFER_BLOCKING 0x0 ;  /* 0x0000000000007b1d */ /* 0x000fe20000010000 */
[C---:B------:R-:W-:Y:S01]  /*0f50*/  FADD.FTZ R19, R56.reuse, R19 ;  /* 0x0000001338137221 */ /* 0x040fe20000010000 */
[----:B------:R-:W-:Y:S01]  /*0f60*/  FFMA.FTZ R3, R56, R161, R3 ;  /* 0x000000a138037223 */ /* 0x000fe20000010003 */
[C---:B------:R-:W-:Y:S01]  /*0f70*/  FADD.FTZ R16, R57.reuse, R16 ;  /* 0x0000001039107221 */ /* 0x040fe20000010000 */
[----:B------:R-:W-:Y:S01]  /*0f80*/  FFMA.FTZ R0, R57, R159, R0 ;  /* 0x0000009f39007223 */ /* 0x000fe20000010000 */
[C---:B------:R-:W-:Y:S01]  /*0f90*/  FADD.FTZ R21, R58.reuse, R21 ;  /* 0x000000153a157221 */ /* 0x040fe20000010000 */
[----:B------:R-:W-:Y:S01]  /*0fa0*/  UMOV UR4, 0x400 ;  /* 0x0000040000047882 */ /* 0x000fe20000000000 */
[----:B------:R-:W-:Y:S01]  /*0fb0*/  FFMA.FTZ R5, R58, R157, R5 ;  /* 0x0000009d3a057223 */ /* 0x000fe20000010005 */
[C---:B------:R-:W-:Y:S01]  /*0fc0*/  FADD.FTZ R18, R59.reuse, R18 ;  /* 0x000000123b127221 */ /* 0x040fe20000010000 */
[----:B------:R-:W-:Y:S01]  /*0fd0*/  FFMA.FTZ R2, R59, R155, R2 ;  /* 0x0000009b3b027223 */ /* 0x000fe20000010002 */
[C---:B------:R-:W-:Y:S01]  /*0fe0*/  FADD.FTZ R20, R61.reuse, R20 ;  /* 0x000000143d147221 */ /* 0x040fe20000010000 */
[----:B------:R-:W-:Y:S01]  /*0ff0*/  FFMA.FTZ R4, R61, R151, R4 ;  /* 0x000000973d047223 */ /* 0x000fe20000010004 */
[----:B------:R-:W-:Y:S01]  /*1000*/  UISETP.NE.U32.AND UP0, UPT, UR12, URZ, UPT ;  /* 0x000000ff0c00728c */ /* 0x000fe2000bf05070 */
[C---:B------:R-:W-:Y:S01]  /*1010*/  FADD.FTZ R113, R66.reuse, R113 ;  /* 0x0000007142717221 */ /* 0x040fe20000010000 */
[----:B------:R-:W-:Y:S01]  /*1020*/  FFMA.FTZ R13, R66, R107, R13 ;  /* 0x0000006b420d7223 */ /* 0x000fe2000001000d */
[C---:B------:R-:W-:Y:S01]  /*1030*/  FADD.FTZ R114, R69.reuse, R114 ;  /* 0x0000007245727221 */ /* 0x040fe20000010000 */
[----:B------:R-:W-:Y:S01]  /*1040*/  UISETP.NE.AND.EX UP0, UPT, UR13, URZ, UPT, UP0 ;  /* 0x000000ff0d00728c */ /* 0x000fe2000bf05300 */
        /* <DEDUP_REMOVED lines=21> */
[----:B------:R-:W1:Y:S01]  /*11a0*/  LDS.128 R56, [UR5] ;  /* 0x00000005ff387984 */ /* 0x000e620008000c00 */
[----:B------:R-:W-:Y:S01]  /*11b0*/  FFMA.FTZ R17, R70, R99, R17 ;  /* 0x0000006346117223 */ /* 0x000fe20000010011 */
[C---:B------:R-:W-:Y:S01]  /*11c0*/  FADD.FTZ R116, R71.reuse, R116 ;  /* 0x0000007447747221 */ /* 0x040fe20000010000 */
[----:B------:R-:W-:Y:S01]  /*11d0*/  FFMA.FTZ R14, R71, R97, R14 ;  /* 0x00000061470e7223 */ /* 0x000fe2000001000e */
[----:B0-----:R-:W0:Y:S01]  /*11e0*/  LDS.128 R92, [UR6] ;  /* 0x00000006ff5c7984 */ /* 0x001e220008000c00 */
[----:B-1----:R-:W-:Y:S01]  /*11f0*/  FADD.FTZ R61, RZ, R56 ;  /* 0x00000038ff3d7221 */ /* 0x002fe20000010000 */
[----:B------:R-:W-:-:S03]  /*1200*/  FADD.FTZ R56, RZ, R57 ;  /* 0x00000039ff387221 */ /* 0x000fc60000010000 */
[----:B------:R-:W-:Y:S01]  /*1210*/  FADD.FTZ R61, R58, R61 ;  /* 0x0000003d3a3d7221 */ /* 0x000fe20000010000 */
[----:B------:R-:W-:-:S03]  /*1220*/  FADD.FTZ R56, R59, R56 ;  /* 0x000000383b387221 */ /* 0x000fc60000010000 */
[----:B0-----:R-:W-:Y:S01]  /*1230*/  FADD.FTZ R61, R61, R92 ;  /* 0x0000005c3d3d7221 */ /* 0x001fe20000010000 */
        /* <DEDUP_REMOVED lines=25> */
[-C--:B-----5:R-:W-:Y:S01]  /*13d0*/  FMUL.FTZ R60, R63, R136.reuse ;  /* 0x000000883f3c7220 */ /* 0x0a0fe20000410000 */
        /* <DEDUP_REMOVED lines=12> */
.L_x_7396:
        /* <DEDUP_REMOVED lines=24> */
.L_x_7397:
[----:B------:R-:W0:Y:S08]  /*1620*/  @P1 LDC.64 R60, c[0x0][0x478] ;  /* 0x00011e00ff3c1b82 */ /* 0x000e300000000a00 */
[----:B------:R-:W1:Y:S01]  /*1630*/  LDC.64 R154, c[0x0][0x468] ;  /* 0x00011a00ff9a7b82 */ /* 0x000e620000000a00 */
[----:B0-----:R-:W-:-:S04]  /*1640*/  @P1 IMAD.WIDE.U32 R70, R144, 0x10, R60 ;  /* 0x0000001090461825 */ /* 0x001fc800078e003c */
[----:B------:R-:W-:Y:S01]  /*1650*/  IMAD.WIDE.U32 R60, R139, 0x10, R94 ;  /* 0x000000108b3c7825 */ /* 0x000fe200078e005e */
[----:B------:R0:W-:Y:S03]  /*1660*/  @P1 STG.E.128 desc[UR8][R70.64], R88 ;  /* 0x0000005846001986 */ /* 0x0001e6000c101d08 */
        /* <DEDUP_REMOVED lines=29> */
.L_x_7398:
        /* <DEDUP_REMOVED lines=23> */
[----:B------:R-:W-:-:S07]  /*19b0*/  FMUL.FTZ R59, R31, R144 ;  /* 0x000000901f3b7220 */ /* 0x000fce0000410000 */
.L_x_7399:
        /* <DEDUP_REMOVED lines=33> */
.L_x_7400:
        /* <DEDUP_REMOVED lines=24> */
.L_x_7401:
        /* <DEDUP_REMOVED lines=33> */
.L_x_7402:
        /* <DEDUP_REMOVED lines=24> */
.L_x_7403:
[----:B------:R-:W0:Y:S01]  /*20e0*/  @P1 LDC.64 R60, c[0x0][0x478] ;  /* 0x00011e00ff3c1b82 */ /* 0x000e220000000a00 */
[----:B------:R-:W-:-:S04]  /*20f0*/  IMAD.WIDE.U32 R154, R133, 0x10, R154 ;  /* 0x00000010859a7825 */ /* 0x000fc800078e009a */
[----:B0-----:R-:W-:-:S05]  /*2100*/  @P1 IMAD.WIDE.U32 R60, R133, 0x10, R60 ;  /* 0x00000010853c1825 */ /* 0x001fca00078e003c */
[----:B------:R1:W-:Y:S04]  /*2110*/  @P1 STG.E.128 desc[UR8][R60.64], R88 ;  /* 0x000000583c001986 */ /* 0x0003e8000c101d08 */
[----:B------:R1:W-:Y:S01]  /*2120*/  STG.E.128 desc[UR8][R154.64], R56 ;  /* 0x000000389a007986 */ /* 0x0003e2000c101d08 */
[----:B------:R-:W-:Y:S05]  /*2130*/  BRA `(.L_x_7404) ;  /* 0x0000000c00a87947 */ /* 0x000fea0003800000 */
.L_x_7395:
        /* <DEDUP_REMOVED lines=31> */
.L_x_7405:
        /* <DEDUP_REMOVED lines=24> */
.L_x_7406:
        /* <DEDUP_REMOVED lines=36> */
.L_x_7407:
        /* <DEDUP_REMOVED lines=24> */
.L_x_7408:
        /* <DEDUP_REMOVED lines=33> */
.L_x_7409:
        /* <DEDUP_REMOVED lines=24> */
.L_x_7410:
        /* <DEDUP_REMOVED lines=33> */
.L_x_7411:
        /* <DEDUP_REMOVED lines=8> */
[C---:B------:R-:W-:Y:S01]  /*2e90*/  FFMA.FTZ R103, R137.reuse, R103, R84 ;  /* 0x0000006789677223 */ /* 0x040fe20000010054 */
[C---:B0-----:R-:W-:Y:S01]  /*2ea0*/  FFMA.FTZ R57, R137.reuse, R100, R85 ;  /* 0x0000006489397223 */ /* 0x041fe20000010055 */
[C---:B------:R-:W-:Y:S01]  /*2eb0*/  FFMA.FTZ R99, R137.reuse, R99, R86 ;  /* 0x0000006389637223 */ /* 0x040fe20000010056 */
[----:B------:R-:W-:Y:S01]  /*2ec0*/  FFMA.FTZ R137, R137, R96, R87 ;  /* 0x0000006089897223 */ /* 0x000fe20000010057 */
[-C--:B------:R-:W-:Y:S01]  /*2ed0*/  FMUL.FTZ R103, R103, R136.reuse ;  /* 0x0000008867677220 */ /* 0x080fe20000410000 */
[-C--:B------:R-:W-:Y:S01]  /*2ee0*/  FMUL.FTZ R58, R57, R136.reuse ;  /* 0x00000088393a7220 */ /* 0x080fe20000410000 */
[-C--:B------:R-:W-:Y:S01]  /*2ef0*/  FMUL.FTZ R99, R99, R136.reuse ;  /* 0x0000008863637220 */ /* 0x080fe20000410000 */
[----:B------:R-:W-:Y:S01]  /*2f00*/  FMUL.FTZ R136, R137, R136 ;  /* 0x0000008889887220 */ /* 0x000fe20000410000 */
[----:B-----5:R-:W-:Y:S01]  /*2f10*/  FMUL.FTZ R69, R60, R103 ;  /* 0x000000673c457220 */ /* 0x020fe20000410000 */
[-C--:B------:R-:W-:Y:S01]  /*2f20*/  FMUL.FTZ R66, R61, R58.reuse ;  /* 0x0000003a3d427220 */ /* 0x080fe20000410000 */
[----:B------:R-:W-:Y:S01]  /*2f30*/  FMUL.FTZ R95, R62, R99 ;  /* 0x000000633e5f7220 */ /* 0x000fe20000410000 */
[----:B------:R-:W-:Y:S01]  /*2f40*/  FMUL.FTZ R57, R37, R58 ;  /* 0x0000003a25397220 */ /* 0x000fe20000410000 */
[-C--:B------:R-:W-:Y:S01]  /*2f50*/  FMUL.FTZ R62, R63, R136.reuse ;  /* 0x000000883f3e7220 */ /* 0x080fe20000410000 */
[----:B------:R-:W-:Y:S01]  /*2f60*/  FMUL.FTZ R56, R36, R103 ;  /* 0x0000006724387220 */ /* 0x000fe20000410000 */
[----:B------:R-:W-:Y:S01]  /*2f70*/  FMUL.FTZ R58, R38, R99 ;  /* 0x00000063263a7220 */ /* 0x000fe20000410000 */
[----:B------:R-:W-:-:S07]  /*2f80*/  FMUL.FTZ R59, R39, R136 ;  /* 0x00000088273b7220 */ /* 0x000fce0000410000 */
.L_x_7412:
[----:B------:R-:W0:Y:S01]  /*2f90*/  @P1 LDC.64 R60, c[0x0][0x478] ;  /* 0x00011e00ff3c1b82 */ /* 0x000e220000000a00 */
[----:B------:R-:W-:-:S04]  /*2fa0*/  IMAD.WIDE.U32 R154, R133, 0x10, R154 ;  /* 0x00000010859a7825 */ /* 0x000fc800078e009a */
[----:B0-----:R-:W-:-:S05]  /*2fb0*/  @P1 IMAD.WIDE.U32 R60, R133, 0x10, R60 ;  /* 0x00000010853c1825 */ /* 0x001fca00078e003c */
[----:B------:R0:W-:Y:S04]  /*2fc0*/  @P1 STG.E.128 desc[UR8][R60.64], R88 ;  /* 0x000000583c001986 */ /* 0x0001e8000c101d08 */
[----:B------:R0:W-:Y:S02]  /*2fd0*/  STG.E.128 desc[UR8][R154.64], R56 ;  /* 0x000000389a007986 */ /* 0x0001e4000c101d08 */
.L_x_7404:
        /* <DEDUP_REMOVED lines=69> */
.L_x_7392:
        /* <DEDUP_REMOVED lines=22> */
.L_x_7414:
        /* <DEDUP_REMOVED lines=15> */
.L_x_8151:


//--------------------- .text._ZN10layer_norm13ln_bwd_kernelINS_13Kernel_traitsIfffffjLj2048ELj1ELj1ELj4ELj16ENS_18Kernel_traits_baseILj2048EfffffjLj128EEEEELb0ELb1ELb1ELb0EEEvNS_9BwdParamsE --------------------------
	.section	.text._ZN10layer_norm13ln_bwd_kernelINS_13Kernel_traitsIfffffjLj2048ELj1ELj1ELj4ELj16ENS_18Kernel_traits_baseILj2048EfffffjLj128EEEEELb0ELb1ELb1ELb0EEEvNS_9BwdParamsE,"ax",@progbits
	.align	128
        .global         _ZN10layer_norm13ln_bwd_kernelINS_13Kernel_traitsIfffffjLj2048ELj1ELj1ELj4ELj16ENS_18Kernel_traits_baseILj2048EfffffjLj128EEEEELb0ELb1ELb1ELb0EEEvNS_9BwdParamsE
        .type           _ZN10layer_norm13ln_bwd_kernelINS_13Kernel_traitsIfffffjLj2048ELj1ELj1ELj4ELj16ENS_18Kernel_traits_baseILj2048EfffffjLj128EEEEELb0ELb1ELb1ELb0EEEvNS_9BwdParamsE,@function
        .size           _ZN10layer_norm13ln_bwd_kernelINS_13Kernel_traitsIfffffjLj2048ELj1ELj1ELj4ELj16ENS_18Kernel_traits_baseILj2048EfffffjLj128EEEEELb0ELb1ELb1ELb0EEEvNS_9BwdParamsE,(.L_x_8152 - _ZN10layer_norm13ln_bwd_kernelINS_13Kernel_traitsIfffffjLj2048ELj1ELj1ELj4ELj16ENS_18Kernel_traits_baseILj2048EfffffjLj128EEEEELb0ELb1ELb1ELb0EEEvNS_9BwdParamsE)
        .other          _ZN10layer_norm13ln_bwd_kernelINS_13Kernel_traitsIfffffjLj2048ELj1ELj1ELj4ELj16ENS_18Kernel_traits_baseILj2048EfffffjLj128EEEEELb0ELb1ELb1ELb0EEEvNS_9BwdParamsE,@"STO_CUDA_ENTRY STV_DEFAULT"
_ZN10layer_norm13ln_bwd_kernelINS_13Kernel_traitsIfffffjLj2048ELj1ELj1ELj4ELj16ENS_18Kernel_traits_baseILj2048EfffffjLj128EEEEELb0ELb1ELb1ELb0EEEvNS_9BwdParamsE:
.text._ZN10layer_norm13ln_bwd_kernelINS_13Kernel_traitsIfffffjLj2048ELj1ELj1ELj4ELj16ENS_18Kernel_traits_baseILj2048EfffffjLj128EEEEELb0ELb1ELb1ELb0EEEvNS_9BwdParamsE:
        /* <DEDUP_REMOVED lines=21> */
[----:B--2---:R-:W5:Y:S02]  /*0150*/  @P4 LDG.E.128 R16, desc[UR10][R10.64] ;  /* 0x0000000a0a104981 */ /* 0x004f64000c1e1d00 */
[----:B------:R-:W0:Y:S01]  /*0160*/  @P6 LDC.64 R52, c[0x0][0x3d0] ;  /* 0x0000f400ff346b82 */ /* 0x000e220000000a00 */
[C---:B-1----:R-:W-:Y:S01]  /*0170*/  @P4 IMAD.WIDE.U32 R12, R59.reuse, 0x10, R12 ;  /* 0x000000103b0c4825 */ /* 0x042fe200078e000c */
[----:B------:R-:W-:-:S04]  /*0180*/  @P4 IADD3 R59, PT, PT, R59, 0x80, RZ ;  /* 0x000000803b3b4810 */ /* 0x000fc80007ffe0ff */
[----:B------:R-:W5:Y:S02]  /*0190*/  @P4 LDG.E.128 R20, desc[UR10][R12.64] ;  /* 0x0000000a0c144981 */ /* 0x000f64000c1e1d00 */
[----:B------:R-:W1:Y:S01]  /*01a0*/  @P6 LDC.64 R56, c[0x0][0x3e8] ;  /* 0x0000fa00ff386b82 */ /* 0x000e620000000a00 */
[C---:B----4-:R-:W-:Y:S01]  /*01b0*/  @P5 IMAD.WIDE.U32 R50, R59.reuse, 0x10, R14 ;  /* 0x000000103b325825 */ /* 0x050fe200078e000e */
[----:B------:R-:W-:Y:S02]  /*01c0*/  CS2R R96, SRZ ;  /* 0x0000000000607805 */ /* 0x000fe4000001ff00 */
[----:B------:R-:W-:Y:S02]  /*01d0*/  CS2R R98, SRZ ;  /* 0x0000000000627805 */ /* 0x000fe4000001ff00 */
[----:B------:R-:W-:Y:S02]  /*01e0*/  CS2R R60, SRZ ;  /* 0x00000000003c7805 */ /* 0x000fe4000001ff00 */
[----:B------:R-:W-:Y:S01]  /*01f0*/  CS2R R62, SRZ ;  /* 0x00000000003e7805 */ /* 0x000fe2000001ff00 */
[----:B------:R2:W5:Y:S01]  /*0200*/  @P5 LDG.E.128 R24, desc[UR10][R50.64] ;  /* 0x0000000a32185981 */ /* 0x000562000c1e1d00 */
[----:B------:R-:W4:Y:S01]  /*0210*/  @P2 LDC.64 R2, c[0x0][0x3d0] ;  /* 0x0000f400ff022b82 */ /* 0x000f220000000a00 */
[C---:B---3--:R-:W-:Y:S01]  /*0220*/  @P5 IMAD.WIDE.U32 R54, R59.reuse, 0x10, R48 ;  /* 0x000000103b365825 */ /* 0x048fe200078e0030 */
[----:B------:R-:W-:-:S04]  /*0230*/  @P5 IADD3 R59, PT, PT, R59, 0x80, RZ ;  /* 0x000000803b3b5810 */ /* 0x000fc80007ffe0ff */
[----:B------:R3:W5:Y:S02]  /*0240*/  @P5 LDG.E.128 R28, desc[UR10][R54.64] ;  /* 0x0000000a361c5981 */ /* 0x000764000c1e1d00 */
[----:B------:R-:W2:Y:S01]  /*0250*/  @P2 LDC.64 R8, c[0x0][0x3e8] ;  /* 0x0000fa00ff082b82 */ /* 0x000ea20000000a00 */
[----:B0-----:R-:W-:-:S05]  /*0260*/  @P6 IMAD.WIDE.U32 R14, R59, 0x10, R52 ;  /* 0x000000103b0e6825 */ /* 0x001fca00078e0034 */
[----:B------:R3:W5:Y:S01]  /*0270*/  @P6 LDG.E.128 R32, desc[UR10][R14.64] ;  /* 0x0000000a0e206981 */ /* 0x000762000c1e1d00 */
[----:B-1----:R-:W-:-:S05]  /*0280*/  @P6 IMAD.WIDE.U32 R52, R59, 0x10, R56 ;  /* 0x000000103b346825 */ /* 0x002fca00078e0038 */
[----:B------:R3:W5:Y:S01]  /*0290*/  @P6 LDG.E.128 R36, desc[UR10][R52.64] ;  /* 0x0000000a34246981 */ /* 0x000762000c1e1d00 */
[----:B----4-:R-:W-:-:S05]  /*02a0*/  @P2 IMAD.WIDE.U32 R2, R158, 0x10, R2 ;  /* 0x000000109e022825 */ /* 0x010fca00078e0002 */
[----:B------:R3:W5:Y:S01]  /*02b0*/  @P2 LDG.E.128 R40, desc[UR10][R2.64] ;  /* 0x0000000a02282981 */ /* 0x000762000c1e1d00 */
[----:B--2---:R-:W-:-:S05]  /*02c0*/  @P2 IMAD.WIDE.U32 R8, R158, 0x10, R8 ;  /* 0x000000109e082825 */ /* 0x004fca00078e0008 */
[----:B------:R3:W5:Y:S01]  /*02d0*/  @P2 LDG.E.128 R44, desc[UR10][R8.64] ;  /* 0x0000000a082c2981 */ /* 0x000762000c1e1d00 */
        /* <DEDUP_REMOVED lines=23> */
[----:B---3--:R-:W-:Y:S06]  /*0450*/  @P0 BRA `(.L_x_7415) ;  /* 0x0000003c00980947 */ /* 0x008fec0003800000 */
        /* <DEDUP_REMOVED lines=30> */
.L_x_7467:
        /* <DEDUP_REMOVED lines=49> */
[C---:B--2---:R-:W-:Y:S01]  /*0950*/  @P0 IMAD.WIDE.U32 R160, R157.reuse, 0x10, R160 ;  /* 0x000000109da00825 */ /* 0x044fe200078e00a0 */
[----:B------:R-:W-:Y:S02]  /*0960*/  IADD3 R158, PT, PT, R158, 0x80, RZ ;  /* 0x000000809e9e7810 */ /* 0x000fe40007ffe0ff */
[----:B------:R-:W-:Y:S02]  /*0970*/  IADD3 R157, PT, PT, R157, 0x80, RZ ;  /* 0x000000809d9d7810 */ /* 0x000fe40007ffe0ff */
[----:B------:R0:W5:Y:S01]  /*0980*/  @P0 LDG.E.128 R92, desc[UR10][R160.64] ;  /* 0x0000000aa05c0981 */ /* 0x000162000c1e1d00 */
        /* <DEDUP_REMOVED lines=28> */
.L_x_7419:
[----:B----4-:R-:W-:Y:S05]  /*0b50*/  BSYNC.RECONVERGENT B1 ;  /* 0x0000000000017941 */ /* 0x010fea0003800200 */
.L_x_7418:
        /* <DEDUP_REMOVED lines=43> */
.L_x_7421:
[----:B------:R-:W-:Y:S05]  /*0e10*/  BSYNC.RECONVERGENT B1 ;  /* 0x0000000000017941 */ /* 0x000fea0003800200 */
.L_x_7420:
        /* <DEDUP_REMOVED lines=43> */
.L_x_7423:
[----:B------:R-:W-:Y:S05]  /*10d0*/  BSYNC.RECONVERGENT B1 ;  /* 0x0000000000017941 */ /* 0x000fea0003800200 */
.L_x_7422:
        /* <DEDUP_REMOVED lines=12> */
[C---:B--2---:R-:W-:Y:S01]  /*11a0*/  FADD.FTZ R11, -R156.reuse, R124 ;  /* 0x0000007c9c0b7221 */ /* 0x044fe20000010100 */
[C---:B------:R-:W-:Y:S01]  /*11b0*/  FADD.FTZ R139, -R156.reuse, R125 ;  /* 0x0000007d9c8b7221 */ /* 0x040fe20000010100 */
[C---:B------:R-:W-:Y:S01]  /*11c0*/  FADD.FTZ R141, -R156.reuse, R126 ;  /* 0x0000007e9c8d7221 */ /* 0x040fe20000010100 */
[----:B------:R-:W-:Y:S01]  /*11d0*/  FADD.FTZ R127, -R156, R127 ;  /* 0x0000007f9c7f7221 */ /* 0x000fe20000010100 */
[C---:B-----5:R-:W-:Y:S01]  /*11e0*/  FMUL.FTZ R11, R0.reuse, R11 ;  /* 0x0000000b000b7220 */ /* 0x060fe20000410000 */
[C---:B------:R-:W-:Y:S01]  /*11f0*/  FMUL.FTZ R6, R0.reuse, R139 ;  /* 0x0000008b00067220 */ /* 0x040fe20000410000 */
[C---:B------:R-:W-:Y:S01]  /*1200*/  FMUL.FTZ R141, R0.reuse, R141 ;  /* 0x0000008d008d7220 */ /* 0x040fe20000410000 */
[----:B------:R-:W-:Y:S01]  /*1210*/  FMUL.FTZ R144, R0, R127 ;  /* 0x0000007f00907220 */ /* 0x000fe20000410000 */
        /* <DEDUP_REMOVED lines=21> */
.L_x_7417:
        /* <DEDUP_REMOVED lines=10> */
[----:B------:R-:W-:Y:S02]  /*1410*/  ISETP.GE.U32.AND P3, PT, R5, 0x180, PT ;  /* 0x000001800500780c */ /* 0x000fe40003f66070 */
[----:B------:R-:W-:-:S07]  /*1420*/  MOV R157, R155 ;  /* 0x0000009b009d7202 */ /* 0x000fce0000000f00 */
[----:B------:R-:W0:Y:S01]  /*1430*/  @P0 LDC.64 R120, c[0x0][0x438] ;  /* 0x00010e00ff780b82 */ /* 0x000e220000000a00 */
[----:B------:R-:W-:-:S07]  /*1440*/  ISETP.GE.U32.AND P4, PT, R5, 0x200, PT ;  /* 0x000002000500780c */ /* 0x000fce0003f86070 */
[----:B------:R-:W1:Y:S08]  /*1450*/  @P2 LDC.64 R124, c[0x0][0x438] ;  /* 0x00010e00ff7c2b82 */ /* 0x000e700000000a00 */
[----:B------:R-:W2:Y:S01]  /*1460*/  @P3 LDC.64 R122, c[0x0][0x438] ;  /* 0x00010e00ff7a3b82 */ /* 0x000ea20000000a00 */
[----:B0-----:R-:W-:-:S07]  /*1470*/  @P0 IMAD.WIDE.U32 R126, R157, 0x10, R120 ;  /* 0x000000109d7e0825 */ /* 0x001fce00078e0078 */
[----:B------:R-:W0:Y:S01]  /*1480*/  @P4 LDC.64 R120, c[0x0][0x438] ;  /* 0x00010e00ff784b82 */ /* 0x000e220000000a00 */
[----:B------:R-:W-:Y:S01]  /*1490*/  @P0 IADD3 R157, PT, PT, R157, 0x80, RZ ;  /* 0x000000809d9d0810 */ /* 0x000fe20007ffe0ff */
[----:B------:R3:W5:Y:S04]  /*14a0*/  @P0 LDG.E.128 R92, desc[UR10][R126.64] ;  /* 0x0000000a7e5c0981 */ /* 0x000768000c1e1d00 */
[C---:B-1----:R-:W-:Y:S01]  /*14b0*/  @P2 IMAD.WIDE.U32 R124, R157.reuse, 0x10, R124 ;  /* 0x000000109d7c2825 */ /* 0x042fe200078e007c */
[----:B------:R-:W-:-:S04]  /*14c0*/  @P2 IADD3 R157, PT, PT, R157, 0x80, RZ ;  /* 0x000000809d9d2810 */ /* 0x000fc80007ffe0ff */
[----:B------:R3:W5:Y:S01]  /*14d0*/  @P2 LDG.E.128 R12, desc[UR10][R124.64] ;  /* 0x0000000a7c0c2981 */ /* 0x000762000c1e1d00 */
[C---:B--2---:R-:W-:Y:S01]  /*14e0*/  @P3 IMAD.WIDE.U32 R122, R157.reuse, 0x10, R122 ;  /* 0x000000109d7a3825 */ /* 0x044fe200078e007a */
[----:B------:R-:W-:-:S04]  /*14f0*/  @P3 IADD3 R157, PT, PT, R157, 0x80, RZ ;  /* 0x000000809d9d3810 */ /* 0x000fc80007ffe0ff */
[----:B------:R3:W5:Y:S01]  /*1500*/  @P3 LDG.E.128 R104, desc[UR10][R122.64] ;  /* 0x0000000a7a683981 */ /* 0x000762000c1e1d00 */
[----:B0-----:R-:W-:-:S05]  /*1510*/  @P4 IMAD.WIDE.U32 R120, R157, 0x10, R120 ;  /* 0x000000109d784825 */ /* 0x001fca00078e0078 */
[----:B------:R3:W5:Y:S02]  /*1520*/  @P4 LDG.E.128 R108, desc[UR10][R120.64] ;  /* 0x0000000a786c4981 */ /* 0x000764000c1e1d00 */
.L_x_7424:
[----:B----4-:R-:W-:Y:S05]  /*1530*/  BSYNC.RECONVERGENT B0 ;  /* 0x0000000000007941 */ /* 0x010fea0003800200 */
.L_x_7416:
[----:B---3--:R-:W0:Y:S01]  /*1540*/  SHFL.DOWN PT, R120, R159, 0x10, 0x1f ;  /* 0x0a001f009f787f89 */ /* 0x008e2200000e0000 */
        /* <DEDUP_REMOVED lines=31> */
.L_x_7426:
[----:B------:R-:W-:Y:S05]  /*1740*/  BSYNC.RECONVERGENT B0 ;  /* 0x0000000000007941 */ /* 0x000fea0003800200 */
.L_x_7425:
        /* <DEDUP_REMOVED lines=38> */
.L_x_7429:
        /* <DEDUP_REMOVED lines=12> */
[----:B------:R-:W-:-:S04]  /*1a70*/  FMUL.FTZ R121, R121, UR15 ;  /* 0x0000000f79797c20 */ /* 0x000fc80008410000 */
[-C--:B-----5:R-:W-:Y:S01]  /*1a80*/  FFMA.FTZ R76, R112, R121.reuse, R76 ;  /* 0x00000079704c7223 */ /* 0x0a0fe2000001004c */
[----:B------:R-:W-:-:S07]  /*1a90*/  FMUL.FTZ R116, R44, R121 ;  /* 0x000000792c747220 */ /* 0x000fce0000410000 */
.L_x_7432:
        /* <DEDUP_REMOVED lines=9> */
.L_x_7433:
        /* <DEDUP_REMOVED lines=9> */
.L_x_7434:
        /* <DEDUP_REMOVED lines=8> */
[----:B------:R-:W-:Y:S01]  /*1c40*/  FMUL.FTZ R119, R47, R120 ;  /* 0x000000782f777220 */ /* 0x000fe20000410000 */
[----:B------:R-:W-:Y:S06]  /*1c50*/  BRA `(.L_x_7435) ;  /* 0x0000000400a47947 */ /* 0x000fec0003800000 */
.L_x_7431:
[----:B------:R-:W0:Y:S01]  /*1c60*/  @P3 LDC R55, c[0x0][0x40c] ;  /* 0x00010300ff373b82 */ /* 0x000e220000000800 */
[-CC-:B------:R-:W-:Y:S01]  /*1c70*/  FFMA.FTZ R53, R3, R124.reuse, R127.reuse ;  /* 0x0000007c03357223 */ /* 0x180fe2000001007f */
[----:B------:R-:W-:Y:S01]  /*1c80*/  ISETP.GT.AND P0, PT, R2, RZ, PT ;  /* 0x000000ff0200720c */ /* 0x000fe20003f04270 */
[----:B------:R-:W-:Y:S02]  /*1c90*/  FFMA.FTZ R54, R130, R124, R127 ;  /* 0x0000007c82367223 */ /* 0x000fe4000001007f */
[----:B------:R-:W-:Y:S02]  /*1ca0*/  FADD.FTZ R53, R136, -R53 ;  /* 0x8000003588357221 */ /* 0x000fe40000010000 */
[----:B------:R-:W-:Y:S01]  /*1cb0*/  FADD.FTZ R121, R145, -R54 ;  /* 0x8000003691797221 */ /* 0x000fe20000010000 */
[----:B------:R-:W1:Y:S01]  /*1cc0*/  @P3 LDC R120, c[0x0][0x40c] ;  /* 0x00010300ff783b82 */ /* 0x000e620000000800 */
[C---:B------:R-:W-:Y:S02]  /*1cd0*/  FMUL.FTZ R53, R0.reuse, R53 ;  /* 0x0000003500357220 */ /* 0x040fe40000410000 */
[----:B------:R-:W-:-:S03]  /*1ce0*/  FMUL.FTZ R121, R0, R121 ;  /* 0x0000007900797220 */ /* 0x000fc60000410000 */
[----:B------:R-:W-:Y:S02]  /*1cf0*/  FSEL R52, R53, RZ, P0 ;  /* 0x000000ff35347208 */ /* 0x000fe40000000000 */
[----:B------:R-:W2:Y:S03]  /*1d00*/  @P3 LDC R123, c[0x0][0x40c] ;  /* 0x00010300ff7b3b82 */ /* 0x000ea60000000800 */
[----:B0-----:R-:W-:Y:S01]  /*1d10*/  @P3 FMUL.FTZ R53, R52, R55 ;  /* 0x0000003734353220 */ /* 0x001fe20000410000 */
[----:B------:R-:W-:-:S03]  /*1d20*/  FFMA.FTZ R55, R135, R124, R127 ;  /* 0x0000007c87377223 */ /* 0x000fc6000001007f */
[-C--:B-----5:R-:W-:Y:S01]  /*1d30*/  @P3 FFMA.FTZ R76, R112, R53.reuse, R76 ;  /* 0x00000035704c3223 */ /* 0x0a0fe2000001004c */
[----:B------:R-:W-:Y:S01]  /*1d40*/  @P3 FMUL.FTZ R116, R44, R53 ;  /* 0x000000352c743220 */ /* 0x000fe20000410000 */
[----:B------:R-:W-:Y:S01]  /*1d50*/  FSEL R53, R121, RZ, P0 ;  /* 0x000000ff79357208 */ /* 0x000fe20000000000 */
[----:B------:R-:W-:-:S04]  /*1d60*/  FADD.FTZ R55, R154, -R55 ;  /* 0x800000379a377221 */ /* 0x000fc80000010000 */
[----:B-1----:R-:W-:Y:S01]  /*1d70*/  @P3 FMUL.FTZ R54, R53, R120 ;  /* 0x0000007835363220 */ /* 0x002fe20000410000 */
[----:B------:R-:W-:-:S03]  /*1d80*/  FMUL.FTZ R55, R0, R55 ;  /* 0x0000003700377220 */ /* 0x000fc60000410000 */
[-C--:B------:R-:W-:Y:S01]  /*1d90*/  @P3 FFMA.FTZ R77, R113, R54.reuse, R77 ;  /* 0x00000036714d3223 */ /* 0x080fe2000001004d */
[----:B------:R-:W-:Y:S01]  /*1da0*/  @P3 FMUL.FTZ R117, R45, R54 ;  /* 0x000000362d753220 */ /* 0x000fe20000410000 */
[----:B------:R-:W-:-:S04]  /*1db0*/  FFMA.FTZ R54, R152, R124, R127 ;  /* 0x0000007c98367223 */ /* 0x000fc8000001007f */
[----:B------:R-:W-:Y:S01]  /*1dc0*/  FADD.FTZ R121, R151, -R54 ;  /* 0x8000003697797221 */ /* 0x000fe20000010000 */
[----:B------:R-:W-:-:S03]  /*1dd0*/  FSEL R54, R55, RZ, P0 ;  /* 0x000000ff37367208 */ /* 0x000fc60000000000 */
[----:B------:R-:W-:Y:S02]  /*1de0*/  FMUL.FTZ R120, R0, R121 ;  /* 0x0000007900787220 */ /* 0x000fe40000410000 */
[----:B--2---:R-:W-:-:S03]  /*1df0*/  @P3 FMUL.FTZ R55, R54, R123 ;  /* 0x0000007b36373220 */ /* 0x004fc60000410000 */
[----:B------:R-:W-:Y:S01]  /*1e00*/  FSEL R120, R120, RZ, P0 ;  /* 0x000000ff78787208 */ /* 0x000fe20000000000 */
[-C--:B------:R-:W-:Y:S01]  /*1e10*/  @P3 FFMA.FTZ R78, R114, R55.reuse, R78 ;  /* 0x00000037724e3223 */ /* 0x080fe2000001004e */
[----:B------:R-:W-:Y:S02]  /*1e20*/  @P3 FMUL.FTZ R118, R46, R55 ;  /* 0x000000372e763220 */ /* 0x000fe40000410000 */
[----:B------:R-:W-:Y:S01]  /*1e30*/  MOV R55, R120 ;  /* 0x0000007800377202 */ /* 0x000fe20000000f00 */
[----:B------:R-:W-:Y:S06]  /*1e40*/  @!P3 BRA `(.L_x_7435) ;  /* 0x000000040028b947 */ /* 0x000fec0003800000 */
[----:B------:R-:W-:-:S04]  /*1e50*/  FMUL.FTZ R120, R120, UR15 ;  /* 0x0000000f78787c20 */ /* 0x000fc80008410000 */
[-C--:B------:R-:W-:Y:S01]  /*1e60*/  FFMA.FTZ R79, R115, R120.reuse, R79 ;  /* 0x00000078734f7223 */ /* 0x080fe2000001004f */
[----:B------:R-:W-:Y:S01]  /*1e70*/  FMUL.FTZ R119, R47, R120 ;  /* 0x000000782f777220 */ /* 0x000fe20000410000 */
[----:B------:R-:W-:Y:S06]  /*1e80*/  BRA `(.L_x_7435) ;  /* 0x0000000400187947 */ /* 0x000fec0003800000 */
.L_x_7430:
[----:B------:R-:W-:Y:S01]  /*1e90*/  UMOV UR4, UR6 ;  /* 0x0000000600047c82 */ /* 0x000fe20008000000 */
[----:B------:R-:W-:Y:S01]  /*1ea0*/  UMOV UR5, UR7 ;  /* 0x0000000700057c82 */ /* 0x000fe20008000000 */
[----:B------:R-:W-:-:S04]  /*1eb0*/  UISETP.NE.U32.AND UP0, UPT, UR4, URZ, UPT ;  /* 0x000000ff0400728c */ /* 0x000fc8000bf05070 */
[----:B------:R-:W-:-:S09]  /*1ec0*/  UISETP.NE.AND.EX UP0, UPT, UR5, URZ, UPT, UP0 ;  /* 0x000000ff0500728c */ /* 0x000fd2000bf05300 */
[----:B------:R-:W-:Y:S05]  /*1ed0*/  BRA.U UP0, `(.L_x_7436) ;  /* 0x0000000100847547 */ /* 0x000fea000b800000 */
[--C-:B------:R-:W-:Y:S01]  /*1ee0*/  @P1 FFMA.FTZ R121, R3, R124, R127.reuse ;  /* 0x0000007c03791223 */ /* 0x100fe2000001007f */
[----:B------:R-:W-:Y:S01]  /*1ef0*/  MOV R120, R92 ;  /* 0x0000005c00787202 */ /* 0x000fe20000000f00 */
[----:B------:R-:W0:Y:S01]  /*1f00*/  @P3 LDC R153, c[0x0][0x40c] ;  /* 0x00010300ff993b82 */ /* 0x000e220000000800 */
[----:B------:R-:W-:Y:S01]  /*1f10*/  @P1 FFMA.FTZ R122, R130, R124, R127 ;  /* 0x0000007c827a1223 */ /* 0x000fe2000001007f */
[----:B------:R-:W-:-:S03]  /*1f20*/  @P1 FADD.FTZ R121, R136, -R121 ;  /* 0x8000007988791221 */ /* 0x000fc60000010000 */
[----:B------:R-:W-:Y:S01]  /*1f30*/  @P1 FADD.FTZ R123, R145, -R122 ;  /* 0x8000007a917b1221 */ /* 0x000fe20000010000 */
[C---:B------:R-:W-:Y:S01]  /*1f40*/  @P1 FFMA.FTZ R120, R0.reuse, R121, R92 ;  /* 0x0000007900781223 */ /* 0x040fe2000001005c */
[----:B------:R-:W-:Y:S01]  /*1f50*/  MOV R122, R93 ;  /* 0x0000005d007a7202 */ /* 0x000fe20000000f00 */
[----:B------:R-:W1:Y:S01]  /*1f60*/  @P3 LDC R121, c[0x0][0x40c] ;  /* 0x00010300ff793b82 */ /* 0x000e620000000800 */
[----:B------:R-:W-:Y:S01]  /*1f70*/  @P1 FFMA.FTZ R122, R0, R123, R93 ;  /* 0x0000007b007a1223 */ /* 0x000fe2000001005d */
[----:B------:R-:W-:-:S04]  /*1f80*/  @P1 FFMA.FTZ R123, R135, R124, R127 ;  /* 0x0000007c877b1223 */ /* 0x000fc8000001007f */
[----:B------:R-:W-:Y:S01]  /*1f90*/  @P1 FADD.FTZ R157, R154, -R123 ;  /* 0x8000007b9a9d1221 */ /* 0x000fe20000010000 */
[----:B------:R-:W-:Y:S01]  /*1fa0*/  MOV R123, R94 ;  /* 0x0000005e007b7202 */ /* 0x000fe20000000f00 */
[----:B------:R-:W2:Y:S02]  /*1fb0*/  @P3 LDC R126, c[0x0][0x40c] ;  /* 0x00010300ff7e3b82 */ /* 0x000ea40000000800 */
[----:B------:R-:W-:Y:S01]  /*1fc0*/  @P1 FFMA.FTZ R123, R0, R157, R94 ;  /* 0x0000009d007b1223 */ /* 0x000fe2000001005e */
[----:B-1----:R-:W-:Y:S01]  /*1fd0*/  @P3 FMUL.FTZ R121, R120, R121 ;  /* 0x0000007978793220 */ /* 0x002fe20000410000 */
[----:B0-----:R-:W-:-:S03]  /*1fe0*/  @P3 FMUL.FTZ R120, R122, R153 ;  /* 0x000000997a783220 */ /* 0x001fc60000410000 */
[-C--:B-----5:R-:W-:Y:S01]  /*1ff0*/  @P3 FFMA.FTZ R76, R112, R121.reuse, R76 ;  /* 0x00000079704c3223 */ /* 0x0a0fe2000001004c */
[----:B------:R-:W-:Y:S01]  /*2000*/  @P3 FMUL.FTZ R116, R44, R121 ;  /* 0x000000792c743220 */ /* 0x000fe20000410000 */
[-C--:B------:R-:W-:Y:S01]  /*2010*/  @P3 FFMA.FTZ R77, R113, R120.reuse, R77 ;  /* 0x00000078714d3223 */ /* 0x080fe2000001004d */
[----:B------:R-:W-:Y:S01]  /*2020*/  @P3 FMUL.FTZ R117, R45, R120 ;  /* 0x000000782d753220 */ /* 0x000fe20000410000 */
[----:B--2---:R-:W-:-:S04]  /*2030*/  @P3 FMUL.FTZ R123, R123, R126 ;  /* 0x0000007e7b7b3220 */ /* 0x004fc80000410000 */
[-C--:B------:R-:W-:Y:S01]  /*2040*/  @P3 FFMA.FTZ R78, R114, R123.reuse, R78 ;  /* 0x0000007b724e3223 */ /* 0x080fe2000001004e */
[----:B------:R-:W-:Y:S01]  /*2050*/  @P3 FMUL.FTZ R118, R46, R123 ;  /* 0x0000007b2e763220 */ /* 0x000fe20000410000 */
[----:B------:R-:W-:Y:S06]  /*2060*/  @!P3 BRA `(.L_x_7435) ;  /* 0x0000000000a0b947 */ /* 0x000fec0003800000 */
[----:B------:R-:W-:Y:S01]  /*2070*/  @P1 FFMA.FTZ R120, R152, R124, R127 ;  /* 0x0000007c98781223 */ /* 0x000fe2000001007f */
[----:B------:R-:W-:-:S03]  /*2080*/  MOV R119, R95 ;  /* 0x0000005f00777202 */ /* 0x000fc60000000f00 */
[----:B------:R-:W-:-:S04]  /*2090*/  @P1 FADD.FTZ R120, R151, -R120 ;  /* 0x8000007897781221 */ /* 0x000fc80000010000 */
[----:B------:R-:W-:-:S04]  /*20a0*/  @P1 FFMA.FTZ R119, R0, R120, R95 ;  /* 0x0000007800771223 */ /* 0x000fc8000001005f */
[----:B------:R-:W-:-:S04]  /*20b0*/  FMUL.FTZ R120, R119, UR15 ;  /* 0x0000000f77787c20 */ /* 0x000fc80008410000 */
[-C--:B------:R-:W-:Y:S01]  /*20c0*/  FFMA.FTZ R79, R115, R120.reuse, R79 ;  /* 0x00000078734f7223 */ /* 0x080fe2000001004f */
[----:B------:R-:W-:Y:S01]  /*20d0*/  FMUL.FTZ R119, R47, R120 ;  /* 0x000000782f777220 */ /* 0x000fe20000410000 */
[----:B------:R-:W-:Y:S06]  /*20e0*/  BRA `(.L_x_7435) ;  /* 0x0000000000807947 */ /* 0x000fec0003800000 */
.L_x_7436:
[----:B------:R-:W0:Y:S01]  /*20f0*/  @P3 LDC R120, c[0x0][0x40c] ;  /* 0x00010300ff783b82 */ /* 0x000e220000000800 */
[-CC-:B------:R-:W-:Y:S01]  /*2100*/  @P1 FFMA.FTZ R52, R152, R124.reuse, R127.reuse ;  /* 0x0000007c98341223 */ /* 0x180fe2000001007f */
[-CC-:B------:R-:W-:Y:S01]  /*2110*/  @P1 FFMA.FTZ R53, R3, R124.reuse, R127.reuse ;  /* 0x0000007c03351223 */ /* 0x180fe2000001007f */
[-C--:B------:R-:W-:Y:S01]  /*2120*/  @P1 FFMA.FTZ R54, R130, R124.reuse, R127 ;  /* 0x0000007c82361223 */ /* 0x080fe2000001007f */
[----:B------:R-:W-:Y:S01]  /*2130*/  MOV R55, R95 ;  /* 0x0000005f00377202 */ /* 0x000fe20000000f00 */
[----:B------:R-:W-:Y:S01]  /*2140*/  @P1 FADD.FTZ R52, R151, -R52 ;  /* 0x8000003497341221 */ /* 0x000fe20000010000 */
[----:B------:R-:W-:Y:S01]  /*2150*/  @P1 FADD.FTZ R53, R136, -R53 ;  /* 0x8000003588351221 */ /* 0x000fe20000010000 */
[----:B------:R-:W-:Y:S01]  /*2160*/  @P1 FFMA.FTZ R123, R135, R124, R127 ;  /* 0x0000007c877b1223 */ /* 0x000fe2000001007f */
[----:B------:R-:W1:Y:S01]  /*2170*/  @P3 LDC R121, c[0x0][0x40c] ;  /* 0x00010300ff793b82 */ /* 0x000e620000000800 */
[C---:B------:R-:W-:Y:S01]  /*2180*/  @P1 FFMA.FTZ R55, R0.reuse, R52, R95 ;  /* 0x0000003400371223 */ /* 0x040fe2000001005f */
[----:B------:R-:W-:Y:S01]  /*2190*/  MOV R52, R92 ;  /* 0x0000005c00347202 */ /* 0x000fe20000000f00 */
[----:B------:R-:W-:Y:S01]  /*21a0*/  @P1 FADD.FTZ R54, R145, -R54 ;  /* 0x8000003691361221 */ /* 0x000fe20000010000 */
[----:B------:R-:W-:Y:S01]  /*21b0*/  @P1 FFMA.FTZ R52, R0, R53, R92 ;  /* 0x0000003500341223 */ /* 0x000fe2000001005c */
[----:B------:R-:W-:Y:S01]  /*21c0*/  @P1 FADD.FTZ R123, R154, -R123 ;  /* 0x8000007b9a7b1221 */ /* 0x000fe20000010000 */
[----:B------:R-:W-:Y:S01]  /*21d0*/  MOV R53, R93 ;  /* 0x0000005d00357202 */ /* 0x000fe20000000f00 */
[C---:B------:R-:W-:Y:S01]  /*21e0*/  @P1 FFMA.FTZ R53, R0.reuse, R54, R93 ;  /* 0x0000003600351223 */ /* 0x040fe2000001005d */
[----:B------:R-:W2:Y:S01]  /*21f0*/  @P3 LDC R122, c[0x0][0x40c] ;  /* 0x00010300ff7a3b82 */ /* 0x000ea20000000800 */
[----:B------:R-:W-:Y:S01]  /*2200*/  MOV R54, R94 ;  /* 0x0000005e00367202 */ /* 0x000fe20000000f00 */
[----:B------:R-:W-:-:S06]  /*2210*/  @P1 FFMA.FTZ R54, R0, R123, R94 ;  /* 0x0000007b00361223 */ /* 0x000fcc000001005e */
[----:B------:R-:W3:Y:S01]  /*2220*/  @P3 LDC R153, c[0x0][0x40c] ;  /* 0x00010300ff993b82 */ /* 0x000ee20000000800 */
[----:B0-----:R-:W-:-:S04]  /*2230*/  @P3 FMUL.FTZ R120, R55, R120 ;  /* 0x0000007837783220 */ /* 0x001fc80000410000 */
[-C--:B-----5:R-:W-:Y:S01]  /*2240*/  @P3 FFMA.FTZ R79, R115, R120.reuse, R79 ;  /* 0x00000078734f3223 */ /* 0x0a0fe2000001004f */
[----:B------:R-:W-:Y:S01]  /*2250*/  @P3 FMUL.FTZ R119, R47, R120 ;  /* 0x000000782f773220 */ /* 0x000fe20000410000 */
[----:B-1----:R-:W-:-:S04]  /*2260*/  @P3 FMUL.FTZ R121, R52, R121 ;  /* 0x0000007934793220 */ /* 0x002fc80000410000 */
[-C--:B------:R-:W-:Y:S01]  /*2270*/  @P3 FFMA.FTZ R76, R112, R121.reuse, R76 ;  /* 0x00000079704c3223 */ /* 0x080fe2000001004c */
[----:B------:R-:W-:Y:S01]  /*2280*/  @P3 FMUL.FTZ R116, R44, R121 ;  /* 0x000000792c743220 */ /* 0x000fe20000410000 */
[----:B--2---:R-:W-:-:S04]  /*2290*/  @P3 FMUL.FTZ R120, R53, R122 ;  /* 0x0000007a35783220 */ /* 0x004fc80000410000 */
[-C--:B------:R-:W-:Y:S01]  /*22a0*/  @P3 FFMA.FTZ R77, R113, R120.reuse, R77 ;  /* 0x00000078714d3223 */ /* 0x080fe2000001004d */
[----:B------:R-:W-:Y:S01]  /*22b0*/  @P3 FMUL.FTZ R117, R45, R120 ;  /* 0x000000782d753220 */ /* 0x000fe20000410000 */
[----:B---3--:R-:W-:-:S04]  /*22c0*/  @P3 FMUL.FTZ R121, R54, R153 ;  /* 0x0000009936793220 */ /* 0x008fc80000410000 */
[-C--:B------:R-:W-:Y:S01]  /*22d0*/  @P3 FFMA.FTZ R78, R114, R121.reuse, R78 ;  /* 0x00000079724e3223 */ /* 0x080fe2000001004e */
[----:B------:R-:W-:-:S07]  /*22e0*/  @P3 FMUL.FTZ R118, R46, R121 ;  /* 0x000000792e763220 */ /* 0x000fce0000410000 */
.L_x_7435:
        /* <DEDUP_REMOVED lines=10> */
.L_x_7428:
[----:B------:R-:W-:Y:S05]  /*2390*/  BSYNC.RECONVERGENT B0 ;  /* 0x0000000000007941 */ /* 0x000fea0003800200 */
.L_x_7427:
        /* <DEDUP_REMOVED lines=9> */
.L_x_7439:
[----:B------:R-:W-:Y:S05]  /*2430*/  BRA.U !UP0, `(.L_x_7440) ;  /* 0x00000005081c7547 */ /* 0x000fea000b800000 */
[----:B------:R-:W-:-:S04]  /*2440*/  UISETP.NE.U32.AND UP0, UPT, UR6, URZ, UPT ;  /* 0x000000ff0600728c */ /* 0x000fc8000bf05070 */
[----:B------:R-:W-:-:S06]  /*2450*/  UISETP.NE.AND.EX UP0, UPT, UR7, URZ, UPT, UP0 ;  /* 0x000000ff0700728c */ /* 0x000fcc000bf05300 */
[----:B------:R-:W-:-:S13]  /*2460*/  PLOP3.LUT P0, PT, PT, PT, UP0, 0x80, 0x8 ;  /* 0x000000000008781c */ /* 0x000fda0003f0f008 */
[----:B------:R-:W-:Y:S05]  /*2470*/  @!P0 BRA `(.L_x_7441) ;  /* 0x0000000000888947 */ /* 0x000fea0003800000 */
[----:B0-----:R-:W0:Y:S01]  /*2480*/  @P3 LDC R123, c[0x0][0x40c] ;  /* 0x00010300ff7b3b82 */ /* 0x001e220000000800 */
        /* <DEDUP_REMOVED lines=17> */
[----:B------:R-:W-:Y:S01]  /*25a0*/  @P1 FFMA.FTZ R54, R0, R121, R14 ;  /* 0x0000007900361223 */ /* 0x000fe2000001000e */
[----:B0-----:R-:W-:-:S04]  /*25b0*/  @P3 FMUL.FTZ R55, R52, R123 ;  /* 0x0000007b34373220 */ /* 0x001fc80000410000 */
[-C--:B-----5:R-:W-:Y:S01]  /*25c0*/  @P3 FFMA.FTZ R80, R112, R55.reuse, R80 ;  /* 0x0000003770503223 */ /* 0x0a0fe20000010050 */
[----:B------:R-:W-:Y:S01]  /*25d0*/  @P3 FMUL.FTZ R116, R20, R55 ;  /* 0x0000003714743220 */ /* 0x000fe20000410000 */
[----:B-1----:R-:W-:-:S04]  /*25e0*/  @P3 FMUL.FTZ R55, R54, R153 ;  /* 0x0000009936373220 */ /* 0x002fc80000410000 */
[-C--:B------:R-:W-:Y:S01]  /*25f0*/  @P3 FFMA.FTZ R82, R114, R55.reuse, R82 ;  /* 0x0000003772523223 */ /* 0x080fe20000010052 */
[----:B------:R-:W-:Y:S01]  /*2600*/  @P3 FMUL.FTZ R118, R22, R55 ;  /* 0x0000003716763220 */ /* 0x000fe20000410000 */
[----:B------:R-:W-:Y:S01]  /*2610*/  MOV R55, R122 ;  /* 0x0000007a00377202 */ /* 0x000fe20000000f00 */
[----:B--2---:R-:W-:-:S04]  /*2620*/  @P3 FMUL.FTZ R120, R53, R120 ;  /* 0x0000007835783220 */ /* 0x004fc80000410000 */
[-C--:B------:R-:W-:Y:S01]  /*2630*/  @P3 FFMA.FTZ R81, R113, R120.reuse, R81 ;  /* 0x0000007871513223 */ /* 0x080fe20000010051 */
[----:B------:R-:W-:Y:S01]  /*2640*/  @P3 FMUL.FTZ R117, R21, R120 ;  /* 0x0000007815753220 */ /* 0x000fe20000410000 */
[----:B------:R-:W-:Y:S06]  /*2650*/  @!P3 BRA `(.L_x_7442) ;  /* 0x0000000400c0b947 */ /* 0x000fec0003800000 */
[----:B------:R-:W-:-:S04]  /*2660*/  FMUL.FTZ R120, R122, UR15 ;  /* 0x0000000f7a787c20 */ /* 0x000fc80008410000 */
[-C--:B------:R-:W-:Y:S01]  /*2670*/  FFMA.FTZ R83, R115, R120.reuse, R83 ;  /* 0x0000007873537223 */ /* 0x080fe20000010053 */
[----:B------:R-:W-:Y:S01]  /*2680*/  FMUL.FTZ R119, R23, R120 ;  /* 0x0000007817777220 */ /* 0x000fe20000410000 */
[----:B------:R-:W-:Y:S06]  /*2690*/  BRA `(.L_x_7442) ;  /* 0x0000000400b07947 */ /* 0x000fec0003800000 */
.L_x_7441:
[--C-:B0-----:R-:W-:Y:S01]  /*26a0*/  @P1 FFMA.FTZ R121, R129, R124, R127.reuse ;  /* 0x0000007c81791223 */ /* 0x101fe2000001007f */
        /* <DEDUP_REMOVED lines=32> */
.L_x_7440:
[----:B0-----:R-:W0:Y:S02]  /*28b0*/  LDC.64 R120, c[0x0][0x478] ;  /* 0x00011e00ff787b82 */ /* 0x001e240000000a00 */
[----:B0-----:R-:W-:-:S04]  /*28c0*/  ISETP.NE.U32.AND P0, PT, R120, RZ, PT ;  /* 0x000000ff7800720c */ /* 0x001fc80003f05070 */
[----:B------:R-:W-:-:S13]  /*28d0*/  ISETP.NE.AND.EX P0, PT, R121, RZ, PT, P0 ;  /* 0x000000ff7900720c */ /* 0x000fda0003f05300 */
[----:B------:R-:W-:Y:S05]  /*28e0*/  @!P0 BRA `(.L_x_7443) ;  /* 0x00000000008c8947 */ /* 0x000fea0003800000 */
        /* <DEDUP_REMOVED lines=18> */
[----:B------:R-:W-:-:S03]  /*2a10*/  FFMA.FTZ R120, R140, R124, R127 ;  /* 0x0000007c8c787223 */ /* 0x000fc6000001007f */
[-C--:B------:R-:W-:Y:S01]  /*2a20*/  @P3 FFMA.FTZ R81, R113, R54.reuse, R81 ;  /* 0x0000003671513223 */ /* 0x080fe20000010051 */
[----:B------:R-:W-:Y:S01]  /*2a30*/  @P3 FMUL.FTZ R117, R21, R54 ;  /* 0x0000003615753220 */ /* 0x000fe20000410000 */
[----:B------:R-:W-:Y:S01]  /*2a40*/  FMUL.FTZ R54, R0, R55 ;  /* 0x0000003700367220 */ /* 0x000fe20000410000 */
[----:B------:R-:W-:-:S04]  /*2a50*/  FADD.FTZ R55, R149, -R120 ;  /* 0x8000007895377221 */ /* 0x000fc80000010000 */
[----:B------:R-:W-:Y:S01]  /*2a60*/  FSEL R54, R54, RZ, P5 ;  /* 0x000000ff36367208 */ /* 0x000fe20002800000 */
[----:B------:R-:W-:-:S04]  /*2a70*/  FMUL.FTZ R120, R0, R55 ;  /* 0x0000003700787220 */ /* 0x000fc80000410000 */
[----:B--2---:R-:W-:Y:S01]  /*2a80*/  @P3 FMUL.FTZ R55, R54, R121 ;  /* 0x0000007936373220 */ /* 0x004fe20000410000 */
[----:B------:R-:W-:-:S03]  /*2a90*/  FSEL R120, R120, RZ, P5 ;  /* 0x000000ff78787208 */ /* 0x000fc60002800000 */
[-C--:B------:R-:W-:Y:S01]  /*2aa0*/  @P3 FFMA.FTZ R82, R114, R55.reuse, R82 ;  /* 0x0000003772523223 */ /* 0x080fe20000010052 */
[----:B------:R-:W-:Y:S01]  /*2ab0*/  @P3 FMUL.FTZ R118, R22, R55 ;  /* 0x0000003716763220 */ /* 0x000fe20000410000 */
[----:B------:R-:W-:Y:S01]  /*2ac0*/  MOV R55, R120 ;  /* 0x0000007800377202 */ /* 0x000fe20000000f00 */
[----:B------:R-:W-:Y:S06]  /*2ad0*/  @!P3 BRA `(.L_x_7442) ;  /* 0x0000000000a0b947 */ /* 0x000fec0003800000 */
[----:B------:R-:W-:-:S04]  /*2ae0*/  FMUL.FTZ R120, R120, UR15 ;  /* 0x0000000f78787c20 */ /* 0x000fc80008410000 */
[-C--:B------:R-:W-:Y:S01]  /*2af0*/  FFMA.FTZ R83, R115, R120.reuse, R83 ;  /* 0x0000007873537223 */ /* 0x080fe20000010053 */
[----:B------:R-:W-:Y:S01]  /*2b00*/  FMUL.FTZ R119, R23, R120 ;  /* 0x0000007817777220 */ /* 0x000fe20000410000 */
[----:B------:R-:W-:Y:S06]  /*2b10*/  BRA `(.L_x_7442) ;  /* 0x0000000000907947 */ /* 0x000fec0003800000 */
.L_x_7443:
        /* <DEDUP_REMOVED lines=9> */
.L_x_7444:
        /* <DEDUP_REMOVED lines=9> */
.L_x_7445:
        /* <DEDUP_REMOVED lines=9> */
.L_x_7446:
        /* <DEDUP_REMOVED lines=9> */
.L_x_7442:
        /* <DEDUP_REMOVED lines=8> */
.L_x_7438:
[----:B------:R-:W-:Y:S05]  /*2de0*/  BSYNC.RECONVERGENT B0 ;  /* 0x0000000000007941 */ /* 0x000fea0003800200 */
.L_x_7437:
        /* <DEDUP_REMOVED lines=9> */
.L_x_7449:
[----:B------:R-:W-:Y:S05]  /*2e80*/  BRA.U !UP0, `(.L_x_7450) ;  /* 0x00000005081c7547 */ /* 0x000fea000b800000 */
[----:B------:R-:W-:-:S04]  /*2e90*/  UISETP.NE.U32.AND UP0, UPT, UR6, URZ, UPT ;  /* 0x000000ff0600728c */ /* 0x000fc8000bf05070 */
[----:B------:R-:W-:-:S06]  /*2ea0*/  UISETP.NE.AND.EX UP0, UPT, UR7, URZ, UPT, UP0 ;  /* 0x000000ff0700728c */ /* 0x000fcc000bf05300 */
[----:B------:R-:W-:-:S13]  /*2eb0*/  PLOP3.LUT P0, PT, PT, PT, UP0, 0x80, 0x8 ;  /* 0x000000000008781c */ /* 0x000fda0003f0f008 */
[----:B------:R-:W-:Y:S05]  /*2ec0*/  @!P0 BRA `(.L_x_7451) ;  /* 0x0000000000888947 */ /* 0x000fea0003800000 */
[----:B0-2---:R-:W0:Y:S01]  /*2ed0*/  @P3 LDC R123, c[0x0][0x40c] ;  /* 0x00010300ff7b3b82 */ /* 0x005e220000000800 */
        /* <DEDUP_REMOVED lines=33> */
.L_x_7451:
[--C-:B0-2---:R-:W-:Y:S01]  /*30f0*/  @P1 FFMA.FTZ R121, R9, R124, R127.reuse ;  /* 0x0000007c09791223 */ /* 0x105fe2000001007f */
        /* <DEDUP_REMOVED lines=32> */
.L_x_7450:
[----:B0-2---:R-:W0:Y:S02]  /*3300*/  LDC.64 R120, c[0x0][0x478] ;  /* 0x00011e00ff787b82 */ /* 0x005e240000000a00 */
        /* <DEDUP_REMOVED lines=38> */
.L_x_7453:
        /* <DEDUP_REMOVED lines=9> */
.L_x_7454:
        /* <DEDUP_REMOVED lines=9> */
.L_x_7455:
        /* <DEDUP_REMOVED lines=9> */
.L_x_7456:
        /* <DEDUP_REMOVED lines=9> */
.L_x_7452:
        /* <DEDUP_REMOVED lines=8> */
.L_x_7448:
[----:B------:R-:W-:Y:S05]  /*3830*/  BSYNC.RECONVERGENT B0 ;  /* 0x0000000000007941 */ /* 0x000fea0003800200 */
.L_x_7447:
        /* <DEDUP_REMOVED lines=9> */
.L_x_7459:
[----:B------:R-:W-:Y:S05]  /*38d0*/  BRA.U !UP0, `(.L_x_7460) ;  /* 0x00000005081c7547 */ /* 0x000fea000b800000 */
[----:B------:R-:W-:-:S04]  /*38e0*/  UISETP.NE.U32.AND UP0, UPT, UR6, URZ, UPT ;  /* 0x000000ff0600728c */ /* 0x000fc8000bf05070 */
[----:B------:R-:W-:-:S06]  /*38f0*/  UISETP.NE.AND.EX UP0, UPT, UR7, URZ, UPT, UP0 ;  /* 0x000000ff0700728c */ /* 0x000fcc000bf05300 */
[----:B------:R-:W-:-:S13]  /*3900*/  PLOP3.LUT P0, PT, PT, PT, UP0, 0x80, 0x8 ;  /* 0x000000000008781c */ /* 0x000fda0003f0f008 */
[----:B------:R-:W-:Y:S05]  /*3910*/  @!P0 BRA `(.L_x_7461) ;  /* 0x0000000000888947 */ /* 0x000fea0003800000 */
[----:B0-23--:R-:W0:Y:S01]  /*3920*/  @P3 LDC R55, c[0x0][0x40c] ;  /* 0x00010300ff373b82 */ /* 0x00de220000000800 */
[-CC-:B------:R-:W-:Y:S01]  /*3930*/  @P1 FFMA.FTZ R53, R144, R124.reuse, R127.reuse ;  /* 0x0000007c90351223 */ /* 0x180fe2000001007f */
[-C--:B------:R-:W-:Y:S01]  /*3940*/  @P1 FFMA.FTZ R2, R6, R124.reuse, R127 ;  /* 0x0000007c06021223 */ /* 0x080fe2000001007f */
[----:B------:R-:W-:Y:S02]  /*3950*/  MOV R120, R111 ;  /* 0x0000006f00787202 */ /* 0x000fe40000000f00 */
[----:B------:R-:W-:Y:S01]  /*3960*/  @P1 FADD.FTZ R52, R142, -R53 ;  /* 0x800000358e341221 */ /* 0x000fe20000010000 */
[-CC-:B------:R-:W-:Y:S01]  /*3970*/  @P1 FFMA.FTZ R53, R11, R124.reuse, R127.reuse ;  /* 0x0000007c0b351223 */ /* 0x180fe2000001007f */
[----:B------:R-:W-:Y:S01]  /*3980*/  @P1 FFMA.FTZ R127, R141, R124, R127 ;  /* 0x0000007c8d7f1223 */ /* 0x000fe2000001007f */
[----:B------:R-:W1:Y:S01]  /*3990*/  @P3 LDC R122, c[0x0][0x40c] ;  /* 0x00010300ff7a3b82 */ /* 0x000e620000000800 */
[----:B------:R-:W-:Y:S01]  /*39a0*/  @P1 FFMA.FTZ R120, R0, R52, R111 ;  /* 0x0000003400781223 */ /* 0x000fe2000001006f */
[----:B------:R-:W-:Y:S01]  /*39b0*/  @P1 FADD.FTZ R53, R10, -R53 ;  /* 0x800000350a351221 */ /* 0x000fe20000010000 */
[----:B------:R-:W-:Y:S01]  /*39c0*/  @P1 FADD.FTZ R2, R139, -R2 ;  /* 0x800000028b021221 */ /* 0x000fe20000010000 */
[----:B------:R-:W-:Y:S01]  /*39d0*/  @P1 FADD.FTZ R127, R146, -R127 ;  /* 0x8000007f927f1221 */ /* 0x000fe20000010000 */
[----:B------:R-:W-:Y:S01]  /*39e0*/  MOV R52, R108 ;  /* 0x0000006c00347202 */ /* 0x000fe20000000f00 */
[C---:B------:R-:W-:Y:S01]  /*39f0*/  @P1 FFMA.FTZ R52, R0.reuse, R53, R108 ;  /* 0x0000003500341223 */ /* 0x040fe2000001006c */
[----:B------:R-:W-:Y:S01]  /*3a00*/  MOV R53, R109 ;  /* 0x0000006d00357202 */ /* 0x000fe20000000f00 */
[----:B------:R-:W2:Y:S01]  /*3a10*/  @P3 LDC R121, c[0x0][0x40c] ;  /* 0x00010300ff793b82 */ /* 0x000ea20000000800 */
[----:B------:R-:W-:Y:S01]  /*3a20*/  MOV R54, R110 ;  /* 0x0000006e00367202 */ /* 0x000fe20000000f00 */
[C---:B------:R-:W-:Y:S01]  /*3a30*/  @P1 FFMA.FTZ R53, R0.reuse, R2, R109 ;  /* 0x0000000200351223 */ /* 0x040fe2000001006d */
[----:B------:R-:W-:Y:S01]  /*3a40*/  @P1 FFMA.FTZ R54, R0, R127, R110 ;  /* 0x0000007f00361223 */ /* 0x000fe2000001006e */
[----:B0-----:R-:W-:-:S04]  /*3a50*/  @P3 FMUL.FTZ R55, R52, R55 ;  /* 0x0000003734373220 */ /* 0x001fc80000410000 */
[-C--:B-----5:R-:W-:Y:S01]  /*3a60*/  @P3 FFMA.FTZ R88, R112, R55.reuse, R88 ;  /* 0x0000003770583223 */ /* 0x0a0fe20000010058 */
[----:B------:R-:W-:Y:S01]  /*3a70*/  @P3 FMUL.FTZ R116, R36, R55 ;  /* 0x0000003724743220 */ /* 0x000fe20000410000 */
[----:B------:R-:W-:Y:S01]  /*3a80*/  MOV R55, R120 ;  /* 0x0000007800377202 */ /* 0x000fe20000000f00 */
[----:B-1----:R-:W-:-:S04]  /*3a90*/  @P3 FMUL.FTZ R0, R53, R122 ;  /* 0x0000007a35003220 */ /* 0x002fc80000410000 */
[-C--:B------:R-:W-:Y:S01]  /*3aa0*/  @P3 FFMA.FTZ R89, R113, R0.reuse, R89 ;  /* 0x0000000071593223 */ /* 0x080fe20000010059 */
[----:B------:R-:W-:Y:S01]  /*3ab0*/  @P3 FMUL.FTZ R117, R37, R0 ;  /* 0x0000000025753220 */ /* 0x000fe20000410000 */
        /* <DEDUP_REMOVED lines=8> */
.L_x_7461:
[--C-:B0-23--:R-:W-:Y:S01]  /*3b40*/  @P1 FFMA.FTZ R121, R11, R124, R127.reuse ;  /* 0x0000007c0b791223 */ /* 0x10dfe2000001007f */
[----:B------:R-:W-:Y:S01]  /*3b50*/  MOV R2, R108 ;  /* 0x0000006c00027202 */ /* 0x000fe20000000f00 */
[----:B------:R-:W0:Y:S01]  /*3b60*/  @P3 LDC R123, c[0x0][0x40c] ;  /* 0x00010300ff7b3b82 */ /* 0x000e220000000800 */
[-C--:B------:R-:W-:Y:S01]  /*3b70*/  @P1 FFMA.FTZ R120, R6, R124.reuse, R127 ;  /* 0x0000007c06781223 */ /* 0x080fe2000001007f */
[----:B------:R-:W-:Y:S01]  /*3b80*/  @P1 FADD.FTZ R121, R10, -R121 ;  /* 0x800000790a791221 */ /* 0x000fe20000010000 */
[----:B------:R-:W-:Y:S02]  /*3b90*/  @P1 FFMA.FTZ R153, R141, R124, R127 ;  /* 0x0000007c8d991223 */ /* 0x000fe4000001007f */
[----:B------:R-:W-:Y:S01]  /*3ba0*/  @P1 FADD.FTZ R122, R139, -R120 ;  /* 0x800000788b7a1221 */ /* 0x000fe20000010000 */
[----:B------:R-:W-:Y:S01]  /*3bb0*/  @P1 FFMA.FTZ R2, R0, R121, R108 ;  /* 0x0000007900021223 */ /* 0x000fe2000001006c */
[----:B------:R-:W-:Y:S01]  /*3bc0*/  @P1 FADD.FTZ R153, R146, -R153 ;  /* 0x8000009992991221 */ /* 0x000fe20000010000 */
[----:B------:R-:W1:Y:S01]  /*3bd0*/  @P3 LDC R121, c[0x0][0x40c] ;  /* 0x00010300ff793b82 */ /* 0x000e620000000800 */
[----:B------:R-:W-:Y:S01]  /*3be0*/  MOV R120, R109 ;  /* 0x0000006d00787202 */ /* 0x000fe20000000f00 */
[C---:B------:R-:W-:Y:S01]  /*3bf0*/  @P1 FFMA.FTZ R120, R0.reuse, R122, R109 ;  /* 0x0000007a00781223 */ /* 0x040fe2000001006d */
[----:B------:R-:W-:Y:S01]  /*3c00*/  MOV R122, R110 ;  /* 0x0000006e007a7202 */ /* 0x000fe20000000f00 */
[----:B------:R-:W-:-:S04]  /*3c10*/  @P1 FFMA.FTZ R122, R0, R153, R110 ;  /* 0x00000099007a1223 */ /* 0x000fc8000001006e */
[----:B------:R-:W2:Y:S01]  /*3c20*/  @P3 LDC R157, c[0x0][0x40c] ;  /* 0x00010300ff9d3b82 */ /* 0x000ea20000000800 */
        /* <DEDUP_REMOVED lines=18> */
.L_x_7460:
[----:B0-23--:R-:W0:Y:S02]  /*3d50*/  LDC.64 R120, c[0x0][0x478] ;  /* 0x00011e00ff787b82 */ /* 0x00de240000000a00 */
        /* <DEDUP_REMOVED lines=8> */
[----:B------:R-:W-:Y:S01]  /*3de0*/  FFMA.FTZ R153, R144, R124, R127 ;  /* 0x0000007c90997223 */ /* 0x000fe2000001007f */
[----:B------:R-:W-:Y:S01]  /*3df0*/  FADD.FTZ R53, R10, -R53 ;  /* 0x800000350a357221 */ /* 0x000fe20000010000 */
[----:B------:R-:W-:Y:S01]  /*3e00*/  FADD.FTZ R121, R139, -R2 ;  /* 0x800000028b797221 */ /* 0x000fe20000010000 */
[----:B------:R-:W1:Y:S01]  /*3e10*/  @P3 LDC R127, c[0x0][0x40c] ;  /* 0x00010300ff7f3b82 */ /* 0x000e620000000800 */
[----:B------:R-:W-:Y:S01]  /*3e20*/  FADD.FTZ R123, R146, -R123 ;  /* 0x8000007b927b7221 */ /* 0x000fe20000010000 */
[C---:B------:R-:W-:Y:S01]  /*3e30*/  FMUL.FTZ R52, R0.reuse, R53 ;  /* 0x0000003500347220 */ /* 0x040fe20000410000 */
[----:B------:R-:W-:Y:S01]  /*3e40*/  FMUL.FTZ R53, R0, R121 ;  /* 0x0000007900357220 */ /* 0x000fe20000410000 */
[----:B------:R-:W-:Y:S01]  /*3e50*/  FADD.FTZ R153, R142, -R153 ;  /* 0x800000998e997221 */ /* 0x000fe20000010000 */
[----:B------:R-:W-:-:S02]  /*3e60*/  FMUL.FTZ R54, R0, R123 ;  /* 0x0000007b00367220 */ /* 0x000fc40000410000 */
[----:B------:R-:W-:Y:S01]  /*3e70*/  FSEL R52, R52, RZ, P1 ;  /* 0x000000ff34347208 */ /* 0x000fe20000800000 */
[----:B------:R-:W2:Y:S01]  /*3e80*/  @P3 LDC R120, c[0x0][0x40c] ;  /* 0x00010300ff783b82 */ /* 0x000ea20000000800 */
[----:B------:R-:W-:Y:S01]  /*3e90*/  FMUL.FTZ R2, R0, R153 ;  /* 0x0000009900027220 */ /* 0x000fe20000410000 */
[----:B------:R-:W-:Y:S02]  /*3ea0*/  FSEL R54, R54, RZ, P1 ;  /* 0x000000ff36367208 */ /* 0x000fe40000800000 */
[----:B------:R-:W-:Y:S02]  /*3eb0*/  FSEL R53, R53, RZ, P1 ;  /* 0x000000ff35357208 */ /* 0x000fe40000800000 */
[----:B------:R-:W-:Y:S01]  /*3ec0*/  FSEL R2, R2, RZ, P1 ;  /* 0x000000ff02027208 */ /* 0x000fe20000800000 */
        /* <DEDUP_REMOVED lines=15> */
.L_x_7463:
[----:B------:R-:W0:Y:S01]  /*3fc0*/  @P3 LDC R120, c[0x0][0x40c] ;  /* 0x00010300ff783b82 */ /* 0x000e220000000800 */
        /* <DEDUP_REMOVED lines=9> */
.L_x_7464:
        /* <DEDUP_REMOVED lines=9> */
.L_x_7465:
[----:B------:R-:W-:Y:S01]  /*40f0*/  FFMA.FTZ R123, R144, R124, R127 ;  /* 0x0000007c907b7223 */ /* 0x000fe2000001007f */
[----:B------:R-:W-:Y:S06]  /*4100*/  @!P3 BRA `(.L_x_7466) ;  /* 0x000000000020b947 */ /* 0x000fec0003800000 */
        /* <DEDUP_REMOVED lines=8> */
.L_x_7466:
[----:B------:R-:W-:Y:S01]  /*4190*/  FADD.FTZ R123, R142, -R123 ;  /* 0x8000007b8e7b7221 */ /* 0x000fe20000010000 */
[----:B------:R-:W-:-:S03]  /*41a0*/  ISETP.GT.AND P1, PT, R2, RZ, PT ;  /* 0x000000ff0200720c */ /* 0x000fc60003f24270 */
[----:B------:R-:W-:-:S05]  /*41b0*/  FMUL.FTZ R121, R0, R123 ;  /* 0x0000007b00797220 */ /* 0x000fca0000410000 */
[----:B------:R-:W-:-:S05]  /*41c0*/  FSEL R121, R121, RZ, P1 ;  /* 0x000000ff79797208 */ /* 0x000fca0000800000 */
[----:B0-----:R-:W-:-:S04]  /*41d0*/  @P3 FMUL.FTZ R120, R121, R120 ;  /* 0x0000007879783220 */ /* 0x001fc80000410000 */
[-C--:B-----5:R-:W-:Y:S01]  /*41e0*/  @P3 FFMA.FTZ R91, R115, R120.reuse, R91 ;  /* 0x00000078735b3223 */ /* 0x0a0fe2000001005b */
[----:B------:R-:W-:-:S07]  /*41f0*/  @P3 FMUL.FTZ R119, R39, R120 ;  /* 0x0000007827773220 */ /* 0x000fce0000410000 */
.L_x_7462:
[----:B------:R-:W0:Y:S08]  /*4200*/  @P0 LDC.64 R122, c[0x0][0x478] ;  /* 0x00011e00ff7a0b82 */ /* 0x000e300000000a00 */
[----:B------:R-:W1:Y:S01]  /*4210*/  @P3 LDC.64 R120, c[0x0][0x468] ;  /* 0x00011a00ff783b82 */ /* 0x000e620000000a00 */
[----:B0-----:R-:W-:-:S05]  /*4220*/  @P0 IMAD.WIDE.U32 R122, R155, 0x10, R122 ;  /* 0x000000109b7a0825 */ /* 0x001fca00078e007a */
[----:B------:R4:W-:Y:S01]  /*4230*/  @P0 STG.E.128 desc[UR10][R122.64], R52 ;  /* 0x000000347a000986 */ /* 0x0009e2000c101d0a */
[----:B-1----:R-:W-:-:S05]  /*4240*/  @P3 IMAD.WIDE.U32 R120, R125, 0x10, R120 ;  /* 0x000000107d783825 */ /* 0x002fca00078e0078 */
[----:B------:R4:W-:Y:S02]  /*4250*/  @P3 STG.E.128 desc[UR10][R120.64], R116 ;  /* 0x0000007478003986 */ /* 0x0009e4000c101d0a */
.L_x_7458:
[----:B------:R-:W-:Y:S05]  /*4260*/  BSYNC.RECONVERGENT B0 ;  /* 0x0000000000007941 */ /* 0x000fea0003800200 */
.L_x_7457:
[----:B0-234-:R-:W0:Y:S01]  /*4270*/  LDC.64 R120, c[0x0][0x380] ;  /* 0x0000e000ff787b82 */ /* 0x01de220000000a00 */
[----:B------:R-:W-:Y:S01]  /*4280*/  UPLOP3.LUT UP1, UPT, UPT, UPT, UP1, 0x40, 0x4 ;  /* 0x000000000004789c */ /* 0x000fe20003f2e810 */
[----:B0-----:R-:W-:-:S04]  /*4290*/  IADD3 R4, PT, PT, R4, R120, RZ ;  /* 0x0000007804047210 */ /* 0x001fc80007ffe0ff */
[----:B------:R-:W-:-:S13]  /*42a0*/  ISETP.GE.AND P0, PT, R4, R121, PT ;  /* 0x000000790400720c */ /* 0x000fda0003f06270 */
[----:B------:R-:W-:Y:S05]  /*42b0*/  @!P0 BRA `(.L_x_7467) ;  /* 0xffffffc000e08947 */ /* 0x000fea000383ffff */
.L_x_7415:
[----:B------:R-:W0:Y:S01]  /*42c0*/  S2UR UR4, SR_CTAID.X ;  /* 0x00000000000479c3 */ /* 0x000e220000002500 */
[----:B------:R-:W-:Y:S01]  /*42d0*/  BSSY.RECONVERGENT B0, `(.L_x_7468) ;  /* 0x000000e000007945 */ /* 0x000fe20003800200 */
[----:B0-----:R-:W-:-:S05]  /*42e0*/  IMAD R7, R7, UR4, RZ ;  /* 0x0000000407077c24 */ /* 0x001fca000f8e02ff */
        /* <DEDUP_REMOVED lines=12> */
.L_x_7469:
[----:B------:R-:W-:Y:S05]  /*43b0*/  BSYNC.RECONVERGENT B0 ;  /* 0x0000000000007941 */ /* 0x000fea0003800200 */
.L_x_7468:
        /* <DEDUP_REMOVED lines=12> */
.L_x_7471:
[----:B------:R-:W-:Y:S05]  /*4480*/  BSYNC.RECONVERGENT B0 ;  /* 0x0000000000007941 */ /* 0x000fea0003800200 */
.L_x_7470:
        /* <DEDUP_REMOVED lines=12> */
.L_x_7473:
[----:B------:R-:W-:Y:S05]  /*4550*/  BSYNC.RECONVERGENT B0 ;  /* 0x0000000000007941 */ /* 0x000fea0003800200 */
.L_x_7472:
        /* <DEDUP_REMOVED lines=11> */
.L_x_7474:
        /* <DEDUP_REMOVED lines=15> */
.L_x_8152:


//--------------------- .text._ZN10layer_norm13ln_bwd_kernelINS_13Kernel_traitsIfffffjLj2048ELj1ELj1ELj4ELj16ENS_18Kernel_traits_baseILj2048EfffffjLj128EEEEELb0ELb1ELb1ELb1EEEvNS_9BwdParamsE --------------------------
	.section	.text._ZN10layer_norm13ln_bwd_kernelINS_13Kernel_traitsIfffffjLj2048ELj1ELj1ELj4ELj16ENS_18Kernel_traits_baseILj2048EfffffjLj128EEEEELb0ELb1ELb1ELb1EEEvNS_9BwdParamsE,"ax",@progbits
	.align	128
        .global         _ZN10layer_norm13ln_bwd_kernelINS_13Kernel_traitsIfffffjLj2048ELj1ELj1ELj4ELj16ENS_18Kernel_traits_baseILj2048EfffffjLj128EEEEELb0ELb1ELb1ELb1EEEvNS_9BwdParamsE
        .type           _ZN10layer_norm13ln_bwd_kernelINS_13Kernel_traitsIfffffjLj2048ELj1ELj1ELj4ELj16ENS_18Kernel_traits_baseILj2048EfffffjLj128EEEEELb0ELb1ELb1ELb1EEEvNS_9BwdParamsE,@function
        .size           _ZN10layer_norm13ln_bwd_kernelINS_13Kernel_traitsIfffffjLj2048ELj1ELj1ELj4ELj16ENS_18Kernel_traits_baseILj2048EfffffjLj128EEEEELb0ELb1ELb1ELb1EEEvNS_9BwdParamsE,(.L_x_8153 - _ZN10layer_norm13ln_bwd_kernelINS_13Kernel_traitsIfffffjLj2048ELj1ELj1ELj4ELj16ENS_18Kernel_traits_baseILj2048EfffffjLj128EEEEELb0ELb1ELb1ELb1EEEvNS_9BwdParamsE)
        .other          _ZN10layer_norm13ln_bwd_kernelINS_13Kernel_traitsIfffffjLj2048ELj1ELj1ELj4ELj16ENS_18Kernel_traits_baseILj2048EfffffjLj128EEEEELb0ELb1ELb1ELb1EEEvNS_9BwdParamsE,@"STO_CUDA_ENTRY STV_DEFAULT"
_ZN10layer_norm13ln_bwd_kernelINS_13Kernel_traitsIfffffjLj2048ELj1ELj1ELj4ELj16ENS_18Kernel_traits_baseILj2048EfffffjLj128EEEEELb0ELb1ELb1ELb1EEEvNS_9BwdParamsE:
.text._ZN10layer_norm13ln_bwd_kernelINS_13Kernel_traitsIfffffjLj2048ELj1ELj1ELj4ELj16ENS_18Kernel_traits_baseILj2048EfffffjLj128EEEEELb0ELb1ELb1ELb1EEEvNS_9BwdParamsE:
        /* <DEDUP_REMOVED lines=45> */
[----:B------:R-:W-:-:S03]  /*02d0*/  HFMA2 R32, -RZ, RZ, 0, 0 ;  /* 0x00000000ff207431 */ /* 0x000fc600000001ff */
[----:B------:R-:W5:Y:S04]  /*02e0*/  LDG.E.128 R60, desc[UR12][R2.64] ;  /* 0x0000000c023c7981 */ /* 0x000f68000c1e1d00 */
[----:B------:R-:W5:Y:S04]  /*02f0*/  LDG.E.128 R64, desc[UR12][R2.64+0x800] ;  /* 0x0008000c02407981 */ /* 0x000f68000c1e1d00 */
[----:B------:R-:W5:Y:S04]  /*0300*/  LDG.E.128 R68, desc[UR12][R2.64+0x1000] ;  /* 0x0010000c02447981 */ /* 0x000f68000c1e1d00 */
[----:B------:R0:W5:Y:S01]  /*0310*/  LDG.E.128 R72, desc[UR12][R2.64+0x1800] ;  /* 0x0018000c02487981 */ /* 0x000162000c1e1d00 */
[----:B------:R-:W-:Y:S01]  /*0320*/  UPLOP3.LUT UP1, UPT, UPT, UPT, UPT, 0x40, 0x4 ;  /* 0x000000000004789c */ /* 0x000fe20003f2e870 */
[----:B0-23--:R-:W-:-:S10]  /*0330*/  MOV R2, UR4 ;  /* 0x0000000400027c02 */ /* 0x00dfd40008000f00 */
.L_x_7511:
        /* <DEDUP_REMOVED lines=24> */
[----:B------:R-:W-:Y:S02]  /*04c0*/  IADD3 R159, PT, PT, R155, 0x80, RZ ;  /* 0x000000809b9f7810 */ /* 0x000fe40007ffe0ff */
[----:B0-----:R-:W-:-:S04]  /*04d0*/  LEA R48, P0, R2, R52, 0x2 ;  /* 0x0000003402307211 */ /* 0x001fc800078010ff */
[----:B------:R-:W-:Y:S02]  /*04e0*/  LEA.HI.X R49, R2, R53, R49, 0x2, P0 ;  /* 0x0000003502317211 */ /* 0x000fe400000f1431 */
[----:B------:R-:W-:Y:S01]  /*04f0*/  LEA.HI.SX32 R125, R51, R122, 0x1e ;  /* 0x0000007a337d7211 */ /* 0x000fe200078ff2ff */
[--C-:B-1----:R-:W-:Y:S02]  /*0500*/  IMAD.WIDE.U32 R144, R155, 0x10, R120.reuse ;  /* 0x000000109b907825 */ /* 0x102fe400078e0078 */
[----:B------:R0:W3:Y:S02]  /*0510*/  LDG.E R3, desc[UR12][R48.64] ;  /* 0x0000000c30037981 */ /* 0x0000e4000c1e1900 */
[----:B------:R-:W-:Y:S01]  /*0520*/  IMAD.WIDE.U32 R108, R159, 0x10, R120 ;  /* 0x000000109f6c7825 */ /* 0x000fe200078e0078 */
[----:B------:R-:W-:Y:S01]  /*0530*/  IADD3 R157, PT, PT, R155, 0x100, RZ ;  /* 0x000001009b9d7810 */ /* 0x000fe20007ffe0ff */
[----:B------:R-:W4:Y:S01]  /*0540*/  LDG.E.128 R144, desc[UR12][R144.64] ;  /* 0x0000000c90907981 */ /* 0x000f22000c1e1d00 */
[C---:B------:R-:W-:Y:S01]  /*0550*/  IADD3 R53, PT, PT, R125.reuse, 0x80, RZ ;  /* 0x000000807d357810 */ /* 0x040fe20007ffe0ff */
[----:B--2---:R-:W-:-:S02]  /*0560*/  IMAD.WIDE.U32 R56, R125, 0x10, R6 ;  /* 0x000000107d387825 */ /* 0x004fc400078e0006 */
[----:B------:R-:W2:Y:S02]  /*0570*/  LDG.E.128 R108, desc[UR12][R108.64] ;  /* 0x0000000c6c6c7981 */ /* 0x000ea4000c1e1d00 */
[----:B------:R-:W-:Y:S01]  /*0580*/  IMAD.WIDE.U32 R112, R157, 0x10, R120 ;  /* 0x000000109d707825 */ /* 0x000fe200078e0078 */
[----:B0-----:R-:W-:Y:S01]  /*0590*/  IADD3 R49, PT, PT, R125, 0x100, RZ ;  /* 0x000001007d317810 */ /* 0x001fe20007ffe0ff */
[----:B------:R-:W2:Y:S02]  /*05a0*/  LDG.E.128 R56, desc[UR12][R56.64] ;  /* 0x0000000c38387981 */ /* 0x000ea4000c1e1d00 */
[--C-:B------:R-:W-:Y:S02]  /*05b0*/  IMAD.WIDE.U32 R52, R53, 0x10, R6.reuse ;  /* 0x0000001035347825 */ /* 0x100fe400078e0006 */
[----:B------:R-:W2:Y:S02]  /*05c0*/  LDG.E.128 R112, desc[UR12][R112.64] ;  /* 0x0000000c70707981 */ /* 0x000ea4000c1e1d00 */
[----:B------:R-:W-:-:S02]  /*05d0*/  IMAD.WIDE.U32 R48, R49, 0x10, R6 ;  /* 0x0000001031307825 */ /* 0x000fc400078e0006 */
[----:B------:R-:W2:Y:S04]  /*05e0*/  LDG.E.128 R52, desc[UR12][R52.64] ;  /* 0x0000000c34347981 */ /* 0x000ea8000c1e1d00 */
[----:B------:R-:W2:Y:S01]  /*05f0*/  LDG.E.128 R48, desc[UR12][R48.64] ;  /* 0x0000000c30307981 */ /* 0x000ea2000c1e1d00 */
[----:B------:R-:W-:-:S05]  /*0600*/  IADD3 R161, PT, PT, R155, 0x180, RZ ;  /* 0x000001809ba17810 */ /* 0x000fca0007ffe0ff */
[----:B------:R-:W-:-:S06]  /*0610*/  IMAD.WIDE.U32 R120, R161, 0x10, R120 ;  /* 0x00000010a1787825 */ /* 0x000fcc00078e0078 */
[----:B------:R-:W2:Y:S01]  /*0620*/  LDG.E.128 R120, desc[UR12][R120.64] ;  /* 0x0000000c78787981 */ /* 0x000ea2000c1e1d00 */
[----:B------:R-:W-:-:S05]  /*0630*/  IADD3 R125, PT, PT, R125, 0x180, RZ ;  /* 0x000001807d7d7810 */ /* 0x000fca0007ffe0ff */
[----:B------:R-:W-:-:S06]  /*0640*/  IMAD.WIDE.U32 R124, R125, 0x10, R6 ;  /* 0x000000107d7c7825 */ /* 0x000fcc00078e0006 */
[----:B------:R-:W2:Y:S01]  /*0650*/  LDG.E.128 R124, desc[UR12][R124.64] ;  /* 0x0000000c7c7c7981 */ /* 0x000ea2000c1e1d00 */
[----:B------:R-:W-:-:S04]  /*0660*/  UISETP.NE.U32.AND UP0, UPT, UR6, URZ, UPT ;  /* 0x000000ff0600728c */ /* 0x000fc8000bf05070 */
[----:B------:R-:W-:-:S06]  /*0670*/  UISETP.NE.AND.EX UP0, UPT, UR7, URZ, UPT, UP0 ;  /* 0x000000ff0700728c */ /* 0x000fcc000bf05300 */
[----:B------:R-:W-:-:S13]  /*0680*/  PLOP3.LUT P0, PT, PT, PT, UP0, 0x80, 0x8 ;  /* 0x000000000008781c */ /* 0x000fda0003f0f008 */
[----:B------:R-:W0:Y:S08]  /*0690*/  @P0 LDC.64 R6, c[0x0][0x438] ;  /* 0x00010e00ff060b82 */ /* 0x000e300000000a00 */
[----:B------:R-:W1:Y:S08]  /*06a0*/  @P0 LDC.64 R148, c[0x0][0x438] ;  /* 0x00010e00ff940b82 */ /* 0x000e700000000a00 */
[----:B------:R-:W1:Y:S08]  /*06b0*/  @P0 LDC.64 R150, c[0x0][0x438] ;  /* 0x00010e00ff960b82 */ /* 0x000e700000000a00 */
[----:B------:R-:W1:Y:S01]  /*06c0*/  @P0 LDC.64 R152, c[0x0][0x438] ;  /* 0x00010e00ff980b82 */ /* 0x000e620000000a00 */
[----:B------:R-:W-:Y:S01]  /*06d0*/  ISETP.NE.AND P1, PT, RZ, UR11, PT ;  /* 0x0000000bff007c0c */ /* 0x000fe2000bf25270 */
[----:B0-----:R-:W-:-:S05]  /*06e0*/  @P0 IMAD.WIDE.U32 R154, R155, 0x10, R6 ;  /* 0x000000109b9a0825 */ /* 0x001fca00078e0006 */
[----:B------:R0:W5:Y:S01]  /*06f0*/  @P0 LDG.E.128 R92, desc[UR12][R154.64] ;  /* 0x0000000c9a5c0981 */ /* 0x000162000c1e1d00 */
[----:B-1----:R-:W-:-:S05]  /*0700*/  @P0 IMAD.WIDE.U32 R148, R159, 0x10, R148 ;  /* 0x000000109f940825 */ /* 0x002fca00078e0094 */
[----:B------:R1:W5:Y:S01]  /*0710*/  @P0 LDG.E.128 R96, desc[UR12][R148.64] ;  /* 0x0000000c94600981 */ /* 0x000362000c1e1d00 */
[----:B------:R-:W-:-:S05]  /*0720*/  @P0 IMAD.WIDE.U32 R150, R157, 0x10, R150 ;  /* 0x000000109d960825 */ /* 0x000fca00078e0096 */
[----:B------:R1:W5:Y:S01]  /*0730*/  @P0 LDG.E.128 R100, desc[UR12][R150.64] ;  /* 0x0000000c96640981 */ /* 0x000362000c1e1d00 */
[----:B------:R-:W-:-:S05]  /*0740*/  @P0 IMAD.WIDE.U32 R152, R161, 0x10, R152 ;  /* 0x00000010a1980825 */ /* 0x000fca00078e0098 */
[----:B------:R1:W5:Y:S01]  /*0750*/  @P0 LDG.E.128 R104, desc[UR12][R152.64] ;  /* 0x0000000c98680981 */ /* 0x000362000c1e1d00 */
[----:B---3--:R-:W-:-:S05]  /*0760*/  FSEL R6, R3, RZ, !P1 ;  /* 0x000000ff03067208 */ /* 0x008fca0004800000 */
[C---:B----4-:R-:W-:Y:S01]  /*0770*/  FADD.FTZ R144, -R6.reuse, R144 ;  /* 0x0000009006907221 */ /* 0x050fe20000010100 */
[C---:B------:R-:W-:Y:S01]  /*0780*/  FADD.FTZ R146, -R6.reuse, R146 ;  /* 0x0000009206927221 */ /* 0x040fe20000010100 */
[C---:B--2---:R-:W-:Y:S01]  /*0790*/  FADD.FTZ R108, -R6.reuse, R108 ;  /* 0x0000006c066c7221 */ /* 0x044fe20000010100 */
[C---:B0-----:R-:W-:Y:S01]  /*07a0*/  FADD.FTZ R154, -R6.reuse, R147 ;  /* 0x00000093069a7221 */ /* 0x041fe20000010100 */
[C---:B-1----:R-:W-:Y:S01]  /*07b0*/  FADD.FTZ R148, -R6.reuse, R109 ;  /* 0x0000006d06947221 */ /* 0x042fe20000010100 */
[C---:B------:R-:W-:Y:S01]  /*07c0*/  FADD.FTZ R150, -R6.reuse, R110 ;  /* 0x0000006e06967221 */ /* 0x040fe20000010100 */
[C---:B------:R-:W-:Y:S01]  /*07d0*/  FADD.FTZ R156, -R6.reuse, R145 ;  /* 0x00000091069c7221 */ /* 0x040fe20000010100 */
[C---:B-----5:R-:W-:Y:S01]  /*07e0*/  FMUL.FTZ R3, R5.reuse, R144 ;  /* 0x0000009005037220 */ /* 0x060fe20000410000 */
[C---:B------:R-:W-:Y:S01]  /*07f0*/  FMUL.FTZ R109, R5.reuse, R108 ;  /* 0x0000006c056d7220 */ /* 0x040fe20000410000 */
[C---:B------:R-:W-:Y:S01]  /*0800*/  FMUL.FTZ R7, R5.reuse, R146 ;  /* 0x0000009205077220 */ /* 0x040fe20000410000 */
[----:B------:R-:W-:Y:S01]  /*0810*/  FADD.FTZ R152, -R6, R111 ;  /* 0x0000006f06987221 */ /* 0x000fe20000010100 */
[C---:B------:R-:W-:Y:S01]  /*0820*/  FMUL.FTZ R146, R5.reuse, R154 ;  /* 0x0000009a05927220 */ /* 0x040fe20000410000 */
[C---:B------:R-:W-:Y:S01]  /*0830*/  FMUL.FTZ R111, R5.reuse, R150 ;  /* 0x00000096056f7220 */ /* 0x040fe20000410000 */
[C---:B------:R-:W-:Y:S01]  /*0840*/  FMUL.FTZ R144, R5.reuse, R156 ;  /* 0x0000009c05907220 */ /* 0x040fe20000410000 */
        /* <DEDUP_REMOVED lines=18> */
[----:B------:R-:W-:Y:S01]  /*0970*/  FADD.FTZ R54, -R6, R114 ;  /* 0x0000007206367221 */ /* 0x000fe20000010100 */
[----:B------:R-:W-:Y:S01]  /*0980*/  FMUL.FTZ R57, R61, R57 ;  /* 0x000000393d397220 */ /* 0x000fe20000410000 */
[----:B------:R-:W-:Y:S01]  /*0990*/  FMUL.FTZ R114, R5, R52 ;  /* 0x0000003405727220 */ /* 0x000fe20000410000 */
[----:B------:R-:W-:Y:S01]  /*09a0*/  FFMA.FTZ R53, R3, R56, RZ ;  /* 0x0000003803357223 */ /* 0x000fe200000100ff */
[----:B------:R-:W-:Y:S01]  /*09b0*/  FADD.FTZ R52, RZ, R56 ;  /* 0x00000038ff347221 */ /* 0x000fe20000010000 */
[----:B------:R-:W-:Y:S01]  /*09c0*/  FADD.FTZ R30, R30, R58 ;  /* 0x0000003a1e1e7221 */ /* 0x000fe20000010000 */
[----:B------:R-:W-:Y:S01]  /*09d0*/  FFMA.FTZ R26, R58, R7, R26 ;  /* 0x000000073a1a7223 */ /* 0x000fe2000001001a */
        /* <DEDUP_REMOVED lines=14> */
[C---:B------:R-:W-:Y:S01]  /*0ac0*/  FMUL.FTZ R112, R5.reuse, R152 ;  /* 0x0000009805707220 */ /* 0x040fe20000410000 */
[----:B------:R-:W-:Y:S01]  /*0ad0*/  FADD.FTZ R152, -R6, R115 ;  /* 0x0000007306987221 */ /* 0x000fe20000010100 */
        /* <DEDUP_REMOVED lines=13> */
[----:B------:R-:W-:Y:S01]  /*0bb0*/  FADD.FTZ R51, R145, R50 ;  /* 0x0000003291337221 */ /* 0x000fe20000010000 */
[----:B------:R-:W-:-:S02]  /*0bc0*/  FMUL.FTZ R147, R67, R55 ;  /* 0x0000003743937220 */ /* 0x000fc40000410000 */
[----:B------:R-:W-:Y:S01]  /*0bd0*/  FFMA.FTZ R49, R111, R148, R48 ;  /* 0x000000946f317223 */ /* 0x000fe20000010030 */
[----:B------:R-:W-:Y:S01]  /*0be0*/  FADD.FTZ R48, R148, R51 ;  /* 0x0000003394307221 */ /* 0x000fe20000010000 */
[C---:B------:R-:W-:Y:S01]  /*0bf0*/  FADD.FTZ R50, -R6.reuse, R120 ;  /* 0x0000007806327221 */ /* 0x040fe20000010100 */
[C---:B------:R-:W-:Y:S01]  /*0c00*/  FADD.FTZ R52, -R6.reuse, R121 ;  /* 0x0000007906347221 */ /* 0x040fe20000010100 */
[C---:B------:R-:W-:Y:S01]  /*0c10*/  FADD.FTZ R122, -R6.reuse, R122 ;  /* 0x0000007a067a7221 */ /* 0x040fe20000010100 */
[----:B------:R-:W-:Y:S01]  /*0c20*/  FADD.FTZ R120, -R6, R123 ;  /* 0x0000007b06787221 */ /* 0x000fe20000010100 */
        /* <DEDUP_REMOVED lines=24> */
[----:B------:R-:W-:Y:S01]  /*0db0*/  FMUL.FTZ R126, R74, R126 ;  /* 0x0000007e4a7e7220 */ /* 0x000fe20000410000 */
[----:B------:R-:W-:Y:S01]  /*0dc0*/  FADD.FTZ R49, R48, R125 ;  /* 0x0000007d30317221 */ /* 0x000fe20000010000 */
        /* <DEDUP_REMOVED lines=11> */
.L_x_7476:
        /* <DEDUP_REMOVED lines=19> */
.L_x_7477:
        /* <DEDUP_REMOVED lines=42> */
.L_x_7479:
[----:B------:R-:W-:Y:S05]  /*1250*/  BSYNC.RECONVERGENT B0 ;  /* 0x0000000000007941 */ /* 0x000fea0003800200 */
.L_x_7478:
        /* <DEDUP_REMOVED lines=19> */
[----:B------:R-:W-:-:S03]  /*1390*/  FADD.FTZ R4, R51, R4 ;  /* 0x0000000433047221 */ /* 0x000fc60000010000 */
[----:B--2---:R-:W-:Y:S01]  /*13a0*/  FADD.FTZ R159, R159, R52 ;  /* 0x000000349f9f7221 */ /* 0x004fe20000010000 */
[----:B------:R-:W-:Y:S01]  /*13b0*/  FADD.FTZ R4, R4, R53 ;  /* 0x0000003504047221 */ /* 0x000fe20000010000 */
[----:B------:R-:W-:Y:S02]  /*13c0*/  LEA.HI R53, R48, R155, RZ, 0x2 ;  /* 0x0000009b30357211 */ /* 0x000fe400078f10ff */
[----:B------:R-:W-:Y:S01]  /*13d0*/  FADD.FTZ R54, R54, R159 ;  /* 0x0000009f36367221 */ /* 0x000fe20000010000 */
[----:B------:R-:W-:Y:S01]  /*13e0*/  FADD.FTZ R4, R55, R4 ;  /* 0x0000000437047221 */ /* 0x000fe20000010000 */
[----:B------:R-:W-:Y:S02]  /*13f0*/  LEA.HI.SX32 R53, R53, R122, 0x1e ;  /* 0x0000007a35357211 */ /* 0x000fe400078ff2ff */
[----:B------:R-:W-:Y:S01]  /*1400*/  FMUL.FTZ R55, R54, UR15 ;  /* 0x0000000f36377c20 */ /* 0x000fe20008410000 */
[----:B------:R-:W-:-:S04]  /*1410*/  FMUL.FTZ R4, R4, UR15 ;  /* 0x0000000f04047c20 */ /* 0x000fc80008410000 */
        /* <DEDUP_REMOVED lines=16> */
.L_x_7482:
        /* <DEDUP_REMOVED lines=9> */
.L_x_7483:
        /* <DEDUP_REMOVED lines=9> */
.L_x_7484:
        /* <DEDUP_REMOVED lines=10> */
.L_x_7481:
        /* <DEDUP_REMOVED lines=10> */
[----:B------:R-:W2:Y:S01]  /*1780*/  @P3 LDC R143, c[0x0][0x40c] ;  /* 0x00010300ff8f3b82 */ /* 0x000ea20000000800 */
[----:B------:R-:W-:Y:S01]  /*1790*/  FSEL R141, R50, RZ, P1 ;  /* 0x000000ff328d7208 */ /* 0x000fe20000800000 */
[----:B------:R-:W-:-:S04]  /*17a0*/  FFMA.FTZ R50, R146, R4, R55 ;  /* 0x0000000492327223 */ /* 0x000fc80000010037 */
[----:B------:R-:W-:Y:S01]  /*17b0*/  FADD.FTZ R50, R59, -R50 ;  /* 0x800000323b327221 */ /* 0x000fe20000010000 */
[----:B0-----:R-:W-:Y:S01]  /*17c0*/  @P3 FMUL.FTZ R49, R140, R51 ;  /* 0x000000338c313220 */ /* 0x001fe20000410000 */
[----:B------:R-:W-:Y:S02]  /*17d0*/  FFMA.FTZ R51, R7, R4, R55 ;  /* 0x0000000407337223 */ /* 0x000fe40000010037 */
[----:B------:R-:W-:Y:S01]  /*17e0*/  FMUL.FTZ R50, R5, R50 ;  /* 0x0000003205327220 */ /* 0x000fe20000410000 */
[-C--:B-----5:R-:W-:Y:S01]  /*17f0*/  @P3 FFMA.FTZ R32, R132, R49.reuse, R32 ;  /* 0x0000003184203223 */ /* 0x0a0fe20000010020 */
[----:B------:R-:W-:Y:S01]  /*1800*/  FADD.FTZ R48, R58, -R51 ;  /* 0x800000333a307221 */ /* 0x000fe20000010000 */
[----:B------:R-:W-:-:S03]  /*1810*/  @P3 FMUL.FTZ R136, R88, R49 ;  /* 0x0000003158883220 */ /* 0x000fc60000410000 */
[----:B------:R-:W-:Y:S01]  /*1820*/  FMUL.FTZ R142, R5, R48 ;  /* 0x00000030058e7220 */ /* 0x000fe20000410000 */
[----:B-1----:R-:W-:-:S04]  /*1830*/  @P3 FMUL.FTZ R48, R141, R52 ;  /* 0x000000348d303220 */ /* 0x002fc80000410000 */
[----:B------:R-:W-:Y:S01]  /*1840*/  FSEL R142, R142, RZ, P1 ;  /* 0x000000ff8e8e7208 */ /* 0x000fe20000800000 */
[-C--:B------:R-:W-:Y:S01]  /*1850*/  @P3 FFMA.FTZ R33, R133, R48.reuse, R33 ;  /* 0x0000003085213223 */ /* 0x080fe20000010021 */
[----:B------:R-:W-:-:S03]  /*1860*/  @P3 FMUL.FTZ R137, R89, R48 ;  /* 0x0000003059893220 */ /* 0x000fc60000410000 */
[----:B--2---:R-:W-:Y:S01]  /*1870*/  @P3 FMUL.FTZ R49, R142, R143 ;  /* 0x0000008f8e313220 */ /* 0x004fe20000410000 */
[----:B------:R-:W-:-:S03]  /*1880*/  FSEL R143, R50, RZ, P1 ;  /* 0x000000ff328f7208 */ /* 0x000fc60000800000 */
[-C--:B------:R-:W-:Y:S01]  /*1890*/  @P3 FFMA.FTZ R34, R134, R49.reuse, R34 ;  /* 0x0000003186223223 */ /* 0x080fe20000010022 */
[----:B------:R-:W-:Y:S01]  /*18a0*/  @P3 FMUL.FTZ R138, R90, R49 ;  /* 0x000000315a8a3220 */ /* 0x000fe20000410000 */
[----:B------:R-:W-:Y:S06]  /*18b0*/  @!P3 BRA `(.L_x_7485) ;  /* 0x000000040028b947 */ /* 0x000fec0003800000 */
[----:B------:R-:W-:-:S04]  /*18c0*/  FMUL.FTZ R48, R143, UR16 ;  /* 0x000000108f307c20 */ /* 0x000fc80008410000 */
[-C--:B------:R-:W-:Y:S01]  /*18d0*/  FFMA.FTZ R35, R135, R48.reuse, R35 ;  /* 0x0000003087237223 */ /* 0x080fe20000010023 */
[----:B------:R-:W-:Y:S01]  /*18e0*/  FMUL.FTZ R139, R91, R48 ;  /* 0x000000305b8b7220 */ /* 0x000fe20000410000 */
[----:B------:R-:W-:Y:S06]  /*18f0*/  BRA `(.L_x_7485) ;  /* 0x0000000400187947 */ /* 0x000fec0003800000 */
.L_x_7480:
        /* <DEDUP_REMOVED lines=8> */
[-C--:B------:R-:W-:Y:S01]  /*1980*/  @P2 FFMA.FTZ R50, R144, R4.reuse, R55 ;  /* 0x0000000490322223 */ /* 0x080fe20000010037 */
[----:B------:R-:W-:Y:S01]  /*1990*/  @P2 FADD.FTZ R49, R56, -R49 ;  /* 0x8000003138312221 */ /* 0x000fe20000010000 */
[----:B------:R-:W-:Y:S02]  /*19a0*/  @P2 FFMA.FTZ R51, R7, R4, R55 ;  /* 0x0000000407332223 */ /* 0x000fe40000010037 */
[----:B------:R-:W-:Y:S01]  /*19b0*/  @P2 FADD.FTZ R52, R57, -R50 ;  /* 0x8000003239342221 */ /* 0x000fe20000010000 */
[C---:B------:R-:W-:Y:S01]  /*19c0*/  @P2 FFMA.FTZ R48, R5.reuse, R49, R92 ;  /* 0x0000003105302223 */ /* 0x040fe2000001005c */
[----:B------:R-:W-:Y:S01]  /*19d0*/  MOV R50, R93 ;  /* 0x0000005d00327202 */ /* 0x000fe20000000f00 */
[----:B------:R-:W1:Y:S01]  /*19e0*/  @P3 LDC R49, c[0x0][0x40c] ;  /* 0x00010300ff313b82 */ /* 0x000e620000000800 */
[----:B------:R-:W-:Y:S01]  /*19f0*/  @P2 FFMA.FTZ R50, R5, R52, R93 ;  /* 0x0000003405322223 */ /* 0x000fe2000001005d */
[----:B------:R-:W-:Y:S01]  /*1a00*/  @P2 FADD.FTZ R52, R58, -R51 ;  /* 0x800000333a342221 */ /* 0x000fe20000010000 */
[----:B------:R-:W-:-:S03]  /*1a10*/  MOV R51, R94 ;  /* 0x0000005e00337202 */ /* 0x000fc60000000f00 */
[----:B------:R-:W-:Y:S02]  /*1a20*/  @P2 FFMA.FTZ R51, R5, R52, R94 ;  /* 0x0000003405332223 */ /* 0x000fe4000001005e */
        /* <DEDUP_REMOVED lines=19> */
.L_x_7486:
[-CC-:B------:R-:W-:Y:S01]  /*1b60*/  @P2 FFMA.FTZ R48, R146, R4.reuse, R55.reuse ;  /* 0x0000000492302223 */ /* 0x180fe20000010037 */
[----:B------:R-:W0:Y:S01]  /*1b70*/  @P3 LDC R52, c[0x0][0x40c] ;  /* 0x00010300ff343b82 */ /* 0x000e220000000800 */
[----:B------:R-:W-:Y:S01]  /*1b80*/  MOV R143, R95 ;  /* 0x0000005f008f7202 */ /* 0x000fe20000000f00 */
[--C-:B------:R-:W-:Y:S01]  /*1b90*/  @P2 FFMA.FTZ R49, R3, R4, R55.reuse ;  /* 0x0000000403312223 */ /* 0x100fe20000010037 */
[----:B------:R-:W-:Y:S01]  /*1ba0*/  @P2 FADD.FTZ R50, R59, -R48 ;  /* 0x800000303b322221 */ /* 0x000fe20000010000 */
[----:B------:R-:W-:Y:S01]  /*1bb0*/  MOV R140, R92 ;  /* 0x0000005c008c7202 */ /* 0x000fe20000000f00 */
[----:B------:R-:W-:Y:S01]  /*1bc0*/  @P2 FFMA.FTZ R48, R144, R4, R55 ;  /* 0x0000000490302223 */ /* 0x000fe20000010037 */
[----:B------:R-:W-:Y:S01]  /*1bd0*/  @P2 FADD.FTZ R49, R56, -R49 ;  /* 0x8000003138312221 */ /* 0x000fe20000010000 */
[----:B------:R-:W-:Y:S01]  /*1be0*/  @P2 FFMA.FTZ R143, R5, R50, R95 ;  /* 0x00000032058f2223 */ /* 0x000fe2000001005f */
[----:B------:R-:W1:Y:S01]  /*1bf0*/  @P3 LDC R51, c[0x0][0x40c] ;  /* 0x00010300ff333b82 */ /* 0x000e620000000800 */
[----:B------:R-:W-:Y:S01]  /*1c00*/  @P2 FADD.FTZ R48, R57, -R48 ;  /* 0x8000003039302221 */ /* 0x000fe20000010000 */
[----:B------:R-:W-:Y:S01]  /*1c10*/  @P2 FFMA.FTZ R140, R5, R49, R92 ;  /* 0x00000031058c2223 */ /* 0x000fe2000001005c */
[----:B------:R-:W-:Y:S01]  /*1c20*/  @P2 FFMA.FTZ R49, R7, R4, R55 ;  /* 0x0000000407312223 */ /* 0x000fe20000010037 */
[----:B------:R-:W-:Y:S01]  /*1c30*/  MOV R141, R93 ;  /* 0x0000005d008d7202 */ /* 0x000fe20000000f00 */
[C---:B------:R-:W-:Y:S01]  /*1c40*/  @P2 FFMA.FTZ R141, R5.reuse, R48, R93 ;  /* 0x00000030058d2223 */ /* 0x040fe2000001005d */
[----:B------:R-:W-:Y:S01]  /*1c50*/  MOV R142, R94 ;  /* 0x0000005e008e7202 */ /* 0x000fe20000000f00 */
[----:B------:R-:W-:Y:S01]  /*1c60*/  @P2 FADD.FTZ R49, R58, -R49 ;  /* 0x800000313a312221 */ /* 0x000fe20000010000 */
[----:B------:R-:W2:Y:S03]  /*1c70*/  @P3 LDC R50, c[0x0][0x40c] ;  /* 0x00010300ff323b82 */ /* 0x000ea60000000800 */
[----:B------:R-:W-:-:S05]  /*1c80*/  @P2 FFMA.FTZ R142, R5, R49, R94 ;  /* 0x00000031058e2223 */ /* 0x000fca000001005e */
        /* <DEDUP_REMOVED lines=13> */
.L_x_7485:
        /* <DEDUP_REMOVED lines=9> */
[----:B0-----:R-:W0:Y:S01]  /*1df0*/  LDC.64 R48, c[0x0][0x390] ;  /* 0x0000e400ff307b82 */ /* 0x001e220000000a00 */
[----:B------:R-:W-:-:S05]  /*1e00*/  IADD3 R51, PT, PT, R127, 0x80, RZ ;  /* 0x000000807f337810 */ /* 0x000fca0007ffe0ff */
[----:B0-----:R-:W-:-:S05]  /*1e10*/  IMAD.WIDE.U32 R48, R51, 0x10, R48 ;  /* 0x0000001033307825 */ /* 0x001fca00078e0030 */
[----:B-----5:R1:W5:Y:S02]  /*1e20*/  LDG.E.128 R132, desc[UR12][R48.64] ;  /* 0x0000000c30847981 */ /* 0x020364000c1e1d00 */
.L_x_7487:
[----:B------:R-:W-:Y:S05]  /*1e30*/  @!P0 BRA `(.L_x_7488) ;  /* 0x00000004000c8947 */ /* 0x000fea0003800000 */
[----:B------:R-:W-:Y:S05]  /*1e40*/  @!P1 BRA `(.L_x_7489) ;  /* 0x0000000000849947 */ /* 0x000fea0003800000 */
[----:B0-----:R-:W0:Y:S01]  /*1e50*/  @P3 LDC R51, c[0x0][0x40c] ;  /* 0x00010300ff333b82 */ /* 0x001e220000000800 */
[-CC-:B-1----:R-:W-:Y:S01]  /*1e60*/  @P2 FFMA.FTZ R48, R112, R4.reuse, R55.reuse ;  /* 0x0000000470302223 */ /* 0x182fe20000010037 */
[----:B------:R-:W-:Y:S01]  /*1e70*/  @P2 FFMA.FTZ R49, R109, R4, R55 ;  /* 0x000000046d312223 */ /* 0x000fe20000010037 */
[----:B------:R-:W-:Y:S02]  /*1e80*/  MOV R143, R99 ;  /* 0x00000063008f7202 */ /* 0x000fe40000000f00 */
[----:B------:R-:W-:Y:S01]  /*1e90*/  @P2 FADD.FTZ R48, R147, -R48 ;  /* 0x8000003093302221 */ /* 0x000fe20000010000 */
[----:B------:R-:W-:Y:S01]  /*1ea0*/  @P2 FADD.FTZ R49, R110, -R49 ;  /* 0x800000316e312221 */ /* 0x000fe20000010000 */
[----:B------:R-:W-:Y:S01]  /*1eb0*/  MOV R140, R96 ;  /* 0x00000060008c7202 */ /* 0x000fe20000000f00 */
[----:B------:R-:W1:Y:S01]  /*1ec0*/  @P3 LDC R50, c[0x0][0x40c] ;  /* 0x00010300ff323b82 */ /* 0x000e620000000800 */
[C---:B------:R-:W-:Y:S01]  /*1ed0*/  @P2 FFMA.FTZ R143, R5.reuse, R48, R99 ;  /* 0x00000030058f2223 */ /* 0x040fe20000010063 */
[-CC-:B------:R-:W-:Y:S01]  /*1ee0*/  @P2 FFMA.FTZ R48, R108, R4.reuse, R55.reuse ;  /* 0x000000046c302223 */ /* 0x180fe20000010037 */
[----:B------:R-:W-:Y:S01]  /*1ef0*/  @P2 FFMA.FTZ R140, R5, R49, R96 ;  /* 0x00000031058c2223 */ /* 0x000fe20000010060 */
[----:B------:R-:W-:Y:S01]  /*1f00*/  @P2 FFMA.FTZ R49, R111, R4, R55 ;  /* 0x000000046f312223 */ /* 0x000fe20000010037 */
[----:B------:R-:W-:Y:S01]  /*1f10*/  MOV R141, R97 ;  /* 0x00000061008d7202 */ /* 0x000fe20000000f00 */
[----:B------:R-:W-:Y:S01]  /*1f20*/  @P2 FADD.FTZ R48, R145, -R48 ;  /* 0x8000003091302221 */ /* 0x000fe20000010000 */
[----:B------:R-:W-:Y:S01]  /*1f30*/  MOV R142, R98 ;  /* 0x00000062008e7202 */ /* 0x000fe20000000f00 */
[----:B------:R-:W2:Y:S02]  /*1f40*/  @P3 LDC R155, c[0x0][0x40c] ;  /* 0x00010300ff9b3b82 */ /* 0x000ea40000000800 */
[----:B------:R-:W-:Y:S01]  /*1f50*/  @P2 FFMA.FTZ R141, R5, R48, R97 ;  /* 0x00000030058d2223 */ /* 0x000fe20000010061 */
[----:B------:R-:W-:-:S04]  /*1f60*/  @P2 FADD.FTZ R48, R148, -R49 ;  /* 0x8000003194302221 */ /* 0x000fc80000010000 */
[----:B------:R-:W-:Y:S01]  /*1f70*/  @P2 FFMA.FTZ R142, R5, R48, R98 ;  /* 0x00000030058e2223 */ /* 0x000fe20000010062 */
        /* <DEDUP_REMOVED lines=14> */
.L_x_7489:
[--C-:B01----:R-:W-:Y:S01]  /*2060*/  @P2 FFMA.FTZ R49, R109, R4, R55.reuse ;  /* 0x000000046d312223 */ /* 0x103fe20000010037 */
        /* <DEDUP_REMOVED lines=32> */
.L_x_7488:
[----:B------:R-:W-:Y:S05]  /*2270*/  @!P1 BRA `(.L_x_7491) ;  /* 0x0000000000889947 */ /* 0x000fea0003800000 */
[----:B0-----:R-:W0:Y:S01]  /*2280*/  @P3 LDC R51, c[0x0][0x40c] ;  /* 0x00010300ff333b82 */ /* 0x001e220000000800 */
[-CC-:B-1----:R-:W-:Y:S01]  /*2290*/  FFMA.FTZ R49, R109, R4.reuse, R55.reuse ;  /* 0x000000046d317223 */ /* 0x182fe20000010037 */
[----:B------:R-:W-:Y:S01]  /*22a0*/  ISETP.GT.AND P4, PT, R0, RZ, PT ;  /* 0x000000ff0000720c */ /* 0x000fe20003f84270 */
[----:B------:R-:W-:Y:S02]  /*22b0*/  FFMA.FTZ R48, R108, R4, R55 ;  /* 0x000000046c307223 */ /* 0x000fe40000010037 */
[----:B------:R-:W-:Y:S02]  /*22c0*/  FADD.FTZ R140, R110, -R49 ;  /* 0x800000316e8c7221 */ /* 0x000fe40000010000 */
[----:B------:R-:W-:Y:S01]  /*22d0*/  FADD.FTZ R48, R145, -R48 ;  /* 0x8000003091307221 */ /* 0x000fe20000010000 */
[----:B------:R-:W1:Y:S01]  /*22e0*/  @P3 LDC R50, c[0x0][0x40c] ;  /* 0x00010300ff323b82 */ /* 0x000e620000000800 */
[C---:B------:R-:W-:Y:S02]  /*22f0*/  FMUL.FTZ R140, R5.reuse, R140 ;  /* 0x0000008c058c7220 */ /* 0x040fe40000410000 */
[----:B------:R-:W-:Y:S01]  /*2300*/  FMUL.FTZ R141, R5, R48 ;  /* 0x00000030058d7220 */ /* 0x000fe20000410000 */
[----:B------:R-:W-:-:S02]  /*2310*/  FFMA.FTZ R48, R112, R4, R55 ;  /* 0x0000000470307223 */ /* 0x000fc40000010037 */
[----:B------:R-:W-:Y:S02]  /*2320*/  FSEL R140, R140, RZ, P4 ;  /* 0x000000ff8c8c7208 */ /* 0x000fe40002000000 */
[----:B------:R-:W2:Y:S01]  /*2330*/  @P3 LDC R143, c[0x0][0x40c] ;  /* 0x00010300ff8f3b82 */ /* 0x000ea20000000800 */
[----:B------:R-:W-:Y:S01]  /*2340*/  FSEL R141, R141, RZ, P4 ;  /* 0x000000ff8d8d7208 */ /* 0x000fe20002000000 */
[----:B------:R-:W-:Y:S01]  /*2350*/  FADD.FTZ R52, R147, -R48 ;  /* 0x8000003093347221 */ /* 0x000fe20000010000 */
[----:B0-----:R-:W-:Y:S01]  /*2360*/  @P3 FMUL.FTZ R49, R140, R51 ;  /* 0x000000338c313220 */ /* 0x001fe20000410000 */
[----:B------:R-:W-:-:S03]  /*2370*/  FFMA.FTZ R51, R111, R4, R55 ;  /* 0x000000046f337223 */ /* 0x000fc60000010037 */
[-C--:B-----5:R-:W-:Y:S01]  /*2380*/  @P3 FFMA.FTZ R36, R132, R49.reuse, R36 ;  /* 0x0000003184243223 */ /* 0x0a0fe20000010024 */
[----:B------:R-:W-:Y:S01]  /*2390*/  FADD.FTZ R142, R148, -R51 ;  /* 0x80000033948e7221 */ /* 0x000fe20000010000 */
[----:B------:R-:W-:Y:S01]  /*23a0*/  @P3 FMUL.FTZ R136, R84, R49 ;  /* 0x0000003154883220 */ /* 0x000fe20000410000 */
[----:B-1----:R-:W-:Y:S02]  /*23b0*/  @P3 FMUL.FTZ R48, R141, R50 ;  /* 0x000000328d303220 */ /* 0x002fe40000410000 */
[C---:B------:R-:W-:Y:S01]  /*23c0*/  FMUL.FTZ R142, R5.reuse, R142 ;  /* 0x0000008e058e7220 */ /* 0x040fe20000410000 */
[----:B------:R-:W-:Y:S01]  /*23d0*/  FMUL.FTZ R50, R5, R52 ;  /* 0x0000003405327220 */ /* 0x000fe20000410000 */
[-C--:B------:R-:W-:Y:S01]  /*23e0*/  @P3 FFMA.FTZ R37, R133, R48.reuse, R37 ;  /* 0x0000003085253223 */ /* 0x080fe20000010025 */
[----:B------:R-:W-:Y:S02]  /*23f0*/  @P3 FMUL.FTZ R137, R85, R48 ;  /* 0x0000003055893220 */ /* 0x000fe40000410000 */
[----:B------:R-:W-:-:S05]  /*2400*/  FSEL R142, R142, RZ, P4 ;  /* 0x000000ff8e8e7208 */ /* 0x000fca0002000000 */
        /* <DEDUP_REMOVED lines=9> */
.L_x_7491:
[----:B------:R-:W-:Y:S05]  /*24a0*/  @!P3 BRA `(.L_x_7492) ;  /* 0x000000000020b947 */ /* 0x000fea0003800000 */
[----:B01----:R-:W-:Y:S01]  /*24b0*/  FFMA.FTZ R49, R109, R4, R55 ;  /* 0x000000046d317223 */ /* 0x003fe20000010037 */
[----:B------:R-:W-:-:S03]  /*24c0*/  ISETP.GT.AND P4, PT, R0, RZ, PT ;  /* 0x000000ff0000720c */ /* 0x000fc60003f84270 */
[----:B------:R-:W-:-:S04]  /*24d0*/  FADD.FTZ R48, R110, -R49 ;  /* 0x800000316e307221 */ /* 0x000fc80000010000 */
[----:B------:R-:W-:-:S05]  /*24e0*/  FMUL.FTZ R48, R5, R48 ;  /* 0x0000003005307220 */ /* 0x000fca0000410000 */
[----:B------:R-:W-:-:S05]  /*24f0*/  FSEL R48, R48, RZ, P4 ;  /* 0x000000ff30307208 */ /* 0x000fca0002000000 */
[----:B------:R-:W-:-:S04]  /*2500*/  FMUL.FTZ R49, R48, UR16 ;  /* 0x0000001030317c20 */ /* 0x000fc80008410000 */
[-C--:B-----5:R-:W-:Y:S01]  /*2510*/  FFMA.FTZ R36, R132, R49.reuse, R36 ;  /* 0x0000003184247223 */ /* 0x0a0fe20000010024 */
[----:B------:R-:W-:-:S07]  /*2520*/  FMUL.FTZ R136, R84, R49 ;  /* 0x0000003154887220 */ /* 0x000fce0000410000 */
.L_x_7492:
        /* <DEDUP_REMOVED lines=9> */
.L_x_7493:
        /* <DEDUP_REMOVED lines=9> */
.L_x_7494:
        /* <DEDUP_REMOVED lines=9> */
.L_x_7490:
[----:B01----:R-:W0:Y:S01]  /*26e0*/  @P1 LDC.64 R48, c[0x0][0x478] ;  /* 0x00011e00ff301b82 */ /* 0x003e220000000a00 */
        /* <DEDUP_REMOVED lines=11> */
[----:B-----5:R1:W5:Y:S02]  /*27a0*/  LDG.E.128 R132, desc[UR12][R48.64] ;  /* 0x0000000c30847981 */ /* 0x020364000c1e1d00 */
.L_x_7495:
        /* <DEDUP_REMOVED lines=35> */
.L_x_7497:
        /* <DEDUP_REMOVED lines=33> */
.L_x_7496:
        /* <DEDUP_REMOVED lines=35> */
.L_x_7499:
        /* <DEDUP_REMOVED lines=9> */
.L_x_7500:
        /* <DEDUP_REMOVED lines=9> */
.L_x_7501:
        /* <DEDUP_REMOVED lines=9> */
.L_x_7502:
        /* <DEDUP_REMOVED lines=9> */
.L_x_7498:
[----:B01----:R-:W0:Y:S01]  /*3060*/  @P1 LDC.64 R48, c[0x0][0x478] ;  /* 0x00011e00ff301b82 */ /* 0x003e220000000a00 */
        /* <DEDUP_REMOVED lines=12> */
.L_x_7503:
[----:B------:R-:W-:Y:S05]  /*3130*/  @!P0 BRA `(.L_x_7504) ;  /* 0x00000004000c8947 */ /* 0x000fea0003800000 */
[----:B------:R-:W-:Y:S05]  /*3140*/  @!P1 BRA `(.L_x_7505) ;  /* 0x0000000000849947 */ /* 0x000fea0003800000 */
[----:B------:R-:W2:Y:S01]  /*3150*/  @P3 LDC R155, c[0x0][0x40c] ;  /* 0x00010300ff9b3b82 */ /* 0x000ea20000000800 */
[-CC-:B01----:R-:W-:Y:S01]  /*3160*/  @P2 FFMA.FTZ R49, R121, R4.reuse, R55.reuse ;  /* 0x0000000479312223 */ /* 0x183fe20000010037 */
[-CC-:B------:R-:W-:Y:S01]  /*3170*/  @P2 FFMA.FTZ R0, R6, R4.reuse, R55.reuse ;  /* 0x0000000406002223 */ /* 0x180fe20000010037 */
[-CC-:B------:R-:W-:Y:S01]  /*3180*/  @P2 FFMA.FTZ R51, R123, R4.reuse, R55.reuse ;  /* 0x000000047b332223 */ /* 0x180fe20000010037 */
[----:B------:R-:W-:Y:S01]  /*3190*/  @P2 FFMA.FTZ R4, R120, R4, R55 ;  /* 0x0000000478042223 */ /* 0x000fe20000010037 */
[----:B------:R-:W-:Y:S01]  /*31a0*/  @P2 FADD.FTZ R49, R124, -R49 ;  /* 0x800000317c312221 */ /* 0x000fe20000010000 */
[----:B------:R-:W-:Y:S01]  /*31b0*/  @P2 FADD.FTZ R0, R125, -R0 ;  /* 0x800000007d002221 */ /* 0x000fe20000010000 */
[----:B------:R-:W-:Y:S01]  /*31c0*/  @P2 FADD.FTZ R51, R126, -R51 ;  /* 0x800000337e332221 */ /* 0x000fe20000010000 */
[----:B------:R-:W0:Y:S01]  /*31d0*/  @P3 LDC R48, c[0x0][0x40c] ;  /* 0x00010300ff303b82 */ /* 0x000e220000000800 */
[----:B------:R-:W-:Y:S01]  /*31e0*/  MOV R140, R104 ;  /* 0x00000068008c7202 */ /* 0x000fe20000000f00 */
[----:B------:R-:W-:Y:S01]  /*31f0*/  @P2 FADD.FTZ R4, R153, -R4 ;  /* 0x8000000499042221 */ /* 0x000fe20000010000 */
[----:B------:R-:W-:Y:S01]  /*3200*/  MOV R141, R105 ;  /* 0x00000069008d7202 */ /* 0x000fe20000000f00 */
[C---:B------:R-:W-:Y:S01]  /*3210*/  @P2 FFMA.FTZ R140, R5.reuse, R49, R104 ;  /* 0x00000031058c2223 */ /* 0x040fe20000010068 */
[----:B------:R-:W-:Y:S01]  /*3220*/  MOV R142, R106 ;  /* 0x0000006a008e7202 */ /* 0x000fe20000000f00 */
[C---:B------:R-:W-:Y:S01]  /*3230*/  @P2 FFMA.FTZ R141, R5.reuse, R0, R105 ;  /* 0x00000000058d2223 */ /* 0x040fe20000010069 */
[C---:B------:R-:W-:Y:S01]  /*3240*/  @P2 FFMA.FTZ R142, R5.reuse, R51, R106 ;  /* 0x00000033058e2223 */ /* 0x040fe2000001006a */
[----:B------:R-:W1:Y:S01]  /*3250*/  @P3 LDC R157, c[0x0][0x40c] ;  /* 0x00010300ff9d3b82 */ /* 0x000e620000000800 */
[----:B------:R-:W-:Y:S01]  /*3260*/  MOV R143, R107 ;  /* 0x0000006b008f7202 */ /* 0x000fe20000000f00 */
[----:B------:R-:W-:Y:S01]  /*3270*/  @P2 FFMA.FTZ R143, R5, R4, R107 ;  /* 0x00000004058f2223 */ /* 0x000fe2000001006b */
[----:B--2---:R-:W-:-:S04]  /*3280*/  @P3 FMUL.FTZ R49, R140, R155 ;  /* 0x0000009b8c313220 */ /* 0x004fc80000410000 */
[-C--:B-----5:R-:W-:Y:S01]  /*3290*/  @P3 FFMA.FTZ R44, R132, R49.reuse, R44 ;  /* 0x00000031842c3223 */ /* 0x0a0fe2000001002c */
[----:B------:R-:W-:Y:S01]  /*32a0*/  @P3 FMUL.FTZ R136, R76, R49 ;  /* 0x000000314c883220 */ /* 0x000fe20000410000 */
[----:B0-----:R-:W-:-:S04]  /*32b0*/  @P3 FMUL.FTZ R0, R141, R48 ;  /* 0x000000308d003220 */ /* 0x001fc80000410000 */
[-C--:B------:R-:W-:Y:S01]  /*32c0*/  @P3 FFMA.FTZ R45, R133, R0.reuse, R45 ;  /* 0x00000000852d3223 */ /* 0x080fe2000001002d */
[----:B------:R-:W-:Y:S01]  /*32d0*/  @P3 FMUL.FTZ R137, R77, R0 ;  /* 0x000000004d893220 */ /* 0x000fe20000410000 */
[----:B-1----:R-:W-:-:S04]  /*32e0*/  @P3 FMUL.FTZ R5, R142, R157 ;  /* 0x0000009d8e053220 */ /* 0x002fc80000410000 */
[-C--:B------:R-:W-:Y:S01]  /*32f0*/  @P3 FFMA.FTZ R46, R134, R5.reuse, R46 ;  /* 0x00000005862e3223 */ /* 0x080fe2000001002e */
[----:B------:R-:W-:Y:S01]  /*3300*/  @P3 FMUL.FTZ R138, R78, R5 ;  /* 0x000000054e8a3220 */ /* 0x000fe20000410000 */
[----:B------:R-:W-:Y:S06]  /*3310*/  @!P3 BRA `(.L_x_7506) ;  /* 0x0000000400b0b947 */ /* 0x000fec0003800000 */
[----:B------:R-:W-:-:S04]  /*3320*/  FMUL.FTZ R0, R143, UR16 ;  /* 0x000000108f007c20 */ /* 0x000fc80008410000 */
[-C--:B------:R-:W-:Y:S01]  /*3330*/  FFMA.FTZ R47, R135, R0.reuse, R47 ;  /* 0x00000000872f7223 */ /* 0x080fe2000001002f */
[----:B------:R-:W-:Y:S01]  /*3340*/  FMUL.FTZ R139, R79, R0 ;  /* 0x000000004f8b7220 */ /* 0x000fe20000410000 */
[----:B------:R-:W-:Y:S06]  /*3350*/  BRA `(.L_x_7506) ;  /* 0x0000000400a07947 */ /* 0x000fec0003800000 */
.L_x_7505:
        /* <DEDUP_REMOVED lines=33> */
.L_x_7504:
[----:B------:R-:W-:Y:S05]  /*3570*/  @!P1 BRA `(.L_x_7507) ;  /* 0x0000000000889947 */ /* 0x000fea0003800000 */
[----:B0-----:R-:W0:Y:S01]  /*3580*/  @P3 LDC R51, c[0x0][0x40c] ;  /* 0x00010300ff333b82 */ /* 0x001e220000000800 */
[-CC-:B-1----:R-:W-:Y:S01]  /*3590*/  FFMA.FTZ R49, R121, R4.reuse, R55.reuse ;  /* 0x0000000479317223 */ /* 0x182fe20000010037 */
[-C--:B------:R-:W-:Y:S01]  /*35a0*/  FFMA.FTZ R48, R6, R4.reuse, R55 ;  /* 0x0000000406307223 */ /* 0x080fe20000010037 */
[----:B------:R-:W-:Y:S02]  /*35b0*/  ISETP.GT.AND P0, PT, R0, RZ, PT ;  /* 0x000000ff0000720c */ /* 0x000fe40003f04270 */
[----:B------:R-:W-:Y:S01]  /*35c0*/  FADD.FTZ R140, R124, -R49 ;  /* 0x800000317c8c7221 */ /* 0x000fe20000010000 */
[----:B------:R-:W-:Y:S01]  /*35d0*/  FFMA.FTZ R49, R123, R4, R55 ;  /* 0x000000047b317223 */ /* 0x000fe20000010037 */
[----:B------:R-:W-:Y:S01]  /*35e0*/  FADD.FTZ R48, R125, -R48 ;  /* 0x800000307d307221 */ /* 0x000fe20000010000 */
[----:B------:R-:W1:Y:S01]  /*35f0*/  @P3 LDC R50, c[0x0][0x40c] ;  /* 0x00010300ff323b82 */ /* 0x000e620000000800 */
[C---:B------:R-:W-:Y:S01]  /*3600*/  FMUL.FTZ R140, R5.reuse, R140 ;  /* 0x0000008c058c7220 */ /* 0x040fe20000410000 */
[----:B------:R-:W-:Y:S01]  /*3610*/  FADD.FTZ R142, R126, -R49 ;  /* 0x800000317e8e7221 */ /* 0x000fe20000010000 */
[----:B------:R-:W-:Y:S01]  /*3620*/  FMUL.FTZ R141, R5, R48 ;  /* 0x00000030058d7220 */ /* 0x000fe20000410000 */
[----:B------:R-:W-:-:S02]  /*3630*/  FFMA.FTZ R4, R120, R4, R55 ;  /* 0x0000000478047223 */ /* 0x000fc40000010037 */
[----:B------:R-:W-:Y:S01]  /*3640*/  FMUL.FTZ R142, R5, R142 ;  /* 0x0000008e058e7220 */ /* 0x000fe20000410000 */
[----:B------:R-:W-:Y:S01]  /*3650*/  FSEL R140, R140, RZ, P0 ;  /* 0x000000ff8c8c7208 */ /* 0x000fe20000000000 */
[----:B------:R-:W2:Y:S01]  /*3660*/  @P3 LDC R143, c[0x0][0x40c] ;  /* 0x00010300ff8f3b82 */ /* 0x000ea20000000800 */
[----:B------:R-:W-:Y:S01]  /*3670*/  FADD.FTZ R4, R153, -R4 ;  /* 0x8000000499047221 */ /* 0x000fe20000010000 */
[----:B------:R-:W-:Y:S02]  /*3680*/  FSEL R141, R141, RZ, P0 ;  /* 0x000000ff8d8d7208 */ /* 0x000fe40000000000 */
[----:B------:R-:W-:Y:S01]  /*3690*/  FSEL R142, R142, RZ, P0 ;  /* 0x000000ff8e8e7208 */ /* 0x000fe20000000000 */
[----:B------:R-:W-:Y:S01]  /*36a0*/  FMUL.FTZ R4, R5, R4 ;  /* 0x0000000405047220 */ /* 0x000fe20000410000 */
[----:B0-----:R-:W-:-:S04]  /*36b0*/  @P3 FMUL.FTZ R49, R140, R51 ;  /* 0x000000338c313220 */ /* 0x001fc80000410000 */
[-C--:B-----5:R-:W-:Y:S01]  /*36c0*/  @P3 FFMA.FTZ R44, R132, R49.reuse, R44 ;  /* 0x00000031842c3223 */ /* 0x0a0fe2000001002c */
[----:B------:R-:W-:Y:S01]  /*36d0*/  @P3 FMUL.FTZ R136, R76, R49 ;  /* 0x000000314c883220 */ /* 0x000fe20000410000 */
[----:B-1----:R-:W-:-:S04]  /*36e0*/  @P3 FMUL.FTZ R0, R141, R50 ;  /* 0x000000328d003220 */ /* 0x002fc80000410000 */
[-C--:B------:R-:W-:Y:S01]  /*36f0*/  @P3 FFMA.FTZ R45, R133, R0.reuse, R45 ;  /* 0x00000000852d3223 */ /* 0x080fe2000001002d */
[----:B------:R-:W-:Y:S01]  /*3700*/  @P3 FMUL.FTZ R137, R77, R0 ;  /* 0x000000004d893220 */ /* 0x000fe20000410000 */
        /* <DEDUP_REMOVED lines=9> */
.L_x_7507:
[----:B01----:R-:W0:Y:S01]  /*37a0*/  @P3 LDC R49, c[0x0][0x40c] ;  /* 0x00010300ff313b82 */ /* 0x003e220000000800 */
        /* <DEDUP_REMOVED lines=15> */
.L_x_7508:
        /* <DEDUP_REMOVED lines=9> */
.L_x_7509:
        /* <DEDUP_REMOVED lines=9> */
.L_x_7510:
[-C--:B-----5:R-:W-:Y:S01]  /*39c0*/  @P3 FFMA.FTZ R47, R135, R50.reuse, R47 ;  /* 0x00000032872f3223 */ /* 0x0a0fe2000001002f */
[----:B------:R-:W-:-:S07]  /*39d0*/  @P3 FMUL.FTZ R139, R79, R50 ;  /* 0x000000324f8b3220 */ /* 0x000fce0000410000 */
.L_x_7506:
        /* <DEDUP_REMOVED lines=12> */
.L_x_7475:
        /* <DEDUP_REMOVED lines=23> */
.L_x_7512:
        /* <DEDUP_REMOVED lines=15> */
.L_x_8153:


//--------------------- .text._ZN10layer_norm13ln_bwd_kernelINS_13Kernel_traitsIfffffjLj2048ELj1ELj1ELj4ELj16ENS_18Kernel_traits_baseILj2048EfffffjLj128EEEEELb1ELb0ELb0ELb0EEEvNS_9BwdParamsE --------------------------
	.section	.text._ZN10layer_norm13ln_bwd_kernelINS_13Kernel_traitsIfffffjLj2048ELj1ELj1ELj4ELj16ENS_18Kernel_traits_baseILj2048EfffffjLj128EEEEELb1ELb0ELb0ELb0EEEvNS_9BwdParamsE,"ax",@progbits
	.align	128
        .global         _ZN10layer_norm13ln_bwd_kernelINS_13Kernel_traitsIfffffjLj2048ELj1ELj1ELj4ELj16ENS_18Kernel_traits_baseILj2048EfffffjLj128EEEEELb1ELb0ELb0ELb0EEEvNS_9BwdParamsE
        .type           _ZN10layer_norm13ln_bwd_kernelINS_13Kernel_traitsIfffffjLj2048ELj1ELj1ELj4ELj16ENS_18Kernel_traits_baseILj2048EfffffjLj128EEEEELb1ELb0ELb0ELb0EEEvNS_9BwdParamsE,@function
        .size           _ZN10layer_norm13ln_bwd_kernelINS_13Kernel_traitsIfffffjLj2048ELj1ELj1ELj4ELj16ENS_18Kernel_traits_baseILj2048EfffffjLj128EEEEELb1ELb0ELb0ELb0EEEvNS_9BwdParamsE,(.L_x_8154 - _ZN10layer_norm13ln_bwd_kernelINS_13Kernel_traitsIfffffjLj2048ELj1ELj1ELj4ELj16ENS_18Kernel_traits_baseILj2048EfffffjLj128EEEEELb1ELb0ELb0ELb0EEEvNS_9BwdParamsE)
        .other          _ZN10layer_norm13ln_bwd_kernelINS_13Kernel_traitsIfffffjLj2048ELj1ELj1ELj4ELj16ENS_18Kernel_traits_baseILj2048EfffffjLj128EEEEELb1ELb0ELb0ELb0EEEvNS_9BwdParamsE,@"STO_CUDA_ENTRY STV_DEFAULT"
_ZN10layer_norm13ln_bwd_kernelINS_13Kernel_traitsIfffffjLj2048ELj1ELj1ELj4ELj16ENS_18Kernel_traits_baseILj2048EfffffjLj128EEEEELb1ELb0ELb0ELb0EEEvNS_9BwdParamsE:
.text._ZN10layer_norm13ln_bwd_kernelINS_13Kernel_traitsIfffffjLj2048ELj1ELj1ELj4ELj16ENS_18Kernel_traits_baseILj2048EfffffjLj128EEEEELb1ELb0ELb0ELb0EEEvNS_9BwdParamsE:
        /* <DEDUP_REMOVED lines=22> */
[----:B--2---:R1:W5:Y:S01]  /*0160*/  @P4 LDG.E.128 R16, desc[UR14][R2.64] ;  /* 0x0000000e02104981 */ /* 0x004362000c1e1d00 */
[C---:B---3--:R-:W-:Y:S01]  /*0170*/  @P3 IMAD.WIDE.U32 R6, R15.reuse, 0x10, R4 ;  /* 0x000000100f063825 */ /* 0x048fe200078e0004 */
[----:B------:R-:W-:-:S04]  /*0180*/  @P3 IADD3 R15, PT, PT, R15, 0x80, RZ ;  /* 0x000000800f0f3810 */ /* 0x000fc80007ffe0ff */
[----:B------:R1:W5:Y:S01]  /*0190*/  @P3 LDG.E.128 R20, desc[UR14][R6.64] ;  /* 0x0000000e06143981 */ /* 0x000362000c1e1d00 */
[C---:B----4-:R-:W-:Y:S01]  /*01a0*/  @P2 IMAD.WIDE.U32 R8, R15.reuse, 0x10, R8 ;  /* 0x000000100f082825 */ /* 0x050fe200078e0008 */
[----:B------:R-:W-:-:S04]  /*01b0*/  @P2 IADD3 R15, PT, PT, R15, 0x80, RZ ;  /* 0x000000800f0f2810 */ /* 0x000fc80007ffe0ff */
        /* <DEDUP_REMOVED lines=49> */
.L_x_7554:
        /* <DEDUP_REMOVED lines=13> */
[----:B-----5:R0:W5:Y:S01]  /*05a0*/  @P5 LDG.E R113, desc[UR14][R80.64] ;  /* 0x0000000e50715981 */ /* 0x020162000c1e1900 */
[----:B------:R-:W-:Y:S01]  /*05b0*/  UIMAD UR4, UR7, UR6, URZ ;  /* 0x00000006070472a4 */ /* 0x000fe2000f8e02ff */
[C---:B------:R-:W-:Y:S01]  /*05c0*/  ISETP.GE.U32.AND P4, PT, R10.reuse, 0x80, PT ;  /* 0x000000800a00780c */ /* 0x040fe20003f86070 */
[----:B------:R-:W-:Y:S01]  /*05d0*/  BSSY.RECONVERGENT B0, `(.L_x_7514) ;  /* 0x000003b000007945 */ /* 0x000fe20003800200 */
[----:B------:R-:W1:Y:S01]  /*05e0*/  S2R R11, SR_TID.X ;  /* 0x00000000000b7919 */ /* 0x000e620000002100 */
[----:B------:R-:W-:Y:S01]  /*05f0*/  USHF.R.S32.HI UR5, URZ, 0x1f, UR4 ;  /* 0x0000001fff057899 */ /* 0x000fe20008011404 */
[----:B--2---:R-:W-:Y:S01]  /*0600*/  ISETP.NE.AND P6, PT, RZ, UR16, PT ;  /* 0x00000010ff007c0c */ /* 0x004fe2000bfc5270 */
[----:B------:R-:W-:Y:S01]  /*0610*/  HFMA2 R119, -RZ, RZ, 0, 0 ;  /* 0x00000000ff777431 */ /* 0x000fe200000001ff */
[C---:B------:R-:W-:Y:S01]  /*0620*/  ISETP.GE.U32.AND P3, PT, R10.reuse, 0x100, PT ;  /* 0x000001000a00780c */ /* 0x040fe20003f66070 */
[----:B------:R-:W-:Y:S01]  /*0630*/  ULEA.HI UR5, UR5, UR4, URZ, 0x2 ;  /* 0x0000000405057291 */ /* 0x000fe2000f8f10ff */
[----:B------:R-:W-:-:S02]  /*0640*/  ISETP.GE.U32.AND P2, PT, R10, 0x180, PT ;  /* 0x000001800a00780c */ /* 0x000fc40003f46070 */
[----:B------:R-:W-:Y:S02]  /*0650*/  ISETP.GE.U32.AND P1, PT, R10, 0x200, PT ;  /* 0x000002000a00780c */ /* 0x000fe40003f26070 */
[----:B------:R-:W-:Y:S02]  /*0660*/  MOV R120, RZ ;  /* 0x000000ff00787202 */ /* 0x000fe40000000f00 */
        /* <DEDUP_REMOVED lines=18> */
[----:B0-----:R-:W-:-:S05]  /*0790*/  @P0 IMAD.WIDE.U32 R116, R111, 0x10, R116 ;  /* 0x000000106f740825 */ /* 0x001fca00078e0074 */
[----:B------:R0:W5:Y:S02]  /*07a0*/  @P0 LDG.E.128 R60, desc[UR14][R116.64] ;  /* 0x0000000e743c0981 */ /* 0x000164000c1e1d00 */
[----:B0-----:R-:W-:Y:S01]  /*07b0*/  IADD3 R117, PT, PT, R111, 0x80, RZ ;  /* 0x000000806f757810 */ /* 0x001fe20007ffe0ff */
[C---:B---3--:R-:W-:Y:S01]  /*07c0*/  FADD.FTZ R3, -R115.reuse, R80 ;  /* 0x0000005073037221 */ /* 0x048fe20000010100 */
[----:B------:R-:W-:-:S03]  /*07d0*/  FADD.FTZ R90, -R115, R81 ;  /* 0x00000051735a7221 */ /* 0x000fc60000010100 */
[----:B------:R-:W-:Y:S01]  /*07e0*/  FMUL.FTZ R3, R3, UR13 ;  /* 0x0000000d03037c20 */ /* 0x000fe20008410000 */
[----:B----4-:R-:W-:Y:S01]  /*07f0*/  FMUL.FTZ R98, R16, R84 ;  /* 0x0000005410627220 */ /* 0x010fe20000410000 */
[----:B------:R-:W-:Y:S01]  /*0800*/  FMUL.FTZ R105, R17, R85 ;  /* 0x0000005511697220 */ /* 0x000fe20000410000 */
[----:B------:R-:W-:Y:S01]  /*0810*/  FADD.FTZ R82, -R115, R82 ;  /* 0x0000005273527221 */ /* 0x000fe20000010100 */
[----:B------:R-:W-:Y:S01]  /*0820*/  FMUL.FTZ R90, R90, UR13 ;  /* 0x0000000d5a5a7c20 */ /* 0x000fe20008410000 */
[----:B------:R-:W-:Y:S01]  /*0830*/  FADD.FTZ R80, RZ, R98 ;  /* 0x00000062ff507221 */ /* 0x000fe20000010000 */
[----:B------:R-:W-:Y:S01]  /*0840*/  FFMA.FTZ R81, R3, R98, RZ ;  /* 0x0000006203517223 */ /* 0x000fe200000100ff */
[----:B------:R-:W-:Y:S01]  /*0850*/  FADD.FTZ R120, -R115, R83 ;  /* 0x0000005373787221 */ /* 0x000fe20000010100 */
[----:B------:R-:W-:Y:S01]  /*0860*/  FMUL.FTZ R103, R82, UR13 ;  /* 0x0000000d52677c20 */ /* 0x000fe20008410000 */
[----:B------:R-:W-:Y:S01]  /*0870*/  FADD.FTZ R83, R80, R105 ;  /* 0x0000006950537221 */ /* 0x000fe20000010000 */
[----:B------:R-:W-:Y:S01]  /*0880*/  FMUL.FTZ R118, R18, R86 ;  /* 0x0000005612767220 */ /* 0x000fe20000410000 */
        /* <DEDUP_REMOVED lines=15> */
.L_x_7515:
[----:B------:R-:W-:Y:S05]  /*0980*/  BSYNC.RECONVERGENT B0 ;  /* 0x0000000000007941 */ /* 0x000fea0003800200 */
.L_x_7514:
        /* <DEDUP_REMOVED lines=16> */
[----:B------:R-:W-:Y:S01]  /*0a90*/  IADD3 R117, PT, PT, R117, 0x80, RZ ;  /* 0x0000008075757810 */ /* 0x000fe20007ffe0ff */
[C---:B---3--:R-:W-:Y:S01]  /*0aa0*/  FADD.FTZ R89, -R115.reuse, R80 ;  /* 0x0000005073597221 */ /* 0x048fe20000010100 */
[----:B------:R-:W-:-:S03]  /*0ab0*/  FADD.FTZ R88, -R115, R81 ;  /* 0x0000005173587221 */ /* 0x000fc60000010100 */
[----:B------:R-:W-:Y:S01]  /*0ac0*/  FMUL.FTZ R89, R89, UR13 ;  /* 0x0000000d59597c20 */ /* 0x000fe20008410000 */
[----:B----4-:R-:W-:Y:S01]  /*0ad0*/  FMUL.FTZ R96, R20, R84 ;  /* 0x0000005414607220 */ /* 0x010fe20000410000 */
[----:B------:R-:W-:Y:S01]  /*0ae0*/  FMUL.FTZ R101, R21, R85 ;  /* 0x0000005515657220 */ /* 0x000fe20000410000 */
[----:B------:R-:W-:Y:S01]  /*0af0*/  FADD.FTZ R82, -R115, R82 ;  /* 0x0000005273527221 */ /* 0x000fe20000010100 */
[----:B------:R-:W-:Y:S01]  /*0b00*/  FMUL.FTZ R88, R88, UR13 ;  /* 0x0000000d58587c20 */ /* 0x000fe20008410000 */
[----:B------:R-:W-:Y:S01]  /*0b10*/  FADD.FTZ R80, R119, R96 ;  /* 0x0000006077507221 */ /* 0x000fe20000010000 */
[----:B------:R-:W-:Y:S01]  /*0b20*/  FFMA.FTZ R81, R89, R96, R120 ;  /* 0x0000006059517223 */ /* 0x000fe20000010078 */
        /* <DEDUP_REMOVED lines=19> */
.L_x_7517:
[----:B------:R-:W-:Y:S05]  /*0c60*/  BSYNC.RECONVERGENT B0 ;  /* 0x0000000000007941 */ /* 0x000fea0003800200 */
.L_x_7516:
        /* <DEDUP_REMOVED lines=28> */
[----:B------:R-:W-:Y:S01]  /*0e30*/  FADD.FTZ R86, -R115, R86 ;  /* 0x0000005673567221 */ /* 0x000fe20000010100 */
[----:B------:R-:W-:Y:S01]  /*0e40*/  FFMA.FTZ R81, R7, R94, R120 ;  /* 0x0000005e07517223 */ /* 0x000fe20000010078 */
[----:B------:R-:W-:Y:S01]  /*0e50*/  FADD.FTZ R87, -R115, R87 ;  /* 0x0000005773577221 */ /* 0x000fe20000010100 */
[----:B------:R-:W-:Y:S01]  /*0e60*/  FADD.FTZ R85, R80, R97 ;  /* 0x0000006150557221 */ /* 0x000fe20000010000 */
[----:B------:R-:W-:Y:S01]  /*0e70*/  FMUL.FTZ R95, R86, UR13 ;  /* 0x0000000d565f7c20 */ /* 0x000fe20008410000 */
        /* <DEDUP_REMOVED lines=12> */
.L_x_7519:
[----:B------:R-:W-:Y:S05]  /*0f40*/  BSYNC.RECONVERGENT B0 ;  /* 0x0000000000007941 */ /* 0x000fea0003800200 */
.L_x_7518:
        /* <DEDUP_REMOVED lines=44> */
.L_x_7521:
[----:B------:R-:W-:Y:S05]  /*1210*/  BSYNC.RECONVERGENT B0 ;  /* 0x0000000000007941 */ /* 0x000fea0003800200 */
.L_x_7520:
        /* <DEDUP_REMOVED lines=31> */
.L_x_7523:
[----:B------:R-:W-:Y:S05]  /*1410*/  BSYNC.RECONVERGENT B0 ;  /* 0x0000000000007941 */ /* 0x000fea0003800200 */
.L_x_7522:
        /* <DEDUP_REMOVED lines=56> */
[----:B------:R-:W-:Y:S01]  /*17a0*/  FMUL.FTZ R85, R85, UR22 ;  /* 0x0000001655557c20 */ /* 0x000fe20008410000 */
[----:B------:R-:W-:Y:S02]  /*17b0*/  SEL R81, R82, RZ, P5 ;  /* 0x000000ff52517207 */ /* 0x000fe40002800000 */
[----:B------:R-:W-:Y:S02]  /*17c0*/  ISETP.GE.U32.AND P5, PT, R9, 0x1000000, PT ;  /* 0x010000000900780c */ /* 0x000fe40003fa6070 */
[----:B------:R-:W-:Y:S02]  /*17d0*/  SEL R82, R83, RZ, P6 ;  /* 0x000000ff53527207 */ /* 0x000fe40003000000 */
[----:B------:R-:W-:Y:S01]  /*17e0*/  SEL R83, R85, RZ, P5 ;  /* 0x000000ff55537207 */ /* 0x000fe20002800000 */
[----:B------:R-:W-:Y:S08]  /*17f0*/  BRA `(.L_x_7529) ;  /* 0x0000000000707947 */ /* 0x000ff00003800000 */
.L_x_7528:
        /* <DEDUP_REMOVED lines=28> */
.L_x_7529:
[----:B------:R-:W0:Y:S08]  /*19c0*/  @P0 LDC.64 R120, c[0x0][0x478] ;  /* 0x00011e00ff780b82 */ /* 0x000e300000000a00 */
[----:B------:R-:W1:Y:S01]  /*19d0*/  LDC.64 R86, c[0x0][0x468] ;  /* 0x00011a00ff567b82 */ /* 0x000e620000000a00 */
[----:B0-----:R-:W-:-:S05]  /*19e0*/  @P0 IMAD.WIDE.U32 R120, R111, 0x10, R120 ;  /* 0x000000106f780825 */ /* 0x001fca00078e0078 */
[----:B------:R0:W-:Y:S01]  /*19f0*/  @P0 STG.E.128 desc[UR14][R120.64], R68 ;  /* 0x0000004478000986 */ /* 0x0001e2000c101d0e */
[C---:B-1----:R-:W-:Y:S01]  /*1a00*/  IMAD.WIDE.U32 R86, R111.reuse, 0x10, R86 ;  /* 0x000000106f567825 */ /* 0x042fe200078e0056 */
[----:B------:R-:W-:-:S04]  /*1a10*/  IADD3 R111, PT, PT, R111, 0x80, RZ ;  /* 0x000000806f6f7810 */ /* 0x000fc80007ffe0ff */
[----:B------:R0:W-:Y:S03]  /*1a20*/  STG.E.128 desc[UR14][R86.64], R80 ;  /* 0x0000005056007986 */ /* 0x0001e6000c101d0e */
.L_x_7527:
[----:B------:R-:W-:Y:S05]  /*1a30*/  BSYNC.RECONVERGENT B1 ;  /* 0x0000000000017941 */ /* 0x000fea0003800200 */
.L_x_7526:
        /* <DEDUP_REMOVED lines=34> */
.L_x_7532:
        /* <DEDUP_REMOVED lines=27> */
[----:B------:R-:W-:-:S09]  /*1e10*/  SEL R83, R85, RZ, P5 ;  /* 0x000000ff55537207 */ /* 0x000fd20002800000 */
.L_x_7533:
[----:B------:R-:W0:Y:S08]  /*1e20*/  @P0 LDC.64 R120, c[0x0][0x478] ;  /* 0x00011e00ff780b82 */ /* 0x000e300000000a00 */
[----:B------:R-:W1:Y:S01]  /*1e30*/  LDC.64 R86, c[0x0][0x468] ;  /* 0x00011a00ff567b82 */ /* 0x000e620000000a00 */
[----:B0-----:R-:W-:-:S05]  /*1e40*/  @P0 IMAD.WIDE.U32 R120, R111, 0x10, R120 ;  /* 0x000000106f780825 */ /* 0x001fca00078e0078 */
[----:B------:R2:W-:Y:S01]  /*1e50*/  @P0 STG.E.128 desc[UR14][R120.64], R68 ;  /* 0x0000004478000986 */ /* 0x0005e2000c101d0e */
[C---:B-1----:R-:W-:Y:S01]  /*1e60*/  IMAD.WIDE.U32 R86, R111.reuse, 0x10, R86 ;  /* 0x000000106f567825 */ /* 0x042fe200078e0056 */
[----:B------:R-:W-:-:S04]  /*1e70*/  IADD3 R111, PT, PT, R111, 0x80, RZ ;  /* 0x000000806f6f7810 */ /* 0x000fc80007ffe0ff */
[----:B------:R2:W-:Y:S03]  /*1e80*/  STG.E.128 desc[UR14][R86.64], R80 ;  /* 0x0000005056007986 */ /* 0x0005e6000c101d0e */
.L_x_7531:
[----:B------:R-:W-:Y:S05]  /*1e90*/  BSYNC.RECONVERGENT B1 ;  /* 0x0000000000017941 */ /* 0x000fea0003800200 */
.L_x_7530:
        /* <DEDUP_REMOVED lines=34> */
.L_x_7536:
        /* <DEDUP_REMOVED lines=28> */
.L_x_7537:
[----:B------:R-:W0:Y:S08]  /*2280*/  @P0 LDC.64 R120, c[0x0][0x478] ;  /* 0x00011e00ff780b82 */ /* 0x000e300000000a00 */
[----:B------:R-:W1:Y:S01]  /*2290*/  LDC.64 R86, c[0x0][0x468] ;  /* 0x00011a00ff567b82 */ /* 0x000e620000000a00 */
[----:B0-----:R-:W-:-:S05]  /*22a0*/  @P0 IMAD.WIDE.U32 R120, R111, 0x10, R120 ;  /* 0x000000106f780825 */ /* 0x001fca00078e0078 */
[----:B------:R3:W-:Y:S01]  /*22b0*/  @P0 STG.E.128 desc[UR14][R120.64], R68 ;  /* 0x0000004478000986 */ /* 0x0007e2000c101d0e */
[C---:B-1----:R-:W-:Y:S01]  /*22c0*/  IMAD.WIDE.U32 R86, R111.reuse, 0x10, R86 ;  /* 0x000000106f567825 */ /* 0x042fe200078e0056 */
[----:B------:R-:W-:-:S04]  /*22d0*/  IADD3 R111, PT, PT, R111, 0x80, RZ ;  /* 0x000000806f6f7810 */ /* 0x000fc80007ffe0ff */
[----:B------:R3:W-:Y:S03]  /*22e0*/  STG.E.128 desc[UR14][R86.64], R80 ;  /* 0x0000005056007986 */ /* 0x0007e6000c101d0e */
.L_x_7535:
[----:B------:R-:W-:Y:S05]  /*22f0*/  BSYNC.RECONVERGENT B1 ;  /* 0x0000000000017941 */ /* 0x000fea0003800200 */
.L_x_7534:
        /* <DEDUP_REMOVED lines=33> */
.L_x_7539:
        /* <DEDUP_REMOVED lines=28> */
.L_x_7540:
[----:B------:R-:W0:Y:S08]  /*26d0*/  @P0 LDC.64 R86, c[0x0][0x478] ;  /* 0x00011e00ff560b82 */ /* 0x000e300000000a00 */
[----:B------:R-:W1:Y:S01]  /*26e0*/  LDC.64 R84, c[0x0][0x468] ;  /* 0x00011a00ff547b82 */ /* 0x000e620000000a00 */
[----:B0-----:R-:W-:-:S05]  /*26f0*/  @P0 IMAD.WIDE.U32 R86, R111, 0x10, R86 ;  /* 0x000000106f560825 */ /* 0x001fca00078e0056 */
[----:B------:R4:W-:Y:S01]  /*2700*/  @P0 STG.E.128 desc[UR14][R86.64], R68 ;  /* 0x0000004456000986 */ /* 0x0009e2000c101d0e */
[----:B-1----:R-:W-:-:S05]  /*2710*/  IMAD.WIDE.U32 R84, R111, 0x10, R84 ;  /* 0x000000106f547825 */ /* 0x002fca00078e0054 */
[----:B------:R4:W-:Y:S01]  /*2720*/  STG.E.128 desc[UR14][R84.64], R80 ;  /* 0x0000005054007986 */ /* 0x0009e2000c101d0e */
[----:B------:R-:W-:Y:S05]  /*2730*/  BRA `(.L_x_7538) ;  /* 0x00000010008c7947 */ /* 0x000fea0003800000 */
.L_x_7525:
        /* <DEDUP_REMOVED lines=9> */
[--C-:B------:R-:W-:Y:S01]  /*27d0*/  FFMA.FTZ R83, R103, UR5, R84.reuse ;  /* 0x0000000567537c23 */ /* 0x100fe20008010054 */
        /* <DEDUP_REMOVED lines=28> */
.L_x_7543:
[----:B------:R-:W-:Y:S05]  /*29a0*/  BSYNC.RECONVERGENT B1 ;  /* 0x0000000000017941 */ /* 0x000fea0003800200 */
.L_x_7542:
[----:B------:R-:W-:Y:S04]  /*29b0*/  BSSY.RECONVERGENT B1, `(.L_x_7544) ;  /* 0x0000022000017945 */ /* 0x000fe80003800200 */
[----:B------:R-:W-:Y:S05]  /*29c0*/  @!P3 BRA `(.L_x_7545) ;  /* 0x000000000080b947 */ /* 0x000fea0003800000 */
[--C-:B0-----:R-:W-:Y:S01]  /*29d0*/  FFMA.FTZ R81, R89, UR5, R84.reuse ;  /* 0x0000000559517c23 */ /* 0x101fe20008010054 */
        /* <DEDUP_REMOVED lines=31> */
.L_x_7545:
[----:B------:R-:W-:Y:S05]  /*2bd0*/  BSYNC.RECONVERGENT B1 ;  /* 0x0000000000017941 */ /* 0x000fea0003800200 */
.L_x_7544:
[----:B------:R-:W-:Y:S04]  /*2be0*/  BSSY.RECONVERGENT B1, `(.L_x_7546) ;  /* 0x0000022000017945 */ /* 0x000fe80003800200 */
[----:B------:R-:W-:Y:S05]  /*2bf0*/  @!P2 BRA `(.L_x_7547) ;  /* 0x000000000080a947 */ /* 0x000fea0003800000 */
[--C-:B01----:R-:W-:Y:S01]  /*2c00*/  FFMA.FTZ R81, R7, UR5, R84.reuse ;  /* 0x0000000507517c23 */ /* 0x103fe20008010054 */
        /* <DEDUP_REMOVED lines=31> */
.L_x_7547:
[----:B------:R-:W-:Y:S05]  /*2e00*/  BSYNC.RECONVERGENT B1 ;  /* 0x0000000000017941 */ /* 0x000fea0003800200 */
.L_x_7546:
[----:B------:R-:W-:Y:S05]  /*2e10*/  @!P1 BRA `(.L_x_7538) ;  /* 0x0000000800d49947 */ /* 0x000fea0003800000 */
[--C-:B012---:R-:W-:Y:S01]  /*2e20*/  FFMA.FTZ R81, R5, UR5, R84.reuse ;  /* 0x0000000505517c23 */ /* 0x107fe20008010054 */
        /* <DEDUP_REMOVED lines=28> */
[----:B------:R-:W-:-:S05]  /*2ff0*/  SEL R83, R87, RZ, P6 ;  /* 0x000000ff57537207 */ /* 0x000fca0003000000 */
[----:B------:R0:W-:Y:S01]  /*3000*/  STG.E.128 desc[UR14][R84.64], R80 ;  /* 0x0000005054007986 */ /* 0x0001e2000c101d0e */
[----:B------:R-:W-:Y:S05]  /*3010*/  BRA `(.L_x_7538) ;  /* 0x0000000800547947 */ /* 0x000fea0003800000 */
.L_x_7541:
        /* <DEDUP_REMOVED lines=26> */
[----:B0-----:R-:W-:Y:S01]  /*31c0*/  IMAD.WIDE.U32 R80, R111, 0x10, R80 ;  /* 0x000000106f507825 */ /* 0x001fe200078e0050 */
[----:B------:R-:W-:-:S04]  /*31d0*/  LOP3.LUT P0, RZ, R9, 0xff0000, RZ, 0xc0, !PT ;  /* 0x00ff000009ff7812 */ /* 0x000fc8000780c0ff */
[----:B------:R0:W-:Y:S01]  /*31e0*/  STG.E.128 desc[UR14][R80.64], R68 ;  /* 0x0000004450007986 */ /* 0x0001e2000c101d0e */
[C---:B-1----:R-:W-:Y:S01]  /*31f0*/  IMAD.WIDE.U32 R86, R111.reuse, 0x10, R86 ;  /* 0x000000106f567825 */ /* 0x042fe200078e0056 */
[----:B------:R-:W-:Y:S02]  /*3200*/  IADD3 R111, PT, PT, R111, 0x80, RZ ;  /* 0x000000806f6f7810 */ /* 0x000fe40007ffe0ff */
[----:B0-----:R-:W-:Y:S02]  /*3210*/  SEL R80, R82, RZ, P6 ;  /* 0x000000ff52507207 */ /* 0x001fe40003000000 */
[----:B------:R-:W-:Y:S02]  /*3220*/  ISETP.GE.U32.AND P6, PT, R9, 0x1000000, PT ;  /* 0x010000000900780c */ /* 0x000fe40003fc6070 */
[----:B------:R-:W-:Y:S02]  /*3230*/  SEL R81, R83, RZ, P5 ;  /* 0x000000ff53517207 */ /* 0x000fe40002800000 */
[----:B------:R-:W-:-:S02]  /*3240*/  SEL R82, R85, RZ, P0 ;  /* 0x000000ff55527207 */ /* 0x000fc40000000000 */
[----:B------:R-:W-:-:S05]  /*3250*/  SEL R83, R113, RZ, P6 ;  /* 0x000000ff71537207 */ /* 0x000fca0003000000 */
[----:B------:R0:W-:Y:S02]  /*3260*/  STG.E.128 desc[UR14][R86.64], R80 ;  /* 0x0000005056007986 */ /* 0x0001e4000c101d0e */
.L_x_7549:
[----:B------:R-:W-:Y:S05]  /*3270*/  BSYNC.RECONVERGENT B1 ;  /* 0x0000000000017941 */ /* 0x000fea0003800200 */
.L_x_7548:
        /* <DEDUP_REMOVED lines=23> */
[C---:B------:R-:W-:Y:S01]  /*33f0*/  LOP3.LUT P5, RZ, R8.reuse, 0xff00, RZ, 0xc0, !PT ;  /* 0x0000ff0008ff7812 */ /* 0x040fe200078ac0ff */
        /* <DEDUP_REMOVED lines=13> */
.L_x_7551:
[----:B------:R-:W-:Y:S05]  /*34d0*/  BSYNC.RECONVERGENT B1 ;  /* 0x0000000000017941 */ /* 0x000fea0003800200 */
.L_x_7550:
        /* <DEDUP_REMOVED lines=37> */
.L_x_7553:
[----:B------:R-:W-:Y:S05]  /*3730*/  BSYNC.RECONVERGENT B1 ;  /* 0x0000000000017941 */ /* 0x000fea0003800200 */
.L_x_7552:
[----:B------:R-:W-:Y:S05]  /*3740*/  @!P1 BRA `(.L_x_7538) ;  /* 0x0000000000889947 */ /* 0x000fea0003800000 */
[--C-:B------:R-:W-:Y:S01]  /*3750*/  FFMA.FTZ R69, R5, UR5, R84.reuse ;  /* 0x0000000505457c23 */ /* 0x100fe20008010054 */
[----:B012---:R-:W0:Y:S01]  /*3760*/  LDC.64 R86, c[0x0][0x478] ;  /* 0x00011e00ff567b82 */ /* 0x007e220000000a00 */
[--C-:B------:R-:W-:Y:S01]  /*3770*/  FFMA.FTZ R68, R0, UR5, R84.reuse ;  /* 0x0000000500447c23 */ /* 0x100fe20008010054 */
[--C-:B------:R-:W-:Y:S01]  /*3780*/  FFMA.FTZ R71, R91, UR5, R84.reuse ;  /* 0x000000055b477c23 */ /* 0x100fe20008010054 */
        /* <DEDUP_REMOVED lines=20> */
[----:B------:R-:W-:Y:S01]  /*38d0*/  SEL R80, R80, RZ, P6 ;  /* 0x000000ff50507207 */ /* 0x000fe20003000000 */
[----:B0-----:R-:W-:Y:S01]  /*38e0*/  IMAD.WIDE.U32 R86, R111, 0x10, R86 ;  /* 0x000000106f567825 */ /* 0x001fe200078e0056 */
[----:B------:R-:W-:-:S02]  /*38f0*/  LOP3.LUT P0, RZ, R2, 0xff0000, RZ, 0xc0, !PT ;  /* 0x00ff000002ff7812 */ /* 0x000fc4000780c0ff */
[----:B------:R-:W-:Y:S02]  /*3900*/  ISETP.GE.U32.AND P6, PT, R2, 0x1000000, PT ;  /* 0x010000000200780c */ /* 0x000fe40003fc6070 */
[----:B------:R-:W-:Y:S01]  /*3910*/  SEL R81, R81, RZ, P5 ;  /* 0x000000ff51517207 */ /* 0x000fe20002800000 */
[----:B------:R0:W-:Y:S01]  /*3920*/  STG.E.128 desc[UR14][R86.64], R68 ;  /* 0x0000004456007986 */ /* 0x0001e2000c101d0e */
[----:B------:R-:W-:Y:S01]  /*3930*/  SEL R82, R82, RZ, P0 ;  /* 0x000000ff52527207 */ /* 0x000fe20000000000 */
[----:B-1----:R-:W-:Y:S01]  /*3940*/  IMAD.WIDE.U32 R120, R111, 0x10, R120 ;  /* 0x000000106f787825 */ /* 0x002fe200078e0078 */
[----:B------:R-:W-:-:S05]  /*3950*/  SEL R83, R83, RZ, P6 ;  /* 0x000000ff53537207 */ /* 0x000fca0003000000 */
[----:B------:R0:W-:Y:S02]  /*3960*/  STG.E.128 desc[UR14][R120.64], R80 ;  /* 0x0000005078007986 */ /* 0x0001e4000c101d0e */
.L_x_7538:
[----:B------:R-:W-:Y:S05]  /*3970*/  BSYNC.RECONVERGENT B0 ;  /* 0x0000000000007941 */ /* 0x000fea0003800200 */
.L_x_7524:
[----:B------:R-:W-:Y:S02]  /*3980*/  UIADD3 UR7, UPT, UPT, UR7, UR24, URZ ;  /* 0x0000001807077290 */ /* 0x000fe4000fffe0ff */
[----:B------:R-:W-:Y:S02]  /*3990*/  UPLOP3.LUT UP2, UPT, UPT, UPT, UP2, 0x40, 0x4 ;  /* 0x000000000004789c */ /* 0x000fe40003f4e820 */
[----:B------:R-:W-:-:S09]  /*39a0*/  UISETP.GE.AND UP1, UPT, UR7, UR25, UPT ;  /* 0x000000190700728c */ /* 0x000fd2000bf26270 */
[----:B------:R-:W-:Y:S05]  /*39b0*/  BRA.U !UP1, `(.L_x_7554) ;  /* 0xffffffc909c47547 */ /* 0x000fea000b83ffff */
.L_x_7513:
        /* <DEDUP_REMOVED lines=33> */
.L_x_7555:
        /* <DEDUP_REMOVED lines=11> */
.L_x_8154:


//--------------------- .text._ZN10layer_norm13ln_bwd_kernelINS_13Kernel_traitsIfffffjLj2048ELj1ELj1ELj4ELj16ENS_18Kernel_traits_baseILj2048EfffffjLj128EEEEELb1ELb0ELb0ELb1EEEvNS_9BwdParamsE --------------------------
	.section	.text._ZN10layer_norm13ln_bwd_kernelINS_13Kernel_traitsIfffffjLj2048ELj1ELj1ELj4ELj16ENS_18Kernel_traits_baseILj2048EfffffjLj128EEEEELb1ELb0ELb0ELb1EEEvNS_9BwdParamsE,"ax",@progbits
	.align	128
        .global         _ZN10layer_norm13ln_bwd_kernelINS_13Kernel_traitsIfffffjLj2048ELj1ELj1ELj4ELj16ENS_18Kernel_traits_baseILj2048EfffffjLj128EEEEELb1ELb0ELb0ELb1EEEvNS_9BwdParamsE
        .type           _ZN10layer_norm13ln_bwd_kernelINS_13Kernel_traitsIfffffjLj2048ELj1ELj1ELj4ELj16ENS_18Kernel_traits_baseILj2048EfffffjLj128EEEEELb1ELb0ELb0ELb1EEEvNS_9BwdParamsE,@function
        .size           _ZN10layer_norm13ln_bwd_kernelINS_13Kernel_traitsIfffffjLj2048ELj1ELj1ELj4ELj16ENS_18Kernel_traits_baseILj2048EfffffjLj128EEEEELb1ELb0ELb0ELb1EEEvNS_9BwdParamsE,(.L_x_8155 - _ZN10layer_norm13ln_bwd_kernelINS_13Kernel_traitsIfffffjLj2048ELj1ELj1ELj4ELj16ENS_18Kernel_traits_baseILj2048EfffffjLj128EEEEELb1ELb0ELb0ELb1EEEvNS_9BwdParamsE)
        .other          _ZN10layer_norm13ln_bwd_kernelINS_13Kernel_traitsIfffffjLj2048ELj1ELj1ELj4ELj16ENS_18Kernel_traits_baseILj2048EfffffjLj128EEEEELb1ELb0ELb0ELb1EEEvNS_9BwdParamsE,@"STO_CUDA_ENTRY STV_DEFAULT"
_ZN10layer_norm13ln_bwd_kernelINS_13Kernel_traitsIfffffjLj2048ELj1ELj1ELj4ELj16ENS_18Kernel_traits_baseILj2048EfffffjLj128EEEEELb1ELb0ELb0ELb1EEEvNS_9BwdParamsE:
.text._ZN10layer_norm13ln_bwd_kernelINS_13Kernel_traitsIfffffjLj2048ELj1ELj1ELj4ELj16ENS_18Kernel_traits_baseILj2048EfffffjLj128EEEEELb1ELb0ELb0ELb1EEEvNS_9BwdParamsE:
        /* <DEDUP_REMOVED lines=41> */
[----:B------:R-:W-:Y:S01]  /*0290*/  UPLOP3.LUT UP2, UPT, UPT, UPT, UPT, 0x40, 0x4 ;  /* 0x000000000004789c */ /* 0x000fe20003f4e870 */
[----:B------:R-:W3:Y:S01]  /*02a0*/  LDCU UR10, c[0x0][0x408] ;  /* 0x00008100ff0a77ac */ /* 0x000ee20008000800 */
[----:B0-----:R-:W-:Y:S01]  /*02b0*/  IMAD.WIDE.U32 R2, R0, 0x10, R2 ;  /* 0x0000001000027825 */ /* 0x001fe200078e0002 */
[----:B-1----:R-:W-:Y:S01]  /*02c0*/  UISETP.NE.U32.AND UP0, UPT, UR4, URZ, UPT ;  /* 0x000000ff0400728c */ /* 0x002fe2000bf05070 */
[----:B------:R-:W0:Y:S03]  /*02d0*/  LDCU UR24, c[0x0][0x388] ;  /* 0x00007100ff1877ac */ /* 0x000e260008000800 */
[----:B--2---:R-:W5:Y:S01]  /*02e0*/  LDG.E.128 R28, desc[UR20][R2.64] ;  /* 0x00000014021c7981 */ /* 0x004f62000c1e1d00 */
[----:B------:R-:W1:Y:S03]  /*02f0*/  LDCU.U8 UR11, c[0x0][0x410] ;  /* 0x00008200ff0b77ac */ /* 0x000e660008000000 */
[----:B------:R-:W5:Y:S01]  /*0300*/  LDG.E.128 R24, desc[UR20][R2.64+0x800] ;  /* 0x0008001402187981 */ /* 0x000f62000c1e1d00 */
[----:B------:R-:W2:Y:S03]  /*0310*/  LDCU UR25, c[0x0][0x400] ;  /* 0x00008000ff1977ac */ /* 0x000ea60008000800 */
[----:B------:R-:W5:Y:S01]  /*0320*/  LDG.E.128 R20, desc[UR20][R2.64+0x1000] ;  /* 0x0010001402147981 */ /* 0x000f62000c1e1d00 */
[----:B------:R-:W4:Y:S03]  /*0330*/  LDCU.64 UR26, c[0x0][0x478] ;  /* 0x00008f00ff1a77ac */ /* 0x000f260008000a00 */
[----:B------:R3:W5:Y:S01]  /*0340*/  LDG.E.128 R16, desc[UR20][R2.64+0x1800] ;  /* 0x0018001402107981 */ /* 0x000762000c1e1d00 */
[----:B------:R-:W-:Y:S01]  /*0350*/  UISETP.NE.AND.EX UP0, UPT, UR5, URZ, UPT, UP0 ;  /* 0x000000ff0500728c */ /* 0x000fe2000bf05300 */
[----:B------:R-:W0:Y:S01]  /*0360*/  LDCU.128 UR12, c[0x0][0x3c0] ;  /* 0x00007800ff0c77ac */ /* 0x000e220008000c00 */
[----:B------:R-:W0:Y:S01]  /*0370*/  LDCU.64 UR22, c[0x0][0x438] ;  /* 0x00008700ff1677ac */ /* 0x000e220008000a00 */
[----:B---3--:R-:W-:Y:S01]  /*0380*/  CS2R R2, SRZ ;  /* 0x0000000000027805 */ /* 0x008fe2000001ff00 */
[----:B------:R-:W3:Y:S01]  /*0390*/  LDCU.64 UR28, c[0x0][0x380] ;  /* 0x00007000ff1c77ac */ /* 0x000ee20008000a00 */
[----:B-12---:R-:W-:-:S06]  /*03a0*/  UMOV UR6, UR9 ;  /* 0x0000000900067c82 */ /* 0x006fcc0008000000 */
.L_x_7568:
[----:B-1----:R-:W1:Y:S01]  /*03b0*/  S2R R0, SR_TID.X ;  /* 0x0000000000007919 */ /* 0x002e620000002100 */
[----:B---3--:R-:W2:Y:S01]  /*03c0*/  LDC.64 R72, c[0x0][0x3a8] ;  /* 0x0000ea00ff487b82 */ /* 0x008ea20000000a00 */
[----:B0-----:R-:W-:Y:S01]  /*03d0*/  UIMAD UR7, UR6, UR24, URZ ;  /* 0x00000018060772a4 */ /* 0x001fe2000f8e02ff */
[----:B------:R-:W-:Y:S01]  /*03e0*/  PLOP3.LUT P0, PT, PT, PT, UP0, 0x80, 0x8 ;  /* 0x000000000008781c */ /* 0x000fe20003f0f008 */
[----:B------:R-:W-:Y:S02]  /*03f0*/  UIMAD.WIDE UR18, UR6, 0x4, UR14 ;  /* 0x00000004061278a5 */ /* 0x000fe4000f8e020e */
[----:B------:R-:W-:Y:S01]  /*0400*/  USHF.R.S32.HI UR8, URZ, 0x1f, UR7 ;  /* 0x0000001fff087899 */ /* 0x000fe20008011407 */
[----:B------:R-:W0:Y:S02]  /*0410*/  @UP0 LDCU.64 UR4, c[0x0][0x3e0] ;  /* 0x00007c00ff0407ac */ /* 0x000e240008000a00 */
[----:B------:R-:W4:Y:S01]  /*0420*/  LDC.64 R80, c[0x0][0x428] ;  /* 0x00010a00ff507b82 */ /* 0x000f220000000a00 */
[----:B------:R-:W-:Y:S01]  /*0430*/  MOV R60, UR18 ;  /* 0x00000012003c7c02 */ /* 0x000fe20008000f00 */
[----:B------:R-:W-:Y:S01]  /*0440*/  ULEA.HI UR8, UR8, UR7, URZ, 0x2 ;  /* 0x0000000708087291 */ /* 0x000fe2000f8f10ff */
[----:B------:R-:W-:Y:S01]  /*0450*/  MOV R61, UR19 ;  /* 0x00000013003d7c02 */ /* 0x000fe20008000f00 */
[----:B------:R-:W-:-:S04]  /*0460*/  UIMAD.WIDE UR16, UR6, 0x4, UR12 ;  /* 0x00000004061078a5 */ /* 0x000fc8000f8e020c */
[----:B------:R-:W-:Y:S01]  /*0470*/  MOV R106, UR8 ;  /* 0x00000008006a7c02 */ /* 0x000fe20008000f00 */
[----:B------:R-:W3:Y:S01]  /*0480*/  LDG.E R108, desc[UR20][R60.64] ;  /* 0x000000143c6c7981 */ /* 0x000ee2000c1e1900 */
[----:B------:R-:W-:Y:S02]  /*0490*/  MOV R62, UR16 ;  /* 0x00000010003e7c02 */ /* 0x000fe40008000f00 */
[----:B------:R-:W-:Y:S01]  /*04a0*/  MOV R63, UR17 ;  /* 0x00000011003f7c02 */ /* 0x000fe20008000f00 */
[----:B0-----:R-:W-:-:S04]  /*04b0*/  @UP0 UIMAD.WIDE UR4, UR6, 0x4, UR4 ;  /* 0x00000004060408a5 */ /* 0x001fc8000f8e0204 */
[----:B------:R-:W3:Y:S01]  /*04c0*/  LDG.E R109, desc[UR20][R62.64] ;  /* 0x000000143e6d7981 */ /* 0x000ee2000c1e1900 */
[----:B-1----:R-:W-:-:S04]  /*04d0*/  LOP3.LUT R53, R0, 0x60, RZ, 0xc0, !PT ;  /* 0x0000006000357812 */ /* 0x002fc800078ec0ff */
[----:B------:R-:W-:-:S04]  /*04e0*/  LOP3.LUT R53, R53, R102, RZ, 0xfc, !PT ;  /* 0x0000006635357212 */ /* 0x000fc800078efcff */
[----:B------:R-:W-:-:S05]  /*04f0*/  LEA.HI.SX32 R106, R106, R53, 0x1e ;  /* 0x000000356a6a7211 */ /* 0x000fca00078ff2ff */
[----:B--2---:R-:W-:-:S04]  /*0500*/  IMAD.WIDE.U32 R52, R106, 0x10, R72 ;  /* 0x000000106a347825 */ /* 0x004fc800078e0048 */
[C---:B----4-:R-:W-:Y:S02]  /*0510*/  IMAD.WIDE.U32 R56, R106.reuse, 0x10, R80 ;  /* 0x000000106a387825 */ /* 0x050fe400078e0050 */
[----:B------:R-:W2:Y:S04]  /*0520*/  LDG.E.128 R52, desc[UR20][R52.64] ;  /* 0x0000001434347981 */ /* 0x000ea8000c1e1d00 */
[----:B------:R-:W4:Y:S01]  /*0530*/  LDG.E.128 R56, desc[UR20][R56.64] ;  /* 0x0000001438387981 */ /* 0x000f22000c1e1d00 */
[----:B------:R-:W-:Y:S02]  /*0540*/  MOV R68, UR4 ;  /* 0x0000000400447c02 */ /* 0x000fe40008000f00 */
[----:B------:R-:W-:Y:S02]  /*0550*/  MOV R69, UR5 ;  /* 0x0000000500457c02 */ /* 0x000fe40008000f00 */
[----:B------:R-:W-:-:S02]  /*0560*/  IADD3 R104, PT, PT, R106, 0x100, RZ ;  /* 0x000001006a687810 */ /* 0x000fc40007ffe0ff */
[----:B------:R-:W-:Y:S01]  /*0570*/  IADD3 R105, PT, PT, R106, 0x80, RZ ;  /* 0x000000806a697810 */ /* 0x000fe20007ffe0ff */
[----:B------:R0:W4:Y:S02]  /*0580*/  @P0 LDG.E R107, desc[UR20][R68.64] ;  /* 0x00000014446b0981 */ /* 0x000124000c1e1900 */
[----:B------:R-:W-:-:S06]  /*0590*/  IMAD.WIDE.U32 R64, R104, 0x10, R72 ;  /* 0x0000001068407825 */ /* 0x000fcc00078e0048 */
[----:B------:R-:W4:Y:S01]  /*05a0*/  LDG.E.128 R64, desc[UR20][R64.64] ;  /* 0x0000001440407981 */ /* 0x000f22000c1e1d00 */
[----:B0-----:R-:W-:-:S06]  /*05b0*/  IMAD.WIDE.U32 R68, R105, 0x10, R80 ;  /* 0x0000001069447825 */ /* 0x001fcc00078e0050 */
[----:B------:R-:W4:Y:S01]  /*05c0*/  LDG.E.128 R68, desc[UR20][R68.64] ;  /* 0x0000001444447981 */ /* 0x000f22000c1e1d00 */
[----:B------:R-:W-:Y:S01]  /*05d0*/  IMAD.WIDE.U32 R60, R105, 0x10, R72 ;  /* 0x00000010693c7825 */ /* 0x000fe200078e0048 */
[----:B------:R-:W-:-:S03]  /*05e0*/  IADD3 R103, PT, PT, R106, 0x180, RZ ;  /* 0x000001806a677810 */ /* 0x000fc60007ffe0ff */
[----:B------:R-:W-:Y:S02]  /*05f0*/  IMAD.WIDE.U32 R76, R104, 0x10, R80 ;  /* 0x00000010684c7825 */ /* 0x000fe400078e0050 */
[----:B------:R-:W4:Y:S02]  /*0600*/  LDG.E.128 R60, desc[UR20][R60.64] ;  /* 0x000000143c3c7981 */ /* 0x000f24000c1e1d00 */
[C---:B------:R-:W-:Y:S02]  /*0610*/  IMAD.WIDE.U32 R72, R103.reuse, 0x10, R72 ;  /* 0x0000001067487825 */ /* 0x040fe400078e0048 */
[----:B------:R-:W4:Y:S04]  /*0620*/  LDG.E.128 R76, desc[UR20][R76.64] ;  /* 0x000000144c4c7981 */ /* 0x000f28000c1e1d00 */
[----:B------:R-:W4:Y:S01]  /*0630*/  LDG.E.128 R72, desc[UR20][R72.64] ;  /* 0x0000001448487981 */ /* 0x000f22000c1e1d00 */
[----:B------:R-:W-:-:S06]  /*0640*/  IMAD.WIDE.U32 R80, R103, 0x10, R80 ;  /* 0x0000001067507825 */ /* 0x000fcc00078e0050 */
[----:B------:R-:W4:Y:S01]  /*0650*/  LDG.E.128 R80, desc[UR20][R80.64] ;  /* 0x0000001450507981 */ /* 0x000f22000c1e1d00 */
        /* <DEDUP_REMOVED lines=8> */
[----:B---3--:R-:W-:Y:S02]  /*06e0*/  R2UR UR8, R108 ;  /* 0x000000006c0872ca */ /* 0x008fe400000e0000 */
[----:B------:R-:W-:-:S05]  /*06f0*/  FSEL R108, R109, RZ, !P1 ;  /* 0x000000ff6d6c7208 */ /* 0x000fca0004800000 */
[----:B--2---:R-:W-:Y:S01]  /*0700*/  FADD.FTZ R52, -R108, R52 ;  /* 0x000000346c347221 */ /* 0x004fe20000010100 */
[----:B----45:R-:W-:-:S05]  /*0710*/  FMUL.FTZ R122, R28, R56 ;  /* 0x000000381c7a7220 */ /* 0x030fca0000410000 */
        /* <DEDUP_REMOVED lines=30> */
[C---:B------:R-:W-:Y:S01]  /*0900*/  FADD.FTZ R112, -R108.reuse, R64 ;  /* 0x000000406c707221 */ /* 0x040fe20000010100 */
        /* <DEDUP_REMOVED lines=39> */
[C---:B------:R-:W-:Y:S01]  /*0b80*/  FADD.FTZ R66, -R108.reuse, R66 ;  /* 0x000000426c427221 */ /* 0x040fe20000010100 */
[----:B------:R-:W-:Y:S01]  /*0b90*/  FADD.FTZ R52, R53, R62 ;  /* 0x0000003e35347221 */ /* 0x000fe20000010000 */
[----:B------:R-:W-:Y:S01]  /*0ba0*/  FMUL.FTZ R61, R19, R83 ;  /* 0x00000053133d7220 */ /* 0x000fe20000410000 */
[C---:B------:R-:W-:Y:S01]  /*0bb0*/  FADD.FTZ R67, -R108.reuse, R67 ;  /* 0x000000436c437221 */ /* 0x040fe20000010100 */
[----:B------:R-:W-:Y:S01]  /*0bc0*/  FADD.FTZ R60, -R108, R73 ;  /* 0x000000496c3c7221 */ /* 0x000fe20000010100 */
[----:B------:R-:W-:Y:S01]  /*0bd0*/  FFMA.FTZ R55, R110, R107, R55 ;  /* 0x0000006b6e377223 */ /* 0x000fe20000010037 */
[----:B------:R-:W-:Y:S01]  /*0be0*/  MOV R54, UR4 ;  /* 0x0000000400367c02 */ /* 0x000fe20008000f00 */
[----:B------:R-:W-:Y:S01]  /*0bf0*/  FMUL.FTZ R108, R66, UR8 ;  /* 0x00000008426c7c20 */ /* 0x000fe20008410000 */
[----:B------:R-:W-:Y:S01]  /*0c00*/  FADD.FTZ R52, R52, R61 ;  /* 0x0000003d34347221 */ /* 0x000fe20000010000 */
[----:B------:R-:W-:-:S02]  /*0c10*/  @!P2 MOV R53, UR5 ;  /* 0x000000050035ac02 */ /* 0x000fc40008000f00 */
[----:B------:R-:W-:Y:S01]  /*0c20*/  @!P0 IADD3 R53, PT, PT, R54, 0x2000, RZ ;  /* 0x0000200036358810 */ /* 0x000fe20007ffe0ff */
[----:B------:R-:W-:Y:S01]  /*0c30*/  FFMA.FTZ R54, R108, R75, R55 ;  /* 0x0000004b6c367223 */ /* 0x000fe20000010037 */
[----:B------:R-:W-:Y:S01]  /*0c40*/  FMUL.FTZ R109, R67, UR8 ;  /* 0x00000008436d7c20 */ /* 0x000fe20008410000 */
[----:B------:R-:W0:Y:S01]  /*0c50*/  SHFL.DOWN PT, R55, R52, 0x10, 0x1f ;  /* 0x0a001f0034377f89 */ /* 0x000e2200000e0000 */
[----:B------:R-:W-:Y:S02]  /*0c60*/  FMUL.FTZ R59, R59, UR8 ;  /* 0x000000083b3b7c20 */ /* 0x000fe40008410000 */
        /* <DEDUP_REMOVED lines=222> */
.L_x_7558:
        /* <DEDUP_REMOVED lines=131> */
.L_x_7557:
        /* <DEDUP_REMOVED lines=32> */
.L_x_7560:
        /* <DEDUP_REMOVED lines=28> */
.L_x_7561:
        /* <DEDUP_REMOVED lines=36> */
.L_x_7562:
        /* <DEDUP_REMOVED lines=28> */
.L_x_7563:
        /* <DEDUP_REMOVED lines=35> */
.L_x_7564:
        /* <DEDUP_REMOVED lines=28> */
.L_x_7565:
        /* <DEDUP_REMOVED lines=35> */
.L_x_7566:
        /* <DEDUP_REMOVED lines=28> */
.L_x_7567:
[----:B------:R-:W0:Y:S01]  /*3220*/  @P0 LDC.64 R56, c[0x0][0x478] ;  /* 0x00011e00ff380b82 */ /* 0x000e220000000a00 */
[----:B------:R-:W-:-:S04]  /*3230*/  IMAD.WIDE.U32 R76, R103, 0x10, R76 ;  /* 0x00000010674c7825 */ /* 0x000fc800078e004c */
[----:B0-----:R-:W-:-:S05]  /*3240*/  @P0 IMAD.WIDE.U32 R56, R103, 0x10, R56 ;  /* 0x0000001067380825 */ /* 0x001fca00078e0038 */
[----:B------:R1:W-:Y:S04]  /*3250*/  @P0 STG.E.128 desc[UR20][R56.64], R48 ;  /* 0x0000003038000986 */ /* 0x0003e8000c101d14 */
[----:B------:R1:W-:Y:S02]  /*3260*/  STG.E.128 desc[UR20][R76.64], R52 ;  /* 0x000000344c007986 */ /* 0x0003e4000c101d14 */
.L_x_7559:
        /* <DEDUP_REMOVED lines=36> */
.L_x_7556:
[----:B------:R-:W4:Y:S08]  /*34b0*/  LDC R7, c[0x0][0x388] ;  /* 0x0000e200ff077b82 */ /* 0x000f300000000800 */
[----:B------:R-:W5:Y:S08]  /*34c0*/  LDC.64 R2, c[0x0][0x440] ;  /* 0x00011000ff027b82 */ /* 0x000f700000000a00 */
[----:B------:R-:W0:Y:S01]  /*34d0*/  LDC.64 R4, c[0x0][0x448] ;  /* 0x00011200ff047b82 */ /* 0x000e220000000a00 */
[----:B----4-:R-:W-:-:S05]  /*34e0*/  IMAD R7, R7, UR9, RZ ;  /* 0x0000000907077c24 */ /* 0x010fca000f8e02ff */
[----:B------:R-:W-:-:S05]  /*34f0*/  LEA.HI R7, R7, R0, RZ, 0x1e ;  /* 0x0000000007077211 */ /* 0x000fca00078ff0ff */
[----:B-----5:R-:W-:-:S05]  /*3500*/  IMAD.WIDE.U32 R2, R7, 0x10, R2 ;  /* 0x0000001007027825 */ /* 0x020fca00078e0002 */
[----:B--2---:R-:W-:Y:S01]  /*3510*/  STG.E.128 desc[UR20][R2.64], R20 ;  /* 0x0000001402007986 */ /* 0x004fe2000c101d14 */
[----:B0-----:R-:W-:-:S05]  /*3520*/  IMAD.WIDE.U32 R4, R7, 0x10, R4 ;  /* 0x0000001007047825 */ /* 0x001fca00078e0004 */
        /* <DEDUP_REMOVED lines=8> */
.L_x_7569:
        /* <DEDUP_REMOVED lines=13> */
.L_x_8155:


//--------------------- .text._ZN10layer_norm22ln_bwd_finalize_kernelINS_22Kernel_traits_finalizeILj2048EfffffjLb0ELj1024ELj4ENS_18Kernel_traits_baseILj2048EfffffjLj1024EEEEELb0ELb0EEEvNS_9BwdParamsE --------------------------
	.section	.text._ZN10layer_norm22ln_bwd_finalize_kernelINS_22Kernel_traits_finalizeILj2048EfffffjLb0ELj1024ELj4ENS_18Kernel_traits_baseILj2048EfffffjLj1024EEEEELb0ELb0EEEvNS_9BwdParamsE,"ax",@progbits
	.align	128
        .global         _ZN10layer_norm22ln_bwd_finalize_kernelINS_22Kernel_traits_finalizeILj2048EfffffjLb0ELj1024ELj4ENS_18Kernel_traits_baseILj2048EfffffjLj1024EEEEELb0ELb0EEEvNS_9BwdParamsE
        .type           _ZN10layer_norm22ln_bwd_finalize_kernelINS_22Kernel_traits_finalizeILj2048EfffffjLb0ELj1024ELj4ENS_18Kernel_traits_baseILj2048EfffffjLj1024EEEEELb0ELb0EEEvNS_9BwdParamsE,@function
        .size           _ZN10layer_norm22ln_bwd_finalize_kernelINS_22Kernel_traits_finalizeILj2048EfffffjLb0ELj1024ELj4ENS_18Kernel_traits_baseILj2048EfffffjLj1024EEEEELb0ELb0EEEvNS_9BwdParamsE,(.L_x_8156 - _ZN10layer_norm22ln_bwd_finalize_kernelINS_22Kernel_traits_finalizeILj2048EfffffjLb0ELj1024ELj4ENS_18Kernel_traits_baseILj2048EfffffjLj1024EEEEELb0ELb0EEEvNS_9BwdParamsE)
        .other          _ZN10layer_norm22ln_bwd_finalize_kernelINS_22Kernel_traits_finalizeILj2048EfffffjLb0ELj1024ELj4ENS_18Kernel_traits_baseILj2048EfffffjLj1024EEEEELb0ELb0EEEvNS_9BwdParamsE,@"STO_CUDA_ENTRY STV_DEFAULT"
_ZN10layer_norm22ln_bwd_finalize_kernelINS_22Kernel_traits_finalizeILj2048EfffffjLb0ELj1024ELj4ENS_18Kernel_traits_baseILj2048EfffffjLj1024EEEEELb0ELb0EEEvNS_9BwdParamsE:
.text._ZN10layer_norm22ln_bwd_finalize_kernelINS_22Kernel_traits_finalizeILj2048EfffffjLb0ELj1024ELj4ENS_18Kernel_traits_baseILj2048EfffffjLj1024EEEEELb0ELb0EEEvNS_9BwdParamsE:
        /* <DEDUP_REMOVED lines=78> */
.L_x_7574:
        /* <DEDUP_REMOVED lines=118> */
.L_x_7573:
[----:B------:R-:W-:Y:S05]  /*0c40*/  BSYNC.RECONVERGENT B1 ;  /* 0x0000000000017941 */ /* 0x000fea0003800200 */
.L_x_7572:
        /* <DEDUP_REMOVED lines=68> */
.L_x_7576:
[----:B------:R-:W-:Y:S05]  /*1090*/  BSYNC.RECONVERGENT B1 ;  /* 0x0000000000017941 */ /* 0x000fea0003800200 */
.L_x_7575:
        /* <DEDUP_REMOVED lines=37> */
.L_x_7578:
[----:B------:R-:W-:Y:S05]  /*12f0*/  BSYNC.RECONVERGENT B1 ;  /* 0x0000000000017941 */ /* 0x000fea0003800200 */
.L_x_7577:
[----:B------:R-:W-:Y:S05]  /*1300*/  @!P1 BRA `(.L_x_7571) ;  /* 0x00000000003c9947 */ /* 0x000fea0003800000 */
[----:B------:R-:W0:Y:S01]  /*1310*/  LDC.64 R8, c[0x0][0x440] ;  /* 0x00011000ff087b82 */ /* 0x000e220000000a00 */
[----:B------:R-:W-:Y:S01]  /*1320*/  IMAD R0, R3, R54, R0 ;  /* 0x0000003603007224 */ /* 0x000fe200078e0200 */
[----:B------:R-:W-:-:S04]  /*1330*/  IADD3 R12, PT, PT, -R55, RZ, RZ ;  /* 0x000000ff370c7210 */ /* 0x000fc80007ffe1ff */
[----:B------:R-:W-:Y:S02]  /*1340*/  IADD3 R3, PT, PT, R57, R0, RZ ;  /* 0x0000000039037210 */ /* 0x000fe40007ffe0ff */
[----:B------:R-:W1:Y:S05]  /*1350*/  LDC.64 R10, c[0x0][0x448] ;  /* 0x00011200ff0a7b82 */ /* 0x000e6a0000000a00 */
.L_x_7579:
        /* <DEDUP_REMOVED lines=10> */
.L_x_7571:
[----:B------:R-:W-:Y:S05]  /*1400*/  BSYNC.RECONVERGENT B0 ;  /* 0x0000000000007941 */ /* 0x000fea0003800200 */
.L_x_7570:
        /* <DEDUP_REMOVED lines=60> */
.L_x_7580:
        /* <DEDUP_REMOVED lines=11> */
.L_x_8156:


//--------------------- .text._ZN10layer_norm13ln_bwd_kernelINS_13Kernel_traitsIfffffjLj2048ELj1ELj1ELj4ELj16ENS_18Kernel_traits_baseILj2048EfffffjLj128EEEEELb1ELb0ELb1ELb0EEEvNS_9BwdParamsE --------------------------
	.section	.text._ZN10layer_norm13ln_bwd_kernelINS_13Kernel_traitsIfffffjLj2048ELj1ELj1ELj4ELj16ENS_18Kernel_traits_baseILj2048EfffffjLj128EEEEELb1ELb0ELb1ELb0EEEvNS_9BwdParamsE,"ax",@progbits
	.align	128
        .global         _ZN10layer_norm13ln_bwd_kernelINS_13Kernel_traitsIfffffjLj2048ELj1ELj1ELj4ELj16ENS_18Kernel_traits_baseILj2048EfffffjLj128EEEEELb1ELb0ELb1ELb0EEEvNS_9BwdParamsE
        .type           _ZN10layer_norm13ln_bwd_kernelINS_13Kernel_traitsIfffffjLj2048ELj1ELj1ELj4ELj16ENS_18Kernel_traits_baseILj2048EfffffjLj128EEEEELb1ELb0ELb1ELb0EEEvNS_9BwdParamsE,@function
        .size           _ZN10layer_norm13ln_bwd_kernelINS_13Kernel_traitsIfffffjLj2048ELj1ELj1ELj4ELj16ENS_18Kernel_traits_baseILj2048EfffffjLj128EEEEELb1ELb0ELb1ELb0EEEvNS_9BwdParamsE,(.L_x_8157 - _ZN10layer_norm13ln_bwd_kernelINS_13Kernel_traitsIfffffjLj2048ELj1ELj1ELj4ELj16ENS_18Kernel_traits_baseILj2048EfffffjLj128EEEEELb1ELb0ELb1ELb0EEEvNS_9BwdParamsE)
        .other          _ZN10layer_norm13ln_bwd_kernelINS_13Kernel_traitsIfffffjLj2048ELj1ELj1ELj4ELj16ENS_18Kernel_traits_baseILj2048EfffffjLj128EEEEELb1ELb0ELb1ELb0EEEvNS_9BwdParamsE,@"STO_CUDA_ENTRY STV_DEFAULT"
_ZN10layer_norm13ln_bwd_kernelINS_13Kernel_traitsIfffffjLj2048ELj1ELj1ELj4ELj16ENS_18Kernel_traits_baseILj2048EfffffjLj128EEEEELb1ELb0ELb1ELb0EEEvNS_9BwdParamsE:
.text._ZN10layer_norm13ln_bwd_kernelINS_13Kernel_traitsIfffffjLj2048ELj1ELj1ELj4ELj16ENS_18Kernel_traits_baseILj2048EfffffjLj128EEEEELb1ELb0ELb1ELb0EEEvNS_9BwdParamsE:
        /* <DEDUP_REMOVED lines=75> */
.L_x_7642:
        /* <DEDUP_REMOVED lines=23> */
[----:B------:R-:W-:Y:S01]  /*0620*/  HFMA2 R122, -RZ, RZ, 0, 0 ;  /* 0x00000000ff7a7431 */ /* 0x000fe200000001ff */
[----:B------:R-:W3:Y:S01]  /*0630*/  S2R R4, SR_TID.X ;  /* 0x0000000000047919 */ /* 0x000ee20000002100 */
[C---:B------:R-:W-:Y:S01]  /*0640*/  ISETP.GE.U32.AND P5, PT, R2.reuse, 0x80, PT ;  /* 0x000000800200780c */ /* 0x040fe20003fa6070 */
[----:B------:R-:W-:Y:S01]  /*0650*/  BSSY.RECONVERGENT B1, `(.L_x_7584) ;  /* 0x0000045000017945 */ /* 0x000fe20003800200 */
[----:B-1----:R-:W-:Y:S02]  /*0660*/  ISETP.NE.AND P0, PT, RZ, UR27, PT ;  /* 0x0000001bff007c0c */ /* 0x002fe4000bf05270 */
[----:B------:R-:W-:Y:S02]  /*0670*/  CS2R R124, SRZ ;  /* 0x00000000007c7805 */ /* 0x000fe4000001ff00 */
[----:B------:R-:W-:Y:S01]  /*0680*/  MOV R86, UR6 ;  /* 0x0000000600567c02 */ /* 0x000fe20008000f00 */
[----:B------:R-:W-:Y:S01]  /*0690*/  UIMAD UR6, UR9, UR8, URZ ;  /* 0x00000008090672a4 */ /* 0x000fe2000f8e02ff */
[----:B------:R-:W-:-:S02]  /*06a0*/  ISETP.GE.U32.AND P4, PT, R2, 0x100, PT ;  /* 0x000001000200780c */ /* 0x000fc40003f86070 */
[----:B------:R-:W-:Y:S01]  /*06b0*/  ISETP.GE.U32.AND P3, PT, R2, 0x180, PT ;  /* 0x000001800200780c */ /* 0x000fe20003f66070 */
[----:B------:R-:W-:Y:S01]  /*06c0*/  USHF.R.S32.HI UR7, URZ, 0x1f, UR6 ;  /* 0x0000001fff077899 */ /* 0x000fe20008011406 */
[----:B------:R-:W-:Y:S01]  /*06d0*/  @P1 IADD3 R87, PT, PT, R119, -0x1, RZ ;  /* 0xffffffff77571810 */ /* 0x000fe20007ffe0ff */
[----:B------:R-:W-:Y:S01]  /*06e0*/  IMAD R86, R86, UR8, RZ ;  /* 0x0000000856567c24 */ /* 0x000fe2000f8e02ff */
[----:B------:R-:W-:Y:S01]  /*06f0*/  ISETP.GE.U32.AND P2, PT, R2, 0x200, PT ;  /* 0x000002000200780c */ /* 0x000fe20003f46070 */
[----:B------:R-:W-:Y:S02]  /*0700*/  ULEA.HI UR7, UR7, UR6, URZ, 0x2 ;  /* 0x0000000607077291 */ /* 0x000fe4000f8f10ff */
[----:B------:R-:W-:Y:S01]  /*0710*/  @P1 IMAD R88, R87, UR8, RZ ;  /* 0x0000000857581c24 */ /* 0x000fe2000f8e02ff */
[----:B------:R-:W-:-:S04]  /*0720*/  SHF.R.S32.HI R87, RZ, 0x1f, R86 ;  /* 0x0000001fff577819 */ /* 0x000fc80000011456 */
[----:B0-----:R-:W-:Y:S02]  /*0730*/  @P1 SHF.R.S32.HI R85, RZ, 0x1f, R88 ;  /* 0x0000001fff551819 */ /* 0x001fe40000011458 */
[----:B------:R-:W-:Y:S02]  /*0740*/  LEA.HI R87, R87, R86, RZ, 0x2 ;  /* 0x0000005657577211 */ /* 0x000fe400078f10ff */
[----:B------:R-:W-:-:S04]  /*0750*/  @P1 LEA.HI R85, R85, R88, RZ, 0x2 ;  /* 0x0000005855551211 */ /* 0x000fc800078f10ff */
[-C--:B---3--:R-:W-:Y:S02]  /*0760*/  @P1 LEA.HI.SX32 R122, R85, R4.reuse, 0x1e ;  /* 0x00000004557a1211 */ /* 0x088fe400078ff2ff */
[----:B------:R-:W-:Y:S02]  /*0770*/  MOV R85, UR7 ;  /* 0x0000000700557c02 */ /* 0x000fe40008000f00 */
[-C--:B------:R-:W-:Y:S02]  /*0780*/  LEA.HI.SX32 R126, R87, R4.reuse, 0x1e ;  /* 0x00000004577e7211 */ /* 0x080fe400078ff2ff */
[----:B------:R-:W-:-:S04]  /*0790*/  LEA.HI.SX32 R120, R85, R4, 0x1e ;  /* 0x0000000455787211 */ /* 0x000fc800078ff2ff */
[----:B------:R-:W-:Y:S02]  /*07a0*/  MOV R123, R120 ;  /* 0x00000078007b7202 */ /* 0x000fe40000000f00 */
        /* <DEDUP_REMOVED lines=14> */
[C---:B0-----:R-:W-:Y:S01]  /*0890*/  @P0 IMAD.WIDE.U32 R124, R123.reuse, 0x10, R124 ;  /* 0x000000107b7c0825 */ /* 0x041fe200078e007c */
[----:B------:R-:W-:Y:S02]  /*08a0*/  IADD3 R122, PT, PT, R122, 0x80, RZ ;  /* 0x000000807a7a7810 */ /* 0x000fe40007ffe0ff */
[----:B------:R-:W-:Y:S02]  /*08b0*/  IADD3 R126, PT, PT, R126, 0x80, RZ ;  /* 0x000000807e7e7810 */ /* 0x000fe40007ffe0ff */
[----:B------:R0:W5:Y:S01]  /*08c0*/  @P0 LDG.E.128 R64, desc[UR10][R124.64] ;  /* 0x0000000a7c400981 */ /* 0x000162000c1e1d00 */
[----:B------:R-:W-:Y:S01]  /*08d0*/  IADD3 R123, PT, PT, R123, 0x80, RZ ;  /* 0x000000807b7b7810 */ /* 0x000fe20007ffe0ff */
[C---:B---3--:R-:W-:Y:S01]  /*08e0*/  FADD.FTZ R3, -R121.reuse, R84 ;  /* 0x0000005479037221 */ /* 0x048fe20000010100 */
[C---:B------:R-:W-:Y:S01]  /*08f0*/  FADD.FTZ R94, -R121.reuse, R85 ;  /* 0x00000055795e7221 */ /* 0x040fe20000010100 */
[----:B------:R-:W-:-:S02]  /*0900*/  FADD.FTZ R87, -R121, R87 ;  /* 0x0000005779577221 */ /* 0x000fc40000010100 */
[----:B------:R-:W-:Y:S01]  /*0910*/  FMUL.FTZ R3, R3, UR29 ;  /* 0x0000001d03037c20 */ /* 0x000fe20008410000 */
[----:B----4-:R-:W-:Y:S01]  /*0920*/  FMUL.FTZ R102, R16, R88 ;  /* 0x0000005810667220 */ /* 0x010fe20000410000 */
[----:B------:R-:W-:Y:S01]  /*0930*/  FMUL.FTZ R109, R17, R89 ;  /* 0x00000059116d7220 */ /* 0x000fe20000410000 */
[----:B------:R-:W-:Y:S01]  /*0940*/  FADD.FTZ R86, -R121, R86 ;  /* 0x0000005679567221 */ /* 0x000fe20000010100 */
[----:B------:R-:W-:Y:S01]  /*0950*/  FMUL.FTZ R94, R94, UR29 ;  /* 0x0000001d5e5e7c20 */ /* 0x000fe20008410000 */
[----:B------:R-:W-:Y:S01]  /*0960*/  FADD.FTZ R84, RZ, R102 ;  /* 0x00000066ff547221 */ /* 0x000fe20000010000 */
[----:B------:R-:W-:Y:S01]  /*0970*/  FFMA.FTZ R85, R3, R102, RZ ;  /* 0x0000006603557223 */ /* 0x000fe200000100ff */
[----:B-1----:R-:W-:Y:S01]  /*0980*/  FMUL.FTZ R116, R87, UR29 ;  /* 0x0000001d57747c20 */ /* 0x002fe20008410000 */
[----:B------:R-:W-:Y:S01]  /*0990*/  FMUL.FTZ R101, R86, UR29 ;  /* 0x0000001d56657c20 */ /* 0x000fe20008410000 */
[----:B------:R-:W-:Y:S01]  /*09a0*/  FADD.FTZ R87, R84, R109 ;  /* 0x0000006d54577221 */ /* 0x000fe20000010000 */
[----:B------:R-:W-:Y:S01]  /*09b0*/  FMUL.FTZ R118, R18, R90 ;  /* 0x0000005a12767220 */ /* 0x000fe20000410000 */
[----:B------:R-:W-:Y:S01]  /*09c0*/  FFMA.FTZ R84, R94, R109, R85 ;  /* 0x0000006d5e547223 */ /* 0x000fe20000010055 */
[----:B------:R-:W-:-:S02]  /*09d0*/  FMUL.FTZ R117, R19, R91 ;  /* 0x0000005b13757220 */ /* 0x000fc40000410000 */
        /* <DEDUP_REMOVED lines=12> */
.L_x_7585:
[----:B----4-:R-:W-:Y:S05]  /*0aa0*/  BSYNC.RECONVERGENT B1 ;  /* 0x0000000000017941 */ /* 0x010fea0003800200 */
.L_x_7584:
        /* <DEDUP_REMOVED lines=15> */
[----:B------:R0:W5:Y:S01]  /*0ba0*/  @P0 LDG.E.128 R12, desc[UR10][R106.64] ;  /* 0x0000000a6a0c0981 */ /* 0x000162000c1e1d00 */
[----:B------:R-:W-:Y:S02]  /*0bb0*/  IADD3 R122, PT, PT, R122, 0x80, RZ ;  /* 0x000000807a7a7810 */ /* 0x000fe40007ffe0ff */
[----:B------:R-:W-:Y:S02]  /*0bc0*/  IADD3 R126, PT, PT, R126, 0x80, RZ ;  /* 0x000000807e7e7810 */ /* 0x000fe40007ffe0ff */
[----:B------:R-:W-:Y:S01]  /*0bd0*/  IADD3 R123, PT, PT, R123, 0x80, RZ ;  /* 0x000000807b7b7810 */ /* 0x000fe20007ffe0ff */
[C---:B---3--:R-:W-:Y:S01]  /*0be0*/  FADD.FTZ R93, -R121.reuse, R84 ;  /* 0x00000054795d7221 */ /* 0x048fe20000010100 */
[C---:B------:R-:W-:Y:S01]  /*0bf0*/  FADD.FTZ R92, -R121.reuse, R85 ;  /* 0x00000055795c7221 */ /* 0x040fe20000010100 */
[----:B------:R-:W-:Y:S02]  /*0c00*/  FADD.FTZ R87, -R121, R87 ;  /* 0x0000005779577221 */ /* 0x000fe40000010100 */
[----:B------:R-:W-:Y:S01]  /*0c10*/  FMUL.FTZ R93, R93, UR29 ;  /* 0x0000001d5d5d7c20 */ /* 0x000fe20008410000 */
[----:B----4-:R-:W-:Y:S01]  /*0c20*/  FMUL.FTZ R100, R20, R88 ;  /* 0x0000005814647220 */ /* 0x010fe20000410000 */
[----:B0-----:R-:W-:Y:S01]  /*0c30*/  FMUL.FTZ R107, R21, R89 ;  /* 0x00000059156b7220 */ /* 0x001fe20000410000 */
[----:B------:R-:W-:Y:S01]  /*0c40*/  FADD.FTZ R86, -R121, R86 ;  /* 0x0000005679567221 */ /* 0x000fe20000010100 */
[----:B------:R-:W-:Y:S01]  /*0c50*/  FMUL.FTZ R92, R92, UR29 ;  /* 0x0000001d5c5c7c20 */ /* 0x000fe20008410000 */
[----:B------:R-:W-:Y:S01]  /*0c60*/  FADD.FTZ R84, R125, R100 ;  /* 0x000000647d547221 */ /* 0x000fe20000010000 */
[----:B------:R-:W-:Y:S01]  /*0c70*/  FFMA.FTZ R85, R93, R100, R124 ;  /* 0x000000645d557223 */ /* 0x000fe2000001007c */
[----:B------:R-:W-:Y:S01]  /*0c80*/  FMUL.FTZ R106, R87, UR29 ;  /* 0x0000001d576a7c20 */ /* 0x000fe20008410000 */
        /* <DEDUP_REMOVED lines=17> */
.L_x_7587:
[----:B------:R-:W-:Y:S05]  /*0da0*/  BSYNC.RECONVERGENT B1 ;  /* 0x0000000000017941 */ /* 0x000fea0003800200 */
.L_x_7586:
        /* <DEDUP_REMOVED lines=24> */
[----:B-1----:R-:W-:Y:S01]  /*0f30*/  FMUL.FTZ R105, R25, R89 ;  /* 0x0000005919697220 */ /* 0x002fe20000410000 */
[----:B------:R-:W-:Y:S01]  /*0f40*/  FADD.FTZ R86, -R121, R86 ;  /* 0x0000005679567221 */ /* 0x000fe20000010100 */
[----:B------:R-:W-:Y:S01]  /*0f50*/  FMUL.FTZ R10, R10, UR29 ;  /* 0x0000001d0a0a7c20 */ /* 0x000fe20008410000 */
[----:B------:R-:W-:Y:S01]  /*0f60*/  FADD.FTZ R84, R125, R98 ;  /* 0x000000627d547221 */ /* 0x000fe20000010000 */
[----:B------:R-:W-:Y:S01]  /*0f70*/  FFMA.FTZ R85, R9, R98, R124 ;  /* 0x0000006209557223 */ /* 0x000fe2000001007c */
[----:B------:R-:W-:Y:S01]  /*0f80*/  FMUL.FTZ R104, R87, UR29 ;  /* 0x0000001d57687c20 */ /* 0x000fe20008410000 */
[----:B------:R-:W-:Y:S01]  /*0f90*/  FMUL.FTZ R97, R86, UR29 ;  /* 0x0000001d56617c20 */ /* 0x000fe20008410000 */
[----:B------:R-:W-:Y:S01]  /*0fa0*/  FADD.FTZ R87, R84, R105 ;  /* 0x0000006954577221 */ /* 0x000fe20000010000 */
[----:B0-----:R-:W-:Y:S01]  /*0fb0*/  FMUL.FTZ R112, R26, R90 ;  /* 0x0000005a1a707220 */ /* 0x001fe20000410000 */
        /* <DEDUP_REMOVED lines=14> */
.L_x_7589:
[----:B------:R-:W-:Y:S05]  /*10a0*/  BSYNC.RECONVERGENT B1 ;  /* 0x0000000000017941 */ /* 0x000fea0003800200 */
.L_x_7588:
[----:B------:R-:W-:Y:S05]  /*10b0*/  @!P2 BRA `(.L_x_7590) ;  /* 0x0000000400d4a947 */ /* 0x000fea0003800000 */
[----:B------:R-:W0:Y:S01]  /*10c0*/  LDC.64 R88, c[0x0][0x3a8] ;  /* 0x0000ea00ff587b82 */ /* 0x000e220000000a00 */
[----:B------:R-:W-:-:S04]  /*10d0*/  ISETP.NE.U32.AND P0, PT, RZ, UR22, PT ;  /* 0x00000016ff007c0c */ /* 0x000fc8000bf05070 */
        /* <DEDUP_REMOVED lines=8> */
[----:B0-----:R-:W-:-:S05]  /*1160*/  @P0 IMAD.WIDE.U32 R126, R123, 0x10, R126 ;  /* 0x000000107b7e0825 */ /* 0x001fca00078e007e */
[----:B------:R-:W5:Y:S01]  /*1170*/  @P0 LDG.E.128 R76, desc[UR10][R126.64] ;  /* 0x0000000a7e4c0981 */ /* 0x000f62000c1e1d00 */
[----:B--2---:R-:W-:-:S05]  /*1180*/  IMAD.WIDE.U32 R110, R122, 0x4, R110 ;  /* 0x000000047a6e7825 */ /* 0x004fca00078e006e */
[----:B------:R0:W5:Y:S01]  /*1190*/  LDG.E R7, desc[UR10][R110.64] ;  /* 0x0000000a6e077981 */ /* 0x000162000c1e1900 */
[C---:B---3--:R-:W-:Y:S01]  /*11a0*/  FADD.FTZ R11, -R121.reuse, R88 ;  /* 0x00000058790b7221 */ /* 0x048fe20000010100 */
[----:B------:R-:W-:-:S03]  /*11b0*/  FADD.FTZ R8, -R121, R89 ;  /* 0x0000005979087221 */ /* 0x000fc60000010100 */
[----:B------:R-:W-:Y:S01]  /*11c0*/  FMUL.FTZ R11, R11, UR29 ;  /* 0x0000001d0b0b7c20 */ /* 0x000fe20008410000 */
[----:B------:R-:W-:Y:S01]  /*11d0*/  FMUL.FTZ R8, R8, UR29 ;  /* 0x0000001d08087c20 */ /* 0x000fe20008410000 */
[----:B----4-:R-:W-:Y:S01]  /*11e0*/  FMUL.FTZ R96, R28, R84 ;  /* 0x000000541c607220 */ /* 0x010fe20000410000 */
[----:B------:R-:W-:Y:S01]  /*11f0*/  FADD.FTZ R60, R60, R84 ;  /* 0x000000543c3c7221 */ /* 0x000fe20000010000 */
[----:B------:R-:W-:Y:S01]  /*1200*/  FFMA.FTZ R44, R84, R11, R44 ;  /* 0x0000000b542c7223 */ /* 0x000fe2000001002c */
[----:B------:R-:W-:Y:S01]  /*1210*/  FADD.FTZ R90, -R121, R90 ;  /* 0x0000005a795a7221 */ /* 0x000fe20000010100 */
[----:B------:R-:W-:Y:S01]  /*1220*/  FADD.FTZ R61, R61, R85 ;  /* 0x000000553d3d7221 */ /* 0x000fe20000010000 */
[----:B------:R-:W-:Y:S01]  /*1230*/  FFMA.FTZ R45, R85, R8, R45 ;  /* 0x00000008552d7223 */ /* 0x000fe2000001002d */
[----:B------:R-:W-:Y:S01]  /*1240*/  FMUL.FTZ R103, R29, R85 ;  /* 0x000000551d677220 */ /* 0x000fe20000410000 */
[----:B------:R-:W-:Y:S01]  /*1250*/  FADD.FTZ R84, R125, R96 ;  /* 0x000000607d547221 */ /* 0x000fe20000010000 */
[----:B------:R-:W-:Y:S01]  /*1260*/  FFMA.FTZ R85, R11, R96, R124 ;  /* 0x000000600b557223 */ /* 0x000fe2000001007c */
[----:B------:R-:W-:Y:S01]  /*1270*/  FMUL.FTZ R99, R90, UR29 ;  /* 0x0000001d5a637c20 */ /* 0x000fe20008410000 */
[----:B------:R-:W-:Y:S01]  /*1280*/  FADD.FTZ R91, -R121, R91 ;  /* 0x0000005b795b7221 */ /* 0x000fe20000010100 */
[----:B------:R-:W-:Y:S01]  /*1290*/  FADD.FTZ R89, R84, R103 ;  /* 0x0000006754597221 */ /* 0x000fe20000010000 */
[----:B0-----:R-:W-:Y:S01]  /*12a0*/  FMUL.FTZ R110, R30, R86 ;  /* 0x000000561e6e7220 */ /* 0x001fe20000410000 */
        /* <DEDUP_REMOVED lines=12> */
.L_x_7583:
        /* <DEDUP_REMOVED lines=21> */
[----:B------:R-:W2:Y:S01]  /*14c0*/  @P4 LDC.64 R86, c[0x0][0x3b0] ;  /* 0x0000ec00ff564b82 */ /* 0x000ea20000000a00 */
[----:B0-----:R-:W-:-:S07]  /*14d0*/  @P5 IMAD.WIDE.U32 R88, R121, 0x4, R84 ;  /* 0x0000000479585825 */ /* 0x001fce00078e0054 */
[----:B------:R-:W0:Y:S01]  /*14e0*/  @P3 LDC.64 R84, c[0x0][0x3b0] ;  /* 0x0000ec00ff543b82 */ /* 0x000e220000000a00 */
[----:B------:R-:W-:Y:S01]  /*14f0*/  @P5 IADD3 R121, PT, PT, R121, 0x80, RZ ;  /* 0x0000008079795810 */ /* 0x000fe20007ffe0ff */
[----:B------:R3:W5:Y:S04]  /*1500*/  @P5 LDG.E R0, desc[UR10][R88.64] ;  /* 0x0000000a58005981 */ /* 0x000768000c1e1900 */
[C---:B--2---:R-:W-:Y:S01]  /*1510*/  @P4 IMAD.WIDE.U32 R86, R121.reuse, 0x4, R86 ;  /* 0x0000000479564825 */ /* 0x044fe200078e0056 */
[----:B------:R-:W-:-:S04]  /*1520*/  @P4 IADD3 R121, PT, PT, R121, 0x80, RZ ;  /* 0x0000008079794810 */ /* 0x000fc80007ffe0ff */
[----:B------:R3:W5:Y:S01]  /*1530*/  @P4 LDG.E R5, desc[UR10][R86.64] ;  /* 0x0000000a56054981 */ /* 0x000762000c1e1900 */
[----:B0-----:R-:W-:-:S05]  /*1540*/  @P3 IMAD.WIDE.U32 R84, R121, 0x4, R84 ;  /* 0x0000000479543825 */ /* 0x001fca00078e0054 */
[----:B------:R3:W5:Y:S01]  /*1550*/  @P3 LDG.E R6, desc[UR10][R84.64] ;  /* 0x0000000a54063981 */ /* 0x000762000c1e1900 */
[----:B------:R-:W-:Y:S02]  /*1560*/  ISETP.GE.U32.AND P2, PT, R2, 0x200, PT ;  /* 0x000002000200780c */ /* 0x000fe40003f46070 */
[----:B------:R-:W-:Y:S02]  /*1570*/  CS2R R124, SRZ ;  /* 0x00000000007c7805 */ /* 0x000fe4000001ff00 */
[----:B------:R-:W-:-:S09]  /*1580*/  @P3 IADD3 R121, PT, PT, R121, 0x80, RZ ;  /* 0x0000008079793810 */ /* 0x000fd20007ffe0ff */
[----:B---3--:R-:W-:Y:S05]  /*1590*/  @!P2 BRA `(.L_x_7590) ;  /* 0x00000000009ca947 */ /* 0x008fea0003800000 */
[----:B------:R-:W0:Y:S02]  /*15a0*/  LDC.64 R84, c[0x0][0x3b0] ;  /* 0x0000ec00ff547b82 */ /* 0x000e240000000a00 */
[----:B0-----:R-:W-:-:S05]  /*15b0*/  IMAD.WIDE.U32 R84, R121, 0x4, R84 ;  /* 0x0000000479547825 */ /* 0x001fca00078e0054 */
[----:B------:R0:W5:Y:S01]  /*15c0*/  LDG.E R7, desc[UR10][R84.64] ;  /* 0x0000000a54077981 */ /* 0x000162000c1e1900 */
[----:B------:R-:W-:Y:S05]  /*15d0*/  BRA `(.L_x_7590) ;  /* 0x00000000008c7947 */ /* 0x000fea0003800000 */
.L_x_7591:
[C---:B------:R-:W-:Y:S02]  /*15e0*/  ISETP.GE.U32.AND P5, PT, R2.reuse, 0x80, PT ;  /* 0x000000800200780c */ /* 0x040fe40003fa6070 */
[C---:B------:R-:W-:Y:S02]  /*15f0*/  ISETP.GE.U32.AND P4, PT, R2.reuse, 0x100, PT ;  /* 0x000001000200780c */ /* 0x040fe40003f86070 */
[----:B------:R-:W-:-:S09]  /*1600*/  ISETP.GE.U32.AND P3, PT, R2, 0x180, PT ;  /* 0x000001800200780c */ /* 0x000fd20003f66070 */
[----:B------:R-:W0:Y:S01]  /*1610*/  @P5 LDC.64 R86, c[0x0][0x438] ;  /* 0x00010e00ff565b82 */ /* 0x000e220000000a00 */
[----:B------:R-:W-:-:S07]  /*1620*/  ISETP.GE.U32.AND P2, PT, R2, 0x200, PT ;  /* 0x000002000200780c */ /* 0x000fce0003f46070 */
[----:B------:R-:W2:Y:S08]  /*1630*/  @P4 LDC.64 R88, c[0x0][0x438] ;  /* 0x00010e00ff584b82 */ /* 0x000eb00000000a00 */
[----:B------:R-:W3:Y:S01]  /*1640*/  @P2 LDC.64 R90, c[0x0][0x438] ;  /* 0x00010e00ff5a2b82 */ /* 0x000ee20000000a00 */
[----:B0-----:R-:W-:-:S07]  /*1650*/  @P5 IMAD.WIDE.U32 R122, R85, 0x10, R86 ;  /* 0x00000010557a5825 */ /* 0x001fce00078e0056 */
[----:B------:R-:W0:Y:S01]  /*1660*/  @P5 LDC.64 R126, c[0x0][0x3b0] ;  /* 0x0000ec00ff7e5b82 */ /* 0x000e220000000a00 */
[----:B------:R-:W-:Y:S01]  /*1670*/  @P5 IADD3 R85, PT, PT, R85, 0x80, RZ ;  /* 0x0000008055555810 */ /* 0x000fe20007ffe0ff */
[----:B------:R4:W5:Y:S04]  /*1680*/  @P5 LDG.E.128 R64, desc[UR10][R122.64] ;  /* 0x0000000a7a405981 */ /* 0x000968000c1e1d00 */
[C---:B--2---:R-:W-:Y:S02]  /*1690*/  @P4 IMAD.WIDE.U32 R88, R85.reuse, 0x10, R88 ;  /* 0x0000001055584825 */ /* 0x044fe400078e0058 */
[----:B------:R-:W2:Y:S01]  /*16a0*/  @P3 LDC.64 R86, c[0x0][0x438] ;  /* 0x00010e00ff563b82 */ /* 0x000ea20000000a00 */
[----:B------:R-:W-:Y:S02]  /*16b0*/  @P4 IADD3 R85, PT, PT, R85, 0x80, RZ ;  /* 0x0000008055554810 */ /* 0x000fe40007ffe0ff */
[----:B------:R-:W5:Y:S05]  /*16c0*/  @P4 LDG.E.128 R12, desc[UR10][R88.64] ;  /* 0x0000000a580c4981 */ /* 0x000f6a000c1e1d00 */
[----:B------:R-:W1:Y:S08]  /*16d0*/  @P4 LDC.64 R124, c[0x0][0x3b0] ;  /* 0x0000ec00ff7c4b82 */ /* 0x000e700000000a00 */
[----:B----4-:R-:W4:Y:S01]  /*16e0*/  @P3 LDC.64 R122, c[0x0][0x3b0] ;  /* 0x0000ec00ff7a3b82 */ /* 0x010f220000000a00 */
[----:B0-----:R-:W-:-:S04]  /*16f0*/  @P5 IMAD.WIDE.U32 R126, R121, 0x4, R126 ;  /* 0x00000004797e5825 */ /* 0x001fc800078e007e */
[C---:B--2---:R-:W-:Y:S01]  /*1700*/  @P3 IMAD.WIDE.U32 R86, R85.reuse, 0x10, R86 ;  /* 0x0000001055563825 */ /* 0x044fe200078e0056 */
[----:B------:R-:W-:Y:S01]  /*1710*/  @P3 IADD3 R85, PT, PT, R85, 0x80, RZ ;  /* 0x0000008055553810 */ /* 0x000fe20007ffe0ff */
[----:B------:R-:W5:Y:S04]  /*1720*/  @P5 LDG.E R0, desc[UR10][R126.64] ;  /* 0x0000000a7e005981 */ /* 0x000f68000c1e1900 */
[----:B---3--:R-:W-:Y:S01]  /*1730*/  @P2 IMAD.WIDE.U32 R90, R85, 0x10, R90 ;  /* 0x00000010555a2825 */ /* 0x008fe200078e005a */
[----:B------:R-:W-:Y:S01]  /*1740*/  @P5 IADD3 R121, PT, PT, R121, 0x80, RZ ;  /* 0x0000008079795810 */ /* 0x000fe20007ffe0ff */
[----:B------:R-:W0:Y:S01]  /*1750*/  @P2 LDC.64 R84, c[0x0][0x3b0] ;  /* 0x0000ec00ff542b82 */ /* 0x000e220000000a00 */
[----:B------:R-:W5:Y:S03]  /*1760*/  @P3 LDG.E.128 R72, desc[UR10][R86.64] ;  /* 0x0000000a56483981 */ /* 0x000f66000c1e1d00 */
[C---:B-1----:R-:W-:Y:S01]  /*1770*/  @P4 IMAD.WIDE.U32 R124, R121.reuse, 0x4, R124 ;  /* 0x00000004797c4825 */ /* 0x042fe200078e007c */
[----:B------:R-:W-:Y:S01]  /*1780*/  @P4 IADD3 R121, PT, PT, R121, 0x80, RZ ;  /* 0x0000008079794810 */ /* 0x000fe20007ffe0ff */
[----:B------:R-:W5:Y:S04]  /*1790*/  @P2 LDG.E.128 R76, desc[UR10][R90.64] ;  /* 0x0000000a5a4c2981 */ /* 0x000f68000c1e1d00 */
[C---:B----4-:R-:W-:Y:S01]  /*17a0*/  @P3 IMAD.WIDE.U32 R122, R121.reuse, 0x4, R122 ;  /* 0x00000004797a3825 */ /* 0x050fe200078e007a */
[----:B------:R-:W-:Y:S01]  /*17b0*/  @P3 IADD3 R121, PT, PT, R121, 0x80, RZ ;  /* 0x0000008079793810 */ /* 0x000fe20007ffe0ff */
[----:B------:R1:W5:Y:S04]  /*17c0*/  @P4 LDG.E R5, desc[UR10][R124.64] ;  /* 0x0000000a7c054981 */ /* 0x000368000c1e1900 */
[----:B------:R2:W5:Y:S01]  /*17d0*/  @P3 LDG.E R6, desc[UR10][R122.64] ;  /* 0x0000000a7a063981 */ /* 0x000562000c1e1900 */
[----:B0-----:R-:W-:-:S05]  /*17e0*/  @P2 IMAD.WIDE.U32 R84, R121, 0x4, R84 ;  /* 0x0000000479542825 */ /* 0x001fca00078e0054 */
[----:B------:R2:W5:Y:S01]  /*17f0*/  @P2 LDG.E R7, desc[UR10][R84.64] ;  /* 0x0000000a54072981 */ /* 0x000562000c1e1900 */
[----:B-1----:R-:W-:-:S07]  /*1800*/  CS2R R124, SRZ ;  /* 0x00000000007c7805 */ /* 0x002fce000001ff00 */
.L_x_7590:
[----:B-1----:R-:W-:Y:S05]  /*1810*/  BSYNC.RECONVERGENT B0 ;  /* 0x0000000000007941 */ /* 0x002fea0003800200 */
.L_x_7582:
        /* <DEDUP_REMOVED lines=31> */
.L_x_7593:
[----:B------:R-:W-:Y:S05]  /*1a10*/  BSYNC.RECONVERGENT B0 ;  /* 0x0000000000007941 */ /* 0x000fea0003800200 */
.L_x_7592:
        /* <DEDUP_REMOVED lines=47> */
.L_x_7598:
        /* <DEDUP_REMOVED lines=10> */
.L_x_7599:
        /* <DEDUP_REMOVED lines=10> */
.L_x_7600:
        /* <DEDUP_REMOVED lines=11> */
.L_x_7597:
        /* <DEDUP_REMOVED lines=10> */
.L_x_7602:
        /* <DEDUP_REMOVED lines=10> */
.L_x_7603:
        /* <DEDUP_REMOVED lines=10> */
.L_x_7604:
        /* <DEDUP_REMOVED lines=24> */
.L_x_7596:
[----:B------:R-:W-:-:S04]  /*2260*/  UISETP.NE.U32.AND UP0, UPT, UR4, URZ, UPT ;  /* 0x000000ff0400728c */ /* 0x000fc8000bf05070 */
[----:B------:R-:W-:-:S09]  /*2270*/  UISETP.NE.AND.EX UP0, UPT, UR5, URZ, UPT, UP0 ;  /* 0x000000ff0500728c */ /* 0x000fd2000bf05300 */
[----:B------:R-:W-:Y:S05]  /*2280*/  BRA.U UP0, `(.L_x_7605) ;  /* 0x0000000100c47547 */ /* 0x000fea000b800000 */
[----:B------:R-:W-:Y:S02]  /*2290*/  PLOP3.LUT P6, PT, PT, PT, UP2, 0x80, 0x8 ;  /* 0x000000000008781c */ /* 0x000fe40003fcf028 */
[----:B------:R-:W-:Y:S02]  /*22a0*/  PLOP3.LUT P0, PT, PT, PT, UP2, 0x80, 0x8 ;  /* 0x000000000008781c */ /* 0x000fe40003f0f028 */
[----:B-----5:R-:W-:Y:S02]  /*22b0*/  MOV R88, R65 ;  /* 0x0000004100587202 */ /* 0x020fe40000000f00 */
[----:B------:R-:W-:-:S07]  /*22c0*/  MOV R90, R66 ;  /* 0x00000042005a7202 */ /* 0x000fce0000000f00 */
[----:B------:R-:W-:Y:S01]  /*22d0*/  @P6 FFMA.FTZ R84, R94, UR6, R122 ;  /* 0x000000065e546c23 */ /* 0x000fe2000801007a */
[----:B------:R-:W-:-:S03]  /*22e0*/  PLOP3.LUT P6, PT, PT, PT, UP2, 0x80, 0x8 ;  /* 0x000000000008781c */ /* 0x000fc60003fcf028 */
[----:B------:R-:W-:Y:S01]  /*22f0*/  @P0 FADD.FTZ R84, R109, -R84 ;  /* 0x800000546d540221 */ /* 0x000fe20000010000 */
[----:B------:R-:W-:-:S09]  /*2300*/  PLOP3.LUT P0, PT, PT, PT, UP2, 0x80, 0x8 ;  /* 0x000000000008781c */ /* 0x000fd20003f0f028 */
[----:B------:R-:W-:Y:S01]  /*2310*/  @P6 FFMA.FTZ R88, R84, UR29, R65 ;  /* 0x0000001d54586c23 */ /* 0x000fe20008010041 */
[----:B------:R-:W-:Y:S01]  /*2320*/  PLOP3.LUT P6, PT, PT, PT, UP2, 0x80, 0x8 ;  /* 0x000000000008781c */ /* 0x000fe20003fcf028 */
[----:B------:R-:W0:-:S12]  /*2330*/  @P1 LDC.64 R84, c[0x0][0x408] ;  /* 0x00010200ff541b82 */ /* 0x000e180000000a00 */
[----:B------:R-:W-:Y:S01]  /*2340*/  @P6 FFMA.FTZ R87, R101, UR6, R122 ;  /* 0x0000000665576c23 */ /* 0x000fe2000801007a */
[----:B------:R-:W-:-:S03]  /*2350*/  PLOP3.LUT P6, PT, PT, PT, UP2, 0x80, 0x8 ;  /* 0x000000000008781c */ /* 0x000fc60003fcf028 */
[----:B------:R-:W-:Y:S01]  /*2360*/  @P0 FADD.FTZ R89, R118, -R87 ;  /* 0x8000005776590221 */ /* 0x000fe20000010000 */
[----:B------:R-:W-:Y:S01]  /*2370*/  PLOP3.LUT P0, PT, PT, PT, UP2, 0x80, 0x8 ;  /* 0x000000000008781c */ /* 0x000fe20003f0f028 */
[----:B------:R-:W1:Y:S01]  /*2380*/  @P1 LDC.64 R86, c[0x0][0x408] ;  /* 0x00010200ff561b82 */ /* 0x000e620000000a00 */
[----:B0-----:R-:W-:-:S07]  /*2390*/  @P1 FMUL.FTZ R85, R88, R85 ;  /* 0x0000005558551220 */ /* 0x001fce0000410000 */
[----:B------:R-:W-:Y:S01]  /*23a0*/  @P6 FFMA.FTZ R90, R89, UR29, R66 ;  /* 0x0000001d595a6c23 */ /* 0x000fe20008010042 */
[----:B------:R-:W-:Y:S01]  /*23b0*/  PLOP3.LUT P6, PT, PT, PT, UP2, 0x80, 0x8 ;  /* 0x000000000008781c */ /* 0x000fe20003fcf028 */
[----:B------:R-:W0:Y:S01]  /*23c0*/  @P1 LDC.64 R88, c[0x0][0x408] ;  /* 0x00010200ff581b82 */ /* 0x000e220000000a00 */
[----:B------:R-:W-:Y:S01]  /*23d0*/  @P1 FMUL.FTZ R84, R85, R84 ;  /* 0x0000005455541220 */ /* 0x000fe20000410000 */
[----:B------:R-:W-:Y:S01]  /*23e0*/  @P0 FFMA.FTZ R91, R3, UR6, R122 ;  /* 0x00000006035b0c23 */ /* 0x000fe2000801007a */
[----:B------:R-:W-:-:S09]  /*23f0*/  PLOP3.LUT P0, PT, PT, PT, UP2, 0x80, 0x8 ;  /* 0x000000000008781c */ /* 0x000fd20003f0f028 */
[----:B------:R-:W-:Y:S01]  /*2400*/  @P6 FADD.FTZ R91, R102, -R91 ;  /* 0x8000005b665b6221 */ /* 0x000fe20000010000 */
[----:B------:R-:W-:Y:S01]  /*2410*/  @P1 LOP3.LUT P6, RZ, R0, 0xff0000, RZ, 0xc0, !PT ;  /* 0x00ff000000ff1812 */ /* 0x000fe200078cc0ff */
[----:B-1----:R-:W-:Y:S01]  /*2420*/  @P1 FMUL.FTZ R87, R90, R87 ;  /* 0x000000575a571220 */ /* 0x002fe20000410000 */
[----:B------:R-:W-:Y:S01]  /*2430*/  MOV R90, R64 ;  /* 0x00000040005a7202 */ /* 0x000fe20000000f00 */
[----:B------:R-:W-:Y:S01]  /*2440*/  @P0 FFMA.FTZ R90, R91, UR29, R64 ;  /* 0x0000001d5b5a0c23 */ /* 0x000fe20008010040 */
[----:B------:R-:W-:Y:S01]  /*2450*/  @P1 LOP3.LUT P0, RZ, R0, 0xff00, RZ, 0xc0, !PT ;  /* 0x0000ff0000ff1812 */ /* 0x000fe2000780c0ff */
[----:B------:R-:W-:-:S03]  /*2460*/  @P1 FMUL.FTZ R86, R87, R86 ;  /* 0x0000005657561220 */ /* 0x000fc60000410000 */
[----:B------:R-:W-:Y:S02]  /*2470*/  @P1 SEL R81, R84, RZ, P0 ;  /* 0x000000ff54511207 */ /* 0x000fe40000000000 */
[----:B------:R-:W-:Y:S01]  /*2480*/  @P1 LOP3.LUT P0, RZ, R0, 0xff, RZ, 0xc0, !PT ;  /* 0x000000ff00ff1812 */ /* 0x000fe2000780c0ff */
[----:B0-----:R-:W-:Y:S01]  /*2490*/  @P1 FMUL.FTZ R89, R90, R89 ;  /* 0x000000595a591220 */ /* 0x001fe20000410000 */
[----:B------:R-:W-:-:S03]  /*24a0*/  @P1 SEL R82, R86, RZ, P6 ;  /* 0x000000ff56521207 */ /* 0x000fc60003000000 */
        /* <DEDUP_REMOVED lines=15> */
.L_x_7605:
        /* <DEDUP_REMOVED lines=19> */
[----:B------:R-:W-:Y:S01]  /*26d0*/  MOV R39, R67 ;  /* 0x0000004300277202 */ /* 0x000fe20000000f00 */
[----:B0-----:R-:W-:-:S04]  /*26e0*/  @P1 FMUL.FTZ R87, R38, R87 ;  /* 0x0000005726571220 */ /* 0x001fc80000410000 */
[----:B------:R-:W-:Y:S02]  /*26f0*/  @P1 FMUL.FTZ R86, R87, R86 ;  /* 0x0000005657561220 */ /* 0x000fe40000410000 */
        /* <DEDUP_REMOVED lines=9> */
[----:B-1----:R-:W-:-:S04]  /*2790*/  @P1 FMUL.FTZ R89, R39, R89 ;  /* 0x0000005927591220 */ /* 0x002fc80000410000 */
[----:B------:R-:W-:-:S04]  /*27a0*/  @P1 FMUL.FTZ R88, R89, R88 ;  /* 0x0000005859581220 */ /* 0x000fc80000410000 */
[----:B------:R-:W-:Y:S01]  /*27b0*/  @P0 FADD.FTZ R85, R102, -R85 ;  /* 0x8000005566550221 */ /* 0x000fe20000010000 */
[----:B------:R-:W-:-:S03]  /*27c0*/  @P1 LOP3.LUT P0, RZ, R0, 0xff00, RZ, 0xc0, !PT ;  /* 0x0000ff0000ff1812 */ /* 0x000fc6000780c0ff */
[----:B------:R-:W-:Y:S01]  /*27d0*/  @P6 FFMA.FTZ R36, R85, UR29, R64 ;  /* 0x0000001d55246c23 */ /* 0x000fe20008010040 */
[----:B------:R-:W-:Y:S01]  /*27e0*/  @P1 LOP3.LUT P6, RZ, R0, 0xff0000, RZ, 0xc0, !PT ;  /* 0x00ff000000ff1812 */ /* 0x000fe200078cc0ff */
[----:B------:R-:W0:Y:S02]  /*27f0*/  @P1 LDC.64 R84, c[0x0][0x408] ;  /* 0x00010200ff541b82 */ /* 0x000e240000000a00 */
[----:B--2---:R-:W-:Y:S01]  /*2800*/  @P1 FMUL.FTZ R91, R36, R91 ;  /* 0x0000005b245b1220 */ /* 0x004fe20000410000 */
[----:B------:R-:W-:Y:S02]  /*2810*/  @P1 SEL R82, R86, RZ, P6 ;  /* 0x000000ff56521207 */ /* 0x000fe40003000000 */
[----:B------:R-:W-:Y:S01]  /*2820*/  @P1 ISETP.GE.U32.AND P6, PT, R0, 0x1000000, PT ;  /* 0x010000000000180c */ /* 0x000fe20003fc6070 */
[----:B------:R-:W-:-:S03]  /*2830*/  @P1 FMUL.FTZ R90, R91, R90 ;  /* 0x0000005a5b5a1220 */ /* 0x000fc60000410000 */
[----:B------:R-:W-:Y:S01]  /*2840*/  @P1 SEL R83, R88, RZ, P6 ;  /* 0x000000ff58531207 */ /* 0x000fe20003000000 */
[----:B0-----:R-:W-:-:S04]  /*2850*/  @P1 FMUL.FTZ R85, R37, R85 ;  /* 0x0000005525551220 */ /* 0x001fc80000410000 */
[----:B------:R-:W-:-:S05]  /*2860*/  @P1 FMUL.FTZ R84, R85, R84 ;  /* 0x0000005455541220 */ /* 0x000fca0000410000 */
[----:B------:R-:W-:Y:S02]  /*2870*/  @P1 SEL R81, R84, RZ, P0 ;  /* 0x000000ff54511207 */ /* 0x000fe40000000000 */
[----:B------:R-:W-:-:S04]  /*2880*/  @P1 LOP3.LUT P0, RZ, R0, 0xff, RZ, 0xc0, !PT ;  /* 0x000000ff00ff1812 */ /* 0x000fc8000780c0ff */
[----:B------:R-:W-:-:S09]  /*2890*/  @P1 SEL R80, R90, RZ, P0 ;  /* 0x000000ff5a501207 */ /* 0x000fd20000000000 */
.L_x_7601:
        /* <DEDUP_REMOVED lines=10> */
.L_x_7595:
[----:B------:R-:W-:Y:S05]  /*2940*/  BSYNC.RECONVERGENT B0 ;  /* 0x0000000000007941 */ /* 0x000fea0003800200 */
.L_x_7594:
        /* <DEDUP_REMOVED lines=58> */
.L_x_7609:
        /* <DEDUP_REMOVED lines=49> */
.L_x_7608:
        /* <DEDUP_REMOVED lines=31> */
.L_x_7612:
        /* <DEDUP_REMOVED lines=10> */
.L_x_7613:
        /* <DEDUP_REMOVED lines=10> */
.L_x_7614:
[----:B------:R-:W-:Y:S05]  /*3330*/  @!P1 BRA `(.L_x_7610) ;  /* 0x0000000000b49947 */ /* 0x000fea0003800000 */
[----:B------:R-:W-:Y:S01]  /*3340*/  FMUL.FTZ R83, R39, UR21 ;  /* 0x0000001527537c20 */ /* 0x000fe20008410000 */
[----:B-----5:R-:W-:-:S03]  /*3350*/  ISETP.GE.U32.AND P6, PT, R5, 0x1000000, PT ;  /* 0x010000000500780c */ /* 0x020fc60003fc6070 */
[----:B------:R-:W-:-:S05]  /*3360*/  FMUL.FTZ R83, R83, UR20 ;  /* 0x0000001453537c20 */ /* 0x000fca0008410000 */
[----:B------:R-:W-:Y:S01]  /*3370*/  SEL R83, R83, RZ, P6 ;  /* 0x000000ff53537207 */ /* 0x000fe20003000000 */
[----:B------:R-:W-:Y:S06]  /*3380*/  BRA `(.L_x_7610) ;  /* 0x0000000000a07947 */ /* 0x000fec0003800000 */
.L_x_7611:
        /* <DEDUP_REMOVED lines=10> */
.L_x_7615:
        /* <DEDUP_REMOVED lines=10> */
.L_x_7616:
        /* <DEDUP_REMOVED lines=10> */
.L_x_7617:
        /* <DEDUP_REMOVED lines=10> */
.L_x_7610:
        /* <DEDUP_REMOVED lines=8> */
.L_x_7607:
[----:B------:R-:W-:Y:S05]  /*3690*/  BSYNC.RECONVERGENT B0 ;  /* 0x0000000000007941 */ /* 0x000fea0003800200 */
.L_x_7606:
        /* <DEDUP_REMOVED lines=58> */
.L_x_7621:
        /* <DEDUP_REMOVED lines=49> */
.L_x_7620:
        /* <DEDUP_REMOVED lines=31> */
.L_x_7624:
        /* <DEDUP_REMOVED lines=10> */
.L_x_7625:
        /* <DEDUP_REMOVED lines=10> */
.L_x_7626:
[----:B------:R-:W-:Y:S05]  /*4080*/  @!P1 BRA `(.L_x_7622) ;  /* 0x0000000000b49947 */ /* 0x000fea0003800000 */
[----:B------:R-:W-:Y:S01]  /*4090*/  FMUL.FTZ R83, R39, UR21 ;  /* 0x0000001527537c20 */ /* 0x000fe20008410000 */
[----:B-----5:R-:W-:-:S03]  /*40a0*/  ISETP.GE.U32.AND P6, PT, R6, 0x1000000, PT ;  /* 0x010000000600780c */ /* 0x020fc60003fc6070 */
[----:B------:R-:W-:-:S05]  /*40b0*/  FMUL.FTZ R83, R83, UR20 ;  /* 0x0000001453537c20 */ /* 0x000fca0008410000 */
[----:B------:R-:W-:Y:S01]  /*40c0*/  SEL R83, R83, RZ, P6 ;  /* 0x000000ff53537207 */ /* 0x000fe20003000000 */
[----:B------:R-:W-:Y:S06]  /*40d0*/  BRA `(.L_x_7622) ;  /* 0x0000000000a07947 */ /* 0x000fec0003800000 */
.L_x_7623:
        /* <DEDUP_REMOVED lines=10> */
.L_x_7627:
        /* <DEDUP_REMOVED lines=10> */
.L_x_7628:
        /* <DEDUP_REMOVED lines=10> */
.L_x_7629:
        /* <DEDUP_REMOVED lines=10> */
.L_x_7622:
        /* <DEDUP_REMOVED lines=8> */
.L_x_7619:
[----:B------:R-:W-:Y:S05]  /*43e0*/  BSYNC.RECONVERGENT B0 ;  /* 0x0000000000007941 */ /* 0x000fea0003800200 */
.L_x_7618:
        /* <DEDUP_REMOVED lines=58> */
.L_x_7633:
        /* <DEDUP_REMOVED lines=49> */
.L_x_7632:
        /* <DEDUP_REMOVED lines=31> */
.L_x_7636:
        /* <DEDUP_REMOVED lines=10> */
.L_x_7637:
        /* <DEDUP_REMOVED lines=10> */
.L_x_7638:
[----:B------:R-:W-:Y:S05]  /*4dd0*/  @!P1 BRA `(.L_x_7634) ;  /* 0x0000000000b49947 */ /* 0x000fea0003800000 */
[----:B------:R-:W-:Y:S01]  /*4de0*/  FMUL.FTZ R83, R39, UR21 ;  /* 0x0000001527537c20 */ /* 0x000fe20008410000 */
[----:B-----5:R-:W-:-:S03]  /*4df0*/  ISETP.GE.U32.AND P6, PT, R7, 0x1000000, PT ;  /* 0x010000000700780c */ /* 0x020fc60003fc6070 */
[----:B------:R-:W-:-:S05]  /*4e00*/  FMUL.FTZ R83, R83, UR20 ;  /* 0x0000001453537c20 */ /* 0x000fca0008410000 */
[----:B------:R-:W-:Y:S01]  /*4e10*/  SEL R83, R83, RZ, P6 ;  /* 0x000000ff53537207 */ /* 0x000fe20003000000 */
[----:B------:R-:W-:Y:S06]  /*4e20*/  BRA `(.L_x_7634) ;  /* 0x0000000000a07947 */ /* 0x000fec0003800000 */
.L_x_7635:
[----:B------:R-:W0:Y:S01]  /*4e30*/  @P1 LDC.64 R84, c[0x0][0x408] ;  /* 0x00010200ff541b82 */ /* 0x000e220000000a00 */
[----:B------:R-:W-:Y:S01]  /*4e40*/  FFMA.FTZ R86, R108, UR6, R122 ;  /* 0x000000066c567c23 */ /* 0x000fe2000801007a */
[----:B------:R-:W-:-:S03]  /*4e50*/  ISETP.LT.AND P6, PT, RZ, UR30, PT ;  /* 0x0000001eff007c0c */ /* 0x000fc6000bfc1270 */
[----:B------:R-:W-:-:S04]  /*4e60*/  FADD.FTZ R86, R111, -R86 ;  /* 0x800000566f567221 */ /* 0x000fc80000010000 */
[----:B------:R-:W-:-:S05]  /*4e70*/  FMUL.FTZ R86, R86, UR29 ;  /* 0x0000001d56567c20 */ /* 0x000fca0008410000 */
[----:B------:R-:W-:-:S05]  /*4e80*/  FSEL R86, R86, RZ, P6 ;  /* 0x000000ff56567208 */ /* 0x000fca0003000000 */
        /* <DEDUP_REMOVED lines=12> */
.L_x_7639:
        /* <DEDUP_REMOVED lines=10> */
.L_x_7640:
        /* <DEDUP_REMOVED lines=10> */
.L_x_7641:
[----:B-----5:R-:W-:-:S04]  /*5090*/  @P1 ISETP.GE.U32.AND P6, PT, R7, 0x1000000, PT ;  /* 0x010000000700180c */ /* 0x020fc80003fc6070 */
[----:B------:R-:W-:-:S09]  /*50a0*/  @P1 SEL R83, R84, RZ, P6 ;  /* 0x000000ff54531207 */ /* 0x000fd20003000000 */
.L_x_7634:
[----:B------:R-:W0:Y:S08]  /*50b0*/  @P0 LDC.64 R86, c[0x0][0x478] ;  /* 0x00011e00ff560b82 */ /* 0x000e300000000a00 */
[----:B------:R-:W1:Y:S01]  /*50c0*/  @P1 LDC.64 R84, c[0x0][0x468] ;  /* 0x00011a00ff541b82 */ /* 0x000e620000000a00 */
[----:B0-----:R-:W-:-:S05]  /*50d0*/  @P0 IMAD.WIDE.U32 R86, R120, 0x10, R86 ;  /* 0x0000001078560825 */ /* 0x001fca00078e0056 */
[----:B------:R4:W-:Y:S01]  /*50e0*/  @P0 STG.E.128 desc[UR10][R86.64], R36 ;  /* 0x0000002456000986 */ /* 0x0009e2000c101d0a */
[----:B-1----:R-:W-:-:S05]  /*50f0*/  @P1 IMAD.WIDE.U32 R84, R119, 0x10, R84 ;  /* 0x0000001077541825 */ /* 0x002fca00078e0054 */
[----:B------:R4:W-:Y:S02]  /*5100*/  @P1 STG.E.128 desc[UR10][R84.64], R80 ;  /* 0x0000005054001986 */ /* 0x0009e4000c101d0a */
.L_x_7631:
[----:B------:R-:W-:Y:S05]  /*5110*/  BSYNC.RECONVERGENT B0 ;  /* 0x0000000000007941 */ /* 0x000fea0003800200 */
.L_x_7630:
[----:B------:R-:W-:Y:S02]  /*5120*/  UIADD3 UR9, UPT, UPT, UR9, UR24, URZ ;  /* 0x0000001809097290 */ /* 0x000fe4000fffe0ff */
[----:B------:R-:W-:Y:S02]  /*5130*/  UPLOP3.LUT UP1, UPT, UPT, UPT, UP1, 0x40, 0x4 ;  /* 0x000000000004789c */ /* 0x000fe40003f2e810 */
[----:B------:R-:W-:-:S09]  /*5140*/  UISETP.GE.AND UP0, UPT, UR9, UR25, UPT ;  /* 0x000000190900728c */ /* 0x000fd2000bf06270 */
[----:B------:R-:W-:Y:S05]  /*5150*/  BRA.U !UP0, `(.L_x_7642) ;  /* 0xffffffb108d47547 */ /* 0x000fea000b83ffff */
.L_x_7581:
[----:B------:R-:W1:Y:S08]  /*5160*/  S2UR UR6, SR_CTAID.X ;  /* 0x00000000000679c3 */ /* 0x000e700000002500 */
[----:B------:R-:W0:Y:S08]  /*5170*/  LDC.64 R2, c[0x0][0x440] ;  /* 0x00011000ff027b82 */ /* 0x000e300000000a00 */
[----:B-----5:R-:W2:Y:S08]  /*5180*/  LDC.64 R6, c[0x0][0x448] ;  /* 0x00011200ff067b82 */ /* 0x020eb00000000a00 */
        /* <DEDUP_REMOVED lines=30> */
.L_x_7643:
        /* <DEDUP_REMOVED lines=9> */
.L_x_8157:


//--------------------- .text._ZN10layer_norm22ln_bwd_finalize_kernelINS_22Kernel_traits_finalizeILj2048EfffffjLb0ELj1024ELj4ENS_18Kernel_traits_baseILj2048EfffffjLj1024EEEEELb0ELb1EEEvNS_9BwdParamsE --------------------------
	.section	.text._ZN10layer_norm22ln_bwd_finalize_kernelINS_22Kernel_traits_finalizeILj2048EfffffjLb0ELj1024ELj4ENS_18Kernel_traits_baseILj2048EfffffjLj1024EEEEELb0ELb1EEEvNS_9BwdParamsE,"ax",@progbits
	.align	128
        .global         _ZN10layer_norm22ln_bwd_finalize_kernelINS_22Kernel_traits_finalizeILj2048EfffffjLb0ELj1024ELj4ENS_18Kernel_traits_baseILj2048EfffffjLj1024EEEEELb0ELb1EEEvNS_9BwdParamsE
        .type           _ZN10layer_norm22ln_bwd_finalize_kernelINS_22Kernel_traits_finalizeILj2048EfffffjLb0ELj1024ELj4ENS_18Kernel_traits_baseILj2048EfffffjLj1024EEEEELb0ELb1EEEvNS_9BwdParamsE,@function
        .size           _ZN10layer_norm22ln_bwd_finalize_kernelINS_22Kernel_traits_finalizeILj2048EfffffjLb0ELj1024ELj4ENS_18Kernel_traits_baseILj2048EfffffjLj1024EEEEELb0ELb1EEEvNS_9BwdParamsE,(.L_x_8158 - _ZN10layer_norm22ln_bwd_finalize_kernelINS_22Kernel_traits_finalizeILj2048EfffffjLb0ELj1024ELj4ENS_18Kernel_traits_baseILj2048EfffffjLj1024EEEEELb0ELb1EEEvNS_9BwdParamsE)
        .other          _ZN10layer_norm22ln_bwd_finalize_kernelINS_22Kernel_traits_finalizeILj2048EfffffjLb0ELj1024ELj4ENS_18Kernel_traits_baseILj2048EfffffjLj1024EEEEELb0ELb1EEEvNS_9BwdParamsE,@"STO_CUDA_ENTRY STV_DEFAULT"
_ZN10layer_norm22ln_bwd_finalize_kernelINS_22Kernel_traits_finalizeILj2048EfffffjLb0ELj1024ELj4ENS_18Kernel_traits_baseILj2048EfffffjLj1024EEEEELb0ELb1EEEvNS_9BwdParamsE:
.text._ZN10layer_norm22ln_bwd_finalize_kernelINS_22Kernel_traits_finalizeILj2048EfffffjLb0ELj1024ELj4ENS_18Kernel_traits_baseILj2048EfffffjLj1024EEEEELb0ELb1EEEvNS_9BwdParamsE:
        /* <DEDUP_REMOVED lines=77> */
.L_x_7648:
        /* <DEDUP_REMOVED lines=118> */
.L_x_7647:
[----:B------:R-:W-:Y:S05]  /*0c30*/  BSYNC.RECONVERGENT B1 ;  /* 0x0000000000017941 */ /* 0x000fea0003800200 */
.L_x_7646:
        /* <DEDUP_REMOVED lines=69> */
.L_x_7650:
[----:B------:R-:W-:Y:S05]  /*1090*/  BSYNC.RECONVERGENT B1 ;  /* 0x0000000000017941 */ /* 0x000fea0003800200 */
.L_x_7649:
        /* <DEDUP_REMOVED lines=38> */
.L_x_7652:
[----:B------:R-:W-:Y:S05]  /*1300*/  BSYNC.RECONVERGENT B1 ;  /* 0x0000000000017941 */ /* 0x000fea0003800200 */
.L_x_7651:
[----:B------:R-:W-:Y:S05]  /*1310*/  @!P1 BRA `(.L_x_7645) ;  /* 0x0000000000409947 */ /* 0x000fea0003800000 */
[----:B------:R-:W0:Y:S01]  /*1320*/  LDC R14, c[0x0][0x388] ;  /* 0x0000e200ff0e7b82 */ /* 0x000e220000000800 */
[----:B------:R-:W-:-:S07]  /*1330*/  IADD3 R12, PT, PT, -R54, RZ, RZ ;  /* 0x000000ff360c7210 */ /* 0x000fce0007ffe1ff */
[----:B------:R-:W1:Y:S08]  /*1340*/  LDC.64 R8, c[0x0][0x440] ;  /* 0x00011000ff087b82 */ /* 0x000e700000000a00 */
[----:B------:R-:W2:Y:S01]  /*1350*/  LDC.64 R10, c[0x0][0x448] ;  /* 0x00011200ff0a7b82 */ /* 0x000ea20000000a00 */
[----:B0-----:R-:W-:-:S05]  /*1360*/  IMAD R0, R3, R14, R0 ;  /* 0x0000000e03007224 */ /* 0x001fca00078e0200 */
[----:B------:R-:W-:-:S07]  /*1370*/  IADD3 R3, PT, PT, R57, R0, RZ ;  /* 0x0000000039037210 */ /* 0x000fce0007ffe0ff */
.L_x_7653:
        /* <DEDUP_REMOVED lines=10> */
.L_x_7645:
[----:B------:R-:W-:Y:S05]  /*1420*/  BSYNC.RECONVERGENT B0 ;  /* 0x0000000000007941 */ /* 0x000fea0003800200 */
.L_x_7644:
        /* <DEDUP_REMOVED lines=57> */
.L_x_7654:
        /* <DEDUP_REMOVED lines=12> */
.L_x_8158:


//--------------------- .text._ZN10layer_norm13ln_bwd_kernelINS_13Kernel_traitsIfffffjLj2048ELj1ELj1ELj4ELj16ENS_18Kernel_traits_baseILj2048EfffffjLj128EEEEELb1ELb0ELb1ELb1EEEvNS_9BwdParamsE --------------------------
	.section	.text._ZN10layer_norm13ln_bwd_kernelINS_13Kernel_traitsIfffffjLj2048ELj1ELj1ELj4ELj16ENS_18Kernel_traits_baseILj2048EfffffjLj128EEEEELb1ELb0ELb1ELb1EEEvNS_9BwdParamsE,"ax",@progbits
	.align	128
        .global         _ZN10layer_norm13ln_bwd_kernelINS_13Kernel_traitsIfffffjLj2048ELj1ELj1ELj4ELj16ENS_18Kernel_traits_baseILj2048EfffffjLj128EEEEELb1ELb0ELb1ELb1EEEvNS_9BwdParamsE
        .type           _ZN10layer_norm13ln_bwd_kernelINS_13Kernel_traitsIfffffjLj2048ELj1ELj1ELj4ELj16ENS_18Kernel_traits_baseILj2048EfffffjLj128EEEEELb1ELb0ELb1ELb1EEEvNS_9BwdParamsE,@function
        .size           _ZN10layer_norm13ln_bwd_kernelINS_13Kernel_traitsIfffffjLj2048ELj1ELj1ELj4ELj16ENS_18Kernel_traits_baseILj2048EfffffjLj128EEEEELb1ELb0ELb1ELb1EEEvNS_9BwdParamsE,(.L_x_8159 - _ZN10layer_norm13ln_bwd_kernelINS_13Kernel_traitsIfffffjLj2048ELj1ELj1ELj4ELj16ENS_18Kernel_traits_baseILj2048EfffffjLj128EEEEELb1ELb0ELb1ELb1EEEvNS_9BwdParamsE)
        .other          _ZN10layer_norm13ln_bwd_kernelINS_13Kernel_traitsIfffffjLj2048ELj1ELj1ELj4ELj16ENS_18Kernel_traits_baseILj2048EfffffjLj128EEEEELb1ELb0ELb1ELb1EEEvNS_9BwdParamsE,@"STO_CUDA_ENTRY STV_DEFAULT"
_ZN10layer_norm13ln_bwd_kernelINS_13Kernel_traitsIfffffjLj2048ELj1ELj1ELj4ELj16ENS_18Kernel_traits_baseILj2048EfffffjLj128EEEEELb1ELb0ELb1ELb1EEEvNS_9BwdParamsE:
.text._ZN10layer_norm13ln_bwd_kernelINS_13Kernel_traitsIfffffjLj2048ELj1ELj1ELj4ELj16ENS_18Kernel_traits_baseILj2048EfffffjLj128EEEEELb1ELb0ELb1ELb1EEEvNS_9BwdParamsE:
        /* <DEDUP_REMOVED lines=32> */
[----:B--2---:R2:W5:Y:S01]  /*0200*/  LDG.E.128 R36, desc[UR20][R2.64] ;  /* 0x0000001402247981 */ /* 0x004562000c1e1d00 */
[----:B------:R-:W0:Y:S03]  /*0210*/  LDCU.128 UR16, c[0x0][0x3f0] ;  /* 0x00007e00ff1077ac */ /* 0x000e260008000c00 */
[----:B------:R2:W5:Y:S01]  /*0220*/  LDG.E.128 R32, desc[UR20][R2.64+0x800] ;  /* 0x0008001402207981 */ /* 0x000562000c1e1d00 */
[----:B------:R-:W0:Y:S03]  /*0230*/  LDCU.64 UR24, c[0x0][0x380] ;  /* 0x00007000ff1877ac */ /* 0x000e260008000a00 */
[----:B------:R2:W5:Y:S04]  /*0240*/  LDG.E.128 R28, desc[UR20][R2.64+0x1000] ;  /* 0x00100014021c7981 */ /* 0x000568000c1e1d00 */
[----:B------:R2:W5:Y:S01]  /*0250*/  LDG.E.128 R24, desc[UR20][R2.64+0x1800] ;  /* 0x0018001402187981 */ /* 0x000562000c1e1d00 */
[----:B------:R-:W-:Y:S01]  /*0260*/  HFMA2 R68, -RZ, RZ, 0, 0 ;  /* 0x00000000ff447431 */ /* 0x000fe200000001ff */
[----:B-1-34-:R-:W-:-:S11]  /*0270*/  UPLOP3.LUT UP1, UPT, UPT, UPT, UPT, 0x40, 0x4 ;  /* 0x000000000004789c */ /* 0x01afd60003f2e870 */
.L_x_7701:
        /* <DEDUP_REMOVED lines=16> */
[----:B------:R-:W0:Y:S01]  /*0380*/  LDC R6, c[0x0][0x388] ;  /* 0x0000e200ff067b82 */ /* 0x000e220000000800 */
[----:B------:R-:W-:Y:S02]  /*0390*/  UIADD3 UR9, UPT, UPT, UR29, -0x1, URZ ;  /* 0xffffffff1d097890 */ /* 0x000fe4000fffe0ff */
[----:B------:R-:W-:-:S05]  /*03a0*/  UIMAD.WIDE UR10, UR8, 0x4, UR12 ;  /* 0x00000004080a78a5 */ /* 0x000fca000f8e020c */
[----:B--2---:R-:W1:Y:S01]  /*03b0*/  LDC.64 R2, c[0x0][0x3a8] ;  /* 0x0000ea00ff027b82 */ /* 0x004e620000000a00 */
[----:B------:R-:W-:Y:S02]  /*03c0*/  MOV R90, UR10 ;  /* 0x0000000a005a7c02 */ /* 0x000fe40008000f00 */
[----:B------:R-:W-:-:S05]  /*03d0*/  MOV R91, UR11 ;  /* 0x0000000b005b7c02 */ /* 0x000fca0008000f00 */
[----:B------:R-:W2:Y:S01]  /*03e0*/  LDC.64 R4, c[0x0][0x428] ;  /* 0x00010a00ff047b82 */ /* 0x000ea20000000a00 */
[----:B------:R-:W3:Y:S01]  /*03f0*/  LDG.E R116, desc[UR20][R90.64] ;  /* 0x000000145a747981 */ /* 0x000ee2000c1e1900 */
[C---:B0-----:R-:W-:Y:S02]  /*0400*/  IMAD R0, R6.reuse, UR8, RZ ;  /* 0x0000000806007c24 */ /* 0x041fe4000f8e02ff */
[----:B------:R-:W-:-:S03]  /*0410*/  IMAD R80, R6, UR9, RZ ;  /* 0x0000000906507c24 */ /* 0x000fc6000f8e02ff */
[----:B------:R-:W-:Y:S02]  /*0420*/  SHF.R.S32.HI R7, RZ, 0x1f, R0 ;  /* 0x0000001fff077819 */ /* 0x000fe40000011400 */
[----:B------:R-:W-:Y:S02]  /*0430*/  SHF.R.S32.HI R81, RZ, 0x1f, R80 ;  /* 0x0000001fff517819 */ /* 0x000fe40000011450 */
[----:B------:R-:W-:Y:S02]  /*0440*/  LEA.HI R7, R7, R0, RZ, 0x2 ;  /* 0x0000000007077211 */ /* 0x000fe400078f10ff */
[----:B------:R-:W-:Y:S02]  /*0450*/  LEA.HI R81, R81, R80, RZ, 0x2 ;  /* 0x0000005051517211 */ /* 0x000fe400078f10ff */
[-C--:B------:R-:W-:Y:S02]  /*0460*/  LEA.HI.SX32 R0, R7, R100.reuse, 0x1e ;  /* 0x0000006407007211 */ /* 0x080fe400078ff2ff */
[----:B------:R-:W-:-:S03]  /*0470*/  LEA.HI.SX32 R101, R81, R100, 0x1e ;  /* 0x0000006451657211 */ /* 0x000fc600078ff2ff */
[C---:B-1----:R-:W-:Y:S01]  /*0480*/  IMAD.WIDE.U32 R108, R0.reuse, 0x10, R2 ;  /* 0x00000010006c7825 */ /* 0x042fe200078e0002 */
[C---:B------:R-:W-:Y:S02]  /*0490*/  IADD3 R121, PT, PT, R0.reuse, 0x80, RZ ;  /* 0x0000008000797810 */ /* 0x040fe40007ffe0ff */
[----:B------:R-:W-:Y:S01]  /*04a0*/  IADD3 R123, PT, PT, R0, 0x100, RZ ;  /* 0x00000100007b7810 */ /* 0x000fe20007ffe0ff */
[----:B--2---:R-:W-:Y:S02]  /*04b0*/  IMAD.WIDE.U32 R80, R101, 0x10, R4 ;  /* 0x0000001065507825 */ /* 0x004fe400078e0004 */
[----:B------:R-:W2:Y:S02]  /*04c0*/  LDG.E.128 R108, desc[UR20][R108.64] ;  /* 0x000000146c6c7981 */ /* 0x000ea4000c1e1d00 */
[--C-:B------:R-:W-:Y:S01]  /*04d0*/  IMAD.WIDE.U32 R84, R121, 0x10, R2.reuse ;  /* 0x0000001079547825 */ /* 0x100fe200078e0002 */
[----:B------:R-:W-:Y:S01]  /*04e0*/  IADD3 R89, PT, PT, R101, 0x80, RZ ;  /* 0x0000008065597810 */ /* 0x000fe20007ffe0ff */
[----:B------:R-:W4:Y:S02]  /*04f0*/  LDG.E.128 R80, desc[UR20][R80.64] ;  /* 0x0000001450507981 */ /* 0x000f24000c1e1d00 */
[----:B------:R-:W-:-:S02]  /*0500*/  IMAD.WIDE.U32 R92, R123, 0x10, R2 ;  /* 0x000000107b5c7825 */ /* 0x000fc400078e0002 */
[----:B------:R-:W4:Y:S04]  /*0510*/  LDG.E.128 R84, desc[UR20][R84.64] ;  /* 0x0000001454547981 */ /* 0x000f28000c1e1d00 */
[----:B------:R-:W4:Y:S01]  /*0520*/  LDG.E.128 R92, desc[UR20][R92.64] ;  /* 0x000000145c5c7981 */ /* 0x000f22000c1e1d00 */
[----:B------:R-:W-:Y:S01]  /*0530*/  IMAD.WIDE.U32 R88, R89, 0x10, R4 ;  /* 0x0000001059587825 */ /* 0x000fe200078e0004 */
[----:B-----5:R-:W-:-:S05]  /*0540*/  ISETP.GE.AND P1, PT, R117, 0x1, PT ;  /* 0x000000017500780c */ /* 0x020fca0003f26270 */
[----:B------:R-:W4:Y:S01]  /*0550*/  LDG.E.128 R88, desc[UR20][R88.64] ;  /* 0x0000001458587981 */ /* 0x000f22000c1e1d00 */
[----:B------:R-:W-:Y:S02]  /*0560*/  IADD3 R97, PT, PT, R101, 0x100, RZ ;  /* 0x0000010065617810 */ /* 0x000fe40007ffe0ff */
[----:B------:R-:W-:-:S05]  /*0570*/  ISETP.NE.U32.AND P0, PT, RZ, UR4, PT ;  /* 0x00000004ff007c0c */ /* 0x000fca000bf05070 */
[----:B------:R-:W-:Y:S01]  /*0580*/  @P1 IADD3 R7, PT, PT, R117, -0x1, RZ ;  /* 0xffffffff75071810 */ /* 0x000fe20007ffe0ff */
[----:B------:R-:W-:Y:S01]  /*0590*/  IMAD.WIDE.U32 R96, R97, 0x10, R4 ;  /* 0x0000001061607825 */ /* 0x000fe200078e0004 */
[----:B------:R-:W-:-:S03]  /*05a0*/  ISETP.NE.AND.EX P0, PT, RZ, UR5, PT, P0 ;  /* 0x00000005ff007c0c */ /* 0x000fc6000bf05300 */
[----:B------:R-:W-:Y:S01]  /*05b0*/  @P1 IMAD R6, R7, R6, RZ ;  /* 0x0000000607061224 */ /* 0x000fe200078e02ff */
[----:B------:R-:W-:Y:S01]  /*05c0*/  IADD3 R7, PT, PT, R0, 0x180, RZ ;  /* 0x0000018000077810 */ /* 0x000fe20007ffe0ff */
[----:B------:R-:W4:Y:S03]  /*05d0*/  LDG.E.128 R96, desc[UR20][R96.64] ;  /* 0x0000001460607981 */ /* 0x000f26000c1e1d00 */
[----:B------:R-:W-:Y:S02]  /*05e0*/  @P1 SHF.R.S32.HI R103, RZ, 0x1f, R6 ;  /* 0x0000001fff671819 */ /* 0x000fe40000011406 */
[----:B------:R-:W-:Y:S02]  /*05f0*/  IADD3 R101, PT, PT, R101, 0x180, RZ ;  /* 0x0000018065657810 */ /* 0x000fe40007ffe0ff */
[----:B------:R-:W-:Y:S01]  /*0600*/  @P1 LEA.HI R105, R103, R6, RZ, 0x2 ;  /* 0x0000000667691211 */ /* 0x000fe200078f10ff */
[----:B------:R-:W-:Y:S01]  /*0610*/  IMAD.WIDE.U32 R102, R7, 0x10, R2 ;  /* 0x0000001007667825 */ /* 0x000fe200078e0002 */
[----:B------:R-:W-:Y:S01]  /*0620*/  MOV R125, RZ ;  /* 0x000000ff007d7202 */ /* 0x000fe20000000f00 */
[----:B------:R-:W0:Y:S01]  /*0630*/  @P0 LDC.64 R112, c[0x0][0x438] ;  /* 0x00010e00ff700b82 */ /* 0x000e220000000a00 */
[----:B------:R-:W-:Y:S01]  /*0640*/  @P1 LEA.HI.SX32 R125, R105, R100, 0x1e ;  /* 0x00000064697d1211 */ /* 0x000fe200078ff2ff */
[----:B------:R-:W-:-:S02]  /*0650*/  IMAD.WIDE.U32 R104, R101, 0x10, R4 ;  /* 0x0000001065687825 */ /* 0x000fc400078e0004 */
[----:B------:R-:W4:Y:S04]  /*0660*/  LDG.E.128 R100, desc[UR20][R102.64] ;  /* 0x0000001466647981 */ /* 0x000f28000c1e1d00 */
[----:B------:R-:W1:Y:S01]  /*0670*/  @P0 LDC.64 R118, c[0x0][0x438] ;  /* 0x00010e00ff760b82 */ /* 0x000e620000000a00 */
[----:B------:R-:W4:Y:S07]  /*0680*/  LDG.E.128 R104, desc[UR20][R104.64] ;  /* 0x0000001468687981 */ /* 0x000f2e000c1e1d00 */
[----:B------:R-:W1:Y:S08]  /*0690*/  @P0 LDC.64 R114, c[0x0][0x438] ;  /* 0x00010e00ff720b82 */ /* 0x000e700000000a00 */
[----:B------:R-:W1:Y:S01]  /*06a0*/  LDC.64 R4, c[0x0][0x3b0] ;  /* 0x0000ec00ff047b82 */ /* 0x000e620000000a00 */
[----:B0-----:R-:W-:-:S07]  /*06b0*/  @P0 IMAD.WIDE.U32 R112, R121, 0x10, R112 ;  /* 0x0000001079700825 */ /* 0x001fce00078e0070 */
[----:B------:R-:W0:Y:S01]  /*06c0*/  @P0 LDC.64 R2, c[0x0][0x438] ;  /* 0x00010e00ff020b82 */ /* 0x000e220000000a00 */
[----:B-1----:R-:W-:Y:S01]  /*06d0*/  @P0 IMAD.WIDE.U32 R118, R0, 0x10, R118 ;  /* 0x0000001000760825 */ /* 0x002fe200078e0076 */
[----:B------:R-:W-:Y:S01]  /*06e0*/  IADD3 R6, PT, PT, R125, 0x180, RZ ;  /* 0x000001807d067810 */ /* 0x000fe20007ffe0ff */
[----:B------:R-:W5:Y:S04]  /*06f0*/  @P0 LDG.E.128 R16, desc[UR20][R112.64] ;  /* 0x0000001470100981 */ /* 0x000f68000c1e1d00 */
[----:B------:R-:W5:Y:S01]  /*0700*/  @P0 LDG.E.128 R20, desc[UR20][R118.64] ;  /* 0x0000001476140981 */ /* 0x000f62000c1e1d00 */
[----:B------:R-:W-:-:S05]  /*0710*/  @P0 IMAD.WIDE.U32 R120, R123, 0x10, R114 ;  /* 0x000000107b780825 */ /* 0x000fca00078e0072 */
[----:B------:R1:W5:Y:S01]  /*0720*/  @P0 LDG.E.128 R12, desc[UR20][R120.64] ;  /* 0x00000014780c0981 */ /* 0x000362000c1e1d00 */
[----:B------:R-:W-:-:S05]  /*0730*/  IMAD.WIDE.U32 R122, R125, 0x4, R4 ;  /* 0x000000047d7a7825 */ /* 0x000fca00078e0004 */
[----:B------:R-:W5:Y:S01]  /*0740*/  LDG.E R119, desc[UR20][R122.64] ;  /* 0x000000147a777981 */ /* 0x000f62000c1e1900 */
[----:B-1----:R-:W-:-:S04]  /*0750*/  IMAD.WIDE.U32 R120, R6, 0x4, R4 ;  /* 0x0000000406787825 */ /* 0x002fc800078e0004 */
[----:B0-----:R-:W-:Y:S01]  /*0760*/  @P0 IMAD.WIDE.U32 R6, R7, 0x10, R2 ;  /* 0x0000001007060825 */ /* 0x001fe200078e0002 */
[C---:B------:R-:W-:Y:S01]  /*0770*/  IADD3 R0, PT, PT, R125.reuse, 0x100, RZ ;  /* 0x000001007d007810 */ /* 0x040fe20007ffe0ff */
[----:B------:R-:W5:Y:S04]  /*0780*/  LDG.E R2, desc[UR20][R120.64] ;  /* 0x0000001478027981 */ /* 0x000f68000c1e1900 */
[----:B------:R0:W5:Y:S01]  /*0790*/  @P0 LDG.E.128 R8, desc[UR20][R6.64] ;  /* 0x0000001406080981 */ /* 0x000162000c1e1d00 */
[----:B------:R-:W-:Y:S01]  /*07a0*/  ISETP.NE.AND P0, PT, RZ, UR26, PT ;  /* 0x0000001aff007c0c */ /* 0x000fe2000bf05270 */
[----:B------:R-:W-:Y:S01]  /*07b0*/  IMAD.WIDE.U32 R112, R0, 0x4, R4 ;  /* 0x0000000400707825 */ /* 0x000fe200078e0004 */
[----:B------:R-:W-:-:S05]  /*07c0*/  IADD3 R115, PT, PT, R125, 0x80, RZ ;  /* 0x000000807d737810 */ /* 0x000fca0007ffe0ff */
[----:B------:R-:W-:Y:S02]  /*07d0*/  IMAD.WIDE.U32 R114, R115, 0x4, R4 ;  /* 0x0000000473727825 */ /* 0x000fe400078e0004 */
[----:B------:R1:W5:Y:S04]  /*07e0*/  LDG.E R4, desc[UR20][R112.64] ;  /* 0x0000001470047981 */ /* 0x000368000c1e1900 */
[----:B------:R1:W5:Y:S01]  /*07f0*/  LDG.E R115, desc[UR20][R114.64] ;  /* 0x0000001472737981 */ /* 0x000362000c1e1900 */
[----:B---3--:R-:W-:-:S05]  /*0800*/  FSEL R116, R116, RZ, !P0 ;  /* 0x000000ff74747208 */ /* 0x008fca0004000000 */
[C---:B--2---:R-:W-:Y:S01]  /*0810*/  FADD.FTZ R3, -R116.reuse, R108 ;  /* 0x0000006c74037221 */ /* 0x044fe20000010100 */
[----:B------:R-:W-:-:S03]  /*0820*/  FADD.FTZ R0, -R116, R109 ;  /* 0x0000006d74007221 */ /* 0x000fc60000010100 */
[----:B------:R-:W-:Y:S01]  /*0830*/  FMUL.FTZ R3, R3, UR28 ;  /* 0x0000001c03037c20 */ /* 0x000fe20008410000 */
[----:B------:R-:W-:Y:S01]  /*0840*/  FADD.FTZ R5, -R116, R110 ;  /* 0x0000006e74057221 */ /* 0x000fe20000010100 */
[----:B----4-:R-:W-:Y:S01]  /*0850*/  FADD.FTZ R68, R68, R80 ;  /* 0x0000005044447221 */ /* 0x010fe20000010000 */
[----:B------:R-:W-:Y:S01]  /*0860*/  FMUL.FTZ R0, R0, UR28 ;  /* 0x0000001c00007c20 */ /* 0x000fe20008410000 */
[----:B0-----:R-:W-:Y:S01]  /*0870*/  FADD.FTZ R7, -R116, R84 ;  /* 0x0000005474077221 */ /* 0x001fe20000010100 */
[----:B------:R-:W-:Y:S01]  /*0880*/  FFMA.FTZ R40, R80, R3, R40 ;  /* 0x0000000350287223 */ /* 0x000fe20000010028 */
[----:B------:R-:W-:Y:S01]  /*0890*/  FMUL.FTZ R80, R36, R80 ;  /* 0x0000005024507220 */ /* 0x000fe20000410000 */
[C---:B------:R-:W-:Y:S01]  /*08a0*/  FADD.FTZ R92, -R116.reuse, R92 ;  /* 0x0000005c745c7221 */ /* 0x040fe20000010100 */
[C---:B------:R-:W-:Y:S01]  /*08b0*/  FADD.FTZ R84, -R116.reuse, R93 ;  /* 0x0000005d74547221 */ /* 0x040fe20000010100 */
[C---:B------:R-:W-:Y:S01]  /*08c0*/  FADD.FTZ R85, -R116.reuse, R85 ;  /* 0x0000005574557221 */ /* 0x040fe20000010100 */
[----:B------:R-:W-:Y:S01]  /*08d0*/  FADD.FTZ R111, -R116, R111 ;  /* 0x0000006f746f7221 */ /* 0x000fe20000010100 */
[----:B------:R-:W-:Y:S01]  /*08e0*/  FMUL.FTZ R93, R92, UR28 ;  /* 0x0000001c5c5d7c20 */ /* 0x000fe20008410000 */
[----:B------:R-:W-:Y:S01]  /*08f0*/  FADD.FTZ R69, R69, R81 ;  /* 0x0000005145457221 */ /* 0x000fe20000010000 */
[----:B------:R-:W-:Y:S01]  /*0900*/  FMUL.FTZ R5, R5, UR28 ;  /* 0x0000001c05057c20 */ /* 0x000fe20008410000 */
[----:B------:R-:W-:Y:S01]  /*0910*/  FFMA.FTZ R41, R81, R0, R41 ;  /* 0x0000000051297223 */ /* 0x000fe20000010029 */
[----:B------:R-:W-:Y:S01]  /*0920*/  FADD.FTZ R87, -R116, R87 ;  /* 0x0000005774577221 */ /* 0x000fe20000010100 */
[----:B------:R-:W-:Y:S01]  /*0930*/  FMUL.FTZ R92, R84, UR28 ;  /* 0x0000001c545c7c20 */ /* 0x000fe20008410000 */
[----:B------:R-:W-:Y:S01]  /*0940*/  FMUL.FTZ R81, R37, R81 ;  /* 0x0000005125517220 */ /* 0x000fe20000410000 */
[----:B------:R-:W-:Y:S01]  /*0950*/  FMUL.FTZ R108, R85, UR28 ;  /* 0x0000001c556c7c20 */ /* 0x000fe20008410000 */
[----:B------:R-:W-:Y:S01]  /*0960*/  FADD.FTZ R84, RZ, R80 ;  /* 0x00000050ff547221 */ /* 0x000fe20000010000 */
[----:B------:R-:W-:Y:S01]  /*0970*/  FFMA.FTZ R85, R3, R80, RZ ;  /* 0x0000005003557223 */ /* 0x000fe200000100ff */
[----:B------:R-:W-:Y:S01]  /*0980*/  FADD.FTZ R70, R70, R82 ;  /* 0x0000005246467221 */ /* 0x000fe20000010000 */
[----:B------:R-:W-:Y:S01]  /*0990*/  FMUL.FTZ R6, R111, UR28 ;  /* 0x0000001c6f067c20 */ /* 0x000fe20008410000 */
[----:B------:R-:W-:Y:S01]  /*09a0*/  FFMA.FTZ R42, R82, R5, R42 ;  /* 0x00000005522a7223 */ /* 0x000fe2000001002a */
[----:B------:R-:W-:Y:S01]  /*09b0*/  FMUL.FTZ R7, R7, UR28 ;  /* 0x0000001c07077c20 */ /* 0x000fe20008410000 */
[----:B-1----:R-:W-:Y:S01]  /*09c0*/  FMUL.FTZ R112, R87, UR28 ;  /* 0x0000001c57707c20 */ /* 0x002fe20008410000 */
[----:B------:R-:W-:Y:S01]  /*09d0*/  FMUL.FTZ R82, R38, R82 ;  /* 0x0000005226527220 */ /* 0x000fe20000410000 */
[----:B------:R-:W-:Y:S01]  /*09e0*/  FADD.FTZ R87, R81, R84 ;  /* 0x0000005451577221 */ /* 0x000fe20000010000 */
[----:B------:R-:W-:Y:S01]  /*09f0*/  FFMA.FTZ R84, R0, R81, R85 ;  /* 0x0000005100547223 */ /* 0x000fe20000010055 */
        /* <DEDUP_REMOVED lines=10> */
[C---:B------:R-:W-:Y:S01]  /*0aa0*/  FADD.FTZ R94, -R116.reuse, R94 ;  /* 0x0000005e745e7221 */ /* 0x040fe20000010100 */
[----:B------:R-:W-:Y:S01]  /*0ab0*/  FADD.FTZ R86, -R116, R95 ;  /* 0x0000005f74567221 */ /* 0x000fe20000010100 */
        /* <DEDUP_REMOVED lines=9> */
[----:B------:R-:W-:Y:S01]  /*0b50*/  FFMA.FTZ R84, R108, R111, R85 ;  /* 0x0000006f6c547223 */ /* 0x000fe20000010055 */
[----:B------:R-:W-:Y:S02]  /*0b60*/  FMUL.FTZ R113, R35, R91 ;  /* 0x0000005b23717220 */ /* 0x000fe40000410000 */
[----:B------:R-:W-:Y:S01]  /*0b70*/  FADD.FTZ R86, R114, R87 ;  /* 0x0000005772567221 */ /* 0x000fe20000010000 */
[----:B------:R-:W-:Y:S01]  /*0b80*/  FFMA.FTZ R85, R109, R114, R84 ;  /* 0x000000726d557223 */ /* 0x000fe20000010054 */
        /* <DEDUP_REMOVED lines=14> */
[C---:B------:R-:W-:Y:S01]  /*0c70*/  FADD.FTZ R100, -R116.reuse, R100 ;  /* 0x0000006474647221 */ /* 0x040fe20000010100 */
[----:B------:R-:W-:Y:S01]  /*0c80*/  FADD.FTZ R88, -R116, R101 ;  /* 0x0000006574587221 */ /* 0x000fe20000010100 */
[----:B------:R-:W-:Y:S01]  /*0c90*/  FMUL.FTZ R98, R30, R98 ;  /* 0x000000621e627220 */ /* 0x000fe20000410000 */
[----:B------:R-:W-:Y:S01]  /*0ca0*/  FADD.FTZ R87, R97, R86 ;  /* 0x0000005661577221 */ /* 0x000fe20000010000 */
[----:B------:R-:W-:Y:S01]  /*0cb0*/  FFMA.FTZ R86, R92, R97, R85 ;  /* 0x000000615c567223 */ /* 0x000fe20000010055 */
        /* <DEDUP_REMOVED lines=13> */
[----:B------:R-:W-:Y:S01]  /*0d90*/  FADD.FTZ R116, -R116, R103 ;  /* 0x0000006774747221 */ /* 0x000fe20000010100 */
[----:B------:R-:W-:Y:S01]  /*0da0*/  FADD.FTZ R57, R57, R105 ;  /* 0x0000006939397221 */ /* 0x000fe20000010000 */
[----:B------:R-:W-:Y:S01]  /*0db0*/  FFMA.FTZ R53, R105, R102, R53 ;  /* 0x0000006669357223 */ /* 0x000fe20000010035 */
[----:B------:R-:W-:Y:S01]  /*0dc0*/  FMUL.FTZ R103, R84, UR28 ;  /* 0x0000001c54677c20 */ /* 0x000fe20008410000 */
[----:B------:R-:W-:Y:S01]  /*0dd0*/  FMUL.FTZ R105, R25, R105 ;  /* 0x0000006919697220 */ /* 0x000fe20000410000 */
[----:B------:R-:W-:Y:S01]  /*0de0*/  FADD.FTZ R84, R104, R87 ;  /* 0x0000005768547221 */ /* 0x000fe20000010000 */
[----:B------:R-:W-:Y:S01]  /*0df0*/  FFMA.FTZ R85, R101, R104, R86 ;  /* 0x0000006865557223 */ /* 0x000fe20000010056 */
[----:B------:R-:W-:-:S02]  /*0e00*/  FMUL.FTZ R118, R26, R106 ;  /* 0x0000006a1a767220 */ /* 0x000fc40000410000 */
        /* <DEDUP_REMOVED lines=17> */
.L_x_7656:
[----:B-----5:R-:W-:Y:S01]  /*0f20*/  ISETP.GE.AND P1, PT, R117, 0x1, PT ;  /* 0x000000017500780c */ /* 0x020fe20003f26270 */
[----:B------:R-:W-:Y:S01]  /*0f30*/  UISETP.NE.U32.AND UP0, UPT, UR4, URZ, UPT ;  /* 0x000000ff0400728c */ /* 0x000fe2000bf05070 */
[----:B------:R-:W-:Y:S01]  /*0f40*/  HFMA2 R87, -RZ, RZ, 0, 0 ;  /* 0x00000000ff577431 */ /* 0x000fe200000001ff */
[----:B------:R-:W-:Y:S01]  /*0f50*/  MOV R120, RZ ;  /* 0x000000ff00787202 */ /* 0x000fe20000000f00 */
[----:B------:R-:W-:Y:S01]  /*0f60*/  HFMA2 R107, -RZ, RZ, 0, 0 ;  /* 0x00000000ff6b7431 */ /* 0x000fe200000001ff */
[----:B------:R-:W-:-:S08]  /*0f70*/  UISETP.NE.AND.EX UP0, UPT, UR5, URZ, UPT, UP0 ;  /* 0x000000ff0500728c */ /* 0x000fd0000bf05300 */
[----:B------:R-:W0:Y:S01]  /*0f80*/  @P1 LDC R85, c[0x0][0x388] ;  /* 0x0000e200ff551b82 */ /* 0x000e220000000800 */
[----:B--2---:R-:W-:-:S05]  /*0f90*/  @P1 IADD3 R2, PT, PT, R117, -0x1, RZ ;  /* 0xffffffff75021810 */ /* 0x004fca0007ffe0ff */
        /* <DEDUP_REMOVED lines=10> */
[----:B------:R-:W-:-:S04]  /*1040*/  IMAD.WIDE.U32 R88, R89, 0x4, R84 ;  /* 0x0000000459587825 */ /* 0x000fc800078e0054 */
[--C-:B------:R-:W-:Y:S01]  /*1050*/  IMAD.WIDE.U32 R86, R87, 0x4, R84.reuse ;  /* 0x0000000457567825 */ /* 0x100fe200078e0054 */
[----:B------:R0:W5:Y:S03]  /*1060*/  LDG.E R4, desc[UR20][R88.64] ;  /* 0x0000001458047981 */ /* 0x000166000c1e1900 */
[----:B------:R-:W-:Y:S01]  /*1070*/  IMAD.WIDE.U32 R84, R115, 0x4, R84 ;  /* 0x0000000473547825 */ /* 0x000fe200078e0054 */
[----:B------:R0:W5:Y:S04]  /*1080*/  LDG.E R119, desc[UR20][R86.64] ;  /* 0x0000001456777981 */ /* 0x000168000c1e1900 */
[----:B------:R0:W5:Y:S04]  /*1090*/  LDG.E R115, desc[UR20][R90.64] ;  /* 0x000000145a737981 */ /* 0x000168000c1e1900 */
[----:B------:R0:W5:Y:S01]  /*10a0*/  LDG.E R2, desc[UR20][R84.64] ;  /* 0x0000001454027981 */ /* 0x000162000c1e1900 */
[----:B------:R-:W-:Y:S05]  /*10b0*/  BRA `(.L_x_7657) ;  /* 0x0000000000747947 */ /* 0x000fea0003800000 */
.L_x_7658:
        /* <DEDUP_REMOVED lines=29> */
.L_x_7657:
        /* <DEDUP_REMOVED lines=32> */
.L_x_7660:
[----:B------:R-:W-:Y:S05]  /*1490*/  BSYNC.RECONVERGENT B0 ;  /* 0x0000000000007941 */ /* 0x000fea0003800200 */
.L_x_7659:
[----:B------:R-:W1:Y:S08]  /*14a0*/  S2UR UR10, SR_CgaCtaId ;  /* 0x00000000000a79c3 */ /* 0x000e700000008800 */
[----:B------:R-:W-:Y:S01]  /*14b0*/  BAR.SYNC.DEFER_BLOCKING 0x0 ;  /* 0x0000000000007b1d */ /* 0x000fe20000010000 */
[----:B------:R-:W-:Y:S01]  /*14c0*/  UISETP.NE.U32.AND UP0, UPT, UR4, URZ, UPT ;  /* 0x000000ff0400728c */ /* 0x000fe2000bf05070 */
[----:B------:R-:W-:-:S03]  /*14d0*/  ISETP.NE.AND P0, PT, RZ, UR26, PT ;  /* 0x0000001aff007c0c */ /* 0x000fc6000bf05270 */
[----:B------:R-:W-:Y:S01]  /*14e0*/  UISETP.NE.AND.EX UP0, UPT, UR5, URZ, UPT, UP0 ;  /* 0x000000ff0500728c */ /* 0x000fe2000bf05300 */
        /* <DEDUP_REMOVED lines=14> */
[----:B------:R-:W-:Y:S01]  /*15d0*/  MOV R117, RZ ;  /* 0x000000ff00757202 */ /* 0x000fe20000000f00 */
[----:B--2---:R-:W-:-:S02]  /*15e0*/  @P1 IMAD R86, R84, R107, RZ ;  /* 0x0000006b54561224 */ /* 0x004fc400078e02ff */
[----:B-1----:R-:W-:Y:S01]  /*15f0*/  FADD.FTZ R120, R120, R89 ;  /* 0x0000005978787221 */ /* 0x002fe20000010000 */
[----:B------:R-:W-:Y:S01]  /*1600*/  FADD.FTZ R85, R85, R88 ;  /* 0x0000005855557221 */ /* 0x000fe20000010000 */
[----:B------:R-:W-:Y:S02]  /*1610*/  IMAD R107, R107, UR8, RZ ;  /* 0x000000086b6b7c24 */ /* 0x000fe4000f8e02ff */
[----:B------:R-:W-:Y:S01]  /*1620*/  FADD.FTZ R91, R91, R120 ;  /* 0x000000785b5b7221 */ /* 0x000fe20000010000 */
[----:B------:R-:W-:Y:S01]  /*1630*/  FADD.FTZ R85, R90, R85 ;  /* 0x000000555a557221 */ /* 0x000fe20000010000 */
[----:B------:R-:W-:Y:S02]  /*1640*/  @P1 SHF.R.S32.HI R87, RZ, 0x1f, R86 ;  /* 0x0000001fff571819 */ /* 0x000fe40000011456 */
[----:B------:R-:W-:Y:S01]  /*1650*/  FMUL.FTZ R91, R91, UR27 ;  /* 0x0000001b5b5b7c20 */ /* 0x000fe20008410000 */
[----:B------:R-:W-:Y:S01]  /*1660*/  SHF.R.S32.HI R84, RZ, 0x1f, R107 ;  /* 0x0000001fff547819 */ /* 0x000fe2000001146b */
[----:B------:R-:W-:Y:S01]  /*1670*/  FMUL.FTZ R120, R85, UR27 ;  /* 0x0000001b55787c20 */ /* 0x000fe20008410000 */
[----:B------:R-:W-:-:S02]  /*1680*/  @P1 LEA.HI R87, R87, R86, RZ, 0x2 ;  /* 0x0000005657571211 */ /* 0x000fc400078f10ff */
[----:B------:R-:W-:Y:S02]  /*1690*/  R2UR UR9, R91 ;  /* 0x000000005b0972ca */ /* 0x000fe400000e0000 */
[----:B------:R-:W-:Y:S02]  /*16a0*/  LEA.HI R107, R84, R107, RZ, 0x2 ;  /* 0x0000006b546b7211 */ /* 0x000fe400078f10ff */
[-C--:B------:R-:W-:Y:S02]  /*16b0*/  @P1 LEA.HI.SX32 R117, R87, R100.reuse, 0x1e ;  /* 0x0000006457751211 */ /* 0x080fe400078ff2ff */
[----:B------:R-:W-:Y:S02]  /*16c0*/  LEA.HI.SX32 R107, R107, R100, 0x1e ;  /* 0x000000646b6b7211 */ /* 0x000fe400078ff2ff */
[----:B------:R-:W-:Y:S01]  /*16d0*/  FSEL R120, R120, RZ, !P0 ;  /* 0x000000ff78787208 */ /* 0x000fe20004000000 */
[----:B------:R-:W-:Y:S06]  /*16e0*/  BRA.U UP0, `(.L_x_7661) ;  /* 0x0000000500847547 */ /* 0x000fec000b800000 */
        /* <DEDUP_REMOVED lines=13> */
.L_x_7663:
        /* <DEDUP_REMOVED lines=10> */
.L_x_7664:
        /* <DEDUP_REMOVED lines=10> */
.L_x_7665:
        /* <DEDUP_REMOVED lines=11> */
.L_x_7662:
        /* <DEDUP_REMOVED lines=26> */
.L_x_7667:
        /* <DEDUP_REMOVED lines=10> */
.L_x_7668:
        /* <DEDUP_REMOVED lines=10> */
.L_x_7669:
[----:B------:R-:W-:Y:S01]  /*1c90*/  FSEL R76, R76, RZ, P0 ;  /* 0x000000ff4c4c7208 */ /* 0x000fe20000000000 */
[----:B------:R-:W-:Y:S06]  /*1ca0*/  @!P1 BRA `(.L_x_7666) ;  /* 0x00000004004c9947 */ /* 0x000fec0003800000 */
[----:B------:R-:W-:Y:S01]  /*1cb0*/  FMUL.FTZ R75, R79, UR23 ;  /* 0x000000174f4b7c20 */ /* 0x000fe20008410000 */
[----:B-----5:R-:W-:-:S03]  /*1cc0*/  ISETP.GE.U32.AND P0, PT, R119, 0x1000000, PT ;  /* 0x010000007700780c */ /* 0x020fc60003f06070 */
[----:B------:R-:W-:-:S05]  /*1cd0*/  FMUL.FTZ R75, R75, UR22 ;  /* 0x000000164b4b7c20 */ /* 0x000fca0008410000 */
[----:B------:R-:W-:Y:S01]  /*1ce0*/  SEL R75, R75, RZ, P0 ;  /* 0x000000ff4b4b7207 */ /* 0x000fe20000000000 */
[----:B------:R-:W-:Y:S06]  /*1cf0*/  BRA `(.L_x_7666) ;  /* 0x0000000400387947 */ /* 0x000fec0003800000 */
.L_x_7661:
[----:B------:R-:W-:-:S04]  /*1d00*/  UISETP.NE.U32.AND UP0, UPT, UR6, URZ, UPT ;  /* 0x000000ff0600728c */ /* 0x000fc8000bf05070 */
[----:B------:R-:W-:-:S09]  /*1d10*/  UISETP.NE.AND.EX UP0, UPT, UR7, URZ, UPT, UP0 ;  /* 0x000000ff0700728c */ /* 0x000fd2000bf05300 */
[----:B------:R-:W-:Y:S05]  /*1d20*/  BRA.U UP0, `(.L_x_7670) ;  /* 0x0000000100987547 */ /* 0x000fea000b800000 */
[----:B------:R-:W-:Y:S01]  /*1d30*/  PLOP3.LUT P4, PT, PT, PT, UP2, 0x80, 0x8 ;  /* 0x000000000008781c */ /* 0x000fe20003f8f028 */
[----:B------:R-:W0:Y:S01]  /*1d40*/  @P1 LDC.64 R86, c[0x0][0x408] ;  /* 0x00010200ff561b82 */ /* 0x000e220000000a00 */
        /* <DEDUP_REMOVED lines=15> */
[----:B0-----:R-:W-:-:S03]  /*1e40*/  @P1 FMUL.FTZ R87, R122, R87 ;  /* 0x000000577a571220 */ /* 0x001fc60000410000 */
[----:B------:R-:W-:Y:S01]  /*1e50*/  @P4 FFMA.FTZ R124, R85, UR28, R22 ;  /* 0x0000001c557c4c23 */ /* 0x000fe20008010016 */
[----:B------:R-:W-:Y:S01]  /*1e60*/  @P1 FMUL.FTZ R86, R87, R86 ;  /* 0x0000005657561220 */ /* 0x000fe20000410000 */
[----:B------:R-:W0:Y:S02]  /*1e70*/  @P1 LDC.64 R84, c[0x0][0x408] ;  /* 0x00010200ff541b82 */ /* 0x000e240000000a00 */
[----:B-1----:R-:W-:Y:S02]  /*1e80*/  @P1 FMUL.FTZ R89, R124, R89 ;  /* 0x000000597c591220 */ /* 0x002fe40000410000 */
[----:B------:R-:W-:Y:S02]  /*1e90*/  @P1 SEL R73, R86, RZ, P2 ;  /* 0x000000ff56491207 */ /* 0x000fe40001000000 */
[----:B------:R-:W-:-:S05]  /*1ea0*/  @P1 FMUL.FTZ R88, R89, R88 ;  /* 0x0000005859581220 */ /* 0x000fca0000410000 */
[----:B------:R-:W-:Y:S01]  /*1eb0*/  @P1 SEL R74, R88, RZ, P3 ;  /* 0x000000ff584a1207 */ /* 0x000fe20001800000 */
[----:B0-----:R-:W-:-:S04]  /*1ec0*/  @P1 FMUL.FTZ R85, R90, R85 ;  /* 0x000000555a551220 */ /* 0x001fc80000410000 */
        /* <DEDUP_REMOVED lines=12> */
.L_x_7670:
[----:B------:R-:W-:Y:S01]  /*1f90*/  PLOP3.LUT P5, PT, PT, PT, UP2, 0x80, 0x8 ;  /* 0x000000000008781c */ /* 0x000fe20003faf028 */
[----:B------:R-:W0:Y:S01]  /*1fa0*/  @P1 LDC.64 R84, c[0x0][0x408] ;  /* 0x00010200ff541b82 */ /* 0x000e220000000a00 */
[----:B-----5:R-:W-:Y:S02]  /*1fb0*/  MOV R79, R23 ;  /* 0x00000017004f7202 */ /* 0x020fe40000000f00 */
[C---:B------:R-:W-:Y:S02]  /*1fc0*/  @P1 LOP3.LUT P0, RZ, R119.reuse, 0xff, RZ, 0xc0, !PT ;  /* 0x000000ff77ff1812 */ /* 0x040fe4000780c0ff */
[C---:B------:R-:W-:Y:S02]  /*1fd0*/  @P1 LOP3.LUT P2, RZ, R119.reuse, 0xff00, RZ, 0xc0, !PT ;  /* 0x0000ff0077ff1812 */ /* 0x040fe4000784c0ff */
[C---:B------:R-:W-:Y:S01]  /*1fe0*/  @P1 LOP3.LUT P3, RZ, R119.reuse, 0xff0000, RZ, 0xc0, !PT ;  /* 0x00ff000077ff1812 */ /* 0x040fe2000786c0ff */
[----:B------:R-:W1:Y:S01]  /*1ff0*/  @P1 LDC.64 R86, c[0x0][0x408] ;  /* 0x00010200ff561b82 */ /* 0x000e620000000a00 */
[----:B------:R-:W-:-:S03]  /*2000*/  @P1 ISETP.GE.U32.AND P4, PT, R119, 0x1000000, PT ;  /* 0x010000007700180c */ /* 0x000fc60003f86070 */
[--C-:B------:R-:W-:Y:S01]  /*2010*/  @P5 FFMA.FTZ R76, R6, UR9, R120.reuse ;  /* 0x00000009064c5c23 */ /* 0x100fe20008010078 */
[--C-:B------:R-:W-:Y:S01]  /*2020*/  @P5 FFMA.FTZ R77, R3, UR9, R120.reuse ;  /* 0x00000009034d5c23 */ /* 0x100fe20008010078 */
[----:B------:R-:W-:Y:S02]  /*2030*/  @P5 FFMA.FTZ R119, R5, UR9, R120 ;  /* 0x0000000905775c23 */ /* 0x000fe40008010078 */
[----:B------:R-:W2:Y:S01]  /*2040*/  @P1 LDC.64 R88, c[0x0][0x408] ;  /* 0x00010200ff581b82 */ /* 0x000ea20000000a00 */
[----:B------:R-:W-:Y:S01]  /*2050*/  @P5 FADD.FTZ R78, R83, -R76 ;  /* 0x8000004c534e5221 */ /* 0x000fe20000010000 */
[----:B------:R-:W-:Y:S01]  /*2060*/  @P5 FADD.FTZ R77, R80, -R77 ;  /* 0x8000004d504d5221 */ /* 0x000fe20000010000 */
[----:B------:R-:W-:Y:S01]  /*2070*/  MOV R76, R20 ;  /* 0x00000014004c7202 */ /* 0x000fe20000000f00 */
[----:B------:R-:W-:Y:S01]  /*2080*/  @P5 FADD.FTZ R119, R82, -R119 ;  /* 0x8000007752775221 */ /* 0x000fe20000010000 */
        /* <DEDUP_REMOVED lines=21> */
.L_x_7666:
        /* <DEDUP_REMOVED lines=17> */
[----:B------:R-:W-:Y:S01]  /*22f0*/  @P1 LOP3.LUT P4, RZ, R115, 0xff0000, RZ, 0xc0, !PT ;  /* 0x00ff000073ff1812 */ /* 0x000fe2000788c0ff */
[----:B------:R-:W1:Y:S04]  /*2300*/  @P1 LDC.64 R86, c[0x0][0x408] ;  /* 0x00010200ff561b82 */ /* 0x000e680000000a00 */
[--C-:B------:R-:W-:Y:S01]  /*2310*/  @P2 FFMA.FTZ R79, R7, UR9, R120.reuse ;  /* 0x00000009074f2c23 */ /* 0x100fe20008010078 */
[--C-:B------:R-:W-:Y:S01]  /*2320*/  @P2 FFMA.FTZ R78, R108, UR9, R120.reuse ;  /* 0x000000096c4e2c23 */ /* 0x100fe20008010078 */
[----:B------:R-:W-:-:S02]  /*2330*/  @P2 FFMA.FTZ R90, R112, UR9, R120 ;  /* 0x00000009705a2c23 */ /* 0x000fc40008010078 */
        /* <DEDUP_REMOVED lines=8> */
[----:B0-----:R-:W-:Y:S01]  /*23c0*/  @P1 FMUL.FTZ R85, R76, R85 ;  /* 0x000000554c551220 */ /* 0x001fe20000410000 */
[----:B------:R-:W-:-:S03]  /*23d0*/  @P2 FADD.FTZ R79, R114, -R79 ;  /* 0x8000004f724f2221 */ /* 0x000fc60000010000 */
[----:B------:R-:W-:Y:S01]  /*23e0*/  @P1 FMUL.FTZ R84, R85, R84 ;  /* 0x0000005455541220 */ /* 0x000fe20000410000 */
[----:B------:R-:W-:Y:S01]  /*23f0*/  @P2 FFMA.FTZ R78, R79, UR28, R18 ;  /* 0x0000001c4f4e2c23 */ /* 0x000fe20008010012 */
[----:B------:R-:W-:Y:S01]  /*2400*/  MOV R79, R19 ;  /* 0x00000013004f7202 */ /* 0x000fe20000000f00 */
[----:B-1----:R-:W-:Y:S01]  /*2410*/  @P1 FMUL.FTZ R87, R77, R87 ;  /* 0x000000574d571220 */ /* 0x002fe20000410000 */
[----:B------:R-:W-:Y:S01]  /*2420*/  @P2 FFMA.FTZ R79, R90, UR28, R19 ;  /* 0x0000001c5a4f2c23 */ /* 0x000fe20008010013 */
[----:B------:R-:W-:Y:S02]  /*2430*/  @P1 LOP3.LUT P2, RZ, R115, 0xff, RZ, 0xc0, !PT ;  /* 0x000000ff73ff1812 */ /* 0x000fe4000784c0ff */
[----:B------:R-:W-:Y:S02]  /*2440*/  @P1 FMUL.FTZ R86, R87, R86 ;  /* 0x0000005657561220 */ /* 0x000fe40000410000 */
[----:B------:R-:W-:Y:S01]  /*2450*/  @P1 SEL R72, R84, RZ, P2 ;  /* 0x000000ff54481207 */ /* 0x000fe20001000000 */
[----:B--2---:R-:W-:-:S02]  /*2460*/  @P1 FMUL.FTZ R89, R78, R89 ;  /* 0x000000594e591220 */ /* 0x004fc40000410000 */
        /* <DEDUP_REMOVED lines=9> */
.L_x_7672:
        /* <DEDUP_REMOVED lines=11> */
[----:B------:R-:W-:Y:S01]  /*25b0*/  @P5 FADD.FTZ R85, R110, -R85 ;  /* 0x800000556e555221 */ /* 0x000fe20000010000 */
[----:B------:R-:W-:Y:S01]  /*25c0*/  @P5 FADD.FTZ R124, R111, -R84 ;  /* 0x800000546f7c5221 */ /* 0x000fe20000010000 */
[----:B------:R-:W-:Y:S02]  /*25d0*/  @P5 FADD.FTZ R91, R114, -R91 ;  /* 0x8000005b725b5221 */ /* 0x000fe40000010000 */
[----:B------:R-:W-:Y:S01]  /*25e0*/  @P5 FFMA.FTZ R90, R85, UR28, R16 ;  /* 0x0000001c555a5c23 */ /* 0x000fe20008010010 */
[----:B------:R-:W-:Y:S01]  /*25f0*/  @P5 FFMA.FTZ R122, R124, UR28, R17 ;  /* 0x0000001c7c7a5c23 */ /* 0x000fe20008010011 */
[----:B------:R-:W2:Y:S01]  /*2600*/  @P1 LDC.64 R84, c[0x0][0x408] ;  /* 0x00010200ff541b82 */ /* 0x000ea20000000a00 */
[----:B------:R-:W-:Y:S01]  /*2610*/  MOV R124, R18 ;  /* 0x00000012007c7202 */ /* 0x000fe20000000f00 */
[----:B------:R-:W-:Y:S01]  /*2620*/  @P5 FFMA.FTZ R124, R91, UR28, R18 ;  /* 0x0000001c5b7c5c23 */ /* 0x000fe20008010012 */
[----:B0-----:R-:W-:-:S04]  /*2630*/  @P1 FMUL.FTZ R87, R122, R87 ;  /* 0x000000577a571220 */ /* 0x001fc80000410000 */
[----:B------:R-:W-:Y:S01]  /*2640*/  @P1 FMUL.FTZ R86, R87, R86 ;  /* 0x0000005657561220 */ /* 0x000fe20000410000 */
[----:B-1----:R-:W-:-:S04]  /*2650*/  @P1 FMUL.FTZ R89, R124, R89 ;  /* 0x000000597c591220 */ /* 0x002fc80000410000 */
[----:B------:R-:W-:Y:S01]  /*2660*/  @P1 SEL R73, R86, RZ, P3 ;  /* 0x000000ff56491207 */ /* 0x000fe20001800000 */
[----:B------:R-:W-:-:S05]  /*2670*/  @P1 FMUL.FTZ R88, R89, R88 ;  /* 0x0000005859581220 */ /* 0x000fca0000410000 */
[----:B------:R-:W-:Y:S01]  /*2680*/  @P1 SEL R74, R88, RZ, P4 ;  /* 0x000000ff584a1207 */ /* 0x000fe20002000000 */
[----:B--2---:R-:W-:-:S04]  /*2690*/  @P1 FMUL.FTZ R85, R90, R85 ;  /* 0x000000555a551220 */ /* 0x004fc80000410000 */
        /* <DEDUP_REMOVED lines=12> */
.L_x_7671:
        /* <DEDUP_REMOVED lines=27> */
.L_x_7675:
        /* <DEDUP_REMOVED lines=10> */
.L_x_7676:
        /* <DEDUP_REMOVED lines=10> */
.L_x_7677:
[----:B------:R-:W-:Y:S01]  /*2a50*/  FSEL R76, R76, RZ, P2 ;  /* 0x000000ff4c4c7208 */ /* 0x000fe20001000000 */
[----:B------:R-:W-:Y:S06]  /*2a60*/  @!P1 BRA `(.L_x_7673) ;  /* 0x0000000000b49947 */ /* 0x000fec0003800000 */
[----:B------:R-:W-:Y:S01]  /*2a70*/  FMUL.FTZ R75, R79, UR23 ;  /* 0x000000174f4b7c20 */ /* 0x000fe20008410000 */
[----:B-----5:R-:W-:-:S03]  /*2a80*/  ISETP.GE.U32.AND P2, PT, R115, 0x1000000, PT ;  /* 0x010000007300780c */ /* 0x020fc60003f46070 */
[----:B------:R-:W-:-:S05]  /*2a90*/  FMUL.FTZ R75, R75, UR22 ;  /* 0x000000164b4b7c20 */ /* 0x000fca0008410000 */
[----:B------:R-:W-:Y:S01]  /*2aa0*/  SEL R75, R75, RZ, P2 ;  /* 0x000000ff4b4b7207 */ /* 0x000fe20001000000 */
[----:B------:R-:W-:Y:S06]  /*2ab0*/  BRA `(.L_x_7673) ;  /* 0x0000000000a07947 */ /* 0x000fec0003800000 */
.L_x_7674:
        /* <DEDUP_REMOVED lines=10> */
.L_x_7678:
        /* <DEDUP_REMOVED lines=10> */
.L_x_7679:
        /* <DEDUP_REMOVED lines=10> */
.L_x_7680:
        /* <DEDUP_REMOVED lines=10> */
.L_x_7673:
        /* <DEDUP_REMOVED lines=48> */
.L_x_7682:
        /* <DEDUP_REMOVED lines=38> */
.L_x_7681:
        /* <DEDUP_REMOVED lines=27> */
.L_x_7685:
        /* <DEDUP_REMOVED lines=10> */
.L_x_7686:
        /* <DEDUP_REMOVED lines=10> */
.L_x_7687:
[----:B------:R-:W-:Y:S01]  /*3590*/  FSEL R76, R76, RZ, P2 ;  /* 0x000000ff4c4c7208 */ /* 0x000fe20001000000 */
[----:B------:R-:W-:Y:S06]  /*35a0*/  @!P1 BRA `(.L_x_7683) ;  /* 0x0000000000b49947 */ /* 0x000fec0003800000 */
[----:B------:R-:W-:Y:S01]  /*35b0*/  FMUL.FTZ R75, R79, UR23 ;  /* 0x000000174f4b7c20 */ /* 0x000fe20008410000 */
[----:B-----5:R-:W-:-:S03]  /*35c0*/  ISETP.GE.U32.AND P2, PT, R4, 0x1000000, PT ;  /* 0x010000000400780c */ /* 0x020fc60003f46070 */
[----:B------:R-:W-:-:S05]  /*35d0*/  FMUL.FTZ R75, R75, UR22 ;  /* 0x000000164b4b7c20 */ /* 0x000fca0008410000 */
[----:B------:R-:W-:Y:S01]  /*35e0*/  SEL R75, R75, RZ, P2 ;  /* 0x000000ff4b4b7207 */ /* 0x000fe20001000000 */
[----:B------:R-:W-:Y:S06]  /*35f0*/  BRA `(.L_x_7683) ;  /* 0x0000000000a07947 */ /* 0x000fec0003800000 */
.L_x_7684:
        /* <DEDUP_REMOVED lines=10> */
.L_x_7688:
        /* <DEDUP_REMOVED lines=10> */
.L_x_7689:
        /* <DEDUP_REMOVED lines=10> */
.L_x_7690:
        /* <DEDUP_REMOVED lines=10> */
.L_x_7683:
        /* <DEDUP_REMOVED lines=26> */
[----:B------:R-:W-:Y:S02]  /*3a20*/  @P5 FFMA.FTZ R77, R4, UR28, R9 ;  /* 0x0000001c044d5c23 */ /* 0x000fe40008010009 */
[----:B0-----:R-:W-:Y:S01]  /*3a30*/  @P1 FMUL.FTZ R85, R76, R85 ;  /* 0x000000554c551220 */ /* 0x001fe20000410000 */
[----:B------:R-:W-:-:S03]  /*3a40*/  @P5 FADD.FTZ R79, R118, -R79 ;  /* 0x8000004f764f5221 */ /* 0x000fc60000010000 */
[----:B------:R-:W-:Y:S01]  /*3a50*/  @P1 FMUL.FTZ R84, R85, R84 ;  /* 0x0000005455541220 */ /* 0x000fe20000410000 */
[----:B------:R-:W-:Y:S01]  /*3a60*/  @P5 FFMA.FTZ R78, R79, UR28, R10 ;  /* 0x0000001c4f4e5c23 */ /* 0x000fe2000801000a */
[----:B------:R-:W-:Y:S01]  /*3a70*/  @P5 FFMA.FTZ R85, R116, UR9, R120 ;  /* 0x0000000974555c23 */ /* 0x000fe20008010078 */
[----:B-1----:R-:W-:Y:S01]  /*3a80*/  @P1 FMUL.FTZ R87, R77, R87 ;  /* 0x000000574d571220 */ /* 0x002fe20000410000 */
[----:B------:R-:W-:Y:S02]  /*3a90*/  MOV R79, R11 ;  /* 0x0000000b004f7202 */ /* 0x000fe40000000f00 */
[----:B------:R-:W-:Y:S01]  /*3aa0*/  @P5 FADD.FTZ R4, R106, -R85 ;  /* 0x800000556a045221 */ /* 0x000fe20000010000 */
[----:B------:R-:W-:Y:S01]  /*3ab0*/  @P1 FMUL.FTZ R86, R87, R86 ;  /* 0x0000005657561220 */ /* 0x000fe20000410000 */
[----:B------:R-:W-:Y:S02]  /*3ac0*/  @P1 SEL R72, R84, RZ, P2 ;  /* 0x000000ff54481207 */ /* 0x000fe40001000000 */
[----:B------:R-:W-:Y:S01]  /*3ad0*/  @P5 FFMA.FTZ R79, R4, UR28, R11 ;  /* 0x0000001c044f5c23 */ /* 0x000fe2000801000b */
[----:B--2---:R-:W-:Y:S01]  /*3ae0*/  @P1 FMUL.FTZ R89, R78, R89 ;  /* 0x000000594e591220 */ /* 0x004fe20000410000 */
[----:B------:R-:W-:-:S03]  /*3af0*/  @P1 SEL R73, R86, RZ, P3 ;  /* 0x000000ff56491207 */ /* 0x000fc60001800000 */
        /* <DEDUP_REMOVED lines=8> */
.L_x_7692:
        /* <DEDUP_REMOVED lines=12> */
[----:B------:R-:W-:Y:S01]  /*3c40*/  @P5 FADD.FTZ R91, R118, -R91 ;  /* 0x8000005b765b5221 */ /* 0x000fe20000010000 */
[----:B------:R-:W1:Y:S01]  /*3c50*/  @P1 LDC.64 R88, c[0x0][0x408] ;  /* 0x00010200ff581b82 */ /* 0x000e620000000a00 */
[----:B------:R-:W-:Y:S01]  /*3c60*/  @P5 FFMA.FTZ R4, R87, UR28, R8 ;  /* 0x0000001c57045c23 */ /* 0x000fe20008010008 */
[----:B------:R-:W-:-:S03]  /*3c70*/  @P5 FFMA.FTZ R90, R122, UR28, R9 ;  /* 0x0000001c7a5a5c23 */ /* 0x000fc60008010009 */
[----:B0-----:R-:W-:Y:S01]  /*3c80*/  @P1 FMUL.FTZ R85, R4, R85 ;  /* 0x0000005504551220 */ /* 0x001fe20000410000 */
[----:B------:R-:W-:Y:S01]  /*3c90*/  MOV R4, R10 ;  /* 0x0000000a00047202 */ /* 0x000fe20000000f00 */
[----:B------:R-:W-:Y:S01]  /*3ca0*/  @P5 FFMA.FTZ R4, R91, UR28, R10 ;  /* 0x0000001c5b045c23 */ /* 0x000fe2000801000a */
[----:B------:R-:W0:Y:S01]  /*3cb0*/  @P1 LDC.64 R86, c[0x0][0x408] ;  /* 0x00010200ff561b82 */ /* 0x000e220000000a00 */
        /* <DEDUP_REMOVED lines=18> */
.L_x_7691:
        /* <DEDUP_REMOVED lines=14> */
[----:B------:R-:W-:Y:S10]  /*3ec0*/  @!P1 BRA `(.L_x_7695) ;  /* 0x0000000000249947 */ /* 0x000ff40003800000 */
        /* <DEDUP_REMOVED lines=9> */
.L_x_7695:
        /* <DEDUP_REMOVED lines=10> */
.L_x_7696:
        /* <DEDUP_REMOVED lines=10> */
.L_x_7697:
        /* <DEDUP_REMOVED lines=10> */
.L_x_7694:
        /* <DEDUP_REMOVED lines=19> */
.L_x_7698:
        /* <DEDUP_REMOVED lines=10> */
.L_x_7699:
        /* <DEDUP_REMOVED lines=10> */
.L_x_7700:
[----:B------:R-:W-:-:S07]  /*43b0*/  @P1 SEL R75, R84, RZ, P2 ;  /* 0x000000ff544b1207 */ /* 0x000fce0001000000 */
.L_x_7693:
        /* <DEDUP_REMOVED lines=12> */
.L_x_7655:
[----:B------:R-:W0:Y:S08]  /*4480*/  S2UR UR9, SR_CTAID.X ;  /* 0x00000000000979c3 */ /* 0x000e300000002500 */
[----:B------:R-:W0:Y:S08]  /*4490*/  LDC R7, c[0x0][0x388] ;  /* 0x0000e200ff077b82 */ /* 0x000e300000000800 */
[----:B------:R-:W1:Y:S08]  /*44a0*/  LDC.64 R2, c[0x0][0x440] ;  /* 0x00011000ff027b82 */ /* 0x000e700000000a00 */
[----:B------:R-:W4:Y:S01]  /*44b0*/  LDC.64 R4, c[0x0][0x448] ;  /* 0x00011200ff047b82 */ /* 0x000f220000000a00 */
[----:B0-----:R-:W-:-:S05]  /*44c0*/  IMAD R7, R7, UR9, RZ ;  /* 0x0000000907077c24 */ /* 0x001fca000f8e02ff */
[----:B------:R-:W-:-:S05]  /*44d0*/  LEA.HI R7, R7, R100, RZ, 0x1e ;  /* 0x0000006407077211 */ /* 0x000fca00078ff0ff */
[----:B-1----:R-:W-:-:S05]  /*44e0*/  IMAD.WIDE.U32 R2, R7, 0x10, R2 ;  /* 0x0000001007027825 */ /* 0x002fca00078e0002 */
        /* <DEDUP_REMOVED lines=10> */
.L_x_7702:
        /* <DEDUP_REMOVED lines=15> */
.L_x_8159:


//--------------------- .text._ZN10layer_norm13ln_bwd_kernelINS_13Kernel_traitsIfffffjLj2048ELj1ELj1ELj4ELj16ENS_18Kernel_traits_baseILj2048EfffffjLj128EEEEELb1ELb1ELb0ELb0EEEvNS_9BwdParamsE --------------------------
	.section	.text._ZN10layer_norm13ln_bwd_kernelINS_13Kernel_traitsIfffffjLj2048ELj1ELj1ELj4ELj16ENS_18Kernel_traits_baseILj2048EfffffjLj128EEEEELb1ELb1ELb0ELb0EEEvNS_9BwdParamsE,"ax",@progbits
	.align	128
        .global         _ZN10layer_norm13ln_bwd_kernelINS_13Kernel_traitsIfffffjLj2048ELj1ELj1ELj4ELj16ENS_18Kernel_traits_baseILj2048EfffffjLj128EEEEELb1ELb1ELb0ELb0EEEvNS_9BwdParamsE
        .type           _ZN10layer_norm13ln_bwd_kernelINS_13Kernel_traitsIfffffjLj2048ELj1ELj1ELj4ELj16ENS_18Kernel_traits_baseILj2048EfffffjLj128EEEEELb1ELb1ELb0ELb0EEEvNS_9BwdParamsE,@function
        .size           _ZN10layer_norm13ln_bwd_kernelINS_13Kernel_traitsIfffffjLj2048ELj1ELj1ELj4ELj16ENS_18Kernel_traits_baseILj2048EfffffjLj128EEEEELb1ELb1ELb0ELb0EEEvNS_9BwdParamsE,(.L_x_8160 - _ZN10layer_norm13ln_bwd_kernelINS_13Kernel_traitsIfffffjLj2048ELj1ELj1ELj4ELj16ENS_18Kernel_traits_baseILj2048EfffffjLj128EEEEELb1ELb1ELb0ELb0EEEvNS_9BwdParamsE)
        .other          _ZN10layer_norm13ln_bwd_kernelINS_13Kernel_traitsIfffffjLj2048ELj1ELj1ELj4ELj16ENS_18Kernel_traits_baseILj2048EfffffjLj128EEEEELb1ELb1ELb0ELb0EEEvNS_9BwdParamsE,@"STO_CUDA_ENTRY STV_DEFAULT"
_ZN10layer_norm13ln_bwd_kernelINS_13Kernel_traitsIfffffjLj2048ELj1ELj1ELj4ELj16ENS_18Kernel_traits_baseILj2048EfffffjLj128EEEEELb1ELb1ELb0ELb0EEEvNS_9BwdParamsE:
.text._ZN10layer_norm13ln_bwd_kernelINS_13Kernel_traitsIfffffjLj2048ELj1ELj1ELj4ELj16ENS_18Kernel_traits_baseILj2048EfffffjLj128EEEEELb1ELb1ELb0ELb0EEEvNS_9BwdParamsE:
        /* <DEDUP_REMOVED lines=27> */
[----:B----4-:R-:W-:-:S05]  /*01b0*/  @P4 IMAD.WIDE.U32 R18, R13, 0x10, R10 ;  /* 0x000000100d124825 */ /* 0x010fca00078e000a */
[----:B------:R-:W5:Y:S02]  /*01c0*/  @P4 LDG.E.128 R28, desc[UR8][R18.64] ;  /* 0x00000008121c4981 */ /* 0x000f64000c1e1d00 */
[----:B------:R-:W2:Y:S01]  /*01d0*/  @P2 LDC.64 R4, c[0x0][0x3e8] ;  /* 0x0000fa00ff042b82 */ /* 0x000ea20000000a00 */
[C---:B---3--:R-:W-:Y:S01]  /*01e0*/  @P4 IMAD.WIDE.U32 R56, R13.reuse, 0x10, R16 ;  /* 0x000000100d384825 */ /* 0x048fe200078e0010 */
[----:B------:R-:W-:Y:S02]  /*01f0*/  @P4 IADD3 R13, PT, PT, R13, 0x80, RZ ;  /* 0x000000800d0d4810 */ /* 0x000fe40007ffe0ff */
[----:B------:R-:W-:Y:S02]  /*0200*/  CS2R R100, SRZ ;  /* 0x0000000000647805 */ /* 0x000fe4000001ff00 */
[----:B------:R-:W-:Y:S02]  /*0210*/  CS2R R102, SRZ ;  /* 0x0000000000667805 */ /* 0x000fe4000001ff00 */
[----:B------:R-:W-:Y:S01]  /*0220*/  CS2R R58, SRZ ;  /* 0x00000000003a7805 */ /* 0x000fe2000001ff00 */
[----:B------:R-:W5:Y:S01]  /*0230*/  @P4 LDG.E.128 R32, desc[UR8][R56.64] ;  /* 0x0000000838204981 */ /* 0x000f62000c1e1d00 */
[----:B0-----:R-:W-:Y:S01]  /*0240*/  @P3 IMAD.WIDE.U32 R16, R13, 0x10, R54 ;  /* 0x000000100d103825 */ /* 0x001fe200078e0036 */
[----:B------:R-:W0:Y:S04]  /*0250*/  @P3 LDC.64 R52, c[0x0][0x3d0] ;  /* 0x0000f400ff343b82 */ /* 0x000e280000000a00 */
[----:B------:R-:W5:Y:S01]  /*0260*/  @P3 LDG.E.128 R40, desc[UR8][R16.64] ;  /* 0x0000000810283981 */ /* 0x000f62000c1e1d00 */
[----:B-1----:R-:W-:-:S05]  /*0270*/  @P2 IMAD.WIDE.U32 R2, R149, 0x10, R2 ;  /* 0x0000001095022825 */ /* 0x002fca00078e0002 */
[----:B------:R-:W5:Y:S01]  /*0280*/  @P2 LDG.E.128 R44, desc[UR8][R2.64] ;  /* 0x00000008022c2981 */ /* 0x000f62000c1e1d00 */
[----:B--2---:R-:W-:-:S05]  /*0290*/  @P2 IMAD.WIDE.U32 R4, R149, 0x10, R4 ;  /* 0x0000001095042825 */ /* 0x004fca00078e0004 */
[----:B------:R-:W5:Y:S01]  /*02a0*/  @P2 LDG.E.128 R48, desc[UR8][R4.64] ;  /* 0x0000000804302981 */ /* 0x000f62000c1e1d00 */
[----:B------:R-:W1:Y:S01]  /*02b0*/  S2UR UR4, SR_CTAID.X ;  /* 0x00000000000479c3 */ /* 0x000e620000002500 */
[----:B0-----:R-:W-:-:S05]  /*02c0*/  @P3 IMAD.WIDE.U32 R10, R13, 0x10, R52 ;  /* 0x000000100d0a3825 */ /* 0x001fca00078e0034 */
[----:B------:R1:W5:Y:S02]  /*02d0*/  @P3 LDG.E.128 R36, desc[UR8][R10.64] ;  /* 0x000000080a243981 */ /* 0x000364000c1e1d00 */
        /* <DEDUP_REMOVED lines=53> */
[----:B------:R-:W1:Y:S01]  /*0630*/  LDCU.U8 UR7, c[0x0][0x410] ;  /* 0x00008200ff0777ac */ /* 0x000e620008000000 */
[----:B------:R-:W2:Y:S01]  /*0640*/  LDCU UR12, c[0x0][0x400] ;  /* 0x00008000ff0c77ac */ /* 0x000ea20008000800 */
[----:B------:R-:W3:Y:S01]  /*0650*/  LDCU.64 UR14, c[0x0][0x478] ;  /* 0x00008f00ff0e77ac */ /* 0x000ee20008000a00 */
[----:B------:R-:W4:Y:S08]  /*0660*/  LDCU.64 UR10, c[0x0][0x438] ;  /* 0x00008700ff0a77ac */ /* 0x000f300008000a00 */
.L_x_7745:
        /* <DEDUP_REMOVED lines=8> */
[----:B-----5:R1:W5:Y:S01]  /*06f0*/  @P0 LDG.E R145, desc[UR8][R118.64] ;  /* 0x0000000876910981 */ /* 0x020362000c1e1900 */
        /* <DEDUP_REMOVED lines=34> */
[C---:B-----5:R-:W-:Y:S01]  /*0920*/  FMUL.FTZ R3, R147.reuse, R126 ;  /* 0x0000007e93037220 */ /* 0x060fe20000410000 */
[----:B------:R-:W-:Y:S01]  /*0930*/  FMUL.FTZ R126, R147, R134 ;  /* 0x00000086937e7220 */ /* 0x000fe20000410000 */
[----:B----4-:R-:W-:Y:S01]  /*0940*/  FMUL.FTZ R134, R44, R120 ;  /* 0x000000782c867220 */ /* 0x010fe20000410000 */
[----:B------:R-:W-:Y:S01]  /*0950*/  FMUL.FTZ R137, R45, R121 ;  /* 0x000000792d897220 */ /* 0x000fe20000410000 */
[----:B------:R-:W-:Y:S02]  /*0960*/  FADD.FTZ R118, -R149, R118 ;  /* 0x0000007695767221 */ /* 0x000fe40000010100 */
[----:B------:R-:W-:Y:S01]  /*0970*/  FADD.FTZ R116, RZ, R134 ;  /* 0x00000086ff747221 */ /* 0x000fe20000010000 */
[----:B------:R-:W-:Y:S01]  /*0980*/  FFMA.FTZ R117, R3, R134, RZ ;  /* 0x0000008603757223 */ /* 0x000fe200000100ff */
[----:B------:R-:W-:Y:S01]  /*0990*/  FADD.FTZ R154, -R149, R119 ;  /* 0x00000077959a7221 */ /* 0x000fe20000010100 */
        /* <DEDUP_REMOVED lines=18> */
.L_x_7705:
[----:B----4-:R-:W-:Y:S05]  /*0ac0*/  BSYNC.RECONVERGENT B0 ;  /* 0x0000000000007941 */ /* 0x010fea0003800200 */
.L_x_7704:
        /* <DEDUP_REMOVED lines=19> */
[C---:B-----5:R-:W-:Y:S01]  /*0c00*/  FMUL.FTZ R13, R147.reuse, R124 ;  /* 0x0000007c930d7220 */ /* 0x060fe20000410000 */
[----:B------:R-:W-:Y:S01]  /*0c10*/  FMUL.FTZ R124, R147, R132 ;  /* 0x00000084937c7220 */ /* 0x000fe20000410000 */
[----:B----4-:R-:W-:Y:S01]  /*0c20*/  FMUL.FTZ R132, R20, R120 ;  /* 0x0000007814847220 */ /* 0x010fe20000410000 */
[----:B------:R-:W-:Y:S01]  /*0c30*/  FMUL.FTZ R133, R21, R121 ;  /* 0x0000007915857220 */ /* 0x000fe20000410000 */
[----:B------:R-:W-:Y:S02]  /*0c40*/  FADD.FTZ R118, -R149, R118 ;  /* 0x0000007695767221 */ /* 0x000fe40000010100 */
[----:B------:R-:W-:Y:S01]  /*0c50*/  FADD.FTZ R116, R153, R132 ;  /* 0x0000008499747221 */ /* 0x000fe20000010000 */
[----:B------:R-:W-:Y:S01]  /*0c60*/  FFMA.FTZ R117, R13, R132, R154 ;  /* 0x000000840d757223 */ /* 0x000fe2000001009a */
        /* <DEDUP_REMOVED lines=19> */
.L_x_7707:
[----:B------:R-:W-:Y:S05]  /*0da0*/  BSYNC.RECONVERGENT B0 ;  /* 0x0000000000007941 */ /* 0x000fea0003800200 */
.L_x_7706:
        /* <DEDUP_REMOVED lines=30> */
[----:B------:R-:W-:Y:S01]  /*0f90*/  FMUL.FTZ R15, R147, R122 ;  /* 0x0000007a930f7220 */ /* 0x000fe20000410000 */
[----:B------:R-:W-:Y:S01]  /*0fa0*/  FADD.FTZ R136, -R149, R123 ;  /* 0x0000007b95887221 */ /* 0x000fe20000010100 */
        /* <DEDUP_REMOVED lines=13> */
.L_x_7709:
[----:B------:R-:W-:Y:S05]  /*1080*/  BSYNC.RECONVERGENT B0 ;  /* 0x0000000000007941 */ /* 0x000fea0003800200 */
.L_x_7708:
        /* <DEDUP_REMOVED lines=18> */
[C---:B-----5:R-:W-:Y:S01]  /*11b0*/  FMUL.FTZ R5, R147.reuse, R0 ;  /* 0x0000000093057220 */ /* 0x060fe20000410000 */
        /* <DEDUP_REMOVED lines=12> */
[----:B------:R-:W-:Y:S01]  /*1280*/  FMUL.FTZ R125, R147, R122 ;  /* 0x0000007a937d7220 */ /* 0x000fe20000410000 */
        /* <DEDUP_REMOVED lines=12> */
.L_x_7711:
[----:B------:R-:W-:Y:S05]  /*1350*/  BSYNC.RECONVERGENT B0 ;  /* 0x0000000000007941 */ /* 0x000fea0003800200 */
.L_x_7710:
        /* <DEDUP_REMOVED lines=32> */
.L_x_7713:
[----:B------:R-:W-:Y:S05]  /*1560*/  BSYNC.RECONVERGENT B0 ;  /* 0x0000000000007941 */ /* 0x000fea0003800200 */
.L_x_7712:
        /* <DEDUP_REMOVED lines=34> */
[----:B------:R-:W-:Y:S01]  /*1790*/  LOP3.LUT P6, RZ, R9, 0xff, RZ, 0xc0, !PT ;  /* 0x000000ff09ff7812 */ /* 0x000fe200078cc0ff */
[-CC-:B------:R-:W-:Y:S01]  /*17a0*/  FFMA.FTZ R153, R135, R121.reuse, R120.reuse ;  /* 0x0000007987997223 */ /* 0x180fe20000010078 */
[----:B------:R-:W-:Y:S01]  /*17b0*/  FFMA.FTZ R154, R150, R121, R120 ;  /* 0x00000079969a7223 */ /* 0x000fe20000010078 */
[----:B------:R-:W-:-:S03]  /*17c0*/  FADD.FTZ R122, R134, -R123 ;  /* 0x8000007b867a7221 */ /* 0x000fc60000010000 */
[----:B------:R-:W-:Y:S01]  /*17d0*/  FADD.FTZ R154, R143, -R154 ;  /* 0x8000009a8f9a7221 */ /* 0x000fe20000010000 */
[----:B-----5:R-:W-:-:S03]  /*17e0*/  FMUL.FTZ R122, R147, R122 ;  /* 0x0000007a937a7220 */ /* 0x020fc60000410000 */
[----:B------:R-:W-:Y:S01]  /*17f0*/  FMUL.FTZ R154, R147, R154 ;  /* 0x0000009a939a7220 */ /* 0x000fe20000410000 */
[----:B------:R-:W-:-:S03]  /*1800*/  FMUL.FTZ R122, R122, R145 ;  /* 0x000000917a7a7220 */ /* 0x000fc60000410000 */
[----:B------:R-:W-:Y:S01]  /*1810*/  FMUL.FTZ R154, R154, R145 ;  /* 0x000000919a9a7220 */ /* 0x000fe20000410000 */
[----:B------:R-:W-:Y:S01]  /*1820*/  FMUL.FTZ R123, R122, UR13 ;  /* 0x0000000d7a7b7c20 */ /* 0x000fe20008410000 */
[----:B------:R-:W-:Y:S02]  /*1830*/  FFMA.FTZ R122, R126, R121, R120 ;  /* 0x000000797e7a7223 */ /* 0x000fe40000010078 */
[----:B------:R-:W-:Y:S01]  /*1840*/  FMUL.FTZ R154, R154, UR13 ;  /* 0x0000000d9a9a7c20 */ /* 0x000fe20008410000 */
[----:B------:R-:W-:Y:S01]  /*1850*/  FMUL.FTZ R116, R116, R123 ;  /* 0x0000007b74747220 */ /* 0x000fe20000410000 */
[----:B------:R-:W-:-:S04]  /*1860*/  FADD.FTZ R122, R137, -R122 ;  /* 0x8000007a897a7221 */ /* 0x000fc80000010000 */
[----:B------:R-:W-:Y:S01]  /*1870*/  FSEL R151, R116, RZ, P6 ;  /* 0x000000ff74977208 */ /* 0x000fe20003000000 */
[----:B------:R-:W-:Y:S01]  /*1880*/  FMUL.FTZ R122, R147, R122 ;  /* 0x0000007a937a7220 */ /* 0x000fe20000410000 */
[----:B------:R-:W-:-:S03]  /*1890*/  FMUL.FTZ R116, R48, R123 ;  /* 0x0000007b30747220 */ /* 0x000fc60000410000 */
[----:B------:R-:W-:Y:S01]  /*18a0*/  FADD.FTZ R151, R76, R151 ;  /* 0x000000974c977221 */ /* 0x000fe20000010000 */
[----:B------:R-:W-:Y:S01]  /*18b0*/  FADD.FTZ R76, R152, -R153 ;  /* 0x80000099984c7221 */ /* 0x000fe20000010000 */
[-C--:B------:R-:W-:Y:S01]  /*18c0*/  FMUL.FTZ R122, R122, R145.reuse ;  /* 0x000000917a7a7220 */ /* 0x080fe20000410000 */
[----:B------:R-:W-:Y:S02]  /*18d0*/  SEL R116, R116, RZ, P6 ;  /* 0x000000ff74747207 */ /* 0x000fe40003000000 */
[----:B------:R-:W-:Y:S01]  /*18e0*/  FMUL.FTZ R76, R147, R76 ;  /* 0x0000004c934c7220 */ /* 0x000fe20000410000 */
[----:B------:R-:W-:Y:S01]  /*18f0*/  FMUL.FTZ R122, R122, UR13 ;  /* 0x0000000d7a7a7c20 */ /* 0x000fe20008410000 */
[----:B------:R-:W-:Y:S02]  /*1900*/  LOP3.LUT P6, RZ, R9, 0xff00, RZ, 0xc0, !PT ;  /* 0x0000ff0009ff7812 */ /* 0x000fe400078cc0ff */
[----:B------:R-:W-:Y:S01]  /*1910*/  FMUL.FTZ R76, R76, R145 ;  /* 0x000000914c4c7220 */ /* 0x000fe20000410000 */
[-C--:B------:R-:W-:Y:S01]  /*1920*/  FMUL.FTZ R117, R117, R122.reuse ;  /* 0x0000007a75757220 */ /* 0x080fe20000410000 */
[----:B------:R-:W-:-:S02]  /*1930*/  FMUL.FTZ R122, R49, R122 ;  /* 0x0000007a317a7220 */ /* 0x000fc40000410000 */
[----:B------:R-:W-:Y:S02]  /*1940*/  FMUL.FTZ R123, R76, UR13 ;  /* 0x0000000d4c7b7c20 */ /* 0x000fe40008410000 */
[----:B------:R-:W-:Y:S02]  /*1950*/  FSEL R76, R117, RZ, P6 ;  /* 0x000000ff754c7208 */ /* 0x000fe40003000000 */
[----:B------:R-:W-:Y:S01]  /*1960*/  SEL R117, R122, RZ, P6 ;  /* 0x000000ff7a757207 */ /* 0x000fe20003000000 */
[-C--:B------:R-:W-:Y:S01]  /*1970*/  FMUL.FTZ R118, R118, R123.reuse ;  /* 0x0000007b76767220 */ /* 0x080fe20000410000 */
[----:B------:R-:W-:Y:S01]  /*1980*/  LOP3.LUT P6, RZ, R9, 0xff0000, RZ, 0xc0, !PT ;  /* 0x00ff000009ff7812 */ /* 0x000fe200078cc0ff */
[----:B------:R-:W-:Y:S01]  /*1990*/  FMUL.FTZ R123, R50, R123 ;  /* 0x0000007b327b7220 */ /* 0x000fe20000410000 */
[-C--:B------:R-:W-:Y:S01]  /*19a0*/  FMUL.FTZ R122, R119, R154.reuse ;  /* 0x0000009a777a7220 */ /* 0x080fe20000410000 */
[----:B------:R-:W-:Y:S01]  /*19b0*/  FMUL.FTZ R154, R51, R154 ;  /* 0x0000009a339a7220 */ /* 0x000fe20000410000 */
[----:B------:R-:W-:Y:S01]  /*19c0*/  FSEL R119, R118, RZ, P6 ;  /* 0x000000ff76777208 */ /* 0x000fe20003000000 */
[----:B------:R-:W-:Y:S01]  /*19d0*/  FADD.FTZ R153, R77, R76 ;  /* 0x0000004c4d997221 */ /* 0x000fe20000010000 */
[----:B------:R-:W-:-:S02]  /*19e0*/  SEL R118, R123, RZ, P6 ;  /* 0x000000ff7b767207 */ /* 0x000fc40003000000 */
[----:B------:R-:W-:Y:S01]  /*19f0*/  ISETP.GE.U32.AND P6, PT, R9, 0x1000000, PT ;  /* 0x010000000900780c */ /* 0x000fe20003fc6070 */
[----:B------:R-:W-:-:S03]  /*1a00*/  FADD.FTZ R156, R78, R119 ;  /* 0x000000774e9c7221 */ /* 0x000fc60000010000 */
[----:B------:R-:W-:Y:S02]  /*1a10*/  FSEL R122, R122, RZ, P6 ;  /* 0x000000ff7a7a7208 */ /* 0x000fe40003000000 */
[----:B------:R-:W-:-:S03]  /*1a20*/  SEL R119, R154, RZ, P6 ;  /* 0x000000ff9a777207 */ /* 0x000fc60003000000 */
[----:B------:R-:W-:Y:S01]  /*1a30*/  FADD.FTZ R157, R79, R122 ;  /* 0x0000007a4f9d7221 */ /* 0x000fe20000010000 */
[----:B------:R-:W-:Y:S06]  /*1a40*/  BRA `(.L_x_7719) ;  /* 0x0000000000b07947 */ /* 0x000fec0003800000 */
.L_x_7718:
[-CC-:B------:R-:W-:Y:S01]  /*1a50*/  FFMA.FTZ R105, R3, R121.reuse, R120.reuse ;  /* 0x0000007903697223 */ /* 0x180fe20000010078 */
[-CC-:B------:R-:W-:Y:S01]  /*1a60*/  FFMA.FTZ R106, R126, R121.reuse, R120.reuse ;  /* 0x000000797e6a7223 */ /* 0x180fe20000010078 */
[----:B------:R-:W-:Y:S01]  /*1a70*/  LOP3.LUT P6, RZ, R9, 0xff, RZ, 0xc0, !PT ;  /* 0x000000ff09ff7812 */ /* 0x000fe200078cc0ff */
[-C--:B------:R-:W-:Y:S01]  /*1a80*/  FFMA.FTZ R123, R135, R121.reuse, R120 ;  /* 0x00000079877b7223 */ /* 0x080fe20000010078 */
[----:B------:R-:W-:Y:S01]  /*1a90*/  FADD.FTZ R104, R134, -R105 ;  /* 0x8000006986687221 */ /* 0x000fe20000010000 */
[----:B------:R-:W-:Y:S01]  /*1aa0*/  FADD.FTZ R106, R137, -R106 ;  /* 0x8000006a896a7221 */ /* 0x000fe20000010000 */
[----:B------:R-:W-:Y:S02]  /*1ab0*/  FFMA.FTZ R122, R150, R121, R120 ;  /* 0x00000079967a7223 */ /* 0x000fe40000010078 */
[----:B-----5:R-:W-:Y:S02]  /*1ac0*/  FMUL.FTZ R104, R147, R104 ;  /* 0x0000006893687220 */ /* 0x020fe40000410000 */
[----:B------:R-:W-:-:S02]  /*1ad0*/  FADD.FTZ R122, R143, -R122 ;  /* 0x8000007a8f7a7221 */ /* 0x000fc40000010000 */
[----:B------:R-:W-:-:S04]  /*1ae0*/  FMUL.FTZ R105, R104, R145 ;  /* 0x0000009168697220 */ /* 0x000fc80000410000 */
[----:B------:R-:W-:Y:S01]  /*1af0*/  FMUL.FTZ R107, R105, UR13 ;  /* 0x0000000d696b7c20 */ /* 0x000fe20008410000 */
[C---:B------:R-:W-:Y:S01]  /*1b00*/  FMUL.FTZ R105, R147.reuse, R106 ;  /* 0x0000006a93697220 */ /* 0x040fe20000410000 */
[----:B------:R-:W-:Y:S02]  /*1b10*/  FADD.FTZ R106, R152, -R123 ;  /* 0x8000007b986a7221 */ /* 0x000fe40000010000 */
[-C--:B------:R-:W-:Y:S01]  /*1b20*/  FMUL.FTZ R116, R116, R107.reuse ;  /* 0x0000006b74747220 */ /* 0x080fe20000410000 */
[----:B------:R-:W-:Y:S01]  /*1b30*/  FMUL.FTZ R107, R48, R107 ;  /* 0x0000006b306b7220 */ /* 0x000fe20000410000 */
[----:B------:R-:W-:-:S03]  /*1b40*/  FMUL.FTZ R106, R147, R106 ;  /* 0x0000006a936a7220 */ /* 0x000fc60000410000 */
[----:B------:R-:W-:Y:S01]  /*1b50*/  FSEL R151, R116, RZ, P6 ;  /* 0x000000ff74977208 */ /* 0x000fe20003000000 */
[-C--:B------:R-:W-:Y:S01]  /*1b60*/  FMUL.FTZ R123, R106, R145.reuse ;  /* 0x000000916a7b7220 */ /* 0x080fe20000410000 */
[----:B------:R-:W-:Y:S01]  /*1b70*/  SEL R116, R107, RZ, P6 ;  /* 0x000000ff6b747207 */ /* 0x000fe20003000000 */
[----:B------:R-:W-:Y:S01]  /*1b80*/  FMUL.FTZ R107, R147, R122 ;  /* 0x0000007a936b7220 */ /* 0x000fe20000410000 */
[----:B------:R-:W-:Y:S01]  /*1b90*/  LOP3.LUT P6, RZ, R9, 0xff00, RZ, 0xc0, !PT ;  /* 0x0000ff0009ff7812 */ /* 0x000fe200078cc0ff */
[----:B------:R-:W-:Y:S01]  /*1ba0*/  FADD.FTZ R151, R76, R151 ;  /* 0x000000974c977221 */ /* 0x000fe20000010000 */
[-C--:B------:R-:W-:Y:S01]  /*1bb0*/  FMUL.FTZ R76, R105, R145.reuse ;  /* 0x00000091694c7220 */ /* 0x080fe20000410000 */
[----:B------:R-:W-:Y:S01]  /*1bc0*/  FMUL.FTZ R123, R123, UR13 ;  /* 0x0000000d7b7b7c20 */ /* 0x000fe20008410000 */
[----:B------:R-:W-:Y:S02]  /*1bd0*/  FMUL.FTZ R153, R107, R145 ;  /* 0x000000916b997220 */ /* 0x000fe40000410000 */
[----:B------:R-:W-:Y:S01]  /*1be0*/  FMUL.FTZ R76, R76, UR13 ;  /* 0x0000000d4c4c7c20 */ /* 0x000fe20008410000 */
[-C--:B------:R-:W-:Y:S01]  /*1bf0*/  FMUL.FTZ R118, R118, R123.reuse ;  /* 0x0000007b76767220 */ /* 0x080fe20000410000 */
[----:B------:R-:W-:-:S02]  /*1c00*/  FMUL.FTZ R123, R50, R123 ;  /* 0x0000007b327b7220 */ /* 0x000fc40000410000 */
[-C--:B------:R-:W-:Y:S01]  /*1c10*/  FMUL.FTZ R117, R117, R76.reuse ;  /* 0x0000004c75757220 */ /* 0x080fe20000410000 */
[----:B------:R-:W-:-:S04]  /*1c20*/  FMUL.FTZ R122, R49, R76 ;  /* 0x0000004c317a7220 */ /* 0x000fc80000410000 */
[----:B------:R-:W-:Y:S02]  /*1c30*/  FSEL R76, R117, RZ, P6 ;  /* 0x000000ff754c7208 */ /* 0x000fe40003000000 */
[----:B------:R-:W-:Y:S01]  /*1c40*/  SEL R117, R122, RZ, P6 ;  /* 0x000000ff7a757207 */ /* 0x000fe20003000000 */
[----:B------:R-:W-:Y:S01]  /*1c50*/  FMUL.FTZ R122, R153, UR13 ;  /* 0x0000000d997a7c20 */ /* 0x000fe20008410000 */
[----:B------:R-:W-:Y:S01]  /*1c60*/  LOP3.LUT P6, RZ, R9, 0xff0000, RZ, 0xc0, !PT ;  /* 0x00ff000009ff7812 */ /* 0x000fe200078cc0ff */
[----:B------:R-:W-:Y:S02]  /*1c70*/  FADD.FTZ R153, R77, R76 ;  /* 0x0000004c4d997221 */ /* 0x000fe40000010000 */
[-C--:B------:R-:W-:Y:S01]  /*1c80*/  FMUL.FTZ R154, R119, R122.reuse ;  /* 0x0000007a779a7220 */ /* 0x080fe20000410000 */
[----:B------:R-:W-:Y:S01]  /*1c90*/  FSEL R119, R118, RZ, P6 ;  /* 0x000000ff76777208 */ /* 0x000fe20003000000 */
[----:B------:R-:W-:Y:S01]  /*1ca0*/  FMUL.FTZ R122, R51, R122 ;  /* 0x0000007a337a7220 */ /* 0x000fe20000410000 */
[----:B------:R-:W-:-:S02]  /*1cb0*/  SEL R118, R123, RZ, P6 ;  /* 0x000000ff7b767207 */ /* 0x000fc40003000000 */
[----:B------:R-:W-:Y:S01]  /*1cc0*/  ISETP.GE.U32.AND P6, PT, R9, 0x1000000, PT ;  /* 0x010000000900780c */ /* 0x000fe20003fc6070 */
[----:B------:R-:W-:-:S03]  /*1cd0*/  FADD.FTZ R156, R78, R119 ;  /* 0x000000774e9c7221 */ /* 0x000fc60000010000 */
[----:B------:R-:W-:Y:S02]  /*1ce0*/  FSEL R154, R154, RZ, P6 ;  /* 0x000000ff9a9a7208 */ /* 0x000fe40003000000 */
[----:B------:R-:W-:-:S03]  /*1cf0*/  SEL R119, R122, RZ, P6 ;  /* 0x000000ff7a777207 */ /* 0x000fc60003000000 */
[----:B------:R-:W-:-:S07]  /*1d00*/  FADD.FTZ R157, R79, R154 ;  /* 0x0000009a4f9d7221 */ /* 0x000fce0000010000 */
.L_x_7719:
        /* <DEDUP_REMOVED lines=11> */
.L_x_7717:
[----:B------:R-:W-:Y:S05]  /*1dc0*/  BSYNC.RECONVERGENT B1 ;  /* 0x0000000000017941 */ /* 0x000fea0003800200 */
.L_x_7716:
        /* <DEDUP_REMOVED lines=51> */
[----:B------:R-:W-:Y:S01]  /*2100*/  FADD.FTZ R83, R83, R154 ;  /* 0x0000009a53537221 */ /* 0x000fe20000010000 */
[----:B------:R-:W-:Y:S06]  /*2110*/  BRA `(.L_x_7723) ;  /* 0x0000000000b07947 */ /* 0x000fec0003800000 */
.L_x_7722:
        /* <DEDUP_REMOVED lines=43> */
[----:B------:R-:W-:-:S07]  /*23d0*/  FADD.FTZ R83, R83, R122 ;  /* 0x0000007a53537221 */ /* 0x000fce0000010000 */
.L_x_7723:
        /* <DEDUP_REMOVED lines=9> */
.L_x_7721:
[----:B------:R-:W-:Y:S05]  /*2470*/  BSYNC.RECONVERGENT B1 ;  /* 0x0000000000017941 */ /* 0x000fea0003800200 */
.L_x_7720:
        /* <DEDUP_REMOVED lines=53> */
.L_x_7726:
        /* <DEDUP_REMOVED lines=44> */
.L_x_7727:
        /* <DEDUP_REMOVED lines=9> */
.L_x_7725:
[----:B------:R-:W-:Y:S05]  /*2b20*/  BSYNC.RECONVERGENT B1 ;  /* 0x0000000000017941 */ /* 0x000fea0003800200 */
.L_x_7724:
        /* <DEDUP_REMOVED lines=13> */
[----:B------:R-:W-:Y:S02]  /*2c00*/  LOP3.LUT P6, RZ, R2, 0xff, RZ, 0xc0, !PT ;  /* 0x000000ff02ff7812 */ /* 0x000fe400078cc0ff */
[C---:B-----5:R-:W-:Y:S01]  /*2c10*/  FMUL.FTZ R104, R147.reuse, R104 ;  /* 0x0000006893687220 */ /* 0x060fe20000410000 */
[----:B------:R-:W-:Y:S01]  /*2c20*/  FMUL.FTZ R105, R147, R122 ;  /* 0x0000007a93697220 */ /* 0x000fe20000410000 */
[----:B------:R-:W-:-:S02]  /*2c30*/  FADD.FTZ R122, R138, -R121 ;  /* 0x800000798a7a7221 */ /* 0x000fc40000010000 */
[-C--:B------:R-:W-:Y:S01]  /*2c40*/  FMUL.FTZ R106, R104, R145.reuse ;  /* 0x00000091686a7220 */ /* 0x080fe20000410000 */
[----:B------:R-:W-:-:S03]  /*2c50*/  FMUL.FTZ R121, R105, R145 ;  /* 0x0000009169797220 */ /* 0x000fc60000410000 */
[----:B------:R-:W-:Y:S01]  /*2c60*/  FMUL.FTZ R107, R106, UR13 ;  /* 0x0000000d6a6b7c20 */ /* 0x000fe20008410000 */
[----:B------:R-:W-:-:S03]  /*2c70*/  FADD.FTZ R106, R142, -R123 ;  /* 0x8000007b8e6a7221 */ /* 0x000fc60000010000 */
[-C--:B------:R-:W-:Y:S01]  /*2c80*/  FMUL.FTZ R116, R116, R107.reuse ;  /* 0x0000006b74747220 */ /* 0x080fe20000410000 */
[----:B------:R-:W-:Y:S01]  /*2c90*/  FMUL.FTZ R120, R40, R107 ;  /* 0x0000006b28787220 */ /* 0x000fe20000410000 */
[C---:B------:R-:W-:Y:S01]  /*2ca0*/  FMUL.FTZ R106, R147.reuse, R106 ;  /* 0x0000006a936a7220 */ /* 0x040fe20000410000 */
[----:B------:R-:W-:Y:S01]  /*2cb0*/  FMUL.FTZ R107, R147, R122 ;  /* 0x0000007a936b7220 */ /* 0x000fe20000410000 */
[----:B------:R-:W-:Y:S01]  /*2cc0*/  FMUL.FTZ R122, R121, UR13 ;  /* 0x0000000d797a7c20 */ /* 0x000fe20008410000 */
[----:B------:R-:W-:Y:S02]  /*2cd0*/  FSEL R121, R116, RZ, P6 ;  /* 0x000000ff74797208 */ /* 0x000fe40003000000 */
[----:B------:R-:W-:Y:S01]  /*2ce0*/  SEL R116, R120, RZ, P6 ;  /* 0x000000ff78747207 */ /* 0x000fe20003000000 */
[-C--:B------:R-:W-:Y:S01]  /*2cf0*/  FMUL.FTZ R120, R106, R145.reuse ;  /* 0x000000916a787220 */ /* 0x080fe20000410000 */
[-C--:B------:R-:W-:Y:S01]  /*2d00*/  FMUL.FTZ R117, R117, R122.reuse ;  /* 0x0000007a75757220 */ /* 0x080fe20000410000 */
[----:B------:R-:W-:Y:S01]  /*2d10*/  LOP3.LUT P6, RZ, R2, 0xff00, RZ, 0xc0, !PT ;  /* 0x0000ff0002ff7812 */ /* 0x000fe200078cc0ff */
[----:B------:R-:W-:Y:S01]  /*2d20*/  FMUL.FTZ R122, R41, R122 ;  /* 0x0000007a297a7220 */ /* 0x000fe20000410000 */
[----:B------:R-:W-:Y:S01]  /*2d30*/  FMUL.FTZ R145, R107, R145 ;  /* 0x000000916b917220 */ /* 0x000fe20000410000 */
[----:B------:R-:W-:Y:S01]  /*2d40*/  FMUL.FTZ R123, R120, UR13 ;  /* 0x0000000d787b7c20 */ /* 0x000fe20008410000 */
[----:B------:R-:W-:-:S02]  /*2d50*/  FSEL R120, R117, RZ, P6 ;  /* 0x000000ff75787208 */ /* 0x000fc40003000000 */
[----:B------:R-:W-:Y:S01]  /*2d60*/  SEL R117, R122, RZ, P6 ;  /* 0x000000ff7a757207 */ /* 0x000fe20003000000 */
[----:B------:R-:W-:Y:S01]  /*2d70*/  FMUL.FTZ R122, R145, UR13 ;  /* 0x0000000d917a7c20 */ /* 0x000fe20008410000 */
[-C--:B------:R-:W-:Y:S01]  /*2d80*/  FMUL.FTZ R118, R118, R123.reuse ;  /* 0x0000007b76767220 */ /* 0x080fe20000410000 */
[----:B------:R-:W-:Y:S01]  /*2d90*/  LOP3.LUT P6, RZ, R2, 0xff0000, RZ, 0xc0, !PT ;  /* 0x00ff000002ff7812 */ /* 0x000fe200078cc0ff */
[----:B------:R-:W-:Y:S01]  /*2da0*/  FMUL.FTZ R123, R42, R123 ;  /* 0x0000007b2a7b7220 */ /* 0x000fe20000410000 */
[-C--:B------:R-:W-:Y:S01]  /*2db0*/  FMUL.FTZ R145, R119, R122.reuse ;  /* 0x0000007a77917220 */ /* 0x080fe20000410000 */
[----:B------:R-:W-:Y:S01]  /*2dc0*/  FMUL.FTZ R122, R43, R122 ;  /* 0x0000007a2b7a7220 */ /* 0x000fe20000410000 */
[----:B------:R-:W-:Y:S01]  /*2dd0*/  FSEL R119, R118, RZ, P6 ;  /* 0x000000ff76777208 */ /* 0x000fe20003000000 */
[----:B------:R-:W-:Y:S01]  /*2de0*/  FADD.FTZ R147, R89, R120 ;  /* 0x0000007859937221 */ /* 0x000fe20000010000 */
[----:B------:R-:W-:Y:S02]  /*2df0*/  SEL R118, R123, RZ, P6 ;  /* 0x000000ff7b767207 */ /* 0x000fe40003000000 */
[----:B------:R-:W-:Y:S01]  /*2e00*/  ISETP.GE.U32.AND P6, PT, R2, 0x1000000, PT ;  /* 0x010000000200780c */ /* 0x000fe20003fc6070 */
[----:B------:R-:W-:-:S03]  /*2e10*/  FADD.FTZ R151, R90, R119 ;  /* 0x000000775a977221 */ /* 0x000fc60000010000 */
[----:B------:R-:W-:Y:S01]  /*2e20*/  FSEL R154, R145, RZ, P6 ;  /* 0x000000ff919a7208 */ /* 0x000fe20003000000 */
[----:B------:R-:W-:Y:S01]  /*2e30*/  FADD.FTZ R145, R88, R121 ;  /* 0x0000007958917221 */ /* 0x000fe20000010000 */
[----:B------:R-:W-:-:S03]  /*2e40*/  SEL R119, R122, RZ, P6 ;  /* 0x000000ff7a777207 */ /* 0x000fc60003000000 */
[----:B------:R-:W-:Y:S01]  /*2e50*/  FADD.FTZ R154, R91, R154 ;  /* 0x0000009a5b9a7221 */ /* 0x000fe20000010000 */
[----:B------:R-:W-:Y:S06]  /*2e60*/  BRA `(.L_x_7730) ;  /* 0x0000000000b07947 */ /* 0x000fec0003800000 */
.L_x_7729:
[-CC-:B------:R-:W-:Y:S01]  /*2e70*/  FFMA.FTZ R123, R5, R121.reuse, R120.reuse ;  /* 0x00000079057b7223 */ /* 0x180fe20000010078 */
[-CC-:B------:R-:W-:Y:S01]  /*2e80*/  FFMA.FTZ R154, R0, R121.reuse, R120.reuse ;  /* 0x00000079009a7223 */ /* 0x180fe20000010078 */
[----:B------:R-:W-:Y:S02]  /*2e90*/  LOP3.LUT P6, RZ, R2, 0xff, RZ, 0xc0, !PT ;  /* 0x000000ff02ff7812 */ /* 0x000fe400078cc0ff */
[----:B------:R-:W-:Y:S01]  /*2ea0*/  FADD.FTZ R122, R128, -R123 ;  /* 0x8000007b807a7221 */ /* 0x000fe20000010000 */
[-C--:B------:R-:W-:Y:S01]  /*2eb0*/  FFMA.FTZ R123, R125, R121.reuse, R120 ;  /* 0x000000797d7b7223 */ /* 0x080fe20000010078 */
[----:B------:R-:W-:Y:S01]  /*2ec0*/  FADD.FTZ R154, R127, -R154 ;  /* 0x8000009a7f9a7221 */ /* 0x000fe20000010000 */
[----:B------:R-:W-:Y:S01]  /*2ed0*/  FFMA.FTZ R121, R140, R121, R120 ;  /* 0x000000798c797223 */ /* 0x000fe20000010078 */
[C---:B-----5:R-:W-:Y:S01]  /*2ee0*/  FMUL.FTZ R122, R147.reuse, R122 ;  /* 0x0000007a937a7220 */ /* 0x060fe20000410000 */
[----:B------:R-:W-:Y:S01]  /*2ef0*/  FADD.FTZ R120, R142, -R123 ;  /* 0x8000007b8e787221 */ /* 0x000fe20000010000 */
[C---:B------:R-:W-:Y:S01]  /*2f00*/  FMUL.FTZ R154, R147.reuse, R154 ;  /* 0x0000009a939a7220 */ /* 0x040fe20000410000 */
[----:B------:R-:W-:Y:S01]  /*2f10*/  FADD.FTZ R158, R138, -R121 ;  /* 0x800000798a9e7221 */ /* 0x000fe20000010000 */
[-C--:B------:R-:W-:Y:S01]  /*2f20*/  FMUL.FTZ R122, R122, R145.reuse ;  /* 0x000000917a7a7220 */ /* 0x080fe20000410000 */
[C---:B------:R-:W-:Y:S01]  /*2f30*/  FMUL.FTZ R156, R147.reuse, R120 ;  /* 0x00000078939c7220 */ /* 0x040fe20000410000 */
[-C--:B------:R-:W-:Y:S01]  /*2f40*/  FMUL.FTZ R154, R154, R145.reuse ;  /* 0x000000919a9a7220 */ /* 0x080fe20000410000 */
[----:B------:R-:W-:Y:S01]  /*2f50*/  FMUL.FTZ R158, R147, R158 ;  /* 0x0000009e939e7220 */ /* 0x000fe20000410000 */
[----:B------:R-:W-:Y:S01]  /*2f60*/  FMUL.FTZ R121, R122, UR13 ;  /* 0x0000000d7a797c20 */ /* 0x000fe20008410000 */
[-C--:B------:R-:W-:Y:S01]  /*2f70*/  FMUL.FTZ R156, R156, R145.reuse ;  /* 0x000000919c9c7220 */ /* 0x080fe20000410000 */
[----:B------:R-:W-:Y:S01]  /*2f80*/  FMUL.FTZ R154, R154, UR13 ;  /* 0x0000000d9a9a7c20 */ /* 0x000fe20008410000 */
[----:B------:R-:W-:Y:S01]  /*2f90*/  FMUL.FTZ R158, R158, R145 ;  /* 0x000000919e9e7220 */ /* 0x000fe20000410000 */
[-C--:B------:R-:W-:Y:S01]  /*2fa0*/  FMUL.FTZ R116, R116, R121.reuse ;  /* 0x0000007974747220 */ /* 0x080fe20000410000 */
[----:B------:R-:W-:Y:S01]  /*2fb0*/  FMUL.FTZ R120, R40, R121 ;  /* 0x0000007928787220 */ /* 0x000fe20000410000 */
[-C--:B------:R-:W-:Y:S01]  /*2fc0*/  FMUL.FTZ R117, R117, R154.reuse ;  /* 0x0000009a75757220 */ /* 0x080fe20000410000 */
[----:B------:R-:W-:Y:S01]  /*2fd0*/  FMUL.FTZ R154, R41, R154 ;  /* 0x0000009a299a7220 */ /* 0x000fe20000410000 */
[----:B------:R-:W-:Y:S01]  /*2fe0*/  FMUL.FTZ R123, R156, UR13 ;  /* 0x0000000d9c7b7c20 */ /* 0x000fe20008410000 */
[----:B------:R-:W-:Y:S01]  /*2ff0*/  FSEL R121, R116, RZ, P6 ;  /* 0x000000ff74797208 */ /* 0x000fe20003000000 */
[----:B------:R-:W-:Y:S01]  /*3000*/  FMUL.FTZ R158, R158, UR13 ;  /* 0x0000000d9e9e7c20 */ /* 0x000fe20008410000 */
[----:B------:R-:W-:Y:S01]  /*3010*/  SEL R116, R120, RZ, P6 ;  /* 0x000000ff78747207 */ /* 0x000fe20003000000 */
[-C--:B------:R-:W-:Y:S01]  /*3020*/  FMUL.FTZ R118, R118, R123.reuse ;  /* 0x0000007b76767220 */ /* 0x080fe20000410000 */
[----:B------:R-:W-:Y:S01]  /*3030*/  LOP3.LUT P6, RZ, R2, 0xff00, RZ, 0xc0, !PT ;  /* 0x0000ff0002ff7812 */ /* 0x000fe200078cc0ff */
[----:B------:R-:W-:Y:S01]  /*3040*/  FMUL.FTZ R123, R42, R123 ;  /* 0x0000007b2a7b7220 */ /* 0x000fe20000410000 */
[----:B------:R-:W-:Y:S01]  /*3050*/  FMUL.FTZ R119, R119, R158 ;  /* 0x0000009e77777220 */ /* 0x000fe20000410000 */
[----:B------:R-:W-:Y:S01]  /*3060*/  FADD.FTZ R145, R88, R121 ;  /* 0x0000007958917221 */ /* 0x000fe20000010000 */
[----:B------:R-:W-:-:S02]  /*3070*/  FSEL R120, R117, RZ, P6 ;  /* 0x000000ff75787208 */ /* 0x000fc40003000000 */
[----:B------:R-:W-:Y:S02]  /*3080*/  SEL R117, R154, RZ, P6 ;  /* 0x000000ff9a757207 */ /* 0x000fe40003000000 */
[----:B------:R-:W-:Y:S01]  /*3090*/  LOP3.LUT P6, RZ, R2, 0xff0000, RZ, 0xc0, !PT ;  /* 0x00ff000002ff7812 */ /* 0x000fe200078cc0ff */
[----:B------:R-:W-:-:S03]  /*30a0*/  FADD.FTZ R147, R89, R120 ;  /* 0x0000007859937221 */ /* 0x000fc60000010000 */
[----:B------:R-:W-:Y:S02]  /*30b0*/  FSEL R151, R118, RZ, P6 ;  /* 0x000000ff76977208 */ /* 0x000fe40003000000 */
[----:B------:R-:W-:Y:S02]  /*30c0*/  SEL R118, R123, RZ, P6 ;  /* 0x000000ff7b767207 */ /* 0x000fe40003000000 */
[----:B------:R-:W-:Y:S01]  /*30d0*/  ISETP.GE.U32.AND P6, PT, R2, 0x1000000, PT ;  /* 0x010000000200780c */ /* 0x000fe20003fc6070 */
[----:B------:R-:W-:-:S03]  /*30e0*/  FADD.FTZ R151, R90, R151 ;  /* 0x000000975a977221 */ /* 0x000fc60000010000 */
[----:B------:R-:W-:Y:S01]  /*30f0*/  FSEL R154, R119, RZ, P6 ;  /* 0x000000ff779a7208 */ /* 0x000fe20003000000 */
[----:B------:R-:W-:-:S04]  /*3100*/  FMUL.FTZ R119, R43, R158 ;  /* 0x0000009e2b777220 */ /* 0x000fc80000410000 */
[----:B------:R-:W-:Y:S01]  /*3110*/  FADD.FTZ R154, R91, R154 ;  /* 0x0000009a5b9a7221 */ /* 0x000fe20000010000 */
[----:B------:R-:W-:-:S07]  /*3120*/  SEL R119, R119, RZ, P6 ;  /* 0x000000ff77777207 */ /* 0x000fce0003000000 */
.L_x_7730:
        /* <DEDUP_REMOVED lines=11> */
.L_x_7715:
        /* <DEDUP_REMOVED lines=9> */
[----:B------:R-:W-:Y:S01]  /*3270*/  FFMA.FTZ R154, R126, R121, R120 ;  /* 0x000000797e9a7223 */ /* 0x000fe20000010078 */
[----:B------:R-:W-:Y:S02]  /*3280*/  LOP3.LUT P6, RZ, R9, 0xff, RZ, 0xc0, !PT ;  /* 0x000000ff09ff7812 */ /* 0x000fe400078cc0ff */
[----:B------:R-:W-:Y:S01]  /*3290*/  FADD.FTZ R122, R134, -R123 ;  /* 0x8000007b867a7221 */ /* 0x000fe20000010000 */
[----:B------:R-:W-:Y:S01]  /*32a0*/  FADD.FTZ R154, R137, -R154 ;  /* 0x8000009a899a7221 */ /* 0x000fe20000010000 */
[----:B------:R-:W-:Y:S02]  /*32b0*/  LOP3.LUT P1, RZ, R9, 0xff00, RZ, 0xc0, !PT ;  /* 0x0000ff0009ff7812 */ /* 0x000fe4000782c0ff */
[C---:B-----5:R-:W-:Y:S01]  /*32c0*/  FFMA.FTZ R122, R147.reuse, R122, R96 ;  /* 0x0000007a937a7223 */ /* 0x060fe20000010060 */
[----:B------:R-:W-:-:S03]  /*32d0*/  FFMA.FTZ R154, R147, R154, R97 ;  /* 0x0000009a939a7223 */ /* 0x000fc60000010061 */
[-C--:B------:R-:W-:Y:S01]  /*32e0*/  FMUL.FTZ R122, R122, R145.reuse ;  /* 0x000000917a7a7220 */ /* 0x080fe20000410000 */
[----:B------:R-:W-:-:S03]  /*32f0*/  FMUL.FTZ R154, R154, R145 ;  /* 0x000000919a9a7220 */ /* 0x000fc60000410000 */
[----:B------:R-:W-:Y:S01]  /*3300*/  FMUL.FTZ R123, R122, UR13 ;  /* 0x0000000d7a7b7c20 */ /* 0x000fe20008410000 */
[----:B------:R-:W-:-:S03]  /*3310*/  FMUL.FTZ R122, R154, UR13 ;  /* 0x0000000d9a7a7c20 */ /* 0x000fc60008410000 */
[----:B------:R-:W-:Y:S01]  /*3320*/  FMUL.FTZ R116, R116, R123 ;  /* 0x0000007b74747220 */ /* 0x000fe20000410000 */
[----:B------:R-:W-:-:S04]  /*3330*/  FMUL.FTZ R117, R117, R122 ;  /* 0x0000007a75757220 */ /* 0x000fc80000410000 */
[----:B------:R-:W-:Y:S02]  /*3340*/  FSEL R151, R116, RZ, P6 ;  /* 0x000000ff74977208 */ /* 0x000fe40003000000 */
[----:B------:R-:W-:Y:S01]  /*3350*/  FSEL R116, R117, RZ, P1 ;  /* 0x000000ff75747208 */ /* 0x000fe20000800000 */
[----:B------:R-:W-:Y:S02]  /*3360*/  FMUL.FTZ R117, R49, R122 ;  /* 0x0000007a31757220 */ /* 0x000fe40000410000 */
[----:B------:R-:W-:Y:S02]  /*3370*/  FADD.FTZ R151, R76, R151 ;  /* 0x000000974c977221 */ /* 0x000fe40000010000 */
[----:B------:R-:W-:Y:S01]  /*3380*/  FADD.FTZ R153, R77, R116 ;  /* 0x000000744d997221 */ /* 0x000fe20000010000 */
[-CC-:B------:R-:W-:Y:S01]  /*3390*/  FFMA.FTZ R77, R135, R121.reuse, R120.reuse ;  /* 0x00000079874d7223 */ /* 0x180fe20000010078 */
[----:B------:R-:W-:Y:S01]  /*33a0*/  FFMA.FTZ R116, R150, R121, R120 ;  /* 0x0000007996747223 */ /* 0x000fe20000010078 */
[----:B------:R-:W-:-:S02]  /*33b0*/  SEL R117, R117, RZ, P1 ;  /* 0x000000ff75757207 */ /* 0x000fc40000800000 */
[----:B------:R-:W-:Y:S01]  /*33c0*/  FADD.FTZ R76, R152, -R77 ;  /* 0x8000004d984c7221 */ /* 0x000fe20000010000 */
[----:B------:R-:W-:Y:S01]  /*33d0*/  FADD.FTZ R116, R143, -R116 ;  /* 0x800000748f747221 */ /* 0x000fe20000010000 */
[----:B------:R-:W-:Y:S02]  /*33e0*/  ISETP.GE.U32.AND P1, PT, R9, 0x1000000, PT ;  /* 0x010000000900780c */ /* 0x000fe40003f26070 */
[C---:B------:R-:W-:Y:S01]  /*33f0*/  FFMA.FTZ R76, R147.reuse, R76, R98 ;  /* 0x0000004c934c7223 */ /* 0x040fe20000010062 */
[----:B------:R-:W-:Y:S01]  /*3400*/  FFMA.FTZ R154, R147, R116, R99 ;  /* 0x00000074939a7223 */ /* 0x000fe20000010063 */
[----:B------:R-:W-:Y:S02]  /*3410*/  FMUL.FTZ R116, R48, R123 ;  /* 0x0000007b30747220 */ /* 0x000fe40000410000 */
[-C--:B------:R-:W-:Y:S01]  /*3420*/  FMUL.FTZ R76, R76, R145.reuse ;  /* 0x000000914c4c7220 */ /* 0x080fe20000410000 */
[----:B------:R-:W-:Y:S02]  /*3430*/  FMUL.FTZ R154, R154, R145 ;  /* 0x000000919a9a7220 */ /* 0x000fe40000410000 */
[----:B------:R-:W-:Y:S01]  /*3440*/  SEL R116, R116, RZ, P6 ;  /* 0x000000ff74747207 */ /* 0x000fe20003000000 */
[----:B------:R-:W-:Y:S01]  /*3450*/  FMUL.FTZ R77, R76, UR13 ;  /* 0x0000000d4c4d7c20 */ /* 0x000fe20008410000 */
[----:B------:R-:W-:Y:S01]  /*3460*/  FMUL.FTZ R154, R154, UR13 ;  /* 0x0000000d9a9a7c20 */ /* 0x000fe20008410000 */
[----:B------:R-:W-:-:S02]  /*3470*/  LOP3.LUT P6, RZ, R9, 0xff0000, RZ, 0xc0, !PT ;  /* 0x00ff000009ff7812 */ /* 0x000fc400078cc0ff */
[-C--:B------:R-:W-:Y:S01]  /*3480*/  FMUL.FTZ R118, R118, R77.reuse ;  /* 0x0000004d76767220 */ /* 0x080fe20000410000 */
[----:B------:R-:W-:Y:S01]  /*3490*/  FMUL.FTZ R76, R119, R154 ;  /* 0x0000009a774c7220 */ /* 0x000fe20000410000 */
[----:B------:R-:W-:-:S03]  /*34a0*/  FMUL.FTZ R77, R50, R77 ;  /* 0x0000004d324d7220 */ /* 0x000fc60000410000 */
[----:B------:R-:W-:Y:S02]  /*34b0*/  FSEL R119, R118, RZ, P6 ;  /* 0x000000ff76777208 */ /* 0x000fe40003000000 */
[----:B------:R-:W-:Y:S02]  /*34c0*/  FSEL R76, R76, RZ, P1 ;  /* 0x000000ff4c4c7208 */ /* 0x000fe40000800000 */
[----:B------:R-:W-:Y:S01]  /*34d0*/  SEL R118, R77, RZ, P6 ;  /* 0x000000ff4d767207 */ /* 0x000fe20003000000 */
[----:B------:R-:W-:Y:S01]  /*34e0*/  FADD.FTZ R78, R78, R119 ;  /* 0x000000774e4e7221 */ /* 0x000fe20000010000 */
[----:B------:R-:W-:Y:S01]  /*34f0*/  FMUL.FTZ R119, R51, R154 ;  /* 0x0000009a33777220 */ /* 0x000fe20000410000 */
[----:B------:R-:W-:-:S04]  /*3500*/  FADD.FTZ R79, R79, R76 ;  /* 0x0000004c4f4f7221 */ /* 0x000fc80000010000 */
[----:B------:R-:W-:Y:S01]  /*3510*/  SEL R119, R119, RZ, P1 ;  /* 0x000000ff77777207 */ /* 0x000fe20000800000 */
[----:B------:R-:W-:Y:S06]  /*3520*/  BRA `(.L_x_7734) ;  /* 0x0000000000b07947 */ /* 0x000fec0003800000 */
.L_x_7733:
[-CC-:B------:R-:W-:Y:S01]  /*3530*/  FFMA.FTZ R105, R3, R121.reuse, R120.reuse ;  /* 0x0000007903697223 */ /* 0x180fe20000010078 */
[-CC-:B------:R-:W-:Y:S01]  /*3540*/  FFMA.FTZ R106, R126, R121.reuse, R120.reuse ;  /* 0x000000797e6a7223 */ /* 0x180fe20000010078 */
[----:B------:R-:W-:Y:S01]  /*3550*/  LOP3.LUT P6, RZ, R9, 0xff, RZ, 0xc0, !PT ;  /* 0x000000ff09ff7812 */ /* 0x000fe200078cc0ff */
[----:B------:R-:W-:Y:S01]  /*3560*/  FFMA.FTZ R107, R135, R121, R120 ;  /* 0x00000079876b7223 */ /* 0x000fe20000010078 */
[----:B------:R-:W-:Y:S01]  /*3570*/  FADD.FTZ R105, R134, -R105 ;  /* 0x8000006986697221 */ /* 0x000fe20000010000 */
[----:B------:R-:W-:Y:S01]  /*3580*/  FADD.FTZ R106, R137, -R106 ;  /* 0x8000006a896a7221 */ /* 0x000fe20000010000 */
[----:B------:R-:W-:Y:S01]  /*3590*/  LOP3.LUT P1, RZ, R9, 0xff00, RZ, 0xc0, !PT ;  /* 0x0000ff0009ff7812 */ /* 0x000fe2000782c0ff */
[----:B------:R-:W-:Y:S01]  /*35a0*/  FADD.FTZ R107, R152, -R107 ;  /* 0x8000006b986b7221 */ /* 0x000fe20000010000 */
[----:B-----5:R-:W-:-:S04]  /*35b0*/  FFMA.FTZ R104, R147, R105, R96 ;  /* 0x0000006993687223 */ /* 0x020fc80000010060 */
[----:B------:R-:W-:-:S04]  /*35c0*/  FMUL.FTZ R105, R104, R145 ;  /* 0x0000009168697220 */ /* 0x000fc80000410000 */
[----:B------:R-:W-:Y:S01]  /*35d0*/  FMUL.FTZ R123, R105, UR13 ;  /* 0x0000000d697b7c20 */ /* 0x000fe20008410000 */
[C---:B------:R-:W-:Y:S01]  /*35e0*/  FFMA.FTZ R105, R147.reuse, R106, R97 ;  /* 0x0000006a93697223 */ /* 0x040fe20000010061 */
[----:B------:R-:W-:Y:S02]  /*35f0*/  FFMA.FTZ R106, R147, R107, R98 ;  /* 0x0000006b936a7223 */ /* 0x000fe40000010062 */
[----:B------:R-:W-:Y:S01]  /*3600*/  FMUL.FTZ R116, R116, R123 ;  /* 0x0000007b74747220 */ /* 0x000fe20000410000 */
[----:B------:R-:W-:-:S04]  /*3610*/  FMUL.FTZ R122, R105, R145 ;  /* 0x00000091697a7220 */ /* 0x000fc80000410000 */
[----:B------:R-:W-:Y:S01]  /*3620*/  FMUL.FTZ R122, R122, UR13 ;  /* 0x0000000d7a7a7c20 */ /* 0x000fe20008410000 */
[----:B------:R-:W-:Y:S01]  /*3630*/  FSEL R151, R116, RZ, P6 ;  /* 0x000000ff74977208 */ /* 0x000fe20003000000 */
[----:B------:R-:W-:Y:S02]  /*3640*/  FFMA.FTZ R116, R150, R121, R120 ;  /* 0x0000007996747223 */ /* 0x000fe40000010078 */
[-C--:B------:R-:W-:Y:S02]  /*3650*/  FMUL.FTZ R117, R117, R122.reuse ;  /* 0x0000007a75757220 */ /* 0x080fe40000410000 */
[----:B------:R-:W-:Y:S01]  /*3660*/  FADD.FTZ R151, R76, R151 ;  /* 0x000000974c977221 */ /* 0x000fe20000010000 */
[----:B------:R-:W-:Y:S02]  /*3670*/  FADD.FTZ R116, R143, -R116 ;  /* 0x800000748f747221 */ /* 0x000fe40000010000 */
[----:B------:R-:W-:Y:S01]  /*3680*/  FSEL R76, R117, RZ, P1 ;  /* 0x000000ff754c7208 */ /* 0x000fe20000800000 */
[----:B------:R-:W-:Y:S01]  /*3690*/  FMUL.FTZ R117, R49, R122 ;  /* 0x0000007a31757220 */ /* 0x000fe20000410000 */
[----:B------:R-:W-:Y:S01]  /*36a0*/  FFMA.FTZ R107, R147, R116, R99 ;  /* 0x00000074936b7223 */ /* 0x000fe20000010063 */
[----:B------:R-:W-:-:S02]  /*36b0*/  FMUL.FTZ R116, R48, R123 ;  /* 0x0000007b30747220 */ /* 0x000fc40000410000 */
[----:B------:R-:W-:Y:S01]  /*36c0*/  FADD.FTZ R153, R77, R76 ;  /* 0x0000004c4d997221 */ /* 0x000fe20000010000 */
[-C--:B------:R-:W-:Y:S01]  /*36d0*/  FMUL.FTZ R76, R106, R145.reuse ;  /* 0x000000916a4c7220 */ /* 0x080fe20000410000 */
[----:B------:R-:W-:Y:S02]  /*36e0*/  SEL R117, R117, RZ, P1 ;  /* 0x000000ff75757207 */ /* 0x000fe40000800000 */
[----:B------:R-:W-:Y:S01]  /*36f0*/  SEL R116, R116, RZ, P6 ;  /* 0x000000ff74747207 */ /* 0x000fe20003000000 */
[----:B------:R-:W-:Y:S01]  /*3700*/  FMUL.FTZ R77, R76, UR13 ;  /* 0x0000000d4c4d7c20 */ /* 0x000fe20008410000 */
[----:B------:R-:W-:Y:S01]  /*3710*/  FMUL.FTZ R76, R107, R145 ;  /* 0x000000916b4c7220 */ /* 0x000fe20000410000 */
[C---:B------:R-:W-:Y:S02]  /*3720*/  LOP3.LUT P6, RZ, R9.reuse, 0xff0000, RZ, 0xc0, !PT ;  /* 0x00ff000009ff7812 */ /* 0x040fe400078cc0ff */
[-C--:B------:R-:W-:Y:S01]  /*3730*/  FMUL.FTZ R118, R118, R77.reuse ;  /* 0x0000004d76767220 */ /* 0x080fe20000410000 */
[----:B------:R-:W-:Y:S01]  /*3740*/  FMUL.FTZ R76, R76, UR13 ;  /* 0x0000000d4c4c7c20 */ /* 0x000fe20008410000 */
[----:B------:R-:W-:Y:S01]  /*3750*/  ISETP.GE.U32.AND P1, PT, R9, 0x1000000, PT ;  /* 0x010000000900780c */ /* 0x000fe20003f26070 */
[----:B------:R-:W-:-:S02]  /*3760*/  FMUL.FTZ R77, R50, R77 ;  /* 0x0000004d324d7220 */ /* 0x000fc40000410000 */
[-C--:B------:R-:W-:Y:S01]  /*3770*/  FMUL.FTZ R122, R119, R76.reuse ;  /* 0x0000004c777a7220 */ /* 0x080fe20000410000 */
[----:B------:R-:W-:Y:S01]  /*3780*/  FSEL R119, R118, RZ, P6 ;  /* 0x000000ff76777208 */ /* 0x000fe20003000000 */
[----:B------:R-:W-:Y:S01]  /*3790*/  FMUL.FTZ R76, R51, R76 ;  /* 0x0000004c334c7220 */ /* 0x000fe20000410000 */
[----:B------:R-:W-:Y:S02]  /*37a0*/  SEL R118, R77, RZ, P6 ;  /* 0x000000ff4d767207 */ /* 0x000fe40003000000 */
[----:B------:R-:W-:Y:S01]  /*37b0*/  FSEL R122, R122, RZ, P1 ;  /* 0x000000ff7a7a7208 */ /* 0x000fe20000800000 */
[----:B------:R-:W-:Y:S01]  /*37c0*/  FADD.FTZ R78, R78, R119 ;  /* 0x000000774e4e7221 */ /* 0x000fe20000010000 */
[----:B------:R-:W-:-:S03]  /*37d0*/  SEL R119, R76, RZ, P1 ;  /* 0x000000ff4c777207 */ /* 0x000fc60000800000 */
[----:B------:R-:W-:-:S07]  /*37e0*/  FADD.FTZ R79, R79, R122 ;  /* 0x0000007a4f4f7221 */ /* 0x000fce0000010000 */
.L_x_7734:
        /* <DEDUP_REMOVED lines=11> */
.L_x_7732:
[----:B------:R-:W-:Y:S05]  /*38a0*/  BSYNC.RECONVERGENT B1 ;  /* 0x0000000000017941 */ /* 0x000fea0003800200 */
.L_x_7731:
        /* <DEDUP_REMOVED lines=14> */
[----:B------:R-:W-:Y:S01]  /*3990*/  FFMA.FTZ R122, R146, R121, R120 ;  /* 0x00000079927a7223 */ /* 0x000fe20000010078 */
[----:B------:R-:W-:Y:S01]  /*39a0*/  FADD.FTZ R123, R148, -R123 ;  /* 0x8000007b947b7221 */ /* 0x000fe20000010000 */
[----:B-----5:R-:W-:Y:S02]  /*39b0*/  FFMA.FTZ R104, R147, R105, R16 ;  /* 0x0000006993687223 */ /* 0x020fe40000010010 */
[----:B------:R-:W-:-:S02]  /*39c0*/  FADD.FTZ R122, R141, -R122 ;  /* 0x8000007a8d7a7221 */ /* 0x000fc40000010000 */
[----:B------:R-:W-:-:S04]  /*39d0*/  FMUL.FTZ R105, R104, R145 ;  /* 0x0000009168697220 */ /* 0x000fc80000410000 */
[----:B------:R-:W-:Y:S01]  /*39e0*/  FMUL.FTZ R107, R105, UR13 ;  /* 0x0000000d696b7c20 */ /* 0x000fe20008410000 */
[C---:B------:R-:W-:Y:S01]  /*39f0*/  FFMA.FTZ R105, R147.reuse, R106, R17 ;  /* 0x0000006a93697223 */ /* 0x040fe20000010011 */
[----:B------:R-:W-:Y:S02]  /*3a00*/  FFMA.FTZ R106, R147, R123, R18 ;  /* 0x0000007b936a7223 */ /* 0x000fe40000010012 */
[-C--:B------:R-:W-:Y:S01]  /*3a10*/  FMUL.FTZ R116, R116, R107.reuse ;  /* 0x0000006b74747220 */ /* 0x080fe20000410000 */
[----:B------:R-:W-:Y:S01]  /*3a20*/  FMUL.FTZ R107, R24, R107 ;  /* 0x0000006b186b7220 */ /* 0x000fe20000410000 */
[----:B------:R-:W-:-:S03]  /*3a30*/  FMUL.FTZ R123, R106, R145 ;  /* 0x000000916a7b7220 */ /* 0x000fc60000410000 */
[----:B------:R-:W-:Y:S01]  /*3a40*/  FSEL R151, R116, RZ, P6 ;  /* 0x000000ff74977208 */ /* 0x000fe20003000000 */
[----:B------:R-:W-:Y:S01]  /*3a50*/  FMUL.FTZ R123, R123, UR13 ;  /* 0x0000000d7b7b7c20 */ /* 0x000fe20008410000 */
[----:B------:R-:W-:Y:S01]  /*3a60*/  SEL R116, R107, RZ, P6 ;  /* 0x000000ff6b747207 */ /* 0x000fe20003000000 */
[----:B------:R-:W-:Y:S01]  /*3a70*/  FFMA.FTZ R107, R147, R122, R19 ;  /* 0x0000007a936b7223 */ /* 0x000fe20000010013 */
[----:B------:R-:W-:Y:S01]  /*3a80*/  LOP3.LUT P6, RZ, R8, 0xff00, RZ, 0xc0, !PT ;  /* 0x0000ff0008ff7812 */ /* 0x000fe200078cc0ff */
[----:B------:R-:W-:Y:S01]  /*3a90*/  FADD.FTZ R151, R80, R151 ;  /* 0x0000009750977221 */ /* 0x000fe20000010000 */
[-C--:B------:R-:W-:Y:S01]  /*3aa0*/  FMUL.FTZ R80, R105, R145.reuse ;  /* 0x0000009169507220 */ /* 0x080fe20000410000 */
[----:B------:R-:W-:Y:S01]  /*3ab0*/  FMUL.FTZ R153, R107, R145 ;  /* 0x000000916b997220 */ /* 0x000fe20000410000 */
[-C--:B------:R-:W-:Y:S01]  /*3ac0*/  FMUL.FTZ R118, R118, R123.reuse ;  /* 0x0000007b76767220 */ /* 0x080fe20000410000 */
[----:B------:R-:W-:Y:S01]  /*3ad0*/  FMUL.FTZ R123, R26, R123 ;  /* 0x0000007b1a7b7220 */ /* 0x000fe20000410000 */
[----:B------:R-:W-:-:S04]  /*3ae0*/  FMUL.FTZ R80, R80, UR13 ;  /* 0x0000000d50507c20 */ /* 0x000fc80008410000 */
        /* <DEDUP_REMOVED lines=17> */
.L_x_7737:
[-CC-:B------:R-:W-:Y:S01]  /*3c00*/  FFMA.FTZ R123, R13, R121.reuse, R120.reuse ;  /* 0x000000790d7b7223 */ /* 0x180fe20000010078 */
[----:B------:R-:W-:Y:S01]  /*3c10*/  LOP3.LUT P6, RZ, R8, 0xff, RZ, 0xc0, !PT ;  /* 0x000000ff08ff7812 */ /* 0x000fe200078cc0ff */
[----:B------:R-:W-:Y:S02]  /*3c20*/  FFMA.FTZ R153, R131, R121, R120 ;  /* 0x0000007983997223 */ /* 0x000fe40000010078 */
[----:B------:R-:W-:Y:S02]  /*3c30*/  FADD.FTZ R123, R132, -R123 ;  /* 0x8000007b847b7221 */ /* 0x000fe40000010000 */
[----:B------:R-:W-:Y:S02]  /*3c40*/  FADD.FTZ R153, R148, -R153 ;  /* 0x8000009994997221 */ /* 0x000fe40000010000 */
[----:B-----5:R-:W-:-:S04]  /*3c50*/  FFMA.FTZ R122, R147, R123, R16 ;  /* 0x0000007b937a7223 */ /* 0x020fc80000010010 */
[----:B------:R-:W-:-:S04]  /*3c60*/  FMUL.FTZ R122, R122, R145 ;  /* 0x000000917a7a7220 */ /* 0x000fc80000410000 */
[----:B------:R-:W-:Y:S01]  /*3c70*/  FMUL.FTZ R123, R122, UR13 ;  /* 0x0000000d7a7b7c20 */ /* 0x000fe20008410000 */
[----:B------:R-:W-:-:S03]  /*3c80*/  FFMA.FTZ R122, R124, R121, R120 ;  /* 0x000000797c7a7223 */ /* 0x000fc60000010078 */
[----:B------:R-:W-:Y:S01]  /*3c90*/  FMUL.FTZ R116, R116, R123 ;  /* 0x0000007b74747220 */ /* 0x000fe20000410000 */
[----:B------:R-:W-:-:S04]  /*3ca0*/  FADD.FTZ R122, R133, -R122 ;  /* 0x8000007a857a7221 */ /* 0x000fc80000010000 */
[----:B------:R-:W-:Y:S01]  /*3cb0*/  FSEL R151, R116, RZ, P6 ;  /* 0x000000ff74977208 */ /* 0x000fe20003000000 */
[----:B------:R-:W-:Y:S01]  /*3cc0*/  FFMA.FTZ R122, R147, R122, R17 ;  /* 0x0000007a937a7223 */ /* 0x000fe20000010011 */
[----:B------:R-:W-:-:S03]  /*3cd0*/  FMUL.FTZ R116, R24, R123 ;  /* 0x0000007b18747220 */ /* 0x000fc60000410000 */
[----:B------:R-:W-:Y:S01]  /*3ce0*/  FADD.FTZ R151, R80, R151 ;  /* 0x0000009750977221 */ /* 0x000fe20000010000 */
[----:B------:R-:W-:Y:S01]  /*3cf0*/  FFMA.FTZ R80, R146, R121, R120 ;  /* 0x0000007992507223 */ /* 0x000fe20000010078 */
[----:B------:R-:W-:Y:S01]  /*3d00*/  FMUL.FTZ R122, R122, R145 ;  /* 0x000000917a7a7220 */ /* 0x000fe20000410000 */
[----:B------:R-:W-:Y:S02]  /*3d10*/  SEL R116, R116, RZ, P6 ;  /* 0x000000ff74747207 */ /* 0x000fe40003000000 */
[----:B------:R-:W-:Y:S01]  /*3d20*/  FADD.FTZ R154, R141, -R80 ;  /* 0x800000508d9a7221 */ /* 0x000fe20000010000 */
[C---:B------:R-:W-:Y:S01]  /*3d30*/  FFMA.FTZ R80, R147.reuse, R153, R18 ;  /* 0x0000009993507223 */ /* 0x040fe20000010012 */
[----:B------:R-:W-:Y:S01]  /*3d40*/  FMUL.FTZ R122, R122, UR13 ;  /* 0x0000000d7a7a7c20 */ /* 0x000fe20008410000 */
[----:B------:R-:W-:Y:S01]  /*3d50*/  LOP3.LUT P6, RZ, R8, 0xff00, RZ, 0xc0, !PT ;  /* 0x0000ff0008ff7812 */ /* 0x000fe200078cc0ff */
[----:B------:R-:W-:Y:S01]  /*3d60*/  FFMA.FTZ R154, R147, R154, R19 ;  /* 0x0000009a939a7223 */ /* 0x000fe20000010013 */
[-C--:B------:R-:W-:Y:S01]  /*3d70*/  FMUL.FTZ R80, R80, R145.reuse ;  /* 0x0000009150507220 */ /* 0x080fe20000410000 */
[-C--:B------:R-:W-:Y:S01]  /*3d80*/  FMUL.FTZ R117, R117, R122.reuse ;  /* 0x0000007a75757220 */ /* 0x080fe20000410000 */
[----:B------:R-:W-:Y:S01]  /*3d90*/  FMUL.FTZ R122, R25, R122 ;  /* 0x0000007a197a7220 */ /* 0x000fe20000410000 */
[----:B------:R-:W-:Y:S01]  /*3da0*/  FMUL.FTZ R154, R154, R145 ;  /* 0x000000919a9a7220 */ /* 0x000fe20000410000 */
[----:B------:R-:W-:-:S02]  /*3db0*/  FMUL.FTZ R123, R80, UR13 ;  /* 0x0000000d507b7c20 */ /* 0x000fc40008410000 */
[----:B------:R-:W-:Y:S01]  /*3dc0*/  FSEL R80, R117, RZ, P6 ;  /* 0x000000ff75507208 */ /* 0x000fe20003000000 */
[----:B------:R-:W-:Y:S01]  /*3dd0*/  FMUL.FTZ R154, R154, UR13 ;  /* 0x0000000d9a9a7c20 */ /* 0x000fe20008410000 */
        /* <DEDUP_REMOVED lines=14> */
.L_x_7738:
        /* <DEDUP_REMOVED lines=9> */
.L_x_7736:
[----:B------:R-:W-:Y:S05]  /*3f50*/  BSYNC.RECONVERGENT B1 ;  /* 0x0000000000017941 */ /* 0x000fea0003800200 */
.L_x_7735:
        /* <DEDUP_REMOVED lines=53> */
.L_x_7741:
        /* <DEDUP_REMOVED lines=44> */
.L_x_7742:
        /* <DEDUP_REMOVED lines=9> */
.L_x_7740:
[----:B------:R-:W-:Y:S05]  /*4600*/  BSYNC.RECONVERGENT B1 ;  /* 0x0000000000017941 */ /* 0x000fea0003800200 */
.L_x_7739:
        /* <DEDUP_REMOVED lines=14> */
[----:B------:R-:W-:Y:S01]  /*46f0*/  LOP3.LUT P6, RZ, R2, 0xff, RZ, 0xc0, !PT ;  /* 0x000000ff02ff7812 */ /* 0x000fe200078cc0ff */
[C---:B-----5:R-:W-:Y:S01]  /*4700*/  FFMA.FTZ R104, R147.reuse, R105, R112 ;  /* 0x0000006993687223 */ /* 0x060fe20000010070 */
[----:B------:R-:W-:Y:S01]  /*4710*/  FFMA.FTZ R105, R147, R122, R113 ;  /* 0x0000007a93697223 */ /* 0x000fe20000010071 */
[----:B------:R-:W-:-:S02]  /*4720*/  FADD.FTZ R122, R138, -R121 ;  /* 0x800000798a7a7221 */ /* 0x000fc40000010000 */
[-C--:B------:R-:W-:Y:S01]  /*4730*/  FMUL.FTZ R106, R104, R145.reuse ;  /* 0x00000091686a7220 */ /* 0x080fe20000410000 */
[----:B------:R-:W-:-:S03]  /*4740*/  FMUL.FTZ R121, R105, R145 ;  /* 0x0000009169797220 */ /* 0x000fc60000410000 */
[----:B------:R-:W-:Y:S01]  /*4750*/  FMUL.FTZ R107, R106, UR13 ;  /* 0x0000000d6a6b7c20 */ /* 0x000fe20008410000 */
[----:B------:R-:W-:-:S03]  /*4760*/  FFMA.FTZ R106, R147, R123, R114 ;  /* 0x0000007b936a7223 */ /* 0x000fc60000010072 */
[-C--:B------:R-:W-:Y:S01]  /*4770*/  FMUL.FTZ R116, R116, R107.reuse ;  /* 0x0000006b74747220 */ /* 0x080fe20000410000 */
[----:B------:R-:W-:Y:S01]  /*4780*/  FMUL.FTZ R120, R40, R107 ;  /* 0x0000006b28787220 */ /* 0x000fe20000410000 */
[----:B------:R-:W-:Y:S01]  /*4790*/  FFMA.FTZ R107, R147, R122, R115 ;  /* 0x0000007a936b7223 */ /* 0x000fe20000010073 */
[----:B------:R-:W-:Y:S02]  /*47a0*/  FMUL.FTZ R122, R121, UR13 ;  /* 0x0000000d797a7c20 */ /* 0x000fe40008410000 */
        /* <DEDUP_REMOVED lines=26> */
.L_x_7743:
        /* <DEDUP_REMOVED lines=11> */
[----:B------:R-:W-:Y:S01]  /*4a00*/  LOP3.LUT P6, RZ, R2, 0xff, RZ, 0xc0, !PT ;  /* 0x000000ff02ff7812 */ /* 0x000fe200078cc0ff */
[-C--:B------:R-:W-:Y:S01]  /*4a10*/  FMUL.FTZ R120, R120, R145.reuse ;  /* 0x0000009178787220 */ /* 0x080fe20000410000 */
[-C--:B------:R-:W-:Y:S01]  /*4a20*/  FMUL.FTZ R122, R122, R145.reuse ;  /* 0x000000917a7a7220 */ /* 0x080fe20000410000 */
[-C--:B------:R-:W-:Y:S01]  /*4a30*/  FMUL.FTZ R154, R154, R145.reuse ;  /* 0x000000919a9a7220 */ /* 0x080fe20000410000 */
[----:B------:R-:W-:Y:S01]  /*4a40*/  FFMA.FTZ R156, R147, R156, R115 ;  /* 0x0000009c939c7223 */ /* 0x000fe20000010073 */
[----:B------:R-:W-:Y:S01]  /*4a50*/  FMUL.FTZ R121, R120, UR13 ;  /* 0x0000000d78797c20 */ /* 0x000fe20008410000 */
[----:B------:R-:W-:Y:S01]  /*4a60*/  FMUL.FTZ R122, R122, UR13 ;  /* 0x0000000d7a7a7c20 */ /* 0x000fe20008410000 */
[----:B------:R-:W-:Y:S01]  /*4a70*/  FMUL.FTZ R123, R154, UR13 ;  /* 0x0000000d9a7b7c20 */ /* 0x000fe20008410000 */
[----:B------:R-:W-:Y:S01]  /*4a80*/  FMUL.FTZ R156, R156, R145 ;  /* 0x000000919c9c7220 */ /* 0x000fe20000410000 */
[-C--:B------:R-:W-:Y:S01]  /*4a90*/  FMUL.FTZ R116, R116, R121.reuse ;  /* 0x0000007974747220 */ /* 0x080fe20000410000 */
[----:B------:R-:W-:Y:S01]  /*4aa0*/  FMUL.FTZ R120, R40, R121 ;  /* 0x0000007928787220 */ /* 0x000fe20000410000 */
[-C--:B------:R-:W-:Y:S01]  /*4ab0*/  FMUL.FTZ R117, R117, R122.reuse ;  /* 0x0000007a75757220 */ /* 0x080fe20000410000 */
[----:B------:R-:W-:Y:S01]  /*4ac0*/  FMUL.FTZ R122, R41, R122 ;  /* 0x0000007a297a7220 */ /* 0x000fe20000410000 */
[-C--:B------:R-:W-:Y:S01]  /*4ad0*/  FMUL.FTZ R118, R118, R123.reuse ;  /* 0x0000007b76767220 */ /* 0x080fe20000410000 */
[----:B------:R-:W-:Y:S01]  /*4ae0*/  FSEL R121, R116, RZ, P6 ;  /* 0x000000ff74797208 */ /* 0x000fe20003000000 */
[----:B------:R-:W-:Y:S01]  /*4af0*/  FMUL.FTZ R123, R42, R123 ;  /* 0x0000007b2a7b7220 */ /* 0x000fe20000410000 */
[----:B------:R-:W-:Y:S01]  /*4b00*/  SEL R116, R120, RZ, P6 ;  /* 0x000000ff78747207 */ /* 0x000fe20003000000 */
[----:B------:R-:W-:Y:S01]  /*4b10*/  FMUL.FTZ R156, R156, UR13 ;  /* 0x0000000d9c9c7c20 */ /* 0x000fe20008410000 */
[----:B------:R-:W-:Y:S01]  /*4b20*/  LOP3.LUT P6, RZ, R2, 0xff00, RZ, 0xc0, !PT ;  /* 0x0000ff0002ff7812 */ /* 0x000fe200078cc0ff */
[----:B------:R-:W-:-:S02]  /*4b30*/  FADD.FTZ R145, R88, R121 ;  /* 0x0000007958917221 */ /* 0x000fc40000010000 */
[----:B------:R-:W-:Y:S01]  /*4b40*/  FMUL.FTZ R119, R119, R156 ;  /* 0x0000009c77777220 */ /* 0x000fe20000410000 */
[----:B------:R-:W-:Y:S02]  /*4b50*/  FSEL R120, R117, RZ, P6 ;  /* 0x000000ff75787208 */ /* 0x000fe40003000000 */
        /* <DEDUP_REMOVED lines=11> */
.L_x_7744:
        /* <DEDUP_REMOVED lines=10> */
.L_x_7728:
[----:B------:R-:W-:Y:S05]  /*4cb0*/  BSYNC.RECONVERGENT B0 ;  /* 0x0000000000007941 */ /* 0x000fea0003800200 */
.L_x_7714:
[----:B0-234-:R-:W0:Y:S01]  /*4cc0*/  LDC.64 R116, c[0x0][0x380] ;  /* 0x0000e000ff747b82 */ /* 0x01de220000000a00 */
[----:B------:R-:W-:Y:S01]  /*4cd0*/  UPLOP3.LUT UP1, UPT, UPT, UPT, UP1, 0x40, 0x4 ;  /* 0x000000000004789c */ /* 0x000fe20003f2e810 */
[----:B0-----:R-:W-:-:S04]  /*4ce0*/  IADD3 R11, PT, PT, R11, R116, RZ ;  /* 0x000000740b0b7210 */ /* 0x001fc80007ffe0ff */
[----:B------:R-:W-:-:S13]  /*4cf0*/  ISETP.GE.AND P1, PT, R11, R117, PT ;  /* 0x000000750b00720c */ /* 0x000fda0003f26270 */
[----:B------:R-:W-:Y:S05]  /*4d00*/  @!P1 BRA `(.L_x_7745) ;  /* 0xffffffb800589947 */ /* 0x000fea000383ffff */
.L_x_7703:
        /* <DEDUP_REMOVED lines=15> */
.L_x_7747:
[----:B------:R-:W-:Y:S05]  /*4e00*/  BSYNC.RECONVERGENT B0 ;  /* 0x0000000000007941 */ /* 0x000fea0003800200 */
.L_x_7746:
        /* <DEDUP_REMOVED lines=12> */
.L_x_7749:
[----:B------:R-:W-:Y:S05]  /*4ed0*/  BSYNC.RECONVERGENT B0 ;  /* 0x0000000000007941 */ /* 0x000fea0003800200 */
.L_x_7748:
        /* <DEDUP_REMOVED lines=12> */
.L_x_7751:
[----:B------:R-:W-:Y:S05]  /*4fa0*/  BSYNC.RECONVERGENT B0 ;  /* 0x0000000000007941 */ /* 0x000fea0003800200 */
.L_x_7750:
        /* <DEDUP_REMOVED lines=11> */
.L_x_7752:
        /* <DEDUP_REMOVED lines=10> */
.L_x_8160:


//--------------------- .text._ZN10layer_norm13ln_bwd_kernelINS_13Kernel_traitsIfffffjLj2048ELj1ELj1ELj4ELj16ENS_18Kernel_traits_baseILj2048EfffffjLj128EEEEELb1ELb1ELb0ELb1EEEvNS_9BwdParamsE --------------------------
	.section	.text._ZN10layer_norm13ln_bwd_kernelINS_13Kernel_traitsIfffffjLj2048ELj1ELj1ELj4ELj16ENS_18Kernel_traits_baseILj2048EfffffjLj128EEEEELb1ELb1ELb0ELb1EEEvNS_9BwdParamsE,"ax",@progbits
	.align	128
        .global         _ZN10layer_norm13ln_bwd_kernelINS_13Kernel_traitsIfffffjLj2048ELj1ELj1ELj4ELj16ENS_18Kernel_traits_baseILj2048EfffffjLj128EEEEELb1ELb1ELb0ELb1EEEvNS_9BwdParamsE
        .type           _ZN10layer_norm13ln_bwd_kernelINS_13Kernel_traitsIfffffjLj2048ELj1ELj1ELj4ELj16ENS_18Kernel_traits_baseILj2048EfffffjLj128EEEEELb1ELb1ELb0ELb1EEEvNS_9BwdParamsE,@function
        .size           _ZN10layer_norm13ln_bwd_kernelINS_13Kernel_traitsIfffffjLj2048ELj1ELj1ELj4ELj16ENS_18Kernel_traits_baseILj2048EfffffjLj128EEEEELb1ELb1ELb0ELb1EEEvNS_9BwdParamsE,(.L_x_8161 - _ZN10layer_norm13ln_bwd_kernelINS_13Kernel_traitsIfffffjLj2048ELj1ELj1ELj4ELj16ENS_18Kernel_traits_baseILj2048EfffffjLj128EEEEELb1ELb1ELb0ELb1EEEvNS_9BwdParamsE)
        .other          _ZN10layer_norm13ln_bwd_kernelINS_13Kernel_traitsIfffffjLj2048ELj1ELj1ELj4ELj16ENS_18Kernel_traits_baseILj2048EfffffjLj128EEEEELb1ELb1ELb0ELb1EEEvNS_9BwdParamsE,@"STO_CUDA_ENTRY STV_DEFAULT"
_ZN10layer_norm13ln_bwd_kernelINS_13Kernel_traitsIfffffjLj2048ELj1ELj1ELj4ELj16ENS_18Kernel_traits_baseILj2048EfffffjLj128EEEEELb1ELb1ELb0ELb1EEEvNS_9BwdParamsE:
.text._ZN10layer_norm13ln_bwd_kernelINS_13Kernel_traitsIfffffjLj2048ELj1ELj1ELj4ELj16ENS_18Kernel_traits_baseILj2048EfffffjLj128EEEEELb1ELb1ELb0ELb1EEEvNS_9BwdParamsE:
        /* <DEDUP_REMOVED lines=37> */
[----:B------:R-:W-:-:S02]  /*0250*/  CS2R R152, SRZ ;  /* 0x0000000000987805 */ /* 0x000fc4000001ff00 */
[----:B------:R-:W-:Y:S02]  /*0260*/  CS2R R150, SRZ ;  /* 0x0000000000967805 */ /* 0x000fe4000001ff00 */
[----:B------:R-:W-:Y:S02]  /*0270*/  CS2R R156, SRZ ;  /* 0x00000000009c7805 */ /* 0x000fe4000001ff00 */
[----:B------:R-:W-:Y:S01]  /*0280*/  CS2R R154, SRZ ;  /* 0x00000000009a7805 */ /* 0x000fe2000001ff00 */
[----:B-1----:R-:W-:-:S04]  /*0290*/  IMAD.WIDE.U32 R4, R3, 0x10, R4 ;  /* 0x0000001003047825 */ /* 0x002fc800078e0004 */
[----:B------:R-:W-:Y:S01]  /*02a0*/  HFMA2 R12, -RZ, RZ, 0, 0 ;  /* 0x00000000ff0c7431 */ /* 0x000fe200000001ff */
        /* <DEDUP_REMOVED lines=12> */
[----:B------:R-:W-:Y:S02]  /*0370*/  MOV R136, RZ ;  /* 0x000000ff00887202 */ /* 0x000fe40000000f00 */
        /* <DEDUP_REMOVED lines=11> */
[----:B------:R-:W-:-:S02]  /*0430*/  CS2R R8, SRZ ;  /* 0x0000000000087805 */ /* 0x000fc4000001ff00 */
[----:B0-----:R-:W-:Y:S02]  /*0440*/  CS2R R4, SRZ ;  /* 0x0000000000047805 */ /* 0x001fe4000001ff00 */
[----:B------:R-:W-:Y:S01]  /*0450*/  CS2R R10, SRZ ;  /* 0x00000000000a7805 */ /* 0x000fe2000001ff00 */
[----:B------:R-:W5:Y:S01]  /*0460*/  LDG.E.128 R48, desc[UR6][R6.64+0x800] ;  /* 0x0008000606307981 */ /* 0x000f62000c1e1d00 */
[----:B------:R-:W-:Y:S01]  /*0470*/  MOV R2, RZ ;  /* 0x000000ff00027202 */ /* 0x000fe20000000f00 */
[----:B------:R-:W0:Y:S01]  /*0480*/  LDCU UR4, c[0x0][0x408] ;  /* 0x00008100ff0477ac */ /* 0x000e220008000800 */
[----:B------:R-:W-:Y:S01]  /*0490*/  MOV R13, UR5 ;  /* 0x00000005000d7c02 */ /* 0x000fe20008000f00 */
[----:B------:R1:W5:Y:S01]  /*04a0*/  LDG.E.128 R52, desc[UR6][R6.64] ;  /* 0x0000000606347981 */ /* 0x000362000c1e1d00 */
[----:B------:R-:W2:Y:S01]  /*04b0*/  LDCU UR9, c[0x0][0x388] ;  /* 0x00007100ff0977ac */ /* 0x000ea20008000800 */
[----:B------:R-:W3:Y:S01]  /*04c0*/  LDCU.U8 UR8, c[0x0][0x410] ;  /* 0x00008200ff0877ac */ /* 0x000ee20008000000 */
[----:B-1----:R-:W-:Y:S01]  /*04d0*/  CS2R R6, SRZ ;  /* 0x0000000000067805 */ /* 0x002fe2000001ff00 */
[----:B------:R-:W1:Y:S01]  /*04e0*/  LDCU UR12, c[0x0][0x400] ;  /* 0x00008000ff0c77ac */ /* 0x000e620008000800 */
[----:B------:R-:W4:Y:S01]  /*04f0*/  LDCU.64 UR14, c[0x0][0x478] ;  /* 0x00008f00ff0e77ac */ /* 0x000f220008000a00 */
[----:B------:R-:W0:Y:S04]  /*0500*/  LDCU.64 UR10, c[0x0][0x438] ;  /* 0x00008700ff0a77ac */ /* 0x000e280008000a00 */
.L_x_7772:
[----:B0-----:R-:W3:Y:S01]  /*0510*/  LDC.64 R84, c[0x0][0x428] ;  /* 0x00010a00ff547b82 */ /* 0x001ee20000000a00 */
[----:B--2---:R-:W-:-:S05]  /*0520*/  IMAD R0, R13, UR9, RZ ;  /* 0x000000090d007c24 */ /* 0x004fca000f8e02ff */
[----:B------:R-:W-:Y:S02]  /*0530*/  SHF.R.S32.HI R19, RZ, 0x1f, R0 ;  /* 0x0000001fff137819 */ /* 0x000fe40000011400 */
[----:B------:R-:W2:Y:S02]  /*0540*/  LDC.64 R16, c[0x0][0x3c0] ;  /* 0x0000f000ff107b82 */ /* 0x000ea40000000a00 */
[----:B------:R-:W-:-:S04]  /*0550*/  LEA.HI R0, R19, R0, RZ, 0x2 ;  /* 0x0000000013007211 */ /* 0x000fc800078f10ff */
[----:B------:R-:W-:Y:S02]  /*0560*/  LEA.HI.SX32 R113, R0, R3, 0x1e ;  /* 0x0000000300717211 */ /* 0x000fe400078ff2ff */
[----:B------:R-:W1:Y:S08]  /*0570*/  LDC.64 R20, c[0x0][0x3a8] ;  /* 0x0000ea00ff147b82 */ /* 0x000e700000000a00 */
[----:B------:R-:W4:Y:S01]  /*0580*/  LDC.64 R14, c[0x0][0x3c8] ;  /* 0x0000f200ff0e7b82 */ /* 0x000f220000000a00 */
[----:B---3--:R-:W-:-:S04]  /*0590*/  IMAD.WIDE.U32 R88, R113, 0x10, R84 ;  /* 0x0000001071587825 */ /* 0x008fc800078e0054 */
[----:B--2---:R-:W-:Y:S02]  /*05a0*/  IMAD.WIDE R16, R13, 0x4, R16 ;  /* 0x000000040d107825 */ /* 0x004fe400078e0210 */
[----:B------:R-:W2:Y:S04]  /*05b0*/  LDG.E.128 R88, desc[UR6][R88.64] ;  /* 0x0000000658587981 */ /* 0x000ea8000c1e1d00 */
[----:B------:R3:W2:Y:S01]  /*05c0*/  LDG.E R0, desc[UR6][R16.64] ;  /* 0x0000000610007981 */ /* 0x0006a2000c1e1900 */
[C---:B-1----:R-:W-:Y:S01]  /*05d0*/  IMAD.WIDE.U32 R100, R113.reuse, 0x10, R20 ;  /* 0x0000001071647825 */ /* 0x042fe200078e0014 */
[----:B------:R-:W-:-:S05]  /*05e0*/  IADD3 R104, PT, PT, R113, 0x80, RZ ;  /* 0x0000008071687810 */ /* 0x000fca0007ffe0ff */
[----:B------:R-:W2:Y:S01]  /*05f0*/  LDG.E.128 R100, desc[UR6][R100.64] ;  /* 0x0000000664647981 */ /* 0x000ea2000c1e1d00 */
[----:B----4-:R-:W-:-:S06]  /*0600*/  IMAD.WIDE R14, R13, 0x4, R14 ;  /* 0x000000040d0e7825 */ /* 0x010fcc00078e020e */
[----:B------:R1:W4:Y:S01]  /*0610*/  LDG.E R14, desc[UR6][R14.64] ;  /* 0x000000060e0e7981 */ /* 0x000322000c1e1900 */
[----:B------:R-:W-:Y:S01]  /*0620*/  IMAD.WIDE.U32 R76, R104, 0x10, R84 ;  /* 0x00000010684c7825 */ /* 0x000fe200078e0054 */
[----:B---3--:R-:W-:-:S05]  /*0630*/  IADD3 R16, PT, PT, R113, 0x180, RZ ;  /* 0x0000018071107810 */ /* 0x008fca0007ffe0ff */
[----:B------:R-:W3:Y:S01]  /*0640*/  LDG.E.128 R76, desc[UR6][R76.64] ;  /* 0x000000064c4c7981 */ /* 0x000ee2000c1e1d00 */
[----:B-1----:R-:W-:-:S05]  /*0650*/  IADD3 R15, PT, PT, R113, 0x100, RZ ;  /* 0x00000100710f7810 */ /* 0x002fca0007ffe0ff */
[----:B------:R-:W-:-:S04]  /*0660*/  IMAD.WIDE.U32 R92, R15, 0x10, R20 ;  /* 0x000000100f5c7825 */ /* 0x000fc800078e0014 */
[--C-:B------:R-:W-:Y:S02]  /*0670*/  IMAD.WIDE.U32 R96, R104, 0x10, R20.reuse ;  /* 0x0000001068607825 */ /* 0x100fe400078e0014 */
[----:B------:R-:W3:Y:S02]  /*0680*/  LDG.E.128 R92, desc[UR6][R92.64] ;  /* 0x000000065c5c7981 */ /* 0x000ee4000c1e1d00 */
[C---:B------:R-:W-:Y:S02]  /*0690*/  IMAD.WIDE.U32 R20, R16.reuse, 0x10, R20 ;  /* 0x0000001010147825 */ /* 0x040fe400078e0014 */
[----:B------:R-:W3:Y:S02]  /*06a0*/  LDG.E.128 R96, desc[UR6][R96.64] ;  /* 0x0000000660607981 */ /* 0x000ee4000c1e1d00 */
[--C-:B------:R-:W-:Y:S02]  /*06b0*/  IMAD.WIDE.U32 R80, R15, 0x10, R84.reuse ;  /* 0x000000100f507825 */ /* 0x100fe400078e0054 */
[----:B------:R-:W3:Y:S04]  /*06c0*/  LDG.E.128 R20, desc[UR6][R20.64] ;  /* 0x0000000614147981 */ /* 0x000ee8000c1e1d00 */
[----:B------:R-:W3:Y:S01]  /*06d0*/  LDG.E.128 R80, desc[UR6][R80.64] ;  /* 0x0000000650507981 */ /* 0x000ee2000c1e1d00 */
[----:B------:R-:W-:-:S06]  /*06e0*/  IMAD.WIDE.U32 R84, R16, 0x10, R84 ;  /* 0x0000001010547825 */ /* 0x000fcc00078e0054 */
[----:B------:R-:W3:Y:S01]  /*06f0*/  LDG.E.128 R84, desc[UR6][R84.64] ;  /* 0x0000000654547981 */ /* 0x000ee2000c1e1d00 */
[----:B------:R-:W-:Y:S01]  /*0700*/  LOP3.LUT P3, RZ, R3, 0x1f, RZ, 0xc0, !PT ;  /* 0x0000001f03ff7812 */ /* 0x000fe2000786c0ff */
[----:B------:R-:W1:-:S12]  /*0710*/  S2R R17, SR_CgaCtaId ;  /* 0x0000000000117919 */ /* 0x000e580000008800 */
[----:B------:R-:W0:Y:S01]  /*0720*/  @!P3 S2R R3, SR_TID.X ;  /* 0x000000000003b919 */ /* 0x000e220000002100 */
[----:B------:R-:W-:Y:S02]  /*0730*/  PLOP3.LUT P0, PT, PT, PT, PT, 0x80, 0x8 ;  /* 0x000000000008781c */ /* 0x000fe40003f0f070 */
[----:B------:R-:W-:Y:S02]  /*0740*/  MOV R128, 0x400 ;  /* 0x0000040000807802 */ /* 0x000fe40000000f00 */
[----:B------:R-:W-:Y:S02]  /*0750*/  @!P3 PLOP3.LUT P0, PT, P2, PT, PT, 0x80, 0x8 ;  /* 0x000000000008b81c */ /* 0x000fe4000170f070 */
[----:B------:R-:W-:Y:S02]  /*0760*/  ISETP.NE.AND P4, PT, RZ, UR8, PT ;  /* 0x00000008ff007c0c */ /* 0x000fe4000bf85270 */
[----:B-1----:R-:W-:-:S04]  /*0770*/  LEA R128, R17, R128, 0x18 ;  /* 0x0000008011807211 */ /* 0x002fc800078ec0ff */
[----:B------:R-:W-:-:S04]  /*0780*/  IADD3 R122, PT, PT, R128, 0x2020, RZ ;  /* 0x00002020807a7810 */ /* 0x000fc80007ffe0ff */
[----:B------:R-:W-:Y:S02]  /*0790*/  @!P3 MOV R17, R122 ;  /* 0x0000007a0011b202 */ /* 0x000fe40000000f00 */
[----:B------:R-:W-:Y:S02]  /*07a0*/  @!P0 IADD3 R17, PT, PT, R128, 0x2000, RZ ;  /* 0x0000200080118810 */ /* 0x000fe40007ffe0ff */
[----:B0-----:R-:W-:Y:S01]  /*07b0*/  @!P3 SHF.R.U32.HI R18, RZ, 0x2, R3 ;  /* 0x00000002ff12b819 */ /* 0x001fe20000011603 */
[----:B--2--5:R-:W-:Y:S01]  /*07c0*/  FMUL.FTZ R114, R24, R88 ;  /* 0x0000005818727220 */ /* 0x024fe20000410000 */
[----:B------:R-:W-:Y:S01]  /*07d0*/  FMUL.FTZ R115, R25, R89 ;  /* 0x0000005919737220 */ /* 0x000fe20000410000 */
[----:B------:R-:W-:Y:S02]  /*07e0*/  FSEL R137, R0, RZ, !P4 ;  /* 0x000000ff00897208 */ /* 0x000fe40006000000 */
[----:B------:R-:W-:Y:S02]  /*07f0*/  @!P3 MOV R0, R17 ;  /* 0x000000110000b202 */ /* 0x000fe40000000f00 */
[----:B------:R-:W-:Y:S01]  /*0800*/  @!P3 LOP3.LUT R17, R18, 0x18, RZ, 0xc0, !PT ;  /* 0x000000181211b812 */ /* 0x000fe200078ec0ff */
[----:B------:R-:W-:Y:S01]  /*0810*/  FADD.FTZ R18, RZ, R114 ;  /* 0x00000072ff127221 */ /* 0x000fe20000010000 */
[----:B------:R-:W-:Y:S01]  /*0820*/  FMUL.FTZ R116, R26, R90 ;  /* 0x0000005a1a747220 */ /* 0x000fe20000410000 */
[----:B------:R-:W-:-:S02]  /*0830*/  FADD.FTZ R118, -R137, R101 ;  /* 0x0000006589767221 */ /* 0x000fc40000010100 */
[----:B------:R-:W-:Y:S01]  /*0840*/  FADD.FTZ R101, R115, R18 ;  /* 0x0000001273657221 */ /* 0x000fe20000010000 */
[----:B------:R-:W-:Y:S01]  /*0850*/  FADD.FTZ R105, -R137, R100 ;  /* 0x0000006489697221 */ /* 0x000fe20000010100 */
[----:B------:R-:W-:Y:S02]  /*0860*/  FMUL.FTZ R117, R27, R91 ;  /* 0x0000005b1b757220 */ /* 0x000fe40000410000 */
[----:B------:R-:W-:Y:S01]  /*0870*/  FADD.FTZ R18, R116, R101 ;  /* 0x0000006574127221 */ /* 0x000fe20000010000 */
[----:B------:R-:W-:Y:S01]  /*0880*/  @!P3 IADD3 R17, PT, PT, R17, R0, RZ ;  /* 0x000000001111b210 */ /* 0x000fe20007ffe0ff */
[----:B----4-:R-:W-:Y:S02]  /*0890*/  FMUL.FTZ R0, R14, R105 ;  /* 0x000000690e007220 */ /* 0x010fe40000410000 */
[----:B------:R-:W-:Y:S01]  /*08a0*/  FADD.FTZ R18, R117, R18 ;  /* 0x0000001275127221 */ /* 0x000fe20000010000 */
[----:B---3--:R-:W-:Y:S01]  /*08b0*/  FMUL.FTZ R105, R28, R76 ;  /* 0x0000004c1c697220 */ /* 0x008fe20000410000 */
[----:B------:R-:W-:Y:S01]  /*08c0*/  FMUL.FTZ R106, R29, R77 ;  /* 0x0000004d1d6a7220 */ /* 0x000fe20000410000 */
[----:B------:R-:W-:Y:S01]  /*08d0*/  FMUL.FTZ R107, R30, R78 ;  /* 0x0000004e1e6b7220 */ /* 0x000fe20000410000 */
[C---:B------:R-:W-:Y:S01]  /*08e0*/  FADD.FTZ R19, -R137.reuse, R103 ;  /* 0x0000006789137221 */ /* 0x040fe20000010100 */
[C---:B------:R-:W-:Y:S01]  /*08f0*/  FADD.FTZ R119, -R137.reuse, R102 ;  /* 0x0000006689777221 */ /* 0x040fe20000010100 */
[----:B------:R-:W-:Y:S01]  /*0900*/  FMUL.FTZ R118, R14, R118 ;  /* 0x000000760e767220 */ /* 0x000fe20000410000 */
[----:B------:R-:W-:Y:S01]  /*0910*/  FADD.FTZ R163, -R137, R93 ;  /* 0x0000005d89a37221 */ /* 0x000fe20000010100 */
[----:B------:R-:W-:Y:S01]  /*0920*/  FADD.FTZ R93, R105, R18 ;  /* 0x00000012695d7221 */ /* 0x000fe20000010000 */
[C---:B------:R-:W-:Y:S01]  /*0930*/  FADD.FTZ R165, -R137.reuse, R92 ;  /* 0x0000005c89a57221 */ /* 0x040fe20000010100 */
[----:B------:R-:W-:-:S02]  /*0940*/  FADD.FTZ R110, -R137, R97 ;  /* 0x00000061896e7221 */ /* 0x000fc40000010100 */
        /* <DEDUP_REMOVED lines=10> */
[----:B------:R-:W-:Y:S01]  /*09f0*/  FFMA.FTZ R21, R0, R114, RZ ;  /* 0x0000007200157223 */ /* 0x000fe200000100ff */
[----:B------:R-:W-:Y:S01]  /*0a00*/  FADD.FTZ R23, R107, R18 ;  /* 0x000000126b177221 */ /* 0x000fe20000010000 */
[----:B------:R-:W-:Y:S01]  /*0a10*/  FMUL.FTZ R108, R31, R79 ;  /* 0x0000004f1f6c7220 */ /* 0x000fe20000410000 */
        /* <DEDUP_REMOVED lines=10> */
[----:B------:R-:W-:Y:S01]  /*0ac0*/  FADD.FTZ R21, R19, R20 ;  /* 0x0000001413157221 */ /* 0x000fe20000010000 */
[----:B------:R-:W-:Y:S01]  /*0ad0*/  FMUL.FTZ R20, R34, R82 ;  /* 0x0000005222147220 */ /* 0x000fe20000410000 */
[----:B------:R-:W-:Y:S01]  /*0ae0*/  FFMA.FTZ R23, R109, R105, R22 ;  /* 0x000000696d177223 */ /* 0x000fe20000010016 */
[----:B------:R-:W-:Y:S02]  /*0af0*/  FMUL.FTZ R110, R14, R110 ;  /* 0x0000006e0e6e7220 */ /* 0x000fe40000410000 */
[----:B------:R-:W-:Y:S01]  /*0b00*/  FADD.FTZ R22, R20, R21 ;  /* 0x0000001514167221 */ /* 0x000fe20000010000 */
[----:B------:R-:W-:Y:S01]  /*0b10*/  FMUL.FTZ R21, R35, R83 ;  /* 0x0000005323157220 */ /* 0x000fe20000410000 */
[C---:B------:R-:W-:Y:S01]  /*0b20*/  FADD.FTZ R130, R88.reuse, R130 ;  /* 0x0000008258827221 */ /* 0x040fe20000010000 */
[----:B------:R-:W-:Y:S01]  /*0b30*/  FFMA.FTZ R2, R88, R0, R2 ;  /* 0x0000000058027223 */ /* 0x000fe20000010002 */
[----:B------:R-:W-:Y:S01]  /*0b40*/  FFMA.FTZ R88, R110, R106, R23 ;  /* 0x0000006a6e587223 */ /* 0x000fe20000010017 */
[----:B------:R-:W-:Y:S01]  /*0b50*/  FMUL.FTZ R111, R14, R111 ;  /* 0x0000006f0e6f7220 */ /* 0x000fe20000410000 */
[----:B------:R-:W-:Y:S01]  /*0b60*/  FADD.FTZ R23, R21, R22 ;  /* 0x0000001615177221 */ /* 0x000fe20000010000 */
[----:B------:R-:W-:Y:S01]  /*0b70*/  FMUL.FTZ R22, R36, R84 ;  /* 0x0000005424167220 */ /* 0x000fe20000410000 */
[----:B------:R-:W-:Y:S01]  /*0b80*/  FMUL.FTZ R112, R14, R112 ;  /* 0x000000700e707220 */ /* 0x000fe20000410000 */
[----:B------:R-:W-:-:S02]  /*0b90*/  FFMA.FTZ R93, R111, R107, R88 ;  /* 0x0000006b6f5d7223 */ /* 0x000fc40000010058 */
        /* <DEDUP_REMOVED lines=39> */
[----:B0-----:R-:W-:-:S04]  /*0e10*/  FADD.FTZ R163, R137, R102 ;  /* 0x0000006689a37221 */ /* 0x001fc80000010000 */
[----:B------:R-:W0:Y:S04]  /*0e20*/  SHFL.DOWN PT, R102, R165, 0x1, 0x1f ;  /* 0x08201f00a5667f89 */ /* 0x000e2800000e0000 */
[----:B------:R-:W1:Y:S01]  /*0e30*/  SHFL.DOWN PT, R103, R163, 0x1, 0x1f ;  /* 0x08201f00a3677f89 */ /* 0x000e6200000e0000 */
[----:B------:R-:W-:Y:S01]  /*0e40*/  ISETP.NE.U32.AND P0, PT, RZ, UR10, PT ;  /* 0x0000000aff007c0c */ /* 0x000fe2000bf05070 */
[----:B0-----:R-:W-:Y:S01]  /*0e50*/  FADD.FTZ R102, R165, R102 ;  /* 0x00000066a5667221 */ /* 0x001fe20000010000 */
[----:B-1----:R-:W-:Y:S02]  /*0e60*/  FADD.FTZ R103, R163, R103 ;  /* 0x00000067a3677221 */ /* 0x002fe40000010000 */
[----:B------:R-:W-:Y:S01]  /*0e70*/  ISETP.NE.AND.EX P0, PT, RZ, UR11, PT, P0 ;  /* 0x0000000bff007c0c */ /* 0x000fe2000bf05300 */
[----:B------:R-:W0:Y:S02]  /*0e80*/  LDC.64 R164, c[0x0][0x3b0] ;  /* 0x0000ec00ffa47b82 */ /* 0x000e240000000a00 */
[----:B------:R1:W-:Y:S06]  /*0e90*/  @!P3 STS.64 [R17], R102 ;  /* 0x000000661100b388 */ /* 0x0003ec0000000a00 */
[----:B-1----:R-:W1:Y:S01]  /*0ea0*/  @P1 LDC.64 R102, c[0x0][0x3e0] ;  /* 0x0000f800ff661b82 */ /* 0x002e620000000a00 */
[----:B------:R-:W-:Y:S01]  /*0eb0*/  MOV R17, 0x3f800000 ;  /* 0x3f80000000117802 */ /* 0x000fe20000000f00 */
[----:B-1----:R-:W-:-:S05]  /*0ec0*/  @P1 IMAD.WIDE R102, R13, 0x4, R102 ;  /* 0x000000040d661825 */ /* 0x002fca00078e0266 */
[----:B------:R1:W5:Y:S02]  /*0ed0*/  @P1 LDG.E R17, desc[UR6][R102.64] ;  /* 0x0000000666111981 */ /* 0x000364000c1e1900 */
[----:B-1----:R-:W1:Y:S02]  /*0ee0*/  @P0 LDC.64 R102, c[0x0][0x438] ;  /* 0x00010e00ff660b82 */ /* 0x002e640000000a00 */
[----:B-1----:R-:W-:-:S05]  /*0ef0*/  @P0 IMAD.WIDE.U32 R102, R113, 0x10, R102 ;  /* 0x0000001071660825 */ /* 0x002fca00078e0066 */
[----:B------:R1:W5:Y:S02]  /*0f00*/  @P0 LDG.E.128 R68, desc[UR6][R102.64] ;  /* 0x0000000666440981 */ /* 0x000364000c1e1d00 */
[----:B-1----:R-:W1:Y:S02]  /*0f10*/  @P0 LDC.64 R102, c[0x0][0x438] ;  /* 0x00010e00ff660b82 */ /* 0x002e640000000a00 */
[----:B-1----:R-:W-:-:S05]  /*0f20*/  @P0 IMAD.WIDE.U32 R102, R104, 0x10, R102 ;  /* 0x0000001068660825 */ /* 0x002fca00078e0066 */
[----:B------:R1:W5:Y:S02]  /*0f30*/  @P0 LDG.E.128 R72, desc[UR6][R102.64] ;  /* 0x0000000666480981 */ /* 0x000364000c1e1d00 */
[----:B-1----:R-:W1:Y:S01]  /*0f40*/  @P0 LDC.64 R102, c[0x0][0x438] ;  /* 0x00010e00ff660b82 */ /* 0x002e620000000a00 */
[C---:B------:R-:W-:Y:S01]  /*0f50*/  FADD.FTZ R131, R89.reuse, R131 ;  /* 0x0000008359837221 */ /* 0x040fe20000010000 */
[----:B------:R-:W-:Y:S01]  /*0f60*/  FFMA.FTZ R12, R89, R118, R12 ;  /* 0x00000076590c7223 */ /* 0x000fe2000001000c */
[----:B0-----:R-:W-:-:S05]  /*0f70*/  IMAD.WIDE.U32 R88, R113, 0x4, R164 ;  /* 0x0000000471587825 */ /* 0x001fca00078e00a4 */
[----:B------:R0:W5:Y:S02]  /*0f80*/  LDG.E R137, desc[UR6][R88.64] ;  /* 0x0000000658897981 */ /* 0x000164000c1e1900 */
[----:B0-----:R-:W-:-:S05]  /*0f90*/  IMAD.WIDE.U32 R88, R104, 0x4, R164 ;  /* 0x0000000468587825 */ /* 0x001fca00078e00a4 */
[----:B------:R0:W5:Y:S01]  /*0fa0*/  LDG.E R123, desc[UR6][R88.64] ;  /* 0x00000006587b7981 */ /* 0x000162000c1e1900 */
[----:B-1----:R-:W-:-:S05]  /*0fb0*/  @P0 IMAD.WIDE.U32 R102, R15, 0x10, R102 ;  /* 0x000000100f660825 */ /* 0x002fca00078e0066 */
[----:B------:R1:W5:Y:S01]  /*0fc0*/  @P0 LDG.E.128 R56, desc[UR6][R102.64] ;  /* 0x0000000666380981 */ /* 0x000362000c1e1d00 */
[----:B0-----:R-:W-:-:S04]  /*0fd0*/  IMAD.WIDE.U32 R88, R16, 0x4, R164 ;  /* 0x0000000410587825 */ /* 0x001fc800078e00a4 */
[----:B-1----:R-:W-:-:S06]  /*0fe0*/  IMAD.WIDE.U32 R102, R15, 0x4, R164 ;  /* 0x000000040f667825 */ /* 0x002fcc00078e00a4 */
[----:B------:R-:W5:Y:S04]  /*0ff0*/  LDG.E R102, desc[UR6][R102.64] ;  /* 0x0000000666667981 */ /* 0x000f68000c1e1900 */
[----:B------:R0:W5:Y:S02]  /*1000*/  LDG.E R103, desc[UR6][R88.64] ;  /* 0x0000000658677981 */ /* 0x000164000c1e1900 */
[----:B0-----:R-:W0:Y:S02]  /*1010*/  @P0 LDC.64 R88, c[0x0][0x438] ;  /* 0x00010e00ff580b82 */ /* 0x001e240000000a00 */
[----:B0-----:R-:W-:-:S05]  /*1020*/  @P0 IMAD.WIDE.U32 R88, R16, 0x10, R88 ;  /* 0x0000001010580825 */ /* 0x001fca00078e0058 */
[----:B------:R0:W5:Y:S01]  /*1030*/  @P0 LDG.E.128 R60, desc[UR6][R88.64] ;  /* 0x00000006583c0981 */ /* 0x000162000c1e1d00 */
[----:B------:R-:W-:Y:S01]  /*1040*/  @!P2 IADD3 R122, PT, PT, R128, 0x2000, RZ ;  /* 0x00002000807aa810 */ /* 0x000fe20007ffe0ff */
[C---:B------:R-:W-:Y:S01]  /*1050*/  FADD.FTZ R132, R90.reuse, R132 ;  /* 0x000000845a847221 */ /* 0x040fe20000010000 */
[----:B------:R-:W-:Y:S01]  /*1060*/  FFMA.FTZ R11, R90, R119, R11 ;  /* 0x000000775a0b7223 */ /* 0x000fe2000001000b */
[C---:B------:R-:W-:Y:S01]  /*1070*/  FADD.FTZ R133, R91.reuse, R133 ;  /* 0x000000855b857221 */ /* 0x040fe20000010000 */
[----:B------:R-:W-:Y:S01]  /*1080*/  FFMA.FTZ R10, R91, R120, R10 ;  /* 0x000000785b0a7223 */ /* 0x000fe2000001000a */
[----:B------:R-:W-:Y:S01]  /*1090*/  BAR.SYNC.DEFER_BLOCKING 0x0 ;  /* 0x0000000000007b1d */ /* 0x000fe20000010000 */
[C---:B------:R-:W-:Y:S02]  /*10a0*/  IADD3 R163, PT, PT, R128.reuse, 0x2030, RZ ;  /* 0x0000203080a37810 */ /* 0x040fe40007ffe0ff */
[----:B------:R-:W-:Y:S01]  /*10b0*/  @!P2 IADD3 R163, PT, PT, R128, 0x2010, RZ ;  /* 0x0000201080a3a810 */ /* 0x000fe20007ffe0ff */
        /* <DEDUP_REMOVED lines=8> */
[----:B0-----:R-:W0:Y:S04]  /*1140*/  LDS.128 R88, [R122] ;  /* 0x000000007a587984 */ /* 0x001e280000000c00 */
[----:B------:R-:W1:Y:S01]  /*1150*/  LDS.128 R76, [R163] ;  /* 0x00000000a34c7984 */ /* 0x000e620000000c00 */
[C---:B------:R-:W-:Y:S01]  /*1160*/  FADD.FTZ R140, R81.reuse, R140 ;  /* 0x0000008c518c7221 */ /* 0x040fe20000010000 */
[----:B------:R-:W-:Y:S01]  /*1170*/  FFMA.FTZ R4, R81, R94, R4 ;  /* 0x0000005e51047223 */ /* 0x000fe20000010004 */
[C---:B------:R-:W-:Y:S01]  /*1180*/  FADD.FTZ R139, R80.reuse, R139 ;  /* 0x0000008b508b7221 */ /* 0x040fe20000010000 */
[----:B------:R-:W-:Y:S01]  /*1190*/  FFMA.FTZ R5, R80, R92, R5 ;  /* 0x0000005c50057223 */ /* 0x000fe20000010005 */
[----:B------:R-:W-:-:S04]  /*11a0*/  UISETP.NE.U32.AND UP0, UPT, UR10, URZ, UPT ;  /* 0x000000ff0a00728c */ /* 0x000fc8000bf05070 */
[----:B------:R-:W-:Y:S01]  /*11b0*/  UISETP.NE.AND.EX UP0, UPT, UR11, URZ, UPT, UP0 ;  /* 0x000000ff0b00728c */ /* 0x000fe2000bf05300 */
[C---:B------:R-:W-:Y:S01]  /*11c0*/  FADD.FTZ R141, R82.reuse, R141 ;  /* 0x0000008d528d7221 */ /* 0x040fe20000010000 */
[----:B------:R-:W-:Y:S01]  /*11d0*/  FFMA.FTZ R121, R82, R96, R121 ;  /* 0x0000006052797223 */ /* 0x000fe20000010079 */
[C---:B------:R-:W-:Y:S01]  /*11e0*/  FADD.FTZ R142, R83.reuse, R142 ;  /* 0x0000008e538e7221 */ /* 0x040fe20000010000 */
[----:B------:R-:W-:Y:S01]  /*11f0*/  FFMA.FTZ R124, R83, R97, R124 ;  /* 0x00000061537c7223 */ /* 0x000fe2000001007c */
[C---:B------:R-:W-:Y:S01]  /*1200*/  FADD.FTZ R143, R84.reuse, R143 ;  /* 0x0000008f548f7221 */ /* 0x040fe20000010000 */
        /* <DEDUP_REMOVED lines=10> */
[C---:B------:R-:W-:Y:S01]  /*12b0*/  FADD.FTZ R144, R85.reuse, R144 ;  /* 0x0000009055907221 */ /* 0x040fe20000010000 */
[----:B------:R-:W-:Y:S01]  /*12c0*/  FFMA.FTZ R126, R85, R99, R126 ;  /* 0x00000063557e7223 */ /* 0x000fe2000001007e */
[C---:B------:R-:W-:Y:S01]  /*12d0*/  FADD.FTZ R145, R86.reuse, R145 ;  /* 0x0000009156917221 */ /* 0x040fe20000010000 */
[----:B------:R-:W-:Y:S01]  /*12e0*/  FFMA.FTZ R127, R86, R100, R127 ;  /* 0x00000064567f7223 */ /* 0x000fe2000001007f */
[C---:B------:R-:W-:Y:S01]  /*12f0*/  FADD.FTZ R146, R87.reuse, R146 ;  /* 0x0000009257927221 */ /* 0x040fe20000010000 */
[----:B------:R-:W-:Y:S01]  /*1300*/  FFMA.FTZ R129, R87, R101, R129 ;  /* 0x0000006557817223 */ /* 0x000fe20000010081 */
        /* <DEDUP_REMOVED lines=25> */
[----:B------:R-:W-:Y:S01]  /*14a0*/  FMUL.FTZ R82, R82, UR4 ;  /* 0x0000000452527c20 */ /* 0x000fe20008410000 */
[----:B------:R-:W-:Y:S01]  /*14b0*/  FMUL.FTZ R85, R84, UR4 ;  /* 0x0000000454557c20 */ /* 0x000fe20008410000 */
[----:B------:R-:W-:Y:S01]  /*14c0*/  FMUL.FTZ R83, R0, UR4 ;  /* 0x0000000400537c20 */ /* 0x000fe20008410000 */
[----:B------:R-:W-:Y:S01]  /*14d0*/  FMUL.FTZ R86, R86, UR4 ;  /* 0x0000000456567c20 */ /* 0x000fe20008410000 */
[----:B------:R-:W-:Y:S01]  /*14e0*/  FMUL.FTZ R77, R77, R82 ;  /* 0x000000524d4d7220 */ /* 0x000fe20000410000 */
[----:B------:R-:W-:Y:S01]  /*14f0*/  FMUL.FTZ R84, R78, R85 ;  /* 0x000000554e547220 */ /* 0x000fe20000410000 */
[----:B------:R-:W-:Y:S01]  /*1500*/  LOP3.LUT P4, RZ, R137, 0xff00, RZ, 0xc0, !PT ;  /* 0x0000ff0089ff7812 */ /* 0x000fe2000788c0ff */
[-C--:B------:R-:W-:Y:S01]  /*1510*/  FMUL.FTZ R0, R76, R83.reuse ;  /* 0x000000534c007220 */ /* 0x080fe20000410000 */
[----:B------:R-:W-:Y:S01]  /*1520*/  FMUL.FTZ R79, R79, R86 ;  /* 0x000000564f4f7220 */ /* 0x000fe20000410000 */
[----:B------:R-:W-:Y:S01]  /*1530*/  FMUL.FTZ R78, R53, R82 ;  /* 0x00000052354e7220 */ /* 0x000fe20000410000 */
[----:B------:R-:W-:Y:S01]  /*1540*/  ISETP.GE.U32.AND P6, PT, R137, 0x1000000, PT ;  /* 0x010000008900780c */ /* 0x000fe20003fc6070 */
[----:B------:R-:W-:Y:S01]  /*1550*/  FMUL.FTZ R76, R52, R83 ;  /* 0x00000053344c7220 */ /* 0x000fe20000410000 */
[----:B------:R-:W-:Y:S01]  /*1560*/  FMUL.FTZ R85, R54, R85 ;  /* 0x0000005536557220 */ /* 0x000fe20000410000 */
[----:B------:R-:W-:Y:S01]  /*1570*/  FMUL.FTZ R87, R55, R86 ;  /* 0x0000005637577220 */ /* 0x000fe20000410000 */
[----:B------:R-:W-:-:S02]  /*1580*/  LOP3.LUT P3, RZ, R137, 0xff, RZ, 0xc0, !PT ;  /* 0x000000ff89ff7812 */ /* 0x000fc4000786c0ff */
[----:B------:R-:W-:Y:S02]  /*1590*/  LOP3.LUT P5, RZ, R137, 0xff0000, RZ, 0xc0, !PT ;  /* 0x00ff000089ff7812 */ /* 0x000fe400078ac0ff */
[----:B------:R-:W-:Y:S02]  /*15a0*/  FSEL R82, R77, RZ, P4 ;  /* 0x000000ff4d527208 */ /* 0x000fe40002000000 */
[----:B------:R-:W-:Y:S02]  /*15b0*/  FSEL R86, R79, RZ, P6 ;  /* 0x000000ff4f567208 */ /* 0x000fe40003000000 */
[----:B------:R-:W-:Y:S02]  /*15c0*/  SEL R77, R78, RZ, P4 ;  /* 0x000000ff4e4d7207 */ /* 0x000fe40002000000 */
[----:B------:R-:W-:Y:S02]  /*15d0*/  FSEL R0, R0, RZ, P3 ;  /* 0x000000ff00007208 */ /* 0x000fe40001800000 */
[----:B------:R-:W-:-:S02]  /*15e0*/  FSEL R83, R84, RZ, P5 ;  /* 0x000000ff54537208 */ /* 0x000fc40002800000 */
[----:B------:R-:W-:Y:S02]  /*15f0*/  SEL R76, R76, RZ, P3 ;  /* 0x000000ff4c4c7207 */ /* 0x000fe40001800000 */
[----:B------:R-:W-:Y:S02]  /*1600*/  SEL R78, R85, RZ, P5 ;  /* 0x000000ff554e7207 */ /* 0x000fe40002800000 */
[----:B------:R-:W-:Y:S01]  /*1610*/  SEL R79, R87, RZ, P6 ;  /* 0x000000ff574f7207 */ /* 0x000fe20003000000 */
[----:B------:R-:W-:Y:S06]  /*1620*/  BRA `(.L_x_7756) ;  /* 0x0000000000a07947 */ /* 0x000fec0003800000 */
.L_x_7755:
        /* <DEDUP_REMOVED lines=20> */
[----:B------:R-:W-:Y:S01]  /*1770*/  LOP3.LUT P4, RZ, R137, 0xff00, RZ, 0xc0, !PT ;  /* 0x0000ff0089ff7812 */ /* 0x000fe2000788c0ff */
[----:B------:R-:W-:Y:S01]  /*1780*/  FMUL.FTZ R77, R77, R82 ;  /* 0x000000524d4d7220 */ /* 0x000fe20000410000 */
[----:B------:R-:W-:Y:S01]  /*1790*/  FMUL.FTZ R84, R78, R85 ;  /* 0x000000554e547220 */ /* 0x000fe20000410000 */
        /* <DEDUP_REMOVED lines=16> */
[----:B------:R-:W-:-:S07]  /*18a0*/  SEL R79, R87, RZ, P6 ;  /* 0x000000ff574f7207 */ /* 0x000fce0003000000 */
.L_x_7756:
[----:B------:R-:W0:Y:S08]  /*18b0*/  @P0 LDC.64 R84, c[0x0][0x478] ;  /* 0x00011e00ff540b82 */ /* 0x000e300000000a00 */
[----:B------:R-:W1:Y:S01]  /*18c0*/  LDC.64 R114, c[0x0][0x468] ;  /* 0x00011a00ff727b82 */ /* 0x000e620000000a00 */
[----:B0-----:R-:W-:-:S05]  /*18d0*/  @P0 IMAD.WIDE.U32 R84, R113, 0x10, R84 ;  /* 0x0000001071540825 */ /* 0x001fca00078e0054 */
[----:B------:R1:W-:Y:S02]  /*18e0*/  @P0 STG.E.128 desc[UR6][R84.64], R64 ;  /* 0x0000004054000986 */ /* 0x0003e4000c101d06 */
[----:B-1----:R-:W-:-:S05]  /*18f0*/  IMAD.WIDE.U32 R84, R113, 0x10, R114 ;  /* 0x0000001071547825 */ /* 0x002fca00078e0072 */
[----:B------:R0:W-:Y:S02]  /*1900*/  STG.E.128 desc[UR6][R84.64], R76 ;  /* 0x0000004c54007986 */ /* 0x0001e4000c101d06 */
[----:B0-----:R-:W-:-:S06]  /*1910*/  IMAD.WIDE.U32 R76, R104, 0x10, R164 ;  /* 0x00000010684c7825 */ /* 0x001fcc00078e00a4 */
        /* <DEDUP_REMOVED lines=23> */
[----:B-----5:R-:W-:Y:S01]  /*1a90*/  FMUL.FTZ R76, R76, R85 ;  /* 0x000000554c4c7220 */ /* 0x020fe20000410000 */
[-C--:B------:R-:W-:Y:S01]  /*1aa0*/  FMUL.FTZ R78, R78, R87.reuse ;  /* 0x000000574e4e7220 */ /* 0x080fe20000410000 */
[----:B------:R-:W-:Y:S01]  /*1ab0*/  FMUL.FTZ R106, R79, R88 ;  /* 0x000000584f6a7220 */ /* 0x000fe20000410000 */
[-C--:B------:R-:W-:Y:S01]  /*1ac0*/  FMUL.FTZ R77, R77, R84.reuse ;  /* 0x000000544d4d7220 */ /* 0x080fe20000410000 */
[----:B------:R-:W-:Y:S01]  /*1ad0*/  FMUL.FTZ R79, R50, R87 ;  /* 0x00000057324f7220 */ /* 0x000fe20000410000 */
[C---:B------:R-:W-:Y:S01]  /*1ae0*/  LOP3.LUT P3, RZ, R123.reuse, 0xff, RZ, 0xc0, !PT ;  /* 0x000000ff7bff7812 */ /* 0x040fe2000786c0ff */
[----:B------:R-:W-:Y:S01]  /*1af0*/  FMUL.FTZ R85, R48, R85 ;  /* 0x0000005530557220 */ /* 0x000fe20000410000 */
[----:B------:R-:W-:Y:S01]  /*1b00*/  LOP3.LUT P4, RZ, R123, 0xff00, RZ, 0xc0, !PT ;  /* 0x0000ff007bff7812 */ /* 0x000fe2000788c0ff */
[----:B------:R-:W-:Y:S01]  /*1b10*/  FMUL.FTZ R84, R49, R84 ;  /* 0x0000005431547220 */ /* 0x000fe20000410000 */
[----:B------:R-:W-:Y:S01]  /*1b20*/  FMUL.FTZ R88, R51, R88 ;  /* 0x0000005833587220 */ /* 0x000fe20000410000 */
[----:B------:R-:W-:-:S02]  /*1b30*/  ISETP.GE.U32.AND P6, PT, R123, 0x1000000, PT ;  /* 0x010000007b00780c */ /* 0x000fc40003fc6070 */
[----:B------:R-:W-:Y:S02]  /*1b40*/  FSEL R91, R78, RZ, P5 ;  /* 0x000000ff4e5b7208 */ /* 0x000fe40002800000 */
[----:B------:R-:W-:Y:S02]  /*1b50*/  FSEL R87, R76, RZ, P3 ;  /* 0x000000ff4c577208 */ /* 0x000fe40001800000 */
[----:B------:R-:W-:Y:S02]  /*1b60*/  FSEL R90, R77, RZ, P4 ;  /* 0x000000ff4d5a7208 */ /* 0x000fe40002000000 */
[----:B------:R-:W-:Y:S02]  /*1b70*/  SEL R78, R79, RZ, P5 ;  /* 0x000000ff4f4e7207 */ /* 0x000fe40002800000 */
[----:B------:R-:W-:Y:S02]  /*1b80*/  FSEL R106, R106, RZ, P6 ;  /* 0x000000ff6a6a7208 */ /* 0x000fe40003000000 */
[----:B------:R-:W-:-:S02]  /*1b90*/  SEL R76, R85, RZ, P3 ;  /* 0x000000ff554c7207 */ /* 0x000fc40001800000 */
[----:B------:R-:W-:Y:S02]  /*1ba0*/  SEL R77, R84, RZ, P4 ;  /* 0x000000ff544d7207 */ /* 0x000fe40002000000 */
[----:B------:R-:W-:Y:S01]  /*1bb0*/  SEL R79, R88, RZ, P6 ;  /* 0x000000ff584f7207 */ /* 0x000fe20003000000 */
[----:B------:R-:W-:Y:S06]  /*1bc0*/  BRA `(.L_x_7758) ;  /* 0x0000000000a07947 */ /* 0x000fec0003800000 */
.L_x_7757:
        /* <DEDUP_REMOVED lines=20> */
[----:B-----5:R-:W-:Y:S01]  /*1d10*/  FMUL.FTZ R78, R78, R87 ;  /* 0x000000574e4e7220 */ /* 0x020fe20000410000 */
[----:B------:R-:W-:Y:S01]  /*1d20*/  FMUL.FTZ R84, R79, R106 ;  /* 0x0000006a4f547220 */ /* 0x000fe20000410000 */
[----:B------:R-:W-:Y:S01]  /*1d30*/  LOP3.LUT P5, RZ, R123, 0xff0000, RZ, 0xc0, !PT ;  /* 0x00ff00007bff7812 */ /* 0x000fe200078ac0ff */
        /* <DEDUP_REMOVED lines=16> */
[----:B------:R-:W-:-:S07]  /*1e40*/  SEL R79, R89, RZ, P6 ;  /* 0x000000ff594f7207 */ /* 0x000fce0003000000 */
.L_x_7758:
[----:B------:R-:W0:Y:S01]  /*1e50*/  @P0 LDC.64 R84, c[0x0][0x478] ;  /* 0x00011e00ff540b82 */ /* 0x000e220000000a00 */
[----:B------:R-:W-:-:S04]  /*1e60*/  IMAD.WIDE.U32 R88, R15, 0x10, R164 ;  /* 0x000000100f587825 */ /* 0x000fc800078e00a4 */
[----:B0-----:R-:W-:-:S04]  /*1e70*/  @P0 IMAD.WIDE.U32 R84, R104, 0x10, R84 ;  /* 0x0000001068540825 */ /* 0x001fc800078e0054 */
[----:B------:R-:W-:Y:S01]  /*1e80*/  IMAD.WIDE.U32 R104, R104, 0x10, R114 ;  /* 0x0000001068687825 */ /* 0x000fe200078e0072 */
[----:B------:R-:W-:Y:S04]  /*1e90*/  @P0 STG.E.128 desc[UR6][R84.64], R64 ;  /* 0x0000004054000986 */ /* 0x000fe8000c101d06 */
[----:B------:R0:W-:Y:S04]  /*1ea0*/  STG.E.128 desc[UR6][R104.64], R76 ;  /* 0x0000004c68007986 */ /* 0x0001e8000c101d06 */
[----:B0-----:R0:W5:Y:S01]  /*1eb0*/  LDG.E.128 R76, desc[UR6][R88.64] ;  /* 0x00000006584c7981 */ /* 0x001162000c1e1d00 */
        /* <DEDUP_REMOVED lines=23> */
[----:B------:R-:W-:Y:S01]  /*2030*/  FMUL.FTZ R77, R77, R20 ;  /* 0x000000144d4d7220 */ /* 0x000fe20000410000 */
[----:B------:R-:W-:Y:S01]  /*2040*/  FMUL.FTZ R79, R79, R84 ;  /* 0x000000544f4f7220 */ /* 0x000fe20000410000 */
[----:B------:R-:W-:Y:S01]  /*2050*/  LOP3.LUT P3, RZ, R102, 0xff, RZ, 0xc0, !PT ;  /* 0x000000ff66ff7812 */ /* 0x000fe2000786c0ff */
[----:B------:R-:W-:Y:S01]  /*2060*/  FMUL.FTZ R19, R44, R19 ;  /* 0x000000132c137220 */ /* 0x000fe20000410000 */
[C---:B------:R-:W-:Y:S01]  /*2070*/  LOP3.LUT P4, RZ, R102.reuse, 0xff00, RZ, 0xc0, !PT ;  /* 0x0000ff0066ff7812 */ /* 0x040fe2000788c0ff */
[----:B------:R-:W-:Y:S01]  /*2080*/  FMUL.FTZ R20, R45, R20 ;  /* 0x000000142d147220 */ /* 0x000fe20000410000 */
[----:B------:R-:W-:Y:S01]  /*2090*/  LOP3.LUT P5, RZ, R102, 0xff0000, RZ, 0xc0, !PT ;  /* 0x00ff000066ff7812 */ /* 0x000fe200078ac0ff */
[----:B------:R-:W-:Y:S01]  /*20a0*/  FMUL.FTZ R21, R46, R21 ;  /* 0x000000152e157220 */ /* 0x000fe20000410000 */
[----:B------:R-:W-:Y:S01]  /*20b0*/  ISETP.GE.U32.AND P6, PT, R102, 0x1000000, PT ;  /* 0x010000006600780c */ /* 0x000fe20003fc6070 */
[----:B------:R-:W-:Y:S01]  /*20c0*/  FMUL.FTZ R84, R47, R84 ;  /* 0x000000542f547220 */ /* 0x000fe20000410000 */
[----:B0-----:R-:W-:-:S02]  /*20d0*/  FSEL R88, R76, RZ, P3 ;  /* 0x000000ff4c587208 */ /* 0x001fc40001800000 */
[----:B------:R-:W-:Y:S02]  /*20e0*/  FSEL R89, R77, RZ, P4 ;  /* 0x000000ff4d597208 */ /* 0x000fe40002000000 */
[----:B------:R-:W-:Y:S02]  /*20f0*/  FSEL R92, R78, RZ, P5 ;  /* 0x000000ff4e5c7208 */ /* 0x000fe40002800000 */
[----:B------:R-:W-:Y:S02]  /*2100*/  FSEL R94, R79, RZ, P6 ;  /* 0x000000ff4f5e7208 */ /* 0x000fe40003000000 */
[----:B------:R-:W-:Y:S02]  /*2110*/  SEL R76, R19, RZ, P3 ;  /* 0x000000ff134c7207 */ /* 0x000fe40001800000 */
[----:B------:R-:W-:Y:S02]  /*2120*/  SEL R77, R20, RZ, P4 ;  /* 0x000000ff144d7207 */ /* 0x000fe40002000000 */
[----:B------:R-:W-:-:S02]  /*2130*/  SEL R78, R21, RZ, P5 ;  /* 0x000000ff154e7207 */ /* 0x000fc40002800000 */
[----:B------:R-:W-:Y:S01]  /*2140*/  SEL R79, R84, RZ, P6 ;  /* 0x000000ff544f7207 */ /* 0x000fe20003000000 */
[----:B------:R-:W-:Y:S06]  /*2150*/  BRA `(.L_x_7760) ;  /* 0x0000000000a07947 */ /* 0x000fec0003800000 */
.L_x_7759:
        /* <DEDUP_REMOVED lines=32> */
[----:B------:R-:W-:-:S02]  /*2360*/  FSEL R88, R76, RZ, P3 ;  /* 0x000000ff4c587208 */ /* 0x000fc40001800000 */
[----:B------:R-:W-:Y:S02]  /*2370*/  FSEL R89, R77, RZ, P4 ;  /* 0x000000ff4d597208 */ /* 0x000fe40002000000 */
[----:B------:R-:W-:Y:S02]  /*2380*/  FSEL R92, R78, RZ, P5 ;  /* 0x000000ff4e5c7208 */ /* 0x000fe40002800000 */
[----:B------:R-:W-:Y:S02]  /*2390*/  FSEL R94, R79, RZ, P6 ;  /* 0x000000ff4f5e7208 */ /* 0x000fe40003000000 */
[----:B------:R-:W-:Y:S02]  /*23a0*/  SEL R76, R19, RZ, P3 ;  /* 0x000000ff134c7207 */ /* 0x000fe40001800000 */
[----:B------:R-:W-:Y:S02]  /*23b0*/  SEL R77, R20, RZ, P4 ;  /* 0x000000ff144d7207 */ /* 0x000fe40002000000 */
[----:B------:R-:W-:-:S02]  /*23c0*/  SEL R78, R21, RZ, P5 ;  /* 0x000000ff154e7207 */ /* 0x000fc40002800000 */
[----:B------:R-:W-:-:S07]  /*23d0*/  SEL R79, R18, RZ, P6 ;  /* 0x000000ff124f7207 */ /* 0x000fce0003000000 */
.L_x_7760:
[----:B------:R-:W0:Y:S01]  /*23e0*/  @P0 LDC.64 R18, c[0x0][0x478] ;  /* 0x00011e00ff120b82 */ /* 0x000e220000000a00 */
[----:B------:R-:W-:-:S04]  /*23f0*/  IMAD.WIDE.U32 R20, R15, 0x10, R114 ;  /* 0x000000100f147825 */ /* 0x000fc800078e0072 */
[----:B------:R-:W-:-:S04]  /*2400*/  IMAD.WIDE.U32 R84, R16, 0x10, R164 ;  /* 0x0000001010547825 */ /* 0x000fc800078e00a4 */
[----:B0-----:R-:W-:-:S05]  /*2410*/  @P0 IMAD.WIDE.U32 R18, R15, 0x10, R18 ;  /* 0x000000100f120825 */ /* 0x001fca00078e0012 */
        /* <DEDUP_REMOVED lines=27> */
[----:B------:R-:W-:Y:S01]  /*25d0*/  LOP3.LUT P4, RZ, R103, 0xff00, RZ, 0xc0, !PT ;  /* 0x0000ff0067ff7812 */ /* 0x000fe2000788c0ff */
[----:B------:R-:W-:Y:S01]  /*25e0*/  FMUL.FTZ R79, R79, R20 ;  /* 0x000000144f4f7220 */ /* 0x000fe20000410000 */
[----:B------:R-:W-:Y:S01]  /*25f0*/  FMUL.FTZ R15, R40, R15 ;  /* 0x0000000f280f7220 */ /* 0x000fe20000410000 */
[----:B------:R-:W-:Y:S01]  /*2600*/  FMUL.FTZ R21, R41, R18 ;  /* 0x0000001229157220 */ /* 0x000fe20000410000 */
[----:B------:R-:W-:Y:S01]  /*2610*/  FMUL.FTZ R17, R42, R17 ;  /* 0x000000112a117220 */ /* 0x000fe20000410000 */
[----:B------:R-:W-:Y:S01]  /*2620*/  FMUL.FTZ R23, R43, R20 ;  /* 0x000000142b177220 */ /* 0x000fe20000410000 */
[----:B------:R-:W-:-:S02]  /*2630*/  LOP3.LUT P3, RZ, R103, 0xff, RZ, 0xc0, !PT ;  /* 0x000000ff67ff7812 */ /* 0x000fc4000786c0ff */
[C---:B------:R-:W-:Y:S02]  /*2640*/  LOP3.LUT P5, RZ, R103.reuse, 0xff0000, RZ, 0xc0, !PT ;  /* 0x00ff000067ff7812 */ /* 0x040fe400078ac0ff */
[----:B------:R-:W-:Y:S02]  /*2650*/  ISETP.GE.U32.AND P6, PT, R103, 0x1000000, PT ;  /* 0x010000006700780c */ /* 0x000fe40003fc6070 */
[----:B------:R-:W-:Y:S02]  /*2660*/  FSEL R18, R77, RZ, P4 ;  /* 0x000000ff4d127208 */ /* 0x000fe40002000000 */
[----:B------:R-:W-:Y:S02]  /*2670*/  FSEL R19, R19, RZ, P3 ;  /* 0x000000ff13137208 */ /* 0x000fe40001800000 */
[----:B------:R-:W-:Y:S02]  /*2680*/  FSEL R77, R78, RZ, P5 ;  /* 0x000000ff4e4d7208 */ /* 0x000fe40002800000 */
[----:B------:R-:W-:-:S02]  /*2690*/  FSEL R76, R79, RZ, P6 ;  /* 0x000000ff4f4c7208 */ /* 0x000fc40003000000 */
[----:B------:R-:W-:Y:S02]  /*26a0*/  SEL R20, R15, RZ, P3 ;  /* 0x000000ff0f147207 */ /* 0x000fe40001800000 */
[----:B------:R-:W-:Y:S02]  /*26b0*/  SEL R21, R21, RZ, P4 ;  /* 0x000000ff15157207 */ /* 0x000fe40002000000 */
[----:B------:R-:W-:Y:S02]  /*26c0*/  SEL R22, R17, RZ, P5 ;  /* 0x000000ff11167207 */ /* 0x000fe40002800000 */
[----:B------:R-:W-:Y:S01]  /*26d0*/  SEL R23, R23, RZ, P6 ;  /* 0x000000ff17177207 */ /* 0x000fe20003000000 */
[----:B------:R-:W-:Y:S06]  /*26e0*/  BRA `(.L_x_7762) ;  /* 0x0000000000a07947 */ /* 0x000fec0003800000 */
.L_x_7761:
        /* <DEDUP_REMOVED lines=28> */
[----:B------:R-:W-:-:S02]  /*28b0*/  LOP3.LUT P3, RZ, R103, 0xff, RZ, 0xc0, !PT ;  /* 0x000000ff67ff7812 */ /* 0x000fc4000786c0ff */
[C---:B------:R-:W-:Y:S02]  /*28c0*/  LOP3.LUT P4, RZ, R103.reuse, 0xff00, RZ, 0xc0, !PT ;  /* 0x0000ff0067ff7812 */ /* 0x040fe4000788c0ff */
[C---:B------:R-:W-:Y:S02]  /*28d0*/  LOP3.LUT P5, RZ, R103.reuse, 0xff0000, RZ, 0xc0, !PT ;  /* 0x00ff000067ff7812 */ /* 0x040fe400078ac0ff */
[----:B------:R-:W-:Y:S02]  /*28e0*/  ISETP.GE.U32.AND P6, PT, R103, 0x1000000, PT ;  /* 0x010000006700780c */ /* 0x000fe40003fc6070 */
[----:B------:R-:W-:Y:S02]  /*28f0*/  FSEL R19, R19, RZ, P3 ;  /* 0x000000ff13137208 */ /* 0x000fe40001800000 */
[----:B------:R-:W-:Y:S02]  /*2900*/  FSEL R18, R18, RZ, P4 ;  /* 0x000000ff12127208 */ /* 0x000fe40002000000 */
[----:B------:R-:W-:-:S02]  /*2910*/  FSEL R77, R77, RZ, P5 ;  /* 0x000000ff4d4d7208 */ /* 0x000fc40002800000 */
[----:B------:R-:W-:Y:S02]  /*2920*/  FSEL R76, R76, RZ, P6 ;  /* 0x000000ff4c4c7208 */ /* 0x000fe40003000000 */
[----:B------:R-:W-:Y:S02]  /*2930*/  SEL R20, R15, RZ, P3 ;  /* 0x000000ff0f147207 */ /* 0x000fe40001800000 */
[----:B------:R-:W-:Y:S02]  /*2940*/  SEL R21, R21, RZ, P4 ;  /* 0x000000ff15157207 */ /* 0x000fe40002000000 */
[----:B------:R-:W-:Y:S02]  /*2950*/  SEL R22, R17, RZ, P5 ;  /* 0x000000ff11167207 */ /* 0x000fe40002800000 */
[----:B------:R-:W-:-:S07]  /*2960*/  SEL R23, R14, RZ, P6 ;  /* 0x000000ff0e177207 */ /* 0x000fce0003000000 */
.L_x_7762:
[----:B------:R-:W1:Y:S02]  /*2970*/  @P0 LDC.64 R14, c[0x0][0x478] ;  /* 0x00011e00ff0e0b82 */ /* 0x000e640000000a00 */
[----:B-1----:R-:W-:-:S04]  /*2980*/  @P0 IMAD.WIDE.U32 R14, R16, 0x10, R14 ;  /* 0x00000010100e0825 */ /* 0x002fc800078e000e */
[----:B------:R-:W-:Y:S01]  /*2990*/  IMAD.WIDE.U32 R16, R16, 0x10, R114 ;  /* 0x0000001010107825 */ /* 0x000fe200078e0072 */
[----:B------:R1:W-:Y:S04]  /*29a0*/  @P0 STG.E.128 desc[UR6][R14.64], R64 ;  /* 0x000000400e000986 */ /* 0x0003e8000c101d06 */
[----:B------:R1:W-:Y:S01]  /*29b0*/  STG.E.128 desc[UR6][R16.64], R20 ;  /* 0x0000001410007986 */ /* 0x0003e2000c101d06 */
[----:B------:R-:W-:Y:S05]  /*29c0*/  BRA `(.L_x_7763) ;  /* 0x0000001400a87947 */ /* 0x000fea0003800000 */
.L_x_7754:
        /* <DEDUP_REMOVED lines=47> */
.L_x_7764:
        /* <DEDUP_REMOVED lines=40> */
.L_x_7765:
[----:B------:R-:W-:Y:S01]  /*2f40*/  ISETP.NE.U32.AND P0, PT, RZ, UR14, PT ;  /* 0x0000000eff007c0c */ /* 0x000fe2000bf05070 */
[----:B------:R-:W0:Y:S03]  /*2f50*/  LDC.64 R114, c[0x0][0x468] ;  /* 0x00011a00ff727b82 */ /* 0x000e260000000a00 */
[----:B------:R-:W-:-:S13]  /*2f60*/  ISETP.NE.AND.EX P0, PT, RZ, UR15, PT, P0 ;  /* 0x0000000fff007c0c */ /* 0x000fda000bf05300 */
[----:B------:R-:W1:Y:S02]  /*2f70*/  @P0 LDC.64 R84, c[0x0][0x478] ;  /* 0x00011e00ff540b82 */ /* 0x000e640000000a00 */
[----:B-1----:R-:W-:-:S05]  /*2f80*/  @P0 IMAD.WIDE.U32 R84, R113, 0x10, R84 ;  /* 0x0000001071540825 */ /* 0x002fca00078e0054 */
[----:B------:R0:W-:Y:S02]  /*2f90*/  @P0 STG.E.128 desc[UR6][R84.64], R64 ;  /* 0x0000004054000986 */ /* 0x0001e4000c101d06 */
[----:B0-----:R-:W-:-:S05]  /*2fa0*/  IMAD.WIDE.U32 R84, R113, 0x10, R114 ;  /* 0x0000001071547825 */ /* 0x001fca00078e0072 */
        /* <DEDUP_REMOVED lines=45> */
.L_x_7766:
        /* <DEDUP_REMOVED lines=24> */
[----:B------:R-:W-:Y:S01]  /*3400*/  FMUL.FTZ R78, R49, R106 ;  /* 0x0000006a314e7220 */ /* 0x000fe20000410000 */
[----:B------:R-:W-:Y:S01]  /*3410*/  FMUL.FTZ R76, R76, R85 ;  /* 0x000000554c4c7220 */ /* 0x000fe20000410000 */
[----:B------:R-:W-:Y:S01]  /*3420*/  FMUL.FTZ R79, R50, R87 ;  /* 0x00000057324f7220 */ /* 0x000fe20000410000 */
[C---:B------:R-:W-:Y:S01]  /*3430*/  LOP3.LUT P3, RZ, R123.reuse, 0xff, RZ, 0xc0, !PT ;  /* 0x000000ff7bff7812 */ /* 0x040fe2000786c0ff */
[----:B------:R-:W-:Y:S01]  /*3440*/  FMUL.FTZ R85, R48, R85 ;  /* 0x0000005530557220 */ /* 0x000fe20000410000 */
[----:B------:R-:W-:Y:S01]  /*3450*/  LOP3.LUT P5, RZ, R123, 0xff0000, RZ, 0xc0, !PT ;  /* 0x00ff00007bff7812 */ /* 0x000fe200078ac0ff */
[----:B------:R-:W-:Y:S01]  /*3460*/  FMUL.FTZ R108, R51, R108 ;  /* 0x0000006c336c7220 */ /* 0x000fe20000410000 */
[----:B------:R-:W-:-:S02]  /*3470*/  ISETP.GE.U32.AND P6, PT, R123, 0x1000000, PT ;  /* 0x010000007b00780c */ /* 0x000fc40003fc6070 */
[----:B------:R-:W-:Y:S02]  /*3480*/  FSEL R90, R77, RZ, P4 ;  /* 0x000000ff4d5a7208 */ /* 0x000fe40002000000 */
[----:B------:R-:W-:Y:S02]  /*3490*/  SEL R77, R78, RZ, P4 ;  /* 0x000000ff4e4d7207 */ /* 0x000fe40002000000 */
[----:B------:R-:W-:Y:S02]  /*34a0*/  FSEL R87, R76, RZ, P3 ;  /* 0x000000ff4c577208 */ /* 0x000fe40001800000 */
[----:B------:R-:W-:Y:S02]  /*34b0*/  SEL R78, R79, RZ, P5 ;  /* 0x000000ff4f4e7207 */ /* 0x000fe40002800000 */
[----:B------:R-:W-:Y:S02]  /*34c0*/  FSEL R91, R91, RZ, P5 ;  /* 0x000000ff5b5b7208 */ /* 0x000fe40002800000 */
[----:B------:R-:W-:-:S02]  /*34d0*/  FSEL R106, R84, RZ, P6 ;  /* 0x000000ff546a7208 */ /* 0x000fc40003000000 */
[----:B------:R-:W-:Y:S02]  /*34e0*/  SEL R76, R85, RZ, P3 ;  /* 0x000000ff554c7207 */ /* 0x000fe40001800000 */
[----:B------:R-:W-:-:S07]  /*34f0*/  SEL R79, R108, RZ, P6 ;  /* 0x000000ff6c4f7207 */ /* 0x000fce0003000000 */
.L_x_7767:
        /* <DEDUP_REMOVED lines=49> */
.L_x_7768:
        /* <DEDUP_REMOVED lines=40> */
.L_x_7769:
        /* <DEDUP_REMOVED lines=49> */
.L_x_7770:
        /* <DEDUP_REMOVED lines=40> */
.L_x_7771:
[----:B------:R-:W1:Y:S02]  /*4020*/  @P0 LDC.64 R14, c[0x0][0x478] ;  /* 0x00011e00ff0e0b82 */ /* 0x000e640000000a00 */
[----:B-1----:R-:W-:-:S04]  /*4030*/  @P0 IMAD.WIDE.U32 R14, R16, 0x10, R14 ;  /* 0x00000010100e0825 */ /* 0x002fc800078e000e */
[----:B------:R-:W-:Y:S01]  /*4040*/  IMAD.WIDE.U32 R16, R16, 0x10, R114 ;  /* 0x0000001010107825 */ /* 0x000fe200078e0072 */
[----:B------:R2:W-:Y:S04]  /*4050*/  @P0 STG.E.128 desc[UR6][R14.64], R64 ;  /* 0x000000400e000986 */ /* 0x0005e8000c101d06 */
[----:B------:R2:W-:Y:S02]  /*4060*/  STG.E.128 desc[UR6][R16.64], R20 ;  /* 0x0000001410007986 */ /* 0x0005e4000c101d06 */
.L_x_7763:
[----:B-12---:R-:W1:Y:S01]  /*4070*/  LDC.64 R14, c[0x0][0x380] ;  /* 0x0000e000ff0e7b82 */ /* 0x006e620000000a00 */
        /* <DEDUP_REMOVED lines=17> */
[----:B-1----:R-:W-:-:S04]  /*4190*/  IADD3 R13, PT, PT, R13, R14, RZ ;  /* 0x0000000e0d0d7210 */ /* 0x002fc80007ffe0ff */
        /* <DEDUP_REMOVED lines=47> */
.L_x_7753:
        /* <DEDUP_REMOVED lines=22> */
.L_x_7773:
        /* <DEDUP_REMOVED lines=9> */
.L_x_8161:


//--------------------- .text._ZN10layer_norm22ln_bwd_finalize_kernelINS_22Kernel_traits_finalizeILj2048EfffffjLb1ELj1024ELj4ENS_18Kernel_traits_baseILj2048EfffffjLj1024EEEEELb1ELb0EEEvNS_9BwdParamsE --------------------------
	.section	.text._ZN10layer_norm22ln_bwd_finalize_kernelINS_22Kernel_traits_finalizeILj2048EfffffjLb1ELj1024ELj4ENS_18Kernel_traits_baseILj2048EfffffjLj1024EEEEELb1ELb0EEEvNS_9BwdParamsE,"ax",@progbits
	.align	128
        .global         _ZN10layer_norm22ln_bwd_finalize_kernelINS_22Kernel_traits_finalizeILj2048EfffffjLb1ELj1024ELj4ENS_18Kernel_traits_baseILj2048EfffffjLj1024EEEEELb1ELb0EEEvNS_9BwdParamsE
        .type           _ZN10layer_norm22ln_bwd_finalize_kernelINS_22Kernel_traits_finalizeILj2048EfffffjLb1ELj1024ELj4ENS_18Kernel_traits_baseILj2048EfffffjLj1024EEEEELb1ELb0EEEvNS_9BwdParamsE,@function
        .size           _ZN10layer_norm22ln_bwd_finalize_kernelINS_22Kernel_traits_finalizeILj2048EfffffjLb1ELj1024ELj4ENS_18Kernel_traits_baseILj2048EfffffjLj1024EEEEELb1ELb0EEEvNS_9BwdParamsE,(.L_x_8162 - _ZN10layer_norm22ln_bwd_finalize_kernelINS_22Kernel_traits_finalizeILj2048EfffffjLb1ELj1024ELj4ENS_18Kernel_traits_baseILj2048EfffffjLj1024EEEEELb1ELb0EEEvNS_9BwdParamsE)
        .other          _ZN10layer_norm22ln_bwd_finalize_kernelINS_22Kernel_traits_finalizeILj2048EfffffjLb1ELj1024ELj4ENS_18Kernel_traits_baseILj2048EfffffjLj1024EEEEELb1ELb0EEEvNS_9BwdParamsE,@"STO_CUDA_ENTRY STV_DEFAULT"
_ZN10layer_norm22ln_bwd_finalize_kernelINS_22Kernel_traits_finalizeILj2048EfffffjLb1ELj1024ELj4ENS_18Kernel_traits_baseILj2048EfffffjLj1024EEEEELb1ELb0EEEvNS_9BwdParamsE:
.text._ZN10layer_norm22ln_bwd_finalize_kernelINS_22Kernel_traits_finalizeILj2048EfffffjLb1ELj1024ELj4ENS_18Kernel_traits_baseILj2048EfffffjLj1024EEEEELb1ELb0EEEvNS_9BwdParamsE:
        /* <DEDUP_REMOVED lines=57> */
.L_x_7778:
        /* <DEDUP_REMOVED lines=87> */
.L_x_7777:
[----:B------:R-:W-:Y:S05]  /*0900*/  BSYNC.RECONVERGENT B1 ;  /* 0x0000000000017941 */ /* 0x000fea0003800200 */
.L_x_7776:
        /* <DEDUP_REMOVED lines=50> */
.L_x_7780:
[----:B------:R-:W-:Y:S05]  /*0c30*/  BSYNC.RECONVERGENT B1 ;  /* 0x0000000000017941 */ /* 0x000fea0003800200 */
.L_x_7779:
        /* <DEDUP_REMOVED lines=29> */
.L_x_7782:
[----:B------:R-:W-:Y:S05]  /*0e10*/  BSYNC.RECONVERGENT B1 ;  /* 0x0000000000017941 */ /* 0x000fea0003800200 */
.L_x_7781:
        /* <DEDUP_REMOVED lines=14> */
.L_x_7775:
[----:B------:R-:W-:Y:S05]  /*0f00*/  BSYNC.RECONVERGENT B0 ;  /* 0x0000000000007941 */ /* 0x000fea0003800200 */
.L_x_7774:
        /* <DEDUP_REMOVED lines=75> */
.L_x_7783:
        /* <DEDUP_REMOVED lines=12> */
.L_x_8162:


//--------------------- .text._ZN10layer_norm13ln_bwd_kernelINS_13Kernel_traitsIfffffjLj2048ELj1ELj1ELj4ELj16ENS_18Kernel_traits_baseILj2048EfffffjLj128EEEEELb1ELb1ELb1ELb0EEEvNS_9BwdParamsE --------------------------
	.section	.text._ZN10layer_norm13ln_bwd_kernelINS_13Kernel_traitsIfffffjLj2048ELj1ELj1ELj4ELj16ENS_18Kernel_traits_baseILj2048EfffffjLj128EEEEELb1ELb1ELb1ELb0EEEvNS_9BwdParamsE,"ax",@progbits
	.align	128
        .global         _ZN10layer_norm13ln_bwd_kernelINS_13Kernel_traitsIfffffjLj2048ELj1ELj1ELj4ELj16ENS_18Kernel_traits_baseILj2048EfffffjLj128EEEEELb1ELb1ELb1ELb0EEEvNS_9BwdParamsE
        .type           _ZN10layer_norm13ln_bwd_kernelINS_13Kernel_traitsIfffffjLj2048ELj1ELj1ELj4ELj16ENS_18Kernel_traits_baseILj2048EfffffjLj128EEEEELb1ELb1ELb1ELb0EEEvNS_9BwdParamsE,@function
        .size           _ZN10layer_norm13ln_bwd_kernelINS_13Kernel_traitsIfffffjLj2048ELj1ELj1ELj4ELj16ENS_18Kernel_traits_baseILj2048EfffffjLj128EEEEELb1ELb1ELb1ELb0EEEvNS_9BwdParamsE,(.L_x_8163 - _ZN10layer_norm13ln_bwd_kernelINS_13Kernel_traitsIfffffjLj2048ELj1ELj1ELj4ELj16ENS_18Kernel_traits_baseILj2048EfffffjLj128EEEEELb1ELb1ELb1ELb0EEEvNS_9BwdParamsE)
        .other          _ZN10layer_norm13ln_bwd_kernelINS_13Kernel_traitsIfffffjLj2048ELj1ELj1ELj4ELj16ENS_18Kernel_traits_baseILj2048EfffffjLj128EEEEELb1ELb1ELb1ELb0EEEvNS_9BwdParamsE,@"STO_CUDA_ENTRY STV_DEFAULT"
_ZN10layer_norm13ln_bwd_kernelINS_13Kernel_traitsIfffffjLj2048ELj1ELj1ELj4ELj16ENS_18Kernel_traits_baseILj2048EfffffjLj128EEEEELb1ELb1ELb1ELb0EEEvNS_9BwdParamsE:
.text._ZN10layer_norm13ln_bwd_kernelINS_13Kernel_traitsIfffffjLj2048ELj1ELj1ELj4ELj16ENS_18Kernel_traits_baseILj2048EfffffjLj128EEEEELb1ELb1ELb1ELb0EEEvNS_9BwdParamsE:
        /* <DEDUP_REMOVED lines=22> */
[----:B--2---:R-:W5:Y:S02]  /*0160*/  @P1 LDG.E.128 R16, desc[UR20][R8.64] ;  /* 0x0000001408101981 */ /* 0x004f64000c1e1d00 */
[----:B------:R-:W1:Y:S01]  /*0170*/  @P3 LDC.64 R48, c[0x0][0x3d0] ;  /* 0x0000f400ff303b82 */ /* 0x000e620000000a00 */
[C---:B---3--:R-:W-:Y:S01]  /*0180*/  @P1 IMAD.WIDE.U32 R10, R57.reuse, 0x10, R10 ;  /* 0x00000010390a1825 */ /* 0x048fe200078e000a */
[----:B------:R-:W-:-:S04]  /*0190*/  @P1 IADD3 R57, PT, PT, R57, 0x80, RZ ;  /* 0x0000008039391810 */ /* 0x000fc80007ffe0ff */
[----:B------:R-:W5:Y:S02]  /*01a0*/  @P1 LDG.E.128 R20, desc[UR20][R10.64] ;  /* 0x000000140a141981 */ /* 0x000f64000c1e1d00 */
[----:B------:R-:W2:Y:S01]  /*01b0*/  @P3 LDC.64 R54, c[0x0][0x3e8] ;  /* 0x0000fa00ff363b82 */ /* 0x000ea20000000a00 */
[C---:B----4-:R-:W-:Y:S01]  /*01c0*/  @P2 IMAD.WIDE.U32 R50, R57.reuse, 0x10, R12 ;  /* 0x0000001039322825 */ /* 0x050fe200078e000c */
[----:B0-----:R-:W-:Y:S01]  /*01d0*/  UISETP.GE.AND UP0, UPT, UR28, UR4, UPT ;  /* 0x000000041c00728c */ /* 0x001fe2000bf06270 */
[----:B------:R-:W-:Y:S02]  /*01e0*/  CS2R R100, SRZ ;  /* 0x0000000000647805 */ /* 0x000fe4000001ff00 */
[----:B------:R-:W-:Y:S02]  /*01f0*/  CS2R R102, SRZ ;  /* 0x0000000000667805 */ /* 0x000fe4000001ff00 */
[----:B------:R-:W-:Y:S01]  /*0200*/  CS2R R58, SRZ ;  /* 0x00000000003a7805 */ /* 0x000fe2000001ff00 */
[----:B------:R0:W5:Y:S01]  /*0210*/  @P2 LDG.E.128 R24, desc[UR20][R50.64] ;  /* 0x0000001432182981 */ /* 0x000162000c1e1d00 */
[----:B------:R-:W3:Y:S01]  /*0220*/  @P4 LDC.64 R2, c[0x0][0x3d0] ;  /* 0x0000f400ff024b82 */ /* 0x000ee20000000a00 */
[C---:B------:R-:W-:Y:S01]  /*0230*/  @P2 IMAD.WIDE.U32 R52, R57.reuse, 0x10, R14 ;  /* 0x0000001039342825 */ /* 0x040fe200078e000e */
[----:B------:R-:W-:-:S04]  /*0240*/  @P2 IADD3 R57, PT, PT, R57, 0x80, RZ ;  /* 0x0000008039392810 */ /* 0x000fc80007ffe0ff */
[----:B------:R4:W5:Y:S02]  /*0250*/  @P2 LDG.E.128 R28, desc[UR20][R52.64] ;  /* 0x00000014341c2981 */ /* 0x000964000c1e1d00 */
[----:B------:R-:W0:Y:S01]  /*0260*/  @P4 LDC.64 R6, c[0x0][0x3e8] ;  /* 0x0000fa00ff064b82 */ /* 0x000e220000000a00 */
[----:B-1----:R-:W-:-:S05]  /*0270*/  @P3 IMAD.WIDE.U32 R12, R57, 0x10, R48 ;  /* 0x00000010390c3825 */ /* 0x002fca00078e0030 */
[----:B------:R4:W5:Y:S01]  /*0280*/  @P3 LDG.E.128 R32, desc[UR20][R12.64] ;  /* 0x000000140c203981 */ /* 0x000962000c1e1d00 */
[----:B--2---:R-:W-:-:S05]  /*0290*/  @P3 IMAD.WIDE.U32 R14, R57, 0x10, R54 ;  /* 0x00000010390e3825 */ /* 0x004fca00078e0036 */
[----:B------:R4:W5:Y:S01]  /*02a0*/  @P3 LDG.E.128 R36, desc[UR20][R14.64] ;  /* 0x000000140e243981 */ /* 0x000962000c1e1d00 */
[----:B---3--:R-:W-:-:S05]  /*02b0*/  @P4 IMAD.WIDE.U32 R2, R153, 0x10, R2 ;  /* 0x0000001099024825 */ /* 0x008fca00078e0002 */
[----:B------:R4:W5:Y:S01]  /*02c0*/  @P4 LDG.E.128 R40, desc[UR20][R2.64] ;  /* 0x0000001402284981 */ /* 0x000962000c1e1d00 */
[----:B0-----:R-:W-:-:S05]  /*02d0*/  @P4 IMAD.WIDE.U32 R6, R153, 0x10, R6 ;  /* 0x0000001099064825 */ /* 0x001fca00078e0006 */
[----:B------:R4:W5:Y:S01]  /*02e0*/  @P4 LDG.E.128 R44, desc[UR20][R6.64] ;  /* 0x00000014062c4981 */ /* 0x000962000c1e1d00 */
        /* <DEDUP_REMOVED lines=21> */
[----:B----4-:R-:W-:Y:S06]  /*0440*/  BRA.U UP0, `(.L_x_7784) ;  /* 0x0000006100447547 */ /* 0x010fec000b800000 */
        /* <DEDUP_REMOVED lines=34> */
.L_x_7873:
[----:B0-----:R-:W-:Y:S02]  /*0670*/  UIMAD.WIDE UR6, UR28, 0x4, UR18 ;  /* 0x000000041c0678a5 */ /* 0x001fe4000f8e0212 */
[----:B------:R-:W-:-:S04]  /*0680*/  UIMAD.WIDE UR10, UR28, 0x4, UR16 ;  /* 0x000000041c0a78a5 */ /* 0x000fc8000f8e0210 */
[----:B---3--:R-:W-:Y:S02]  /*0690*/  MOV R124, UR6 ;  /* 0x00000006007c7c02 */ /* 0x008fe40008000f00 */
[----:B------:R-:W-:Y:S01]  /*06a0*/  MOV R125, UR7 ;  /* 0x00000007007d7c02 */ /* 0x000fe20008000f00 */
[----:B------:R-:W-:-:S04]  /*06b0*/  UIMAD.WIDE UR6, UR28, 0x4, UR14 ;  /* 0x000000041c0678a5 */ /* 0x000fc8000f8e020e */
[----:B--2---:R-:W2:Y:S01]  /*06c0*/  LDG.E R124, desc[UR20][R124.64] ;  /* 0x000000147c7c7981 */ /* 0x004ea2000c1e1900 */
        /* <DEDUP_REMOVED lines=17> */
[----:B------:R-:W-:Y:S01]  /*07e0*/  HFMA2 R155, -RZ, RZ, 0, 0 ;  /* 0x00000000ff9b7431 */ /* 0x000fe200000001ff */
[----:B------:R-:W-:Y:S01]  /*07f0*/  UIADD3 UR7, UPT, UPT, UR32, -0x1, URZ ;  /* 0xffffffff20077890 */ /* 0x000fe2000fffe0ff */
[C---:B------:R-:W-:Y:S01]  /*0800*/  ISETP.GE.U32.AND P4, PT, R5.reuse, 0x80, PT ;  /* 0x000000800500780c */ /* 0x040fe20003f86070 */
[----:B------:R-:W-:Y:S01]  /*0810*/  BSSY.RECONVERGENT B1, `(.L_x_7787) ;  /* 0x0000048000017945 */ /* 0x000fe20003800200 */
[----:B------:R-:W-:Y:S01]  /*0820*/  HFMA2 R160, -RZ, RZ, 0, 0 ;  /* 0x00000000ffa07431 */ /* 0x000fe200000001ff */
[----:B------:R-:W-:Y:S02]  /*0830*/  PLOP3.LUT P0, PT, PT, PT, UP3, 0x80, 0x8 ;  /* 0x000000000008781c */ /* 0x000fe40003f0f038 */
[----:B------:R-:W-:Y:S02]  /*0840*/  MOV R4, UR7 ;  /* 0x0000000700047c02 */ /* 0x000fe40008000f00 */
[C---:B------:R-:W-:Y:S01]  /*0850*/  ISETP.GE.U32.AND P1, PT, R5.reuse, 0x100, PT ;  /* 0x000001000500780c */ /* 0x040fe20003f26070 */
[----:B------:R-:W-:Y:S01]  /*0860*/  @UP3 UIADD3 UR6, UPT, UPT, UR10, -0x1, URZ ;  /* 0xffffffff0a063890 */ /* 0x000fe2000fffe0ff */
[C---:B------:R-:W-:Y:S01]  /*0870*/  ISETP.GE.U32.AND P2, PT, R5.reuse, 0x180, PT ;  /* 0x000001800500780c */ /* 0x040fe20003f46070 */
[----:B------:R-:W-:Y:S01]  /*0880*/  IMAD R4, R4, UR9, RZ ;  /* 0x0000000904047c24 */ /* 0x000fe2000f8e02ff */
[----:B------:R-:W-:Y:S01]  /*0890*/  ISETP.GE.U32.AND P3, PT, R5, 0x200, PT ;  /* 0x000002000500780c */ /* 0x000fe20003f66070 */
[----:B------:R-:W-:Y:S01]  /*08a0*/  @UP3 UIMAD UR6, UR6, UR9, URZ ;  /* 0x00000009060632a4 */ /* 0x000fe2000f8e02ff */
[----:B------:R-:W-:-:S02]  /*08b0*/  MOV R159, RZ ;  /* 0x000000ff009f7202 */ /* 0x000fc40000000f00 */
[----:B------:R-:W-:Y:S01]  /*08c0*/  SHF.R.S32.HI R123, RZ, 0x1f, R4 ;  /* 0x0000001fff7b7819 */ /* 0x000fe20000011404 */
[----:B------:R-:W-:-:S03]  /*08d0*/  @UP3 USHF.R.S32.HI UR7, URZ, 0x1f, UR6 ;  /* 0x0000001fff073899 */ /* 0x000fc60008011406 */
[----:B------:R-:W-:Y:S01]  /*08e0*/  LEA.HI R4, R123, R4, RZ, 0x2 ;  /* 0x000000047b047211 */ /* 0x000fe200078f10ff */
[----:B------:R-:W-:Y:S02]  /*08f0*/  @UP3 ULEA.HI UR8, UR7, UR6, URZ, 0x2 ;  /* 0x0000000607083291 */ /* 0x000fe4000f8f10ff */
[----:B------:R-:W-:Y:S01]  /*0900*/  UIMAD UR6, UR28, UR9, URZ ;  /* 0x000000091c0672a4 */ /* 0x000fe2000f8e02ff */
[----:B------:R-:W-:-:S03]  /*0910*/  LEA.HI.SX32 R158, R4, R153, 0x1e ;  /* 0x00000099049e7211 */ /* 0x000fc600078ff2ff */
[----:B------:R-:W-:Y:S01]  /*0920*/  USHF.R.S32.HI UR7, URZ, 0x1f, UR6 ;  /* 0x0000001fff077899 */ /* 0x000fe20008011406 */
[----:B------:R-:W-:-:S03]  /*0930*/  MOV R122, UR8 ;  /* 0x00000008007a7c02 */ /* 0x000fc60008000f00 */
[----:B------:R-:W-:Y:S01]  /*0940*/  ULEA.HI UR7, UR7, UR6, URZ, 0x2 ;  /* 0x0000000607077291 */ /* 0x000fe2000f8f10ff */
[----:B------:R-:W-:Y:S02]  /*0950*/  @P0 LEA.HI.SX32 R155, R122, R153, 0x1e ;  /* 0x000000997a9b0211 */ /* 0x000fe400078ff2ff */
[----:B-1----:R-:W-:-:S03]  /*0960*/  ISETP.NE.AND P0, PT, RZ, UR29, PT ;  /* 0x0000001dff007c0c */ /* 0x002fc6000bf05270 */
[----:B------:R-:W-:-:S04]  /*0970*/  MOV R122, UR7 ;  /* 0x00000007007a7c02 */ /* 0x000fc80008000f00 */
[----:B------:R-:W-:-:S04]  /*0980*/  LEA.HI.SX32 R4, R122, R153, 0x1e ;  /* 0x000000997a047211 */ /* 0x000fc800078ff2ff */
        /* <DEDUP_REMOVED lines=8> */
[----:B0-----:R-:W-:-:S07]  /*0a10*/  IMAD.WIDE.U32 R120, R157, 0x10, R2 ;  /* 0x000000109d787825 */ /* 0x001fce00078e0002 */
[----:B------:R-:W0:Y:S01]  /*0a20*/  LDC.64 R2, c[0x0][0x3b0] ;  /* 0x0000ec00ff027b82 */ /* 0x000e220000000a00 */
[----:B------:R-:W3:Y:S01]  /*0a30*/  LDG.E.128 R120, desc[UR20][R120.64] ;  /* 0x0000001478787981 */ /* 0x000ee2000c1e1d00 */
[----:B-1----:R-:W-:-:S06]  /*0a40*/  IMAD.WIDE.U32 R124, R158, 0x10, R124 ;  /* 0x000000109e7c7825 */ /* 0x002fcc00078e007c */
[----:B------:R-:W4:Y:S01]  /*0a50*/  LDG.E.128 R124, desc[UR20][R124.64] ;  /* 0x000000147c7c7981 */ /* 0x000f22000c1e1d00 */
[----:B--2---:R-:W-:-:S04]  /*0a60*/  @P0 IMAD.WIDE.U32 R160, R157, 0x10, R160 ;  /* 0x000000109da00825 */ /* 0x004fc800078e00a0 */
[C---:B0-----:R-:W-:Y:S01]  /*0a70*/  IMAD.WIDE.U32 R162, R155.reuse, 0x4, R2 ;  /* 0x000000049ba27825 */ /* 0x041fe200078e0002 */
[----:B------:R0:W5:Y:S04]  /*0a80*/  @P0 LDG.E.128 R96, desc[UR20][R160.64] ;  /* 0x00000014a0600981 */ /* 0x000168000c1e1d00 */
[----:B------:R1:W5:Y:S01]  /*0a90*/  LDG.E R2, desc[UR20][R162.64] ;  /* 0x00000014a2027981 */ /* 0x000362000c1e1900 */
        /* <DEDUP_REMOVED lines=30> */
[----:B01----:R-:W-:-:S07]  /*0c80*/  FFMA.FTZ R160, R154, R151, R121 ;  /* 0x000000979aa07223 */ /* 0x003fce0000010079 */
.L_x_7788:
[----:B------:R-:W-:Y:S05]  /*0c90*/  BSYNC.RECONVERGENT B1 ;  /* 0x0000000000017941 */ /* 0x000fea0003800200 */
.L_x_7787:
        /* <DEDUP_REMOVED lines=23> */
[----:B----45:R-:W-:Y:S01]  /*0e10*/  FMUL.FTZ R136, R16, R124 ;  /* 0x0000007c10887220 */ /* 0x030fe20000410000 */
        /* <DEDUP_REMOVED lines=23> */
.L_x_7790:
[----:B------:R-:W-:Y:S05]  /*0f90*/  BSYNC.RECONVERGENT B1 ;  /* 0x0000000000017941 */ /* 0x000fea0003800200 */
.L_x_7789:
        /* <DEDUP_REMOVED lines=12> */
[----:B0-----:R-:W-:-:S05]  /*1060*/  @P0 IMAD.WIDE.U32 R162, R157, 0x10, R162 ;  /* 0x000000109da20825 */ /* 0x001fca00078e00a2 */
[----:B------:R-:W5:Y:S01]  /*1070*/  @P0 LDG.E.128 R104, desc[UR20][R162.64] ;  /* 0x00000014a2680981 */ /* 0x000f62000c1e1d00 */
[----:B--2---:R-:W-:-:S05]  /*1080*/  IMAD.WIDE.U32 R140, R155, 0x4, R140 ;  /* 0x000000049b8c7825 */ /* 0x004fca00078e008c */
        /* <DEDUP_REMOVED lines=32> */
.L_x_7792:
[----:B------:R-:W-:Y:S05]  /*1290*/  BSYNC.RECONVERGENT B1 ;  /* 0x0000000000017941 */ /* 0x000fea0003800200 */
.L_x_7791:
        /* <DEDUP_REMOVED lines=44> */
.L_x_7786:
        /* <DEDUP_REMOVED lines=36> */
[----:B----4-:R-:W-:Y:S05]  /*17a0*/  @!P3 BRA `(.L_x_7793) ;  /* 0x0000000000a0b947 */ /* 0x010fea0003800000 */
[----:B------:R-:W0:Y:S02]  /*17b0*/  LDC.64 R120, c[0x0][0x3b0] ;  /* 0x0000ec00ff787b82 */ /* 0x000e240000000a00 */
[----:B0-----:R-:W-:-:S05]  /*17c0*/  IMAD.WIDE.U32 R120, R155, 0x4, R120 ;  /* 0x000000049b787825 */ /* 0x001fca00078e0078 */
[----:B------:R2:W5:Y:S01]  /*17d0*/  LDG.E R7, desc[UR20][R120.64] ;  /* 0x0000001478077981 */ /* 0x000562000c1e1900 */
[----:B------:R-:W-:Y:S05]  /*17e0*/  BRA `(.L_x_7793) ;  /* 0x0000000000907947 */ /* 0x000fea0003800000 */
.L_x_7794:
[C---:B------:R-:W-:Y:S02]  /*17f0*/  ISETP.GE.U32.AND P4, PT, R5.reuse, 0x80, PT ;  /* 0x000000800500780c */ /* 0x040fe40003f86070 */
[C---:B------:R-:W-:Y:S02]  /*1800*/  ISETP.GE.U32.AND P1, PT, R5.reuse, 0x100, PT ;  /* 0x000001000500780c */ /* 0x040fe40003f26070 */
[----:B------:R-:W-:-:S09]  /*1810*/  ISETP.GE.U32.AND P2, PT, R5, 0x180, PT ;  /* 0x000001800500780c */ /* 0x000fd20003f46070 */
[----:B------:R-:W0:Y:S08]  /*1820*/  @P4 LDC.64 R158, c[0x0][0x3b0] ;  /* 0x0000ec00ff9e4b82 */ /* 0x000e300000000a00 */
[----:B------:R-:W2:Y:S01]  /*1830*/  @P4 LDC.64 R126, c[0x0][0x438] ;  /* 0x00010e00ff7e4b82 */ /* 0x000ea20000000a00 */
[----:B------:R-:W-:-:S07]  /*1840*/  ISETP.GE.U32.AND P3, PT, R5, 0x200, PT ;  /* 0x000002000500780c */ /* 0x000fce0003f66070 */
[----:B------:R-:W3:Y:S01]  /*1850*/  @P1 LDC.64 R124, c[0x0][0x3b0] ;  /* 0x0000ec00ff7c1b82 */ /* 0x000ee20000000a00 */
[----:B0-----:R-:W-:-:S07]  /*1860*/  @P4 IMAD.WIDE.U32 R158, R155, 0x4, R158 ;  /* 0x000000049b9e4825 */ /* 0x001fce00078e009e */
[----:B------:R-:W0:Y:S01]  /*1870*/  @P1 LDC.64 R162, c[0x0][0x438] ;  /* 0x00010e00ffa21b82 */ /* 0x000e220000000a00 */
[----:B------:R4:W5:Y:S01]  /*1880*/  @P4 LDG.E R2, desc[UR20][R158.64] ;  /* 0x000000149e024981 */ /* 0x000962000c1e1900 */
[----:B------:R-:W-:-:S06]  /*1890*/  @P4 IADD3 R155, PT, PT, R155, 0x80, RZ ;  /* 0x000000809b9b4810 */ /* 0x000fcc0007ffe0ff */
[----:B------:R-:W1:Y:S01]  /*18a0*/  @P2 LDC.64 R122, c[0x0][0x3b0] ;  /* 0x0000ec00ff7a2b82 */ /* 0x000e620000000a00 */
[----:B--2---:R-:W-:-:S07]  /*18b0*/  @P4 IMAD.WIDE.U32 R160, R153, 0x10, R126 ;  /* 0x0000001099a04825 */ /* 0x004fce00078e007e */
[----:B----4-:R-:W2:Y:S01]  /*18c0*/  @P2 LDC.64 R158, c[0x0][0x438] ;  /* 0x00010e00ff9e2b82 */ /* 0x010ea20000000a00 */
[----:B------:R-:W-:Y:S01]  /*18d0*/  @P4 IADD3 R153, PT, PT, R153, 0x80, RZ ;  /* 0x0000008099994810 */ /* 0x000fe20007ffe0ff */
[C---:B---3--:R-:W-:Y:S01]  /*18e0*/  @P1 IMAD.WIDE.U32 R124, R155.reuse, 0x4, R124 ;  /* 0x000000049b7c1825 */ /* 0x048fe200078e007c */
[----:B------:R-:W-:Y:S01]  /*18f0*/  @P1 IADD3 R155, PT, PT, R155, 0x80, RZ ;  /* 0x000000809b9b1810 */ /* 0x000fe20007ffe0ff */
[----:B------:R-:W5:Y:S04]  /*1900*/  @P4 LDG.E.128 R96, desc[UR20][R160.64] ;  /* 0x00000014a0604981 */ /* 0x000f68000c1e1d00 */
[----:B------:R-:W3:Y:S08]  /*1910*/  @P3 LDC.64 R120, c[0x0][0x3b0] ;  /* 0x0000ec00ff783b82 */ /* 0x000ef00000000a00 */
[----:B------:R-:W4:Y:S01]  /*1920*/  @P3 LDC.64 R126, c[0x0][0x438] ;  /* 0x00010e00ff7e3b82 */ /* 0x000f220000000a00 */
[C---:B0-----:R-:W-:Y:S01]  /*1930*/  @P1 IMAD.WIDE.U32 R162, R153.reuse, 0x10, R162 ;  /* 0x0000001099a21825 */ /* 0x041fe200078e00a2 */
[----:B------:R-:W-:Y:S01]  /*1940*/  @P1 IADD3 R153, PT, PT, R153, 0x80, RZ ;  /* 0x0000008099991810 */ /* 0x000fe20007ffe0ff */
[----:B------:R2:W5:Y:S02]  /*1950*/  @P1 LDG.E R0, desc[UR20][R124.64] ;  /* 0x000000147c001981 */ /* 0x000564000c1e1900 */
[C---:B-1----:R-:W-:Y:S01]  /*1960*/  @P2 IMAD.WIDE.U32 R122, R155.reuse, 0x4, R122 ;  /* 0x000000049b7a2825 */ /* 0x042fe200078e007a */
[----:B------:R-:W-:Y:S01]  /*1970*/  @P2 IADD3 R155, PT, PT, R155, 0x80, RZ ;  /* 0x000000809b9b2810 */ /* 0x000fe20007ffe0ff */
[----:B------:R0:W5:Y:S04]  /*1980*/  @P1 LDG.E.128 R12, desc[UR20][R162.64] ;  /* 0x00000014a20c1981 */ /* 0x000168000c1e1d00 */
[----:B------:R0:W5:Y:S01]  /*1990*/  @P2 LDG.E R6, desc[UR20][R122.64] ;  /* 0x000000147a062981 */ /* 0x000162000c1e1900 */
[C---:B--2---:R-:W-:Y:S01]  /*19a0*/  @P2 IMAD.WIDE.U32 R124, R153.reuse, 0x10, R158 ;  /* 0x00000010997c2825 */ /* 0x044fe200078e009e */
[----:B------:R-:W-:-:S03]  /*19b0*/  @P2 IADD3 R153, PT, PT, R153, 0x80, RZ ;  /* 0x0000008099992810 */ /* 0x000fc60007ffe0ff */
[----:B---3--:R-:W-:Y:S01]  /*19c0*/  @P3 IMAD.WIDE.U32 R120, R155, 0x4, R120 ;  /* 0x000000049b783825 */ /* 0x008fe200078e0078 */
[----:B------:R0:W5:Y:S04]  /*19d0*/  @P2 LDG.E.128 R104, desc[UR20][R124.64] ;  /* 0x000000147c682981 */ /* 0x000168000c1e1d00 */
[----:B------:R0:W5:Y:S01]  /*19e0*/  @P3 LDG.E R7, desc[UR20][R120.64] ;  /* 0x0000001478073981 */ /* 0x000162000c1e1900 */
[----:B----4-:R-:W-:-:S05]  /*19f0*/  @P3 IMAD.WIDE.U32 R126, R153, 0x10, R126 ;  /* 0x00000010997e3825 */ /* 0x010fca00078e007e */
[----:B------:R0:W5:Y:S01]  /*1a00*/  @P3 LDG.E.128 R108, desc[UR20][R126.64] ;  /* 0x000000147e6c3981 */ /* 0x000162000c1e1d00 */
[----:B------:R-:W-:Y:S02]  /*1a10*/  MOV R159, RZ ;  /* 0x000000ff009f7202 */ /* 0x000fe40000000f00 */
[----:B------:R-:W-:-:S07]  /*1a20*/  MOV R160, RZ ;  /* 0x000000ff00a07202 */ /* 0x000fce0000000f00 */
.L_x_7793:
[----:B-1----:R-:W-:Y:S05]  /*1a30*/  BSYNC.RECONVERGENT B0 ;  /* 0x0000000000007941 */ /* 0x002fea0003800200 */
.L_x_7785:
[----:B0-2---:R-:W0:Y:S01]  /*1a40*/  SHFL.DOWN PT, R120, R159, 0x10, 0x1f ;  /* 0x0a001f009f787f89 */ /* 0x005e2200000e0000 */
        /* <DEDUP_REMOVED lines=31> */
.L_x_7796:
[----:B------:R-:W-:Y:S05]  /*1c40*/  BSYNC.RECONVERGENT B0 ;  /* 0x0000000000007941 */ /* 0x000fea0003800200 */
.L_x_7795:
        /* <DEDUP_REMOVED lines=39> */
.L_x_7799:
        /* <DEDUP_REMOVED lines=15> */
[----:B------:R-:W-:-:S04]  /*1fb0*/  FMUL.FTZ R116, R44, R121 ;  /* 0x000000792c747220 */ /* 0x000fc80000410000 */
[----:B------:R-:W-:Y:S01]  /*1fc0*/  FADD.FTZ R80, R80, R123 ;  /* 0x0000007b50507221 */ /* 0x000fe20000010000 */
[----:B------:R-:W-:-:S07]  /*1fd0*/  SEL R116, R116, RZ, P0 ;  /* 0x000000ff74747207 */ /* 0x000fce0000000000 */
.L_x_7802:
        /* <DEDUP_REMOVED lines=14> */
.L_x_7803:
        /* <DEDUP_REMOVED lines=14> */
.L_x_7804:
        /* <DEDUP_REMOVED lines=11> */
[----:B------:R-:W-:-:S04]  /*2250*/  FMUL.FTZ R119, R47, R120 ;  /* 0x000000782f777220 */ /* 0x000fc80000410000 */
[----:B------:R-:W-:Y:S01]  /*2260*/  FADD.FTZ R83, R83, R122 ;  /* 0x0000007a53537221 */ /* 0x000fe20000010000 */
[----:B------:R-:W-:Y:S01]  /*2270*/  SEL R119, R119, RZ, P0 ;  /* 0x000000ff77777207 */ /* 0x000fe20000000000 */
[----:B------:R-:W-:Y:S06]  /*2280*/  BRA `(.L_x_7805) ;  /* 0x0000000c00247947 */ /* 0x000fec0003800000 */
.L_x_7801:
        /* <DEDUP_REMOVED lines=30> */
.L_x_7806:
        /* <DEDUP_REMOVED lines=14> */
.L_x_7807:
        /* <DEDUP_REMOVED lines=14> */
.L_x_7808:
[----:B------:R-:W-:Y:S01]  /*2630*/  FSEL R52, R52, RZ, P0 ;  /* 0x000000ff34347208 */ /* 0x000fe20000000000 */
[----:B------:R-:W-:Y:S06]  /*2640*/  BRA.U !UP3, `(.L_x_7805) ;  /* 0x000000090b347547 */ /* 0x000fec000b800000 */
[----:B------:R-:W-:Y:S01]  /*2650*/  FMUL.FTZ R119, R55, UR23 ;  /* 0x0000001737777c20 */ /* 0x000fe20008410000 */
[----:B-----5:R-:W-:-:S03]  /*2660*/  ISETP.GE.U32.AND P0, PT, R2, 0x1000000, PT ;  /* 0x010000000200780c */ /* 0x020fc60003f06070 */
[----:B------:R-:W-:-:S04]  /*2670*/  FMUL.FTZ R120, R119, UR22 ;  /* 0x0000001677787c20 */ /* 0x000fc80008410000 */
[----:B------:R-:W-:-:S05]  /*2680*/  FMUL.FTZ R119, R115, R120 ;  /* 0x0000007873777220 */ /* 0x000fca0000410000 */
[----:B------:R-:W-:Y:S01]  /*2690*/  FSEL R122, R119, RZ, P0 ;  /* 0x000000ff777a7208 */ /* 0x000fe20000000000 */
[----:B------:R-:W-:-:S04]  /*26a0*/  FMUL.FTZ R119, R47, R120 ;  /* 0x000000782f777220 */ /* 0x000fc80000410000 */
[----:B------:R-:W-:Y:S01]  /*26b0*/  FADD.FTZ R83, R83, R122 ;  /* 0x0000007a53537221 */ /* 0x000fe20000010000 */
[----:B------:R-:W-:Y:S01]  /*26c0*/  SEL R119, R119, RZ, P0 ;  /* 0x000000ff77777207 */ /* 0x000fe20000000000 */
[----:B------:R-:W-:Y:S06]  /*26d0*/  BRA `(.L_x_7805) ;  /* 0x0000000800107947 */ /* 0x000fec0003800000 */
.L_x_7800:
[----:B------:R-:W-:-:S04]  /*26e0*/  UISETP.NE.U32.AND UP0, UPT, UR4, URZ, UPT ;  /* 0x000000ff0400728c */ /* 0x000fc8000bf05070 */
[----:B------:R-:W-:-:S09]  /*26f0*/  UISETP.NE.AND.EX UP0, UPT, UR5, URZ, UPT, UP0 ;  /* 0x000000ff0500728c */ /* 0x000fd2000bf05300 */
[----:B------:R-:W-:Y:S05]  /*2700*/  BRA.U UP0, `(.L_x_7809) ;  /* 0x0000000500047547 */ /* 0x000fea000b800000 */
        /* <DEDUP_REMOVED lines=9> */
[----:B------:R-:W-:-:S04]  /*27a0*/  FMUL.FTZ R116, R116, UR23 ;  /* 0x0000001774747c20 */ /* 0x000fc80008410000 */
[----:B------:R-:W-:-:S04]  /*27b0*/  FMUL.FTZ R121, R116, UR22 ;  /* 0x0000001674797c20 */ /* 0x000fc80008410000 */
[----:B------:R-:W-:-:S05]  /*27c0*/  FMUL.FTZ R116, R112, R121 ;  /* 0x0000007970747220 */ /* 0x000fca0000410000 */
[----:B------:R-:W-:Y:S01]  /*27d0*/  FSEL R123, R116, RZ, P0 ;  /* 0x000000ff747b7208 */ /* 0x000fe20000000000 */
[----:B------:R-:W-:-:S04]  /*27e0*/  FMUL.FTZ R116, R44, R121 ;  /* 0x000000792c747220 */ /* 0x000fc80000410000 */
[----:B------:R-:W-:Y:S01]  /*27f0*/  FADD.FTZ R80, R80, R123 ;  /* 0x0000007b50507221 */ /* 0x000fe20000010000 */
[----:B------:R-:W-:-:S07]  /*2800*/  SEL R116, R116, RZ, P0 ;  /* 0x000000ff74747207 */ /* 0x000fce0000000000 */
.L_x_7810:
        /* <DEDUP_REMOVED lines=16> */
.L_x_7811:
        /* <DEDUP_REMOVED lines=16> */
.L_x_7812:
        /* <DEDUP_REMOVED lines=17> */
.L_x_7809:
        /* <DEDUP_REMOVED lines=29> */
[----:B------:R-:W-:Y:S01]  /*2cf0*/  FMUL.FTZ R116, R52, UR23 ;  /* 0x0000001734747c20 */ /* 0x000fe20008410000 */
[----:B------:R-:W-:-:S03]  /*2d00*/  LOP3.LUT P0, RZ, R2, 0xff, RZ, 0xc0, !PT ;  /* 0x000000ff02ff7812 */ /* 0x000fc6000780c0ff */
[----:B------:R-:W-:-:S04]  /*2d10*/  FMUL.FTZ R121, R116, UR22 ;  /* 0x0000001674797c20 */ /* 0x000fc80008410000 */
[----:B------:R-:W-:-:S05]  /*2d20*/  FMUL.FTZ R116, R112, R121 ;  /* 0x0000007970747220 */ /* 0x000fca0000410000 */
[----:B------:R-:W-:Y:S01]  /*2d30*/  FSEL R123, R116, RZ, P0 ;  /* 0x000000ff747b7208 */ /* 0x000fe20000000000 */
[----:B------:R-:W-:-:S04]  /*2d40*/  FMUL.FTZ R116, R44, R121 ;  /* 0x000000792c747220 */ /* 0x000fc80000410000 */
[----:B------:R-:W-:Y:S01]  /*2d50*/  FADD.FTZ R80, R80, R123 ;  /* 0x0000007b50507221 */ /* 0x000fe20000010000 */
[----:B------:R-:W-:-:S07]  /*2d60*/  SEL R116, R116, RZ, P0 ;  /* 0x000000ff74747207 */ /* 0x000fce0000000000 */
.L_x_7813:
[----:B------:R-:W-:Y:S05]  /*2d70*/  BRA.U !UP3, `(.L_x_7814) ;  /* 0x000000010b207547 */ /* 0x000fea000b800000 */
        /* <DEDUP_REMOVED lines=8> */
.L_x_7814:
        /* <DEDUP_REMOVED lines=9> */
.L_x_7815:
[----:B------:R-:W-:Y:S05]  /*2e90*/  BRA.U !UP3, `(.L_x_7805) ;  /* 0x000000010b207547 */ /* 0x000fea000b800000 */
[----:B------:R-:W-:Y:S01]  /*2ea0*/  FMUL.FTZ R119, R55, UR23 ;  /* 0x0000001737777c20 */ /* 0x000fe20008410000 */
[----:B------:R-:W-:-:S03]  /*2eb0*/  ISETP.GE.U32.AND P0, PT, R2, 0x1000000, PT ;  /* 0x010000000200780c */ /* 0x000fc60003f06070 */
[----:B------:R-:W-:-:S04]  /*2ec0*/  FMUL.FTZ R120, R119, UR22 ;  /* 0x0000001677787c20 */ /* 0x000fc80008410000 */
[----:B------:R-:W-:-:S05]  /*2ed0*/  FMUL.FTZ R119, R115, R120 ;  /* 0x0000007873777220 */ /* 0x000fca0000410000 */
[----:B------:R-:W-:Y:S01]  /*2ee0*/  FSEL R122, R119, RZ, P0 ;  /* 0x000000ff777a7208 */ /* 0x000fe20000000000 */
[----:B------:R-:W-:-:S04]  /*2ef0*/  FMUL.FTZ R119, R47, R120 ;  /* 0x000000782f777220 */ /* 0x000fc80000410000 */
[----:B------:R-:W-:Y:S01]  /*2f00*/  FADD.FTZ R83, R83, R122 ;  /* 0x0000007a53537221 */ /* 0x000fe20000010000 */
[----:B------:R-:W-:-:S07]  /*2f10*/  SEL R119, R119, RZ, P0 ;  /* 0x000000ff77777207 */ /* 0x000fce0000000000 */
.L_x_7805:
        /* <DEDUP_REMOVED lines=8> */
[----:B------:R1:W-:Y:S01]  /*2fa0*/  @P0 STG.E.128 desc[UR20][R122.64], R52 ;  /* 0x000000347a000986 */ /* 0x0003e2000c101d14 */
[----:B------:R-:W-:Y:S02]  /*2fb0*/  PLOP3.LUT P0, PT, PT, PT, UP3, 0x80, 0x8 ;  /* 0x000000000008781c */ /* 0x000fe40003f0f038 */
[C---:B0-----:R-:W-:Y:S01]  /*2fc0*/  @P5 IMAD.WIDE.U32 R120, R124.reuse, R121, UR6 ;  /* 0x000000067c785e25 */ /* 0x041fe2000f8e0079 */
[----:B------:R-:W-:-:S10]  /*2fd0*/  IADD3 R124, PT, PT, R124, 0x80, RZ ;  /* 0x000000807c7c7810 */ /* 0x000fd40007ffe0ff */
[----:B------:R1:W-:Y:S02]  /*2fe0*/  @P0 STG.E.128 desc[UR20][R120.64], R116 ;  /* 0x0000007478000986 */ /* 0x0003e4000c101d14 */
.L_x_7798:
[----:B------:R-:W-:Y:S05]  /*2ff0*/  BSYNC.RECONVERGENT B0 ;  /* 0x0000000000007941 */ /* 0x000fea0003800200 */
.L_x_7797:
[----:B------:R-:W-:Y:S04]  /*3000*/  BSSY.RECONVERGENT B0, `(.L_x_7816) ;  /* 0x000011b000007945 */ /* 0x000fe80003800200 */
[----:B------:R-:W-:Y:S05]  /*3010*/  @!P1 BRA `(.L_x_7817) ;  /* 0x0000001000649947 */ /* 0x000fea0003800000 */
[----:B------:R-:W-:-:S04]  /*3020*/  UISETP.NE.U32.AND UP0, UPT, UR24, URZ, UPT ;  /* 0x000000ff1800728c */ /* 0x000fc8000bf05070 */
[----:B------:R-:W-:Y:S01]  /*3030*/  UISETP.NE.AND.EX UP0, UPT, UR25, URZ, UPT, UP0 ;  /* 0x000000ff1900728c */ /* 0x000fe2000bf05300 */
[----:B------:R-:W-:Y:S10]  /*3040*/  BRA.U !UP3, `(.L_x_7818) ;  /* 0x000000010b0c7547 */ /* 0x000ff4000b800000 */
[----:B-----5:R-:W0:Y:S02]  /*3050*/  LDC.64 R112, c[0x0][0x390] ;  /* 0x0000e400ff707b82 */ /* 0x020e240000000a00 */
[----:B0-----:R-:W-:-:S06]  /*3060*/  IMAD.WIDE.U32 R112, R124, 0x10, R112 ;  /* 0x000000107c707825 */ /* 0x001fcc00078e0070 */
[----:B------:R-:W5:Y:S02]  /*3070*/  LDG.E.128 R112, desc[UR20][R112.64] ;  /* 0x0000001470707981 */ /* 0x000f64000c1e1d00 */
.L_x_7818:
[----:B------:R-:W-:Y:S05]  /*3080*/  BRA.U !UP0, `(.L_x_7819) ;  /* 0x0000000908187547 */ /* 0x000fea000b800000 */
[----:B------:R-:W-:-:S04]  /*3090*/  UISETP.NE.U32.AND UP0, UPT, UR4, URZ, UPT ;  /* 0x000000ff0400728c */ /* 0x000fc8000bf05070 */
[----:B------:R-:W-:-:S06]  /*30a0*/  UISETP.NE.AND.EX UP0, UPT, UR5, URZ, UPT, UP0 ;  /* 0x000000ff0500728c */ /* 0x000fcc000bf05300 */
[----:B------:R-:W-:-:S13]  /*30b0*/  PLOP3.LUT P0, PT, PT, PT, UP0, 0x80, 0x8 ;  /* 0x000000000008781c */ /* 0x000fda0003f0f008 */
[----:B------:R-:W-:Y:S05]  /*30c0*/  @!P0 BRA `(.L_x_7820) ;  /* 0x0000000400048947 */ /* 0x000fea0003800000 */
[----:B------:R-:W-:Y:S02]  /*30d0*/  PLOP3.LUT P6, PT, PT, PT, UP2, 0x80, 0x8 ;  /* 0x000000000008781c */ /* 0x000fe40003fcf028 */
[----:B------:R-:W-:Y:S02]  /*30e0*/  PLOP3.LUT P5, PT, PT, PT, UP2, 0x80, 0x8 ;  /* 0x000000000008781c */ /* 0x000fe40003faf028 */
[----:B-1---5:R-:W-:-:S09]  /*30f0*/  MOV R54, R14 ;  /* 0x0000000e00367202 */ /* 0x022fd20000000f00 */
        /* <DEDUP_REMOVED lines=34> */
.L_x_7821:
        /* <DEDUP_REMOVED lines=9> */
.L_x_7822:
        /* <DEDUP_REMOVED lines=9> */
.L_x_7823:
        /* <DEDUP_REMOVED lines=8> */
[----:B------:R-:W-:Y:S01]  /*34c0*/  SEL R119, R119, RZ, P5 ;  /* 0x000000ff77777207 */ /* 0x000fe20002800000 */
[----:B------:R-:W-:Y:S06]  /*34d0*/  BRA `(.L_x_7824) ;  /* 0x0000000c00087947 */ /* 0x000fec0003800000 */
.L_x_7820:
[----:B------:R-:W-:Y:S05]  /*34e0*/  BRA.U !UP3, `(.L_x_7825) ;  /* 0x000000010b3c7547 */ /* 0x000fea000b800000 */
[----:B------:R-:W-:Y:S02]  /*34f0*/  PLOP3.LUT P6, PT, PT, PT, UP2, 0x80, 0x8 ;  /* 0x000000000008781c */ /* 0x000fe40003fcf028 */
[----:B------:R-:W-:Y:S02]  /*3500*/  PLOP3.LUT P5, PT, PT, PT, UP2, 0x80, 0x8 ;  /* 0x000000000008781c */ /* 0x000fe40003faf028 */
[----:B-1---5:R-:W-:-:S09]  /*3510*/  MOV R116, R12 ;  /* 0x0000000c00747202 */ /* 0x022fd20000000f00 */
[----:B------:R-:W-:Y:S01]  /*3520*/  @P6 FFMA.FTZ R121, R129, UR8, R126 ;  /* 0x0000000881796c23 */ /* 0x000fe2000801007e */
[----:B------:R-:W-:-:S03]  /*3530*/  PLOP3.LUT P6, PT, PT, PT, UP2, 0x80, 0x8 ;  /* 0x000000000008781c */ /* 0x000fc60003fcf028 */
[----:B------:R-:W-:Y:S01]  /*3540*/  @P5 FADD.FTZ R121, R136, -R121 ;  /* 0x8000007988795221 */ /* 0x000fe20000010000 */
[----:B------:R-:W-:-:S09]  /*3550*/  LOP3.LUT P5, RZ, R0, 0xff, RZ, 0xc0, !PT ;  /* 0x000000ff00ff7812 */ /* 0x000fd200078ac0ff */
        /* <DEDUP_REMOVED lines=8> */
.L_x_7825:
        /* <DEDUP_REMOVED lines=16> */
.L_x_7826:
        /* <DEDUP_REMOVED lines=16> */
.L_x_7827:
[----:B------:R-:W-:Y:S05]  /*37e0*/  BRA.U !UP3, `(.L_x_7824) ;  /* 0x000000090b447547 */ /* 0x000fea000b800000 */
[----:B------:R-:W-:Y:S02]  /*37f0*/  PLOP3.LUT P6, PT, PT, PT, UP2, 0x80, 0x8 ;  /* 0x000000000008781c */ /* 0x000fe40003fcf028 */
[----:B------:R-:W-:Y:S02]  /*3800*/  PLOP3.LUT P5, PT, PT, PT, UP2, 0x80, 0x8 ;  /* 0x000000000008781c */ /* 0x000fe40003faf028 */
[----:B-1---5:R-:W-:-:S09]  /*3810*/  MOV R119, R15 ;  /* 0x0000000f00777202 */ /* 0x022fd20000000f00 */
        /* <DEDUP_REMOVED lines=13> */
.L_x_7819:
[----:B-1----:R-:W0:Y:S02]  /*38f0*/  LDC.64 R120, c[0x0][0x478] ;  /* 0x00011e00ff787b82 */ /* 0x002e240000000a00 */
[----:B0-----:R-:W-:-:S04]  /*3900*/  ISETP.NE.U32.AND P0, PT, R120, RZ, PT ;  /* 0x000000ff7800720c */ /* 0x001fc80003f05070 */
[----:B------:R-:W-:-:S13]  /*3910*/  ISETP.NE.AND.EX P0, PT, R121, RZ, PT, P0 ;  /* 0x000000ff7900720c */ /* 0x000fda0003f05300 */
[----:B------:R-:W-:Y:S05]  /*3920*/  @!P0 BRA `(.L_x_7828) ;  /* 0x0000000400148947 */ /* 0x000fea0003800000 */
        /* <DEDUP_REMOVED lines=9> */
[-C--:B------:R-:W-:Y:S01]  /*39c0*/  FMUL.FTZ R52, R112, R53.reuse ;  /* 0x0000003570347220 */ /* 0x080fe20000410000 */
[----:B------:R-:W-:-:S04]  /*39d0*/  FMUL.FTZ R116, R20, R53 ;  /* 0x0000003514747220 */ /* 0x000fc80000410000 */
[----:B------:R-:W-:Y:S02]  /*39e0*/  FSEL R53, R52, RZ, P5 ;  /* 0x000000ff34357208 */ /* 0x000fe40002800000 */
[----:B------:R-:W-:-:S03]  /*39f0*/  SEL R116, R116, RZ, P5 ;  /* 0x000000ff74747207 */ /* 0x000fc60002800000 */
[----:B------:R-:W-:-:S07]  /*3a00*/  FADD.FTZ R84, R84, R53 ;  /* 0x0000003554547221 */ /* 0x000fce0000010000 */
.L_x_7829:
        /* <DEDUP_REMOVED lines=14> */
.L_x_7830:
        /* <DEDUP_REMOVED lines=14> */
.L_x_7831:
        /* <DEDUP_REMOVED lines=27> */
.L_x_7828:
        /* <DEDUP_REMOVED lines=14> */
.L_x_7832:
        /* <DEDUP_REMOVED lines=14> */
.L_x_7833:
        /* <DEDUP_REMOVED lines=14> */
.L_x_7834:
        /* <DEDUP_REMOVED lines=13> */
[----:B------:R-:W-:-:S07]  /*40f0*/  SEL R119, R119, RZ, P5 ;  /* 0x000000ff77777207 */ /* 0x000fce0002800000 */
.L_x_7824:
[----:B-1----:R-:W0:Y:S01]  /*4100*/  @P0 LDC.64 R122, c[0x0][0x478] ;  /* 0x00011e00ff7a0b82 */ /* 0x002e220000000a00 */
[----:B------:R-:W1:Y:S01]  /*4110*/  @UP3 LDCU.64 UR6, c[0x0][0x468] ;  /* 0x00008d00ff0637ac */ /* 0x000e620008000a00 */
[----:B------:R-:W-:Y:S01]  /*4120*/  PLOP3.LUT P5, PT, PT, PT, UP3, 0x80, 0x8 ;  /* 0x000000000008781c */ /* 0x000fe20003faf038 */
[----:B------:R-:W-:-:S12]  /*4130*/  HFMA2 R121, -RZ, RZ, 0, 9.5367431640625e-07 ;  /* 0x00000010ff797431 */ /* 0x000fd800000001ff */
[C---:B-1----:R-:W-:Y:S01]  /*4140*/  @P5 IMAD.WIDE.U32 R120, R124.reuse, R121, UR6 ;  /* 0x000000067c785e25 */ /* 0x042fe2000f8e0079 */
[----:B------:R-:W-:-:S03]  /*4150*/  IADD3 R124, PT, PT, R124, 0x80, RZ ;  /* 0x000000807c7c7810 */ /* 0x000fc60007ffe0ff */
[C---:B0-----:R-:W-:Y:S01]  /*4160*/  @P0 IMAD.WIDE.U32 R122, R4.reuse, 0x10, R122 ;  /* 0x00000010047a0825 */ /* 0x041fe200078e007a */
[----:B------:R-:W-:-:S04]  /*4170*/  IADD3 R4, PT, PT, R4, 0x80, RZ ;  /* 0x0000008004047810 */ /* 0x000fc80007ffe0ff */
[----:B------:R0:W-:Y:S01]  /*4180*/  @P0 STG.E.128 desc[UR20][R122.64], R52 ;  /* 0x000000347a000986 */ /* 0x0001e2000c101d14 */
[----:B------:R-:W-:-:S13]  /*4190*/  PLOP3.LUT P0, PT, PT, PT, UP3, 0x80, 0x8 ;  /* 0x000000000008781c */ /* 0x000fda0003f0f038 */
[----:B------:R0:W-:Y:S02]  /*41a0*/  @P0 STG.E.128 desc[UR20][R120.64], R116 ;  /* 0x0000007478000986 */ /* 0x0001e4000c101d14 */
.L_x_7817:
[----:B------:R-:W-:Y:S05]  /*41b0*/  BSYNC.RECONVERGENT B0 ;  /* 0x0000000000007941 */ /* 0x000fea0003800200 */
.L_x_7816:
        /* <DEDUP_REMOVED lines=8> */
.L_x_7837:
        /* <DEDUP_REMOVED lines=42> */
.L_x_7840:
        /* <DEDUP_REMOVED lines=9> */
.L_x_7841:
        /* <DEDUP_REMOVED lines=9> */
.L_x_7842:
        /* <DEDUP_REMOVED lines=10> */
.L_x_7839:
[----:B------:R-:W-:Y:S05]  /*46a0*/  BRA.U !UP3, `(.L_x_7844) ;  /* 0x000000010b3c7547 */ /* 0x000fea000b800000 */
[----:B------:R-:W-:Y:S02]  /*46b0*/  PLOP3.LUT P6, PT, PT, PT, UP2, 0x80, 0x8 ;  /* 0x000000000008781c */ /* 0x000fe40003fcf028 */
[----:B------:R-:W-:Y:S02]  /*46c0*/  PLOP3.LUT P5, PT, PT, PT, UP2, 0x80, 0x8 ;  /* 0x000000000008781c */ /* 0x000fe40003faf028 */
[----:B01---5:R-:W-:-:S09]  /*46d0*/  MOV R116, R104 ;  /* 0x0000006800747202 */ /* 0x023fd20000000f00 */
        /* <DEDUP_REMOVED lines=12> */
.L_x_7844:
        /* <DEDUP_REMOVED lines=16> */
.L_x_7845:
        /* <DEDUP_REMOVED lines=16> */
.L_x_7846:
[----:B------:R-:W-:Y:S05]  /*49a0*/  BRA.U !UP3, `(.L_x_7843) ;  /* 0x000000090b447547 */ /* 0x000fea000b800000 */
[----:B------:R-:W-:Y:S02]  /*49b0*/  PLOP3.LUT P6, PT, PT, PT, UP2, 0x80, 0x8 ;  /* 0x000000000008781c */ /* 0x000fe40003fcf028 */
        /* <DEDUP_REMOVED lines=15> */
.L_x_7838:
[----:B01----:R-:W0:Y:S02]  /*4ab0*/  LDC.64 R120, c[0x0][0x478] ;  /* 0x00011e00ff787b82 */ /* 0x003e240000000a00 */
        /* <DEDUP_REMOVED lines=17> */
.L_x_7848:
        /* <DEDUP_REMOVED lines=14> */
.L_x_7849:
        /* <DEDUP_REMOVED lines=14> */
.L_x_7850:
        /* <DEDUP_REMOVED lines=27> */
.L_x_7847:
        /* <DEDUP_REMOVED lines=14> */
.L_x_7851:
        /* <DEDUP_REMOVED lines=14> */
.L_x_7852:
        /* <DEDUP_REMOVED lines=14> */
.L_x_7853:
        /* <DEDUP_REMOVED lines=14> */
.L_x_7843:
[----:B01----:R-:W0:Y:S01]  /*52c0*/  @P0 LDC.64 R122, c[0x0][0x478] ;  /* 0x00011e00ff7a0b82 */ /* 0x003e220000000a00 */
        /* <DEDUP_REMOVED lines=10> */
.L_x_7836:
[----:B------:R-:W-:Y:S05]  /*5370*/  BSYNC.RECONVERGENT B0 ;  /* 0x0000000000007941 */ /* 0x000fea0003800200 */
.L_x_7835:
        /* <DEDUP_REMOVED lines=8> */
.L_x_7856:
        /* <DEDUP_REMOVED lines=31> */
[----:B------:R-:W-:-:S04]  /*55f0*/  @P6 FADD.FTZ R120, R144, -R121 ;  /* 0x8000007990786221 */ /* 0x000fc80000010000 */
        /* <DEDUP_REMOVED lines=10> */
.L_x_7859:
        /* <DEDUP_REMOVED lines=9> */
.L_x_7860:
[----:B------:R-:W-:Y:S05]  /*5730*/  BRA.U !UP3, `(.L_x_7861) ;  /* 0x000000010b207547 */ /* 0x000fea000b800000 */
[----:B------:R-:W-:Y:S01]  /*5740*/  FMUL.FTZ R118, R54, UR23 ;  /* 0x0000001736767c20 */ /* 0x000fe20008410000 */
[----:B------:R-:W-:-:S03]  /*5750*/  LOP3.LUT P5, RZ, R7, 0xff0000, RZ, 0xc0, !PT ;  /* 0x00ff000007ff7812 */ /* 0x000fc600078ac0ff */
[----:B------:R-:W-:-:S04]  /*5760*/  FMUL.FTZ R121, R118, UR22 ;  /* 0x0000001676797c20 */ /* 0x000fc80008410000 */
[-C--:B------:R-:W-:Y:S01]  /*5770*/  FMUL.FTZ R118, R114, R121.reuse ;  /* 0x0000007972767220 */ /* 0x080fe20000410000 */
[----:B------:R-:W-:-:S04]  /*5780*/  FMUL.FTZ R120, R38, R121 ;  /* 0x0000007926787220 */ /* 0x000fc80000410000 */
[----:B------:R-:W-:Y:S02]  /*5790*/  FSEL R121, R118, RZ, P5 ;  /* 0x000000ff76797208 */ /* 0x000fe40002800000 */
[----:B------:R-:W-:-:S03]  /*57a0*/  SEL R118, R120, RZ, P5 ;  /* 0x000000ff78767207 */ /* 0x000fc60002800000 */
[----:B------:R-:W-:-:S07]  /*57b0*/  FADD.FTZ R94, R94, R121 ;  /* 0x000000795e5e7221 */ /* 0x000fce0000010000 */
.L_x_7861:
[----:B------:R-:W-:Y:S05]  /*57c0*/  BRA.U !UP3, `(.L_x_7862) ;  /* 0x0000000d0b2c7547 */ /* 0x000fea000b800000 */
[----:B------:R-:W-:Y:S01]  /*57d0*/  FMUL.FTZ R119, R55, UR23 ;  /* 0x0000001737777c20 */ /* 0x000fe20008410000 */
[----:B------:R-:W-:-:S03]  /*57e0*/  ISETP.GE.U32.AND P5, PT, R7, 0x1000000, PT ;  /* 0x010000000700780c */ /* 0x000fc60003fa6070 */
[----:B------:R-:W-:-:S04]  /*57f0*/  FMUL.FTZ R120, R119, UR22 ;  /* 0x0000001677787c20 */ /* 0x000fc80008410000 */
[-C--:B------:R-:W-:Y:S01]  /*5800*/  FMUL.FTZ R119, R115, R120.reuse ;  /* 0x0000007873777220 */ /* 0x080fe20000410000 */
[----:B------:R-:W-:-:S04]  /*5810*/  FMUL.FTZ R121, R39, R120 ;  /* 0x0000007827797220 */ /* 0x000fc80000410000 */
[----:B------:R-:W-:Y:S02]  /*5820*/  FSEL R120, R119, RZ, P5 ;  /* 0x000000ff77787208 */ /* 0x000fe40002800000 */
[----:B------:R-:W-:-:S03]  /*5830*/  SEL R119, R121, RZ, P5 ;  /* 0x000000ff79777207 */ /* 0x000fc60002800000 */
[----:B------:R-:W-:Y:S01]  /*5840*/  FADD.FTZ R95, R95, R120 ;  /* 0x000000785f5f7221 */ /* 0x000fe20000010000 */
[----:B------:R-:W-:Y:S06]  /*5850*/  BRA `(.L_x_7862) ;  /* 0x0000000c00087947 */ /* 0x000fec0003800000 */
.L_x_7858:
[----:B------:R-:W-:Y:S05]  /*5860*/  BRA.U !UP3, `(.L_x_7863) ;  /* 0x000000010b3c7547 */ /* 0x000fea000b800000 */
[----:B------:R-:W-:Y:S02]  /*5870*/  PLOP3.LUT P6, PT, PT, PT, UP2, 0x80, 0x8 ;  /* 0x000000000008781c */ /* 0x000fe40003fcf028 */
[----:B------:R-:W-:Y:S02]  /*5880*/  PLOP3.LUT P5, PT, PT, PT, UP2, 0x80, 0x8 ;  /* 0x000000000008781c */ /* 0x000fe40003faf028 */
[----:B012--5:R-:W-:-:S09]  /*5890*/  MOV R116, R108 ;  /* 0x0000006c00747202 */ /* 0x027fd20000000f00 */
        /* <DEDUP_REMOVED lines=12> */
.L_x_7863:
        /* <DEDUP_REMOVED lines=16> */
.L_x_7864:
        /* <DEDUP_REMOVED lines=16> */
.L_x_7865:
[----:B------:R-:W-:Y:S05]  /*5b60*/  BRA.U !UP3, `(.L_x_7862) ;  /* 0x000000090b447547 */ /* 0x000fea000b800000 */
[----:B------:R-:W-:Y:S02]  /*5b70*/  PLOP3.LUT P6, PT, PT, PT, UP2, 0x80, 0x8 ;  /* 0x000000000008781c */ /* 0x000fe40003fcf028 */
        /* <DEDUP_REMOVED lines=9> */
[-C--:B------:R-:W-:Y:S01]  /*5c10*/  FMUL.FTZ R119, R115, R120.reuse ;  /* 0x0000007873777220 */ /* 0x080fe20000410000 */
[----:B------:R-:W-:-:S04]  /*5c20*/  FMUL.FTZ R121, R39, R120 ;  /* 0x0000007827797220 */ /* 0x000fc80000410000 */
[----:B------:R-:W-:Y:S02]  /*5c30*/  FSEL R120, R119, RZ, P5 ;  /* 0x000000ff77787208 */ /* 0x000fe40002800000 */
[----:B------:R-:W-:-:S03]  /*5c40*/  SEL R119, R121, RZ, P5 ;  /* 0x000000ff79777207 */ /* 0x000fc60002800000 */
[----:B------:R-:W-:Y:S01]  /*5c50*/  FADD.FTZ R95, R95, R120 ;  /* 0x000000785f5f7221 */ /* 0x000fe20000010000 */
[----:B------:R-:W-:Y:S06]  /*5c60*/  BRA `(.L_x_7862) ;  /* 0x0000000800047947 */ /* 0x000fec0003800000 */
.L_x_7857:
[----:B012---:R-:W0:Y:S02]  /*5c70*/  LDC.64 R120, c[0x0][0x478] ;  /* 0x00011e00ff787b82 */ /* 0x007e240000000a00 */
        /* <DEDUP_REMOVED lines=17> */
.L_x_7867:
        /* <DEDUP_REMOVED lines=14> */
.L_x_7868:
        /* <DEDUP_REMOVED lines=14> */
.L_x_7869:
        /* <DEDUP_REMOVED lines=21> */
[-C--:B------:R-:W-:Y:S01]  /*60a0*/  FMUL.FTZ R119, R115, R120.reuse ;  /* 0x0000007873777220 */ /* 0x080fe20000410000 */
[----:B------:R-:W-:-:S04]  /*60b0*/  FMUL.FTZ R121, R39, R120 ;  /* 0x0000007827797220 */ /* 0x000fc80000410000 */
[----:B------:R-:W-:Y:S02]  /*60c0*/  FSEL R120, R119, RZ, P5 ;  /* 0x000000ff77787208 */ /* 0x000fe40002800000 */
[----:B------:R-:W-:-:S03]  /*60d0*/  SEL R119, R121, RZ, P5 ;  /* 0x000000ff79777207 */ /* 0x000fc60002800000 */
[----:B------:R-:W-:Y:S01]  /*60e0*/  FADD.FTZ R95, R95, R120 ;  /* 0x000000785f5f7221 */ /* 0x000fe20000010000 */
[----:B------:R-:W-:Y:S06]  /*60f0*/  BRA `(.L_x_7862) ;  /* 0x0000000000e07947 */ /* 0x000fec0003800000 */
.L_x_7866:
        /* <DEDUP_REMOVED lines=14> */
.L_x_7870:
        /* <DEDUP_REMOVED lines=14> */
.L_x_7871:
        /* <DEDUP_REMOVED lines=14> */
.L_x_7872:
        /* <DEDUP_REMOVED lines=9> */
[-C--:B------:R-:W-:Y:S01]  /*6430*/  FMUL.FTZ R119, R115, R120.reuse ;  /* 0x0000007873777220 */ /* 0x080fe20000410000 */
[----:B------:R-:W-:-:S04]  /*6440*/  FMUL.FTZ R121, R39, R120 ;  /* 0x0000007827797220 */ /* 0x000fc80000410000 */
[----:B------:R-:W-:Y:S02]  /*6450*/  FSEL R120, R119, RZ, P5 ;  /* 0x000000ff77787208 */ /* 0x000fe40002800000 */
[----:B------:R-:W-:-:S03]  /*6460*/  SEL R119, R121, RZ, P5 ;  /* 0x000000ff79777207 */ /* 0x000fc60002800000 */
[----:B------:R-:W-:-:S07]  /*6470*/  FADD.FTZ R95, R95, R120 ;  /* 0x000000785f5f7221 */ /* 0x000fce0000010000 */
.L_x_7862:
        /* <DEDUP_REMOVED lines=9> */
.L_x_7855:
[----:B------:R-:W-:Y:S05]  /*6510*/  BSYNC.RECONVERGENT B0 ;  /* 0x0000000000007941 */ /* 0x000fea0003800200 */
.L_x_7854:
[----:B------:R-:W-:Y:S02]  /*6520*/  UIADD3 UR28, UPT, UPT, UR28, UR26, URZ ;  /* 0x0000001a1c1c7290 */ /* 0x000fe4000fffe0ff */
[----:B------:R-:W-:Y:S02]  /*6530*/  UPLOP3.LUT UP1, UPT, UPT, UPT, UP1, 0x40, 0x4 ;  /* 0x000000000004789c */ /* 0x000fe40003f2e810 */
[----:B------:R-:W-:-:S09]  /*6540*/  UISETP.GE.AND UP0, UPT, UR28, UR27, UPT ;  /* 0x0000001b1c00728c */ /* 0x000fd2000bf06270 */
[----:B------:R-:W-:Y:S05]  /*6550*/  BRA.U !UP0, `(.L_x_7873) ;  /* 0xffffffa108447547 */ /* 0x000fea000b83ffff */
.L_x_7784:
        /* <DEDUP_REMOVED lines=16> */
.L_x_7875:
[----:B------:R-:W-:Y:S05]  /*6660*/  BSYNC.RECONVERGENT B0 ;  /* 0x0000000000007941 */ /* 0x000fea0003800200 */
.L_x_7874:
        /* <DEDUP_REMOVED lines=12> */
.L_x_7877:
[----:B------:R-:W-:Y:S05]  /*6730*/  BSYNC.RECONVERGENT B0 ;  /* 0x0000000000007941 */ /* 0x000fea0003800200 */
.L_x_7876:
        /* <DEDUP_REMOVED lines=12> */
.L_x_7879:
[----:B------:R-:W-:Y:S05]  /*6800*/  BSYNC.RECONVERGENT B0 ;  /* 0x0000000000007941 */ /* 0x000fea0003800200 */
.L_x_7878:
        /* <DEDUP_REMOVED lines=11> */
.L_x_7880:
        /* <DEDUP_REMOVED lines=12> */
.L_x_8163:


//--------------------- .text._ZN10layer_norm22ln_bwd_finalize_kernelINS_22Kernel_traits_finalizeILj2048EfffffjLb1ELj1024ELj4ENS_18Kernel_traits_baseILj2048EfffffjLj1024EEEEELb1ELb1EEEvNS_9BwdParamsE --------------------------
	.section	.text._ZN10layer_norm22ln_bwd_finalize_kernelINS_22Kernel_traits_finalizeILj2048EfffffjLb1ELj1024ELj4ENS_18Kernel_traits_baseILj2048EfffffjLj1024EEEEELb1ELb1EEEvNS_9BwdParamsE,"ax",@progbits
	.align	128
        .global         _ZN10layer_norm22ln_bwd_finalize_kernelINS_22Kernel_traits_finalizeILj2048EfffffjLb1ELj1024ELj4ENS_18Kernel_traits_baseILj2048EfffffjLj1024EEEEELb1ELb1EEEvNS_9BwdParamsE
        .type           _ZN10layer_norm22ln_bwd_finalize_kernelINS_22Kernel_traits_finalizeILj2048EfffffjLb1ELj1024ELj4ENS_18Kernel_traits_baseILj2048EfffffjLj1024EEEEELb1ELb1EEEvNS_9BwdParamsE,@function
        .size           _ZN10layer_norm22ln_bwd_finalize_kernelINS_22Kernel_traits_finalizeILj2048EfffffjLb1ELj1024ELj4ENS_18Kernel_traits_baseILj2048EfffffjLj1024EEEEELb1ELb1EEEvNS_9BwdParamsE,(.L_x_8164 - _ZN10layer_norm22ln_bwd_finalize_kernelINS_22Kernel_traits_finalizeILj2048EfffffjLb1ELj1024ELj4ENS_18Kernel_traits_baseILj2048EfffffjLj1024EEEEELb1ELb1EEEvNS_9BwdParamsE)
        .other          _ZN10layer_norm22ln_bwd_finalize_kernelINS_22Kernel_traits_finalizeILj2048EfffffjLb1ELj1024ELj4ENS_18Kernel_traits_baseILj2048EfffffjLj1024EEEEELb1ELb1EEEvNS_9BwdParamsE,@"STO_CUDA_ENTRY STV_DEFAULT"
_ZN10layer_norm22ln_bwd_finalize_kernelINS_22Kernel_traits_finalizeILj2048EfffffjLb1ELj1024ELj4ENS_18Kernel_traits_baseILj2048EfffffjLj1024EEEEELb1ELb1EEEvNS_9BwdParamsE:
.text._ZN10layer_norm22ln_bwd_finalize_kernelINS_22Kernel_traits_finalizeILj2048EfffffjLb1ELj1024ELj4ENS_18Kernel_traits_baseILj2048EfffffjLj1024EEEEELb1ELb1EEEvNS_9BwdParamsE:
        /* <DEDUP_REMOVED lines=56> */
.L_x_7885:
        /* <DEDUP_REMOVED lines=87> */
.L_x_7884:
[----:B------:R-:W-:Y:S05]  /*08f0*/  BSYNC.RECONVERGENT B1 ;  /* 0x0000000000017941 */ /* 0x000fea0003800200 */
.L_x_7883:
        /* <DEDUP_REMOVED lines=51> */
.L_x_7887:
[----:B------:R-:W-:Y:S05]  /*0c30*/  BSYNC.RECONVERGENT B1 ;  /* 0x0000000000017941 */ /* 0x000fea0003800200 */
.L_x_7886:
        /* <DEDUP_REMOVED lines=30> */
.L_x_7889:
[----:B------:R-:W-:Y:S05]  /*0e20*/  BSYNC.RECONVERGENT B1 ;  /* 0x0000000000017941 */ /* 0x000fea0003800200 */
.L_x_7888:
        /* <DEDUP_REMOVED lines=15> */
.L_x_7882:
[----:B------:R-:W-:Y:S05]  /*0f20*/  BSYNC.RECONVERGENT B0 ;  /* 0x0000000000007941 */ /* 0x000fea0003800200 */
.L_x_7881:
        /* <DEDUP_REMOVED lines=72> */
.L_x_7890:
        /* <DEDUP_REMOVED lines=13> */
.L_x_8164:


//--------------------- .text._ZN10layer_norm13ln_bwd_kernelINS_13Kernel_traitsIfffffjLj2048ELj1ELj1ELj4ELj16ENS_18Kernel_traits_baseILj2048EfffffjLj128EEEEELb1ELb1ELb1ELb1EEEvNS_9BwdParamsE --------------------------
	.section	.text._ZN10layer_norm13ln_bwd_kernelINS_13Kernel_traitsIfffffjLj2048ELj1ELj1ELj4ELj16ENS_18Kernel_traits_baseILj2048EfffffjLj128EEEEELb1ELb1ELb1ELb1EEEvNS_9BwdParamsE,"ax",@progbits
	.align	128
        .global         _ZN10layer_norm13ln_bwd_kernelINS_13Kernel_traitsIfffffjLj2048ELj1ELj1ELj4ELj16ENS_18Kernel_traits_baseILj2048EfffffjLj128EEEEELb1ELb1ELb1ELb1EEEvNS_9BwdParamsE
        .type           _ZN10layer_norm13ln_bwd_kernelINS_13Kernel_traitsIfffffjLj2048ELj1ELj1ELj4ELj16ENS_18Kernel_traits_baseILj2048EfffffjLj128EEEEELb1ELb1ELb1ELb1EEEvNS_9BwdParamsE,@function
        .size           _ZN10layer_norm13ln_bwd_kernelINS_13Kernel_traitsIfffffjLj2048ELj1ELj1ELj4ELj16ENS_18Kernel_traits_baseILj2048EfffffjLj128EEEEELb1ELb1ELb1ELb1EEEvNS_9BwdParamsE,(.L_x_8165 - _ZN10layer_norm13ln_bwd_kernelINS_13Kernel_traitsIfffffjLj2048ELj1ELj1ELj4ELj16ENS_18Kernel_traits_baseILj2048EfffffjLj128EEEEELb1ELb1ELb1ELb1EEEvNS_9BwdParamsE)
        .other          _ZN10layer_norm13ln_bwd_kernelINS_13Kernel_traitsIfffffjLj2048ELj1ELj1ELj4ELj16ENS_18Kernel_traits_baseILj2048EfffffjLj128EEEEELb1ELb1ELb1ELb1EEEvNS_9BwdParamsE,@"STO_CUDA_ENTRY STV_DEFAULT"
_ZN10layer_norm13ln_bwd_kernelINS_13Kernel_traitsIfffffjLj2048ELj1ELj1ELj4ELj16ENS_18Kernel_traits_baseILj2048EfffffjLj128EEEEELb1ELb1ELb1ELb1EEEvNS_9BwdParamsE:
.text._ZN10layer_norm13ln_bwd_kernelINS_13Kernel_traitsIfffffjLj2048ELj1ELj1ELj4ELj16ENS_18Kernel_traits_baseILj2048EfffffjLj128EEEEELb1ELb1ELb1ELb1EEEvNS_9BwdParamsE:
        /* <DEDUP_REMOVED lines=52> */
.L_x_7964:
        /* <DEDUP_REMOVED lines=14> */
[----:B------:R-:W-:-:S05]  /*0420*/  IMAD.WIDE R4, R149, 0x4, R4 ;  /* 0x0000000495047825 */ /* 0x000fca00078e0204 */
[----:B------:R1:W2:Y:S01]  /*0430*/  LDG.E R151, desc[UR10][R4.64] ;  /* 0x0000000a04977981 */ /* 0x0002a2000c1e1900 */
[----:B------:R-:W3:Y:S01]  /*0440*/  LDC.64 R116, c[0x0][0x3a8] ;  /* 0x0000ea00ff747b82 */ /* 0x000ee20000000a00 */
[-C--:B0-----:R-:W-:Y:S02]  /*0450*/  IMAD R2, R149, R0.reuse, RZ ;  /* 0x0000000095027224 */ /* 0x081fe400078e02ff */
[----:B------:R-:W-:-:S03]  /*0460*/  IMAD R119, R119, R0, RZ ;  /* 0x0000000077777224 */ /* 0x000fc600078e02ff */
[----:B------:R-:W-:-:S04]  /*0470*/  SHF.R.S32.HI R3, RZ, 0x1f, R2 ;  /* 0x0000001fff037819 */ /* 0x000fc80000011402 */
[----:B------:R-:W-:Y:S02]  /*0480*/  LEA.HI R155, R3, R2, RZ, 0x2 ;  /* 0x00000002039b7211 */ /* 0x000fe400078f10ff */
[----:B------:R-:W0:Y:S01]  /*0490*/  LDC.64 R2, c[0x0][0x428] ;  /* 0x00010a00ff027b82 */ /* 0x000e220000000a00 */
[----:B------:R-:W-:Y:S02]  /*04a0*/  SHF.R.S32.HI R6, RZ, 0x1f, R119 ;  /* 0x0000001fff067819 */ /* 0x000fe40000011477 */
[----:B------:R-:W-:Y:S02]  /*04b0*/  LEA.HI.SX32 R155, R155, R128, 0x1e ;  /* 0x000000809b9b7211 */ /* 0x000fe400078ff2ff */
[----:B------:R-:W-:Y:S02]  /*04c0*/  LEA.HI R119, R6, R119, RZ, 0x2 ;  /* 0x0000007706777211 */ /* 0x000fe400078f10ff */
[C---:B------:R-:W-:Y:S01]  /*04d0*/  IADD3 R165, PT, PT, R155.reuse, 0x80, RZ ;  /* 0x000000809ba57810 */ /* 0x040fe20007ffe0ff */
[C---:B---3--:R-:W-:Y:S01]  /*04e0*/  IMAD.WIDE.U32 R132, R155.reuse, 0x10, R116 ;  /* 0x000000109b847825 */ /* 0x048fe200078e0074 */
[----:B------:R-:W-:-:S02]  /*04f0*/  IADD3 R159, PT, PT, R155, 0x100, RZ ;  /* 0x000001009b9f7810 */ /* 0x000fc40007ffe0ff */
[----:B------:R-:W-:Y:S02]  /*0500*/  IADD3 R163, PT, PT, R155, 0x180, RZ ;  /* 0x000001809ba37810 */ /* 0x000fe40007ffe0ff */
[----:B-1----:R-:W-:Y:S01]  /*0510*/  LEA.HI.SX32 R5, R119, R128, 0x1e ;  /* 0x0000008077057211 */ /* 0x002fe200078ff2ff */
[--C-:B------:R-:W-:Y:S01]  /*0520*/  IMAD.WIDE.U32 R136, R165, 0x10, R116.reuse ;  /* 0x00000010a5887825 */ /* 0x100fe200078e0074 */
[----:B------:R-:W3:Y:S03]  /*0530*/  LDG.E.128 R132, desc[UR10][R132.64] ;  /* 0x0000000a84847981 */ /* 0x000ee6000c1e1d00 */
[--C-:B------:R-:W-:Y:S02]  /*0540*/  IMAD.WIDE.U32 R140, R159, 0x10, R116.reuse ;  /* 0x000000109f8c7825 */ /* 0x100fe400078e0074 */
[----:B------:R-:W4:Y:S02]  /*0550*/  LDG.E.128 R136, desc[UR10][R136.64] ;  /* 0x0000000a88887981 */ /* 0x000f24000c1e1d00 */
[----:B------:R-:W-:Y:S01]  /*0560*/  IMAD.WIDE.U32 R144, R163, 0x10, R116 ;  /* 0x00000010a3907825 */ /* 0x000fe200078e0074 */
[C---:B------:R-:W-:Y:S01]  /*0570*/  IADD3 R121, PT, PT, R5.reuse, 0x80, RZ ;  /* 0x0000008005797810 */ /* 0x040fe20007ffe0ff */
[----:B------:R-:W4:Y:S02]  /*0580*/  LDG.E.128 R140, desc[UR10][R140.64] ;  /* 0x0000000a8c8c7981 */ /* 0x000f24000c1e1d00 */
[--C-:B0-----:R-:W-:Y:S01]  /*0590*/  IMAD.WIDE.U32 R116, R5, 0x10, R2.reuse ;  /* 0x0000001005747825 */ /* 0x101fe200078e0002 */
[----:B-----5:R-:W-:Y:S01]  /*05a0*/  ISETP.GE.AND P3, PT, R150, 0x1, PT ;  /* 0x000000019600780c */ /* 0x020fe20003f66270 */
[----:B------:R-:W4:Y:S04]  /*05b0*/  LDG.E.128 R144, desc[UR10][R144.64] ;  /* 0x0000000a90907981 */ /* 0x000f28000c1e1d00 */
[----:B------:R-:W4:Y:S01]  /*05c0*/  LDG.E.128 R116, desc[UR10][R116.64] ;  /* 0x0000000a74747981 */ /* 0x000f22000c1e1d00 */
[----:B------:R-:W-:Y:S01]  /*05d0*/  IMAD.WIDE.U32 R120, R121, 0x10, R2 ;  /* 0x0000001079787825 */ /* 0x000fe200078e0002 */
[----:B------:R-:W-:-:S05]  /*05e0*/  IADD3 R125, PT, PT, R5, 0x100, RZ ;  /* 0x00000100057d7810 */ /* 0x000fca0007ffe0ff */
[----:B------:R-:W4:Y:S01]  /*05f0*/  LDG.E.128 R120, desc[UR10][R120.64] ;  /* 0x0000000a78787981 */ /* 0x000f22000c1e1d00 */
[----:B------:R-:W-:Y:S01]  /*0600*/  @P3 IADD3 R127, PT, PT, R150, -0x1, RZ ;  /* 0xffffffff967f3810 */ /* 0x000fe20007ffe0ff */
[----:B------:R-:W-:-:S04]  /*0610*/  IMAD.WIDE.U32 R124, R125, 0x10, R2 ;  /* 0x000000107d7c7825 */ /* 0x000fc800078e0002 */
[----:B------:R-:W-:Y:S02]  /*0620*/  @P3 IMAD R0, R127, R0, RZ ;  /* 0x000000007f003224 */ /* 0x000fe400078e02ff */
[----:B------:R-:W4:Y:S03]  /*0630*/  LDG.E.128 R124, desc[UR10][R124.64] ;  /* 0x0000000a7c7c7981 */ /* 0x000f26000c1e1d00 */
[----:B------:R-:W-:-:S04]  /*0640*/  @P3 SHF.R.S32.HI R129, RZ, 0x1f, R0 ;  /* 0x0000001fff813819 */ /* 0x000fc80000011400 */
[----:B------:R-:W-:Y:S02]  /*0650*/  @P3 LEA.HI R129, R129, R0, RZ, 0x2 ;  /* 0x0000000081813211 */ /* 0x000fe400078f10ff */
[----:B------:R-:W-:Y:S02]  /*0660*/  MOV R161, RZ ;  /* 0x000000ff00a17202 */ /* 0x000fe40000000f00 */
[----:B------:R-:W-:Y:S02]  /*0670*/  @P3 LEA.HI.SX32 R161, R129, R128, 0x1e ;  /* 0x0000008081a13211 */ /* 0x000fe400078ff2ff */
[----:B------:R-:W-:-:S05]  /*0680*/  IADD3 R129, PT, PT, R5, 0x180, RZ ;  /* 0x0000018005817810 */ /* 0x000fca0007ffe0ff */
[----:B------:R-:W-:-:S06]  /*0690*/  IMAD.WIDE.U32 R128, R129, 0x10, R2 ;  /* 0x0000001081807825 */ /* 0x000fcc00078e0002 */
[----:B------:R-:W4:Y:S01]  /*06a0*/  LDG.E.128 R128, desc[UR10][R128.64] ;  /* 0x0000000a80807981 */ /* 0x000f22000c1e1d00 */
[----:B------:R-:W-:Y:S02]  /*06b0*/  MOV R6, UR7 ;  /* 0x0000000700067c02 */ /* 0x000fe40008000f00 */
[----:B------:R-:W-:-:S04]  /*06c0*/  ISETP.NE.U32.AND P0, PT, RZ, UR6, PT ;  /* 0x00000006ff007c0c */ /* 0x000fc8000bf05070 */
[----:B------:R-:W-:-:S13]  /*06d0*/  ISETP.NE.AND.EX P0, PT, R6, RZ, PT, P0 ;  /* 0x000000ff0600720c */ /* 0x000fda0003f05300 */
[----:B------:R-:W0:Y:S08]  /*06e0*/  @P0 LDC.64 R156, c[0x0][0x438] ;  /* 0x00010e00ff9c0b82 */ /* 0x000e300000000a00 */
[----:B------:R-:W1:Y:S08]  /*06f0*/  @P0 LDC.64 R152, c[0x0][0x438] ;  /* 0x00010e00ff980b82 */ /* 0x000e700000000a00 */
[----:B------:R-:W1:Y:S08]  /*0700*/  @P0 LDC.64 R4, c[0x0][0x438] ;  /* 0x00010e00ff040b82 */ /* 0x000e700000000a00 */
[----:B------:R-:W1:Y:S01]  /*0710*/  @P0 LDC.64 R2, c[0x0][0x438] ;  /* 0x00010e00ff020b82 */ /* 0x000e620000000a00 */
[----:B0-----:R-:W-:Y:S01]  /*0720*/  @P0 IMAD.WIDE.U32 R156, R155, 0x10, R156 ;  /* 0x000000109b9c0825 */ /* 0x001fe200078e009c */
[----:B------:R-:W-:-:S04]  /*0730*/  IADD3 R0, PT, PT, R161, 0x180, RZ ;  /* 0x00000180a1007810 */ /* 0x000fc80007ffe0ff */
[----:B------:R0:W5:Y:S02]  /*0740*/  @P0 LDG.E.128 R20, desc[UR10][R156.64] ;  /* 0x0000000a9c140981 */ /* 0x000164000c1e1d00 */
[----:B------:R-:W0:Y:S01]  /*0750*/  LDC.64 R154, c[0x0][0x3b0] ;  /* 0x0000ec00ff9a7b82 */ /* 0x000e220000000a00 */
[----:B-1----:R-:W-:-:S05]  /*0760*/  @P0 IMAD.WIDE.U32 R152, R165, 0x10, R152 ;  /* 0x00000010a5980825 */ /* 0x002fca00078e0098 */
[----:B------:R1:W5:Y:S01]  /*0770*/  @P0 LDG.E.128 R16, desc[UR10][R152.64] ;  /* 0x0000000a98100981 */ /* 0x000362000c1e1d00 */
[----:B------:R-:W-:Y:S01]  /*0780*/  @P0 IMAD.WIDE.U32 R158, R159, 0x10, R4 ;  /* 0x000000109f9e0825 */ /* 0x000fe200078e0004 */
[----:B------:R-:W-:-:S04]  /*0790*/  IADD3 R5, PT, PT, R161, 0x100, RZ ;  /* 0x00000100a1057810 */ /* 0x000fc80007ffe0ff */
[----:B------:R-:W5:Y:S01]  /*07a0*/  @P0 LDG.E.128 R12, desc[UR10][R158.64] ;  /* 0x0000000a9e0c0981 */ /* 0x000f62000c1e1d00 */
[----:B------:R-:W-:Y:S01]  /*07b0*/  @P0 IMAD.WIDE.U32 R162, R163, 0x10, R2 ;  /* 0x00000010a3a20825 */ /* 0x000fe200078e0002 */
[----:B------:R-:W-:-:S04]  /*07c0*/  IADD3 R3, PT, PT, R161, 0x80, RZ ;  /* 0x00000080a1037810 */ /* 0x000fc80007ffe0ff */
[----:B------:R-:W5:Y:S01]  /*07d0*/  @P0 LDG.E.128 R8, desc[UR10][R162.64] ;  /* 0x0000000aa2080981 */ /* 0x000f62000c1e1d00 */
[----:B------:R-:W-:Y:S01]  /*07e0*/  ISETP.NE.AND P0, PT, RZ, UR12, PT ;  /* 0x0000000cff007c0c */ /* 0x000fe2000bf05270 */
[----:B0-----:R-:W-:-:S04]  /*07f0*/  IMAD.WIDE.U32 R156, R0, 0x4, R154 ;  /* 0x00000004009c7825 */ /* 0x001fc800078e009a */
[--C-:B-1----:R-:W-:Y:S01]  /*0800*/  IMAD.WIDE.U32 R152, R3, 0x4, R154.reuse ;  /* 0x0000000403987825 */ /* 0x102fe200078e009a */
[----:B------:R0:W5:Y:S03]  /*0810*/  LDG.E R0, desc[UR10][R156.64] ;  /* 0x0000000a9c007981 */ /* 0x000166000c1e1900 */
[--C-:B------:R-:W-:Y:S01]  /*0820*/  IMAD.WIDE.U32 R2, R5, 0x4, R154.reuse ;  /* 0x0000000405027825 */ /* 0x100fe200078e009a */
[----:B------:R-:W5:Y:S05]  /*0830*/  LDG.E R4, desc[UR10][R152.64] ;  /* 0x0000000a98047981 */ /* 0x000f6a000c1e1900 */
[----:B------:R1:W5:Y:S01]  /*0840*/  LDG.E R2, desc[UR10][R2.64] ;  /* 0x0000000a02027981 */ /* 0x000362000c1e1900 */
[----:B------:R-:W-:-:S05]  /*0850*/  IMAD.WIDE.U32 R164, R161, 0x4, R154 ;  /* 0x00000004a1a47825 */ /* 0x000fca00078e009a */
[----:B------:R4:W5:Y:S01]  /*0860*/  LDG.E R5, desc[UR10][R164.64] ;  /* 0x0000000aa4057981 */ /* 0x000962000c1e1900 */
[----:B--2---:R-:W-:-:S05]  /*0870*/  FSEL R160, R151, RZ, !P0 ;  /* 0x000000ff97a07208 */ /* 0x004fca0004000000 */
[C---:B---3--:R-:W-:Y:S01]  /*0880*/  FADD.FTZ R132, -R160.reuse, R132 ;  /* 0x00000084a0847221 */ /* 0x048fe20000010100 */
[C---:B0-----:R-:W-:Y:S01]  /*0890*/  FADD.FTZ R157, -R160.reuse, R133 ;  /* 0x00000085a09d7221 */ /* 0x041fe20000010100 */
[C---:B------:R-:W-:Y:S01]  /*08a0*/  FADD.FTZ R133, -R160.reuse, R134 ;  /* 0x00000086a0857221 */ /* 0x040fe20000010100 */
[C---:B------:R-:W-:Y:S01]  /*08b0*/  FADD.FTZ R163, -R160.reuse, R135 ;  /* 0x00000087a0a37221 */ /* 0x040fe20000010100 */
[C---:B-1----:R-:W-:Y:S01]  /*08c0*/  FMUL.FTZ R3, R7.reuse, R132 ;  /* 0x0000008407037220 */ /* 0x042fe20000410000 */
[C---:B------:R-:W-:Y:S01]  /*08d0*/  FMUL.FTZ R132, R7.reuse, R157 ;  /* 0x0000009d07847220 */ /* 0x040fe20000410000 */
[C---:B----4-:R-:W-:Y:S01]  /*08e0*/  FADD.FTZ R161, -R160.reuse, R136 ;  /* 0x00000088a0a17221 */ /* 0x050fe20000010100 */
[C---:B------:R-:W-:Y:S01]  /*08f0*/  FMUL.FTZ R136, R7.reuse, R163 ;  /* 0x000000a307887220 */ /* 0x040fe20000410000 */
[C---:B------:R-:W-:Y:S01]  /*0900*/  FADD.FTZ R153, -R160.reuse, R139 ;  /* 0x0000008ba0997221 */ /* 0x040fe20000010100 */
[----:B------:R-:W-:Y:S01]  /*0910*/  FADD.FTZ R155, -R160, R138 ;  /* 0x0000008aa09b7221 */ /* 0x000fe20000010100 */
[----:B------:R-:W-:Y:S01]  /*0920*/  FMUL.FTZ R133, R7, R133 ;  /* 0x0000008507857220 */ /* 0x000fe20000410000 */
[----:B------:R-:W-:Y:S01]  /*0930*/  FMUL.FTZ R134, R60, R116 ;  /* 0x000000743c867220 */ /* 0x000fe20000410000 */
[----:B------:R-:W-:Y:S01]  /*0940*/  FADD.FTZ R92, R92, R116 ;  /* 0x000000745c5c7221 */ /* 0x000fe20000010000 */
[----:B------:R-:W-:Y:S01]  /*0950*/  FFMA.FTZ R96, R116, R3, R96 ;  /* 0x0000000374607223 */ /* 0x000fe20000010060 */
[----:B------:R-:W-:Y:S01]  /*0960*/  FADD.FTZ R93, R93, R117 ;  /* 0x000000755d5d7221 */ /* 0x000fe20000010000 */
[----:B------:R-:W-:Y:S01]  /*0970*/  FFMA.FTZ R97, R117, R132, R97 ;  /* 0x0000008475617223 */ /* 0x000fe20000010061 */
[----:B------:R-:W-:Y:S01]  /*0980*/  FMUL.FTZ R135, R61, R117 ;  /* 0x000000753d877220 */ /* 0x000fe20000410000 */
[----:B------:R-:W-:Y:S01]  /*0990*/  FADD.FTZ R116, RZ, R134 ;  /* 0x00000086ff747221 */ /* 0x000fe20000010000 */
[----:B------:R-:W-:Y:S01]  /*09a0*/  FFMA.FTZ R117, R3, R134, RZ ;  /* 0x0000008603757223 */ /* 0x000fe200000100ff */
        /* <DEDUP_REMOVED lines=14> */
[----:B------:R-:W-:Y:S01]  /*0a90*/  FMUL.FTZ R137, R7, R161 ;  /* 0x000000a107897220 */ /* 0x000fe20000410000 */
        /* <DEDUP_REMOVED lines=11> */
[C---:B------:R-:W-:Y:S01]  /*0b50*/  FMUL.FTZ R141, R7.reuse, R155 ;  /* 0x0000009b078d7220 */ /* 0x040fe20000410000 */
[----:B------:R-:W-:Y:S01]  /*0b60*/  FFMA.FTZ R116, R140, R143, R117 ;  /* 0x0000008f8c747223 */ /* 0x000fe20000010075 */
[C---:B------:R-:W-:Y:S01]  /*0b70*/  FADD.FTZ R158, -R160.reuse, R144 ;  /* 0x00000090a09e7221 */ /* 0x040fe20000010100 */
[C---:B------:R-:W-:Y:S01]  /*0b80*/  FADD.FTZ R156, -R160.reuse, R145 ;  /* 0x00000091a09c7221 */ /* 0x040fe20000010100 */
[----:B------:R-:W-:Y:S01]  /*0b90*/  FADD.FTZ R160, -R160, R147 ;  /* 0x00000093a0a07221 */ /* 0x000fe20000010100 */
[----:B------:R-:W-:Y:S01]  /*0ba0*/  FMUL.FTZ R145, R7, R152 ;  /* 0x0000009807917220 */ /* 0x000fe20000410000 */
[----:B------:R-:W-:Y:S01]  /*0bb0*/  FMUL.FTZ R147, R67, R123 ;  /* 0x0000007b43937220 */ /* 0x000fe20000410000 */
        /* <DEDUP_REMOVED lines=13> */
[----:B------:R-:W-:Y:S01]  /*0c90*/  FMUL.FTZ R125, R7, R154 ;  /* 0x0000009a077d7220 */ /* 0x000fe20000410000 */
[----:B------:R-:W-:Y:S01]  /*0ca0*/  FFMA.FTZ R117, R145, R152, R118 ;  /* 0x0000009891757223 */ /* 0x000fe20000010076 */
[----:B------:R-:W-:Y:S01]  /*0cb0*/  FMUL.FTZ R154, R70, R126 ;  /* 0x0000007e469a7220 */ /* 0x000fe20000410000 */
[----:B------:R-:W-:Y:S01]  /*0cc0*/  FADD.FTZ R119, R116, R151 ;  /* 0x0000009774777221 */ /* 0x000fe20000010000 */
[----:B------:R-:W-:Y:S01]  /*0cd0*/  FADD.FTZ R110, R110, R126 ;  /* 0x0000007e6e6e7221 */ /* 0x000fe20000010000 */
[----:B------:R-:W-:Y:S01]  /*0ce0*/  FFMA.FTZ R50, R126, R125, R50 ;  /* 0x0000007d7e327223 */ /* 0x000fe20000010032 */
[----:B------:R-:W-:Y:S01]  /*0cf0*/  FFMA.FTZ R116, R124, R151, R117 ;  /* 0x000000977c747223 */ /* 0x000fe20000010075 */
        /* <DEDUP_REMOVED lines=41> */
.L_x_7892:
[----:B-----5:R-:W-:Y:S01]  /*0f90*/  ISETP.GE.AND P3, PT, R150, 0x1, PT ;  /* 0x000000019600780c */ /* 0x020fe20003f66270 */
[----:B------:R-:W-:Y:S01]  /*0fa0*/  HFMA2 R119, -RZ, RZ, 0, 0 ;  /* 0x00000000ff777431 */ /* 0x000fe200000001ff */
[----:B------:R-:W-:Y:S01]  /*0fb0*/  MOV R6, UR7 ;  /* 0x0000000700067c02 */ /* 0x000fe20008000f00 */
[----:B------:R-:W-:Y:S01]  /*0fc0*/  HFMA2 R157, -RZ, RZ, 0, 0 ;  /* 0x00000000ff9d7431 */ /* 0x000fe200000001ff */
[----:B------:R-:W-:Y:S02]  /*0fd0*/  ISETP.NE.U32.AND P0, PT, RZ, UR6, PT ;  /* 0x00000006ff007c0c */ /* 0x000fe4000bf05070 */
[----:B------:R-:W-:Y:S02]  /*0fe0*/  MOV R159, RZ ;  /* 0x000000ff009f7202 */ /* 0x000fe40000000f00 */
[----:B------:R-:W-:-:S05]  /*0ff0*/  ISETP.NE.AND.EX P0, PT, R6, RZ, PT, P0 ;  /* 0x000000ff0600720c */ /* 0x000fca0003f05300 */
        /* <DEDUP_REMOVED lines=20> */
.L_x_7894:
        /* <DEDUP_REMOVED lines=28> */
.L_x_7893:
[----:B0-----:R-:W0:Y:S01]  /*1300*/  SHFL.DOWN PT, R116, R159, 0x10, 0x1f ;  /* 0x0a001f009f747f89 */ /* 0x001e2200000e0000 */
[----:B------:R-:W1:Y:S01]  /*1310*/  LDC R162, c[0x0][0x388] ;  /* 0x0000e200ffa27b82 */ /* 0x000e620000000800 */
[----:B------:R-:W-:Y:S02]  /*1320*/  BSSY.RECONVERGENT B0, `(.L_x_7895) ;  /* 0x0000026000007945 */ /* 0x000fe40003800200 */
[----:B------:R-:W2:Y:S01]  /*1330*/  SHFL.DOWN PT, R118, R157, 0x10, 0x1f ;  /* 0x0a001f009d767f89 */ /* 0x000ea200000e0000 */
[----:B------:R-:W3:Y:S01]  /*1340*/  S2R R128, SR_TID.X ;  /* 0x0000000000807919 */ /* 0x000ee20000002100 */
[----:B0-----:R-:W-:Y:S01]  /*1350*/  FADD.FTZ R116, R116, R159 ;  /* 0x0000009f74747221 */ /* 0x001fe20000010000 */
[----:B--2---:R-:W-:-:S04]  /*1360*/  FADD.FTZ R118, R118, R157 ;  /* 0x0000009d76767221 */ /* 0x004fc80000010000 */
[----:B------:R-:W0:Y:S01]  /*1370*/  SHFL.DOWN PT, R117, R116, 0x8, 0x1f ;  /* 0x09001f0074757f89 */ /* 0x000e2200000e0000 */
[----:B------:R-:W-:-:S03]  /*1380*/  @P3 IADD3 R157, PT, PT, R150, -0x1, RZ ;  /* 0xffffffff969d3810 */ /* 0x000fc60007ffe0ff */
[----:B------:R-:W2:Y:S02]  /*1390*/  SHFL.DOWN PT, R119, R118, 0x8, 0x1f ;  /* 0x09001f0076777f89 */ /* 0x000ea400000e0000 */
[----:B-1----:R-:W-:Y:S01]  /*13a0*/  @P3 IMAD R157, R157, R162, RZ ;  /* 0x000000a29d9d3224 */ /* 0x002fe200078e02ff */
[----:B---3--:R-:W-:Y:S01]  /*13b0*/  LOP3.LUT P0, RZ, R128, 0x1f, RZ, 0xc0, !PT ;  /* 0x0000001f80ff7812 */ /* 0x008fe2000780c0ff */
[----:B0-----:R-:W-:Y:S01]  /*13c0*/  FADD.FTZ R117, R116, R117 ;  /* 0x0000007574757221 */ /* 0x001fe20000010000 */
[----:B--2---:R-:W-:-:S04]  /*13d0*/  FADD.FTZ R119, R118, R119 ;  /* 0x0000007776777221 */ /* 0x004fc80000010000 */
[----:B------:R-:W0:Y:S04]  /*13e0*/  SHFL.DOWN PT, R120, R117, 0x4, 0x1f ;  /* 0x08801f0075787f89 */ /* 0x000e2800000e0000 */
[----:B------:R-:W1:Y:S01]  /*13f0*/  SHFL.DOWN PT, R122, R119, 0x4, 0x1f ;  /* 0x08801f00777a7f89 */ /* 0x000e6200000e0000 */
[----:B0-----:R-:W-:Y:S02]  /*1400*/  FADD.FTZ R120, R117, R120 ;  /* 0x0000007875787221 */ /* 0x001fe40000010000 */
[----:B------:R-:W0:Y:S01]  /*1410*/  @P3 LDC.64 R116, c[0x0][0x390] ;  /* 0x0000e400ff743b82 */ /* 0x000e220000000a00 */
[----:B-1----:R-:W-:Y:S02]  /*1420*/  FADD.FTZ R122, R119, R122 ;  /* 0x0000007a777a7221 */ /* 0x002fe40000010000 */
[----:B------:R-:W1:Y:S04]  /*1430*/  SHFL.DOWN PT, R121, R120, 0x2, 0x1f ;  /* 0x08401f0078797f89 */ /* 0x000e6800000e0000 */
[----:B------:R-:W2:Y:S01]  /*1440*/  SHFL.DOWN PT, R123, R122, 0x2, 0x1f ;  /* 0x08401f007a7b7f89 */ /* 0x000ea200000e0000 */
[----:B-1----:R-:W-:Y:S01]  /*1450*/  FADD.FTZ R121, R120, R121 ;  /* 0x0000007978797221 */ /* 0x002fe20000010000 */
[----:B------:R-:W-:Y:S01]  /*1460*/  @P3 SHF.R.S32.HI R120, RZ, 0x1f, R157 ;  /* 0x0000001fff783819 */ /* 0x000fe2000001149d */
[----:B--2---:R-:W-:-:S03]  /*1470*/  FADD.FTZ R123, R122, R123 ;  /* 0x0000007b7a7b7221 */ /* 0x004fc60000010000 */
[----:B------:R-:W1:Y:S01]  /*1480*/  SHFL.DOWN PT, R118, R121, 0x1, 0x1f ;  /* 0x08201f0079767f89 */ /* 0x000e6200000e0000 */
[----:B------:R-:W-:Y:S02]  /*1490*/  @P3 LEA.HI R119, R120, R157, RZ, 0x2 ;  /* 0x0000009d78773211 */ /* 0x000fe400078f10ff */
[----:B------:R-:W-:Y:S01]  /*14a0*/  MOV R157, RZ ;  /* 0x000000ff009d7202 */ /* 0x000fe20000000f00 */
[----:B------:R-:W2:Y:S01]  /*14b0*/  SHFL.DOWN PT, R150, R123, 0x1, 0x1f ;  /* 0x08201f007b967f89 */ /* 0x000ea200000e0000 */
[----:B------:R-:W-:Y:S01]  /*14c0*/  @P3 LEA.HI.SX32 R157, R119, R128, 0x1e ;  /* 0x00000080779d3211 */ /* 0x000fe200078ff2ff */
[----:B-1----:R-:W-:Y:S01]  /*14d0*/  FADD.FTZ R118, R121, R118 ;  /* 0x0000007679767221 */ /* 0x002fe20000010000 */
[----:B--2---:R-:W-:Y:S01]  /*14e0*/  FADD.FTZ R119, R123, R150 ;  /* 0x000000967b777221 */ /* 0x004fe20000010000 */
[----:B0-----:R-:W-:Y:S06]  /*14f0*/  @P0 BRA `(.L_x_7896) ;  /* 0x0000000000200947 */ /* 0x001fec0003800000 */
        /* <DEDUP_REMOVED lines=8> */
.L_x_7896:
[----:B------:R-:W-:Y:S05]  /*1580*/  BSYNC.RECONVERGENT B0 ;  /* 0x0000000000007941 */ /* 0x000fea0003800200 */
.L_x_7895:
[----:B------:R-:W1:Y:S08]  /*1590*/  S2UR UR5, SR_CgaCtaId ;  /* 0x00000000000579c3 */ /* 0x000e700000008800 */
[----:B------:R-:W-:Y:S01]  /*15a0*/  BAR.SYNC.DEFER_BLOCKING 0x0 ;  /* 0x0000000000007b1d */ /* 0x000fe20000010000 */
[----:B0-----:R-:W-:-:S05]  /*15b0*/  @P3 IMAD.WIDE.U32 R120, R157, 0x10, R116 ;  /* 0x000000109d783825 */ /* 0x001fca00078e0074 */
[----:B------:R-:W-:Y:S02]  /*15c0*/  UMOV UR4, 0x400 ;  /* 0x0000040000047882 */ /* 0x000fe40000000000 */
[----:B-1----:R-:W-:Y:S01]  /*15d0*/  ULEA UR4, UR5, UR4, 0x18 ;  /* 0x0000000405047291 */ /* 0x002fe2000f8ec0ff */
[----:B------:R0:W5:Y:S01]  /*15e0*/  @P3 LDG.E.128 R56, desc[UR10][R120.64] ;  /* 0x0000000a78383981 */ /* 0x000162000c1e1d00 */
[----:B------:R-:W-:Y:S01]  /*15f0*/  ISETP.NE.U32.AND P0, PT, RZ, UR6, PT ;  /* 0x00000006ff007c0c */ /* 0x000fe2000bf05070 */
[----:B------:R-:W-:Y:S01]  /*1600*/  IMAD R162, R149, R162, RZ ;  /* 0x000000a295a27224 */ /* 0x000fe200078e02ff */
[----:B------:R-:W-:Y:S01]  /*1610*/  UIADD3 UR5, UPT, UPT, UR4, 0x2020, URZ ;  /* 0x0000202004057890 */ /* 0x000fe2000fffe0ff */
[----:B------:R-:W-:Y:S01]  /*1620*/  ISETP.NE.AND P1, PT, RZ, UR12, PT ;  /* 0x0000000cff007c0c */ /* 0x000fe2000bf25270 */
[----:B------:R-:W-:Y:S01]  /*1630*/  @!UP1 UIADD3 UR5, UPT, UPT, UR4, 0x2000, URZ ;  /* 0x0000200004059890 */ /* 0x000fe2000fffe0ff */
[----:B------:R-:W-:-:S08]  /*1640*/  ISETP.NE.AND.EX P0, PT, R6, RZ, PT, P0 ;  /* 0x000000ff0600720c */ /* 0x000fd00003f05300 */
[----:B------:R-:W1:Y:S01]  /*1650*/  LDS.128 R116, [UR5] ;  /* 0x00000005ff747984 */ /* 0x000e620008000c00 */
[----:B------:R-:W-:Y:S02]  /*1660*/  UIADD3 UR5, UPT, UPT, UR4, 0x2030, URZ ;  /* 0x0000203004057890 */ /* 0x000fe4000fffe0ff */
[----:B------:R-:W-:Y:S01]  /*1670*/  @!UP1 UIADD3 UR5, UPT, UPT, UR4, 0x2010, URZ ;  /* 0x0000201004059890 */ /* 0x000fe2000fffe0ff */
[----:B-1----:R-:W-:Y:S01]  /*1680*/  FADD.FTZ R123, RZ, R116 ;  /* 0x00000074ff7b7221 */ /* 0x002fe20000010000 */
[----:B------:R-:W-:Y:S01]  /*1690*/  FADD.FTZ R116, RZ, R117 ;  /* 0x00000075ff747221 */ /* 0x000fe20000010000 */
[----:B------:R-:W-:Y:S02]  /*16a0*/  SHF.R.S32.HI R117, RZ, 0x1f, R162 ;  /* 0x0000001fff757819 */ /* 0x000fe400000114a2 */
[----:B------:R-:W-:Y:S01]  /*16b0*/  FADD.FTZ R159, R118, R123 ;  /* 0x0000007b769f7221 */ /* 0x000fe20000010000 */
[----:B------:R-:W-:-:S03]  /*16c0*/  FADD.FTZ R116, R119, R116 ;  /* 0x0000007477747221 */ /* 0x000fc60000010000 */
[----:B0-----:R-:W0:Y:S01]  /*16d0*/  LDS.128 R120, [UR5] ;  /* 0x00000005ff787984 */ /* 0x001e220008000c00 */
[----:B------:R-:W-:Y:S01]  /*16e0*/  LEA.HI R117, R117, R162, RZ, 0x2 ;  /* 0x000000a275757211 */ /* 0x000fe200078f10ff */
[----:B0-----:R-:W-:Y:S01]  /*16f0*/  FADD.FTZ R159, R159, R120 ;  /* 0x000000789f9f7221 */ /* 0x001fe20000010000 */
[----:B------:R-:W-:Y:S02]  /*1700*/  FADD.FTZ R116, R116, R121 ;  /* 0x0000007974747221 */ /* 0x000fe40000010000 */
[----:B------:R-:W-:Y:S01]  /*1710*/  LEA.HI.SX32 R121, R117, R128, 0x1e ;  /* 0x0000008075797211 */ /* 0x000fe200078ff2ff */
[----:B------:R-:W-:Y:S01]  /*1720*/  FADD.FTZ R122, R122, R159 ;  /* 0x0000009f7a7a7221 */ /* 0x000fe20000010000 */
[----:B------:R-:W-:-:S03]  /*1730*/  FADD.FTZ R116, R123, R116 ;  /* 0x000000747b747221 */ /* 0x000fc60000010000 */
[----:B------:R-:W-:Y:S01]  /*1740*/  FMUL.FTZ R123, R122, UR13 ;  /* 0x0000000d7a7b7c20 */ /* 0x000fe20008410000 */
[----:B------:R-:W-:-:S04]  /*1750*/  FMUL.FTZ R120, R116, UR13 ;  /* 0x0000000d74787c20 */ /* 0x000fc80008410000 */
        /* <DEDUP_REMOVED lines=21> */
.L_x_7899:
        /* <DEDUP_REMOVED lines=14> */
.L_x_7900:
        /* <DEDUP_REMOVED lines=14> */
.L_x_7901:
[----:B------:R-:W-:Y:S05]  /*1a70*/  @!P3 BRA `(.L_x_7902) ;  /* 0x0000000800c8b947 */ /* 0x000fea0003800000 */
[----:B------:R-:W-:Y:S01]  /*1a80*/  FFMA.FTZ R116, R136, R120, R123 ;  /* 0x0000007888747223 */ /* 0x000fe2000001007b */
[----:B------:R-:W-:-:S03]  /*1a90*/  ISETP.GT.AND P0, PT, R148, RZ, PT ;  /* 0x000000ff9400720c */ /* 0x000fc60003f04270 */
[----:B------:R-:W-:-:S04]  /*1aa0*/  FADD.FTZ R116, R139, -R116 ;  /* 0x800000748b747221 */ /* 0x000fc80000010000 */
[----:B------:R-:W-:-:S05]  /*1ab0*/  FMUL.FTZ R116, R7, R116 ;  /* 0x0000007407747220 */ /* 0x000fca0000410000 */
        /* <DEDUP_REMOVED lines=10> */
.L_x_7898:
[-CC-:B------:R-:W-:Y:S01]  /*1b60*/  FFMA.FTZ R44, R132, R120.reuse, R123.reuse ;  /* 0x00000078842c7223 */ /* 0x180fe2000001007b */
[-CC-:B------:R-:W-:Y:S01]  /*1b70*/  FFMA.FTZ R47, R133, R120.reuse, R123.reuse ;  /* 0x00000078852f7223 */ /* 0x180fe2000001007b */
[-CC-:B------:R-:W-:Y:S01]  /*1b80*/  FFMA.FTZ R45, R3, R120.reuse, R123.reuse ;  /* 0x00000078032d7223 */ /* 0x180fe2000001007b */
[----:B------:R-:W-:Y:S01]  /*1b90*/  ISETP.GT.AND P0, PT, R148, RZ, PT ;  /* 0x000000ff9400720c */ /* 0x000fe20003f04270 */
[----:B------:R-:W-:Y:S01]  /*1ba0*/  FADD.FTZ R46, R135, -R44 ;  /* 0x8000002c872e7221 */ /* 0x000fe20000010000 */
[----:B------:R-:W-:Y:S01]  /*1bb0*/  FFMA.FTZ R44, R136, R120, R123 ;  /* 0x00000078882c7223 */ /* 0x000fe2000001007b */
[----:B------:R-:W-:-:S03]  /*1bc0*/  FADD.FTZ R116, R138, -R47 ;  /* 0x8000002f8a747221 */ /* 0x000fc60000010000 */
[----:B------:R-:W-:Y:S01]  /*1bd0*/  FADD.FTZ R118, R139, -R44 ;  /* 0x8000002c8b767221 */ /* 0x000fe20000010000 */
[----:B------:R-:W-:Y:S01]  /*1be0*/  FADD.FTZ R44, R134, -R45 ;  /* 0x8000002d862c7221 */ /* 0x000fe20000010000 */
[C---:B------:R-:W-:Y:S01]  /*1bf0*/  FMUL.FTZ R45, R7.reuse, R46 ;  /* 0x0000002e072d7220 */ /* 0x040fe20000410000 */
[C---:B------:R-:W-:Y:S01]  /*1c00*/  FMUL.FTZ R46, R7.reuse, R116 ;  /* 0x00000074072e7220 */ /* 0x040fe20000410000 */
[C---:B------:R-:W-:Y:S01]  /*1c10*/  FMUL.FTZ R47, R7.reuse, R118 ;  /* 0x00000076072f7220 */ /* 0x040fe20000410000 */
[----:B------:R-:W-:Y:S02]  /*1c20*/  FMUL.FTZ R44, R7, R44 ;  /* 0x0000002c072c7220 */ /* 0x000fe40000410000 */
[----:B------:R-:W-:Y:S02]  /*1c30*/  FSEL R45, R45, RZ, P0 ;  /* 0x000000ff2d2d7208 */ /* 0x000fe40000000000 */
[----:B------:R-:W-:Y:S02]  /*1c40*/  FSEL R46, R46, RZ, P0 ;  /* 0x000000ff2e2e7208 */ /* 0x000fe40000000000 */
[----:B------:R-:W-:-:S02]  /*1c50*/  FSEL R47, R47, RZ, P0 ;  /* 0x000000ff2f2f7208 */ /* 0x000fc40000000000 */
[----:B------:R-:W-:Y:S01]  /*1c60*/  FSEL R44, R44, RZ, P0 ;  /* 0x000000ff2c2c7208 */ /* 0x000fe20000000000 */
[----:B------:R-:W-:Y:S06]  /*1c70*/  @!P3 BRA `(.L_x_7903) ;  /* 0x000000000020b947 */ /* 0x000fec0003800000 */
[----:B------:R-:W-:Y:S01]  /*1c80*/  FMUL.FTZ R52, R44, UR15 ;  /* 0x0000000f2c347c20 */ /* 0x000fe20008410000 */
[----:B-----5:R-:W-:-:S03]  /*1c90*/  LOP3.LUT P0, RZ, R5, 0xff, RZ, 0xc0, !PT ;  /* 0x000000ff05ff7812 */ /* 0x020fc6000780c0ff */
[----:B------:R-:W-:-:S04]  /*1ca0*/  FMUL.FTZ R117, R52, UR14 ;  /* 0x0000000e34757c20 */ /* 0x000fc80008410000 */
[----:B------:R-:W-:-:S05]  /*1cb0*/  FMUL.FTZ R52, R56, R117 ;  /* 0x0000007538347220 */ /* 0x000fca0000410000 */
[----:B------:R-:W-:Y:S01]  /*1cc0*/  FSEL R119, R52, RZ, P0 ;  /* 0x000000ff34777208 */ /* 0x000fe20000000000 */
[----:B------:R-:W-:-:S04]  /*1cd0*/  FMUL.FTZ R52, R88, R117 ;  /* 0x0000007558347220 */ /* 0x000fc80000410000 */
[----:B------:R-:W-:Y:S01]  /*1ce0*/  FADD.FTZ R24, R24, R119 ;  /* 0x0000007718187221 */ /* 0x000fe20000010000 */
[----:B------:R-:W-:-:S07]  /*1cf0*/  SEL R52, R52, RZ, P0 ;  /* 0x000000ff34347207 */ /* 0x000fce0000000000 */
.L_x_7903:
[----:B------:R-:W-:Y:S05]  /*1d00*/  @!P3 BRA `(.L_x_7904) ;  /* 0x000000000020b947 */ /* 0x000fea0003800000 */
        /* <DEDUP_REMOVED lines=8> */
.L_x_7904:
        /* <DEDUP_REMOVED lines=9> */
.L_x_7905:
[----:B------:R-:W-:Y:S05]  /*1e20*/  @!P3 BRA `(.L_x_7902) ;  /* 0x0000000400dcb947 */ /* 0x000fea0003800000 */
        /* <DEDUP_REMOVED lines=9> */
.L_x_7897:
        /* <DEDUP_REMOVED lines=12> */
[----:B------:R-:W-:-:S04]  /*1f80*/  FMUL.FTZ R117, R52, UR14 ;  /* 0x0000000e34757c20 */ /* 0x000fc80008410000 */
[----:B------:R-:W-:-:S05]  /*1f90*/  FMUL.FTZ R52, R56, R117 ;  /* 0x0000007538347220 */ /* 0x000fca0000410000 */
[----:B------:R-:W-:Y:S01]  /*1fa0*/  FSEL R119, R52, RZ, P0 ;  /* 0x000000ff34777208 */ /* 0x000fe20000000000 */
[----:B------:R-:W-:-:S04]  /*1fb0*/  FMUL.FTZ R52, R88, R117 ;  /* 0x0000007558347220 */ /* 0x000fc80000410000 */
[----:B------:R-:W-:Y:S01]  /*1fc0*/  FADD.FTZ R24, R24, R119 ;  /* 0x0000007718187221 */ /* 0x000fe20000010000 */
[----:B------:R-:W-:-:S07]  /*1fd0*/  SEL R52, R52, RZ, P0 ;  /* 0x000000ff34347207 */ /* 0x000fce0000000000 */
.L_x_7907:
        /* <DEDUP_REMOVED lines=13> */
.L_x_7908:
        /* <DEDUP_REMOVED lines=13> */
.L_x_7909:
        /* <DEDUP_REMOVED lines=14> */
.L_x_7906:
[-CC-:B------:R-:W-:Y:S01]  /*2260*/  @P2 FFMA.FTZ R44, R132, R120.reuse, R123.reuse ;  /* 0x00000078842c2223 */ /* 0x180fe2000001007b */
[----:B-----5:R-:W-:Y:S01]  /*2270*/  MOV R45, R21 ;  /* 0x00000015002d7202 */ /* 0x020fe20000000f00 */
[-CC-:B------:R-:W-:Y:S01]  /*2280*/  @P2 FFMA.FTZ R47, R133, R120.reuse, R123.reuse ;  /* 0x00000078852f2223 */ /* 0x180fe2000001007b */
[----:B------:R-:W-:Y:S01]  /*2290*/  @P2 FFMA.FTZ R117, R3, R120, R123 ;  /* 0x0000007803752223 */ /* 0x000fe2000001007b */
[----:B------:R-:W-:Y:S01]  /*22a0*/  @P2 FADD.FTZ R44, R135, -R44 ;  /* 0x8000002c872c2221 */ /* 0x000fe20000010000 */
[----:B------:R-:W-:Y:S01]  /*22b0*/  MOV R46, R22 ;  /* 0x00000016002e7202 */ /* 0x000fe20000000f00 */
[----:B------:R-:W-:Y:S01]  /*22c0*/  @P2 FADD.FTZ R47, R138, -R47 ;  /* 0x8000002f8a2f2221 */ /* 0x000fe20000010000 */
[----:B------:R-:W-:Y:S01]  /*22d0*/  @P2 FADD.FTZ R117, R134, -R117 ;  /* 0x8000007586752221 */ /* 0x000fe20000010000 */
[C---:B------:R-:W-:Y:S01]  /*22e0*/  @P2 FFMA.FTZ R45, R7.reuse, R44, R21 ;  /* 0x0000002c072d2223 */ /* 0x040fe20000010015 */
[----:B------:R-:W-:Y:S01]  /*22f0*/  @P2 FFMA.FTZ R44, R136, R120, R123 ;  /* 0x00000078882c2223 */ /* 0x000fe2000001007b */
[----:B------:R-:W-:Y:S01]  /*2300*/  @P2 FFMA.FTZ R46, R7, R47, R22 ;  /* 0x0000002f072e2223 */ /* 0x000fe20000010016 */
[----:B------:R-:W-:-:S02]  /*2310*/  MOV R47, R23 ;  /* 0x00000017002f7202 */ /* 0x000fc40000000f00 */
[----:B------:R-:W-:-:S04]  /*2320*/  @P2 FADD.FTZ R44, R139, -R44 ;  /* 0x8000002c8b2c2221 */ /* 0x000fc80000010000 */
[C---:B------:R-:W-:Y:S01]  /*2330*/  @P2 FFMA.FTZ R47, R7.reuse, R44, R23 ;  /* 0x0000002c072f2223 */ /* 0x040fe20000010017 */
[----:B------:R-:W-:Y:S01]  /*2340*/  MOV R44, R20 ;  /* 0x00000014002c7202 */ /* 0x000fe20000000f00 */
[----:B------:R-:W-:Y:S01]  /*2350*/  @P2 FFMA.FTZ R44, R7, R117, R20 ;  /* 0x00000075072c2223 */ /* 0x000fe20000010014 */
[----:B------:R-:W-:Y:S06]  /*2360*/  @!P3 BRA `(.L_x_7910) ;  /* 0x000000000020b947 */ /* 0x000fec0003800000 */
        /* <DEDUP_REMOVED lines=8> */
.L_x_7910:
[----:B------:R-:W-:Y:S05]  /*23f0*/  @!P3 BRA `(.L_x_7911) ;  /* 0x000000000020b947 */ /* 0x000fea0003800000 */
        /* <DEDUP_REMOVED lines=8> */
.L_x_7911:
        /* <DEDUP_REMOVED lines=9> */
.L_x_7912:
[----:B------:R-:W-:Y:S05]  /*2510*/  @!P3 BRA `(.L_x_7902) ;  /* 0x000000000020b947 */ /* 0x000fea0003800000 */
[----:B------:R-:W-:Y:S01]  /*2520*/  FMUL.FTZ R55, R47, UR15 ;  /* 0x0000000f2f377c20 */ /* 0x000fe20008410000 */
[----:B------:R-:W-:-:S03]  /*2530*/  ISETP.GE.U32.AND P0, PT, R5, 0x1000000, PT ;  /* 0x010000000500780c */ /* 0x000fc60003f06070 */
[----:B------:R-:W-:-:S04]  /*2540*/  FMUL.FTZ R116, R55, UR14 ;  /* 0x0000000e37747c20 */ /* 0x000fc80008410000 */
[-C--:B------:R-:W-:Y:S01]  /*2550*/  FMUL.FTZ R5, R59, R116.reuse ;  /* 0x000000743b057220 */ /* 0x080fe20000410000 */
[----:B------:R-:W-:-:S04]  /*2560*/  FMUL.FTZ R55, R91, R116 ;  /* 0x000000745b377220 */ /* 0x000fc80000410000 */
[----:B------:R-:W-:Y:S02]  /*2570*/  FSEL R118, R5, RZ, P0 ;  /* 0x000000ff05767208 */ /* 0x000fe40000000000 */
[----:B------:R-:W-:-:S03]  /*2580*/  SEL R55, R55, RZ, P0 ;  /* 0x000000ff37377207 */ /* 0x000fc60000000000 */
[----:B------:R-:W-:-:S07]  /*2590*/  FADD.FTZ R27, R27, R118 ;  /* 0x000000761b1b7221 */ /* 0x000fce0000010000 */
.L_x_7902:
        /* <DEDUP_REMOVED lines=15> */
.L_x_7913:
[----:B------:R-:W-:Y:S05]  /*2690*/  @!P1 BRA `(.L_x_7914) ;  /* 0x0000000400ac9947 */ /* 0x000fea0003800000 */
[----:B------:R-:W-:Y:S05]  /*26a0*/  @!P0 BRA `(.L_x_7915) ;  /* 0x0000000000d48947 */ /* 0x000fea0003800000 */
[-CC-:B------:R-:W-:Y:S01]  /*26b0*/  @P2 FFMA.FTZ R6, R140, R120.reuse, R123.reuse ;  /* 0x000000788c062223 */ /* 0x180fe2000001007b */
[----:B-----5:R-:W-:Y:S01]  /*26c0*/  @P2 FFMA.FTZ R5, R141, R120, R123 ;  /* 0x000000788d052223 */ /* 0x020fe2000001007b */
[----:B0-----:R-:W-:Y:S02]  /*26d0*/  MOV R45, R17 ;  /* 0x00000011002d7202 */ /* 0x001fe40000000f00 */
        /* <DEDUP_REMOVED lines=22> */
.L_x_7916:
[----:B------:R-:W-:Y:S05]  /*2840*/  @!P3 BRA `(.L_x_7917) ;  /* 0x000000000020b947 */ /* 0x000fea0003800000 */
        /* <DEDUP_REMOVED lines=8> */
.L_x_7917:
        /* <DEDUP_REMOVED lines=9> */
.L_x_7918:
        /* <DEDUP_REMOVED lines=10> */
.L_x_7915:
[----:B------:R-:W-:Y:S05]  /*2a00*/  @!P3 BRA `(.L_x_7920) ;  /* 0x000000000030b947 */ /* 0x000fea0003800000 */
[----:B-----5:R-:W-:Y:S01]  /*2a10*/  @P2 FFMA.FTZ R5, R137, R120, R123 ;  /* 0x0000007889052223 */ /* 0x020fe2000001007b */
[----:B------:R-:W-:-:S03]  /*2a20*/  LOP3.LUT P4, RZ, R4, 0xff, RZ, 0xc0, !PT ;  /* 0x000000ff04ff7812 */ /* 0x000fc6000788c0ff */
[----:B------:R-:W-:Y:S01]  /*2a30*/  @P2 FADD.FTZ R6, R142, -R5 ;  /* 0x800000058e062221 */ /* 0x000fe20000010000 */
[----:B------:R-:W-:-:S03]  /*2a40*/  MOV R5, R16 ;  /* 0x0000001000057202 */ /* 0x000fc60000000f00 */
[----:B------:R-:W-:-:S04]  /*2a50*/  @P2 FFMA.FTZ R5, R7, R6, R16 ;  /* 0x0000000607052223 */ /* 0x000fc80000010010 */
[----:B------:R-:W-:-:S04]  /*2a60*/  FMUL.FTZ R5, R5, UR15 ;  /* 0x0000000f05057c20 */ /* 0x000fc80008410000 */
[----:B------:R-:W-:-:S04]  /*2a70*/  FMUL.FTZ R5, R5, UR14 ;  /* 0x0000000e05057c20 */ /* 0x000fc80008410000 */
[-C--:B------:R-:W-:Y:S01]  /*2a80*/  FMUL.FTZ R6, R56, R5.reuse ;  /* 0x0000000538067220 */ /* 0x080fe20000410000 */
[----:B------:R-:W-:-:S04]  /*2a90*/  FMUL.FTZ R5, R84, R5 ;  /* 0x0000000554057220 */ /* 0x000fc80000410000 */
[----:B0-----:R-:W-:Y:S02]  /*2aa0*/  FSEL R117, R6, RZ, P4 ;  /* 0x000000ff06757208 */ /* 0x001fe40002000000 */
[----:B------:R-:W-:-:S03]  /*2ab0*/  SEL R52, R5, RZ, P4 ;  /* 0x000000ff05347207 */ /* 0x000fc60002000000 */
[----:B------:R-:W-:-:S07]  /*2ac0*/  FADD.FTZ R28, R28, R117 ;  /* 0x000000751c1c7221 */ /* 0x000fce0000010000 */
.L_x_7920:
        /* <DEDUP_REMOVED lines=13> */
.L_x_7921:
        /* <DEDUP_REMOVED lines=13> */
.L_x_7922:
        /* <DEDUP_REMOVED lines=11> */
[----:B0-----:R-:W-:-:S03]  /*2d20*/  SEL R55, R6, RZ, P4 ;  /* 0x000000ff06377207 */ /* 0x001fc60002000000 */
[----:B------:R-:W-:Y:S01]  /*2d30*/  FADD.FTZ R31, R31, R4 ;  /* 0x000000041f1f7221 */ /* 0x000fe20000010000 */
[----:B------:R-:W-:Y:S06]  /*2d40*/  BRA `(.L_x_7919) ;  /* 0x0000000400bc7947 */ /* 0x000fec0003800000 */
.L_x_7914:
[----:B------:R-:W-:Y:S05]  /*2d50*/  @!P0 BRA `(.L_x_7923) ;  /* 0x0000000000d88947 */ /* 0x000fea0003800000 */
[-CC-:B0-----:R-:W-:Y:S01]  /*2d60*/  FFMA.FTZ R44, R144, R120.reuse, R123.reuse ;  /* 0x00000078902c7223 */ /* 0x181fe2000001007b */
[-CC-:B------:R-:W-:Y:S01]  /*2d70*/  FFMA.FTZ R6, R140, R120.reuse, R123.reuse ;  /* 0x000000788c067223 */ /* 0x180fe2000001007b */
[-CC-:B------:R-:W-:Y:S01]  /*2d80*/  FFMA.FTZ R45, R141, R120.reuse, R123.reuse ;  /* 0x000000788d2d7223 */ /* 0x180fe2000001007b */
[----:B-----5:R-:W-:Y:S01]  /*2d90*/  FFMA.FTZ R5, R137, R120, R123 ;  /* 0x0000007889057223 */ /* 0x020fe2000001007b */
        /* <DEDUP_REMOVED lines=22> */
.L_x_7924:
        /* <DEDUP_REMOVED lines=9> */
.L_x_7925:
        /* <DEDUP_REMOVED lines=9> */
.L_x_7926:
        /* <DEDUP_REMOVED lines=10> */
.L_x_7923:
[----:B------:R-:W-:Y:S05]  /*30c0*/  @!P3 BRA `(.L_x_7927) ;  /* 0x000000000034b947 */ /* 0x000fea0003800000 */
[----:B-----5:R-:W-:Y:S01]  /*30d0*/  FFMA.FTZ R5, R137, R120, R123 ;  /* 0x0000007889057223 */ /* 0x020fe2000001007b */
[----:B------:R-:W-:-:S03]  /*30e0*/  ISETP.GT.AND P4, PT, R148, RZ, PT ;  /* 0x000000ff9400720c */ /* 0x000fc60003f84270 */
[----:B------:R-:W-:-:S04]  /*30f0*/  FADD.FTZ R6, R142, -R5 ;  /* 0x800000058e067221 */ /* 0x000fc80000010000 */
[----:B------:R-:W-:-:S05]  /*3100*/  FMUL.FTZ R5, R7, R6 ;  /* 0x0000000607057220 */ /* 0x000fca0000410000 */
[----:B------:R-:W-:Y:S02]  /*3110*/  FSEL R5, R5, RZ, P4 ;  /* 0x000000ff05057208 */ /* 0x000fe40002000000 */
[----:B------:R-:W-:-:S03]  /*3120*/  LOP3.LUT P4, RZ, R4, 0xff, RZ, 0xc0, !PT ;  /* 0x000000ff04ff7812 */ /* 0x000fc6000788c0ff */
[----:B------:R-:W-:-:S04]  /*3130*/  FMUL.FTZ R5, R5, UR15 ;  /* 0x0000000f05057c20 */ /* 0x000fc80008410000 */
[----:B------:R-:W-:-:S04]  /*3140*/  FMUL.FTZ R5, R5, UR14 ;  /* 0x0000000e05057c20 */ /* 0x000fc80008410000 */
[-C--:B------:R-:W-:Y:S01]  /*3150*/  FMUL.FTZ R6, R56, R5.reuse ;  /* 0x0000000538067220 */ /* 0x080fe20000410000 */
[----:B------:R-:W-:-:S04]  /*3160*/  FMUL.FTZ R5, R84, R5 ;  /* 0x0000000554057220 */ /* 0x000fc80000410000 */
[----:B0-----:R-:W-:Y:S02]  /*3170*/  FSEL R117, R6, RZ, P4 ;  /* 0x000000ff06757208 */ /* 0x001fe40002000000 */
[----:B------:R-:W-:-:S03]  /*3180*/  SEL R52, R5, RZ, P4 ;  /* 0x000000ff05347207 */ /* 0x000fc60002000000 */
[----:B------:R-:W-:-:S07]  /*3190*/  FADD.FTZ R28, R28, R117 ;  /* 0x000000751c1c7221 */ /* 0x000fce0000010000 */
.L_x_7927:
[----:B------:R-:W-:Y:S05]  /*31a0*/  @!P3 BRA `(.L_x_7928) ;  /* 0x000000000034b947 */ /* 0x000fea0003800000 */
[----:B------:R-:W-:Y:S01]  /*31b0*/  FFMA.FTZ R6, R140, R120, R123 ;  /* 0x000000788c067223 */ /* 0x000fe2000001007b */
[----:B------:R-:W-:-:S03]  /*31c0*/  ISETP.GT.AND P4, PT, R148, RZ, PT ;  /* 0x000000ff9400720c */ /* 0x000fc60003f84270 */
[----:B------:R-:W-:-:S04]  /*31d0*/  FADD.FTZ R6, R143, -R6 ;  /* 0x800000068f067221 */ /* 0x000fc80000010000 */
[----:B-----5:R-:W-:-:S05]  /*31e0*/  FMUL.FTZ R5, R7, R6 ;  /* 0x0000000607057220 */ /* 0x020fca0000410000 */
        /* <DEDUP_REMOVED lines=9> */
.L_x_7928:
        /* <DEDUP_REMOVED lines=14> */
.L_x_7929:
[----:B------:R-:W-:Y:S05]  /*3360*/  @!P3 BRA `(.L_x_7919) ;  /* 0x000000000034b947 */ /* 0x000fea0003800000 */
[----:B------:R-:W-:Y:S01]  /*3370*/  FFMA.FTZ R6, R144, R120, R123 ;  /* 0x0000007890067223 */ /* 0x000fe2000001007b */
[----:B------:R-:W-:-:S03]  /*3380*/  ISETP.GT.AND P4, PT, R148, RZ, PT ;  /* 0x000000ff9400720c */ /* 0x000fc60003f84270 */
[----:B------:R-:W-:-:S04]  /*3390*/  FADD.FTZ R6, R147, -R6 ;  /* 0x8000000693067221 */ /* 0x000fc80000010000 */
[----:B-----5:R-:W-:-:S05]  /*33a0*/  FMUL.FTZ R5, R7, R6 ;  /* 0x0000000607057220 */ /* 0x020fca0000410000 */
[----:B------:R-:W-:Y:S02]  /*33b0*/  FSEL R5, R5, RZ, P4 ;  /* 0x000000ff05057208 */ /* 0x000fe40002000000 */
[----:B------:R-:W-:-:S03]  /*33c0*/  ISETP.GE.U32.AND P4, PT, R4, 0x1000000, PT ;  /* 0x010000000400780c */ /* 0x000fc60003f86070 */
[----:B------:R-:W-:-:S04]  /*33d0*/  FMUL.FTZ R5, R5, UR15 ;  /* 0x0000000f05057c20 */ /* 0x000fc80008410000 */
[----:B------:R-:W-:-:S04]  /*33e0*/  FMUL.FTZ R6, R5, UR14 ;  /* 0x0000000e05067c20 */ /* 0x000fc80008410000 */
[-C--:B------:R-:W-:Y:S01]  /*33f0*/  FMUL.FTZ R4, R59, R6.reuse ;  /* 0x000000063b047220 */ /* 0x080fe20000410000 */
[----:B------:R-:W-:-:S04]  /*3400*/  FMUL.FTZ R6, R87, R6 ;  /* 0x0000000657067220 */ /* 0x000fc80000410000 */
[----:B------:R-:W-:Y:S02]  /*3410*/  FSEL R4, R4, RZ, P4 ;  /* 0x000000ff04047208 */ /* 0x000fe40002000000 */
[----:B0-----:R-:W-:-:S03]  /*3420*/  SEL R55, R6, RZ, P4 ;  /* 0x000000ff06377207 */ /* 0x001fc60002000000 */
[----:B------:R-:W-:-:S07]  /*3430*/  FADD.FTZ R31, R31, R4 ;  /* 0x000000041f1f7221 */ /* 0x000fce0000010000 */
.L_x_7919:
        /* <DEDUP_REMOVED lines=13> */
.L_x_7930:
[----:B------:R-:W-:Y:S05]  /*3510*/  @!P1 BRA `(.L_x_7931) ;  /* 0x0000000400ac9947 */ /* 0x000fea0003800000 */
[----:B------:R-:W-:Y:S05]  /*3520*/  @!P0 BRA `(.L_x_7932) ;  /* 0x0000000000d48947 */ /* 0x000fea0003800000 */
[--C-:B01----:R-:W-:Y:S01]  /*3530*/  @P2 FFMA.FTZ R5, R125, R120, R123.reuse ;  /* 0x000000787d052223 */ /* 0x103fe2000001007b */
[----:B------:R-:W-:Y:S01]  /*3540*/  MOV R46, R14 ;  /* 0x0000000e002e7202 */ /* 0x000fe20000000f00 */
[-CC-:B------:R-:W-:Y:S01]  /*3550*/  @P2 FFMA.FTZ R4, R124, R120.reuse, R123.reuse ;  /* 0x000000787c042223 */ /* 0x180fe2000001007b */
[-C--:B------:R-:W-:Y:S01]  /*3560*/  @P2 FFMA.FTZ R6, R126, R120.reuse, R123 ;  /* 0x000000787e062223 */ /* 0x080fe2000001007b */
[----:B------:R-:W-:Y:S01]  /*3570*/  @P2 FADD.FTZ R5, R154, -R5 ;  /* 0x800000059a052221 */ /* 0x000fe20000010000 */
[----:B------:R-:W-:Y:S01]  /*3580*/  MOV R45, R13 ;  /* 0x0000000d002d7202 */ /* 0x000fe20000000f00 */
[----:B------:R-:W-:Y:S01]  /*3590*/  @P2 FADD.FTZ R4, R151, -R4 ;  /* 0x8000000497042221 */ /* 0x000fe20000010000 */
[----:B------:R-:W-:Y:S01]  /*35a0*/  @P2 FADD.FTZ R6, R153, -R6 ;  /* 0x8000000699062221 */ /* 0x000fe20000010000 */
[----:B------:R-:W-:Y:S01]  /*35b0*/  @P2 FFMA.FTZ R46, R7, R5, R14 ;  /* 0x00000005072e2223 */ /* 0x000fe2000001000e */
[----:B------:R-:W-:Y:S01]  /*35c0*/  @P2 FFMA.FTZ R5, R145, R120, R123 ;  /* 0x0000007891052223 */ /* 0x000fe2000001007b */
[----:B------:R-:W-:Y:S01]  /*35d0*/  MOV R47, R15 ;  /* 0x0000000f002f7202 */ /* 0x000fe20000000f00 */
[C---:B------:R-:W-:Y:S01]  /*35e0*/  @P2 FFMA.FTZ R45, R7.reuse, R4, R13 ;  /* 0x00000004072d2223 */ /* 0x040fe2000001000d */
[----:B------:R-:W-:Y:S01]  /*35f0*/  MOV R44, R12 ;  /* 0x0000000c002c7202 */ /* 0x000fe20000000f00 */
[----:B------:R-:W-:Y:S01]  /*3600*/  @P2 FADD.FTZ R5, R152, -R5 ;  /* 0x8000000598052221 */ /* 0x000fe20000010000 */
[----:B------:R-:W-:-:S03]  /*3610*/  @P2 FFMA.FTZ R47, R7, R6, R15 ;  /* 0x00000006072f2223 */ /* 0x000fc6000001000f */
[----:B------:R-:W-:Y:S01]  /*3620*/  @P2 FFMA.FTZ R44, R7, R5, R12 ;  /* 0x00000005072c2223 */ /* 0x000fe2000001000c */
[----:B------:R-:W-:Y:S06]  /*3630*/  @!P3 BRA `(.L_x_7933) ;  /* 0x000000000020b947 */ /* 0x000fec0003800000 */
[----:B------:R-:W-:Y:S01]  /*3640*/  FMUL.FTZ R4, R44, UR15 ;  /* 0x0000000f2c047c20 */ /* 0x000fe20008410000 */
[----:B------:R-:W-:-:S03]  /*3650*/  LOP3.LUT P4, RZ, R2, 0xff, RZ, 0xc0, !PT ;  /* 0x000000ff02ff7812 */ /* 0x000fc6000788c0ff */
[----:B------:R-:W-:-:S04]  /*3660*/  FMUL.FTZ R5, R4, UR14 ;  /* 0x0000000e04057c20 */ /* 0x000fc80008410000 */
[-C--:B-----5:R-:W-:Y:S01]  /*3670*/  FMUL.FTZ R4, R56, R5.reuse ;  /* 0x0000000538047220 */ /* 0x0a0fe20000410000 */
[----:B------:R-:W-:-:S04]  /*3680*/  FMUL.FTZ R5, R80, R5 ;  /* 0x0000000550057220 */ /* 0x000fc80000410000 */
[----:B------:R-:W-:Y:S02]  /*3690*/  FSEL R117, R4, RZ, P4 ;  /* 0x000000ff04757208 */ /* 0x000fe40002000000 */
[----:B------:R-:W-:-:S03]  /*36a0*/  SEL R52, R5, RZ, P4 ;  /* 0x000000ff05347207 */ /* 0x000fc60002000000 */
[----:B------:R-:W-:-:S07]  /*36b0*/  FADD.FTZ R32, R32, R117 ;  /* 0x0000007520207221 */ /* 0x000fce0000010000 */
.L_x_7933:
[----:B------:R-:W-:Y:S05]  /*36c0*/  @!P3 BRA `(.L_x_7934) ;  /* 0x000000000020b947 */ /* 0x000fea0003800000 */
        /* <DEDUP_REMOVED lines=8> */
.L_x_7934:
        /* <DEDUP_REMOVED lines=9> */
.L_x_7935:
[----:B------:R-:W-:Y:S05]  /*37e0*/  @!P3 BRA `(.L_x_7936) ;  /* 0x0000000800b4b947 */ /* 0x000fea0003800000 */
[----:B------:R-:W-:Y:S01]  /*37f0*/  FMUL.FTZ R4, R47, UR15 ;  /* 0x0000000f2f047c20 */ /* 0x000fe20008410000 */
[----:B------:R-:W-:-:S03]  /*3800*/  ISETP.GE.U32.AND P4, PT, R2, 0x1000000, PT ;  /* 0x010000000200780c */ /* 0x000fc60003f86070 */
[----:B------:R-:W-:-:S04]  /*3810*/  FMUL.FTZ R4, R4, UR14 ;  /* 0x0000000e04047c20 */ /* 0x000fc80008410000 */
[-C--:B-----5:R-:W-:Y:S01]  /*3820*/  FMUL.FTZ R2, R59, R4.reuse ;  /* 0x000000043b027220 */ /* 0x0a0fe20000410000 */
[----:B------:R-:W-:-:S04]  /*3830*/  FMUL.FTZ R4, R83, R4 ;  /* 0x0000000453047220 */ /* 0x000fc80000410000 */
[----:B------:R-:W-:Y:S02]  /*3840*/  FSEL R2, R2, RZ, P4 ;  /* 0x000000ff02027208 */ /* 0x000fe40002000000 */
[----:B------:R-:W-:-:S03]  /*3850*/  SEL R55, R4, RZ, P4 ;  /* 0x000000ff04377207 */ /* 0x000fc60002000000 */
[----:B------:R-:W-:Y:S01]  /*3860*/  FADD.FTZ R35, R35, R2 ;  /* 0x0000000223237221 */ /* 0x000fe20000010000 */
[----:B------:R-:W-:Y:S06]  /*3870*/  BRA `(.L_x_7936) ;  /* 0x0000000800907947 */ /* 0x000fec0003800000 */
.L_x_7932:
[----:B------:R-:W-:Y:S05]  /*3880*/  @!P3 BRA `(.L_x_7937) ;  /* 0x000000000030b947 */ /* 0x000fea0003800000 */
[----:B01----:R-:W-:Y:S01]  /*3890*/  @P2 FFMA.FTZ R5, R145, R120, R123 ;  /* 0x0000007891052223 */ /* 0x003fe2000001007b */
[----:B------:R-:W-:Y:S02]  /*38a0*/  MOV R4, R12 ;  /* 0x0000000c00047202 */ /* 0x000fe40000000f00 */
[----:B------:R-:W-:Y:S01]  /*38b0*/  LOP3.LUT P4, RZ, R2, 0xff, RZ, 0xc0, !PT ;  /* 0x000000ff02ff7812 */ /* 0x000fe2000788c0ff */
[----:B------:R-:W-:-:S04]  /*38c0*/  @P2 FADD.FTZ R5, R152, -R5 ;  /* 0x8000000598052221 */ /* 0x000fc80000010000 */
[----:B------:R-:W-:-:S04]  /*38d0*/  @P2 FFMA.FTZ R4, R7, R5, R12 ;  /* 0x0000000507042223 */ /* 0x000fc8000001000c */
[----:B------:R-:W-:-:S04]  /*38e0*/  FMUL.FTZ R4, R4, UR15 ;  /* 0x0000000f04047c20 */ /* 0x000fc80008410000 */
[----:B------:R-:W-:-:S04]  /*38f0*/  FMUL.FTZ R5, R4, UR14 ;  /* 0x0000000e04057c20 */ /* 0x000fc80008410000 */
[-C--:B-----5:R-:W-:Y:S01]  /*3900*/  FMUL.FTZ R4, R56, R5.reuse ;  /* 0x0000000538047220 */ /* 0x0a0fe20000410000 */
[----:B------:R-:W-:-:S04]  /*3910*/  FMUL.FTZ R5, R80, R5 ;  /* 0x0000000550057220 */ /* 0x000fc80000410000 */
[----:B------:R-:W-:Y:S02]  /*3920*/  FSEL R117, R4, RZ, P4 ;  /* 0x000000ff04757208 */ /* 0x000fe40002000000 */
[----:B------:R-:W-:-:S03]  /*3930*/  SEL R52, R5, RZ, P4 ;  /* 0x000000ff05347207 */ /* 0x000fc60002000000 */
[----:B------:R-:W-:-:S07]  /*3940*/  FADD.FTZ R32, R32, R117 ;  /* 0x0000007520207221 */ /* 0x000fce0000010000 */
.L_x_7937:
[----:B------:R-:W-:Y:S05]  /*3950*/  @!P3 BRA `(.L_x_7938) ;  /* 0x000000000030b947 */ /* 0x000fea0003800000 */
[----:B01----:R-:W-:Y:S01]  /*3960*/  @P2 FFMA.FTZ R4, R124, R120, R123 ;  /* 0x000000787c042223 */ /* 0x003fe2000001007b */
[----:B------:R-:W-:-:S03]  /*3970*/  LOP3.LUT P4, RZ, R2, 0xff00, RZ, 0xc0, !PT ;  /* 0x0000ff0002ff7812 */ /* 0x000fc6000788c0ff */
[----:B------:R-:W-:Y:S01]  /*3980*/  @P2 FADD.FTZ R6, R151, -R4 ;  /* 0x8000000497062221 */ /* 0x000fe20000010000 */
[----:B------:R-:W-:-:S03]  /*3990*/  MOV R4, R13 ;  /* 0x0000000d00047202 */ /* 0x000fc60000000f00 */
        /* <DEDUP_REMOVED lines=8> */
.L_x_7938:
        /* <DEDUP_REMOVED lines=13> */
.L_x_7939:
[----:B------:R-:W-:Y:S05]  /*3af0*/  @!P3 BRA `(.L_x_7936) ;  /* 0x0000000400f0b947 */ /* 0x000fea0003800000 */
[----:B01----:R-:W-:Y:S01]  /*3b00*/  @P2 FFMA.FTZ R4, R126, R120, R123 ;  /* 0x000000787e042223 */ /* 0x003fe2000001007b */
[----:B------:R-:W-:-:S03]  /*3b10*/  ISETP.GE.U32.AND P4, PT, R2, 0x1000000, PT ;  /* 0x010000000200780c */ /* 0x000fc60003f86070 */
        /* <DEDUP_REMOVED lines=9> */
[----:B------:R-:W-:Y:S01]  /*3bb0*/  FADD.FTZ R35, R35, R2 ;  /* 0x0000000223237221 */ /* 0x000fe20000010000 */
[----:B------:R-:W-:Y:S06]  /*3bc0*/  BRA `(.L_x_7936) ;  /* 0x0000000400bc7947 */ /* 0x000fec0003800000 */
.L_x_7931:
        /* <DEDUP_REMOVED lines=27> */
.L_x_7941:
        /* <DEDUP_REMOVED lines=9> */
.L_x_7942:
        /* <DEDUP_REMOVED lines=9> */
.L_x_7943:
        /* <DEDUP_REMOVED lines=10> */
.L_x_7940:
[----:B------:R-:W-:Y:S05]  /*3f40*/  @!P3 BRA `(.L_x_7944) ;  /* 0x000000000034b947 */ /* 0x000fea0003800000 */
[----:B01----:R-:W-:Y:S01]  /*3f50*/  FFMA.FTZ R5, R145, R120, R123 ;  /* 0x0000007891057223 */ /* 0x003fe2000001007b */
[----:B------:R-:W-:-:S03]  /*3f60*/  ISETP.GT.AND P4, PT, R148, RZ, PT ;  /* 0x000000ff9400720c */ /* 0x000fc60003f84270 */
[----:B------:R-:W-:-:S04]  /*3f70*/  FADD.FTZ R4, R152, -R5 ;  /* 0x8000000598047221 */ /* 0x000fc80000010000 */
[----:B------:R-:W-:-:S05]  /*3f80*/  FMUL.FTZ R4, R7, R4 ;  /* 0x0000000407047220 */ /* 0x000fca0000410000 */
[----:B------:R-:W-:Y:S02]  /*3f90*/  FSEL R4, R4, RZ, P4 ;  /* 0x000000ff04047208 */ /* 0x000fe40002000000 */
[----:B------:R-:W-:-:S03]  /*3fa0*/  LOP3.LUT P4, RZ, R2, 0xff, RZ, 0xc0, !PT ;  /* 0x000000ff02ff7812 */ /* 0x000fc6000788c0ff */
[----:B------:R-:W-:-:S04]  /*3fb0*/  FMUL.FTZ R4, R4, UR15 ;  /* 0x0000000f04047c20 */ /* 0x000fc80008410000 */
[----:B------:R-:W-:-:S04]  /*3fc0*/  FMUL.FTZ R5, R4, UR14 ;  /* 0x0000000e04057c20 */ /* 0x000fc80008410000 */
[-C--:B-----5:R-:W-:Y:S01]  /*3fd0*/  FMUL.FTZ R4, R56, R5.reuse ;  /* 0x0000000538047220 */ /* 0x0a0fe20000410000 */
[----:B------:R-:W-:-:S04]  /*3fe0*/  FMUL.FTZ R5, R80, R5 ;  /* 0x0000000550057220 */ /* 0x000fc80000410000 */
[----:B------:R-:W-:Y:S02]  /*3ff0*/  FSEL R117, R4, RZ, P4 ;  /* 0x000000ff04757208 */ /* 0x000fe40002000000 */
[----:B------:R-:W-:-:S03]  /*4000*/  SEL R52, R5, RZ, P4 ;  /* 0x000000ff05347207 */ /* 0x000fc60002000000 */
[----:B------:R-:W-:-:S07]  /*4010*/  FADD.FTZ R32, R32, R117 ;  /* 0x0000007520207221 */ /* 0x000fce0000010000 */
.L_x_7944:
        /* <DEDUP_REMOVED lines=14> */
.L_x_7945:
        /* <DEDUP_REMOVED lines=14> */
.L_x_7946:
[----:B------:R-:W-:Y:S05]  /*41e0*/  @!P3 BRA `(.L_x_7936) ;  /* 0x000000000034b947 */ /* 0x000fea0003800000 */
[----:B01----:R-:W-:Y:S01]  /*41f0*/  FFMA.FTZ R4, R126, R120, R123 ;  /* 0x000000787e047223 */ /* 0x003fe2000001007b */
[----:B------:R-:W-:-:S03]  /*4200*/  ISETP.GT.AND P4, PT, R148, RZ, PT ;  /* 0x000000ff9400720c */ /* 0x000fc60003f84270 */
[----:B------:R-:W-:-:S04]  /*4210*/  FADD.FTZ R4, R153, -R4 ;  /* 0x8000000499047221 */ /* 0x000fc80000010000 */
[----:B------:R-:W-:-:S05]  /*4220*/  FMUL.FTZ R4, R7, R4 ;  /* 0x0000000407047220 */ /* 0x000fca0000410000 */
[----:B------:R-:W-:Y:S02]  /*4230*/  FSEL R4, R4, RZ, P4 ;  /* 0x000000ff04047208 */ /* 0x000fe40002000000 */
[----:B------:R-:W-:-:S03]  /*4240*/  ISETP.GE.U32.AND P4, PT, R2, 0x1000000, PT ;  /* 0x010000000200780c */ /* 0x000fc60003f86070 */
[----:B------:R-:W-:-:S04]  /*4250*/  FMUL.FTZ R4, R4, UR15 ;  /* 0x0000000f04047c20 */ /* 0x000fc80008410000 */
[----:B------:R-:W-:-:S04]  /*4260*/  FMUL.FTZ R4, R4, UR14 ;  /* 0x0000000e04047c20 */ /* 0x000fc80008410000 */
[-C--:B-----5:R-:W-:Y:S01]  /*4270*/  FMUL.FTZ R2, R59, R4.reuse ;  /* 0x000000043b027220 */ /* 0x0a0fe20000410000 */
[----:B------:R-:W-:-:S04]  /*4280*/  FMUL.FTZ R4, R83, R4 ;  /* 0x0000000453047220 */ /* 0x000fc80000410000 */
[----:B------:R-:W-:Y:S02]  /*4290*/  FSEL R2, R2, RZ, P4 ;  /* 0x000000ff02027208 */ /* 0x000fe40002000000 */
[----:B------:R-:W-:-:S03]  /*42a0*/  SEL R55, R4, RZ, P4 ;  /* 0x000000ff04377207 */ /* 0x000fc60002000000 */
[----:B------:R-:W-:-:S07]  /*42b0*/  FADD.FTZ R35, R35, R2 ;  /* 0x0000000223237221 */ /* 0x000fce0000010000 */
.L_x_7936:
        /* <DEDUP_REMOVED lines=13> */
.L_x_7947:
[----:B------:R-:W-:Y:S05]  /*4390*/  @!P1 BRA `(.L_x_7948) ;  /* 0x0000000400ac9947 */ /* 0x000fea0003800000 */
[----:B------:R-:W-:Y:S05]  /*43a0*/  @!P0 BRA `(.L_x_7949) ;  /* 0x0000000000d48947 */ /* 0x000fea0003800000 */
[-CC-:B01----:R-:W-:Y:S01]  /*43b0*/  @P2 FFMA.FTZ R5, R129, R120.reuse, R123.reuse ;  /* 0x0000007881052223 */ /* 0x183fe2000001007b */
[----:B------:R-:W-:Y:S01]  /*43c0*/  @P2 FFMA.FTZ R2, R156, R120, R123 ;  /* 0x000000789c022223 */ /* 0x000fe2000001007b */
[----:B------:R-:W-:Y:S02]  /*43d0*/  MOV R46, R10 ;  /* 0x0000000a002e7202 */ /* 0x000fe40000000f00 */
[----:B------:R-:W-:Y:S01]  /*43e0*/  @P2 FADD.FTZ R4, R130, -R5 ;  /* 0x8000000582042221 */ /* 0x000fe20000010000 */
[-CC-:B------:R-:W-:Y:S01]  /*43f0*/  @P2 FFMA.FTZ R5, R127, R120.reuse, R123.reuse ;  /* 0x000000787f052223 */ /* 0x180fe2000001007b */
[----:B------:R-:W-:Y:S01]  /*4400*/  @P2 FFMA.FTZ R120, R160, R120, R123 ;  /* 0x00000078a0782223 */ /* 0x000fe2000001007b */
[----:B------:R-:W-:Y:S01]  /*4410*/  @P2 FADD.FTZ R2, R155, -R2 ;  /* 0x800000029b022221 */ /* 0x000fe20000010000 */
[----:B------:R-:W-:Y:S01]  /*4420*/  MOV R45, R9 ;  /* 0x00000009002d7202 */ /* 0x000fe20000000f00 */
[----:B------:R-:W-:Y:S01]  /*4430*/  @P2 FADD.FTZ R5, R158, -R5 ;  /* 0x800000059e052221 */ /* 0x000fe20000010000 */
[----:B------:R-:W-:Y:S01]  /*4440*/  @P2 FADD.FTZ R120, R131, -R120 ;  /* 0x8000007883782221 */ /* 0x000fe20000010000 */
[----:B------:R-:W-:Y:S01]  /*4450*/  MOV R47, R11 ;  /* 0x0000000b002f7202 */ /* 0x000fe20000000f00 */
[C---:B------:R-:W-:Y:S01]  /*4460*/  @P2 FFMA.FTZ R46, R7.reuse, R4, R10 ;  /* 0x00000004072e2223 */ /* 0x040fe2000001000a */
[----:B------:R-:W-:Y:S01]  /*4470*/  MOV R44, R8 ;  /* 0x00000008002c7202 */ /* 0x000fe20000000f00 */
[C---:B------:R-:W-:Y:S01]  /*4480*/  @P2 FFMA.FTZ R45, R7.reuse, R2, R9 ;  /* 0x00000002072d2223 */ /* 0x040fe20000010009 */
[C---:B------:R-:W-:Y:S01]  /*4490*/  @P2 FFMA.FTZ R47, R7.reuse, R120, R11 ;  /* 0x00000078072f2223 */ /* 0x040fe2000001000b */
        /* <DEDUP_REMOVED lines=10> */
.L_x_7950:
        /* <DEDUP_REMOVED lines=9> */
.L_x_7951:
        /* <DEDUP_REMOVED lines=9> */
.L_x_7952:
        /* <DEDUP_REMOVED lines=10> */
.L_x_7949:
        /* <DEDUP_REMOVED lines=13> */
.L_x_7954:
        /* <DEDUP_REMOVED lines=13> */
.L_x_7955:
        /* <DEDUP_REMOVED lines=13> */
.L_x_7956:
[----:B------:R-:W-:Y:S05]  /*4970*/  @!P3 BRA `(.L_x_7953) ;  /* 0x0000000400f0b947 */ /* 0x000fea0003800000 */
[----:B------:R-:W-:Y:S01]  /*4980*/  @P2 FFMA.FTZ R120, R160, R120, R123 ;  /* 0x00000078a0782223 */ /* 0x000fe2000001007b */
[----:B------:R-:W-:Y:S02]  /*4990*/  MOV R2, R11 ;  /* 0x0000000b00027202 */ /* 0x000fe40000000f00 */
[----:B------:R-:W-:Y:S01]  /*49a0*/  ISETP.GE.U32.AND P1, PT, R0, 0x1000000, PT ;  /* 0x010000000000780c */ /* 0x000fe20003f26070 */
[----:B------:R-:W-:-:S04]  /*49b0*/  @P2 FADD.FTZ R120, R131, -R120 ;  /* 0x8000007883782221 */ /* 0x000fc80000010000 */
[----:B------:R-:W-:-:S04]  /*49c0*/  @P2 FFMA.FTZ R2, R7, R120, R11 ;  /* 0x0000007807022223 */ /* 0x000fc8000001000b */
[----:B------:R-:W-:-:S04]  /*49d0*/  FMUL.FTZ R2, R2, UR15 ;  /* 0x0000000f02027c20 */ /* 0x000fc80008410000 */
[----:B------:R-:W-:-:S04]  /*49e0*/  FMUL.FTZ R2, R2, UR14 ;  /* 0x0000000e02027c20 */ /* 0x000fc80008410000 */
[-C--:B01---5:R-:W-:Y:S01]  /*49f0*/  FMUL.FTZ R4, R59, R2.reuse ;  /* 0x000000023b047220 */ /* 0x0a3fe20000410000 */
[----:B------:R-:W-:-:S04]  /*4a00*/  FMUL.FTZ R2, R79, R2 ;  /* 0x000000024f027220 */ /* 0x000fc80000410000 */
[----:B------:R-:W-:Y:S02]  /*4a10*/  FSEL R4, R4, RZ, P1 ;  /* 0x000000ff04047208 */ /* 0x000fe40000800000 */
[----:B------:R-:W-:-:S03]  /*4a20*/  SEL R55, R2, RZ, P1 ;  /* 0x000000ff02377207 */ /* 0x000fc60000800000 */
[----:B------:R-:W-:Y:S01]  /*4a30*/  FADD.FTZ R39, R39, R4 ;  /* 0x0000000427277221 */ /* 0x000fe20000010000 */
[----:B------:R-:W-:Y:S06]  /*4a40*/  BRA `(.L_x_7953) ;  /* 0x0000000400bc7947 */ /* 0x000fec0003800000 */
.L_x_7948:
        /* <DEDUP_REMOVED lines=27> */
.L_x_7958:
        /* <DEDUP_REMOVED lines=9> */
.L_x_7959:
        /* <DEDUP_REMOVED lines=9> */
.L_x_7960:
        /* <DEDUP_REMOVED lines=10> */
.L_x_7957:
        /* <DEDUP_REMOVED lines=14> */
.L_x_7961:
        /* <DEDUP_REMOVED lines=8> */
[----:B------:R-:W-:-:S04]  /*4f20*/  FMUL.FTZ R2, R2, UR14 ;  /* 0x0000000e02027c20 */ /* 0x000fc80008410000 */
[-C--:B01---5:R-:W-:Y:S01]  /*4f30*/  FMUL.FTZ R4, R57, R2.reuse ;  /* 0x0000000239047220 */ /* 0x0a3fe20000410000 */
[----:B------:R-:W-:-:S04]  /*4f40*/  FMUL.FTZ R2, R77, R2 ;  /* 0x000000024d027220 */ /* 0x000fc80000410000 */
[----:B------:R-:W-:Y:S02]  /*4f50*/  FSEL R4, R4, RZ, P1 ;  /* 0x000000ff04047208 */ /* 0x000fe40000800000 */
[----:B------:R-:W-:-:S03]  /*4f60*/  SEL R53, R2, RZ, P1 ;  /* 0x000000ff02357207 */ /* 0x000fc60000800000 */
[----:B------:R-:W-:-:S07]  /*4f70*/  FADD.FTZ R37, R37, R4 ;  /* 0x0000000425257221 */ /* 0x000fce0000010000 */
.L_x_7962:
        /* <DEDUP_REMOVED lines=14> */
.L_x_7963:
[----:B------:R-:W-:Y:S05]  /*5060*/  @!P3 BRA `(.L_x_7953) ;  /* 0x000000000034b947 */ /* 0x000fea0003800000 */
[----:B------:R-:W-:Y:S01]  /*5070*/  FFMA.FTZ R120, R160, R120, R123 ;  /* 0x00000078a0787223 */ /* 0x000fe2000001007b */
[----:B------:R-:W-:-:S03]  /*5080*/  ISETP.GT.AND P1, PT, R148, RZ, PT ;  /* 0x000000ff9400720c */ /* 0x000fc60003f24270 */
[----:B------:R-:W-:-:S04]  /*5090*/  FADD.FTZ R120, R131, -R120 ;  /* 0x8000007883787221 */ /* 0x000fc80000010000 */
[----:B------:R-:W-:-:S05]  /*50a0*/  FMUL.FTZ R2, R7, R120 ;  /* 0x0000007807027220 */ /* 0x000fca0000410000 */
[----:B------:R-:W-:Y:S02]  /*50b0*/  FSEL R2, R2, RZ, P1 ;  /* 0x000000ff02027208 */ /* 0x000fe40000800000 */
[----:B------:R-:W-:-:S03]  /*50c0*/  ISETP.GE.U32.AND P1, PT, R0, 0x1000000, PT ;  /* 0x010000000000780c */ /* 0x000fc60003f26070 */
[----:B------:R-:W-:-:S04]  /*50d0*/  FMUL.FTZ R2, R2, UR15 ;  /* 0x0000000f02027c20 */ /* 0x000fc80008410000 */
[----:B------:R-:W-:-:S04]  /*50e0*/  FMUL.FTZ R2, R2, UR14 ;  /* 0x0000000e02027c20 */ /* 0x000fc80008410000 */
[-C--:B01---5:R-:W-:Y:S01]  /*50f0*/  FMUL.FTZ R4, R59, R2.reuse ;  /* 0x000000023b047220 */ /* 0x0a3fe20000410000 */
[----:B------:R-:W-:-:S04]  /*5100*/  FMUL.FTZ R2, R79, R2 ;  /* 0x000000024f027220 */ /* 0x000fc80000410000 */
[----:B------:R-:W-:Y:S02]  /*5110*/  FSEL R4, R4, RZ, P1 ;  /* 0x000000ff04047208 */ /* 0x000fe40000800000 */
[----:B------:R-:W-:-:S03]  /*5120*/  SEL R55, R2, RZ, P1 ;  /* 0x000000ff02377207 */ /* 0x000fc60000800000 */
[----:B------:R-:W-:-:S07]  /*5130*/  FADD.FTZ R39, R39, R4 ;  /* 0x0000000427277221 */ /* 0x000fce0000010000 */
.L_x_7953:
        /* <DEDUP_REMOVED lines=12> */
.L_x_7891:
        /* <DEDUP_REMOVED lines=23> */
.L_x_7965:
        /* <DEDUP_REMOVED lines=9> */
.L_x_8165:


//--------------------- .nv.shared._ZN10layer_norm13ln_bwd_kernelINS_13Kernel_traitsI13__nv_bfloat16S2_S2_S2_fjLj2048ELj1ELj1ELj4ELj16ENS_18Kernel_traits_baseILj2048ES2_S2_S2_S2_fjLj128EEEEELb0ELb0ELb0ELb0EEEvNS_9BwdParamsE --------------------------
	.section	.nv.shared._ZN10layer_norm13ln_bwd_kernelINS_13Kernel_traitsI13__nv_bfloat16S2_S2_S2_fjLj2048ELj1ELj1ELj4ELj16ENS_18Kernel_traits_baseILj2048ES2_S2_S2_S2_fjLj128EEEEELb0ELb0ELb0ELb0EEEvNS_9BwdParamsE,"aw",@nobits
	.sectionflags	@""
	.align	16
	.zero		1024


//--------------------- .nv.shared.reserved.0     --------------------------
	.section	.nv.shared.reserved.0,"aw",@nobits
	.weak		__nv_reservedSMEM_offset_0_alias
	.size		__nv_reservedSMEM_offset_0_alias, 0, 64
	.other		__nv_reservedSMEM_offset_0_alias,@"STO_CUDA_RESERVED_SHARED STV_DEFAULT"
__nv_reservedSMEM_offset_0_alias:
	.zero		0
	.zero		64


//--------------------- .nv.shared._ZN10layer_norm13ln_bwd_kernelINS_13Kernel_traitsI13__nv_bfloat16S2_S2_S2_fjLj2048ELj1ELj1ELj4ELj16ENS_18Kernel_traits_baseILj2048ES2_S2_S2_S2_fjLj128EEEEELb0ELb0ELb0ELb1EEEvNS_9BwdParamsE --------------------------
	.section	.nv.shared._ZN10layer_norm13ln_bwd_kernelINS_13Kernel_traitsI13__nv_bfloat16S2_S2_S2_fjLj2048ELj1ELj1ELj4ELj16ENS_18Kernel_traits_baseILj2048ES2_S2_S2_S2_fjLj128EEEEELb0ELb0ELb0ELb1EEEvNS_9BwdParamsE,"aw",@nobits
	.sectionflags	@""
	.align	16
	.zero		1024


//--------------------- .nv.shared._ZN10layer_norm13ln_bwd_kernelINS_13Kernel_traitsI13__nv_bfloat16S2_S2_S2_fjLj2048ELj1ELj1ELj4ELj16ENS_18Kernel_traits_baseILj2048ES2_S2_S2_S2_fjLj128EEEEELb0ELb0ELb1ELb0EEEvNS_9BwdParamsE --------------------------
	.section	.nv.shared._ZN10layer_norm13ln_bwd_kernelINS_13Kernel_traitsI13__nv_bfloat16S2_S2_S2_fjLj2048ELj1ELj1ELj4ELj16ENS_18Kernel_traits_baseILj2048ES2_S2_S2_S2_fjLj128EEEEELb0ELb0ELb1ELb0EEEvNS_9BwdParamsE,"aw",@nobits
	.sectionflags	@""
	.align	16
	.zero		1024


//--------------------- .nv.shared._ZN10layer_norm13ln_bwd_kernelINS_13Kernel_traitsI13__nv_bfloat16S2_S2_S2_fjLj2048ELj1ELj1ELj4ELj16ENS_18Kernel_traits_baseILj2048ES2_S2_S2_S2_fjLj128EEEEELb0ELb0ELb1ELb1EEEvNS_9BwdParamsE --------------------------
	.section	.nv.shared._ZN10layer_norm13ln_bwd_kernelINS_13Kernel_traitsI13__nv_bfloat16S2_S2_S2_fjLj2048ELj1ELj1ELj4ELj16ENS_18Kernel_traits_baseILj2048ES2_S2_S2_S2_fjLj128EEEEELb0ELb0ELb1ELb1EEEvNS_9BwdParamsE,"aw",@nobits
	.sectionflags	@""
	.align	16
	.zero		1024


//--------------------- .nv.shared._ZN10layer_norm13ln_bwd_kernelINS_13Kernel_traitsI13__nv_bfloat16S2_S2_S2_fjLj2048ELj1ELj1ELj4ELj16ENS_18Kernel_traits_baseILj2048ES2_S2_S2_S2_fjLj128EEEEELb0ELb1ELb0ELb0EEEvNS_9BwdParamsE --------------------------
	.section	.nv.shared._ZN10layer_norm13ln_bwd_kernelINS_13Kernel_traitsI13__nv_bfloat16S2_S2_S2_fjLj2048ELj1ELj1ELj4ELj16ENS_18Kernel_traits_baseILj2048ES2_S2_S2_S2_fjLj128EEEEELb0ELb1ELb0ELb0EEEvNS_9BwdParamsE,"aw",@nobits
	.sectionflags	@""
	.align	16
	.zero		1024


//--------------------- .nv.shared._ZN10layer_norm13ln_bwd_kernelINS_13Kernel_traitsI13__nv_bfloat16S2_S2_S2_fjLj2048ELj1ELj1ELj4ELj16ENS_18Kernel_traits_baseILj2048ES2_S2_S2_S2_fjLj128EEEEELb0ELb1ELb0ELb1EEEvNS_9BwdParamsE --------------------------
	.section	.nv.shared._ZN10layer_norm13ln_bwd_kernelINS_13Kernel_traitsI13__nv_bfloat16S2_S2_S2_fjLj2048ELj1ELj1ELj4ELj16ENS_18Kernel_traits_baseILj2048ES2_S2_S2_S2_fjLj128EEEEELb0ELb1ELb0ELb1EEEvNS_9BwdParamsE,"aw",@nobits
	.sectionflags	@""
	.align	16
	.zero		1024


//--------------------- .nv.shared._ZN10layer_norm13ln_bwd_kernelINS_13Kernel_traitsI13__nv_bfloat16S2_S2_S2_fjLj2048ELj1ELj1ELj4ELj16ENS_18Kernel_traits_baseILj2048ES2_S2_S2_S2_fjLj128EEEEELb0ELb1ELb1ELb0EEEvNS_9BwdParamsE --------------------------
	.section	.nv.shared._ZN10layer_norm13ln_bwd_kernelINS_13Kernel_traitsI13__nv_bfloat16S2_S2_S2_fjLj2048ELj1ELj1ELj4ELj16ENS_18Kernel_traits_baseILj2048ES2_S2_S2_S2_fjLj128EEEEELb0ELb1ELb1ELb0EEEvNS_9BwdParamsE,"aw",@nobits
	.sectionflags	@""
	.align	16
	.zero		1024


//--------------------- .nv.shared._ZN10layer_norm13ln_bwd_kernelINS_13Kernel_traitsI13__nv_bfloat16S2_S2_S2_fjLj2048ELj1ELj1ELj4ELj16ENS_18Kernel_traits_baseILj2048ES2_S2_S2_S2_fjLj128EEEEELb0ELb1ELb1ELb1EEEvNS_9BwdParamsE --------------------------
	.section	.nv.shared._ZN10layer_norm13ln_bwd_kernelINS_13Kernel_traitsI13__nv_bfloat16S2_S2_S2_fjLj2048ELj1ELj1ELj4ELj16ENS_18Kernel_traits_baseILj2048ES2_S2_S2_S2_fjLj128EEEEELb0ELb1ELb1ELb1EEEvNS_9BwdParamsE,"aw",@nobits
	.sectionflags	@""
	.align	16
	.zero		1024


//--------------------- .nv.shared._ZN10layer_norm13ln_bwd_kernelINS_13Kernel_traitsI13__nv_bfloat16S2_S2_S2_fjLj2048ELj1ELj1ELj4ELj16ENS_18Kernel_traits_baseILj2048ES2_S2_S2_S2_fjLj128EEEEELb1ELb0ELb0ELb0EEEvNS_9BwdParamsE --------------------------
	.section	.nv.shared._ZN10layer_norm13ln_bwd_kernelINS_13Kernel_traitsI13__nv_bfloat16S2_S2_S2_fjLj2048ELj1ELj1ELj4ELj16ENS_18Kernel_traits_baseILj2048ES2_S2_S2_S2_fjLj128EEEEELb1ELb0ELb0ELb0EEEvNS_9BwdParamsE,"aw",@nobits
	.sectionflags	@""
	.align	16
	.zero		1024


//--------------------- .nv.shared._ZN10layer_norm13ln_bwd_kernelINS_13Kernel_traitsI13__nv_bfloat16S2_S2_S2_fjLj2048ELj1ELj1ELj4ELj16ENS_18Kernel_traits_baseILj2048ES2_S2_S2_S2_fjLj128EEEEELb1ELb0ELb0ELb1EEEvNS_9BwdParamsE --------------------------
	.section	.nv.shared._ZN10layer_norm13ln_bwd_kernelINS_13Kernel_traitsI13__nv_bfloat16S2_S2_S2_fjLj2048ELj1ELj1ELj4ELj16ENS_18Kernel_traits_baseILj2048ES2_S2_S2_S2_fjLj128EEEEELb1ELb0ELb0ELb1EEEvNS_9BwdParamsE,"aw",@nobits
	.sectionflags	@""
	.align	16
	.zero		1024


//--------------------- .nv.shared._ZN10layer_norm22ln_bwd_finalize_kernelINS_22Kernel_traits_finalizeILj2048E13__nv_bfloat16S2_S2_S2_fjLb0ELj1024ELj4ENS_18Kernel_traits_baseILj2048ES2_S2_S2_S2_fjLj1024EEEEELb0ELb0EEEvNS_9BwdParamsE --------------------------
	.section	.nv.shared._ZN10layer_norm22ln_bwd_finalize_kernelINS_22Kernel_traits_finalizeILj2048E13__nv_bfloat16S2_S2_S2_fjLb0ELj1024ELj4ENS_18Kernel_traits_baseILj2048ES2_S2_S2_S2_fjLj1024EEEEELb0ELb0EEEvNS_9BwdParamsE,"aw",@nobits
	.sectionflags	@""
	.align	16
.nv.shared._ZN10layer_norm22ln_bwd_finalize_kernelINS_22Kernel_traits_finalizeILj2048E13__nv_bfloat16S2_S2_S2_fjLb0ELj1024ELj4ENS_18Kernel_traits_baseILj2048ES2_S2_S2_S2_fjLj1024EEEEELb0ELb0EEEvNS_9BwdParamsE:
	.zero		9472


//--------------------- .nv.shared._ZN10layer_norm13ln_bwd_kernelINS_13Kernel_traitsI13__nv_bfloat16S2_S2_S2_fjLj2048ELj1ELj1ELj4ELj16ENS_18Kernel_traits_baseILj2048ES2_S2_S2_S2_fjLj128EEEEELb1ELb0ELb1ELb0EEEvNS_9BwdParamsE --------------------------
	.section	.nv.shared._ZN10layer_norm13ln_bwd_kernelINS_13Kernel_traitsI13__nv_bfloat16S2_S2_S2_fjLj2048ELj1ELj1ELj4ELj16ENS_18Kernel_traits_baseILj2048ES2_S2_S2_S2_fjLj128EEEEELb1ELb0ELb1ELb0EEEvNS_9BwdParamsE,"aw",@nobits
	.sectionflags	@""
	.align	16
	.zero		1024


//--------------------- .nv.shared._ZN10layer_norm22ln_bwd_finalize_kernelINS_22Kernel_traits_finalizeILj2048E13__nv_bfloat16S2_S2_S2_fjLb0ELj1024ELj4ENS_18Kernel_traits_baseILj2048ES2_S2_S2_S2_fjLj1024EEEEELb0ELb1EEEvNS_9BwdParamsE --------------------------
	.section	.nv.shared._ZN10layer_norm22ln_bwd_finalize_kernelINS_22Kernel_traits_finalizeILj2048E13__nv_bfloat16S2_S2_S2_fjLb0ELj1024ELj4ENS_18Kernel_traits_baseILj2048ES2_S2_S2_S2_fjLj1024EEEEELb0ELb1EEEvNS_9BwdParamsE,"aw",@nobits
	.sectionflags	@""
	.align	16
.nv.shared._ZN10layer_norm22ln_bwd_finalize_kernelINS_22Kernel_traits_finalizeILj2048E13__nv_bfloat16S2_S2_S2_fjLb0ELj1024ELj4ENS_18Kernel_traits_baseILj2048ES2_S2_S2_S2_fjLj1024EEEEELb0ELb1EEEvNS_9BwdParamsE:
	.zero		9472


//--------------------- .nv.shared._ZN10layer_norm13ln_bwd_kernelINS_13Kernel_traitsI13__nv_bfloat16S2_S2_S2_fjLj2048ELj1ELj1ELj4ELj16ENS_18Kernel_traits_baseILj2048ES2_S2_S2_S2_fjLj128EEEEELb1ELb0ELb1ELb1EEEvNS_9BwdParamsE --------------------------
	.section	.nv.shared._ZN10layer_norm13ln_bwd_kernelINS_13Kernel_traitsI13__nv_bfloat16S2_S2_S2_fjLj2048ELj1ELj1ELj4ELj16ENS_18Kernel_traits_baseILj2048ES2_S2_S2_S2_fjLj128EEEEELb1ELb0ELb1ELb1EEEvNS_9BwdParamsE,"aw",@nobits
	.sectionflags	@""
	.align	16
	.zero		1024


//--------------------- .nv.shared._ZN10layer_norm13ln_bwd_kernelINS_13Kernel_traitsI13__nv_bfloat16S2_S2_S2_fjLj2048ELj1ELj1ELj4ELj16ENS_18Kernel_traits_baseILj2048ES2_S2_S2_S2_fjLj128EEEEELb1ELb1ELb0ELb0EEEvNS_9BwdParamsE --------------------------
	.section	.nv.shared._ZN10layer_norm13ln_bwd_kernelINS_13Kernel_traitsI13__nv_bfloat16S2_S2_S2_fjLj2048ELj1ELj1ELj4ELj16ENS_18Kernel_traits_baseILj2048ES2_S2_S2_S2_fjLj128EEEEELb1ELb1ELb0ELb0EEEvNS_9BwdParamsE,"aw",@nobits
	.sectionflags	@""
	.align	16
	.zero		1024


//--------------------- .nv.shared._ZN10layer_norm13ln_bwd_kernelINS_13Kernel_traitsI13__nv_bfloat16S2_S2_S2_fjLj2048ELj1ELj1ELj4ELj16ENS_18Kernel_traits_baseILj2048ES2_S2_S2_S2_fjLj128EEEEELb1ELb1ELb0ELb1EEEvNS_9BwdParamsE --------------------------
	.section	.nv.shared._ZN10layer_norm13ln_bwd_kernelINS_13Kernel_traitsI13__nv_bfloat16S2_S2_S2_fjLj2048ELj1ELj1ELj4ELj16ENS_18Kernel_traits_baseILj2048ES2_S2_S2_S2_fjLj128EEEEELb1ELb1ELb0ELb1EEEvNS_9BwdParamsE,"aw",@nobits
	.sectionflags	@""
	.align	16
	.zero		1024


//--------------------- .nv.shared._ZN10layer_norm22ln_bwd_finalize_kernelINS_22Kernel_traits_finalizeILj2048E13__nv_bfloat16S2_S2_S2_fjLb1ELj1024ELj4ENS_18Kernel_traits_baseILj2048ES2_S2_S2_S2_fjLj1024EEEEELb1ELb0EEEvNS_9BwdParamsE --------------------------
	.section	.nv.shared._ZN10layer_norm22ln_bwd_finalize_kernelINS_22Kernel_traits_finalizeILj2048E13__nv_bfloat16S2_S2_S2_fjLb1ELj1024ELj4ENS_18Kernel_traits_baseILj2048ES2_S2_S2_S2_fjLj1024EEEEELb1ELb0EEEvNS_9BwdParamsE,"aw",@nobits
	.sectionflags	@""
	.align	16
.nv.shared._ZN10layer_norm22ln_bwd_finalize_kernelINS_22Kernel_traits_finalizeILj2048E13__nv_bfloat16S2_S2_S2_fjLb1ELj1024ELj4ENS_18Kernel_traits_baseILj2048ES2_S2_S2_S2_fjLj1024EEEEELb1ELb0EEEvNS_9BwdParamsE:
	.zero		13696


//--------------------- .nv.shared._ZN10layer_norm13ln_bwd_kernelINS_13Kernel_traitsI13__nv_bfloat16S2_S2_S2_fjLj2048ELj1ELj1ELj4ELj16ENS_18Kernel_traits_baseILj2048ES2_S2_S2_S2_fjLj128EEEEELb1ELb1ELb1ELb0EEEvNS_9BwdParamsE --------------------------
	.section	.nv.shared._ZN10layer_norm13ln_bwd_kernelINS_13Kernel_traitsI13__nv_bfloat16S2_S2_S2_fjLj2048ELj1ELj1ELj4ELj16ENS_18Kernel_traits_baseILj2048ES2_S2_S2_S2_fjLj128EEEEELb1ELb1ELb1ELb0EEEvNS_9BwdParamsE,"aw",@nobits
	.sectionflags	@""
	.align	16
	.zero		1024


//--------------------- .nv.shared._ZN10layer_norm22ln_bwd_finalize_kernelINS_22Kernel_traits_finalizeILj2048E13__nv_bfloat16S2_S2_S2_fjLb1ELj1024ELj4ENS_18Kernel_traits_baseILj2048ES2_S2_S2_S2_fjLj1024EEEEELb1ELb1EEEvNS_9BwdParamsE --------------------------
	.section	.nv.shared._ZN10layer_norm22ln_bwd_finalize_kernelINS_22Kernel_traits_finalizeILj2048E13__nv_bfloat16S2_S2_S2_fjLb1ELj1024ELj4ENS_18Kernel_traits_baseILj2048ES2_S2_S2_S2_fjLj1024EEEEELb1ELb1EEEvNS_9BwdParamsE,"aw",@nobits
	.sectionflags	@""
	.align	16
.nv.shared._ZN10layer_norm22ln_bwd_finalize_kernelINS_22Kernel_traits_finalizeILj2048E13__nv_bfloat16S2_S2_S2_fjLb1ELj1024ELj4ENS_18Kernel_traits_baseILj2048ES2_S2_S2_S2_fjLj1024EEEEELb1ELb1EEEvNS_9BwdParamsE:
	.zero		13696


//--------------------- .nv.shared._ZN10layer_norm13ln_bwd_kernelINS_13Kernel_traitsI13__nv_bfloat16S2_S2_S2_fjLj2048ELj1ELj1ELj4ELj16ENS_18Kernel_traits_baseILj2048ES2_S2_S2_S2_fjLj128EEEEELb1ELb1ELb1ELb1EEEvNS_9BwdParamsE --------------------------
	.section	.nv.shared._ZN10layer_norm13ln_bwd_kernelINS_13Kernel_traitsI13__nv_bfloat16S2_S2_S2_fjLj2048ELj1ELj1ELj4ELj16ENS_18Kernel_traits_baseILj2048ES2_S2_S2_S2_fjLj128EEEEELb1ELb1ELb1ELb1EEEvNS_9BwdParamsE,"aw",@nobits
	.sectionflags	@""
	.align	16
	.zero		1024


//--------------------- .nv.shared._ZN10layer_norm13ln_bwd_kernelINS_13Kernel_traitsI6__halfS2_S2_S2_fjLj2048ELj1ELj1ELj4ELj16ENS_18Kernel_traits_baseILj2048ES2_S2_S2_S2_fjLj128EEEEELb0ELb0ELb0ELb0EEEvNS_9BwdParamsE --------------------------
	.section	.nv.shared._ZN10layer_norm13ln_bwd_kernelINS_13Kernel_traitsI6__halfS2_S2_S2_fjLj2048ELj1ELj1ELj4ELj16ENS_18Kernel_traits_baseILj2048ES2_S2_S2_S2_fjLj128EEEEELb0ELb0ELb0ELb0EEEvNS_9BwdParamsE,"aw",@nobits
	.sectionflags	@""
	.align	16
	.zero		1024


//--------------------- .nv.shared._ZN10layer_norm13ln_bwd_kernelINS_13Kernel_traitsI6__halfS2_S2_S2_fjLj2048ELj1ELj1ELj4ELj16ENS_18Kernel_traits_baseILj2048ES2_S2_S2_S2_fjLj128EEEEELb0ELb0ELb0ELb1EEEvNS_9BwdParamsE --------------------------
	.section	.nv.shared._ZN10layer_norm13ln_bwd_kernelINS_13Kernel_traitsI6__halfS2_S2_S2_fjLj2048ELj1ELj1ELj4ELj16ENS_18Kernel_traits_baseILj2048ES2_S2_S2_S2_fjLj128EEEEELb0ELb0ELb0ELb1EEEvNS_9BwdParamsE,"aw",@nobits
	.sectionflags	@""
	.align	16
	.zero		1024


//--------------------- .nv.shared._ZN10layer_norm13ln_bwd_kernelINS_13Kernel_traitsI6__halfS2_S2_S2_fjLj2048ELj1ELj1ELj4ELj16ENS_18Kernel_traits_baseILj2048ES2_S2_S2_S2_fjLj128EEEEELb0ELb0ELb1ELb0EEEvNS_9BwdParamsE --------------------------
	.section	.nv.shared._ZN10layer_norm13ln_bwd_kernelINS_13Kernel_traitsI6__halfS2_S2_S2_fjLj2048ELj1ELj1ELj4ELj16ENS_18Kernel_traits_baseILj2048ES2_S2_S2_S2_fjLj128EEEEELb0ELb0ELb1ELb0EEEvNS_9BwdParamsE,"aw",@nobits
	.sectionflags	@""
	.align	16
	.zero		1024


//--------------------- .nv.shared._ZN10layer_norm13ln_bwd_kernelINS_13Kernel_traitsI6__halfS2_S2_S2_fjLj2048ELj1ELj1ELj4ELj16ENS_18Kernel_traits_baseILj2048ES2_S2_S2_S2_fjLj128EEEEELb0ELb0ELb1ELb1EEEvNS_9BwdParamsE --------------------------
	.section	.nv.shared._ZN10layer_norm13ln_bwd_kernelINS_13Kernel_traitsI6__halfS2_S2_S2_fjLj2048ELj1ELj1ELj4ELj16ENS_18Kernel_traits_baseILj2048ES2_S2_S2_S2_fjLj128EEEEELb0ELb0ELb1ELb1EEEvNS_9BwdParamsE,"aw",@nobits
	.sectionflags	@""
	.align	16
	.zero		1024


//--------------------- .nv.shared._ZN10layer_norm13ln_bwd_kernelINS_13Kernel_traitsI6__halfS2_S2_S2_fjLj2048ELj1ELj1ELj4ELj16ENS_18Kernel_traits_baseILj2048ES2_S2_S2_S2_fjLj128EEEEELb0ELb1ELb0ELb0EEEvNS_9BwdParamsE --------------------------
	.section	.nv.shared._ZN10layer_norm13ln_bwd_kernelINS_13Kernel_traitsI6__halfS2_S2_S2_fjLj2048ELj1ELj1ELj4ELj16ENS_18Kernel_traits_baseILj2048ES2_S2_S2_S2_fjLj128EEEEELb0ELb1ELb0ELb0EEEvNS_9BwdParamsE,"aw",@nobits
	.sectionflags	@""
	.align	16
	.zero		1024


//--------------------- .nv.shared._ZN10layer_norm13ln_bwd_kernelINS_13Kernel_traitsI6__halfS2_S2_S2_fjLj2048ELj1ELj1ELj4ELj16ENS_18Kernel_traits_baseILj2048ES2_S2_S2_S2_fjLj128EEEEELb0ELb1ELb0ELb1EEEvNS_9BwdParamsE --------------------------
	.section	.nv.shared._ZN10layer_norm13ln_bwd_kernelINS_13Kernel_traitsI6__halfS2_S2_S2_fjLj2048ELj1ELj1ELj4ELj16ENS_18Kernel_traits_baseILj2048ES2_S2_S2_S2_fjLj128EEEEELb0ELb1ELb0ELb1EEEvNS_9BwdParamsE,"aw",@nobits
	.sectionflags	@""
	.align	16
	.zero		1024


//--------------------- .nv.shared._ZN10layer_norm13ln_bwd_kernelINS_13Kernel_traitsI6__halfS2_S2_S2_fjLj2048ELj1ELj1ELj4ELj16ENS_18Kernel_traits_baseILj2048ES2_S2_S2_S2_fjLj128EEEEELb0ELb1ELb1ELb0EEEvNS_9BwdParamsE --------------------------
	.section	.nv.shared._ZN10layer_norm13ln_bwd_kernelINS_13Kernel_traitsI6__halfS2_S2_S2_fjLj2048ELj1ELj1ELj4ELj16ENS_18Kernel_traits_baseILj2048ES2_S2_S2_S2_fjLj128EEEEELb0ELb1ELb1ELb0EEEvNS_9BwdParamsE,"aw",@nobits
	.sectionflags	@""
	.align	16
	.zero		1024


//--------------------- .nv.shared._ZN10layer_norm13ln_bwd_kernelINS_13Kernel_traitsI6__halfS2_S2_S2_fjLj2048ELj1ELj1ELj4ELj16ENS_18Kernel_traits_baseILj2048ES2_S2_S2_S2_fjLj128EEEEELb0ELb1ELb1ELb1EEEvNS_9BwdParamsE --------------------------
	.section	.nv.shared._ZN10layer_norm13ln_bwd_kernelINS_13Kernel_traitsI6__halfS2_S2_S2_fjLj2048ELj1ELj1ELj4ELj16ENS_18Kernel_traits_baseILj2048ES2_S2_S2_S2_fjLj128EEEEELb0ELb1ELb1ELb1EEEvNS_9BwdParamsE,"aw",@nobits
	.sectionflags	@""
	.align	16
	.zero		1024


//--------------------- .nv.shared._ZN10layer_norm13ln_bwd_kernelINS_13Kernel_traitsI6__halfS2_S2_S2_fjLj2048ELj1ELj1ELj4ELj16ENS_18Kernel_traits_baseILj2048ES2_S2_S2_S2_fjLj128EEEEELb1ELb0ELb0ELb0EEEvNS_9BwdParamsE --------------------------
	.section	.nv.shared._ZN10layer_norm13ln_bwd_kernelINS_13Kernel_traitsI6__halfS2_S2_S2_fjLj2048ELj1ELj1ELj4ELj16ENS_18Kernel_traits_baseILj2048ES2_S2_S2_S2_fjLj128EEEEELb1ELb0ELb0ELb0EEEvNS_9BwdParamsE,"aw",@nobits
	.sectionflags	@""
	.align	16
	.zero		1024


//--------------------- .nv.shared._ZN10layer_norm13ln_bwd_kernelINS_13Kernel_traitsI6__halfS2_S2_S2_fjLj2048ELj1ELj1ELj4ELj16ENS_18Kernel_traits_baseILj2048ES2_S2_S2_S2_fjLj128EEEEELb1ELb0ELb0ELb1EEEvNS_9BwdParamsE --------------------------
	.section	.nv.shared._ZN10layer_norm13ln_bwd_kernelINS_13Kernel_traitsI6__halfS2_S2_S2_fjLj2048ELj1ELj1ELj4ELj16ENS_18Kernel_traits_baseILj2048ES2_S2_S2_S2_fjLj128EEEEELb1ELb0ELb0ELb1EEEvNS_9BwdParamsE,"aw",@nobits
	.sectionflags	@""
	.align	16
	.zero		1024


//--------------------- .nv.shared._ZN10layer_norm22ln_bwd_finalize_kernelINS_22Kernel_traits_finalizeILj2048E6__halfS2_S2_S2_fjLb0ELj1024ELj4ENS_18Kernel_traits_baseILj2048ES2_S2_S2_S2_fjLj1024EEEEELb0ELb0EEEvNS_9BwdParamsE --------------------------
	.section	.nv.shared._ZN10layer_norm22ln_bwd_finalize_kernelINS_22Kernel_traits_finalizeILj2048E6__halfS2_S2_S2_fjLb0ELj1024ELj4ENS_18Kernel_traits_baseILj2048ES2_S2_S2_S2_fjLj1024EEEEELb0ELb0EEEvNS_9BwdParamsE,"aw",@nobits
	.sectionflags	@""
	.align	16
.nv.shared._ZN10layer_norm22ln_bwd_finalize_kernelINS_22Kernel_traits_finalizeILj2048E6__halfS2_S2_S2_fjLb0ELj1024ELj4ENS_18Kernel_traits_baseILj2048ES2_S2_S2_S2_fjLj1024EEEEELb0ELb0EEEvNS_9BwdParamsE:
	.zero		9472


//--------------------- .nv.shared._ZN10layer_norm13ln_bwd_kernelINS_13Kernel_traitsI6__halfS2_S2_S2_fjLj2048ELj1ELj1ELj4ELj16ENS_18Kernel_traits_baseILj2048ES2_S2_S2_S2_fjLj128EEEEELb1ELb0ELb1ELb0EEEvNS_9BwdParamsE --------------------------
	.section	.nv.shared._ZN10layer_norm13ln_bwd_kernelINS_13Kernel_traitsI6__halfS2_S2_S2_fjLj2048ELj1ELj1ELj4ELj16ENS_18Kernel_traits_baseILj2048ES2_S2_S2_S2_fjLj128EEEEELb1ELb0ELb1ELb0EEEvNS_9BwdParamsE,"aw",@nobits
	.sectionflags	@""
	.align	16
	.zero		1024


//--------------------- .nv.shared._ZN10layer_norm22ln_bwd_finalize_kernelINS_22Kernel_traits_finalizeILj2048E6__halfS2_S2_S2_fjLb0ELj1024ELj4ENS_18Kernel_traits_baseILj2048ES2_S2_S2_S2_fjLj1024EEEEELb0ELb1EEEvNS_9BwdParamsE --------------------------
	.section	.nv.shared._ZN10layer_norm22ln_bwd_finalize_kernelINS_22Kernel_traits_finalizeILj2048E6__halfS2_S2_S2_fjLb0ELj1024ELj4ENS_18Kernel_traits_baseILj2048ES2_S2_S2_S2_fjLj1024EEEEELb0ELb1EEEvNS_9BwdParamsE,"aw",@nobits
	.sectionflags	@""
	.align	16
.nv.shared._ZN10layer_norm22ln_bwd_finalize_kernelINS_22Kernel_traits_finalizeILj2048E6__halfS2_S2_S2_fjLb0ELj1024ELj4ENS_18Kernel_traits_baseILj2048ES2_S2_S2_S2_fjLj1024EEEEELb0ELb1EEEvNS_9BwdParamsE:
	.zero		9472


//--------------------- .nv.shared._ZN10layer_norm13ln_bwd_kernelINS_13Kernel_traitsI6__halfS2_S2_S2_fjLj2048ELj1ELj1ELj4ELj16ENS_18Kernel_traits_baseILj2048ES2_S2_S2_S2_fjLj128EEEEELb1ELb0ELb1ELb1EEEvNS_9BwdParamsE --------------------------
	.section	.nv.shared._ZN10layer_norm13ln_bwd_kernelINS_13Kernel_traitsI6__halfS2_S2_S2_fjLj2048ELj1ELj1ELj4ELj16ENS_18Kernel_traits_baseILj2048ES2_S2_S2_S2_fjLj128EEEEELb1ELb0ELb1ELb1EEEvNS_9BwdParamsE,"aw",@nobits
	.sectionflags	@""
	.align	16
	.zero		1024


//--------------------- .nv.shared._ZN10layer_norm13ln_bwd_kernelINS_13Kernel_traitsI6__halfS2_S2_S2_fjLj2048ELj1ELj1ELj4ELj16ENS_18Kernel_traits_baseILj2048ES2_S2_S2_S2_fjLj128EEEEELb1ELb1ELb0ELb0EEEvNS_9BwdParamsE --------------------------
	.section	.nv.shared._ZN10layer_norm13ln_bwd_kernelINS_13Kernel_traitsI6__halfS2_S2_S2_fjLj2048ELj1ELj1ELj4ELj16ENS_18Kernel_traits_baseILj2048ES2_S2_S2_S2_fjLj128EEEEELb1ELb1ELb0ELb0EEEvNS_9BwdParamsE,"aw",@nobits
	.sectionflags	@""
	.align	16
	.zero		1024


//--------------------- .nv.shared._ZN10layer_norm13ln_bwd_kernelINS_13Kernel_traitsI6__halfS2_S2_S2_fjLj2048ELj1ELj1ELj4ELj16ENS_18Kernel_traits_baseILj2048ES2_S2_S2_S2_fjLj128EEEEELb1ELb1ELb0ELb1EEEvNS_9BwdParamsE --------------------------
	.section	.nv.shared._ZN10layer_norm13ln_bwd_kernelINS_13Kernel_traitsI6__halfS2_S2_S2_fjLj2048ELj1ELj1ELj4ELj16ENS_18Kernel_traits_baseILj2048ES2_S2_S2_S2_fjLj128EEEEELb1ELb1ELb0ELb1EEEvNS_9BwdParamsE,"aw",@nobits
	.sectionflags	@""
	.align	16
	.zero		1024


//--------------------- .nv.shared._ZN10layer_norm22ln_bwd_finalize_kernelINS_22Kernel_traits_finalizeILj2048E6__halfS2_S2_S2_fjLb1ELj1024ELj4ENS_18Kernel_traits_baseILj2048ES2_S2_S2_S2_fjLj1024EEEEELb1ELb0EEEvNS_9BwdParamsE --------------------------
	.section	.nv.shared._ZN10layer_norm22ln_bwd_finalize_kernelINS_22Kernel_traits_finalizeILj2048E6__halfS2_S2_S2_fjLb1ELj1024ELj4ENS_18Kernel_traits_baseILj2048ES2_S2_S2_S2_fjLj1024EEEEELb1ELb0EEEvNS_9BwdParamsE,"aw",@nobits
	.sectionflags	@""
	.align	16
.nv.shared._ZN10layer_norm22ln_bwd_finalize_kernelINS_22Kernel_traits_finalizeILj2048E6__halfS2_S2_S2_fjLb1ELj1024ELj4ENS_18Kernel_traits_baseILj2048ES2_S2_S2_S2_fjLj1024EEEEELb1ELb0EEEvNS_9BwdParamsE:
	.zero		13696


//--------------------- .nv.shared._ZN10layer_norm13ln_bwd_kernelINS_13Kernel_traitsI6__halfS2_S2_S2_fjLj2048ELj1ELj1ELj4ELj16ENS_18Kernel_traits_baseILj2048ES2_S2_S2_S2_fjLj128EEEEELb1ELb1ELb1ELb0EEEvNS_9BwdParamsE --------------------------
	.section	.nv.shared._ZN10layer_norm13ln_bwd_kernelINS_13Kernel_traitsI6__halfS2_S2_S2_fjLj2048ELj1ELj1ELj4ELj16ENS_18Kernel_traits_baseILj2048ES2_S2_S2_S2_fjLj128EEEEELb1ELb1ELb1ELb0EEEvNS_9BwdParamsE,"aw",@nobits
	.sectionflags	@""
	.align	16
	.zero		1024


//--------------------- .nv.shared._ZN10layer_norm22ln_bwd_finalize_kernelINS_22Kernel_traits_finalizeILj2048E6__halfS2_S2_S2_fjLb1ELj1024ELj4ENS_18Kernel_traits_baseILj2048ES2_S2_S2_S2_fjLj1024EEEEELb1ELb1EEEvNS_9BwdParamsE --------------------------
	.section	.nv.shared._ZN10layer_norm22ln_bwd_finalize_kernelINS_22Kernel_traits_finalizeILj2048E6__halfS2_S2_S2_fjLb1ELj1024ELj4ENS_18Kernel_traits_baseILj2048ES2_S2_S2_S2_fjLj1024EEEEELb1ELb1EEEvNS_9BwdParamsE,"aw",@nobits
	.sectionflags	@""
	.align	16
.nv.shared._ZN10layer_norm22ln_bwd_finalize_kernelINS_22Kernel_traits_finalizeILj2048E6__halfS2_S2_S2_fjLb1ELj1024ELj4ENS_18Kernel_traits_baseILj2048ES2_S2_S2_S2_fjLj1024EEEEELb1ELb1EEEvNS_9BwdParamsE:
	.zero		13696


//--------------------- .nv.shared._ZN10layer_norm13ln_bwd_kernelINS_13Kernel_traitsI6__halfS2_S2_S2_fjLj2048ELj1ELj1ELj4ELj16ENS_18Kernel_traits_baseILj2048ES2_S2_S2_S2_fjLj128EEEEELb1ELb1ELb1ELb1EEEvNS_9BwdParamsE --------------------------
	.section	.nv.shared._ZN10layer_norm13ln_bwd_kernelINS_13Kernel_traitsI6__halfS2_S2_S2_fjLj2048ELj1ELj1ELj4ELj16ENS_18Kernel_traits_baseILj2048ES2_S2_S2_S2_fjLj128EEEEELb1ELb1ELb1ELb1EEEvNS_9BwdParamsE,"aw",@nobits
	.sectionflags	@""
	.align	16
	.zero		1024


//--------------------- .nv.shared._ZN10layer_norm13ln_bwd_kernelINS_13Kernel_traitsIf13__nv_bfloat16S2_S2_fjLj2048ELj1ELj1ELj4ELj16ENS_18Kernel_traits_baseILj2048EfS2_S2_S2_fjLj128EEEEELb0ELb0ELb0ELb0EEEvNS_9BwdParamsE --------------------------
	.section	.nv.shared._ZN10layer_norm13ln_bwd_kernelINS_13Kernel_traitsIf13__nv_bfloat16S2_S2_fjLj2048ELj1ELj1ELj4ELj16ENS_18Kernel_traits_baseILj2048EfS2_S2_S2_fjLj128EEEEELb0ELb0ELb0ELb0EEEvNS_9BwdParamsE,"aw",@nobits
	.sectionflags	@""
	.align	16
	.zero		1024


//--------------------- .nv.shared._ZN10layer_norm13ln_bwd_kernelINS_13Kernel_traitsIf13__nv_bfloat16S2_S2_fjLj2048ELj1ELj1ELj4ELj16ENS_18Kernel_traits_baseILj2048EfS2_S2_S2_fjLj128EEEEELb0ELb0ELb0ELb1EEEvNS_9BwdParamsE --------------------------
	.section	.nv.shared._ZN10layer_norm13ln_bwd_kernelINS_13Kernel_traitsIf13__nv_bfloat16S2_S2_fjLj2048ELj1ELj1ELj4ELj16ENS_18Kernel_traits_baseILj2048EfS2_S2_S2_fjLj128EEEEELb0ELb0ELb0ELb1EEEvNS_9BwdParamsE,"aw",@nobits
	.sectionflags	@""
	.align	16
	.zero		1024


//--------------------- .nv.shared._ZN10layer_norm13ln_bwd_kernelINS_13Kernel_traitsIf13__nv_bfloat16S2_S2_fjLj2048ELj1ELj1ELj4ELj16ENS_18Kernel_traits_baseILj2048EfS2_S2_S2_fjLj128EEEEELb0ELb0ELb1ELb0EEEvNS_9BwdParamsE --------------------------
	.section	.nv.shared._ZN10layer_norm13ln_bwd_kernelINS_13Kernel_traitsIf13__nv_bfloat16S2_S2_fjLj2048ELj1ELj1ELj4ELj16ENS_18Kernel_traits_baseILj2048EfS2_S2_S2_fjLj128EEEEELb0ELb0ELb1ELb0EEEvNS_9BwdParamsE,"aw",@nobits
	.sectionflags	@""
	.align	16
	.zero		1024


//--------------------- .nv.shared._ZN10layer_norm13ln_bwd_kernelINS_13Kernel_traitsIf13__nv_bfloat16S2_S2_fjLj2048ELj1ELj1ELj4ELj16ENS_18Kernel_traits_baseILj2048EfS2_S2_S2_fjLj128EEEEELb0ELb0ELb1ELb1EEEvNS_9BwdParamsE --------------------------
	.section	.nv.shared._ZN10layer_norm13ln_bwd_kernelINS_13Kernel_traitsIf13__nv_bfloat16S2_S2_fjLj2048ELj1ELj1ELj4ELj16ENS_18Kernel_traits_baseILj2048EfS2_S2_S2_fjLj128EEEEELb0ELb0ELb1ELb1EEEvNS_9BwdParamsE,"aw",@nobits
	.sectionflags	@""
	.align	16
	.zero		1024


//--------------------- .nv.shared._ZN10layer_norm13ln_bwd_kernelINS_13Kernel_traitsIf13__nv_bfloat16S2_S2_fjLj2048ELj1ELj1ELj4ELj16ENS_18Kernel_traits_baseILj2048EfS2_S2_S2_fjLj128EEEEELb0ELb1ELb0ELb0EEEvNS_9BwdParamsE --------------------------
	.section	.nv.shared._ZN10layer_norm13ln_bwd_kernelINS_13Kernel_traitsIf13__nv_bfloat16S2_S2_fjLj2048ELj1ELj1ELj4ELj16ENS_18Kernel_traits_baseILj2048EfS2_S2_S2_fjLj128EEEEELb0ELb1ELb0ELb0EEEvNS_9BwdParamsE,"aw",@nobits
	.sectionflags	@""
	.align	16
	.zero		1024


//--------------------- .nv.shared._ZN10layer_norm13ln_bwd_kernelINS_13Kernel_traitsIf13__nv_bfloat16S2_S2_fjLj2048ELj1ELj1ELj4ELj16ENS_18Kernel_traits_baseILj2048EfS2_S2_S2_fjLj128EEEEELb0ELb1ELb0ELb1EEEvNS_9BwdParamsE --------------------------
	.section	.nv.shared._ZN10layer_norm13ln_bwd_kernelINS_13Kernel_traitsIf13__nv_bfloat16S2_S2_fjLj2048ELj1ELj1ELj4ELj16ENS_18Kernel_traits_baseILj2048EfS2_S2_S2_fjLj128EEEEELb0ELb1ELb0ELb1EEEvNS_9BwdParamsE,"aw",@nobits
	.sectionflags	@""
	.align	16
	.zero		1024


//--------------------- .nv.shared._ZN10layer_norm13ln_bwd_kernelINS_13Kernel_traitsIf13__nv_bfloat16S2_S2_fjLj2048ELj1ELj1ELj4ELj16ENS_18Kernel_traits_baseILj2048EfS2_S2_S2_fjLj128EEEEELb0ELb1ELb1ELb0EEEvNS_9BwdParamsE --------------------------
	.section	.nv.shared._ZN10layer_norm13ln_bwd_kernelINS_13Kernel_traitsIf13__nv_bfloat16S2_S2_fjLj2048ELj1ELj1ELj4ELj16ENS_18Kernel_traits_baseILj2048EfS2_S2_S2_fjLj128EEEEELb0ELb1ELb1ELb0EEEvNS_9BwdParamsE,"aw",@nobits
	.sectionflags	@""
	.align	16
	.zero		1024


//--------------------- .nv.shared._ZN10layer_norm13ln_bwd_kernelINS_13Kernel_traitsIf13__nv_bfloat16S2_S2_fjLj2048ELj1ELj1ELj4ELj16ENS_18Kernel_traits_baseILj2048EfS2_S2_S2_fjLj128EEEEELb0ELb1ELb1ELb1EEEvNS_9BwdParamsE --------------------------
	.section	.nv.shared._ZN10layer_norm13ln_bwd_kernelINS_13Kernel_traitsIf13__nv_bfloat16S2_S2_fjLj2048ELj1ELj1ELj4ELj16ENS_18Kernel_traits_baseILj2048EfS2_S2_S2_fjLj128EEEEELb0ELb1ELb1ELb1EEEvNS_9BwdParamsE,"aw",@nobits
	.sectionflags	@""
	.align	16
	.zero		1024


//--------------------- .nv.shared._ZN10layer_norm13ln_bwd_kernelINS_13Kernel_traitsIf13__nv_bfloat16S2_S2_fjLj2048ELj1ELj1ELj4ELj16ENS_18Kernel_traits_baseILj2048EfS2_S2_S2_fjLj128EEEEELb1ELb0ELb0ELb0EEEvNS_9BwdParamsE --------------------------
	.section	.nv.shared._ZN10layer_norm13ln_bwd_kernelINS_13Kernel_traitsIf13__nv_bfloat16S2_S2_fjLj2048ELj1ELj1ELj4ELj16ENS_18Kernel_traits_baseILj2048EfS2_S2_S2_fjLj128EEEEELb1ELb0ELb0ELb0EEEvNS_9BwdParamsE,"aw",@nobits
	.sectionflags	@""
	.align	16
	.zero		1024


//--------------------- .nv.shared._ZN10layer_norm13ln_bwd_kernelINS_13Kernel_traitsIf13__nv_bfloat16S2_S2_fjLj2048ELj1ELj1ELj4ELj16ENS_18Kernel_traits_baseILj2048EfS2_S2_S2_fjLj128EEEEELb1ELb0ELb0ELb1EEEvNS_9BwdParamsE --------------------------
	.section	.nv.shared._ZN10layer_norm13ln_bwd_kernelINS_13Kernel_traitsIf13__nv_bfloat16S2_S2_fjLj2048ELj1ELj1ELj4ELj16ENS_18Kernel_traits_baseILj2048EfS2_S2_S2_fjLj128EEEEELb1ELb0ELb0ELb1EEEvNS_9BwdParamsE,"aw",@nobits
	.sectionflags	@""
	.align	16
	.zero		1024


//--------------------- .nv.shared._ZN10layer_norm22ln_bwd_finalize_kernelINS_22Kernel_traits_finalizeILj2048Ef13__nv_bfloat16S2_S2_fjLb0ELj1024ELj4ENS_18Kernel_traits_baseILj2048EfS2_S2_S2_fjLj1024EEEEELb0ELb0EEEvNS_9BwdParamsE --------------------------
	.section	.nv.shared._ZN10layer_norm22ln_bwd_finalize_kernelINS_22Kernel_traits_finalizeILj2048Ef13__nv_bfloat16S2_S2_fjLb0ELj1024ELj4ENS_18Kernel_traits_baseILj2048EfS2_S2_S2_fjLj1024EEEEELb0ELb0EEEvNS_9BwdParamsE,"aw",@nobits
	.sectionflags	@""
	.align	16
.nv.shared._ZN10layer_norm22ln_bwd_finalize_kernelINS_22Kernel_traits_finalizeILj2048Ef13__nv_bfloat16S2_S2_fjLb0ELj1024ELj4ENS_18Kernel_traits_baseILj2048EfS2_S2_S2_fjLj1024EEEEELb0ELb0EEEvNS_9BwdParamsE:
	.zero		9472


//--------------------- .nv.shared._ZN10layer_norm13ln_bwd_kernelINS_13Kernel_traitsIf13__nv_bfloat16S2_S2_fjLj2048ELj1ELj1ELj4ELj16ENS_18Kernel_traits_baseILj2048EfS2_S2_S2_fjLj128EEEEELb1ELb0ELb1ELb0EEEvNS_9BwdParamsE --------------------------
	.section	.nv.shared._ZN10layer_norm13ln_bwd_kernelINS_13Kernel_traitsIf13__nv_bfloat16S2_S2_fjLj2048ELj1ELj1ELj4ELj16ENS_18Kernel_traits_baseILj2048EfS2_S2_S2_fjLj128EEEEELb1ELb0ELb1ELb0EEEvNS_9BwdParamsE,"aw",@nobits
	.sectionflags	@""
	.align	16
	.zero		1024


//--------------------- .nv.shared._ZN10layer_norm22ln_bwd_finalize_kernelINS_22Kernel_traits_finalizeILj2048Ef13__nv_bfloat16S2_S2_fjLb0ELj1024ELj4ENS_18Kernel_traits_baseILj2048EfS2_S2_S2_fjLj1024EEEEELb0ELb1EEEvNS_9BwdParamsE --------------------------
	.section	.nv.shared._ZN10layer_norm22ln_bwd_finalize_kernelINS_22Kernel_traits_finalizeILj2048Ef13__nv_bfloat16S2_S2_fjLb0ELj1024ELj4ENS_18Kernel_traits_baseILj2048EfS2_S2_S2_fjLj1024EEEEELb0ELb1EEEvNS_9BwdParamsE,"aw",@nobits
	.sectionflags	@""
	.align	16
.nv.shared._ZN10layer_norm22ln_bwd_finalize_kernelINS_22Kernel_traits_finalizeILj2048Ef13__nv_bfloat16S2_S2_fjLb0ELj1024ELj4ENS_18Kernel_traits_baseILj2048EfS2_S2_S2_fjLj1024EEEEELb0ELb1EEEvNS_9BwdParamsE:
	.zero		9472


//--------------------- .nv.shared._ZN10layer_norm13ln_bwd_kernelINS_13Kernel_traitsIf13__nv_bfloat16S2_S2_fjLj2048ELj1ELj1ELj4ELj16ENS_18Kernel_traits_baseILj2048EfS2_S2_S2_fjLj128EEEEELb1ELb0ELb1ELb1EEEvNS_9BwdParamsE --------------------------
	.section	.nv.shared._ZN10layer_norm13ln_bwd_kernelINS_13Kernel_traitsIf13__nv_bfloat16S2_S2_fjLj2048ELj1ELj1ELj4ELj16ENS_18Kernel_traits_baseILj2048EfS2_S2_S2_fjLj128EEEEELb1ELb0ELb1ELb1EEEvNS_9BwdParamsE,"aw",@nobits
	.sectionflags	@""
	.align	16
	.zero		1024


//--------------------- .nv.shared._ZN10layer_norm13ln_bwd_kernelINS_13Kernel_traitsIf13__nv_bfloat16S2_S2_fjLj2048ELj1ELj1ELj4ELj16ENS_18Kernel_traits_baseILj2048EfS2_S2_S2_fjLj128EEEEELb1ELb1ELb0ELb0EEEvNS_9BwdParamsE --------------------------
	.section	.nv.shared._ZN10layer_norm13ln_bwd_kernelINS_13Kernel_traitsIf13__nv_bfloat16S2_S2_fjLj2048ELj1ELj1ELj4ELj16ENS_18Kernel_traits_baseILj2048EfS2_S2_S2_fjLj128EEEEELb1ELb1ELb0ELb0EEEvNS_9BwdParamsE,"aw",@nobits
	.sectionflags	@""
	.align	16
	.zero		1024


//--------------------- .nv.shared._ZN10layer_norm13ln_bwd_kernelINS_13Kernel_traitsIf13__nv_bfloat16S2_S2_fjLj2048ELj1ELj1ELj4ELj16ENS_18Kernel_traits_baseILj2048EfS2_S2_S2_fjLj128EEEEELb1ELb1ELb0ELb1EEEvNS_9BwdParamsE --------------------------
	.section	.nv.shared._ZN10layer_norm13ln_bwd_kernelINS_13Kernel_traitsIf13__nv_bfloat16S2_S2_fjLj2048ELj1ELj1ELj4ELj16ENS_18Kernel_traits_baseILj2048EfS2_S2_S2_fjLj128EEEEELb1ELb1ELb0ELb1EEEvNS_9BwdParamsE,"aw",@nobits
	.sectionflags	@""
	.align	16
	.zero		1024


//--------------------- .nv.shared._ZN10layer_norm22ln_bwd_finalize_kernelINS_22Kernel_traits_finalizeILj2048Ef13__nv_bfloat16S2_S2_fjLb1ELj1024ELj4ENS_18Kernel_traits_baseILj2048EfS2_S2_S2_fjLj1024EEEEELb1ELb0EEEvNS_9BwdParamsE --------------------------
	.section	.nv.shared._ZN10layer_norm22ln_bwd_finalize_kernelINS_22Kernel_traits_finalizeILj2048Ef13__nv_bfloat16S2_S2_fjLb1ELj1024ELj4ENS_18Kernel_traits_baseILj2048EfS2_S2_S2_fjLj1024EEEEELb1ELb0EEEvNS_9BwdParamsE,"aw",@nobits
	.sectionflags	@""
	.align	16
.nv.shared._ZN10layer_norm22ln_bwd_finalize_kernelINS_22Kernel_traits_finalizeILj2048Ef13__nv_bfloat16S2_S2_fjLb1ELj1024ELj4ENS_18Kernel_traits_baseILj2048EfS2_S2_S2_fjLj1024EEEEELb1ELb0EEEvNS_9BwdParamsE:
	.zero		13696


//--------------------- .nv.shared._ZN10layer_norm13ln_bwd_kernelINS_13Kernel_traitsIf13__nv_bfloat16S2_S2_fjLj2048ELj1ELj1ELj4ELj16ENS_18Kernel_traits_baseILj2048EfS2_S2_S2_fjLj128EEEEELb1ELb1ELb1ELb0EEEvNS_9BwdParamsE --------------------------
	.section	.nv.shared._ZN10layer_norm13ln_bwd_kernelINS_13Kernel_traitsIf13__nv_bfloat16S2_S2_fjLj2048ELj1ELj1ELj4ELj16ENS_18Kernel_traits_baseILj2048EfS2_S2_S2_fjLj128EEEEELb1ELb1ELb1ELb0EEEvNS_9BwdParamsE,"aw",@nobits
	.sectionflags	@""
	.align	16
	.zero		1024


//--------------------- .nv.shared._ZN10layer_norm22ln_bwd_finalize_kernelINS_22Kernel_traits_finalizeILj2048Ef13__nv_bfloat16S2_S2_fjLb1ELj1024ELj4ENS_18Kernel_traits_baseILj2048EfS2_S2_S2_fjLj1024EEEEELb1ELb1EEEvNS_9BwdParamsE --------------------------
	.section	.nv.shared._ZN10layer_norm22ln_bwd_finalize_kernelINS_22Kernel_traits_finalizeILj2048Ef13__nv_bfloat16S2_S2_fjLb1ELj1024ELj4ENS_18Kernel_traits_baseILj2048EfS2_S2_S2_fjLj1024EEEEELb1ELb1EEEvNS_9BwdParamsE,"aw",@nobits
	.sectionflags	@""
	.align	16
.nv.shared._ZN10layer_norm22ln_bwd_finalize_kernelINS_22Kernel_traits_finalizeILj2048Ef13__nv_bfloat16S2_S2_fjLb1ELj1024ELj4ENS_18Kernel_traits_baseILj2048EfS2_S2_S2_fjLj1024EEEEELb1ELb1EEEvNS_9BwdParamsE:
	.zero		13696


//--------------------- .nv.shared._ZN10layer_norm13ln_bwd_kernelINS_13Kernel_traitsIf13__nv_bfloat16S2_S2_fjLj2048ELj1ELj1ELj4ELj16ENS_18Kernel_traits_baseILj2048EfS2_S2_S2_fjLj128EEEEELb1ELb1ELb1ELb1EEEvNS_9BwdParamsE --------------------------
	.section	.nv.shared._ZN10layer_norm13ln_bwd_kernelINS_13Kernel_traitsIf13__nv_bfloat16S2_S2_fjLj2048ELj1ELj1ELj4ELj16ENS_18Kernel_traits_baseILj2048EfS2_S2_S2_fjLj128EEEEELb1ELb1ELb1ELb1EEEvNS_9BwdParamsE,"aw",@nobits
	.sectionflags	@""
	.align	16
	.zero		1024


//--------------------- .nv.shared._ZN10layer_norm13ln_bwd_kernelINS_13Kernel_traitsI13__nv_bfloat16S2_fS2_fjLj2048ELj1ELj1ELj4ELj16ENS_18Kernel_traits_baseILj2048ES2_S2_fS2_fjLj128EEEEELb0ELb0ELb0ELb0EEEvNS_9BwdParamsE --------------------------
	.section	.nv.shared._ZN10layer_norm13ln_bwd_kernelINS_13Kernel_traitsI13__nv_bfloat16S2_fS2_fjLj2048ELj1ELj1ELj4ELj16ENS_18Kernel_traits_baseILj2048ES2_S2_fS2_fjLj128EEEEELb0ELb0ELb0ELb0EEEvNS_9BwdParamsE,"aw",@nobits
	.sectionflags	@""
	.align	16
	.zero		1024


//--------------------- .nv.shared._ZN10layer_norm13ln_bwd_kernelINS_13Kernel_traitsI13__nv_bfloat16S2_fS2_fjLj2048ELj1ELj1ELj4ELj16ENS_18Kernel_traits_baseILj2048ES2_S2_fS2_fjLj128EEEEELb0ELb0ELb0ELb1EEEvNS_9BwdParamsE --------------------------
	.section	.nv.shared._ZN10layer_norm13ln_bwd_kernelINS_13Kernel_traitsI13__nv_bfloat16S2_fS2_fjLj2048ELj1ELj1ELj4ELj16ENS_18Kernel_traits_baseILj2048ES2_S2_fS2_fjLj128EEEEELb0ELb0ELb0ELb1EEEvNS_9BwdParamsE,"aw",@nobits
	.sectionflags	@""
	.align	16
	.zero		1024


//--------------------- .nv.shared._ZN10layer_norm13ln_bwd_kernelINS_13Kernel_traitsI13__nv_bfloat16S2_fS2_fjLj2048ELj1ELj1ELj4ELj16ENS_18Kernel_traits_baseILj2048ES2_S2_fS2_fjLj128EEEEELb0ELb0ELb1ELb0EEEvNS_9BwdParamsE --------------------------
	.section	.nv.shared._ZN10layer_norm13ln_bwd_kernelINS_13Kernel_traitsI13__nv_bfloat16S2_fS2_fjLj2048ELj1ELj1ELj4ELj16ENS_18Kernel_traits_baseILj2048ES2_S2_fS2_fjLj128EEEEELb0ELb0ELb1ELb0EEEvNS_9BwdParamsE,"aw",@nobits
	.sectionflags	@""
	.align	16
	.zero		1024


//--------------------- .nv.shared._ZN10layer_norm13ln_bwd_kernelINS_13Kernel_traitsI13__nv_bfloat16S2_fS2_fjLj2048ELj1ELj1ELj4ELj16ENS_18Kernel_traits_baseILj2048ES2_S2_fS2_fjLj128EEEEELb0ELb0ELb1ELb1EEEvNS_9BwdParamsE --------------------------
	.section	.nv.shared._ZN10layer_norm13ln_bwd_kernelINS_13Kernel_traitsI13__nv_bfloat16S2_fS2_fjLj2048ELj1ELj1ELj4ELj16ENS_18Kernel_traits_baseILj2048ES2_S2_fS2_fjLj128EEEEELb0ELb0ELb1ELb1EEEvNS_9BwdParamsE,"aw",@nobits
	.sectionflags	@""
	.align	16
	.zero		1024


//--------------------- .nv.shared._ZN10layer_norm13ln_bwd_kernelINS_13Kernel_traitsI13__nv_bfloat16S2_fS2_fjLj2048ELj1ELj1ELj4ELj16ENS_18Kernel_traits_baseILj2048ES2_S2_fS2_fjLj128EEEEELb0ELb1ELb0ELb0EEEvNS_9BwdParamsE --------------------------
	.section	.nv.shared._ZN10layer_norm13ln_bwd_kernelINS_13Kernel_traitsI13__nv_bfloat16S2_fS2_fjLj2048ELj1ELj1ELj4ELj16ENS_18Kernel_traits_baseILj2048ES2_S2_fS2_fjLj128EEEEELb0ELb1ELb0ELb0EEEvNS_9BwdParamsE,"aw",@nobits
	.sectionflags	@""
	.align	16
	.zero		1024


//--------------------- .nv.shared._ZN10layer_norm13ln_bwd_kernelINS_13Kernel_traitsI13__nv_bfloat16S2_fS2_fjLj2048ELj1ELj1ELj4ELj16ENS_18Kernel_traits_baseILj2048ES2_S2_fS2_fjLj128EEEEELb0ELb1ELb0ELb1EEEvNS_9BwdParamsE --------------------------
	.section	.nv.shared._ZN10layer_norm13ln_bwd_kernelINS_13Kernel_traitsI13__nv_bfloat16S2_fS2_fjLj2048ELj1ELj1ELj4ELj16ENS_18Kernel_traits_baseILj2048ES2_S2_fS2_fjLj128EEEEELb0ELb1ELb0ELb1EEEvNS_9BwdParamsE,"aw",@nobits
	.sectionflags	@""
	.align	16
	.zero		1024


//--------------------- .nv.shared._ZN10layer_norm13ln_bwd_kernelINS_13Kernel_traitsI13__nv_bfloat16S2_fS2_fjLj2048ELj1ELj1ELj4ELj16ENS_18Kernel_traits_baseILj2048ES2_S2_fS2_fjLj128EEEEELb0ELb1ELb1ELb0EEEvNS_9BwdParamsE --------------------------
	.section	.nv.shared._ZN10layer_norm13ln_bwd_kernelINS_13Kernel_traitsI13__nv_bfloat16S2_fS2_fjLj2048ELj1ELj1ELj4ELj16ENS_18Kernel_traits_baseILj2048ES2_S2_fS2_fjLj128EEEEELb0ELb1ELb1ELb0EEEvNS_9BwdParamsE,"aw",@nobits
	.sectionflags	@""
	.align	16
	.zero		1024


//--------------------- .nv.shared._ZN10layer_norm13ln_bwd_kernelINS_13Kernel_traitsI13__nv_bfloat16S2_fS2_fjLj2048ELj1ELj1ELj4ELj16ENS_18Kernel_traits_baseILj2048ES2_S2_fS2_fjLj128EEEEELb0ELb1ELb1ELb1EEEvNS_9BwdParamsE --------------------------
	.section	.nv.shared._ZN10layer_norm13ln_bwd_kernelINS_13Kernel_traitsI13__nv_bfloat16S2_fS2_fjLj2048ELj1ELj1ELj4ELj16ENS_18Kernel_traits_baseILj2048ES2_S2_fS2_fjLj128EEEEELb0ELb1ELb1ELb1EEEvNS_9BwdParamsE,"aw",@nobits
	.sectionflags	@""
	.align	16
	.zero		1024


//--------------------- .nv.shared._ZN10layer_norm13ln_bwd_kernelINS_13Kernel_traitsI13__nv_bfloat16S2_fS2_fjLj2048ELj1ELj1ELj4ELj16ENS_18Kernel_traits_baseILj2048ES2_S2_fS2_fjLj128EEEEELb1ELb0ELb0ELb0EEEvNS_9BwdParamsE --------------------------
	.section	.nv.shared._ZN10layer_norm13ln_bwd_kernelINS_13Kernel_traitsI13__nv_bfloat16S2_fS2_fjLj2048ELj1ELj1ELj4ELj16ENS_18Kernel_traits_baseILj2048ES2_S2_fS2_fjLj128EEEEELb1ELb0ELb0ELb0EEEvNS_9BwdParamsE,"aw",@nobits
	.sectionflags	@""
	.align	16
	.zero		1024


//--------------------- .nv.shared._ZN10layer_norm13ln_bwd_kernelINS_13Kernel_traitsI13__nv_bfloat16S2_fS2_fjLj2048ELj1ELj1ELj4ELj16ENS_18Kernel_traits_baseILj2048ES2_S2_fS2_fjLj128EEEEELb1ELb0ELb0ELb1EEEvNS_9BwdParamsE --------------------------
	.section	.nv.shared._ZN10layer_norm13ln_bwd_kernelINS_13Kernel_traitsI13__nv_bfloat16S2_fS2_fjLj2048ELj1ELj1ELj4ELj16ENS_18Kernel_traits_baseILj2048ES2_S2_fS2_fjLj128EEEEELb1ELb0ELb0ELb1EEEvNS_9BwdParamsE,"aw",@nobits
	.sectionflags	@""
	.align	16
	.zero		1024


//--------------------- .nv.shared._ZN10layer_norm22ln_bwd_finalize_kernelINS_22Kernel_traits_finalizeILj2048E13__nv_bfloat16S2_fS2_fjLb0ELj1024ELj4ENS_18Kernel_traits_baseILj2048ES2_S2_fS2_fjLj1024EEEEELb0ELb0EEEvNS_9BwdParamsE --------------------------
	.section	.nv.shared._ZN10layer_norm22ln_bwd_finalize_kernelINS_22Kernel_traits_finalizeILj2048E13__nv_bfloat16S2_fS2_fjLb0ELj1024ELj4ENS_18Kernel_traits_baseILj2048ES2_S2_fS2_fjLj1024EEEEELb0ELb0EEEvNS_9BwdParamsE,"aw",@nobits
	.sectionflags	@""
	.align	16
.nv.shared._ZN10layer_norm22ln_bwd_finalize_kernelINS_22Kernel_traits_finalizeILj2048E13__nv_bfloat16S2_fS2_fjLb0ELj1024ELj4ENS_18Kernel_traits_baseILj2048ES2_S2_fS2_fjLj1024EEEEELb0ELb0EEEvNS_9BwdParamsE:
	.zero		9472


//--------------------- .nv.shared._ZN10layer_norm13ln_bwd_kernelINS_13Kernel_traitsI13__nv_bfloat16S2_fS2_fjLj2048ELj1ELj1ELj4ELj16ENS_18Kernel_traits_baseILj2048ES2_S2_fS2_fjLj128EEEEELb1ELb0ELb1ELb0EEEvNS_9BwdParamsE --------------------------
	.section	.nv.shared._ZN10layer_norm13ln_bwd_kernelINS_13Kernel_traitsI13__nv_bfloat16S2_fS2_fjLj2048ELj1ELj1ELj4ELj16ENS_18Kernel_traits_baseILj2048ES2_S2_fS2_fjLj128EEEEELb1ELb0ELb1ELb0EEEvNS_9BwdParamsE,"aw",@nobits
	.sectionflags	@""
	.align	16
	.zero		1024


//--------------------- .nv.shared._ZN10layer_norm22ln_bwd_finalize_kernelINS_22Kernel_traits_finalizeILj2048E13__nv_bfloat16S2_fS2_fjLb0ELj1024ELj4ENS_18Kernel_traits_baseILj2048ES2_S2_fS2_fjLj1024EEEEELb0ELb1EEEvNS_9BwdParamsE --------------------------
	.section	.nv.shared._ZN10layer_norm22ln_bwd_finalize_kernelINS_22Kernel_traits_finalizeILj2048E13__nv_bfloat16S2_fS2_fjLb0ELj1024ELj4ENS_18Kernel_traits_baseILj2048ES2_S2_fS2_fjLj1024EEEEELb0ELb1EEEvNS_9BwdParamsE,"aw",@nobits
	.sectionflags	@""
	.align	16
.nv.shared._ZN10layer_norm22ln_bwd_finalize_kernelINS_22Kernel_traits_finalizeILj2048E13__nv_bfloat16S2_fS2_fjLb0ELj1024ELj4ENS_18Kernel_traits_baseILj2048ES2_S2_fS2_fjLj1024EEEEELb0ELb1EEEvNS_9BwdParamsE:
	.zero		9472


//--------------------- .nv.shared._ZN10layer_norm13ln_bwd_kernelINS_13Kernel_traitsI13__nv_bfloat16S2_fS2_fjLj2048ELj1ELj1ELj4ELj16ENS_18Kernel_traits_baseILj2048ES2_S2_fS2_fjLj128EEEEELb1ELb0ELb1ELb1EEEvNS_9BwdParamsE --------------------------
	.section	.nv.shared._ZN10layer_norm13ln_bwd_kernelINS_13Kernel_traitsI13__nv_bfloat16S2_fS2_fjLj2048ELj1ELj1ELj4ELj16ENS_18Kernel_traits_baseILj2048ES2_S2_fS2_fjLj128EEEEELb1ELb0ELb1ELb1EEEvNS_9BwdParamsE,"aw",@nobits
	.sectionflags	@""
	.align	16
	.zero		1024


//--------------------- .nv.shared._ZN10layer_norm13ln_bwd_kernelINS_13Kernel_traitsI13__nv_bfloat16S2_fS2_fjLj2048ELj1ELj1ELj4ELj16ENS_18Kernel_traits_baseILj2048ES2_S2_fS2_fjLj128EEEEELb1ELb1ELb0ELb0EEEvNS_9BwdParamsE --------------------------
	.section	.nv.shared._ZN10layer_norm13ln_bwd_kernelINS_13Kernel_traitsI13__nv_bfloat16S2_fS2_fjLj2048ELj1ELj1ELj4ELj16ENS_18Kernel_traits_baseILj2048ES2_S2_fS2_fjLj128EEEEELb1ELb1ELb0ELb0EEEvNS_9BwdParamsE,"aw",@nobits
	.sectionflags	@""
	.align	16
	.zero		1024


//--------------------- .nv.shared._ZN10layer_norm13ln_bwd_kernelINS_13Kernel_traitsI13__nv_bfloat16S2_fS2_fjLj2048ELj1ELj1ELj4ELj16ENS_18Kernel_traits_baseILj2048ES2_S2_fS2_fjLj128EEEEELb1ELb1ELb0ELb1EEEvNS_9BwdParamsE --------------------------
	.section	.nv.shared._ZN10layer_norm13ln_bwd_kernelINS_13Kernel_traitsI13__nv_bfloat16S2_fS2_fjLj2048ELj1ELj1ELj4ELj16ENS_18Kernel_traits_baseILj2048ES2_S2_fS2_fjLj128EEEEELb1ELb1ELb0ELb1EEEvNS_9BwdParamsE,"aw",@nobits
	.sectionflags	@""
	.align	16
	.zero		1024


//--------------------- .nv.shared._ZN10layer_norm22ln_bwd_finalize_kernelINS_22Kernel_traits_finalizeILj2048E13__nv_bfloat16S2_fS2_fjLb1ELj1024ELj4ENS_18Kernel_traits_baseILj2048ES2_S2_fS2_fjLj1024EEEEELb1ELb0EEEvNS_9BwdParamsE --------------------------
	.section	.nv.shared._ZN10layer_norm22ln_bwd_finalize_kernelINS_22Kernel_traits_finalizeILj2048E13__nv_bfloat16S2_fS2_fjLb1ELj1024ELj4ENS_18Kernel_traits_baseILj2048ES2_S2_fS2_fjLj1024EEEEELb1ELb0EEEvNS_9BwdParamsE,"aw",@nobits
	.sectionflags	@""
	.align	16
.nv.shared._ZN10layer_norm22ln_bwd_finalize_kernelINS_22Kernel_traits_finalizeILj2048E13__nv_bfloat16S2_fS2_fjLb1ELj1024ELj4ENS_18Kernel_traits_baseILj2048ES2_S2_fS2_fjLj1024EEEEELb1ELb0EEEvNS_9BwdParamsE:
	.zero		13696


//--------------------- .nv.shared._ZN10layer_norm13ln_bwd_kernelINS_13Kernel_traitsI13__nv_bfloat16S2_fS2_fjLj2048ELj1ELj1ELj4ELj16ENS_18Kernel_traits_baseILj2048ES2_S2_fS2_fjLj128EEEEELb1ELb1ELb1ELb0EEEvNS_9BwdParamsE --------------------------
	.section	.nv.shared._ZN10layer_norm13ln_bwd_kernelINS_13Kernel_traitsI13__nv_bfloat16S2_fS2_fjLj2048ELj1ELj1ELj4ELj16ENS_18Kernel_traits_baseILj2048ES2_S2_fS2_fjLj128EEEEELb1ELb1ELb1ELb0EEEvNS_9BwdParamsE,"aw",@nobits
	.sectionflags	@""
	.align	16
	.zero		1024


//--------------------- .nv.shared._ZN10layer_norm22ln_bwd_finalize_kernelINS_22Kernel_traits_finalizeILj2048E13__nv_bfloat16S2_fS2_fjLb1ELj1024ELj4ENS_18Kernel_traits_baseILj2048ES2_S2_fS2_fjLj1024EEEEELb1ELb1EEEvNS_9BwdParamsE --------------------------
	.section	.nv.shared._ZN10layer_norm22ln_bwd_finalize_kernelINS_22Kernel_traits_finalizeILj2048E13__nv_bfloat16S2_fS2_fjLb1ELj1024ELj4ENS_18Kernel_traits_baseILj2048ES2_S2_fS2_fjLj1024EEEEELb1ELb1EEEvNS_9BwdParamsE,"aw",@nobits
	.sectionflags	@""
	.align	16
.nv.shared._ZN10layer_norm22ln_bwd_finalize_kernelINS_22Kernel_traits_finalizeILj2048E13__nv_bfloat16S2_fS2_fjLb1ELj1024ELj4ENS_18Kernel_traits_baseILj2048ES2_S2_fS2_fjLj1024EEEEELb1ELb1EEEvNS_9BwdParamsE:
	.zero		13696


//--------------------- .nv.shared._ZN10layer_norm13ln_bwd_kernelINS_13Kernel_traitsI13__nv_bfloat16S2_fS2_fjLj2048ELj1ELj1ELj4ELj16ENS_18Kernel_traits_baseILj2048ES2_S2_fS2_fjLj128EEEEELb1ELb1ELb1ELb1EEEvNS_9BwdParamsE --------------------------
	.section	.nv.shared._ZN10layer_norm13ln_bwd_kernelINS_13Kernel_traitsI13__nv_bfloat16S2_fS2_fjLj2048ELj1ELj1ELj4ELj16ENS_18Kernel_traits_baseILj2048ES2_S2_fS2_fjLj128EEEEELb1ELb1ELb1ELb1EEEvNS_9BwdParamsE,"aw",@nobits
	.sectionflags	@""
	.align	16
	.zero		1024


//--------------------- .nv.shared._ZN10layer_norm13ln_bwd_kernelINS_13Kernel_traitsIf13__nv_bfloat16fS2_fjLj2048ELj1ELj1ELj4ELj16ENS_18Kernel_traits_baseILj2048EfS2_fS2_fjLj128EEEEELb0ELb0ELb0ELb0EEEvNS_9BwdParamsE --------------------------
	.section	.nv.shared._ZN10layer_norm13ln_bwd_kernelINS_13Kernel_traitsIf13__nv_bfloat16fS2_fjLj2048ELj1ELj1ELj4ELj16ENS_18Kernel_traits_baseILj2048EfS2_fS2_fjLj128EEEEELb0ELb0ELb0ELb0EEEvNS_9BwdParamsE,"aw",@nobits
	.sectionflags	@""
	.align	16
	.zero		1024


//--------------------- .nv.shared._ZN10layer_norm13ln_bwd_kernelINS_13Kernel_traitsIf13__nv_bfloat16fS2_fjLj2048ELj1ELj1ELj4ELj16ENS_18Kernel_traits_baseILj2048EfS2_fS2_fjLj128EEEEELb0ELb0ELb0ELb1EEEvNS_9BwdParamsE --------------------------
	.section	.nv.shared._ZN10layer_norm13ln_bwd_kernelINS_13Kernel_traitsIf13__nv_bfloat16fS2_fjLj2048ELj1ELj1ELj4ELj16ENS_18Kernel_traits_baseILj2048EfS2_fS2_fjLj128EEEEELb0ELb0ELb0ELb1EEEvNS_9BwdParamsE,"aw",@nobits
	.sectionflags	@""
	.align	16
	.zero		1024


//--------------------- .nv.shared._ZN10layer_norm13ln_bwd_kernelINS_13Kernel_traitsIf13__nv_bfloat16fS2_fjLj2048ELj1ELj1ELj4ELj16ENS_18Kernel_traits_baseILj2048EfS2_fS2_fjLj128EEEEELb0ELb0ELb1ELb0EEEvNS_9BwdParamsE --------------------------
	.section	.nv.shared._ZN10layer_norm13ln_bwd_kernelINS_13Kernel_traitsIf13__nv_bfloat16fS2_fjLj2048ELj1ELj1ELj4ELj16ENS_18Kernel_traits_baseILj2048EfS2_fS2_fjLj128EEEEELb0ELb0ELb1ELb0EEEvNS_9BwdParamsE,"aw",@nobits
	.sectionflags	@""
	.align	16
	.zero		1024


//--------------------- .nv.shared._ZN10layer_norm13ln_bwd_kernelINS_13Kernel_traitsIf13__nv_bfloat16fS2_fjLj2048ELj1ELj1ELj4ELj16ENS_18Kernel_traits_baseILj2048EfS2_fS2_fjLj128EEEEELb0ELb0ELb1ELb1EEEvNS_9BwdParamsE --------------------------
	.section	.nv.shared._ZN10layer_norm13ln_bwd_kernelINS_13Kernel_traitsIf13__nv_bfloat16fS2_fjLj2048ELj1ELj1ELj4ELj16ENS_18Kernel_traits_baseILj2048EfS2_fS2_fjLj128EEEEELb0ELb0ELb1ELb1EEEvNS_9BwdParamsE,"aw",@nobits
	.sectionflags	@""
	.align	16
	.zero		1024


//--------------------- .nv.shared._ZN10layer_norm13ln_bwd_kernelINS_13Kernel_traitsIf13__nv_bfloat16fS2_fjLj2048ELj1ELj1ELj4ELj16ENS_18Kernel_traits_baseILj2048EfS2_fS2_fjLj128EEEEELb0ELb1ELb0ELb0EEEvNS_9BwdParamsE --------------------------
	.section	.nv.shared._ZN10layer_norm13ln_bwd_kernelINS_13Kernel_traitsIf13__nv_bfloat16fS2_fjLj2048ELj1ELj1ELj4ELj16ENS_18Kernel_traits_baseILj2048EfS2_fS2_fjLj128EEEEELb0ELb1ELb0ELb0EEEvNS_9BwdParamsE,"aw",@nobits
	.sectionflags	@""
	.align	16
	.zero		1024


//--------------------- .nv.shared._ZN10layer_norm13ln_bwd_kernelINS_13Kernel_traitsIf13__nv_bfloat16fS2_fjLj2048ELj1ELj1ELj4ELj16ENS_18Kernel_traits_baseILj2048EfS2_fS2_fjLj128EEEEELb0ELb1ELb0ELb1EEEvNS_9BwdParamsE --------------------------
	.section	.nv.shared._ZN10layer_norm13ln_bwd_kernelINS_13Kernel_traitsIf13__nv_bfloat16fS2_fjLj2048ELj1ELj1ELj4ELj16ENS_18Kernel_traits_baseILj2048EfS2_fS2_fjLj128EEEEELb0ELb1ELb0ELb1EEEvNS_9BwdParamsE,"aw",@nobits
	.sectionflags	@""
	.align	16
	.zero		1024


//--------------------- .nv.shared._ZN10layer_norm13ln_bwd_kernelINS_13Kernel_traitsIf13__nv_bfloat16fS2_fjLj2048ELj1ELj1ELj4ELj16ENS_18Kernel_traits_baseILj2048EfS2_fS2_fjLj128EEEEELb0ELb1ELb1ELb0EEEvNS_9BwdParamsE --------------------------
	.section	.nv.shared._ZN10layer_norm13ln_bwd_kernelINS_13Kernel_traitsIf13__nv_bfloat16fS2_fjLj2048ELj1ELj1ELj4ELj16ENS_18Kernel_traits_baseILj2048EfS2_fS2_fjLj128EEEEELb0ELb1ELb1ELb0EEEvNS_9BwdParamsE,"aw",@nobits
	.sectionflags	@""
	.align	16
	.zero		1024


//--------------------- .nv.shared._ZN10layer_norm13ln_bwd_kernelINS_13Kernel_traitsIf13__nv_bfloat16fS2_fjLj2048ELj1ELj1ELj4ELj16ENS_18Kernel_traits_baseILj2048EfS2_fS2_fjLj128EEEEELb0ELb1ELb1ELb1EEEvNS_9BwdParamsE --------------------------
	.section	.nv.shared._ZN10layer_norm13ln_bwd_kernelINS_13Kernel_traitsIf13__nv_bfloat16fS2_fjLj2048ELj1ELj1ELj4ELj16ENS_18Kernel_traits_baseILj2048EfS2_fS2_fjLj128EEEEELb0ELb1ELb1ELb1EEEvNS_9BwdParamsE,"aw",@nobits
	.sectionflags	@""
	.align	16
	.zero		1024


//--------------------- .nv.shared._ZN10layer_norm13ln_bwd_kernelINS_13Kernel_traitsIf13__nv_bfloat16fS2_fjLj2048ELj1ELj1ELj4ELj16ENS_18Kernel_traits_baseILj2048EfS2_fS2_fjLj128EEEEELb1ELb0ELb0ELb0EEEvNS_9BwdParamsE --------------------------
	.section	.nv.shared._ZN10layer_norm13ln_bwd_kernelINS_13Kernel_traitsIf13__nv_bfloat16fS2_fjLj2048ELj1ELj1ELj4ELj16ENS_18Kernel_traits_baseILj2048EfS2_fS2_fjLj128EEEEELb1ELb0ELb0ELb0EEEvNS_9BwdParamsE,"aw",@nobits
	.sectionflags	@""
	.align	16
	.zero		1024


//--------------------- .nv.shared._ZN10layer_norm13ln_bwd_kernelINS_13Kernel_traitsIf13__nv_bfloat16fS2_fjLj2048ELj1ELj1ELj4ELj16ENS_18Kernel_traits_baseILj2048EfS2_fS2_fjLj128EEEEELb1ELb0ELb0ELb1EEEvNS_9BwdParamsE --------------------------
	.section	.nv.shared._ZN10layer_norm13ln_bwd_kernelINS_13Kernel_traitsIf13__nv_bfloat16fS2_fjLj2048ELj1ELj1ELj4ELj16ENS_18Kernel_traits_baseILj2048EfS2_fS2_fjLj128EEEEELb1ELb0ELb0ELb1EEEvNS_9BwdParamsE,"aw",@nobits
	.sectionflags	@""
	.align	16
	.zero		1024


//--------------------- .nv.shared._ZN10layer_norm22ln_bwd_finalize_kernelINS_22Kernel_traits_finalizeILj2048Ef13__nv_bfloat16fS2_fjLb0ELj1024ELj4ENS_18Kernel_traits_baseILj2048EfS2_fS2_fjLj1024EEEEELb0ELb0EEEvNS_9BwdParamsE --------------------------
	.section	.nv.shared._ZN10layer_norm22ln_bwd_finalize_kernelINS_22Kernel_traits_finalizeILj2048Ef13__nv_bfloat16fS2_fjLb0ELj1024ELj4ENS_18Kernel_traits_baseILj2048EfS2_fS2_fjLj1024EEEEELb0ELb0EEEvNS_9BwdParamsE,"aw",@nobits
	.sectionflags	@""
	.align	16
.nv.shared._ZN10layer_norm22ln_bwd_finalize_kernelINS_22Kernel_traits_finalizeILj2048Ef13__nv_bfloat16fS2_fjLb0ELj1024ELj4ENS_18Kernel_traits_baseILj2048EfS2_fS2_fjLj1024EEEEELb0ELb0EEEvNS_9BwdParamsE:
	.zero		9472


//--------------------- .nv.shared._ZN10layer_norm13ln_bwd_kernelINS_13Kernel_traitsIf13__nv_bfloat16fS2_fjLj2048ELj1ELj1ELj4ELj16ENS_18Kernel_traits_baseILj2048EfS2_fS2_fjLj128EEEEELb1ELb0ELb1ELb0EEEvNS_9BwdParamsE --------------------------
	.section	.nv.shared._ZN10layer_norm13ln_bwd_kernelINS_13Kernel_traitsIf13__nv_bfloat16fS2_fjLj2048ELj1ELj1ELj4ELj16ENS_18Kernel_traits_baseILj2048EfS2_fS2_fjLj128EEEEELb1ELb0ELb1ELb0EEEvNS_9BwdParamsE,"aw",@nobits
	.sectionflags	@""
	.align	16
	.zero		1024


//--------------------- .nv.shared._ZN10layer_norm22ln_bwd_finalize_kernelINS_22Kernel_traits_finalizeILj2048Ef13__nv_bfloat16fS2_fjLb0ELj1024ELj4ENS_18Kernel_traits_baseILj2048EfS2_fS2_fjLj1024EEEEELb0ELb1EEEvNS_9BwdParamsE --------------------------
	.section	.nv.shared._ZN10layer_norm22ln_bwd_finalize_kernelINS_22Kernel_traits_finalizeILj2048Ef13__nv_bfloat16fS2_fjLb0ELj1024ELj4ENS_18Kernel_traits_baseILj2048EfS2_fS2_fjLj1024EEEEELb0ELb1EEEvNS_9BwdParamsE,"aw",@nobits
	.sectionflags	@""
	.align	16
.nv.shared._ZN10layer_norm22ln_bwd_finalize_kernelINS_22Kernel_traits_finalizeILj2048Ef13__nv_bfloat16fS2_fjLb0ELj1024ELj4ENS_18Kernel_traits_baseILj2048EfS2_fS2_fjLj1024EEEEELb0ELb1EEEvNS_9BwdParamsE:
	.zero		9472


//--------------------- .nv.shared._ZN10layer_norm13ln_bwd_kernelINS_13Kernel_traitsIf13__nv_bfloat16fS2_fjLj2048ELj1ELj1ELj4ELj16ENS_18Kernel_traits_baseILj2048EfS2_fS2_fjLj128EEEEELb1ELb0ELb1ELb1EEEvNS_9BwdParamsE --------------------------
	.section	.nv.shared._ZN10layer_norm13ln_bwd_kernelINS_13Kernel_traitsIf13__nv_bfloat16fS2_fjLj2048ELj1ELj1ELj4ELj16ENS_18Kernel_traits_baseILj2048EfS2_fS2_fjLj128EEEEELb1ELb0ELb1ELb1EEEvNS_9BwdParamsE,"aw",@nobits
	.sectionflags	@""
	.align	16
	.zero		1024


//--------------------- .nv.shared._ZN10layer_norm13ln_bwd_kernelINS_13Kernel_traitsIf13__nv_bfloat16fS2_fjLj2048ELj1ELj1ELj4ELj16ENS_18Kernel_traits_baseILj2048EfS2_fS2_fjLj128EEEEELb1ELb1ELb0ELb0EEEvNS_9BwdParamsE --------------------------
	.section	.nv.shared._ZN10layer_norm13ln_bwd_kernelINS_13Kernel_traitsIf13__nv_bfloat16fS2_fjLj2048ELj1ELj1ELj4ELj16ENS_18Kernel_traits_baseILj2048EfS2_fS2_fjLj128EEEEELb1ELb1ELb0ELb0EEEvNS_9BwdParamsE,"aw",@nobits
	.sectionflags	@""
	.align	16
	.zero		1024


//--------------------- .nv.shared._ZN10layer_norm13ln_bwd_kernelINS_13Kernel_traitsIf13__nv_bfloat16fS2_fjLj2048ELj1ELj1ELj4ELj16ENS_18Kernel_traits_baseILj2048EfS2_fS2_fjLj128EEEEELb1ELb1ELb0ELb1EEEvNS_9BwdParamsE --------------------------
	.section	.nv.shared._ZN10layer_norm13ln_bwd_kernelINS_13Kernel_traitsIf13__nv_bfloat16fS2_fjLj2048ELj1ELj1ELj4ELj16ENS_18Kernel_traits_baseILj2048EfS2_fS2_fjLj128EEEEELb1ELb1ELb0ELb1EEEvNS_9BwdParamsE,"aw",@nobits
	.sectionflags	@""
	.align	16
	.zero		1024


//--------------------- .nv.shared._ZN10layer_norm22ln_bwd_finalize_kernelINS_22Kernel_traits_finalizeILj2048Ef13__nv_bfloat16fS2_fjLb1ELj1024ELj4ENS_18Kernel_traits_baseILj2048EfS2_fS2_fjLj1024EEEEELb1ELb0EEEvNS_9BwdParamsE --------------------------
	.section	.nv.shared._ZN10layer_norm22ln_bwd_finalize_kernelINS_22Kernel_traits_finalizeILj2048Ef13__nv_bfloat16fS2_fjLb1ELj1024ELj4ENS_18Kernel_traits_baseILj2048EfS2_fS2_fjLj1024EEEEELb1ELb0EEEvNS_9BwdParamsE,"aw",@nobits
	.sectionflags	@""
	.align	16
.nv.shared._ZN10layer_norm22ln_bwd_finalize_kernelINS_22Kernel_traits_finalizeILj2048Ef13__nv_bfloat16fS2_fjLb1ELj1024ELj4ENS_18Kernel_traits_baseILj2048EfS2_fS2_fjLj1024EEEEELb1ELb0EEEvNS_9BwdParamsE:
	.zero		13696


//--------------------- .nv.shared._ZN10layer_norm13ln_bwd_kernelINS_13Kernel_traitsIf13__nv_bfloat16fS2_fjLj2048ELj1ELj1ELj4ELj16ENS_18Kernel_traits_baseILj2048EfS2_fS2_fjLj128EEEEELb1ELb1ELb1ELb0EEEvNS_9BwdParamsE --------------------------
	.section	.nv.shared._ZN10layer_norm13ln_bwd_kernelINS_13Kernel_traitsIf13__nv_bfloat16fS2_fjLj2048ELj1ELj1ELj4ELj16ENS_18Kernel_traits_baseILj2048EfS2_fS2_fjLj128EEEEELb1ELb1ELb1ELb0EEEvNS_9BwdParamsE,"aw",@nobits
	.sectionflags	@""
	.align	16
	.zero		1024


//--------------------- .nv.shared._ZN10layer_norm22ln_bwd_finalize_kernelINS_22Kernel_traits_finalizeILj2048Ef13__nv_bfloat16fS2_fjLb1ELj1024ELj4ENS_18Kernel_traits_baseILj2048EfS2_fS2_fjLj1024EEEEELb1ELb1EEEvNS_9BwdParamsE --------------------------
	.section	.nv.shared._ZN10layer_norm22ln_bwd_finalize_kernelINS_22Kernel_traits_finalizeILj2048Ef13__nv_bfloat16fS2_fjLb1ELj1024ELj4ENS_18Kernel_traits_baseILj2048EfS2_fS2_fjLj1024EEEEELb1ELb1EEEvNS_9BwdParamsE,"aw",@nobits
	.sectionflags	@""
	.align	16
.nv.shared._ZN10layer_norm22ln_bwd_finalize_kernelINS_22Kernel_traits_finalizeILj2048Ef13__nv_bfloat16fS2_fjLb1ELj1024ELj4ENS_18Kernel_traits_baseILj2048EfS2_fS2_fjLj1024EEEEELb1ELb1EEEvNS_9BwdParamsE:
	.zero		13696


//--------------------- .nv.shared._ZN10layer_norm13ln_bwd_kernelINS_13Kernel_traitsIf13__nv_bfloat16fS2_fjLj2048ELj1ELj1ELj4ELj16ENS_18Kernel_traits_baseILj2048EfS2_fS2_fjLj128EEEEELb1ELb1ELb1ELb1EEEvNS_9BwdParamsE --------------------------
	.section	.nv.shared._ZN10layer_norm13ln_bwd_kernelINS_13Kernel_traitsIf13__nv_bfloat16fS2_fjLj2048ELj1ELj1ELj4ELj16ENS_18Kernel_traits_baseILj2048EfS2_fS2_fjLj128EEEEELb1ELb1ELb1ELb1EEEvNS_9BwdParamsE,"aw",@nobits
	.sectionflags	@""
	.align	16
	.zero		1024


//--------------------- .nv.shared._ZN10layer_norm13ln_bwd_kernelINS_13Kernel_traitsIf6__halfS2_S2_fjLj2048ELj1ELj1ELj4ELj16ENS_18Kernel_traits_baseILj2048EfS2_S2_S2_fjLj128EEEEELb0ELb0ELb0ELb0EEEvNS_9BwdParamsE --------------------------
	.section	.nv.shared._ZN10layer_norm13ln_bwd_kernelINS_13Kernel_traitsIf6__halfS2_S2_fjLj2048ELj1ELj1ELj4ELj16ENS_18Kernel_traits_baseILj2048EfS2_S2_S2_fjLj128EEEEELb0ELb0ELb0ELb0EEEvNS_9BwdParamsE,"aw",@nobits
	.sectionflags	@""
	.align	16
	.zero		1024


//--------------------- .nv.shared._ZN10layer_norm13ln_bwd_kernelINS_13Kernel_traitsIf6__halfS2_S2_fjLj2048ELj1ELj1ELj4ELj16ENS_18Kernel_traits_baseILj2048EfS2_S2_S2_fjLj128EEEEELb0ELb0ELb0ELb1EEEvNS_9BwdParamsE --------------------------
	.section	.nv.shared._ZN10layer_norm13ln_bwd_kernelINS_13Kernel_traitsIf6__halfS2_S2_fjLj2048ELj1ELj1ELj4ELj16ENS_18Kernel_traits_baseILj2048EfS2_S2_S2_fjLj128EEEEELb0ELb0ELb0ELb1EEEvNS_9BwdParamsE,"aw",@nobits
	.sectionflags	@""
	.align	16
	.zero		1024


//--------------------- .nv.shared._ZN10layer_norm13ln_bwd_kernelINS_13Kernel_traitsIf6__halfS2_S2_fjLj2048ELj1ELj1ELj4ELj16ENS_18Kernel_traits_baseILj2048EfS2_S2_S2_fjLj128EEEEELb0ELb0ELb1ELb0EEEvNS_9BwdParamsE --------------------------
	.section	.nv.shared._ZN10layer_norm13ln_bwd_kernelINS_13Kernel_traitsIf6__halfS2_S2_fjLj2048ELj1ELj1ELj4ELj16ENS_18Kernel_traits_baseILj2048EfS2_S2_S2_fjLj128EEEEELb0ELb0ELb1ELb0EEEvNS_9BwdParamsE,"aw",@nobits
	.sectionflags	@""
	.align	16
	.zero		1024


//--------------------- .nv.shared._ZN10layer_norm13ln_bwd_kernelINS_13Kernel_traitsIf6__halfS2_S2_fjLj2048ELj1ELj1ELj4ELj16ENS_18Kernel_traits_baseILj2048EfS2_S2_S2_fjLj128EEEEELb0ELb0ELb1ELb1EEEvNS_9BwdParamsE --------------------------
	.section	.nv.shared._ZN10layer_norm13ln_bwd_kernelINS_13Kernel_traitsIf6__halfS2_S2_fjLj2048ELj1ELj1ELj4ELj16ENS_18Kernel_traits_baseILj2048EfS2_S2_S2_fjLj128EEEEELb0ELb0ELb1ELb1EEEvNS_9BwdParamsE,"aw",@nobits
	.sectionflags	@""
	.align	16
	.zero		1024


//--------------------- .nv.shared._ZN10layer_norm13ln_bwd_kernelINS_13Kernel_traitsIf6__halfS2_S2_fjLj2048ELj1ELj1ELj4ELj16ENS_18Kernel_traits_baseILj2048EfS2_S2_S2_fjLj128EEEEELb0ELb1ELb0ELb0EEEvNS_9BwdParamsE --------------------------
	.section	.nv.shared._ZN10layer_norm13ln_bwd_kernelINS_13Kernel_traitsIf6__halfS2_S2_fjLj2048ELj1ELj1ELj4ELj16ENS_18Kernel_traits_baseILj2048EfS2_S2_S2_fjLj128EEEEELb0ELb1ELb0ELb0EEEvNS_9BwdParamsE,"aw",@nobits
	.sectionflags	@""
	.align	16
	.zero		1024


//--------------------- .nv.shared._ZN10layer_norm13ln_bwd_kernelINS_13Kernel_traitsIf6__halfS2_S2_fjLj2048ELj1ELj1ELj4ELj16ENS_18Kernel_traits_baseILj2048EfS2_S2_S2_fjLj128EEEEELb0ELb1ELb0ELb1EEEvNS_9BwdParamsE --------------------------
	.section	.nv.shared._ZN10layer_norm13ln_bwd_kernelINS_13Kernel_traitsIf6__halfS2_S2_fjLj2048ELj1ELj1ELj4ELj16ENS_18Kernel_traits_baseILj2048EfS2_S2_S2_fjLj128EEEEELb0ELb1ELb0ELb1EEEvNS_9BwdParamsE,"aw",@nobits
	.sectionflags	@""
	.align	16
	.zero		1024


//--------------------- .nv.shared._ZN10layer_norm13ln_bwd_kernelINS_13Kernel_traitsIf6__halfS2_S2_fjLj2048ELj1ELj1ELj4ELj16ENS_18Kernel_traits_baseILj2048EfS2_S2_S2_fjLj128EEEEELb0ELb1ELb1ELb0EEEvNS_9BwdParamsE --------------------------
	.section	.nv.shared._ZN10layer_norm13ln_bwd_kernelINS_13Kernel_traitsIf6__halfS2_S2_fjLj2048ELj1ELj1ELj4ELj16ENS_18Kernel_traits_baseILj2048EfS2_S2_S2_fjLj128EEEEELb0ELb1ELb1ELb0EEEvNS_9BwdParamsE,"aw",@nobits
	.sectionflags	@""
	.align	16
	.zero		1024


//--------------------- .nv.shared._ZN10layer_norm13ln_bwd_kernelINS_13Kernel_traitsIf6__halfS2_S2_fjLj2048ELj1ELj1ELj4ELj16ENS_18Kernel_traits_baseILj2048EfS2_S2_S2_fjLj128EEEEELb0ELb1ELb1ELb1EEEvNS_9BwdParamsE --------------------------
	.section	.nv.shared._ZN10layer_norm13ln_bwd_kernelINS_13Kernel_traitsIf6__halfS2_S2_fjLj2048ELj1ELj1ELj4ELj16ENS_18Kernel_traits_baseILj2048EfS2_S2_S2_fjLj128EEEEELb0ELb1ELb1ELb1EEEvNS_9BwdParamsE,"aw",@nobits
	.sectionflags	@""
	.align	16
	.zero		1024


//--------------------- .nv.shared._ZN10layer_norm13ln_bwd_kernelINS_13Kernel_traitsIf6__halfS2_S2_fjLj2048ELj1ELj1ELj4ELj16ENS_18Kernel_traits_baseILj2048EfS2_S2_S2_fjLj128EEEEELb1ELb0ELb0ELb0EEEvNS_9BwdParamsE --------------------------
	.section	.nv.shared._ZN10layer_norm13ln_bwd_kernelINS_13Kernel_traitsIf6__halfS2_S2_fjLj2048ELj1ELj1ELj4ELj16ENS_18Kernel_traits_baseILj2048EfS2_S2_S2_fjLj128EEEEELb1ELb0ELb0ELb0EEEvNS_9BwdParamsE,"aw",@nobits
	.sectionflags	@""
	.align	16
	.zero		1024


//--------------------- .nv.shared._ZN10layer_norm13ln_bwd_kernelINS_13Kernel_traitsIf6__halfS2_S2_fjLj2048ELj1ELj1ELj4ELj16ENS_18Kernel_traits_baseILj2048EfS2_S2_S2_fjLj128EEEEELb1ELb0ELb0ELb1EEEvNS_9BwdParamsE --------------------------
	.section	.nv.shared._ZN10layer_norm13ln_bwd_kernelINS_13Kernel_traitsIf6__halfS2_S2_fjLj2048ELj1ELj1ELj4ELj16ENS_18Kernel_traits_baseILj2048EfS2_S2_S2_fjLj128EEEEELb1ELb0ELb0ELb1EEEvNS_9BwdParamsE,"aw",@nobits
	.sectionflags	@""
	.align	16
	.zero		1024


//--------------------- .nv.shared._ZN10layer_norm22ln_bwd_finalize_kernelINS_22Kernel_traits_finalizeILj2048Ef6__halfS2_S2_fjLb0ELj1024ELj4ENS_18Kernel_traits_baseILj2048EfS2_S2_S2_fjLj1024EEEEELb0ELb0EEEvNS_9BwdParamsE --------------------------
	.section	.nv.shared._ZN10layer_norm22ln_bwd_finalize_kernelINS_22Kernel_traits_finalizeILj2048Ef6__halfS2_S2_fjLb0ELj1024ELj4ENS_18Kernel_traits_baseILj2048EfS2_S2_S2_fjLj1024EEEEELb0ELb0EEEvNS_9BwdParamsE,"aw",@nobits
	.sectionflags	@""
	.align	16
.nv.shared._ZN10layer_norm22ln_bwd_finalize_kernelINS_22Kernel_traits_finalizeILj2048Ef6__halfS2_S2_fjLb0ELj1024ELj4ENS_18Kernel_traits_baseILj2048EfS2_S2_S2_fjLj1024EEEEELb0ELb0EEEvNS_9BwdParamsE:
	.zero		9472


//--------------------- .nv.shared._ZN10layer_norm13ln_bwd_kernelINS_13Kernel_traitsIf6__halfS2_S2_fjLj2048ELj1ELj1ELj4ELj16ENS_18Kernel_traits_baseILj2048EfS2_S2_S2_fjLj128EEEEELb1ELb0ELb1ELb0EEEvNS_9BwdParamsE --------------------------
	.section	.nv.shared._ZN10layer_norm13ln_bwd_kernelINS_13Kernel_traitsIf6__halfS2_S2_fjLj2048ELj1ELj1ELj4ELj16ENS_18Kernel_traits_baseILj2048EfS2_S2_S2_fjLj128EEEEELb1ELb0ELb1ELb0EEEvNS_9BwdParamsE,"aw",@nobits
	.sectionflags	@""
	.align	16
	.zero		1024


//--------------------- .nv.shared._ZN10layer_norm22ln_bwd_finalize_kernelINS_22Kernel_traits_finalizeILj2048Ef6__halfS2_S2_fjLb0ELj1024ELj4ENS_18Kernel_traits_baseILj2048EfS2_S2_S2_fjLj1024EEEEELb0ELb1EEEvNS_9BwdParamsE --------------------------
	.section	.nv.shared._ZN10layer_norm22ln_bwd_finalize_kernelINS_22Kernel_traits_finalizeILj2048Ef6__halfS2_S2_fjLb0ELj1024ELj4ENS_18Kernel_traits_baseILj2048EfS2_S2_S2_fjLj1024EEEEELb0ELb1EEEvNS_9BwdParamsE,"aw",@nobits
	.sectionflags	@""
	.align	16
.nv.shared._ZN10layer_norm22ln_bwd_finalize_kernelINS_22Kernel_traits_finalizeILj2048Ef6__halfS2_S2_fjLb0ELj1024ELj4ENS_18Kernel_traits_baseILj2048EfS2_S2_S2_fjLj1024EEEEELb0ELb1EEEvNS_9BwdParamsE:
	.zero		9472


//--------------------- .nv.shared._ZN10layer_norm13ln_bwd_kernelINS_13Kernel_traitsIf6__halfS2_S2_fjLj2048ELj1ELj1ELj4ELj16ENS_18Kernel_traits_baseILj2048EfS2_S2_S2_fjLj128EEEEELb1ELb0ELb1ELb1EEEvNS_9BwdParamsE --------------------------
	.section	.nv.shared._ZN10layer_norm13ln_bwd_kernelINS_13Kernel_traitsIf6__halfS2_S2_fjLj2048ELj1ELj1ELj4ELj16ENS_18Kernel_traits_baseILj2048EfS2_S2_S2_fjLj128EEEEELb1ELb0ELb1ELb1EEEvNS_9BwdParamsE,"aw",@nobits
	.sectionflags	@""
	.align	16
	.zero		1024


//--------------------- .nv.shared._ZN10layer_norm13ln_bwd_kernelINS_13Kernel_traitsIf6__halfS2_S2_fjLj2048ELj1ELj1ELj4ELj16ENS_18Kernel_traits_baseILj2048EfS2_S2_S2_fjLj128EEEEELb1ELb1ELb0ELb0EEEvNS_9BwdParamsE --------------------------
	.section	.nv.shared._ZN10layer_norm13ln_bwd_kernelINS_13Kernel_traitsIf6__halfS2_S2_fjLj2048ELj1ELj1ELj4ELj16ENS_18Kernel_traits_baseILj2048EfS2_S2_S2_fjLj128EEEEELb1ELb1ELb0ELb0EEEvNS_9BwdParamsE,"aw",@nobits
	.sectionflags	@""
	.align	16
	.zero		1024


//--------------------- .nv.shared._ZN10layer_norm13ln_bwd_kernelINS_13Kernel_traitsIf6__halfS2_S2_fjLj2048ELj1ELj1ELj4ELj16ENS_18Kernel_traits_baseILj2048EfS2_S2_S2_fjLj128EEEEELb1ELb1ELb0ELb1EEEvNS_9BwdParamsE --------------------------
	.section	.nv.shared._ZN10layer_norm13ln_bwd_kernelINS_13Kernel_traitsIf6__halfS2_S2_fjLj2048ELj1ELj1ELj4ELj16ENS_18Kernel_traits_baseILj2048EfS2_S2_S2_fjLj128EEEEELb1ELb1ELb0ELb1EEEvNS_9BwdParamsE,"aw",@nobits
	.sectionflags	@""
	.align	16
	.zero		1024


//--------------------- .nv.shared._ZN10layer_norm22ln_bwd_finalize_kernelINS_22Kernel_traits_finalizeILj2048Ef6__halfS2_S2_fjLb1ELj1024ELj4ENS_18Kernel_traits_baseILj2048EfS2_S2_S2_fjLj1024EEEEELb1ELb0EEEvNS_9BwdParamsE --------------------------
	.section	.nv.shared._ZN10layer_norm22ln_bwd_finalize_kernelINS_22Kernel_traits_finalizeILj2048Ef6__halfS2_S2_fjLb1ELj1024ELj4ENS_18Kernel_traits_baseILj2048EfS2_S2_S2_fjLj1024EEEEELb1ELb0EEEvNS_9BwdParamsE,"aw",@nobits
	.sectionflags	@""
	.align	16
.nv.shared._ZN10layer_norm22ln_bwd_finalize_kernelINS_22Kernel_traits_finalizeILj2048Ef6__halfS2_S2_fjLb1ELj1024ELj4ENS_18Kernel_traits_baseILj2048EfS2_S2_S2_fjLj1024EEEEELb1ELb0EEEvNS_9BwdParamsE:
	.zero		13696


//--------------------- .nv.shared._ZN10layer_norm13ln_bwd_kernelINS_13Kernel_traitsIf6__halfS2_S2_fjLj2048ELj1ELj1ELj4ELj16ENS_18Kernel_traits_baseILj2048EfS2_S2_S2_fjLj128EEEEELb1ELb1ELb1ELb0EEEvNS_9BwdParamsE --------------------------
	.section	.nv.shared._ZN10layer_norm13ln_bwd_kernelINS_13Kernel_traitsIf6__halfS2_S2_fjLj2048ELj1ELj1ELj4ELj16ENS_18Kernel_traits_baseILj2048EfS2_S2_S2_fjLj128EEEEELb1ELb1ELb1ELb0EEEvNS_9BwdParamsE,"aw",@nobits
	.sectionflags	@""
	.align	16
	.zero		1024


//--------------------- .nv.shared._ZN10layer_norm22ln_bwd_finalize_kernelINS_22Kernel_traits_finalizeILj2048Ef6__halfS2_S2_fjLb1ELj1024ELj4ENS_18Kernel_traits_baseILj2048EfS2_S2_S2_fjLj1024EEEEELb1ELb1EEEvNS_9BwdParamsE --------------------------
	.section	.nv.shared._ZN10layer_norm22ln_bwd_finalize_kernelINS_22Kernel_traits_finalizeILj2048Ef6__halfS2_S2_fjLb1ELj1024ELj4ENS_18Kernel_traits_baseILj2048EfS2_S2_S2_fjLj1024EEEEELb1ELb1EEEvNS_9BwdParamsE,"aw",@nobits
	.sectionflags	@""
	.align	16
.nv.shared._ZN10layer_norm22ln_bwd_finalize_kernelINS_22Kernel_traits_finalizeILj2048Ef6__halfS2_S2_fjLb1ELj1024ELj4ENS_18Kernel_traits_baseILj2048EfS2_S2_S2_fjLj1024EEEEELb1ELb1EEEvNS_9BwdParamsE:
	.zero		13696


//--------------------- .nv.shared._ZN10layer_norm13ln_bwd_kernelINS_13Kernel_traitsIf6__halfS2_S2_fjLj2048ELj1ELj1ELj4ELj16ENS_18Kernel_traits_baseILj2048EfS2_S2_S2_fjLj128EEEEELb1ELb1ELb1ELb1EEEvNS_9BwdParamsE --------------------------
	.section	.nv.shared._ZN10layer_norm13ln_bwd_kernelINS_13Kernel_traitsIf6__halfS2_S2_fjLj2048ELj1ELj1ELj4ELj16ENS_18Kernel_traits_baseILj2048EfS2_S2_S2_fjLj128EEEEELb1ELb1ELb1ELb1EEEvNS_9BwdParamsE,"aw",@nobits
	.sectionflags	@""
	.align	16
	.zero		1024


//--------------------- .nv.shared._ZN10layer_norm13ln_bwd_kernelINS_13Kernel_traitsI6__halfS2_fS2_fjLj2048ELj1ELj1ELj4ELj16ENS_18Kernel_traits_baseILj2048ES2_S2_fS2_fjLj128EEEEELb0ELb0ELb0ELb0EEEvNS_9BwdParamsE --------------------------
	.section	.nv.shared._ZN10layer_norm13ln_bwd_kernelINS_13Kernel_traitsI6__halfS2_fS2_fjLj2048ELj1ELj1ELj4ELj16ENS_18Kernel_traits_baseILj2048ES2_S2_fS2_fjLj128EEEEELb0ELb0ELb0ELb0EEEvNS_9BwdParamsE,"aw",@nobits
	.sectionflags	@""
	.align	16
	.zero		1024


//--------------------- .nv.shared._ZN10layer_norm13ln_bwd_kernelINS_13Kernel_traitsI6__halfS2_fS2_fjLj2048ELj1ELj1ELj4ELj16ENS_18Kernel_traits_baseILj2048ES2_S2_fS2_fjLj128EEEEELb0ELb0ELb0ELb1EEEvNS_9BwdParamsE --------------------------
	.section	.nv.shared._ZN10layer_norm13ln_bwd_kernelINS_13Kernel_traitsI6__halfS2_fS2_fjLj2048ELj1ELj1ELj4ELj16ENS_18Kernel_traits_baseILj2048ES2_S2_fS2_fjLj128EEEEELb0ELb0ELb0ELb1EEEvNS_9BwdParamsE,"aw",@nobits
	.sectionflags	@""
	.align	16
	.zero		1024


//--------------------- .nv.shared._ZN10layer_norm13ln_bwd_kernelINS_13Kernel_traitsI6__halfS2_fS2_fjLj2048ELj1ELj1ELj4ELj16ENS_18Kernel_traits_baseILj2048ES2_S2_fS2_fjLj128EEEEELb0ELb0ELb1ELb0EEEvNS_9BwdParamsE --------------------------
	.section	.nv.shared._ZN10layer_norm13ln_bwd_kernelINS_13Kernel_traitsI6__halfS2_fS2_fjLj2048ELj1ELj1ELj4ELj16ENS_18Kernel_traits_baseILj2048ES2_S2_fS2_fjLj128EEEEELb0ELb0ELb1ELb0EEEvNS_9BwdParamsE,"aw",@nobits
	.sectionflags	@""
	.align	16
	.zero		1024


//--------------------- .nv.shared._ZN10layer_norm13ln_bwd_kernelINS_13Kernel_traitsI6__halfS2_fS2_fjLj2048ELj1ELj1ELj4ELj16ENS_18Kernel_traits_baseILj2048ES2_S2_fS2_fjLj128EEEEELb0ELb0ELb1ELb1EEEvNS_9BwdParamsE --------------------------
	.section	.nv.shared._ZN10layer_norm13ln_bwd_kernelINS_13Kernel_traitsI6__halfS2_fS2_fjLj2048ELj1ELj1ELj4ELj16ENS_18Kernel_traits_baseILj2048ES2_S2_fS2_fjLj128EEEEELb0ELb0ELb1ELb1EEEvNS_9BwdParamsE,"aw",@nobits
	.sectionflags	@""
	.align	16
	.zero		1024


//--------------------- .nv.shared._ZN10layer_norm13ln_bwd_kernelINS_13Kernel_traitsI6__halfS2_fS2_fjLj2048ELj1ELj1ELj4ELj16ENS_18Kernel_traits_baseILj2048ES2_S2_fS2_fjLj128EEEEELb0ELb1ELb0ELb0EEEvNS_9BwdParamsE --------------------------
	.section	.nv.shared._ZN10layer_norm13ln_bwd_kernelINS_13Kernel_traitsI6__halfS2_fS2_fjLj2048ELj1ELj1ELj4ELj16ENS_18Kernel_traits_baseILj2048ES2_S2_fS2_fjLj128EEEEELb0ELb1ELb0ELb0EEEvNS_9BwdParamsE,"aw",@nobits
	.sectionflags	@""
	.align	16
	.zero		1024


//--------------------- .nv.shared._ZN10layer_norm13ln_bwd_kernelINS_13Kernel_traitsI6__halfS2_fS2_fjLj2048ELj1ELj1ELj4ELj16ENS_18Kernel_traits_baseILj2048ES2_S2_fS2_fjLj128EEEEELb0ELb1ELb0ELb1EEEvNS_9BwdParamsE --------------------------
	.section	.nv.shared._ZN10layer_norm13ln_bwd_kernelINS_13Kernel_traitsI6__halfS2_fS2_fjLj2048ELj1ELj1ELj4ELj16ENS_18Kernel_traits_baseILj2048ES2_S2_fS2_fjLj128EEEEELb0ELb1ELb0ELb1EEEvNS_9BwdParamsE,"aw",@nobits
	.sectionflags	@""
	.align	16
	.zero		1024


//--------------------- .nv.shared._ZN10layer_norm13ln_bwd_kernelINS_13Kernel_traitsI6__halfS2_fS2_fjLj2048ELj1ELj1ELj4ELj16ENS_18Kernel_traits_baseILj2048ES2_S2_fS2_fjLj128EEEEELb0ELb1ELb1ELb0EEEvNS_9BwdParamsE --------------------------
	.section	.nv.shared._ZN10layer_norm13ln_bwd_kernelINS_13Kernel_traitsI6__halfS2_fS2_fjLj2048ELj1ELj1ELj4ELj16ENS_18Kernel_traits_baseILj2048ES2_S2_fS2_fjLj128EEEEELb0ELb1ELb1ELb0EEEvNS_9BwdParamsE,"aw",@nobits
	.sectionflags	@""
	.align	16
	.zero		1024


//--------------------- .nv.shared._ZN10layer_norm13ln_bwd_kernelINS_13Kernel_traitsI6__halfS2_fS2_fjLj2048ELj1ELj1ELj4ELj16ENS_18Kernel_traits_baseILj2048ES2_S2_fS2_fjLj128EEEEELb0ELb1ELb1ELb1EEEvNS_9BwdParamsE --------------------------
	.section	.nv.shared._ZN10layer_norm13ln_bwd_kernelINS_13Kernel_traitsI6__halfS2_fS2_fjLj2048ELj1ELj1ELj4ELj16ENS_18Kernel_traits_baseILj2048ES2_S2_fS2_fjLj128EEEEELb0ELb1ELb1ELb1EEEvNS_9BwdParamsE,"aw",@nobits
	.sectionflags	@""
	.align	16
	.zero		1024


//--------------------- .nv.shared._ZN10layer_norm13ln_bwd_kernelINS_13Kernel_traitsI6__halfS2_fS2_fjLj2048ELj1ELj1ELj4ELj16ENS_18Kernel_traits_baseILj2048ES2_S2_fS2_fjLj128EEEEELb1ELb0ELb0ELb0EEEvNS_9BwdParamsE --------------------------
	.section	.nv.shared._ZN10layer_norm13ln_bwd_kernelINS_13Kernel_traitsI6__halfS2_fS2_fjLj2048ELj1ELj1ELj4ELj16ENS_18Kernel_traits_baseILj2048ES2_S2_fS2_fjLj128EEEEELb1ELb0ELb0ELb0EEEvNS_9BwdParamsE,"aw",@nobits
	.sectionflags	@""
	.align	16
	.zero		1024


//--------------------- .nv.shared._ZN10layer_norm13ln_bwd_kernelINS_13Kernel_traitsI6__halfS2_fS2_fjLj2048ELj1ELj1ELj4ELj16ENS_18Kernel_traits_baseILj2048ES2_S2_fS2_fjLj128EEEEELb1ELb0ELb0ELb1EEEvNS_9BwdParamsE --------------------------
	.section	.nv.shared._ZN10layer_norm13ln_bwd_kernelINS_13Kernel_traitsI6__halfS2_fS2_fjLj2048ELj1ELj1ELj4ELj16ENS_18Kernel_traits_baseILj2048ES2_S2_fS2_fjLj128EEEEELb1ELb0ELb0ELb1EEEvNS_9BwdParamsE,"aw",@nobits
	.sectionflags	@""
	.align	16
	.zero		1024


//--------------------- .nv.shared._ZN10layer_norm22ln_bwd_finalize_kernelINS_22Kernel_traits_finalizeILj2048E6__halfS2_fS2_fjLb0ELj1024ELj4ENS_18Kernel_traits_baseILj2048ES2_S2_fS2_fjLj1024EEEEELb0ELb0EEEvNS_9BwdParamsE --------------------------
	.section	.nv.shared._ZN10layer_norm22ln_bwd_finalize_kernelINS_22Kernel_traits_finalizeILj2048E6__halfS2_fS2_fjLb0ELj1024ELj4ENS_18Kernel_traits_baseILj2048ES2_S2_fS2_fjLj1024EEEEELb0ELb0EEEvNS_9BwdParamsE,"aw",@nobits
	.sectionflags	@""
	.align	16
.nv.shared._ZN10layer_norm22ln_bwd_finalize_kernelINS_22Kernel_traits_finalizeILj2048E6__halfS2_fS2_fjLb0ELj1024ELj4ENS_18Kernel_traits_baseILj2048ES2_S2_fS2_fjLj1024EEEEELb0ELb0EEEvNS_9BwdParamsE:
	.zero		9472


//--------------------- .nv.shared._ZN10layer_norm13ln_bwd_kernelINS_13Kernel_traitsI6__halfS2_fS2_fjLj2048ELj1ELj1ELj4ELj16ENS_18Kernel_traits_baseILj2048ES2_S2_fS2_fjLj128EEEEELb1ELb0ELb1ELb0EEEvNS_9BwdParamsE --------------------------
	.section	.nv.shared._ZN10layer_norm13ln_bwd_kernelINS_13Kernel_traitsI6__halfS2_fS2_fjLj2048ELj1ELj1ELj4ELj16ENS_18Kernel_traits_baseILj2048ES2_S2_fS2_fjLj128EEEEELb1ELb0ELb1ELb0EEEvNS_9BwdParamsE,"aw",@nobits
	.sectionflags	@""
	.align	16
	.zero		1024


//--------------------- .nv.shared._ZN10layer_norm22ln_bwd_finalize_kernelINS_22Kernel_traits_finalizeILj2048E6__halfS2_fS2_fjLb0ELj1024ELj4ENS_18Kernel_traits_baseILj2048ES2_S2_fS2_fjLj1024EEEEELb0ELb1EEEvNS_9BwdParamsE --------------------------
	.section	.nv.shared._ZN10layer_norm22ln_bwd_finalize_kernelINS_22Kernel_traits_finalizeILj2048E6__halfS2_fS2_fjLb0ELj1024ELj4ENS_18Kernel_traits_baseILj2048ES2_S2_fS2_fjLj1024EEEEELb0ELb1EEEvNS_9BwdParamsE,"aw",@nobits
	.sectionflags	@""
	.align	16
.nv.shared._ZN10layer_norm22ln_bwd_finalize_kernelINS_22Kernel_traits_finalizeILj2048E6__halfS2_fS2_fjLb0ELj1024ELj4ENS_18Kernel_traits_baseILj2048ES2_S2_fS2_fjLj1024EEEEELb0ELb1EEEvNS_9BwdParamsE:
	.zero		9472


//--------------------- .nv.shared._ZN10layer_norm13ln_bwd_kernelINS_13Kernel_traitsI6__halfS2_fS2_fjLj2048ELj1ELj1ELj4ELj16ENS_18Kernel_traits_baseILj2048ES2_S2_fS2_fjLj128EEEEELb1ELb0ELb1ELb1EEEvNS_9BwdParamsE --------------------------
	.section	.nv.shared._ZN10layer_norm13ln_bwd_kernelINS_13Kernel_traitsI6__halfS2_fS2_fjLj2048ELj1ELj1ELj4ELj16ENS_18Kernel_traits_baseILj2048ES2_S2_fS2_fjLj128EEEEELb1ELb0ELb1ELb1EEEvNS_9BwdParamsE,"aw",@nobits
	.sectionflags	@""
	.align	16
	.zero		1024


//--------------------- .nv.shared._ZN10layer_norm13ln_bwd_kernelINS_13Kernel_traitsI6__halfS2_fS2_fjLj2048ELj1ELj1ELj4ELj16ENS_18Kernel_traits_baseILj2048ES2_S2_fS2_fjLj128EEEEELb1ELb1ELb0ELb0EEEvNS_9BwdParamsE --------------------------
	.section	.nv.shared._ZN10layer_norm13ln_bwd_kernelINS_13Kernel_traitsI6__halfS2_fS2_fjLj2048ELj1ELj1ELj4ELj16ENS_18Kernel_traits_baseILj2048ES2_S2_fS2_fjLj128EEEEELb1ELb1ELb0ELb0EEEvNS_9BwdParamsE,"aw",@nobits
	.sectionflags	@""
	.align	16
	.zero		1024


//--------------------- .nv.shared._ZN10layer_norm13ln_bwd_kernelINS_13Kernel_traitsI6__halfS2_fS2_fjLj2048ELj1ELj1ELj4ELj16ENS_18Kernel_traits_baseILj2048ES2_S2_fS2_fjLj128EEEEELb1ELb1ELb0ELb1EEEvNS_9BwdParamsE --------------------------
	.section	.nv.shared._ZN10layer_norm13ln_bwd_kernelINS_13Kernel_traitsI6__halfS2_fS2_fjLj2048ELj1ELj1ELj4ELj16ENS_18Kernel_traits_baseILj2048ES2_S2_fS2_fjLj128EEEEELb1ELb1ELb0ELb1EEEvNS_9BwdParamsE,"aw",@nobits
	.sectionflags	@""
	.align	16
	.zero		1024


//--------------------- .nv.shared._ZN10layer_norm22ln_bwd_finalize_kernelINS_22Kernel_traits_finalizeILj2048E6__halfS2_fS2_fjLb1ELj1024ELj4ENS_18Kernel_traits_baseILj2048ES2_S2_fS2_fjLj1024EEEEELb1ELb0EEEvNS_9BwdParamsE --------------------------
	.section	.nv.shared._ZN10layer_norm22ln_bwd_finalize_kernelINS_22Kernel_traits_finalizeILj2048E6__halfS2_fS2_fjLb1ELj1024ELj4ENS_18Kernel_traits_baseILj2048ES2_S2_fS2_fjLj1024EEEEELb1ELb0EEEvNS_9BwdParamsE,"aw",@nobits
	.sectionflags	@""
	.align	16
.nv.shared._ZN10layer_norm22ln_bwd_finalize_kernelINS_22Kernel_traits_finalizeILj2048E6__halfS2_fS2_fjLb1ELj1024ELj4ENS_18Kernel_traits_baseILj2048ES2_S2_fS2_fjLj1024EEEEELb1ELb0EEEvNS_9BwdParamsE:
	.zero		13696


//--------------------- .nv.shared._ZN10layer_norm13ln_bwd_kernelINS_13Kernel_traitsI6__halfS2_fS2_fjLj2048ELj1ELj1ELj4ELj16ENS_18Kernel_traits_baseILj2048ES2_S2_fS2_fjLj128EEEEELb1ELb1ELb1ELb0EEEvNS_9BwdParamsE --------------------------
	.section	.nv.shared._ZN10layer_norm13ln_bwd_kernelINS_13Kernel_traitsI6__halfS2_fS2_fjLj2048ELj1ELj1ELj4ELj16ENS_18Kernel_traits_baseILj2048ES2_S2_fS2_fjLj128EEEEELb1ELb1ELb1ELb0EEEvNS_9BwdParamsE,"aw",@nobits
	.sectionflags	@""
	.align	16
	.zero		1024


//--------------------- .nv.shared._ZN10layer_norm22ln_bwd_finalize_kernelINS_22Kernel_traits_finalizeILj2048E6__halfS2_fS2_fjLb1ELj1024ELj4ENS_18Kernel_traits_baseILj2048ES2_S2_fS2_fjLj1024EEEEELb1ELb1EEEvNS_9BwdParamsE --------------------------
	.section	.nv.shared._ZN10layer_norm22ln_bwd_finalize_kernelINS_22Kernel_traits_finalizeILj2048E6__halfS2_fS2_fjLb1ELj1024ELj4ENS_18Kernel_traits_baseILj2048ES2_S2_fS2_fjLj1024EEEEELb1ELb1EEEvNS_9BwdParamsE,"aw",@nobits
	.sectionflags	@""
	.align	16
.nv.shared._ZN10layer_norm22ln_bwd_finalize_kernelINS_22Kernel_traits_finalizeILj2048E6__halfS2_fS2_fjLb1ELj1024ELj4ENS_18Kernel_traits_baseILj2048ES2_S2_fS2_fjLj1024EEEEELb1ELb1EEEvNS_9BwdParamsE:
	.zero		13696


//--------------------- .nv.shared._ZN10layer_norm13ln_bwd_kernelINS_13Kernel_traitsI6__halfS2_fS2_fjLj2048ELj1ELj1ELj4ELj16ENS_18Kernel_traits_baseILj2048ES2_S2_fS2_fjLj128EEEEELb1ELb1ELb1ELb1EEEvNS_9BwdParamsE --------------------------
	.section	.nv.shared._ZN10layer_norm13ln_bwd_kernelINS_13Kernel_traitsI6__halfS2_fS2_fjLj2048ELj1ELj1ELj4ELj16ENS_18Kernel_traits_baseILj2048ES2_S2_fS2_fjLj128EEEEELb1ELb1ELb1ELb1EEEvNS_9BwdParamsE,"aw",@nobits
	.sectionflags	@""
	.align	16
	.zero		1024


//--------------------- .nv.shared._ZN10layer_norm13ln_bwd_kernelINS_13Kernel_traitsIf6__halffS2_fjLj2048ELj1ELj1ELj4ELj16ENS_18Kernel_traits_baseILj2048EfS2_fS2_fjLj128EEEEELb0ELb0ELb0ELb0EEEvNS_9BwdParamsE --------------------------
	.section	.nv.shared._ZN10layer_norm13ln_bwd_kernelINS_13Kernel_traitsIf6__halffS2_fjLj2048ELj1ELj1ELj4ELj16ENS_18Kernel_traits_baseILj2048EfS2_fS2_fjLj128EEEEELb0ELb0ELb0ELb0EEEvNS_9BwdParamsE,"aw",@nobits
	.sectionflags	@""
	.align	16
	.zero		1024


//--------------------- .nv.shared._ZN10layer_norm13ln_bwd_kernelINS_13Kernel_traitsIf6__halffS2_fjLj2048ELj1ELj1ELj4ELj16ENS_18Kernel_traits_baseILj2048EfS2_fS2_fjLj128EEEEELb0ELb0ELb0ELb1EEEvNS_9BwdParamsE --------------------------
	.section	.nv.shared._ZN10layer_norm13ln_bwd_kernelINS_13Kernel_traitsIf6__halffS2_fjLj2048ELj1ELj1ELj4ELj16ENS_18Kernel_traits_baseILj2048EfS2_fS2_fjLj128EEEEELb0ELb0ELb0ELb1EEEvNS_9BwdParamsE,"aw",@nobits
	.sectionflags	@""
	.align	16
	.zero		1024


//--------------------- .nv.shared._ZN10layer_norm13ln_bwd_kernelINS_13Kernel_traitsIf6__halffS2_fjLj2048ELj1ELj1ELj4ELj16ENS_18Kernel_traits_baseILj2048EfS2_fS2_fjLj128EEEEELb0ELb0ELb1ELb0EEEvNS_9BwdParamsE --------------------------
	.section	.nv.shared._ZN10layer_norm13ln_bwd_kernelINS_13Kernel_traitsIf6__halffS2_fjLj2048ELj1ELj1ELj4ELj16ENS_18Kernel_traits_baseILj2048EfS2_fS2_fjLj128EEEEELb0ELb0ELb1ELb0EEEvNS_9BwdParamsE,"aw",@nobits
	.sectionflags	@""
	.align	16
	.zero		1024


//--------------------- .nv.shared._ZN10layer_norm13ln_bwd_kernelINS_13Kernel_traitsIf6__halffS2_fjLj2048ELj1ELj1ELj4ELj16ENS_18Kernel_traits_baseILj2048EfS2_fS2_fjLj128EEEEELb0ELb0ELb1ELb1EEEvNS_9BwdParamsE --------------------------
	.section	.nv.shared._ZN10layer_norm13ln_bwd_kernelINS_13Kernel_traitsIf6__halffS2_fjLj2048ELj1ELj1ELj4ELj16ENS_18Kernel_traits_baseILj2048EfS2_fS2_fjLj128EEEEELb0ELb0ELb1ELb1EEEvNS_9BwdParamsE,"aw",@nobits
	.sectionflags	@""
	.align	16
	.zero		1024


//--------------------- .nv.shared._ZN10layer_norm13ln_bwd_kernelINS_13Kernel_traitsIf6__halffS2_fjLj2048ELj1ELj1ELj4ELj16ENS_18Kernel_traits_baseILj2048EfS2_fS2_fjLj128EEEEELb0ELb1ELb0ELb0EEEvNS_9BwdParamsE --------------------------
	.section	.nv.shared._ZN10layer_norm13ln_bwd_kernelINS_13Kernel_traitsIf6__halffS2_fjLj2048ELj1ELj1ELj4ELj16ENS_18Kernel_traits_baseILj2048EfS2_fS2_fjLj128EEEEELb0ELb1ELb0ELb0EEEvNS_9BwdParamsE,"aw",@nobits
	.sectionflags	@""
	.align	16
	.zero		1024


//--------------------- .nv.shared._ZN10layer_norm13ln_bwd_kernelINS_13Kernel_traitsIf6__halffS2_fjLj2048ELj1ELj1ELj4ELj16ENS_18Kernel_traits_baseILj2048EfS2_fS2_fjLj128EEEEELb0ELb1ELb0ELb1EEEvNS_9BwdParamsE --------------------------
	.section	.nv.shared._ZN10layer_norm13ln_bwd_kernelINS_13Kernel_traitsIf6__halffS2_fjLj2048ELj1ELj1ELj4ELj16ENS_18Kernel_traits_baseILj2048EfS2_fS2_fjLj128EEEEELb0ELb1ELb0ELb1EEEvNS_9BwdParamsE,"aw",@nobits
	.sectionflags	@""
	.align	16
	.zero		1024


//--------------------- .nv.shared._ZN10layer_norm13ln_bwd_kernelINS_13Kernel_traitsIf6__halffS2_fjLj2048ELj1ELj1ELj4ELj16ENS_18Kernel_traits_baseILj2048EfS2_fS2_fjLj128EEEEELb0ELb1ELb1ELb0EEEvNS_9BwdParamsE --------------------------
	.section	.nv.shared._ZN10layer_norm13ln_bwd_kernelINS_13Kernel_traitsIf6__halffS2_fjLj2048ELj1ELj1ELj4ELj16ENS_18Kernel_traits_baseILj2048EfS2_fS2_fjLj128EEEEELb0ELb1ELb1ELb0EEEvNS_9BwdParamsE,"aw",@nobits
	.sectionflags	@""
	.align	16
	.zero		1024


//--------------------- .nv.shared._ZN10layer_norm13ln_bwd_kernelINS_13Kernel_traitsIf6__halffS2_fjLj2048ELj1ELj1ELj4ELj16ENS_18Kernel_traits_baseILj2048EfS2_fS2_fjLj128EEEEELb0ELb1ELb1ELb1EEEvNS_9BwdParamsE --------------------------
	.section	.nv.shared._ZN10layer_norm13ln_bwd_kernelINS_13Kernel_traitsIf6__halffS2_fjLj2048ELj1ELj1ELj4ELj16ENS_18Kernel_traits_baseILj2048EfS2_fS2_fjLj128EEEEELb0ELb1ELb1ELb1EEEvNS_9BwdParamsE,"aw",@nobits
	.sectionflags	@""
	.align	16
	.zero		1024


//--------------------- .nv.shared._ZN10layer_norm13ln_bwd_kernelINS_13Kernel_traitsIf6__halffS2_fjLj2048ELj1ELj1ELj4ELj16ENS_18Kernel_traits_baseILj2048EfS2_fS2_fjLj128EEEEELb1ELb0ELb0ELb0EEEvNS_9BwdParamsE --------------------------
	.section	.nv.shared._ZN10layer_norm13ln_bwd_kernelINS_13Kernel_traitsIf6__halffS2_fjLj2048ELj1ELj1ELj4ELj16ENS_18Kernel_traits_baseILj2048EfS2_fS2_fjLj128EEEEELb1ELb0ELb0ELb0EEEvNS_9BwdParamsE,"aw",@nobits
	.sectionflags	@""
	.align	16
	.zero		1024


//--------------------- .nv.shared._ZN10layer_norm13ln_bwd_kernelINS_13Kernel_traitsIf6__halffS2_fjLj2048ELj1ELj1ELj4ELj16ENS_18Kernel_traits_baseILj2048EfS2_fS2_fjLj128EEEEELb1ELb0ELb0ELb1EEEvNS_9BwdParamsE --------------------------
	.section	.nv.shared._ZN10layer_norm13ln_bwd_kernelINS_13Kernel_traitsIf6__halffS2_fjLj2048ELj1ELj1ELj4ELj16ENS_18Kernel_traits_baseILj2048EfS2_fS2_fjLj128EEEEELb1ELb0ELb0ELb1EEEvNS_9BwdParamsE,"aw",@nobits
	.sectionflags	@""
	.align	16
	.zero		1024


//--------------------- .nv.shared._ZN10layer_norm22ln_bwd_finalize_kernelINS_22Kernel_traits_finalizeILj2048Ef6__halffS2_fjLb0ELj1024ELj4ENS_18Kernel_traits_baseILj2048EfS2_fS2_fjLj1024EEEEELb0ELb0EEEvNS_9BwdParamsE --------------------------
	.section	.nv.shared._ZN10layer_norm22ln_bwd_finalize_kernelINS_22Kernel_traits_finalizeILj2048Ef6__halffS2_fjLb0ELj1024ELj4ENS_18Kernel_traits_baseILj2048EfS2_fS2_fjLj1024EEEEELb0ELb0EEEvNS_9BwdParamsE,"aw",@nobits
	.sectionflags	@""
	.align	16
.nv.shared._ZN10layer_norm22ln_bwd_finalize_kernelINS_22Kernel_traits_finalizeILj2048Ef6__halffS2_fjLb0ELj1024ELj4ENS_18Kernel_traits_baseILj2048EfS2_fS2_fjLj1024EEEEELb0ELb0EEEvNS_9BwdParamsE:
	.zero		9472


//--------------------- .nv.shared._ZN10layer_norm13ln_bwd_kernelINS_13Kernel_traitsIf6__halffS2_fjLj2048ELj1ELj1ELj4ELj16ENS_18Kernel_traits_baseILj2048EfS2_fS2_fjLj128EEEEELb1ELb0ELb1ELb0EEEvNS_9BwdParamsE --------------------------
	.section	.nv.shared._ZN10layer_norm13ln_bwd_kernelINS_13Kernel_traitsIf6__halffS2_fjLj2048ELj1ELj1ELj4ELj16ENS_18Kernel_traits_baseILj2048EfS2_fS2_fjLj128EEEEELb1ELb0ELb1ELb0EEEvNS_9BwdParamsE,"aw",@nobits
	.sectionflags	@""
	.align	16
	.zero		1024


//--------------------- .nv.shared._ZN10layer_norm22ln_bwd_finalize_kernelINS_22Kernel_traits_finalizeILj2048Ef6__halffS2_fjLb0ELj1024ELj4ENS_18Kernel_traits_baseILj2048EfS2_fS2_fjLj1024EEEEELb0ELb1EEEvNS_9BwdParamsE --------------------------
	.section	.nv.shared._ZN10layer_norm22ln_bwd_finalize_kernelINS_22Kernel_traits_finalizeILj2048Ef6__halffS2_fjLb0ELj1024ELj4ENS_18Kernel_traits_baseILj2048EfS2_fS2_fjLj1024EEEEELb0ELb1EEEvNS_9BwdParamsE,"aw",@nobits
	.sectionflags	@""
	.align	16
.nv.shared._ZN10layer_norm22ln_bwd_finalize_kernelINS_22Kernel_traits_finalizeILj2048Ef6__halffS2_fjLb0ELj1024ELj4ENS_18Kernel_traits_baseILj2048EfS2_fS2_fjLj1024EEEEELb0ELb1EEEvNS_9BwdParamsE:
	.zero		9472


//--------------------- .nv.shared._ZN10layer_norm13ln_bwd_kernelINS_13Kernel_traitsIf6__halffS2_fjLj2048ELj1ELj1ELj4ELj16ENS_18Kernel_traits_baseILj2048EfS2_fS2_fjLj128EEEEELb1ELb0ELb1ELb1EEEvNS_9BwdParamsE --------------------------
	.section	.nv.shared._ZN10layer_norm13ln_bwd_kernelINS_13Kernel_traitsIf6__halffS2_fjLj2048ELj1ELj1ELj4ELj16ENS_18Kernel_traits_baseILj2048EfS2_fS2_fjLj128EEEEELb1ELb0ELb1ELb1EEEvNS_9BwdParamsE,"aw",@nobits
	.sectionflags	@""
	.align	16
	.zero		1024


//--------------------- .nv.shared._ZN10layer_norm13ln_bwd_kernelINS_13Kernel_traitsIf6__halffS2_fjLj2048ELj1ELj1ELj4ELj16ENS_18Kernel_traits_baseILj2048EfS2_fS2_fjLj128EEEEELb1ELb1ELb0ELb0EEEvNS_9BwdParamsE --------------------------
	.section	.nv.shared._ZN10layer_norm13ln_bwd_kernelINS_13Kernel_traitsIf6__halffS2_fjLj2048ELj1ELj1ELj4ELj16ENS_18Kernel_traits_baseILj2048EfS2_fS2_fjLj128EEEEELb1ELb1ELb0ELb0EEEvNS_9BwdParamsE,"aw",@nobits
	.sectionflags	@""
	.align	16
	.zero		1024


//--------------------- .nv.shared._ZN10layer_norm13ln_bwd_kernelINS_13Kernel_traitsIf6__halffS2_fjLj2048ELj1ELj1ELj4ELj16ENS_18Kernel_traits_baseILj2048EfS2_fS2_fjLj128EEEEELb1ELb1ELb0ELb1EEEvNS_9BwdParamsE --------------------------
	.section	.nv.shared._ZN10layer_norm13ln_bwd_kernelINS_13Kernel_traitsIf6__halffS2_fjLj2048ELj1ELj1ELj4ELj16ENS_18Kernel_traits_baseILj2048EfS2_fS2_fjLj128EEEEELb1ELb1ELb0ELb1EEEvNS_9BwdParamsE,"aw",@nobits
	.sectionflags	@""
	.align	16
	.zero		1024


//--------------------- .nv.shared._ZN10layer_norm22ln_bwd_finalize_kernelINS_22Kernel_traits_finalizeILj2048Ef6__halffS2_fjLb1ELj1024ELj4ENS_18Kernel_traits_baseILj2048EfS2_fS2_fjLj1024EEEEELb1ELb0EEEvNS_9BwdParamsE --------------------------
	.section	.nv.shared._ZN10layer_norm22ln_bwd_finalize_kernelINS_22Kernel_traits_finalizeILj2048Ef6__halffS2_fjLb1ELj1024ELj4ENS_18Kernel_traits_baseILj2048EfS2_fS2_fjLj1024EEEEELb1ELb0EEEvNS_9BwdParamsE,"aw",@nobits
	.sectionflags	@""
	.align	16
.nv.shared._ZN10layer_norm22ln_bwd_finalize_kernelINS_22Kernel_traits_finalizeILj2048Ef6__halffS2_fjLb1ELj1024ELj4ENS_18Kernel_traits_baseILj2048EfS2_fS2_fjLj1024EEEEELb1ELb0EEEvNS_9BwdParamsE:
	.zero		13696


//--------------------- .nv.shared._ZN10layer_norm13ln_bwd_kernelINS_13Kernel_traitsIf6__halffS2_fjLj2048ELj1ELj1ELj4ELj16ENS_18Kernel_traits_baseILj2048EfS2_fS2_fjLj128EEEEELb1ELb1ELb1ELb0EEEvNS_9BwdParamsE --------------------------
	.section	.nv.shared._ZN10layer_norm13ln_bwd_kernelINS_13Kernel_traitsIf6__halffS2_fjLj2048ELj1ELj1ELj4ELj16ENS_18Kernel_traits_baseILj2048EfS2_fS2_fjLj128EEEEELb1ELb1ELb1ELb0EEEvNS_9BwdParamsE,"aw",@nobits
	.sectionflags	@""
	.align	16
	.zero		1024


//--------------------- .nv.shared._ZN10layer_norm22ln_bwd_finalize_kernelINS_22Kernel_traits_finalizeILj2048Ef6__halffS2_fjLb1ELj1024ELj4ENS_18Kernel_traits_baseILj2048EfS2_fS2_fjLj1024EEEEELb1ELb1EEEvNS_9BwdParamsE --------------------------
	.section	.nv.shared._ZN10layer_norm22ln_bwd_finalize_kernelINS_22Kernel_traits_finalizeILj2048Ef6__halffS2_fjLb1ELj1024ELj4ENS_18Kernel_traits_baseILj2048EfS2_fS2_fjLj1024EEEEELb1ELb1EEEvNS_9BwdParamsE,"aw",@nobits
	.sectionflags	@""
	.align	16
.nv.shared._ZN10layer_norm22ln_bwd_finalize_kernelINS_22Kernel_traits_finalizeILj2048Ef6__halffS2_fjLb1ELj1024ELj4ENS_18Kernel_traits_baseILj2048EfS2_fS2_fjLj1024EEEEELb1ELb1EEEvNS_9BwdParamsE:
	.zero		13696


//--------------------- .nv.shared._ZN10layer_norm13ln_bwd_kernelINS_13Kernel_traitsIf6__halffS2_fjLj2048ELj1ELj1ELj4ELj16ENS_18Kernel_traits_baseILj2048EfS2_fS2_fjLj128EEEEELb1ELb1ELb1ELb1EEEvNS_9BwdParamsE --------------------------
	.section	.nv.shared._ZN10layer_norm13ln_bwd_kernelINS_13Kernel_traitsIf6__halffS2_fjLj2048ELj1ELj1ELj4ELj16ENS_18Kernel_traits_baseILj2048EfS2_fS2_fjLj128EEEEELb1ELb1ELb1ELb1EEEvNS_9BwdParamsE,"aw",@nobits
	.sectionflags	@""
	.align	16
	.zero		1024


//--------------------- .nv.shared._ZN10layer_norm13ln_bwd_kernelINS_13Kernel_traitsI6__halfffffjLj2048ELj1ELj1ELj4ELj16ENS_18Kernel_traits_baseILj2048ES2_ffffjLj128EEEEELb0ELb0ELb0ELb0EEEvNS_9BwdParamsE --------------------------
	.section	.nv.shared._ZN10layer_norm13ln_bwd_kernelINS_13Kernel_traitsI6__halfffffjLj2048ELj1ELj1ELj4ELj16ENS_18Kernel_traits_baseILj2048ES2_ffffjLj128EEEEELb0ELb0ELb0ELb0EEEvNS_9BwdParamsE,"aw",@nobits
	.sectionflags	@""
	.align	16
	.zero		1024


//--------------------- .nv.shared._ZN10layer_norm13ln_bwd_kernelINS_13Kernel_traitsI6__halfffffjLj2048ELj1ELj1ELj4ELj16ENS_18Kernel_traits_baseILj2048ES2_ffffjLj128EEEEELb0ELb0ELb0ELb1EEEvNS_9BwdParamsE --------------------------
	.section	.nv.shared._ZN10layer_norm13ln_bwd_kernelINS_13Kernel_traitsI6__halfffffjLj2048ELj1ELj1ELj4ELj16ENS_18Kernel_traits_baseILj2048ES2_ffffjLj128EEEEELb0ELb0ELb0ELb1EEEvNS_9BwdParamsE,"aw",@nobits
	.sectionflags	@""
	.align	16
	.zero		1024


//--------------------- .nv.shared._ZN10layer_norm13ln_bwd_kernelINS_13Kernel_traitsI6__halfffffjLj2048ELj1ELj1ELj4ELj16ENS_18Kernel_traits_baseILj2048ES2_ffffjLj128EEEEELb0ELb0ELb1ELb0EEEvNS_9BwdParamsE --------------------------
	.section	.nv.shared._ZN10layer_norm13ln_bwd_kernelINS_13Kernel_traitsI6__halfffffjLj2048ELj1ELj1ELj4ELj16ENS_18Kernel_traits_baseILj2048ES2_ffffjLj128EEEEELb0ELb0ELb1ELb0EEEvNS_9BwdParamsE,"aw",@nobits
	.sectionflags	@""
	.align	16
	.zero		1024


//--------------------- .nv.shared._ZN10layer_norm13ln_bwd_kernelINS_13Kernel_traitsI6__halfffffjLj2048ELj1ELj1ELj4ELj16ENS_18Kernel_traits_baseILj2048ES2_ffffjLj128EEEEELb0ELb0ELb1ELb1EEEvNS_9BwdParamsE --------------------------
	.section	.nv.shared._ZN10layer_norm13ln_bwd_kernelINS_13Kernel_traitsI6__halfffffjLj2048ELj1ELj1ELj4ELj16ENS_18Kernel_traits_baseILj2048ES2_ffffjLj128EEEEELb0ELb0ELb1ELb1EEEvNS_9BwdParamsE,"aw",@nobits
	.sectionflags	@""
	.align	16
	.zero		1024


//--------------------- .nv.shared._ZN10layer_norm13ln_bwd_kernelINS_13Kernel_traitsI6__halfffffjLj2048ELj1ELj1ELj4ELj16ENS_18Kernel_traits_baseILj2048ES2_ffffjLj128EEEEELb0ELb1ELb0ELb0EEEvNS_9BwdParamsE --------------------------
	.section	.nv.shared._ZN10layer_norm13ln_bwd_kernelINS_13Kernel_traitsI6__halfffffjLj2048ELj1ELj1ELj4ELj16ENS_18Kernel_traits_baseILj2048ES2_ffffjLj128EEEEELb0ELb1ELb0ELb0EEEvNS_9BwdParamsE,"aw",@nobits
	.sectionflags	@""
	.align	16
	.zero		1024


//--------------------- .nv.shared._ZN10layer_norm13ln_bwd_kernelINS_13Kernel_traitsI6__halfffffjLj2048ELj1ELj1ELj4ELj16ENS_18Kernel_traits_baseILj2048ES2_ffffjLj128EEEEELb0ELb1ELb0ELb1EEEvNS_9BwdParamsE --------------------------
	.section	.nv.shared._ZN10layer_norm13ln_bwd_kernelINS_13Kernel_traitsI6__halfffffjLj2048ELj1ELj1ELj4ELj16ENS_18Kernel_traits_baseILj2048ES2_ffffjLj128EEEEELb0ELb1ELb0ELb1EEEvNS_9BwdParamsE,"aw",@nobits
	.sectionflags	@""
	.align	16
	.zero		1024


//--------------------- .nv.shared._ZN10layer_norm13ln_bwd_kernelINS_13Kernel_traitsI6__halfffffjLj2048ELj1ELj1ELj4ELj16ENS_18Kernel_traits_baseILj2048ES2_ffffjLj128EEEEELb0ELb1ELb1ELb0EEEvNS_9BwdParamsE --------------------------
	.section	.nv.shared._ZN10layer_norm13ln_bwd_kernelINS_13Kernel_traitsI6__halfffffjLj2048ELj1ELj1ELj4ELj16ENS_18Kernel_traits_baseILj2048ES2_ffffjLj128EEEEELb0ELb1ELb1ELb0EEEvNS_9BwdParamsE,"aw",@nobits
	.sectionflags	@""
	.align	16
	.zero		1024


//--------------------- .nv.shared._ZN10layer_norm13ln_bwd_kernelINS_13Kernel_traitsI6__halfffffjLj2048ELj1ELj1ELj4ELj16ENS_18Kernel_traits_baseILj2048ES2_ffffjLj128EEEEELb0ELb1ELb1ELb1EEEvNS_9BwdParamsE --------------------------
	.section	.nv.shared._ZN10layer_norm13ln_bwd_kernelINS_13Kernel_traitsI6__halfffffjLj2048ELj1ELj1ELj4ELj16ENS_18Kernel_traits_baseILj2048ES2_ffffjLj128EEEEELb0ELb1ELb1ELb1EEEvNS_9BwdParamsE,"aw",@nobits
	.sectionflags	@""
	.align	16
	.zero		1024


//--------------------- .nv.shared._ZN10layer_norm13ln_bwd_kernelINS_13Kernel_traitsI6__halfffffjLj2048ELj1ELj1ELj4ELj16ENS_18Kernel_traits_baseILj2048ES2_ffffjLj128EEEEELb1ELb0ELb0ELb0EEEvNS_9BwdParamsE --------------------------
	.section	.nv.shared._ZN10layer_norm13ln_bwd_kernelINS_13Kernel_traitsI6__halfffffjLj2048ELj1ELj1ELj4ELj16ENS_18Kernel_traits_baseILj2048ES2_ffffjLj128EEEEELb1ELb0ELb0ELb0EEEvNS_9BwdParamsE,"aw",@nobits
	.sectionflags	@""
	.align	16
	.zero		1024


//--------------------- .nv.shared._ZN10layer_norm13ln_bwd_kernelINS_13Kernel_traitsI6__halfffffjLj2048ELj1ELj1ELj4ELj16ENS_18Kernel_traits_baseILj2048ES2_ffffjLj128EEEEELb1ELb0ELb0ELb1EEEvNS_9BwdParamsE --------------------------
	.section	.nv.shared._ZN10layer_norm13ln_bwd_kernelINS_13Kernel_traitsI6__halfffffjLj2048ELj1ELj1ELj4ELj16ENS_18Kernel_traits_baseILj2048ES2_ffffjLj128EEEEELb1ELb0ELb0ELb1EEEvNS_9BwdParamsE,"aw",@nobits
	.sectionflags	@""
	.align	16
	.zero		1024


//--------------------- .nv.shared._ZN10layer_norm22ln_bwd_finalize_kernelINS_22Kernel_traits_finalizeILj2048E6__halfffffjLb0ELj1024ELj4ENS_18Kernel_traits_baseILj2048ES2_ffffjLj1024EEEEELb0ELb0EEEvNS_9BwdParamsE --------------------------
	.section	.nv.shared._ZN10layer_norm22ln_bwd_finalize_kernelINS_22Kernel_traits_finalizeILj2048E6__halfffffjLb0ELj1024ELj4ENS_18Kernel_traits_baseILj2048ES2_ffffjLj1024EEEEELb0ELb0EEEvNS_9BwdParamsE,"aw",@nobits
	.sectionflags	@""
	.align	16
.nv.shared._ZN10layer_norm22ln_bwd_finalize_kernelINS_22Kernel_traits_finalizeILj2048E6__halfffffjLb0ELj1024ELj4ENS_18Kernel_traits_baseILj2048ES2_ffffjLj1024EEEEELb0ELb0EEEvNS_9BwdParamsE:
	.zero		9472


//--------------------- .nv.shared._ZN10layer_norm13ln_bwd_kernelINS_13Kernel_traitsI6__halfffffjLj2048ELj1ELj1ELj4ELj16ENS_18Kernel_traits_baseILj2048ES2_ffffjLj128EEEEELb1ELb0ELb1ELb0EEEvNS_9BwdParamsE --------------------------
	.section	.nv.shared._ZN10layer_norm13ln_bwd_kernelINS_13Kernel_traitsI6__halfffffjLj2048ELj1ELj1ELj4ELj16ENS_18Kernel_traits_baseILj2048ES2_ffffjLj128EEEEELb1ELb0ELb1ELb0EEEvNS_9BwdParamsE,"aw",@nobits
	.sectionflags	@""
	.align	16
	.zero		1024


//--------------------- .nv.shared._ZN10layer_norm22ln_bwd_finalize_kernelINS_22Kernel_traits_finalizeILj2048E6__halfffffjLb0ELj1024ELj4ENS_18Kernel_traits_baseILj2048ES2_ffffjLj1024EEEEELb0ELb1EEEvNS_9BwdParamsE --------------------------
	.section	.nv.shared._ZN10layer_norm22ln_bwd_finalize_kernelINS_22Kernel_traits_finalizeILj2048E6__halfffffjLb0ELj1024ELj4ENS_18Kernel_traits_baseILj2048ES2_ffffjLj1024EEEEELb0ELb1EEEvNS_9BwdParamsE,"aw",@nobits
	.sectionflags	@""
	.align	16
.nv.shared._ZN10layer_norm22ln_bwd_finalize_kernelINS_22Kernel_traits_finalizeILj2048E6__halfffffjLb0ELj1024ELj4ENS_18Kernel_traits_baseILj2048ES2_ffffjLj1024EEEEELb0ELb1EEEvNS_9BwdParamsE:
	.zero		9472


//--------------------- .nv.shared._ZN10layer_norm13ln_bwd_kernelINS_13Kernel_traitsI6__halfffffjLj2048ELj1ELj1ELj4ELj16ENS_18Kernel_traits_baseILj2048ES2_ffffjLj128EEEEELb1ELb0ELb1ELb1EEEvNS_9BwdParamsE --------------------------
	.section	.nv.shared._ZN10layer_norm13ln_bwd_kernelINS_13Kernel_traitsI6__halfffffjLj2048ELj1ELj1ELj4ELj16ENS_18Kernel_traits_baseILj2048ES2_ffffjLj128EEEEELb1ELb0ELb1ELb1EEEvNS_9BwdParamsE,"aw",@nobits
	.sectionflags	@""
	.align	16
	.zero		1024


//--------------------- .nv.shared._ZN10layer_norm13ln_bwd_kernelINS_13Kernel_traitsI6__halfffffjLj2048ELj1ELj1ELj4ELj16ENS_18Kernel_traits_baseILj2048ES2_ffffjLj128EEEEELb1ELb1ELb0ELb0EEEvNS_9BwdParamsE --------------------------
	.section	.nv.shared._ZN10layer_norm13ln_bwd_kernelINS_13Kernel_traitsI6__halfffffjLj2048ELj1ELj1ELj4ELj16ENS_18Kernel_traits_baseILj2048ES2_ffffjLj128EEEEELb1ELb1ELb0ELb0EEEvNS_9BwdParamsE,"aw",@nobits
	.sectionflags	@""
	.align	16
	.zero		1024


//--------------------- .nv.shared._ZN10layer_norm13ln_bwd_kernelINS_13Kernel_traitsI6__halfffffjLj2048ELj1ELj1ELj4ELj16ENS_18Kernel_traits_baseILj2048ES2_ffffjLj128EEEEELb1ELb1ELb0ELb1EEEvNS_9BwdParamsE --------------------------
	.section	.nv.shared._ZN10layer_norm13ln_bwd_kernelINS_13Kernel_traitsI6__halfffffjLj2048ELj1ELj1ELj4ELj16ENS_18Kernel_traits_baseILj2048ES2_ffffjLj128EEEEELb1ELb1ELb0ELb1EEEvNS_9BwdParamsE,"aw",@nobits
	.sectionflags	@""
	.align	16
	.zero		1024


//--------------------- .nv.shared._ZN10layer_norm22ln_bwd_finalize_kernelINS_22Kernel_traits_finalizeILj2048E6__halfffffjLb1ELj1024ELj4ENS_18Kernel_traits_baseILj2048ES2_ffffjLj1024EEEEELb1ELb0EEEvNS_9BwdParamsE --------------------------
	.section	.nv.shared._ZN10layer_norm22ln_bwd_finalize_kernelINS_22Kernel_traits_finalizeILj2048E6__halfffffjLb1ELj1024ELj4ENS_18Kernel_traits_baseILj2048ES2_ffffjLj1024EEEEELb1ELb0EEEvNS_9BwdParamsE,"aw",@nobits
	.sectionflags	@""
	.align	16
.nv.shared._ZN10layer_norm22ln_bwd_finalize_kernelINS_22Kernel_traits_finalizeILj2048E6__halfffffjLb1ELj1024ELj4ENS_18Kernel_traits_baseILj2048ES2_ffffjLj1024EEEEELb1ELb0EEEvNS_9BwdParamsE:
	.zero		13696


//--------------------- .nv.shared._ZN10layer_norm13ln_bwd_kernelINS_13Kernel_traitsI6__halfffffjLj2048ELj1ELj1ELj4ELj16ENS_18Kernel_traits_baseILj2048ES2_ffffjLj128EEEEELb1ELb1ELb1ELb0EEEvNS_9BwdParamsE --------------------------
	.section	.nv.shared._ZN10layer_norm13ln_bwd_kernelINS_13Kernel_traitsI6__halfffffjLj2048ELj1ELj1ELj4ELj16ENS_18Kernel_traits_baseILj2048ES2_ffffjLj128EEEEELb1ELb1ELb1ELb0EEEvNS_9BwdParamsE,"aw",@nobits
	.sectionflags	@""
	.align	16
	.zero		1024


//--------------------- .nv.shared._ZN10layer_norm22ln_bwd_finalize_kernelINS_22Kernel_traits_finalizeILj2048E6__halfffffjLb1ELj1024ELj4ENS_18Kernel_traits_baseILj2048ES2_ffffjLj1024EEEEELb1ELb1EEEvNS_9BwdParamsE --------------------------
	.section	.nv.shared._ZN10layer_norm22ln_bwd_finalize_kernelINS_22Kernel_traits_finalizeILj2048E6__halfffffjLb1ELj1024ELj4ENS_18Kernel_traits_baseILj2048ES2_ffffjLj1024EEEEELb1ELb1EEEvNS_9BwdParamsE,"aw",@nobits
	.sectionflags	@""
	.align	16
.nv.shared._ZN10layer_norm22ln_bwd_finalize_kernelINS_22Kernel_traits_finalizeILj2048E6__halfffffjLb1ELj1024ELj4ENS_18Kernel_traits_baseILj2048ES2_ffffjLj1024EEEEELb1ELb1EEEvNS_9BwdParamsE:
	.zero		13696


//--------------------- .nv.shared._ZN10layer_norm13ln_bwd_kernelINS_13Kernel_traitsI6__halfffffjLj2048ELj1ELj1ELj4ELj16ENS_18Kernel_traits_baseILj2048ES2_ffffjLj128EEEEELb1ELb1ELb1ELb1EEEvNS_9BwdParamsE --------------------------
	.section	.nv.shared._ZN10layer_norm13ln_bwd_kernelINS_13Kernel_traitsI6__halfffffjLj2048ELj1ELj1ELj4ELj16ENS_18Kernel_traits_baseILj2048ES2_ffffjLj128EEEEELb1ELb1ELb1ELb1EEEvNS_9BwdParamsE,"aw",@nobits
	.sectionflags	@""
	.align	16
	.zero		1024


//--------------------- .nv.shared._ZN10layer_norm13ln_bwd_kernelINS_13Kernel_traitsIfffffjLj2048ELj1ELj1ELj4ELj16ENS_18Kernel_traits_baseILj2048EfffffjLj128EEEEELb0ELb0ELb0ELb0EEEvNS_9BwdParamsE --------------------------
	.section	.nv.shared._ZN10layer_norm13ln_bwd_kernelINS_13Kernel_traitsIfffffjLj2048ELj1ELj1ELj4ELj16ENS_18Kernel_traits_baseILj2048EfffffjLj128EEEEELb0ELb0ELb0ELb0EEEvNS_9BwdParamsE,"aw",@nobits
	.sectionflags	@""
	.align	16
	.zero		1024


//--------------------- .nv.shared._ZN10layer_norm13ln_bwd_kernelINS_13Kernel_traitsIfffffjLj2048ELj1ELj1ELj4ELj16ENS_18Kernel_traits_baseILj2048EfffffjLj128EEEEELb0ELb0ELb0ELb1EEEvNS_9BwdParamsE --------------------------
	.section	.nv.shared._ZN10layer_norm13ln_bwd_kernelINS_13Kernel_traitsIfffffjLj2048ELj1ELj1ELj4ELj16ENS_18Kernel_traits_baseILj2048EfffffjLj128EEEEELb0ELb0ELb0ELb1EEEvNS_9BwdParamsE,"aw",@nobits
	.sectionflags	@""
	.align	16
	.zero		1024


//--------------------- .nv.shared._ZN10layer_norm13ln_bwd_kernelINS_13Kernel_traitsIfffffjLj2048ELj1ELj1ELj4ELj16ENS_18Kernel_traits_baseILj2048EfffffjLj128EEEEELb0ELb0ELb1ELb0EEEvNS_9BwdParamsE --------------------------
	.section	.nv.shared._ZN10layer_norm13ln_bwd_kernelINS_13Kernel_traitsIfffffjLj2048ELj1ELj1ELj4ELj16ENS_18Kernel_traits_baseILj2048EfffffjLj128EEEEELb0ELb0ELb1ELb0EEEvNS_9BwdParamsE,"aw",@nobits
	.sectionflags	@""
	.align	16
	.zero		1024


//--------------------- .nv.shared._ZN10layer_norm13ln_bwd_kernelINS_13Kernel_traitsIfffffjLj2048ELj1ELj1ELj4ELj16ENS_18Kernel_traits_baseILj2048EfffffjLj128EEEEELb0ELb0ELb1ELb1EEEvNS_9BwdParamsE --------------------------
	.section	.nv.shared._ZN10layer_norm13ln_bwd_kernelINS_13Kernel_traitsIfffffjLj2048ELj1ELj1ELj4ELj16ENS_18Kernel_traits_baseILj2048EfffffjLj128EEEEELb0ELb0ELb1ELb1EEEvNS_9BwdParamsE,"aw",@nobits
	.sectionflags	@""
	.align	16
	.zero		1024


//--------------------- .nv.shared._ZN10layer_norm13ln_bwd_kernelINS_13Kernel_traitsIfffffjLj2048ELj1ELj1ELj4ELj16ENS_18Kernel_traits_baseILj2048EfffffjLj128EEEEELb0ELb1ELb0ELb0EEEvNS_9BwdParamsE --------------------------
	.section	.nv.shared._ZN10layer_norm13ln_bwd_kernelINS_13Kernel_traitsIfffffjLj2048ELj1ELj1ELj4ELj16ENS_18Kernel_traits_baseILj2048EfffffjLj128EEEEELb0ELb1ELb0ELb0EEEvNS_9BwdParamsE,"aw",@nobits
	.sectionflags	@""
	.align	16
	.zero		1024


//--------------------- .nv.shared._ZN10layer_norm13ln_bwd_kernelINS_13Kernel_traitsIfffffjLj2048ELj1ELj1ELj4ELj16ENS_18Kernel_traits_baseILj2048EfffffjLj128EEEEELb0ELb1ELb0ELb1EEEvNS_9BwdParamsE --------------------------
	.section	.nv.shared._ZN10layer_norm13ln_bwd_kernelINS_13Kernel_traitsIfffffjLj2048ELj1ELj1ELj4ELj16ENS_18Kernel_traits_baseILj2048EfffffjLj128EEEEELb0ELb1ELb0ELb1EEEvNS_9BwdParamsE,"aw",@nobits
	.sectionflags	@""
	.align	16
	.zero		1024


//--------------------- .nv.shared._ZN10layer_norm13ln_bwd_kernelINS_13Kernel_traitsIfffffjLj2048ELj1ELj1ELj4ELj16ENS_18Kernel_traits_baseILj2048EfffffjLj128EEEEELb0ELb1ELb1ELb0EEEvNS_9BwdParamsE --------------------------
	.section	.nv.shared._ZN10layer_norm13ln_bwd_kernelINS_13Kernel_traitsIfffffjLj2048ELj1ELj1ELj4ELj16ENS_18Kernel_traits_baseILj2048EfffffjLj128EEEEELb0ELb1ELb1ELb0EEEvNS_9BwdParamsE,"aw",@nobits
	.sectionflags	@""
	.align	16
	.zero		1024


//--------------------- .nv.shared._ZN10layer_norm13ln_bwd_kernelINS_13Kernel_traitsIfffffjLj2048ELj1ELj1ELj4ELj16ENS_18Kernel_traits_baseILj2048EfffffjLj128EEEEELb0ELb1ELb1ELb1EEEvNS_9BwdParamsE --------------------------
	.section	.nv.shared._ZN10layer_norm13ln_bwd_kernelINS_13Kernel_traitsIfffffjLj2048ELj1ELj1ELj4ELj16ENS_18Kernel_traits_baseILj2048EfffffjLj128EEEEELb0ELb1ELb1ELb1EEEvNS_9BwdParamsE,"aw",@nobits
	.sectionflags	@""
	.align	16
	.zero		1024


//--------------------- .nv.shared._ZN10layer_norm13ln_bwd_kernelINS_13Kernel_traitsIfffffjLj2048ELj1ELj1ELj4ELj16ENS_18Kernel_traits_baseILj2048EfffffjLj128EEEEELb1ELb0ELb0ELb0EEEvNS_9BwdParamsE --------------------------
	.section	.nv.shared._ZN10layer_norm13ln_bwd_kernelINS_13Kernel_traitsIfffffjLj2048ELj1ELj1ELj4ELj16ENS_18Kernel_traits_baseILj2048EfffffjLj128EEEEELb1ELb0ELb0ELb0EEEvNS_9BwdParamsE,"aw",@nobits
	.sectionflags	@""
	.align	16
	.zero		1024


//--------------------- .nv.shared._ZN10layer_norm13ln_bwd_kernelINS_13Kernel_traitsIfffffjLj2048ELj1ELj1ELj4ELj16ENS_18Kernel_traits_baseILj2048EfffffjLj128EEEEELb1ELb0ELb0ELb1EEEvNS_9BwdParamsE --------------------------
	.section	.nv.shared._ZN10layer_norm13ln_bwd_kernelINS_13Kernel_traitsIfffffjLj2048ELj1ELj1ELj4ELj16ENS_18Kernel_traits_baseILj2048EfffffjLj128EEEEELb1ELb0ELb0ELb1EEEvNS_9BwdParamsE,"aw",@nobits
	.sectionflags	@""
	.align	16
	.zero		1024


//--------------------- .nv.shared._ZN10layer_norm22ln_bwd_finalize_kernelINS_22Kernel_traits_finalizeILj2048EfffffjLb0ELj1024ELj4ENS_18Kernel_traits_baseILj2048EfffffjLj1024EEEEELb0ELb0EEEvNS_9BwdParamsE --------------------------
	.section	.nv.shared._ZN10layer_norm22ln_bwd_finalize_kernelINS_22Kernel_traits_finalizeILj2048EfffffjLb0ELj1024ELj4ENS_18Kernel_traits_baseILj2048EfffffjLj1024EEEEELb0ELb0EEEvNS_9BwdParamsE,"aw",@nobits
	.sectionflags	@""
	.align	16
.nv.shared._ZN10layer_norm22ln_bwd_finalize_kernelINS_22Kernel_traits_finalizeILj2048EfffffjLb0ELj1024ELj4ENS_18Kernel_traits_baseILj2048EfffffjLj1024EEEEELb0ELb0EEEvNS_9BwdParamsE:
	.zero		9472


//--------------------- .nv.shared._ZN10layer_norm13ln_bwd_kernelINS_13Kernel_traitsIfffffjLj2048ELj1ELj1ELj4ELj16ENS_18Kernel_traits_baseILj2048EfffffjLj128EEEEELb1ELb0ELb1ELb0EEEvNS_9BwdParamsE --------------------------
	.section	.nv.shared._ZN10layer_norm13ln_bwd_kernelINS_13Kernel_traitsIfffffjLj2048ELj1ELj1ELj4ELj16ENS_18Kernel_traits_baseILj2048EfffffjLj128EEEEELb1ELb0ELb1ELb0EEEvNS_9BwdParamsE,"aw",@nobits
	.sectionflags	@""
	.align	16
	.zero		1024


//--------------------- .nv.shared._ZN10layer_norm22ln_bwd_finalize_kernelINS_22Kernel_traits_finalizeILj2048EfffffjLb0ELj1024ELj4ENS_18Kernel_traits_baseILj2048EfffffjLj1024EEEEELb0ELb1EEEvNS_9BwdParamsE --------------------------
	.section	.nv.shared._ZN10layer_norm22ln_bwd_finalize_kernelINS_22Kernel_traits_finalizeILj2048EfffffjLb0ELj1024ELj4ENS_18Kernel_traits_baseILj2048EfffffjLj1024EEEEELb0ELb1EEEvNS_9BwdParamsE,"aw",@nobits
	.sectionflags	@""
	.align	16
.nv.shared._ZN10layer_norm22ln_bwd_finalize_kernelINS_22Kernel_traits_finalizeILj2048EfffffjLb0ELj1024ELj4ENS_18Kernel_traits_baseILj2048EfffffjLj1024EEEEELb0ELb1EEEvNS_9BwdParamsE:
	.zero		9472


//--------------------- .nv.shared._ZN10layer_norm13ln_bwd_kernelINS_13Kernel_traitsIfffffjLj2048ELj1ELj1ELj4ELj16ENS_18Kernel_traits_baseILj2048EfffffjLj128EEEEELb1ELb0ELb1ELb1EEEvNS_9BwdParamsE --------------------------
	.section	.nv.shared._ZN10layer_norm13ln_bwd_kernelINS_13Kernel_traitsIfffffjLj2048ELj1ELj1ELj4ELj16ENS_18Kernel_traits_baseILj2048EfffffjLj128EEEEELb1ELb0ELb1ELb1EEEvNS_9BwdParamsE,"aw",@nobits
	.sectionflags	@""
	.align	16
	.zero		1024


//--------------------- .nv.shared._ZN10layer_norm13ln_bwd_kernelINS_13Kernel_traitsIfffffjLj2048ELj1ELj1ELj4ELj16ENS_18Kernel_traits_baseILj2048EfffffjLj128EEEEELb1ELb1ELb0ELb0EEEvNS_9BwdParamsE --------------------------
	.section	.nv.shared._ZN10layer_norm13ln_bwd_kernelINS_13Kernel_traitsIfffffjLj2048ELj1ELj1ELj4ELj16ENS_18Kernel_traits_baseILj2048EfffffjLj128EEEEELb1ELb1ELb0ELb0EEEvNS_9BwdParamsE,"aw",@nobits
	.sectionflags	@""
	.align	16
	.zero		1024


//--------------------- .nv.shared._ZN10layer_norm13ln_bwd_kernelINS_13Kernel_traitsIfffffjLj2048ELj1ELj1ELj4ELj16ENS_18Kernel_traits_baseILj2048EfffffjLj128EEEEELb1ELb1ELb0ELb1EEEvNS_9BwdParamsE --------------------------
	.section	.nv.shared._ZN10layer_norm13ln_bwd_kernelINS_13Kernel_traitsIfffffjLj2048ELj1ELj1ELj4ELj16ENS_18Kernel_traits_baseILj2048EfffffjLj128EEEEELb1ELb1ELb0ELb1EEEvNS_9BwdParamsE,"aw",@nobits
	.sectionflags	@""
	.align	16
	.zero		1024


//--------------------- .nv.shared._ZN10layer_norm22ln_bwd_finalize_kernelINS_22Kernel_traits_finalizeILj2048EfffffjLb1ELj1024ELj4ENS_18Kernel_traits_baseILj2048EfffffjLj1024EEEEELb1ELb0EEEvNS_9BwdParamsE --------------------------
	.section	.nv.shared._ZN10layer_norm22ln_bwd_finalize_kernelINS_22Kernel_traits_finalizeILj2048EfffffjLb1ELj1024ELj4ENS_18Kernel_traits_baseILj2048EfffffjLj1024EEEEELb1ELb0EEEvNS_9BwdParamsE,"aw",@nobits
	.sectionflags	@""
	.align	16
.nv.shared._ZN10layer_norm22ln_bwd_finalize_kernelINS_22Kernel_traits_finalizeILj2048EfffffjLb1ELj1024ELj4ENS_18Kernel_traits_baseILj2048EfffffjLj1024EEEEELb1ELb0EEEvNS_9BwdParamsE:
	.zero		13696


//--------------------- .nv.shared._ZN10layer_norm13ln_bwd_kernelINS_13Kernel_traitsIfffffjLj2048ELj1ELj1ELj4ELj16ENS_18Kernel_traits_baseILj2048EfffffjLj128EEEEELb1ELb1ELb1ELb0EEEvNS_9BwdParamsE --------------------------
	.section	.nv.shared._ZN10layer_norm13ln_bwd_kernelINS_13Kernel_traitsIfffffjLj2048ELj1ELj1ELj4ELj16ENS_18Kernel_traits_baseILj2048EfffffjLj128EEEEELb1ELb1ELb1ELb0EEEvNS_9BwdParamsE,"aw",@nobits
	.sectionflags	@""
	.align	16
	.zero		1024


//--------------------- .nv.shared._ZN10layer_norm22ln_bwd_finalize_kernelINS_22Kernel_traits_finalizeILj2048EfffffjLb1ELj1024ELj4ENS_18Kernel_traits_baseILj2048EfffffjLj1024EEEEELb1ELb1EEEvNS_9BwdParamsE --------------------------
	.section	.nv.shared._ZN10layer_norm22ln_bwd_finalize_kernelINS_22Kernel_traits_finalizeILj2048EfffffjLb1ELj1024ELj4ENS_18Kernel_traits_baseILj2048EfffffjLj1024EEEEELb1ELb1EEEvNS_9BwdParamsE,"aw",@nobits
	.sectionflags	@""
	.align	16
.nv.shared._ZN10layer_norm22ln_bwd_finalize_kernelINS_22Kernel_traits_finalizeILj2048EfffffjLb1ELj1024ELj4ENS_18Kernel_traits_baseILj2048EfffffjLj1024EEEEELb1ELb1EEEvNS_9BwdParamsE:
	.zero		13696


//--------------------- .nv.shared._ZN10layer_norm13ln_bwd_kernelINS_13Kernel_traitsIfffffjLj2048ELj1ELj1ELj4ELj16ENS_18Kernel_traits_baseILj2048EfffffjLj128EEEEELb1ELb1ELb1ELb1EEEvNS_9BwdParamsE --------------------------
	.section	.nv.shared._ZN10layer_norm13ln_bwd_kernelINS_13Kernel_traitsIfffffjLj2048ELj1ELj1ELj4ELj16ENS_18Kernel_traits_baseILj2048EfffffjLj128EEEEELb1ELb1ELb1ELb1EEEvNS_9BwdParamsE,"aw",@nobits
	.sectionflags	@""
	.align	16
	.zero		1024


//--------------------- .nv.constant0._ZN10layer_norm13ln_bwd_kernelINS_13Kernel_traitsI13__nv_bfloat16S2_S2_S2_fjLj2048ELj1ELj1ELj4ELj16ENS_18Kernel_traits_baseILj2048ES2_S2_S2_S2_fjLj128EEEEELb0ELb0ELb0ELb0EEEvNS_9BwdParamsE --------------------------
	.section	.nv.constant0._ZN10layer_norm13ln_bwd_kernelINS_13Kernel_traitsI13__nv_bfloat16S2_S2_S2_fjLj2048ELj1ELj1ELj4ELj16ENS_18Kernel_traits_baseILj2048ES2_S2_S2_S2_fjLj128EEEEELb0ELb0ELb0ELb0EEEvNS_9BwdParamsE,"a",@progbits
	.sectionflags	@""
	.align	4
.nv.constant0._ZN10layer_norm13ln_bwd_kernelINS_13Kernel_traitsI13__nv_bfloat16S2_S2_S2_fjLj2048ELj1ELj1ELj4ELj16ENS_18Kernel_traits_baseILj2048ES2_S2_S2_S2_fjLj128EEEEELb0ELb0ELb0ELb0EEEvNS_9BwdParamsE:
	.zero		1192


//--------------------- .nv.constant0._ZN10layer_norm13ln_bwd_kernelINS_13Kernel_traitsI13__nv_bfloat16S2_S2_S2_fjLj2048ELj1ELj1ELj4ELj16ENS_18Kernel_traits_baseILj2048ES2_S2_S2_S2_fjLj128EEEEELb0ELb0ELb0ELb1EEEvNS_9BwdParamsE --------------------------
	.section	.nv.constant0._ZN10layer_norm13ln_bwd_kernelINS_13Kernel_traitsI13__nv_bfloat16S2_S2_S2_fjLj2048ELj1ELj1ELj4ELj16ENS_18Kernel_traits_baseILj2048ES2_S2_S2_S2_fjLj128EEEEELb0ELb0ELb0ELb1EEEvNS_9BwdParamsE,"a",@progbits
	.sectionflags	@""
	.align	4
.nv.constant0._ZN10layer_norm13ln_bwd_kernelINS_13Kernel_traitsI13__nv_bfloat16S2_S2_S2_fjLj2048ELj1ELj1ELj4ELj16ENS_18Kernel_traits_baseILj2048ES2_S2_S2_S2_fjLj128EEEEELb0ELb0ELb0ELb1EEEvNS_9BwdParamsE:
	.zero		1192


//--------------------- .nv.constant0._ZN10layer_norm13ln_bwd_kernelINS_13Kernel_traitsI13__nv_bfloat16S2_S2_S2_fjLj2048ELj1ELj1ELj4ELj16ENS_18Kernel_traits_baseILj2048ES2_S2_S2_S2_fjLj128EEEEELb0ELb0ELb1ELb0EEEvNS_9BwdParamsE --------------------------
	.section	.nv.constant0._ZN10layer_norm13ln_bwd_kernelINS_13Kernel_traitsI13__nv_bfloat16S2_S2_S2_fjLj2048ELj1ELj1ELj4ELj16ENS_18Kernel_traits_baseILj2048ES2_S2_S2_S2_fjLj128EEEEELb0ELb0ELb1ELb0EEEvNS_9BwdParamsE,"a",@progbits
	.sectionflags	@""
	.align	4
.nv.constant0._ZN10layer_norm13ln_bwd_kernelINS_13Kernel_traitsI13__nv_bfloat16S2_S2_S2_fjLj2048ELj1ELj1ELj4ELj16ENS_18Kernel_traits_baseILj2048ES2_S2_S2_S2_fjLj128EEEEELb0ELb0ELb1ELb0EEEvNS_9BwdParamsE:
	.zero		1192


//--------------------- .nv.constant0._ZN10layer_norm13ln_bwd_kernelINS_13Kernel_traitsI13__nv_bfloat16S2_S2_S2_fjLj2048ELj1ELj1ELj4ELj16ENS_18Kernel_traits_baseILj2048ES2_S2_S2_S2_fjLj128EEEEELb0ELb0ELb1ELb1EEEvNS_9BwdParamsE --------------------------
	.section	.nv.constant0._ZN10layer_norm13ln_bwd_kernelINS_13Kernel_traitsI13__nv_bfloat16S2_S2_S2_fjLj2048ELj1ELj1ELj4ELj16ENS_18Kernel_traits_baseILj2048ES2_S2_S2_S2_fjLj128EEEEELb0ELb0ELb1ELb1EEEvNS_9BwdParamsE,"a",@progbits
	.sectionflags	@""
	.align	4
.nv.constant0._ZN10layer_norm13ln_bwd_kernelINS_13Kernel_traitsI13__nv_bfloat16S2_S2_S2_fjLj2048ELj1ELj1ELj4ELj16ENS_18Kernel_traits_baseILj2048ES2_S2_S2_S2_fjLj128EEEEELb0ELb0ELb1ELb1EEEvNS_9BwdParamsE:
	.zero		1192


//--------------------- .nv.constant0._ZN10layer_norm13ln_bwd_kernelINS_13Kernel_traitsI13__nv_bfloat16S2_S2_S2_fjLj2048ELj1ELj1ELj4ELj16ENS_18Kernel_traits_baseILj2048ES2_S2_S2_S2_fjLj128EEEEELb0ELb1ELb0ELb0EEEvNS_9BwdParamsE --------------------------
	.section	.nv.constant0._ZN10layer_norm13ln_bwd_kernelINS_13Kernel_traitsI13__nv_bfloat16S2_S2_S2_fjLj2048ELj1ELj1ELj4ELj16ENS_18Kernel_traits_baseILj2048ES2_S2_S2_S2_fjLj128EEEEELb0ELb1ELb0ELb0EEEvNS_9BwdParamsE,"a",@progbits
	.sectionflags	@""
	.align	4
.nv.constant0._ZN10layer_norm13ln_bwd_kernelINS_13Kernel_traitsI13__nv_bfloat16S2_S2_S2_fjLj2048ELj1ELj1ELj4ELj16ENS_18Kernel_traits_baseILj2048ES2_S2_S2_S2_fjLj128EEEEELb0ELb1ELb0ELb0EEEvNS_9BwdParamsE:
	.zero		1192


//--------------------- .nv.constant0._ZN10layer_norm13ln_bwd_kernelINS_13Kernel_traitsI13__nv_bfloat16S2_S2_S2_fjLj2048ELj1ELj1ELj4ELj16ENS_18Kernel_traits_baseILj2048ES2_S2_S2_S2_fjLj128EEEEELb0ELb1ELb0ELb1EEEvNS_9BwdParamsE --------------------------
	.section	.nv.constant0._ZN10layer_norm13ln_bwd_kernelINS_13Kernel_traitsI13__nv_bfloat16S2_S2_S2_fjLj2048ELj1ELj1ELj4ELj16ENS_18Kernel_traits_baseILj2048ES2_S2_S2_S2_fjLj128EEEEELb0ELb1ELb0ELb1EEEvNS_9BwdParamsE,"a",@progbits
	.sectionflags	@""
	.align	4
.nv.constant0._ZN10layer_norm13ln_bwd_kernelINS_13Kernel_traitsI13__nv_bfloat16S2_S2_S2_fjLj2048ELj1ELj1ELj4ELj16ENS_18Kernel_traits_baseILj2048ES2_S2_S2_S2_fjLj128EEEEELb0ELb1ELb0ELb1EEEvNS_9BwdParamsE:
	.zero		1192


//--------------------- .nv.constant0._ZN10layer_norm13ln_bwd_kernelINS_13Kernel_traitsI13__nv_bfloat16S2_S2_S2_fjLj2048ELj1ELj1ELj4ELj16ENS_18Kernel_traits_baseILj2048ES2_S2_S2_S2_fjLj128EEEEELb0ELb1ELb1ELb0EEEvNS_9BwdParamsE --------------------------
	.section	.nv.constant0._ZN10layer_norm13ln_bwd_kernelINS_13Kernel_traitsI13__nv_bfloat16S2_S2_S2_fjLj2048ELj1ELj1ELj4ELj16ENS_18Kernel_traits_baseILj2048ES2_S2_S2_S2_fjLj128EEEEELb0ELb1ELb1ELb0EEEvNS_9BwdParamsE,"a",@progbits
	.sectionflags	@""
	.align	4
.nv.constant0._ZN10layer_norm13ln_bwd_kernelINS_13Kernel_traitsI13__nv_bfloat16S2_S2_S2_fjLj2048ELj1ELj1ELj4ELj16ENS_18Kernel_traits_baseILj2048ES2_S2_S2_S2_fjLj128EEEEELb0ELb1ELb1ELb0EEEvNS_9BwdParamsE:
	.zero		1192


//--------------------- .nv.constant0._ZN10layer_norm13ln_bwd_kernelINS_13Kernel_traitsI13__nv_bfloat16S2_S2_S2_fjLj2048ELj1ELj1ELj4ELj16ENS_18Kernel_traits_baseILj2048ES2_S2_S2_S2_fjLj128EEEEELb0ELb1ELb1ELb1EEEvNS_9BwdParamsE --------------------------
	.section	.nv.constant0._ZN10layer_norm13ln_bwd_kernelINS_13Kernel_traitsI13__nv_bfloat16S2_S2_S2_fjLj2048ELj1ELj1ELj4ELj16ENS_18Kernel_traits_baseILj2048ES2_S2_S2_S2_fjLj128EEEEELb0ELb1ELb1ELb1EEEvNS_9BwdParamsE,"a",@progbits
	.sectionflags	@""
	.align	4
.nv.constant0._ZN10layer_norm13ln_bwd_kernelINS_13Kernel_traitsI13__nv_bfloat16S2_S2_S2_fjLj2048ELj1ELj1ELj4ELj16ENS_18Kernel_traits_baseILj2048ES2_S2_S2_S2_fjLj128EEEEELb0ELb1ELb1ELb1EEEvNS_9BwdParamsE:
	.zero		1192


//--------------------- .nv.constant0._ZN10layer_norm13ln_bwd_kernelINS_13Kernel_traitsI13__nv_bfloat16S2_S2_S2_fjLj2048ELj1ELj1ELj4ELj16ENS_18Kernel_traits_baseILj2048ES2_S2_S2_S2_fjLj128EEEEELb1ELb0ELb0ELb0EEEvNS_9BwdParamsE --------------------------
	.section	.nv.constant0._ZN10layer_norm13ln_bwd_kernelINS_13Kernel_traitsI13__nv_bfloat16S2_S2_S2_fjLj2048ELj1ELj1ELj4ELj16ENS_18Kernel_traits_baseILj2048ES2_S2_S2_S2_fjLj128EEEEELb1ELb0ELb0ELb0EEEvNS_9BwdParamsE,"a",@progbits
	.sectionflags	@""
	.align	4
.nv.constant0._ZN10layer_norm13ln_bwd_kernelINS_13Kernel_traitsI13__nv_bfloat16S2_S2_S2_fjLj2048ELj1ELj1ELj4ELj16ENS_18Kernel_traits_baseILj2048ES2_S2_S2_S2_fjLj128EEEEELb1ELb0ELb0ELb0EEEvNS_9BwdParamsE:
	.zero		1192


//--------------------- .nv.constant0._ZN10layer_norm13ln_bwd_kernelINS_13Kernel_traitsI13__nv_bfloat16S2_S2_S2_fjLj2048ELj1ELj1ELj4ELj16ENS_18Kernel_traits_baseILj2048ES2_S2_S2_S2_fjLj128EEEEELb1ELb0ELb0ELb1EEEvNS_9BwdParamsE --------------------------
	.section	.nv.constant0._ZN10layer_norm13ln_bwd_kernelINS_13Kernel_traitsI13__nv_bfloat16S2_S2_S2_fjLj2048ELj1ELj1ELj4ELj16ENS_18Kernel_traits_baseILj2048ES2_S2_S2_S2_fjLj128EEEEELb1ELb0ELb0ELb1EEEvNS_9BwdParamsE,"a",@progbits
	.sectionflags	@""
	.align	4
.nv.constant0._ZN10layer_norm13ln_bwd_kernelINS_13Kernel_traitsI13__nv_bfloat16S2_S2_S2_fjLj2048ELj1ELj1ELj4ELj16ENS_18Kernel_traits_baseILj2048ES2_S2_S2_S2_fjLj128EEEEELb1ELb0ELb0ELb1EEEvNS_9BwdParamsE:
	.zero		1192


//--------------------- .nv.constant0._ZN10layer_norm22ln_bwd_finalize_kernelINS_22Kernel_traits_finalizeILj2048E13__nv_bfloat16S2_S2_S2_fjLb0ELj1024ELj4ENS_18Kernel_traits_baseILj2048ES2_S2_S2_S2_fjLj1024EEEEELb0ELb0EEEvNS_9BwdParamsE --------------------------
	.section	.nv.constant0._ZN10layer_norm22ln_bwd_finalize_kernelINS_22Kernel_traits_finalizeILj2048E13__nv_bfloat16S2_S2_S2_fjLb0ELj1024ELj4ENS_18Kernel_traits_baseILj2048ES2_S2_S2_S2_fjLj1024EEEEELb0ELb0EEEvNS_9BwdParamsE,"a",@progbits
	.sectionflags	@""
	.align	4
.nv.constant0._ZN10layer_norm22ln_bwd_finalize_kernelINS_22Kernel_traits_finalizeILj2048E13__nv_bfloat16S2_S2_S2_fjLb0ELj1024ELj4ENS_18Kernel_traits_baseILj2048ES2_S2_S2_S2_fjLj1024EEEEELb0ELb0EEEvNS_9BwdParamsE:
	.zero		1192


//--------------------- .nv.constant0._ZN10layer_norm13ln_bwd_kernelINS_13Kernel_traitsI13__nv_bfloat16S2_S2_S2_fjLj2048ELj1ELj1ELj4ELj16ENS_18Kernel_traits_baseILj2048ES2_S2_S2_S2_fjLj128EEEEELb1ELb0ELb1ELb0EEEvNS_9BwdParamsE --------------------------
	.section	.nv.constant0._ZN10layer_norm13ln_bwd_kernelINS_13Kernel_traitsI13__nv_bfloat16S2_S2_S2_fjLj2048ELj1ELj1ELj4ELj16ENS_18Kernel_traits_baseILj2048ES2_S2_S2_S2_fjLj128EEEEELb1ELb0ELb1ELb0EEEvNS_9BwdParamsE,"a",@progbits
	.sectionflags	@""
	.align	4
.nv.constant0._ZN10layer_norm13ln_bwd_kernelINS_13Kernel_traitsI13__nv_bfloat16S2_S2_S2_fjLj2048ELj1ELj1ELj4ELj16ENS_18Kernel_traits_baseILj2048ES2_S2_S2_S2_fjLj128EEEEELb1ELb0ELb1ELb0EEEvNS_9BwdParamsE:
	.zero		1192


//--------------------- .nv.constant0._ZN10layer_norm22ln_bwd_finalize_kernelINS_22Kernel_traits_finalizeILj2048E13__nv_bfloat16S2_S2_S2_fjLb0ELj1024ELj4ENS_18Kernel_traits_baseILj2048ES2_S2_S2_S2_fjLj1024EEEEELb0ELb1EEEvNS_9BwdParamsE --------------------------
	.section	.nv.constant0._ZN10layer_norm22ln_bwd_finalize_kernelINS_22Kernel_traits_finalizeILj2048E13__nv_bfloat16S2_S2_S2_fjLb0ELj1024ELj4ENS_18Kernel_traits_baseILj2048ES2_S2_S2_S2_fjLj1024EEEEELb0ELb1EEEvNS_9BwdParamsE,"a",@progbits
	.sectionflags	@""
	.align	4
.nv.constant0._ZN10layer_norm22ln_bwd_finalize_kernelINS_22Kernel_traits_finalizeILj2048E13__nv_bfloat16S2_S2_S2_fjLb0ELj1024ELj4ENS_18Kernel_traits_baseILj2048ES2_S2_S2_S2_fjLj1024EEEEELb0ELb1EEEvNS_9BwdParamsE:
	.zero		1192


//--------------------- .nv.constant0._ZN10layer_norm13ln_bwd_kernelINS_13Kernel_traitsI13__nv_bfloat16S2_S2_S2_fjLj2048ELj1ELj1ELj4ELj16ENS_18Kernel_traits_baseILj2048ES2_S2_S2_S2_fjLj128EEEEELb1ELb0ELb1ELb1EEEvNS_9BwdParamsE --------------------------
	.section	.nv.constant0._ZN10layer_norm13ln_bwd_kernelINS_13Kernel_traitsI13__nv_bfloat16S2_S2_S2_fjLj2048ELj1ELj1ELj4ELj16ENS_18Kernel_traits_baseILj2048ES2_S2_S2_S2_fjLj128EEEEELb1ELb0ELb1ELb1EEEvNS_9BwdParamsE,"a",@progbits
	.sectionflags	@""
	.align	4
.nv.constant0._ZN10layer_norm13ln_bwd_kernelINS_13Kernel_traitsI13__nv_bfloat16S2_S2_S2_fjLj2048ELj1ELj1ELj4ELj16ENS_18Kernel_traits_baseILj2048ES2_S2_S2_S2_fjLj128EEEEELb1ELb0ELb1ELb1EEEvNS_9BwdParamsE:
	.zero		1192


//--------------------- .nv.constant0._ZN10layer_norm13ln_bwd_kernelINS_13Kernel_traitsI13__nv_bfloat16S2_S2_S2_fjLj2048ELj1ELj1ELj4ELj16ENS_18Kernel_traits_baseILj2048ES2_S2_S2_S2_fjLj128EEEEELb1ELb1ELb0ELb0EEEvNS_9BwdParamsE --------------------------
	.section	.nv.constant0._ZN10layer_norm13ln_bwd_kernelINS_13Kernel_traitsI13__nv_bfloat16S2_S2_S2_fjLj2048ELj1ELj1ELj4ELj16ENS_18Kernel_traits_baseILj2048ES2_S2_S2_S2_fjLj128EEEEELb1ELb1ELb0ELb0EEEvNS_9BwdParamsE,"a",@progbits
	.sectionflags	@""
	.align	4
.nv.constant0._ZN10layer_norm13ln_bwd_kernelINS_13Kernel_traitsI13__nv_bfloat16S2_S2_S2_fjLj2048ELj1ELj1ELj4ELj16ENS_18Kernel_traits_baseILj2048ES2_S2_S2_S2_fjLj128EEEEELb1ELb1ELb0ELb0EEEvNS_9BwdParamsE:
	.zero		1192


//--------------------- .nv.constant0._ZN10layer_norm13ln_bwd_kernelINS_13Kernel_traitsI13__nv_bfloat16S2_S2_S2_fjLj2048ELj1ELj1ELj4ELj16ENS_18Kernel_traits_baseILj2048ES2_S2_S2_S2_fjLj128EEEEELb1ELb1ELb0ELb1EEEvNS_9BwdParamsE --------------------------
	.section	.nv.constant0._ZN10layer_norm13ln_bwd_kernelINS_13Kernel_traitsI13__nv_bfloat16S2_S2_S2_fjLj2048ELj1ELj1ELj4ELj16ENS_18Kernel_traits_baseILj2048ES2_S2_S2_S2_fjLj128EEEEELb1ELb1ELb0ELb1EEEvNS_9BwdParamsE,"a",@progbits
	.sectionflags	@""
	.align	4
.nv.constant0._ZN10layer_norm13ln_bwd_kernelINS_13Kernel_traitsI13__nv_bfloat16S2_S2_S2_fjLj2048ELj1ELj1ELj4ELj16ENS_18Kernel_traits_baseILj2048ES2_S2_S2_S2_fjLj128EEEEELb1ELb1ELb0ELb1EEEvNS_9BwdParamsE:
	.zero		1192


//--------------------- .nv.constant0._ZN10layer_norm22ln_bwd_finalize_kernelINS_22Kernel_traits_finalizeILj2048E13__nv_bfloat16S2_S2_S2_fjLb1ELj1024ELj4ENS_18Kernel_traits_baseILj2048ES2_S2_S2_S2_fjLj1024EEEEELb1ELb0EEEvNS_9BwdParamsE --------------------------
	.section	.nv.constant0._ZN10layer_norm22ln_bwd_finalize_kernelINS_22Kernel_traits_finalizeILj2048E13__nv_bfloat16S2_S2_S2_fjLb1ELj1024ELj4ENS_18Kernel_traits_baseILj2048ES2_S2_S2_S2_fjLj1024EEEEELb1ELb0EEEvNS_9BwdParamsE,"a",@progbits
	.sectionflags	@""
	.align	4
.nv.constant0._ZN10layer_norm22ln_bwd_finalize_kernelINS_22Kernel_traits_finalizeILj2048E13__nv_bfloat16S2_S2_S2_fjLb1ELj1024ELj4ENS_18Kernel_traits_baseILj2048ES2_S2_S2_S2_fjLj1024EEEEELb1ELb0EEEvNS_9BwdParamsE:
	.zero		1192


//--------------------- .nv.constant0._ZN10layer_norm13ln_bwd_kernelINS_13Kernel_traitsI13__nv_bfloat16S2_S2_S2_fjLj2048ELj1ELj1ELj4ELj16ENS_18Kernel_traits_baseILj2048ES2_S2_S2_S2_fjLj128EEEEELb1ELb1ELb1ELb0EEEvNS_9BwdParamsE --------------------------
	.section	.nv.constant0._ZN10layer_norm13ln_bwd_kernelINS_13Kernel_traitsI13__nv_bfloat16S2_S2_S2_fjLj2048ELj1ELj1ELj4ELj16ENS_18Kernel_traits_baseILj2048ES2_S2_S2_S2_fjLj128EEEEELb1ELb1ELb1ELb0EEEvNS_9BwdParamsE,"a",@progbits
	.sectionflags	@""
	.align	4
.nv.constant0._ZN10layer_norm13ln_bwd_kernelINS_13Kernel_traitsI13__nv_bfloat16S2_S2_S2_fjLj2048ELj1ELj1ELj4ELj16ENS_18Kernel_traits_baseILj2048ES2_S2_S2_S2_fjLj128EEEEELb1ELb1ELb1ELb0EEEvNS_9BwdParamsE:
	.zero		1192


//--------------------- .nv.constant0._ZN10layer_norm22ln_bwd_finalize_kernelINS_22Kernel_traits_finalizeILj2048E13__nv_bfloat16S2_S2_S2_fjLb1ELj1024ELj4ENS_18Kernel_traits_baseILj2048ES2_S2_S2_S2_fjLj1024EEEEELb1ELb1EEEvNS_9BwdParamsE --------------------------
	.section	.nv.constant0._ZN10layer_norm22ln_bwd_finalize_kernelINS_22Kernel_traits_finalizeILj2048E13__nv_bfloat16S2_S2_S2_fjLb1ELj1024ELj4ENS_18Kernel_traits_baseILj2048ES2_S2_S2_S2_fjLj1024EEEEELb1ELb1EEEvNS_9BwdParamsE,"a",@progbits
	.sectionflags	@""
	.align	4
.nv.constant0._ZN10layer_norm22ln_bwd_finalize_kernelINS_22Kernel_traits_finalizeILj2048E13__nv_bfloat16S2_S2_S2_fjLb1ELj1024ELj4ENS_18Kernel_traits_baseILj2048ES2_S2_S2_S2_fjLj1024EEEEELb1ELb1EEEvNS_9BwdParamsE:
	.zero		1192


//--------------------- .nv.constant0._ZN10layer_norm13ln_bwd_kernelINS_13Kernel_traitsI13__nv_bfloat16S2_S2_S2_fjLj2048ELj1ELj1ELj4ELj16ENS_18Kernel_traits_baseILj2048ES2_S2_S2_S2_fjLj128EEEEELb1ELb1ELb1ELb1EEEvNS_9BwdParamsE --------------------------
	.section	.nv.constant0._ZN10layer_norm13ln_bwd_kernelINS_13Kernel_traitsI13__nv_bfloat16S2_S2_S2_fjLj2048ELj1ELj1ELj4ELj16ENS_18Kernel_traits_baseILj2048ES2_S2_S2_S2_fjLj128EEEEELb1ELb1ELb1ELb1EEEvNS_9BwdParamsE,"a",@progbits
	.sectionflags	@""
	.align	4
.nv.constant0._ZN10layer_norm13ln_bwd_kernelINS_13Kernel_traitsI13__nv_bfloat16S2_S2_S2_fjLj2048ELj1ELj1ELj4ELj16ENS_18Kernel_traits_baseILj2048ES2_S2_S2_S2_fjLj128EEEEELb1ELb1ELb1ELb1EEEvNS_9BwdParamsE:
	.zero		1192


//--------------------- .nv.constant0._ZN10layer_norm13ln_bwd_kernelINS_13Kernel_traitsI6__halfS2_S2_S2_fjLj2048ELj1ELj1ELj4ELj16ENS_18Kernel_traits_baseILj2048ES2_S2_S2_S2_fjLj128EEEEELb0ELb0ELb0ELb0EEEvNS_9BwdParamsE --------------------------
	.section	.nv.constant0._ZN10layer_norm13ln_bwd_kernelINS_13Kernel_traitsI6__halfS2_S2_S2_fjLj2048ELj1ELj1ELj4ELj16ENS_18Kernel_traits_baseILj2048ES2_S2_S2_S2_fjLj128EEEEELb0ELb0ELb0ELb0EEEvNS_9BwdParamsE,"a",@progbits
	.sectionflags	@""
	.align	4
.nv.constant0._ZN10layer_norm13ln_bwd_kernelINS_13Kernel_traitsI6__halfS2_S2_S2_fjLj2048ELj1ELj1ELj4ELj16ENS_18Kernel_traits_baseILj2048ES2_S2_S2_S2_fjLj128EEEEELb0ELb0ELb0ELb0EEEvNS_9BwdParamsE:
	.zero		1192


//--------------------- .nv.constant0._ZN10layer_norm13ln_bwd_kernelINS_13Kernel_traitsI6__halfS2_S2_S2_fjLj2048ELj1ELj1ELj4ELj16ENS_18Kernel_traits_baseILj2048ES2_S2_S2_S2_fjLj128EEEEELb0ELb0ELb0ELb1EEEvNS_9BwdParamsE --------------------------
	.section	.nv.constant0._ZN10layer_norm13ln_bwd_kernelINS_13Kernel_traitsI6__halfS2_S2_S2_fjLj2048ELj1ELj1ELj4ELj16ENS_18Kernel_traits_baseILj2048ES2_S2_S2_S2_fjLj128EEEEELb0ELb0ELb0ELb1EEEvNS_9BwdParamsE,"a",@progbits
	.sectionflags	@""
	.align	4
.nv.constant0._ZN10layer_norm13ln_bwd_kernelINS_13Kernel_traitsI6__halfS2_S2_S2_fjLj2048ELj1ELj1ELj4ELj16ENS_18Kernel_traits_baseILj2048ES2_S2_S2_S2_fjLj128EEEEELb0ELb0ELb0ELb1EEEvNS_9BwdParamsE:
	.zero		1192


//--------------------- .nv.constant0._ZN10layer_norm13ln_bwd_kernelINS_13Kernel_traitsI6__halfS2_S2_S2_fjLj2048ELj1ELj1ELj4ELj16ENS_18Kernel_traits_baseILj2048ES2_S2_S2_S2_fjLj128EEEEELb0ELb0ELb1ELb0EEEvNS_9BwdParamsE --------------------------
	.section	.nv.constant0._ZN10layer_norm13ln_bwd_kernelINS_13Kernel_traitsI6__halfS2_S2_S2_fjLj2048ELj1ELj1ELj4ELj16ENS_18Kernel_traits_baseILj2048ES2_S2_S2_S2_fjLj128EEEEELb0ELb0ELb1ELb0EEEvNS_9BwdParamsE,"a",@progbits
	.sectionflags	@""
	.align	4
.nv.constant0._ZN10layer_norm13ln_bwd_kernelINS_13Kernel_traitsI6__halfS2_S2_S2_fjLj2048ELj1ELj1ELj4ELj16ENS_18Kernel_traits_baseILj2048ES2_S2_S2_S2_fjLj128EEEEELb0ELb0ELb1ELb0EEEvNS_9BwdParamsE:
	.zero		1192


//--------------------- .nv.constant0._ZN10layer_norm13ln_bwd_kernelINS_13Kernel_traitsI6__halfS2_S2_S2_fjLj2048ELj1ELj1ELj4ELj16ENS_18Kernel_traits_baseILj2048ES2_S2_S2_S2_fjLj128EEEEELb0ELb0ELb1ELb1EEEvNS_9BwdParamsE --------------------------
	.section	.nv.constant0._ZN10layer_norm13ln_bwd_kernelINS_13Kernel_traitsI6__halfS2_S2_S2_fjLj2048ELj1ELj1ELj4ELj16ENS_18Kernel_traits_baseILj2048ES2_S2_S2_S2_fjLj128EEEEELb0ELb0ELb1ELb1EEEvNS_9BwdParamsE,"a",@progbits
	.sectionflags	@""
	.align	4
.nv.constant0._ZN10layer_norm13ln_bwd_kernelINS_13Kernel_traitsI6__halfS2_S2_S2_fjLj2048ELj1ELj1ELj4ELj16ENS_18Kernel_traits_baseILj2048ES2_S2_S2_S2_fjLj128EEEEELb0ELb0ELb1ELb1EEEvNS_9BwdParamsE:
	.zero		1192


//--------------------- .nv.constant0._ZN10layer_norm13ln_bwd_kernelINS_13Kernel_traitsI6__halfS2_S2_S2_fjLj2048ELj1ELj1ELj4ELj16ENS_18Kernel_traits_baseILj2048ES2_S2_S2_S2_fjLj128EEEEELb0ELb1ELb0ELb0EEEvNS_9BwdParamsE --------------------------
	.section	.nv.constant0._ZN10layer_norm13ln_bwd_kernelINS_13Kernel_traitsI6__halfS2_S2_S2_fjLj2048ELj1ELj1ELj4ELj16ENS_18Kernel_traits_baseILj2048ES2_S2_S2_S2_fjLj128EEEEELb0ELb1ELb0ELb0EEEvNS_9BwdParamsE,"a",@progbits
	.sectionflags	@""
	.align	4
.nv.constant0._ZN10layer_norm13ln_bwd_kernelINS_13Kernel_traitsI6__halfS2_S2_S2_fjLj2048ELj1ELj1ELj4ELj16ENS_18Kernel_traits_baseILj2048ES2_S2_S2_S2_fjLj128EEEEELb0ELb1ELb0ELb0EEEvNS_9BwdParamsE:
	.zero		1192


//--------------------- .nv.constant0._ZN10layer_norm13ln_bwd_kernelINS_13Kernel_traitsI6__halfS2_S2_S2_fjLj2048ELj1ELj1ELj4ELj16ENS_18Kernel_traits_baseILj2048ES2_S2_S2_S2_fjLj128EEEEELb0ELb1ELb0ELb1EEEvNS_9BwdParamsE --------------------------
	.section	.nv.constant0._ZN10layer_norm13ln_bwd_kernelINS_13Kernel_traitsI6__halfS2_S2_S2_fjLj2048ELj1ELj1ELj4ELj16ENS_18Kernel_traits_baseILj2048ES2_S2_S2_S2_fjLj128EEEEELb0ELb1ELb0ELb1EEEvNS_9BwdParamsE,"a",@progbits
	.sectionflags	@""
	.align	4
.nv.constant0._ZN10layer_norm13ln_bwd_kernelINS_13Kernel_traitsI6__halfS2_S2_S2_fjLj2048ELj1ELj1ELj4ELj16ENS_18Kernel_traits_baseILj2048ES2_S2_S2_S2_fjLj128EEEEELb0ELb1ELb0ELb1EEEvNS_9BwdParamsE:
	.zero		1192


//--------------------- .nv.constant0._ZN10layer_norm13ln_bwd_kernelINS_13Kernel_traitsI6__halfS2_S2_S2_fjLj2048ELj1ELj1ELj4ELj16ENS_18Kernel_traits_baseILj2048ES2_S2_S2_S2_fjLj128EEEEELb0ELb1ELb1ELb0EEEvNS_9BwdParamsE --------------------------
	.section	.nv.constant0._ZN10layer_norm13ln_bwd_kernelINS_13Kernel_traitsI6__halfS2_S2_S2_fjLj2048ELj1ELj1ELj4ELj16ENS_18Kernel_traits_baseILj2048ES2_S2_S2_S2_fjLj128EEEEELb0ELb1ELb1ELb0EEEvNS_9BwdParamsE,"a",@progbits
	.sectionflags	@""
	.align	4
.nv.constant0._ZN10layer_norm13ln_bwd_kernelINS_13Kernel_traitsI6__halfS2_S2_S2_fjLj2048ELj1ELj1ELj4ELj16ENS_18Kernel_traits_baseILj2048ES2_S2_S2_S2_fjLj128EEEEELb0ELb1ELb1ELb0EEEvNS_9BwdParamsE:
	.zero		1192


//--------------------- .nv.constant0._ZN10layer_norm13ln_bwd_kernelINS_13Kernel_traitsI6__halfS2_S2_S2_fjLj2048ELj1ELj1ELj4ELj16ENS_18Kernel_traits_baseILj2048ES2_S2_S2_S2_fjLj128EEEEELb0ELb1ELb1ELb1EEEvNS_9BwdParamsE --------------------------
	.section	.nv.constant0._ZN10layer_norm13ln_bwd_kernelINS_13Kernel_traitsI6__halfS2_S2_S2_fjLj2048ELj1ELj1ELj4ELj16ENS_18Kernel_traits_baseILj2048ES2_S2_S2_S2_fjLj128EEEEELb0ELb1ELb1ELb1EEEvNS_9BwdParamsE,"a",@progbits
	.sectionflags	@""
	.align	4
.nv.constant0._ZN10layer_norm13ln_bwd_kernelINS_13Kernel_traitsI6__halfS2_S2_S2_fjLj2048ELj1ELj1ELj4ELj16ENS_18Kernel_traits_baseILj2048ES2_S2_S2_S2_fjLj128EEEEELb0ELb1ELb1ELb1EEEvNS_9BwdParamsE:
	.zero		1192


//--------------------- .nv.constant0._ZN10layer_norm13ln_bwd_kernelINS_13Kernel_traitsI6__halfS2_S2_S2_fjLj2048ELj1ELj1ELj4ELj16ENS_18Kernel_traits_baseILj2048ES2_S2_S2_S2_fjLj128EEEEELb1ELb0ELb0ELb0EEEvNS_9BwdParamsE --------------------------
	.section	.nv.constant0._ZN10layer_norm13ln_bwd_kernelINS_13Kernel_traitsI6__halfS2_S2_S2_fjLj2048ELj1ELj1ELj4ELj16ENS_18Kernel_traits_baseILj2048ES2_S2_S2_S2_fjLj128EEEEELb1ELb0ELb0ELb0EEEvNS_9BwdParamsE,"a",@progbits
	.sectionflags	@""
	.align	4
.nv.constant0._ZN10layer_norm13ln_bwd_kernelINS_13Kernel_traitsI6__halfS2_S2_S2_fjLj2048ELj1ELj1ELj4ELj16ENS_18Kernel_traits_baseILj2048ES2_S2_S2_S2_fjLj128EEEEELb1ELb0ELb0ELb0EEEvNS_9BwdParamsE:
	.zero		1192


//--------------------- .nv.constant0._ZN10layer_norm13ln_bwd_kernelINS_13Kernel_traitsI6__halfS2_S2_S2_fjLj2048ELj1ELj1ELj4ELj16ENS_18Kernel_traits_baseILj2048ES2_S2_S2_S2_fjLj128EEEEELb1ELb0ELb0ELb1EEEvNS_9BwdParamsE --------------------------
	.section	.nv.constant0._ZN10layer_norm13ln_bwd_kernelINS_13Kernel_traitsI6__halfS2_S2_S2_fjLj2048ELj1ELj1ELj4ELj16ENS_18Kernel_traits_baseILj2048ES2_S2_S2_S2_fjLj128EEEEELb1ELb0ELb0ELb1EEEvNS_9BwdParamsE,"a",@progbits
	.sectionflags	@""
	.align	4
.nv.constant0._ZN10layer_norm13ln_bwd_kernelINS_13Kernel_traitsI6__halfS2_S2_S2_fjLj2048ELj1ELj1ELj4ELj16ENS_18Kernel_traits_baseILj2048ES2_S2_S2_S2_fjLj128EEEEELb1ELb0ELb0ELb1EEEvNS_9BwdParamsE:
	.zero		1192


//--------------------- .nv.constant0._ZN10layer_norm22ln_bwd_finalize_kernelINS_22Kernel_traits_finalizeILj2048E6__halfS2_S2_S2_fjLb0ELj1024ELj4ENS_18Kernel_traits_baseILj2048ES2_S2_S2_S2_fjLj1024EEEEELb0ELb0EEEvNS_9BwdParamsE --------------------------
	.section	.nv.constant0._ZN10layer_norm22ln_bwd_finalize_kernelINS_22Kernel_traits_finalizeILj2048E6__halfS2_S2_S2_fjLb0ELj1024ELj4ENS_18Kernel_traits_baseILj2048ES2_S2_S2_S2_fjLj1024EEEEELb0ELb0EEEvNS_9BwdParamsE,"a",@progbits
	.sectionflags	@""
	.align	4
.nv.constant0._ZN10layer_norm22ln_bwd_finalize_kernelINS_22Kernel_traits_finalizeILj2048E6__halfS2_S2_S2_fjLb0ELj1024ELj4ENS_18Kernel_traits_baseILj2048ES2_S2_S2_S2_fjLj1024EEEEELb0ELb0EEEvNS_9BwdParamsE:
	.zero		1192


//--------------------- .nv.constant0._ZN10layer_norm13ln_bwd_kernelINS_13Kernel_traitsI6__halfS2_S2_S2_fjLj2048ELj1ELj1ELj4ELj16ENS_18Kernel_traits_baseILj2048ES2_S2_S2_S2_fjLj128EEEEELb1ELb0ELb1ELb0EEEvNS_9BwdParamsE --------------------------
	.section	.nv.constant0._ZN10layer_norm13ln_bwd_kernelINS_13Kernel_traitsI6__halfS2_S2_S2_fjLj2048ELj1ELj1ELj4ELj16ENS_18Kernel_traits_baseILj2048ES2_S2_S2_S2_fjLj128EEEEELb1ELb0ELb1ELb0EEEvNS_9BwdParamsE,"a",@progbits
	.sectionflags	@""
	.align	4
.nv.constant0._ZN10layer_norm13ln_bwd_kernelINS_13Kernel_traitsI6__halfS2_S2_S2_fjLj2048ELj1ELj1ELj4ELj16ENS_18Kernel_traits_baseILj2048ES2_S2_S2_S2_fjLj128EEEEELb1ELb0ELb1ELb0EEEvNS_9BwdParamsE:
	.zero		1192


//--------------------- .nv.constant0._ZN10layer_norm22ln_bwd_finalize_kernelINS_22Kernel_traits_finalizeILj2048E6__halfS2_S2_S2_fjLb0ELj1024ELj4ENS_18Kernel_traits_baseILj2048ES2_S2_S2_S2_fjLj1024EEEEELb0ELb1EEEvNS_9BwdParamsE --------------------------
	.section	.nv.constant0._ZN10layer_norm22ln_bwd_finalize_kernelINS_22Kernel_traits_finalizeILj2048E6__halfS2_S2_S2_fjLb0ELj1024ELj4ENS_18Kernel_traits_baseILj2048ES2_S2_S2_S2_fjLj1024EEEEELb0ELb1EEEvNS_9BwdParamsE,"a",@progbits
	.sectionflags	@""
	.align	4
.nv.constant0._ZN10layer_norm22ln_bwd_finalize_kernelINS_22Kernel_traits_finalizeILj2048E6__halfS2_S2_S2_fjLb0ELj1024ELj4ENS_18Kernel_traits_baseILj2048ES2_S2_S2_S2_fjLj1024EEEEELb0ELb1EEEvNS_9BwdParamsE:
	.zero		1192


//--------------------- .nv.constant0._ZN10layer_norm13ln_bwd_kernelINS_13Kernel_traitsI6__halfS2_S2_S2_fjLj2048ELj1ELj1ELj4ELj16ENS_18Kernel_traits_baseILj2048ES2_S2_S2_S2_fjLj128EEEEELb1ELb0ELb1ELb1EEEvNS_9BwdParamsE --------------------------
	.section	.nv.constant0._ZN10layer_norm13ln_bwd_kernelINS_13Kernel_traitsI6__halfS2_S2_S2_fjLj2048ELj1ELj1ELj4ELj16ENS_18Kernel_traits_baseILj2048ES2_S2_S2_S2_fjLj128EEEEELb1ELb0ELb1ELb1EEEvNS_9BwdParamsE,"a",@progbits
	.sectionflags	@""
	.align	4
.nv.constant0._ZN10layer_norm13ln_bwd_kernelINS_13Kernel_traitsI6__halfS2_S2_S2_fjLj2048ELj1ELj1ELj4ELj16ENS_18Kernel_traits_baseILj2048ES2_S2_S2_S2_fjLj128EEEEELb1ELb0ELb1ELb1EEEvNS_9BwdParamsE:
	.zero		1192


//--------------------- .nv.constant0._ZN10layer_norm13ln_bwd_kernelINS_13Kernel_traitsI6__halfS2_S2_S2_fjLj2048ELj1ELj1ELj4ELj16ENS_18Kernel_traits_baseILj2048ES2_S2_S2_S2_fjLj128EEEEELb1ELb1ELb0ELb0EEEvNS_9BwdParamsE --------------------------
	.section	.nv.constant0._ZN10layer_norm13ln_bwd_kernelINS_13Kernel_traitsI6__halfS2_S2_S2_fjLj2048ELj1ELj1ELj4ELj16ENS_18Kernel_traits_baseILj2048ES2_S2_S2_S2_fjLj128EEEEELb1ELb1ELb0ELb0EEEvNS_9BwdParamsE,"a",@progbits
	.sectionflags	@""
	.align	4
.nv.constant0._ZN10layer_norm13ln_bwd_kernelINS_13Kernel_traitsI6__halfS2_S2_S2_fjLj2048ELj1ELj1ELj4ELj16ENS_18Kernel_traits_baseILj2048ES2_S2_S2_S2_fjLj128EEEEELb1ELb1ELb0ELb0EEEvNS_9BwdParamsE:
	.zero		1192


//--------------------- .nv.constant0._ZN10layer_norm13ln_bwd_kernelINS_13Kernel_traitsI6__halfS2_S2_S2_fjLj2048ELj1ELj1ELj4ELj16ENS_18Kernel_traits_baseILj2048ES2_S2_S2_S2_fjLj128EEEEELb1ELb1ELb0ELb1EEEvNS_9BwdParamsE --------------------------
	.section	.nv.constant0._ZN10layer_norm13ln_bwd_kernelINS_13Kernel_traitsI6__halfS2_S2_S2_fjLj2048ELj1ELj1ELj4ELj16ENS_18Kernel_traits_baseILj2048ES2_S2_S2_S2_fjLj128EEEEELb1ELb1ELb0ELb1EEEvNS_9BwdParamsE,"a",@progbits
	.sectionflags	@""
	.align	4
.nv.constant0._ZN10layer_norm13ln_bwd_kernelINS_13Kernel_traitsI6__halfS2_S2_S2_fjLj2048ELj1ELj1ELj4ELj16ENS_18Kernel_traits_baseILj2048ES2_S2_S2_S2_fjLj128EEEEELb1ELb1ELb0ELb1EEEvNS_9BwdParamsE:
	.zero		1192


//--------------------- .nv.constant0._ZN10layer_norm22ln_bwd_finalize_kernelINS_22Kernel_traits_finalizeILj2048E6__halfS2_S2_S2_fjLb1ELj1024ELj4ENS_18Kernel_traits_baseILj2048ES2_S2_S2_S2_fjLj1024EEEEELb1ELb0EEEvNS_9BwdParamsE --------------------------
	.section	.nv.constant0._ZN10layer_norm22ln_bwd_finalize_kernelINS_22Kernel_traits_finalizeILj2048E6__halfS2_S2_S2_fjLb1ELj1024ELj4ENS_18Kernel_traits_baseILj2048ES2_S2_S2_S2_fjLj1024EEEEELb1ELb0EEEvNS_9BwdParamsE,"a",@progbits
	.sectionflags	@""
	.align	4
.nv.constant0._ZN10layer_norm22ln_bwd_finalize_kernelINS_22Kernel_traits_finalizeILj2048E6__halfS2_S2_S2_fjLb1ELj1024ELj4ENS_18Kernel_traits_baseILj2048ES2_S2_S2_S2_fjLj1024EEEEELb1ELb0EEEvNS_9BwdParamsE:
	.zero		1192


//--------------------- .nv.constant0._ZN10layer_norm13ln_bwd_kernelINS_13Kernel_traitsI6__halfS2_S2_S2_fjLj2048ELj1ELj1ELj4ELj16ENS_18Kernel_traits_baseILj2048ES2_S2_S2_S2_fjLj128EEEEELb1ELb1ELb1ELb0EEEvNS_9BwdParamsE --------------------------
	.section	.nv.constant0._ZN10layer_norm13ln_bwd_kernelINS_13Kernel_traitsI6__halfS2_S2_S2_fjLj2048ELj1ELj1ELj4ELj16ENS_18Kernel_traits_baseILj2048ES2_S2_S2_S2_fjLj128EEEEELb1ELb1ELb1ELb0EEEvNS_9BwdParamsE,"a",@progbits
	.sectionflags	@""
	.align	4
.nv.constant0._ZN10layer_norm13ln_bwd_kernelINS_13Kernel_traitsI6__halfS2_S2_S2_fjLj2048ELj1ELj1ELj4ELj16ENS_18Kernel_traits_baseILj2048ES2_S2_S2_S2_fjLj128EEEEELb1ELb1ELb1ELb0EEEvNS_9BwdParamsE:
	.zero		1192


//--------------------- .nv.constant0._ZN10layer_norm22ln_bwd_finalize_kernelINS_22Kernel_traits_finalizeILj2048E6__halfS2_S2_S2_fjLb1ELj1024ELj4ENS_18Kernel_traits_baseILj2048ES2_S2_S2_S2_fjLj1024EEEEELb1ELb1EEEvNS_9BwdParamsE --------------------------
	.section	.nv.constant0._ZN10layer_norm22ln_bwd_finalize_kernelINS_22Kernel_traits_finalizeILj2048E6__halfS2_S2_S2_fjLb1ELj1024ELj4ENS_18Kernel_traits_baseILj2048ES2_S2_S2_S2_fjLj1024EEEEELb1ELb1EEEvNS_9BwdParamsE,"a",@progbits
	.sectionflags	@""
	.align	4
.nv.constant0._ZN10layer_norm22ln_bwd_finalize_kernelINS_22Kernel_traits_finalizeILj2048E6__halfS2_S2_S2_fjLb1ELj1024ELj4ENS_18Kernel_traits_baseILj2048ES2_S2_S2_S2_fjLj1024EEEEELb1ELb1EEEvNS_9BwdParamsE:
	.zero		1192


//--------------------- .nv.constant0._ZN10layer_norm13ln_bwd_kernelINS_13Kernel_traitsI6__halfS2_S2_S2_fjLj2048ELj1ELj1ELj4ELj16ENS_18Kernel_traits_baseILj2048ES2_S2_S2_S2_fjLj128EEEEELb1ELb1ELb1ELb1EEEvNS_9BwdParamsE --------------------------
	.section	.nv.constant0._ZN10layer_norm13ln_bwd_kernelINS_13Kernel_traitsI6__halfS2_S2_S2_fjLj2048ELj1ELj1ELj4ELj16ENS_18Kernel_traits_baseILj2048ES2_S2_S2_S2_fjLj128EEEEELb1ELb1ELb1ELb1EEEvNS_9BwdParamsE,"a",@progbits
	.sectionflags	@""
	.align	4
.nv.constant0._ZN10layer_norm13ln_bwd_kernelINS_13Kernel_traitsI6__halfS2_S2_S2_fjLj2048ELj1ELj1ELj4ELj16ENS_18Kernel_traits_baseILj2048ES2_S2_S2_S2_fjLj128EEEEELb1ELb1ELb1ELb1EEEvNS_9BwdParamsE:
	.zero		1192


//--------------------- .nv.constant0._ZN10layer_norm13ln_bwd_kernelINS_13Kernel_traitsIf13__nv_bfloat16S2_S2_fjLj2048ELj1ELj1ELj4ELj16ENS_18Kernel_traits_baseILj2048EfS2_S2_S2_fjLj128EEEEELb0ELb0ELb0ELb0EEEvNS_9BwdParamsE --------------------------
	.section	.nv.constant0._ZN10layer_norm13ln_bwd_kernelINS_13Kernel_traitsIf13__nv_bfloat16S2_S2_fjLj2048ELj1ELj1ELj4ELj16ENS_18Kernel_traits_baseILj2048EfS2_S2_S2_fjLj128EEEEELb0ELb0ELb0ELb0EEEvNS_9BwdParamsE,"a",@progbits
	.sectionflags	@""
	.align	4
.nv.constant0._ZN10layer_norm13ln_bwd_kernelINS_13Kernel_traitsIf13__nv_bfloat16S2_S2_fjLj2048ELj1ELj1ELj4ELj16ENS_18Kernel_traits_baseILj2048EfS2_S2_S2_fjLj128EEEEELb0ELb0ELb0ELb0EEEvNS_9BwdParamsE:
	.zero		1192


//--------------------- .nv.constant0._ZN10layer_norm13ln_bwd_kernelINS_13Kernel_traitsIf13__nv_bfloat16S2_S2_fjLj2048ELj1ELj1ELj4ELj16ENS_18Kernel_traits_baseILj2048EfS2_S2_S2_fjLj128EEEEELb0ELb0ELb0ELb1EEEvNS_9BwdParamsE --------------------------
	.section	.nv.constant0._ZN10layer_norm13ln_bwd_kernelINS_13Kernel_traitsIf13__nv_bfloat16S2_S2_fjLj2048ELj1ELj1ELj4ELj16ENS_18Kernel_traits_baseILj2048EfS2_S2_S2_fjLj128EEEEELb0ELb0ELb0ELb1EEEvNS_9BwdParamsE,"a",@progbits
	.sectionflags	@""
	.align	4
.nv.constant0._ZN10layer_norm13ln_bwd_kernelINS_13Kernel_traitsIf13__nv_bfloat16S2_S2_fjLj2048ELj1ELj1ELj4ELj16ENS_18Kernel_traits_baseILj2048EfS2_S2_S2_fjLj128EEEEELb0ELb0ELb0ELb1EEEvNS_9BwdParamsE:
	.zero		1192


//--------------------- .nv.constant0._ZN10layer_norm13ln_bwd_kernelINS_13Kernel_traitsIf13__nv_bfloat16S2_S2_fjLj2048ELj1ELj1ELj4ELj16ENS_18Kernel_traits_baseILj2048EfS2_S2_S2_fjLj128EEEEELb0ELb0ELb1ELb0EEEvNS_9BwdParamsE --------------------------
	.section	.nv.constant0._ZN10layer_norm13ln_bwd_kernelINS_13Kernel_traitsIf13__nv_bfloat16S2_S2_fjLj2048ELj1ELj1ELj4ELj16ENS_18Kernel_traits_baseILj2048EfS2_S2_S2_fjLj128EEEEELb0ELb0ELb1ELb0EEEvNS_9BwdParamsE,"a",@progbits
	.sectionflags	@""
	.align	4
.nv.constant0._ZN10layer_norm13ln_bwd_kernelINS_13Kernel_traitsIf13__nv_bfloat16S2_S2_fjLj2048ELj1ELj1ELj4ELj16ENS_18Kernel_traits_baseILj2048EfS2_S2_S2_fjLj128EEEEELb0ELb0ELb1ELb0EEEvNS_9BwdParamsE:
	.zero		1192


//--------------------- .nv.constant0._ZN10layer_norm13ln_bwd_kernelINS_13Kernel_traitsIf13__nv_bfloat16S2_S2_fjLj2048ELj1ELj1ELj4ELj16ENS_18Kernel_traits_baseILj2048EfS2_S2_S2_fjLj128EEEEELb0ELb0ELb1ELb1EEEvNS_9BwdParamsE --------------------------
	.section	.nv.constant0._ZN10layer_norm13ln_bwd_kernelINS_13Kernel_traitsIf13__nv_bfloat16S2_S2_fjLj2048ELj1ELj1ELj4ELj16ENS_18Kernel_traits_baseILj2048EfS2_S2_S2_fjLj128EEEEELb0ELb0ELb1ELb1EEEvNS_9BwdParamsE,"a",@progbits
	.sectionflags	@""
	.align	4
.nv.constant0._ZN10layer_norm13ln_bwd_kernelINS_13Kernel_traitsIf13__nv_bfloat16S2_S2_fjLj2048ELj1ELj1ELj4ELj16ENS_18Kernel_traits_baseILj2048EfS2_S2_S2_fjLj128EEEEELb0ELb0ELb1ELb1EEEvNS_9BwdParamsE:
	.zero		1192


//--------------------- .nv.constant0._ZN10layer_norm13ln_bwd_kernelINS_13Kernel_traitsIf13__nv_bfloat16S2_S2_fjLj2048ELj1ELj1ELj4ELj16ENS_18Kernel_traits_baseILj2048EfS2_S2_S2_fjLj128EEEEELb0ELb1ELb0ELb0EEEvNS_9BwdParamsE --------------------------
	.section	.nv.constant0._ZN10layer_norm13ln_bwd_kernelINS_13Kernel_traitsIf13__nv_bfloat16S2_S2_fjLj2048ELj1ELj1ELj4ELj16ENS_18Kernel_traits_baseILj2048EfS2_S2_S2_fjLj128EEEEELb0ELb1ELb0ELb0EEEvNS_9BwdParamsE,"a",@progbits
	.sectionflags	@""
	.align	4
.nv.constant0._ZN10layer_norm13ln_bwd_kernelINS_13Kernel_traitsIf13__nv_bfloat16S2_S2_fjLj2048ELj1ELj1ELj4ELj16ENS_18Kernel_traits_baseILj2048EfS2_S2_S2_fjLj128EEEEELb0ELb1ELb0ELb0EEEvNS_9BwdParamsE:
	.zero		1192


//--------------------- .nv.constant0._ZN10layer_norm13ln_bwd_kernelINS_13Kernel_traitsIf13__nv_bfloat16S2_S2_fjLj2048ELj1ELj1ELj4ELj16ENS_18Kernel_traits_baseILj2048EfS2_S2_S2_fjLj128EEEEELb0ELb1ELb0ELb1EEEvNS_9BwdParamsE --------------------------
	.section	.nv.constant0._ZN10layer_norm13ln_bwd_kernelINS_13Kernel_traitsIf13__nv_bfloat16S2_S2_fjLj2048ELj1ELj1ELj4ELj16ENS_18Kernel_traits_baseILj2048EfS2_S2_S2_fjLj128EEEEELb0ELb1ELb0ELb1EEEvNS_9BwdParamsE,"a",@progbits
	.sectionflags	@""
	.align	4
.nv.constant0._ZN10layer_norm13ln_bwd_kernelINS_13Kernel_traitsIf13__nv_bfloat16S2_S2_fjLj2048ELj1ELj1ELj4ELj16ENS_18Kernel_traits_baseILj2048EfS2_S2_S2_fjLj128EEEEELb0ELb1ELb0ELb1EEEvNS_9BwdParamsE:
	.zero		1192


//--------------------- .nv.constant0._ZN10layer_norm13ln_bwd_kernelINS_13Kernel_traitsIf13__nv_bfloat16S2_S2_fjLj2048ELj1ELj1ELj4ELj16ENS_18Kernel_traits_baseILj2048EfS2_S2_S2_fjLj128EEEEELb0ELb1ELb1ELb0EEEvNS_9BwdParamsE --------------------------
	.section	.nv.constant0._ZN10layer_norm13ln_bwd_kernelINS_13Kernel_traitsIf13__nv_bfloat16S2_S2_fjLj2048ELj1ELj1ELj4ELj16ENS_18Kernel_traits_baseILj2048EfS2_S2_S2_fjLj128EEEEELb0ELb1ELb1ELb0EEEvNS_9BwdParamsE,"a",@progbits
	.sectionflags	@""
	.align	4
.nv.constant0._ZN10layer_norm13ln_bwd_kernelINS_13Kernel_traitsIf13__nv_bfloat16S2_S2_fjLj2048ELj1ELj1ELj4ELj16ENS_18Kernel_traits_baseILj2048EfS2_S2_S2_fjLj128EEEEELb0ELb1ELb1ELb0EEEvNS_9BwdParamsE:
	.zero		1192


//--------------------- .nv.constant0._ZN10layer_norm13ln_bwd_kernelINS_13Kernel_traitsIf13__nv_bfloat16S2_S2_fjLj2048ELj1ELj1ELj4ELj16ENS_18Kernel_traits_baseILj2048EfS2_S2_S2_fjLj128EEEEELb0ELb1ELb1ELb1EEEvNS_9BwdParamsE --------------------------
	.section	.nv.constant0._ZN10layer_norm13ln_bwd_kernelINS_13Kernel_traitsIf13__nv_bfloat16S2_S2_fjLj2048ELj1ELj1ELj4ELj16ENS_18Kernel_traits_baseILj2048EfS2_S2_S2_fjLj128EEEEELb0ELb1ELb1ELb1EEEvNS_9BwdParamsE,"a",@progbits
	.sectionflags	@""
	.align	4
.nv.constant0._ZN10layer_norm13ln_bwd_kernelINS_13Kernel_traitsIf13__nv_bfloat16S2_S2_fjLj2048ELj1ELj1ELj4ELj16ENS_18Kernel_traits_baseILj2048EfS2_S2_S2_fjLj128EEEEELb0ELb1ELb1ELb1EEEvNS_9BwdParamsE:
	.zero		1192


//--------------------- .nv.constant0._ZN10layer_norm13ln_bwd_kernelINS_13Kernel_traitsIf13__nv_bfloat16S2_S2_fjLj2048ELj1ELj1ELj4ELj16ENS_18Kernel_traits_baseILj2048EfS2_S2_S2_fjLj128EEEEELb1ELb0ELb0ELb0EEEvNS_9BwdParamsE --------------------------
	.section	.nv.constant0._ZN10layer_norm13ln_bwd_kernelINS_13Kernel_traitsIf13__nv_bfloat16S2_S2_fjLj2048ELj1ELj1ELj4ELj16ENS_18Kernel_traits_baseILj2048EfS2_S2_S2_fjLj128EEEEELb1ELb0ELb0ELb0EEEvNS_9BwdParamsE,"a",@progbits
	.sectionflags	@""
	.align	4
.nv.constant0._ZN10layer_norm13ln_bwd_kernelINS_13Kernel_traitsIf13__nv_bfloat16S2_S2_fjLj2048ELj1ELj1ELj4ELj16ENS_18Kernel_traits_baseILj2048EfS2_S2_S2_fjLj128EEEEELb1ELb0ELb0ELb0EEEvNS_9BwdParamsE:
	.zero		1192


//--------------------- .nv.constant0._ZN10layer_norm13ln_bwd_kernelINS_13Kernel_traitsIf13__nv_bfloat16S2_S2_fjLj2048ELj1ELj1ELj4ELj16ENS_18Kernel_traits_baseILj2048EfS2_S2_S2_fjLj128EEEEELb1ELb0ELb0ELb1EEEvNS_9BwdParamsE --------------------------
	.section	.nv.constant0._ZN10layer_norm13ln_bwd_kernelINS_13Kernel_traitsIf13__nv_bfloat16S2_S2_fjLj2048ELj1ELj1ELj4ELj16ENS_18Kernel_traits_baseILj2048EfS2_S2_S2_fjLj128EEEEELb1ELb0ELb0ELb1EEEvNS_9BwdParamsE,"a",@progbits
	.sectionflags	@""
	.align	4
.nv.constant0._ZN10layer_norm13ln_bwd_kernelINS_13Kernel_traitsIf13__nv_bfloat16S2_S2_fjLj2048ELj1ELj1ELj4ELj16ENS_18Kernel_traits_baseILj2048EfS2_S2_S2_fjLj128EEEEELb1ELb0ELb0ELb1EEEvNS_9BwdParamsE:
	.zero		1192


//--------------------- .nv.constant0._ZN10layer_norm22ln_bwd_finalize_kernelINS_22Kernel_traits_finalizeILj2048Ef13__nv_bfloat16S2_S2_fjLb0ELj1024ELj4ENS_18Kernel_traits_baseILj2048EfS2_S2_S2_fjLj1024EEEEELb0ELb0EEEvNS_9BwdParamsE --------------------------
	.section	.nv.constant0._ZN10layer_norm22ln_bwd_finalize_kernelINS_22Kernel_traits_finalizeILj2048Ef13__nv_bfloat16S2_S2_fjLb0ELj1024ELj4ENS_18Kernel_traits_baseILj2048EfS2_S2_S2_fjLj1024EEEEELb0ELb0EEEvNS_9BwdParamsE,"a",@progbits
	.sectionflags	@""
	.align	4
.nv.constant0._ZN10layer_norm22ln_bwd_finalize_kernelINS_22Kernel_traits_finalizeILj2048Ef13__nv_bfloat16S2_S2_fjLb0ELj1024ELj4ENS_18Kernel_traits_baseILj2048EfS2_S2_S2_fjLj1024EEEEELb0ELb0EEEvNS_9BwdParamsE:
	.zero		1192


//--------------------- .nv.constant0._ZN10layer_norm13ln_bwd_kernelINS_13Kernel_traitsIf13__nv_bfloat16S2_S2_fjLj2048ELj1ELj1ELj4ELj16ENS_18Kernel_traits_baseILj2048EfS2_S2_S2_fjLj128EEEEELb1ELb0ELb1ELb0EEEvNS_9BwdParamsE --------------------------
	.section	.nv.constant0._ZN10layer_norm13ln_bwd_kernelINS_13Kernel_traitsIf13__nv_bfloat16S2_S2_fjLj2048ELj1ELj1ELj4ELj16ENS_18Kernel_traits_baseILj2048EfS2_S2_S2_fjLj128EEEEELb1ELb0ELb1ELb0EEEvNS_9BwdParamsE,"a",@progbits
	.sectionflags	@""
	.align	4
.nv.constant0._ZN10layer_norm13ln_bwd_kernelINS_13Kernel_traitsIf13__nv_bfloat16S2_S2_fjLj2048ELj1ELj1ELj4ELj16ENS_18Kernel_traits_baseILj2048EfS2_S2_S2_fjLj128EEEEELb1ELb0ELb1ELb0EEEvNS_9BwdParamsE:
	.zero		1192


//--------------------- .nv.constant0._ZN10layer_norm22ln_bwd_finalize_kernelINS_22Kernel_traits_finalizeILj2048Ef13__nv_bfloat16S2_S2_fjLb0ELj1024ELj4ENS_18Kernel_traits_baseILj2048EfS2_S2_S2_fjLj1024EEEEELb0ELb1EEEvNS_9BwdParamsE --------------------------
	.section	.nv.constant0._ZN10layer_norm22ln_bwd_finalize_kernelINS_22Kernel_traits_finalizeILj2048Ef13__nv_bfloat16S2_S2_fjLb0ELj1024ELj4ENS_18Kernel_traits_baseILj2048EfS2_S2_S2_fjLj1024EEEEELb0ELb1EEEvNS_9BwdParamsE,"a",@progbits
	.sectionflags	@""
	.align	4
.nv.constant0._ZN10layer_norm22ln_bwd_finalize_kernelINS_22Kernel_traits_finalizeILj2048Ef13__nv_bfloat16S2_S2_fjLb0ELj1024ELj4ENS_18Kernel_traits_baseILj2048EfS2_S2_S2_fjLj1024EEEEELb0ELb1EEEvNS_9BwdParamsE:
	.zero		1192


//--------------------- .nv.constant0._ZN10layer_norm13ln_bwd_kernelINS_13Kernel_traitsIf13__nv_bfloat16S2_S2_fjLj2048ELj1ELj1ELj4ELj16ENS_18Kernel_traits_baseILj2048EfS2_S2_S2_fjLj128EEEEELb1ELb0ELb1ELb1EEEvNS_9BwdParamsE --------------------------
	.section	.nv.constant0._ZN10layer_norm13ln_bwd_kernelINS_13Kernel_traitsIf13__nv_bfloat16S2_S2_fjLj2048ELj1ELj1ELj4ELj16ENS_18Kernel_traits_baseILj2048EfS2_S2_S2_fjLj128EEEEELb1ELb0ELb1ELb1EEEvNS_9BwdParamsE,"a",@progbits
	.sectionflags	@""
	.align	4
.nv.constant0._ZN10layer_norm13ln_bwd_kernelINS_13Kernel_traitsIf13__nv_bfloat16S2_S2_fjLj2048ELj1ELj1ELj4ELj16ENS_18Kernel_traits_baseILj2048EfS2_S2_S2_fjLj128EEEEELb1ELb0ELb1ELb1EEEvNS_9BwdParamsE:
	.zero		1192


//--------------------- .nv.constant0._ZN10layer_norm13ln_bwd_kernelINS_13Kernel_traitsIf13__nv_bfloat16S2_S2_fjLj2048ELj1ELj1ELj4ELj16ENS_18Kernel_traits_baseILj2048EfS2_S2_S2_fjLj128EEEEELb1ELb1ELb0ELb0EEEvNS_9BwdParamsE --------------------------
	.section	.nv.constant0._ZN10layer_norm13ln_bwd_kernelINS_13Kernel_traitsIf13__nv_bfloat16S2_S2_fjLj2048ELj1ELj1ELj4ELj16ENS_18Kernel_traits_baseILj2048EfS2_S2_S2_fjLj128EEEEELb1ELb1ELb0ELb0EEEvNS_9BwdParamsE,"a",@progbits
	.sectionflags	@""
	.align	4
.nv.constant0._ZN10layer_norm13ln_bwd_kernelINS_13Kernel_traitsIf13__nv_bfloat16S2_S2_fjLj2048ELj1ELj1ELj4ELj16ENS_18Kernel_traits_baseILj2048EfS2_S2_S2_fjLj128EEEEELb1ELb1ELb0ELb0EEEvNS_9BwdParamsE:
	.zero		1192


//--------------------- .nv.constant0._ZN10layer_norm13ln_bwd_kernelINS_13Kernel_traitsIf13__nv_bfloat16S2_S2_fjLj2048ELj1ELj1ELj4ELj16ENS_18Kernel_traits_baseILj2048EfS2_S2_S2_fjLj128EEEEELb1ELb1ELb0ELb1EEEvNS_9BwdParamsE --------------------------
	.section	.nv.constant0._ZN10layer_norm13ln_bwd_kernelINS_13Kernel_traitsIf13__nv_bfloat16S2_S2_fjLj2048ELj1ELj1ELj4ELj16ENS_18Kernel_traits_baseILj2048EfS2_S2_S2_fjLj128EEEEELb1ELb1ELb0ELb1EEEvNS_9BwdParamsE,"a",@progbits
	.sectionflags	@""
	.align	4
.nv.constant0._ZN10layer_norm13ln_bwd_kernelINS_13Kernel_traitsIf13__nv_bfloat16S2_S2_fjLj2048ELj1ELj1ELj4ELj16ENS_18Kernel_traits_baseILj2048EfS2_S2_S2_fjLj128EEEEELb1ELb1ELb0ELb1EEEvNS_9BwdParamsE:
	.zero		1192


//--------------------- .nv.constant0._ZN10layer_norm22ln_bwd_finalize_kernelINS_22Kernel_traits_finalizeILj2048Ef13__nv_bfloat16S2_S2_fjLb1ELj1024ELj4ENS_18Kernel_traits_baseILj2048EfS2_S2_S2_fjLj1024EEEEELb1ELb0EEEvNS_9BwdParamsE --------------------------
	.section	.nv.constant0._ZN10layer_norm22ln_bwd_finalize_kernelINS_22Kernel_traits_finalizeILj2048Ef13__nv_bfloat16S2_S2_fjLb1ELj1024ELj4ENS_18Kernel_traits_baseILj2048EfS2_S2_S2_fjLj1024EEEEELb1ELb0EEEvNS_9BwdParamsE,"a",@progbits
	.sectionflags	@""
	.align	4
.nv.constant0._ZN10layer_norm22ln_bwd_finalize_kernelINS_22Kernel_traits_finalizeILj2048Ef13__nv_bfloat16S2_S2_fjLb1ELj1024ELj4ENS_18Kernel_traits_baseILj2048EfS2_S2_S2_fjLj1024EEEEELb1ELb0EEEvNS_9BwdParamsE:
	.zero		1192


//--------------------- .nv.constant0._ZN10layer_norm13ln_bwd_kernelINS_13Kernel_traitsIf13__nv_bfloat16S2_S2_fjLj2048ELj1ELj1ELj4ELj16ENS_18Kernel_traits_baseILj2048EfS2_S2_S2_fjLj128EEEEELb1ELb1ELb1ELb0EEEvNS_9BwdParamsE --------------------------
	.section	.nv.constant0._ZN10layer_norm13ln_bwd_kernelINS_13Kernel_traitsIf13__nv_bfloat16S2_S2_fjLj2048ELj1ELj1ELj4ELj16ENS_18Kernel_traits_baseILj2048EfS2_S2_S2_fjLj128EEEEELb1ELb1ELb1ELb0EEEvNS_9BwdParamsE,"a",@progbits
	.sectionflags	@""
	.align	4
.nv.constant0._ZN10layer_norm13ln_bwd_kernelINS_13Kernel_traitsIf13__nv_bfloat16S2_S2_fjLj2048ELj1ELj1ELj4ELj16ENS_18Kernel_traits_baseILj2048EfS2_S2_S2_fjLj128EEEEELb1ELb1ELb1ELb0EEEvNS_9BwdParamsE:
	.zero		1192


//--------------------- .nv.constant0._ZN10layer_norm22ln_bwd_finalize_kernelINS_22Kernel_traits_finalizeILj2048Ef13__nv_bfloat16S2_S2_fjLb1ELj1024ELj4ENS_18Kernel_traits_baseILj2048EfS2_S2_S2_fjLj1024EEEEELb1ELb1EEEvNS_9BwdParamsE --------------------------
	.section	.nv.constant0._ZN10layer_norm22ln_bwd_finalize_kernelINS_22Kernel_traits_finalizeILj2048Ef13__nv_bfloat16S2_S2_fjLb1ELj1024ELj4ENS_18Kernel_traits_baseILj2048EfS2_S2_S2_fjLj1024EEEEELb1ELb1EEEvNS_9BwdParamsE,"a",@progbits
	.sectionflags	@""
	.align	4
.nv.constant0._ZN10layer_norm22ln_bwd_finalize_kernelINS_22Kernel_traits_finalizeILj2048Ef13__nv_bfloat16S2_S2_fjLb1ELj1024ELj4ENS_18Kernel_traits_baseILj2048EfS2_S2_S2_fjLj1024EEEEELb1ELb1EEEvNS_9BwdParamsE:
	.zero		1192


//--------------------- .nv.constant0._ZN10layer_norm13ln_bwd_kernelINS_13Kernel_traitsIf13__nv_bfloat16S2_S2_fjLj2048ELj1ELj1ELj4ELj16ENS_18Kernel_traits_baseILj2048EfS2_S2_S2_fjLj128EEEEELb1ELb1ELb1ELb1EEEvNS_9BwdParamsE --------------------------
	.section	.nv.constant0._ZN10layer_norm13ln_bwd_kernelINS_13Kernel_traitsIf13__nv_bfloat16S2_S2_fjLj2048ELj1ELj1ELj4ELj16ENS_18Kernel_traits_baseILj2048EfS2_S2_S2_fjLj128EEEEELb1ELb1ELb1ELb1EEEvNS_9BwdParamsE,"a",@progbits
	.sectionflags	@""
	.align	4
.nv.constant0._ZN10layer_norm13ln_bwd_kernelINS_13Kernel_traitsIf13__nv_bfloat16S2_S2_fjLj2048ELj1ELj1ELj4ELj16ENS_18Kernel_traits_baseILj2048EfS2_S2_S2_fjLj128EEEEELb1ELb1ELb1ELb1EEEvNS_9BwdParamsE:
	.zero		1192


//--------------------- .nv.constant0._ZN10layer_norm13ln_bwd_kernelINS_13Kernel_traitsI13__nv_bfloat16S2_fS2_fjLj2048ELj1ELj1ELj4ELj16ENS_18Kernel_traits_baseILj2048ES2_S2_fS2_fjLj128EEEEELb0ELb0ELb0ELb0EEEvNS_9BwdParamsE --------------------------
	.section	.nv.constant0._ZN10layer_norm13ln_bwd_kernelINS_13Kernel_traitsI13__nv_bfloat16S2_fS2_fjLj2048ELj1ELj1ELj4ELj16ENS_18Kernel_traits_baseILj2048ES2_S2_fS2_fjLj128EEEEELb0ELb0ELb0ELb0EEEvNS_9BwdParamsE,"a",@progbits
	.sectionflags	@""
	.align	4
.nv.constant0._ZN10layer_norm13ln_bwd_kernelINS_13Kernel_traitsI13__nv_bfloat16S2_fS2_fjLj2048ELj1ELj1ELj4ELj16ENS_18Kernel_traits_baseILj2048ES2_S2_fS2_fjLj128EEEEELb0ELb0ELb0ELb0EEEvNS_9BwdParamsE:
	.zero		1192


//--------------------- .nv.constant0._ZN10layer_norm13ln_bwd_kernelINS_13Kernel_traitsI13__nv_bfloat16S2_fS2_fjLj2048ELj1ELj1ELj4ELj16ENS_18Kernel_traits_baseILj2048ES2_S2_fS2_fjLj128EEEEELb0ELb0ELb0ELb1EEEvNS_9BwdParamsE --------------------------
	.section	.nv.constant0._ZN10layer_norm13ln_bwd_kernelINS_13Kernel_traitsI13__nv_bfloat16S2_fS2_fjLj2048ELj1ELj1ELj4ELj16ENS_18Kernel_traits_baseILj2048ES2_S2_fS2_fjLj128EEEEELb0ELb0ELb0ELb1EEEvNS_9BwdParamsE,"a",@progbits
	.sectionflags	@""
	.align	4
.nv.constant0._ZN10layer_norm13ln_bwd_kernelINS_13Kernel_traitsI13__nv_bfloat16S2_fS2_fjLj2048ELj1ELj1ELj4ELj16ENS_18Kernel_traits_baseILj2048ES2_S2_fS2_fjLj128EEEEELb0ELb0ELb0ELb1EEEvNS_9BwdParamsE:
	.zero		1192


//--------------------- .nv.constant0._ZN10layer_norm13ln_bwd_kernelINS_13Kernel_traitsI13__nv_bfloat16S2_fS2_fjLj2048ELj1ELj1ELj4ELj16ENS_18Kernel_traits_baseILj2048ES2_S2_fS2_fjLj128EEEEELb0ELb0ELb1ELb0EEEvNS_9BwdParamsE --------------------------
	.section	.nv.constant0._ZN10layer_norm13ln_bwd_kernelINS_13Kernel_traitsI13__nv_bfloat16S2_fS2_fjLj2048ELj1ELj1ELj4ELj16ENS_18Kernel_traits_baseILj2048ES2_S2_fS2_fjLj128EEEEELb0ELb0ELb1ELb0EEEvNS_9BwdParamsE,"a",@progbits
	.sectionflags	@""
	.align	4
.nv.constant0._ZN10layer_norm13ln_bwd_kernelINS_13Kernel_traitsI13__nv_bfloat16S2_fS2_fjLj2048ELj1ELj1ELj4ELj16ENS_18Kernel_traits_baseILj2048ES2_S2_fS2_fjLj128EEEEELb0ELb0ELb1ELb0EEEvNS_9BwdParamsE:
	.zero		1192


//--------------------- .nv.constant0._ZN10layer_norm13ln_bwd_kernelINS_13Kernel_traitsI13__nv_bfloat16S2_fS2_fjLj2048ELj1ELj1ELj4ELj16ENS_18Kernel_traits_baseILj2048ES2_S2_fS2_fjLj128EEEEELb0ELb0ELb1ELb1EEEvNS_9BwdParamsE --------------------------
	.section	.nv.constant0._ZN10layer_norm13ln_bwd_kernelINS_13Kernel_traitsI13__nv_bfloat16S2_fS2_fjLj2048ELj1ELj1ELj4ELj16ENS_18Kernel_traits_baseILj2048ES2_S2_fS2_fjLj128EEEEELb0ELb0ELb1ELb1EEEvNS_9BwdParamsE,"a",@progbits
	.sectionflags	@""
	.align	4
.nv.constant0._ZN10layer_norm13ln_bwd_kernelINS_13Kernel_traitsI13__nv_bfloat16S2_fS2_fjLj2048ELj1ELj1ELj4ELj16ENS_18Kernel_traits_baseILj2048ES2_S2_fS2_fjLj128EEEEELb0ELb0ELb1ELb1EEEvNS_9BwdParamsE:
	.zero		1192


//--------------------- .nv.constant0._ZN10layer_norm13ln_bwd_kernelINS_13Kernel_traitsI13__nv_bfloat16S2_fS2_fjLj2048ELj1ELj1ELj4ELj16ENS_18Kernel_traits_baseILj2048ES2_S2_fS2_fjLj128EEEEELb0ELb1ELb0ELb0EEEvNS_9BwdParamsE --------------------------
	.section	.nv.constant0._ZN10layer_norm13ln_bwd_kernelINS_13Kernel_traitsI13__nv_bfloat16S2_fS2_fjLj2048ELj1ELj1ELj4ELj16ENS_18Kernel_traits_baseILj2048ES2_S2_fS2_fjLj128EEEEELb0ELb1ELb0ELb0EEEvNS_9BwdParamsE,"a",@progbits
	.sectionflags	@""
	.align	4
.nv.constant0._ZN10layer_norm13ln_bwd_kernelINS_13Kernel_traitsI13__nv_bfloat16S2_fS2_fjLj2048ELj1ELj1ELj4ELj16ENS_18Kernel_traits_baseILj2048ES2_S2_fS2_fjLj128EEEEELb0ELb1ELb0ELb0EEEvNS_9BwdParamsE:
	.zero		1192


//--------------------- .nv.constant0._ZN10layer_norm13ln_bwd_kernelINS_13Kernel_traitsI13__nv_bfloat16S2_fS2_fjLj2048ELj1ELj1ELj4ELj16ENS_18Kernel_traits_baseILj2048ES2_S2_fS2_fjLj128EEEEELb0ELb1ELb0ELb1EEEvNS_9BwdParamsE --------------------------
	.section	.nv.constant0._ZN10layer_norm13ln_bwd_kernelINS_13Kernel_traitsI13__nv_bfloat16S2_fS2_fjLj2048ELj1ELj1ELj4ELj16ENS_18Kernel_traits_baseILj2048ES2_S2_fS2_fjLj128EEEEELb0ELb1ELb0ELb1EEEvNS_9BwdParamsE,"a",@progbits
	.sectionflags	@""
	.align	4
.nv.constant0._ZN10layer_norm13ln_bwd_kernelINS_13Kernel_traitsI13__nv_bfloat16S2_fS2_fjLj2048ELj1ELj1ELj4ELj16ENS_18Kernel_traits_baseILj2048ES2_S2_fS2_fjLj128EEEEELb0ELb1ELb0ELb1EEEvNS_9BwdParamsE:
	.zero		1192


//--------------------- .nv.constant0._ZN10layer_norm13ln_bwd_kernelINS_13Kernel_traitsI13__nv_bfloat16S2_fS2_fjLj2048ELj1ELj1ELj4ELj16ENS_18Kernel_traits_baseILj2048ES2_S2_fS2_fjLj128EEEEELb0ELb1ELb1ELb0EEEvNS_9BwdParamsE --------------------------
	.section	.nv.constant0._ZN10layer_norm13ln_bwd_kernelINS_13Kernel_traitsI13__nv_bfloat16S2_fS2_fjLj2048ELj1ELj1ELj4ELj16ENS_18Kernel_traits_baseILj2048ES2_S2_fS2_fjLj128EEEEELb0ELb1ELb1ELb0EEEvNS_9BwdParamsE,"a",@progbits
	.sectionflags	@""
	.align	4
.nv.constant0._ZN10layer_norm13ln_bwd_kernelINS_13Kernel_traitsI13__nv_bfloat16S2_fS2_fjLj2048ELj1ELj1ELj4ELj16ENS_18Kernel_traits_baseILj2048ES2_S2_fS2_fjLj128EEEEELb0ELb1ELb1ELb0EEEvNS_9BwdParamsE:
	.zero		1192


//--------------------- .nv.constant0._ZN10layer_norm13ln_bwd_kernelINS_13Kernel_traitsI13__nv_bfloat16S2_fS2_fjLj2048ELj1ELj1ELj4ELj16ENS_18Kernel_traits_baseILj2048ES2_S2_fS2_fjLj128EEEEELb0ELb1ELb1ELb1EEEvNS_9BwdParamsE --------------------------
	.section	.nv.constant0._ZN10layer_norm13ln_bwd_kernelINS_13Kernel_traitsI13__nv_bfloat16S2_fS2_fjLj2048ELj1ELj1ELj4ELj16ENS_18Kernel_traits_baseILj2048ES2_S2_fS2_fjLj128EEEEELb0ELb1ELb1ELb1EEEvNS_9BwdParamsE,"a",@progbits
	.sectionflags	@""
	.align	4
.nv.constant0._ZN10layer_norm13ln_bwd_kernelINS_13Kernel_traitsI13__nv_bfloat16S2_fS2_fjLj2048ELj1ELj1ELj4ELj16ENS_18Kernel_traits_baseILj2048ES2_S2_fS2_fjLj128EEEEELb0ELb1ELb1ELb1EEEvNS_9BwdParamsE:
	.zero		1192


//--------------------- .nv.constant0._ZN10layer_norm13ln_bwd_kernelINS_13Kernel_traitsI13__nv_bfloat16S2_fS2_fjLj2048ELj1ELj1ELj4ELj16ENS_18Kernel_traits_baseILj2048ES2_S2_fS2_fjLj128EEEEELb1ELb0ELb0ELb0EEEvNS_9BwdParamsE --------------------------
	.section	.nv.constant0._ZN10layer_norm13ln_bwd_kernelINS_13Kernel_traitsI13__nv_bfloat16S2_fS2_fjLj2048ELj1ELj1ELj4ELj16ENS_18Kernel_traits_baseILj2048ES2_S2_fS2_fjLj128EEEEELb1ELb0ELb0ELb0EEEvNS_9BwdParamsE,"a",@progbits
	.sectionflags	@""
	.align	4
.nv.constant0._ZN10layer_norm13ln_bwd_kernelINS_13Kernel_traitsI13__nv_bfloat16S2_fS2_fjLj2048ELj1ELj1ELj4ELj16ENS_18Kernel_traits_baseILj2048ES2_S2_fS2_fjLj128EEEEELb1ELb0ELb0ELb0EEEvNS_9BwdParamsE:
	.zero		1192


//--------------------- .nv.constant0._ZN10layer_norm13ln_bwd_kernelINS_13Kernel_traitsI13__nv_bfloat16S2_fS2_fjLj2048ELj1ELj1ELj4ELj16ENS_18Kernel_traits_baseILj2048ES2_S2_fS2_fjLj128EEEEELb1ELb0ELb0ELb1EEEvNS_9BwdParamsE --------------------------
	.section	.nv.constant0._ZN10layer_norm13ln_bwd_kernelINS_13Kernel_traitsI13__nv_bfloat16S2_fS2_fjLj2048ELj1ELj1ELj4ELj16ENS_18Kernel_traits_baseILj2048ES2_S2_fS2_fjLj128EEEEELb1ELb0ELb0ELb1EEEvNS_9BwdParamsE,"a",@progbits
	.sectionflags	@""
	.align	4
.nv.constant0._ZN10layer_norm13ln_bwd_kernelINS_13Kernel_traitsI13__nv_bfloat16S2_fS2_fjLj2048ELj1ELj1ELj4ELj16ENS_18Kernel_traits_baseILj2048ES2_S2_fS2_fjLj128EEEEELb1ELb0ELb0ELb1EEEvNS_9BwdParamsE:
	.zero		1192


//--------------------- .nv.constant0._ZN10layer_norm22ln_bwd_finalize_kernelINS_22Kernel_traits_finalizeILj2048E13__nv_bfloat16S2_fS2_fjLb0ELj1024ELj4ENS_18Kernel_traits_baseILj2048ES2_S2_fS2_fjLj1024EEEEELb0ELb0EEEvNS_9BwdParamsE --------------------------
	.section	.nv.constant0._ZN10layer_norm22ln_bwd_finalize_kernelINS_22Kernel_traits_finalizeILj2048E13__nv_bfloat16S2_fS2_fjLb0ELj1024ELj4ENS_18Kernel_traits_baseILj2048ES2_S2_fS2_fjLj1024EEEEELb0ELb0EEEvNS_9BwdParamsE,"a",@progbits
	.sectionflags	@""
	.align	4
.nv.constant0._ZN10layer_norm22ln_bwd_finalize_kernelINS_22Kernel_traits_finalizeILj2048E13__nv_bfloat16S2_fS2_fjLb0ELj1024ELj4ENS_18Kernel_traits_baseILj2048ES2_S2_fS2_fjLj1024EEEEELb0ELb0EEEvNS_9BwdParamsE:
	.zero		1192


//--------------------- .nv.constant0._ZN10layer_norm13ln_bwd_kernelINS_13Kernel_traitsI13__nv_bfloat16S2_fS2_fjLj2048ELj1ELj1ELj4ELj16ENS_18Kernel_traits_baseILj2048ES2_S2_fS2_fjLj128EEEEELb1ELb0ELb1ELb0EEEvNS_9BwdParamsE --------------------------
	.section	.nv.constant0._ZN10layer_norm13ln_bwd_kernelINS_13Kernel_traitsI13__nv_bfloat16S2_fS2_fjLj2048ELj1ELj1ELj4ELj16ENS_18Kernel_traits_baseILj2048ES2_S2_fS2_fjLj128EEEEELb1ELb0ELb1ELb0EEEvNS_9BwdParamsE,"a",@progbits
	.sectionflags	@""
	.align	4
.nv.constant0._ZN10layer_norm13ln_bwd_kernelINS_13Kernel_traitsI13__nv_bfloat16S2_fS2_fjLj2048ELj1ELj1ELj4ELj16ENS_18Kernel_traits_baseILj2048ES2_S2_fS2_fjLj128EEEEELb1ELb0ELb1ELb0EEEvNS_9BwdParamsE:
	.zero		1192


//--------------------- .nv.constant0._ZN10layer_norm22ln_bwd_finalize_kernelINS_22Kernel_traits_finalizeILj2048E13__nv_bfloat16S2_fS2_fjLb0ELj1024ELj4ENS_18Kernel_traits_baseILj2048ES2_S2_fS2_fjLj1024EEEEELb0ELb1EEEvNS_9BwdParamsE --------------------------
	.section	.nv.constant0._ZN10layer_norm22ln_bwd_finalize_kernelINS_22Kernel_traits_finalizeILj2048E13__nv_bfloat16S2_fS2_fjLb0ELj1024ELj4ENS_18Kernel_traits_baseILj2048ES2_S2_fS2_fjLj1024EEEEELb0ELb1EEEvNS_9BwdParamsE,"a",@progbits
	.sectionflags	@""
	.align	4
.nv.constant0._ZN10layer_norm22ln_bwd_finalize_kernelINS_22Kernel_traits_finalizeILj2048E13__nv_bfloat16S2_fS2_fjLb0ELj1024ELj4ENS_18Kernel_traits_baseILj2048ES2_S2_fS2_fjLj1024EEEEELb0ELb1EEEvNS_9BwdParamsE:
	.zero		1192


//--------------------- .nv.constant0._ZN10layer_norm13ln_bwd_kernelINS_13Kernel_traitsI13__nv_bfloat16S2_fS2_fjLj2048ELj1ELj1ELj4ELj16ENS_18Kernel_traits_baseILj2048ES2_S2_fS2_fjLj128EEEEELb1ELb0ELb1ELb1EEEvNS_9BwdParamsE --------------------------
	.section	.nv.constant0._ZN10layer_norm13ln_bwd_kernelINS_13Kernel_traitsI13__nv_bfloat16S2_fS2_fjLj2048ELj1ELj1ELj4ELj16ENS_18Kernel_traits_baseILj2048ES2_S2_fS2_fjLj128EEEEELb1ELb0ELb1ELb1EEEvNS_9BwdParamsE,"a",@progbits
	.sectionflags	@""
	.align	4
.nv.constant0._ZN10layer_norm13ln_bwd_kernelINS_13Kernel_traitsI13__nv_bfloat16S2_fS2_fjLj2048ELj1ELj1ELj4ELj16ENS_18Kernel_traits_baseILj2048ES2_S2_fS2_fjLj128EEEEELb1ELb0ELb1ELb1EEEvNS_9BwdParamsE:
	.zero		1192


//--------------------- .nv.constant0._ZN10layer_norm13ln_bwd_kernelINS_13Kernel_traitsI13__nv_bfloat16S2_fS2_fjLj2048ELj1ELj1ELj4ELj16ENS_18Kernel_traits_baseILj2048ES2_S2_fS2_fjLj128EEEEELb1ELb1ELb0ELb0EEEvNS_9BwdParamsE --------------------------
	.section	.nv.constant0._ZN10layer_norm13ln_bwd_kernelINS_13Kernel_traitsI13__nv_bfloat16S2_fS2_fjLj2048ELj1ELj1ELj4ELj16ENS_18Kernel_traits_baseILj2048ES2_S2_fS2_fjLj128EEEEELb1ELb1ELb0ELb0EEEvNS_9BwdParamsE,"a",@progbits
	.sectionflags	@""
	.align	4
.nv.constant0._ZN10layer_norm13ln_bwd_kernelINS_13Kernel_traitsI13__nv_bfloat16S2_fS2_fjLj2048ELj1ELj1ELj4ELj16ENS_18Kernel_traits_baseILj2048ES2_S2_fS2_fjLj128EEEEELb1ELb1ELb0ELb0EEEvNS_9BwdParamsE:
	.zero		1192


//--------------------- .nv.constant0._ZN10layer_norm13ln_bwd_kernelINS_13Kernel_traitsI13__nv_bfloat16S2_fS2_fjLj2048ELj1ELj1ELj4ELj16ENS_18Kernel_traits_baseILj2048ES2_S2_fS2_fjLj128EEEEELb1ELb1ELb0ELb1EEEvNS_9BwdParamsE --------------------------
	.section	.nv.constant0._ZN10layer_norm13ln_bwd_kernelINS_13Kernel_traitsI13__nv_bfloat16S2_fS2_fjLj2048ELj1ELj1ELj4ELj16ENS_18Kernel_traits_baseILj2048ES2_S2_fS2_fjLj128EEEEELb1ELb1ELb0ELb1EEEvNS_9BwdParamsE,"a",@progbits
	.sectionflags	@""
	.align	4
.nv.constant0._ZN10layer_norm13ln_bwd_kernelINS_13Kernel_traitsI13__nv_bfloat16S2_fS2_fjLj2048ELj1ELj1ELj4ELj16ENS_18Kernel_traits_baseILj2048ES2_S2_fS2_fjLj128EEEEELb1ELb1ELb0ELb1EEEvNS_9BwdParamsE:
	.zero		1192


//--------------------- .nv.constant0._ZN10layer_norm22ln_bwd_finalize_kernelINS_22Kernel_traits_finalizeILj2048E13__nv_bfloat16S2_fS2_fjLb1ELj1024ELj4ENS_18Kernel_traits_baseILj2048ES2_S2_fS2_fjLj1024EEEEELb1ELb0EEEvNS_9BwdParamsE --------------------------
	.section	.nv.constant0._ZN10layer_norm22ln_bwd_finalize_kernelINS_22Kernel_traits_finalizeILj2048E13__nv_bfloat16S2_fS2_fjLb1ELj1024ELj4ENS_18Kernel_traits_baseILj2048ES2_S2_fS2_fjLj1024EEEEELb1ELb0EEEvNS_9BwdParamsE,"a",@progbits
	.sectionflags	@""
	.align	4
.nv.constant0._ZN10layer_norm22ln_bwd_finalize_kernelINS_22Kernel_traits_finalizeILj2048E13__nv_bfloat16S2_fS2_fjLb1ELj1024ELj4ENS_18Kernel_traits_baseILj2048ES2_S2_fS2_fjLj1024EEEEELb1ELb0EEEvNS_9BwdParamsE:
	.zero		1192


//--------------------- .nv.constant0._ZN10layer_norm13ln_bwd_kernelINS_13Kernel_traitsI13__nv_bfloat16S2_fS2_fjLj2048ELj1ELj1ELj4ELj16ENS_18Kernel_traits_baseILj2048ES2_S2_fS2_fjLj128EEEEELb1ELb1ELb1ELb0EEEvNS_9BwdParamsE --------------------------
	.section	.nv.constant0._ZN10layer_norm13ln_bwd_kernelINS_13Kernel_traitsI13__nv_bfloat16S2_fS2_fjLj2048ELj1ELj1ELj4ELj16ENS_18Kernel_traits_baseILj2048ES2_S2_fS2_fjLj128EEEEELb1ELb1ELb1ELb0EEEvNS_9BwdParamsE,"a",@progbits
	.sectionflags	@""
	.align	4
.nv.constant0._ZN10layer_norm13ln_bwd_kernelINS_13Kernel_traitsI13__nv_bfloat16S2_fS2_fjLj2048ELj1ELj1ELj4ELj16ENS_18Kernel_traits_baseILj2048ES2_S2_fS2_fjLj128EEEEELb1ELb1ELb1ELb0EEEvNS_9BwdParamsE:
	.zero		1192


//--------------------- .nv.constant0._ZN10layer_norm22ln_bwd_finalize_kernelINS_22Kernel_traits_finalizeILj2048E13__nv_bfloat16S2_fS2_fjLb1ELj1024ELj4ENS_18Kernel_traits_baseILj2048ES2_S2_fS2_fjLj1024EEEEELb1ELb1EEEvNS_9BwdParamsE --------------------------
	.section	.nv.constant0._ZN10layer_norm22ln_bwd_finalize_kernelINS_22Kernel_traits_finalizeILj2048E13__nv_bfloat16S2_fS2_fjLb1ELj1024ELj4ENS_18Kernel_traits_baseILj2048ES2_S2_fS2_fjLj1024EEEEELb1ELb1EEEvNS_9BwdParamsE,"a",@progbits
	.sectionflags	@""
	.align	4
.nv.constant0._ZN10layer_norm22ln_bwd_finalize_kernelINS_22Kernel_traits_finalizeILj2048E13__nv_bfloat16S2_fS2_fjLb1ELj1024ELj4ENS_18Kernel_traits_baseILj2048ES2_S2_fS2_fjLj1024EEEEELb1ELb1EEEvNS_9BwdParamsE:
	.zero		1192


//--------------------- .nv.constant0._ZN10layer_norm13ln_bwd_kernelINS_13Kernel_traitsI13__nv_bfloat16S2_fS2_fjLj2048ELj1ELj1ELj4ELj16ENS_18Kernel_traits_baseILj2048ES2_S2_fS2_fjLj128EEEEELb1ELb1ELb1ELb1EEEvNS_9BwdParamsE --------------------------
	.section	.nv.constant0._ZN10layer_norm13ln_bwd_kernelINS_13Kernel_traitsI13__nv_bfloat16S2_fS2_fjLj2048ELj1ELj1ELj4ELj16ENS_18Kernel_traits_baseILj2048ES2_S2_fS2_fjLj128EEEEELb1ELb1ELb1ELb1EEEvNS_9BwdParamsE,"a",@progbits
	.sectionflags	@""
	.align	4
.nv.constant0._ZN10layer_norm13ln_bwd_kernelINS_13Kernel_traitsI13__nv_bfloat16S2_fS2_fjLj2048ELj1ELj1ELj4ELj16ENS_18Kernel_traits_baseILj2048ES2_S2_fS2_fjLj128EEEEELb1ELb1ELb1ELb1EEEvNS_9BwdParamsE:
	.zero		1192


//--------------------- .nv.constant0._ZN10layer_norm13ln_bwd_kernelINS_13Kernel_traitsIf13__nv_bfloat16fS2_fjLj2048ELj1ELj1ELj4ELj16ENS_18Kernel_traits_baseILj2048EfS2_fS2_fjLj128EEEEELb0ELb0ELb0ELb0EEEvNS_9BwdParamsE --------------------------
	.section	.nv.constant0._ZN10layer_norm13ln_bwd_kernelINS_13Kernel_traitsIf13__nv_bfloat16fS2_fjLj2048ELj1ELj1ELj4ELj16ENS_18Kernel_traits_baseILj2048EfS2_fS2_fjLj128EEEEELb0ELb0ELb0ELb0EEEvNS_9BwdParamsE,"a",@progbits
	.sectionflags	@""
	.align	4
.nv.constant0._ZN10layer_norm13ln_bwd_kernelINS_13Kernel_traitsIf13__nv_bfloat16fS2_fjLj2048ELj1ELj1ELj4ELj16ENS_18Kernel_traits_baseILj2048EfS2_fS2_fjLj128EEEEELb0ELb0ELb0ELb0EEEvNS_9BwdParamsE:
	.zero		1192


//--------------------- .nv.constant0._ZN10layer_norm13ln_bwd_kernelINS_13Kernel_traitsIf13__nv_bfloat16fS2_fjLj2048ELj1ELj1ELj4ELj16ENS_18Kernel_traits_baseILj2048EfS2_fS2_fjLj128EEEEELb0ELb0ELb0ELb1EEEvNS_9BwdParamsE --------------------------
	.section	.nv.constant0._ZN10layer_norm13ln_bwd_kernelINS_13Kernel_traitsIf13__nv_bfloat16fS2_fjLj2048ELj1ELj1ELj4ELj16ENS_18Kernel_traits_baseILj2048EfS2_fS2_fjLj128EEEEELb0ELb0ELb0ELb1EEEvNS_9BwdParamsE,"a",@progbits
	.sectionflags	@""
	.align	4
.nv.constant0._ZN10layer_norm13ln_bwd_kernelINS_13Kernel_traitsIf13__nv_bfloat16fS2_fjLj2048ELj1ELj1ELj4ELj16ENS_18Kernel_traits_baseILj2048EfS2_fS2_fjLj128EEEEELb0ELb0ELb0ELb1EEEvNS_9BwdParamsE:
	.zero		1192


//--------------------- .nv.constant0._ZN10layer_norm13ln_bwd_kernelINS_13Kernel_traitsIf13__nv_bfloat16fS2_fjLj2048ELj1ELj1ELj4ELj16ENS_18Kernel_traits_baseILj2048EfS2_fS2_fjLj128EEEEELb0ELb0ELb1ELb0EEEvNS_9BwdParamsE --------------------------
	.section	.nv.constant0._ZN10layer_norm13ln_bwd_kernelINS_13Kernel_traitsIf13__nv_bfloat16fS2_fjLj2048ELj1ELj1ELj4ELj16ENS_18Kernel_traits_baseILj2048EfS2_fS2_fjLj128EEEEELb0ELb0ELb1ELb0EEEvNS_9BwdParamsE,"a",@progbits
	.sectionflags	@""
	.align	4
.nv.constant0._ZN10layer_norm13ln_bwd_kernelINS_13Kernel_traitsIf13__nv_bfloat16fS2_fjLj2048ELj1ELj1ELj4ELj16ENS_18Kernel_traits_baseILj2048EfS2_fS2_fjLj128EEEEELb0ELb0ELb1ELb0EEEvNS_9BwdParamsE:
	.zero		1192


//--------------------- .nv.constant0._ZN10layer_norm13ln_bwd_kernelINS_13Kernel_traitsIf13__nv_bfloat16fS2_fjLj2048ELj1ELj1ELj4ELj16ENS_18Kernel_traits_baseILj2048EfS2_fS2_fjLj128EEEEELb0ELb0ELb1ELb1EEEvNS_9BwdParamsE --------------------------
	.section	.nv.constant0._ZN10layer_norm13ln_bwd_kernelINS_13Kernel_traitsIf13__nv_bfloat16fS2_fjLj2048ELj1ELj1ELj4ELj16ENS_18Kernel_traits_baseILj2048EfS2_fS2_fjLj128EEEEELb0ELb0ELb1ELb1EEEvNS_9BwdParamsE,"a",@progbits
	.sectionflags	@""
	.align	4
.nv.constant0._ZN10layer_norm13ln_bwd_kernelINS_13Kernel_traitsIf13__nv_bfloat16fS2_fjLj2048ELj1ELj1ELj4ELj16ENS_18Kernel_traits_baseILj2048EfS2_fS2_fjLj128EEEEELb0ELb0ELb1ELb1EEEvNS_9BwdParamsE:
	.zero		1192


//--------------------- .nv.constant0._ZN10layer_norm13ln_bwd_kernelINS_13Kernel_traitsIf13__nv_bfloat16fS2_fjLj2048ELj1ELj1ELj4ELj16ENS_18Kernel_traits_baseILj2048EfS2_fS2_fjLj128EEEEELb0ELb1ELb0ELb0EEEvNS_9BwdParamsE --------------------------
	.section	.nv.constant0._ZN10layer_norm13ln_bwd_kernelINS_13Kernel_traitsIf13__nv_bfloat16fS2_fjLj2048ELj1ELj1ELj4ELj16ENS_18Kernel_traits_baseILj2048EfS2_fS2_fjLj128EEEEELb0ELb1ELb0ELb0EEEvNS_9BwdParamsE,"a",@progbits
	.sectionflags	@""
	.align	4
.nv.constant0._ZN10layer_norm13ln_bwd_kernelINS_13Kernel_traitsIf13__nv_bfloat16fS2_fjLj2048ELj1ELj1ELj4ELj16ENS_18Kernel_traits_baseILj2048EfS2_fS2_fjLj128EEEEELb0ELb1ELb0ELb0EEEvNS_9BwdParamsE:
	.zero		1192


//--------------------- .nv.constant0._ZN10layer_norm13ln_bwd_kernelINS_13Kernel_traitsIf13__nv_bfloat16fS2_fjLj2048ELj1ELj1ELj4ELj16ENS_18Kernel_traits_baseILj2048EfS2_fS2_fjLj128EEEEELb0ELb1ELb0ELb1EEEvNS_9BwdParamsE --------------------------
	.section	.nv.constant0._ZN10layer_norm13ln_bwd_kernelINS_13Kernel_traitsIf13__nv_bfloat16fS2_fjLj2048ELj1ELj1ELj4ELj16ENS_18Kernel_traits_baseILj2048EfS2_fS2_fjLj128EEEEELb0ELb1ELb0ELb1EEEvNS_9BwdParamsE,"a",@progbits
	.sectionflags	@""
	.align	4
.nv.constant0._ZN10layer_norm13ln_bwd_kernelINS_13Kernel_traitsIf13__nv_bfloat16fS2_fjLj2048ELj1ELj1ELj4ELj16ENS_18Kernel_traits_baseILj2048EfS2_fS2_fjLj128EEEEELb0ELb1ELb0ELb1EEEvNS_9BwdParamsE:
	.zero		1192


//--------------------- .nv.constant0._ZN10layer_norm13ln_bwd_kernelINS_13Kernel_traitsIf13__nv_bfloat16fS2_fjLj2048ELj1ELj1ELj4ELj16ENS_18Kernel_traits_baseILj2048EfS2_fS2_fjLj128EEEEELb0ELb1ELb1ELb0EEEvNS_9BwdParamsE --------------------------
	.section	.nv.constant0._ZN10layer_norm13ln_bwd_kernelINS_13Kernel_traitsIf13__nv_bfloat16fS2_fjLj2048ELj1ELj1ELj4ELj16ENS_18Kernel_traits_baseILj2048EfS2_fS2_fjLj128EEEEELb0ELb1ELb1ELb0EEEvNS_9BwdParamsE,"a",@progbits
	.sectionflags	@""
	.align	4
.nv.constant0._ZN10layer_norm13ln_bwd_kernelINS_13Kernel_traitsIf13__nv_bfloat16fS2_fjLj2048ELj1ELj1ELj4ELj16ENS_18Kernel_traits_baseILj2048EfS2_fS2_fjLj128EEEEELb0ELb1ELb1ELb0EEEvNS_9BwdParamsE:
	.zero		1192


//--------------------- .nv.constant0._ZN10layer_norm13ln_bwd_kernelINS_13Kernel_traitsIf13__nv_bfloat16fS2_fjLj2048ELj1ELj1ELj4ELj16ENS_18Kernel_traits_baseILj2048EfS2_fS2_fjLj128EEEEELb0ELb1ELb1ELb1EEEvNS_9BwdParamsE --------------------------
	.section	.nv.constant0._ZN10layer_norm13ln_bwd_kernelINS_13Kernel_traitsIf13__nv_bfloat16fS2_fjLj2048ELj1ELj1ELj4ELj16ENS_18Kernel_traits_baseILj2048EfS2_fS2_fjLj128EEEEELb0ELb1ELb1ELb1EEEvNS_9BwdParamsE,"a",@progbits
	.sectionflags	@""
	.align	4
.nv.constant0._ZN10layer_norm13ln_bwd_kernelINS_13Kernel_traitsIf13__nv_bfloat16fS2_fjLj2048ELj1ELj1ELj4ELj16ENS_18Kernel_traits_baseILj2048EfS2_fS2_fjLj128EEEEELb0ELb1ELb1ELb1EEEvNS_9BwdParamsE:
	.zero		1192


//--------------------- .nv.constant0._ZN10layer_norm13ln_bwd_kernelINS_13Kernel_traitsIf13__nv_bfloat16fS2_fjLj2048ELj1ELj1ELj4ELj16ENS_18Kernel_traits_baseILj2048EfS2_fS2_fjLj128EEEEELb1ELb0ELb0ELb0EEEvNS_9BwdParamsE --------------------------
	.section	.nv.constant0._ZN10layer_norm13ln_bwd_kernelINS_13Kernel_traitsIf13__nv_bfloat16fS2_fjLj2048ELj1ELj1ELj4ELj16ENS_18Kernel_traits_baseILj2048EfS2_fS2_fjLj128EEEEELb1ELb0ELb0ELb0EEEvNS_9BwdParamsE,"a",@progbits
	.sectionflags	@""
	.align	4
.nv.constant0._ZN10layer_norm13ln_bwd_kernelINS_13Kernel_traitsIf13__nv_bfloat16fS2_fjLj2048ELj1ELj1ELj4ELj16ENS_18Kernel_traits_baseILj2048EfS2_fS2_fjLj128EEEEELb1ELb0ELb0ELb0EEEvNS_9BwdParamsE:
	.zero		1192


//--------------------- .nv.constant0._ZN10layer_norm13ln_bwd_kernelINS_13Kernel_traitsIf13__nv_bfloat16fS2_fjLj2048ELj1ELj1ELj4ELj16ENS_18Kernel_traits_baseILj2048EfS2_fS2_fjLj128EEEEELb1ELb0ELb0ELb1EEEvNS_9BwdParamsE --------------------------
	.section	.nv.constant0._ZN10layer_norm13ln_bwd_kernelINS_13Kernel_traitsIf13__nv_bfloat16fS2_fjLj2048ELj1ELj1ELj4ELj16ENS_18Kernel_traits_baseILj2048EfS2_fS2_fjLj128EEEEELb1ELb0ELb0ELb1EEEvNS_9BwdParamsE,"a",@progbits
	.sectionflags	@""
	.align	4
.nv.constant0._ZN10layer_norm13ln_bwd_kernelINS_13Kernel_traitsIf13__nv_bfloat16fS2_fjLj2048ELj1ELj1ELj4ELj16ENS_18Kernel_traits_baseILj2048EfS2_fS2_fjLj128EEEEELb1ELb0ELb0ELb1EEEvNS_9BwdParamsE:
	.zero		1192


//--------------------- .nv.constant0._ZN10layer_norm22ln_bwd_finalize_kernelINS_22Kernel_traits_finalizeILj2048Ef13__nv_bfloat16fS2_fjLb0ELj1024ELj4ENS_18Kernel_traits_baseILj2048EfS2_fS2_fjLj1024EEEEELb0ELb0EEEvNS_9BwdParamsE --------------------------
	.section	.nv.constant0._ZN10layer_norm22ln_bwd_finalize_kernelINS_22Kernel_traits_finalizeILj2048Ef13__nv_bfloat16fS2_fjLb0ELj1024ELj4ENS_18Kernel_traits_baseILj2048EfS2_fS2_fjLj1024EEEEELb0ELb0EEEvNS_9BwdParamsE,"a",@progbits
	.sectionflags	@""
	.align	4
.nv.constant0._ZN10layer_norm22ln_bwd_finalize_kernelINS_22Kernel_traits_finalizeILj2048Ef13__nv_bfloat16fS2_fjLb0ELj1024ELj4ENS_18Kernel_traits_baseILj2048EfS2_fS2_fjLj1024EEEEELb0ELb0EEEvNS_9BwdParamsE:
	.zero		1192


//--------------------- .nv.constant0._ZN10layer_norm13ln_bwd_kernelINS_13Kernel_traitsIf13__nv_bfloat16fS2_fjLj2048ELj1ELj1ELj4ELj16ENS_18Kernel_traits_baseILj2048EfS2_fS2_fjLj128EEEEELb1ELb0ELb1ELb0EEEvNS_9BwdParamsE --------------------------
	.section	.nv.constant0._ZN10layer_norm13ln_bwd_kernelINS_13Kernel_traitsIf13__nv_bfloat16fS2_fjLj2048ELj1ELj1ELj4ELj16ENS_18Kernel_traits_baseILj2048EfS2_fS2_fjLj128EEEEELb1ELb0ELb1ELb0EEEvNS_9BwdParamsE,"a",@progbits
	.sectionflags	@""
	.align	4
.nv.constant0._ZN10layer_norm13ln_bwd_kernelINS_13Kernel_traitsIf13__nv_bfloat16fS2_fjLj2048ELj1ELj1ELj4ELj16ENS_18Kernel_traits_baseILj2048EfS2_fS2_fjLj128EEEEELb1ELb0ELb1ELb0EEEvNS_9BwdParamsE:
	.zero		1192


//--------------------- .nv.constant0._ZN10layer_norm22ln_bwd_finalize_kernelINS_22Kernel_traits_finalizeILj2048Ef13__nv_bfloat16fS2_fjLb0ELj1024ELj4ENS_18Kernel_traits_baseILj2048EfS2_fS2_fjLj1024EEEEELb0ELb1EEEvNS_9BwdParamsE --------------------------
	.section	.nv.constant0._ZN10layer_norm22ln_bwd_finalize_kernelINS_22Kernel_traits_finalizeILj2048Ef13__nv_bfloat16fS2_fjLb0ELj1024ELj4ENS_18Kernel_traits_baseILj2048EfS2_fS2_fjLj1024EEEEELb0ELb1EEEvNS_9BwdParamsE,"a",@progbits
	.sectionflags	@""
	.align	4
.nv.constant0._ZN10layer_norm22ln_bwd_finalize_kernelINS_22Kernel_traits_finalizeILj2048Ef13__nv_bfloat16fS2_fjLb0ELj1024ELj4ENS_18Kernel_traits_baseILj2048EfS2_fS2_fjLj1024EEEEELb0ELb1EEEvNS_9BwdParamsE:
	.zero		1192


//--------------------- .nv.constant0._ZN10layer_norm13ln_bwd_kernelINS_13Kernel_traitsIf13__nv_bfloat16fS2_fjLj2048ELj1ELj1ELj4ELj16ENS_18Kernel_traits_baseILj2048EfS2_fS2_fjLj128EEEEELb1ELb0ELb1ELb1EEEvNS_9BwdParamsE --------------------------
	.section	.nv.constant0._ZN10layer_norm13ln_bwd_kernelINS_13Kernel_traitsIf13__nv_bfloat16fS2_fjLj2048ELj1ELj1ELj4ELj16ENS_18Kernel_traits_baseILj2048EfS2_fS2_fjLj128EEEEELb1ELb0ELb1ELb1EEEvNS_9BwdParamsE,"a",@progbits
	.sectionflags	@""
	.align	4
.nv.constant0._ZN10layer_norm13ln_bwd_kernelINS_13Kernel_traitsIf13__nv_bfloat16fS2_fjLj2048ELj1ELj1ELj4ELj16ENS_18Kernel_traits_baseILj2048EfS2_fS2_fjLj128EEEEELb1ELb0ELb1ELb1EEEvNS_9BwdParamsE:
	.zero		1192


//--------------------- .nv.constant0._ZN10layer_norm13ln_bwd_kernelINS_13Kernel_traitsIf13__nv_bfloat16fS2_fjLj2048ELj1ELj1ELj4ELj16ENS_18Kernel_traits_baseILj2048EfS2_fS2_fjLj128EEEEELb1ELb1ELb0ELb0EEEvNS_9BwdParamsE --------------------------
	.section	.nv.constant0._ZN10layer_norm13ln_bwd_kernelINS_13Kernel_traitsIf13__nv_bfloat16fS2_fjLj2048ELj1ELj1ELj4ELj16ENS_18Kernel_traits_baseILj2048EfS2_fS2_fjLj128EEEEELb1ELb1ELb0ELb0EEEvNS_9BwdParamsE,"a",@progbits
	.sectionflags	@""
	.align	4
.nv.constant0._ZN10layer_norm13ln_bwd_kernelINS_13Kernel_traitsIf13__nv_bfloat16fS2_fjLj2048ELj1ELj1ELj4ELj16ENS_18Kernel_traits_baseILj2048EfS2_fS2_fjLj128EEEEELb1ELb1ELb0ELb0EEEvNS_9BwdParamsE:
	.zero		1192


//--------------------- .nv.constant0._ZN10layer_norm13ln_bwd_kernelINS_13Kernel_traitsIf13__nv_bfloat16fS2_fjLj2048ELj1ELj1ELj4ELj16ENS_18Kernel_traits_baseILj2048EfS2_fS2_fjLj128EEEEELb1ELb1ELb0ELb1EEEvNS_9BwdParamsE --------------------------
	.section	.nv.constant0._ZN10layer_norm13ln_bwd_kernelINS_13Kernel_traitsIf13__nv_bfloat16fS2_fjLj2048ELj1ELj1ELj4ELj16ENS_18Kernel_traits_baseILj2048EfS2_fS2_fjLj128EEEEELb1ELb1ELb0ELb1EEEvNS_9BwdParamsE,"a",@progbits
	.sectionflags	@""
	.align	4
.nv.constant0._ZN10layer_norm13ln_bwd_kernelINS_13Kernel_traitsIf13__nv_bfloat16fS2_fjLj2048ELj1ELj1ELj4ELj16ENS_18Kernel_traits_baseILj2048EfS2_fS2_fjLj128EEEEELb1ELb1ELb0ELb1EEEvNS_9BwdParamsE:
	.zero		1192


//--------------------- .nv.constant0._ZN10layer_norm22ln_bwd_finalize_kernelINS_22Kernel_traits_finalizeILj2048Ef13__nv_bfloat16fS2_fjLb1ELj1024ELj4ENS_18Kernel_traits_baseILj2048EfS2_fS2_fjLj1024EEEEELb1ELb0EEEvNS_9BwdParamsE --------------------------
	.section	.nv.constant0._ZN10layer_norm22ln_bwd_finalize_kernelINS_22Kernel_traits_finalizeILj2048Ef13__nv_bfloat16fS2_fjLb1ELj1024ELj4ENS_18Kernel_traits_baseILj2048EfS2_fS2_fjLj1024EEEEELb1ELb0EEEvNS_9BwdParamsE,"a",@progbits
	.sectionflags	@""
	.align	4
.nv.constant0._ZN10layer_norm22ln_bwd_finalize_kernelINS_22Kernel_traits_finalizeILj2048Ef13__nv_bfloat16fS2_fjLb1ELj1024ELj4ENS_18Kernel_traits_baseILj2048EfS2_fS2_fjLj1024EEEEELb1ELb0EEEvNS_9BwdParamsE:
	.zero		1192


//--------------------- .nv.constant0._ZN10layer_norm13ln_bwd_kernelINS_13Kernel_traitsIf13__nv_bfloat16fS2_fjLj2048ELj1ELj1ELj4ELj16ENS_18Kernel_traits_baseILj2048EfS2_fS2_fjLj128EEEEELb1ELb1ELb1ELb0EEEvNS_9BwdParamsE --------------------------
	.section	.nv.constant0._ZN10layer_norm13ln_bwd_kernelINS_13Kernel_traitsIf13__nv_bfloat16fS2_fjLj2048ELj1ELj1ELj4ELj16ENS_18Kernel_traits_baseILj2048EfS2_fS2_fjLj128EEEEELb1ELb1ELb1ELb0EEEvNS_9BwdParamsE,"a",@progbits
	.sectionflags	@""
	.align	4
.nv.constant0._ZN10layer_norm13ln_bwd_kernelINS_13Kernel_traitsIf13__nv_bfloat16fS2_fjLj2048ELj1ELj1ELj4ELj16ENS_18Kernel_traits_baseILj2048EfS2_fS2_fjLj128EEEEELb1ELb1ELb1ELb0EEEvNS_9BwdParamsE:
	.zero		1192


//--------------------- .nv.constant0._ZN10layer_norm22ln_bwd_finalize_kernelINS_22Kernel_traits_finalizeILj2048Ef13__nv_bfloat16fS2_fjLb1ELj1024ELj4ENS_18Kernel_traits_baseILj2048EfS2_fS2_fjLj1024EEEEELb1ELb1EEEvNS_9BwdParamsE --------------------------
	.section	.nv.constant0._ZN10layer_norm22ln_bwd_finalize_kernelINS_22Kernel_traits_finalizeILj2048Ef13__nv_bfloat16fS2_fjLb1ELj1024ELj4ENS_18Kernel_traits_baseILj2048EfS2_fS2_fjLj1024EEEEELb1ELb1EEEvNS_9BwdParamsE,"a",@progbits
	.sectionflags	@""
	.align	4
.nv.constant0._ZN10layer_norm22ln_bwd_finalize_kernelINS_22Kernel_traits_finalizeILj2048Ef13__nv_bfloat16fS2_fjLb1ELj1024ELj4ENS_18Kernel_traits_baseILj2048EfS2_fS2_fjLj1024EEEEELb1ELb1EEEvNS_9BwdParamsE:
	.zero		1192


//--------------------- .nv.constant0._ZN10layer_norm13ln_bwd_kernelINS_13Kernel_traitsIf13__nv_bfloat16fS2_fjLj2048ELj1ELj1ELj4ELj16ENS_18Kernel_traits_baseILj2048EfS2_fS2_fjLj128EEEEELb1ELb1ELb1ELb1EEEvNS_9BwdParamsE --------------------------
	.section	.nv.constant0._ZN10layer_norm13ln_bwd_kernelINS_13Kernel_traitsIf13__nv_bfloat16fS2_fjLj2048ELj1ELj1ELj4ELj16ENS_18Kernel_traits_baseILj2048EfS2_fS2_fjLj128EEEEELb1ELb1ELb1ELb1EEEvNS_9BwdParamsE,"a",@progbits
	.sectionflags	@""
	.align	4
.nv.constant0._ZN10layer_norm13ln_bwd_kernelINS_13Kernel_traitsIf13__nv_bfloat16fS2_fjLj2048ELj1ELj1ELj4ELj16ENS_18Kernel_traits_baseILj2048EfS2_fS2_fjLj128EEEEELb1ELb1ELb1ELb1EEEvNS_9BwdParamsE:
	.zero		1192


//--------------------- .nv.constant0._ZN10layer_norm13ln_bwd_kernelINS_13Kernel_traitsIf6__halfS2_S2_fjLj2048ELj1ELj1ELj4ELj16ENS_18Kernel_traits_baseILj2048EfS2_S2_S2_fjLj128EEEEELb0ELb0ELb0ELb0EEEvNS_9BwdParamsE --------------------------
	.section	.nv.constant0._ZN10layer_norm13ln_bwd_kernelINS_13Kernel_traitsIf6__halfS2_S2_fjLj2048ELj1ELj1ELj4ELj16ENS_18Kernel_traits_baseILj2048EfS2_S2_S2_fjLj128EEEEELb0ELb0ELb0ELb0EEEvNS_9BwdParamsE,"a",@progbits
	.sectionflags	@""
	.align	4
.nv.constant0._ZN10layer_norm13ln_bwd_kernelINS_13Kernel_traitsIf6__halfS2_S2_fjLj2048ELj1ELj1ELj4ELj16ENS_18Kernel_traits_baseILj2048EfS2_S2_S2_fjLj128EEEEELb0ELb0ELb0ELb0EEEvNS_9BwdParamsE:
	.zero		1192


//--------------------- .nv.constant0._ZN10layer_norm13ln_bwd_kernelINS_13Kernel_traitsIf6__halfS2_S2_fjLj2048ELj1ELj1ELj4ELj16ENS_18Kernel_traits_baseILj2048EfS2_S2_S2_fjLj128EEEEELb0ELb0ELb0ELb1EEEvNS_9BwdParamsE --------------------------
	.section	.nv.constant0._ZN10layer_norm13ln_bwd_kernelINS_13Kernel_traitsIf6__halfS2_S2_fjLj2048ELj1ELj1ELj4ELj16ENS_18Kernel_traits_baseILj2048EfS2_S2_S2_fjLj128EEEEELb0ELb0ELb0ELb1EEEvNS_9BwdParamsE,"a",@progbits
	.sectionflags	@""
	.align	4
.nv.constant0._ZN10layer_norm13ln_bwd_kernelINS_13Kernel_traitsIf6__halfS2_S2_fjLj2048ELj1ELj1ELj4ELj16ENS_18Kernel_traits_baseILj2048EfS2_S2_S2_fjLj128EEEEELb0ELb0ELb0ELb1EEEvNS_9BwdParamsE:
	.zero		1192


//--------------------- .nv.constant0._ZN10layer_norm13ln_bwd_kernelINS_13Kernel_traitsIf6__halfS2_S2_fjLj2048ELj1ELj1ELj4ELj16ENS_18Kernel_traits_baseILj2048EfS2_S2_S2_fjLj128EEEEELb0ELb0ELb1ELb0EEEvNS_9BwdParamsE --------------------------
	.section	.nv.constant0._ZN10layer_norm13ln_bwd_kernelINS_13Kernel_traitsIf6__halfS2_S2_fjLj2048ELj1ELj1ELj4ELj16ENS_18Kernel_traits_baseILj2048EfS2_S2_S2_fjLj128EEEEELb0ELb0ELb1ELb0EEEvNS_9BwdParamsE,"a",@progbits
	.sectionflags	@""
	.align	4
.nv.constant0._ZN10layer_norm13ln_bwd_kernelINS_13Kernel_traitsIf6__halfS2_S2_fjLj2048ELj1ELj1ELj4ELj16ENS_18Kernel_traits_baseILj2048EfS2_S2_S2_fjLj128EEEEELb0ELb0ELb1ELb0EEEvNS_9BwdParamsE:
	.zero		1192


//--------------------- .nv.constant0._ZN10layer_norm13ln_bwd_kernelINS_13Kernel_traitsIf6__halfS2_S2_fjLj2048ELj1ELj1ELj4ELj16ENS_18Kernel_traits_baseILj2048EfS2_S2_S2_fjLj128EEEEELb0ELb0ELb1ELb1EEEvNS_9BwdParamsE --------------------------
	.section	.nv.constant0._ZN10layer_norm13ln_bwd_kernelINS_13Kernel_traitsIf6__halfS2_S2_fjLj2048ELj1ELj1ELj4ELj16ENS_18Kernel_traits_baseILj2048EfS2_S2_S2_fjLj128EEEEELb0ELb0ELb1ELb1EEEvNS_9BwdParamsE,"a",@progbits
	.sectionflags	@""
	.align	4
.nv.constant0._ZN10layer_norm13ln_bwd_kernelINS_13Kernel_traitsIf6__halfS2_S2_fjLj2048ELj1ELj1ELj4ELj16ENS_18Kernel_traits_baseILj2048EfS2_S2_S2_fjLj128EEEEELb0ELb0ELb1ELb1EEEvNS_9BwdParamsE:
	.zero		1192


//--------------------- .nv.constant0._ZN10layer_norm13ln_bwd_kernelINS_13Kernel_traitsIf6__halfS2_S2_fjLj2048ELj1ELj1ELj4ELj16ENS_18Kernel_traits_baseILj2048EfS2_S2_S2_fjLj128EEEEELb0ELb1ELb0ELb0EEEvNS_9BwdParamsE --------------------------
	.section	.nv.constant0._ZN10layer_norm13ln_bwd_kernelINS_13Kernel_traitsIf6__halfS2_S2_fjLj2048ELj1ELj1ELj4ELj16ENS_18Kernel_traits_baseILj2048EfS2_S2_S2_fjLj128EEEEELb0ELb1ELb0ELb0EEEvNS_9BwdParamsE,"a",@progbits
	.sectionflags	@""
	.align	4
.nv.constant0._ZN10layer_norm13ln_bwd_kernelINS_13Kernel_traitsIf6__halfS2_S2_fjLj2048ELj1ELj1ELj4ELj16ENS_18Kernel_traits_baseILj2048EfS2_S2_S2_fjLj128EEEEELb0ELb1ELb0ELb0EEEvNS_9BwdParamsE:
	.zero		1192


//--------------------- .nv.constant0._ZN10layer_norm13ln_bwd_kernelINS_13Kernel_traitsIf6__halfS2_S2_fjLj2048ELj1ELj1ELj4ELj16ENS_18Kernel_traits_baseILj2048EfS2_S2_S2_fjLj128EEEEELb0ELb1ELb0ELb1EEEvNS_9BwdParamsE --------------------------
	.section	.nv.constant0._ZN10layer_norm13ln_bwd_kernelINS_13Kernel_traitsIf6__halfS2_S2_fjLj2048ELj1ELj1ELj4ELj16ENS_18Kernel_traits_baseILj2048EfS2_S2_S2_fjLj128EEEEELb0ELb1ELb0ELb1EEEvNS_9BwdParamsE,"a",@progbits
	.sectionflags	@""
	.align	4
.nv.constant0._ZN10layer_norm13ln_bwd_kernelINS_13Kernel_traitsIf6__halfS2_S2_fjLj2048ELj1ELj1ELj4ELj16ENS_18Kernel_traits_baseILj2048EfS2_S2_S2_fjLj128EEEEELb0ELb1ELb0ELb1EEEvNS_9BwdParamsE:
	.zero		1192


//--------------------- .nv.constant0._ZN10layer_norm13ln_bwd_kernelINS_13Kernel_traitsIf6__halfS2_S2_fjLj2048ELj1ELj1ELj4ELj16ENS_18Kernel_traits_baseILj2048EfS2_S2_S2_fjLj128EEEEELb0ELb1ELb1ELb0EEEvNS_9BwdParamsE --------------------------
	.section	.nv.constant0._ZN10layer_norm13ln_bwd_kernelINS_13Kernel_traitsIf6__halfS2_S2_fjLj2048ELj1ELj1ELj4ELj16ENS_18Kernel_traits_baseILj2048EfS2_S2_S2_fjLj128EEEEELb0ELb1ELb1ELb0EEEvNS_9BwdParamsE,"a",@progbits
	.sectionflags	@""
	.align	4
.nv.constant0._ZN10layer_norm13ln_bwd_kernelINS_13Kernel_traitsIf6__halfS2_S2_fjLj2048ELj1ELj1ELj4ELj16ENS_18Kernel_traits_baseILj2048EfS2_S2_S2_fjLj128EEEEELb0ELb1ELb1ELb0EEEvNS_9BwdParamsE:
	.zero		1192


//--------------------- .nv.constant0._ZN10layer_norm13ln_bwd_kernelINS_13Kernel_traitsIf6__halfS2_S2_fjLj2048ELj1ELj1ELj4ELj16ENS_18Kernel_traits_baseILj2048EfS2_S2_S2_fjLj128EEEEELb0ELb1ELb1ELb1EEEvNS_9BwdParamsE --------------------------
	.section	.nv.constant0._ZN10layer_norm13ln_bwd_kernelINS_13Kernel_traitsIf6__halfS2_S2_fjLj2048ELj1ELj1ELj4ELj16ENS_18Kernel_traits_baseILj2048EfS2_S2_S2_fjLj128EEEEELb0ELb1ELb1ELb1EEEvNS_9BwdParamsE,"a",@progbits
	.sectionflags	@""
	.align	4
.nv.constant0._ZN10layer_norm13ln_bwd_kernelINS_13Kernel_traitsIf6__halfS2_S2_fjLj2048ELj1ELj1ELj4ELj16ENS_18Kernel_traits_baseILj2048EfS2_S2_S2_fjLj128EEEEELb0ELb1ELb1ELb1EEEvNS_9BwdParamsE:
	.zero		1192


//--------------------- .nv.constant0._ZN10layer_norm13ln_bwd_kernelINS_13Kernel_traitsIf6__halfS2_S2_fjLj2048ELj1ELj1ELj4ELj16ENS_18Kernel_traits_baseILj2048EfS2_S2_S2_fjLj128EEEEELb1ELb0ELb0ELb0EEEvNS_9BwdParamsE --------------------------
	.section	.nv.constant0._ZN10layer_norm13ln_bwd_kernelINS_13Kernel_traitsIf6__halfS2_S2_fjLj2048ELj1ELj1ELj4ELj16ENS_18Kernel_traits_baseILj2048EfS2_S2_S2_fjLj128EEEEELb1ELb0ELb0ELb0EEEvNS_9BwdParamsE,"a",@progbits
	.sectionflags	@""
	.align	4
.nv.constant0._ZN10layer_norm13ln_bwd_kernelINS_13Kernel_traitsIf6__halfS2_S2_fjLj2048ELj1ELj1ELj4ELj16ENS_18Kernel_traits_baseILj2048EfS2_S2_S2_fjLj128EEEEELb1ELb0ELb0ELb0EEEvNS_9BwdParamsE:
	.zero		1192


//--------------------- .nv.constant0._ZN10layer_norm13ln_bwd_kernelINS_13Kernel_traitsIf6__halfS2_S2_fjLj2048ELj1ELj1ELj4ELj16ENS_18Kernel_traits_baseILj2048EfS2_S2_S2_fjLj128EEEEELb1ELb0ELb0ELb1EEEvNS_9BwdParamsE --------------------------
	.section	.nv.constant0._ZN10layer_norm13ln_bwd_kernelINS_13Kernel_traitsIf6__halfS2_S2_fjLj2048ELj1ELj1ELj4ELj16ENS_18Kernel_traits_baseILj2048EfS2_S2_S2_fjLj128EEEEELb1ELb0ELb0ELb1EEEvNS_9BwdParamsE,"a",@progbits
	.sectionflags	@""
	.align	4
.nv.constant0._ZN10layer_norm13ln_bwd_kernelINS_13Kernel_traitsIf6__halfS2_S2_fjLj2048ELj1ELj1ELj4ELj16ENS_18Kernel_traits_baseILj2048EfS2_S2_S2_fjLj128EEEEELb1ELb0ELb0ELb1EEEvNS_9BwdParamsE:
	.zero		1192


//--------------------- .nv.constant0._ZN10layer_norm22ln_bwd_finalize_kernelINS_22Kernel_traits_finalizeILj2048Ef6__halfS2_S2_fjLb0ELj1024ELj4ENS_18Kernel_traits_baseILj2048EfS2_S2_S2_fjLj1024EEEEELb0ELb0EEEvNS_9BwdParamsE --------------------------
	.section	.nv.constant0._ZN10layer_norm22ln_bwd_finalize_kernelINS_22Kernel_traits_finalizeILj2048Ef6__halfS2_S2_fjLb0ELj1024ELj4ENS_18Kernel_traits_baseILj2048EfS2_S2_S2_fjLj1024EEEEELb0ELb0EEEvNS_9BwdParamsE,"a",@progbits
	.sectionflags	@""
	.align	4
.nv.constant0._ZN10layer_norm22ln_bwd_finalize_kernelINS_22Kernel_traits_finalizeILj2048Ef6__halfS2_S2_fjLb0ELj1024ELj4ENS_18Kernel_traits_baseILj2048EfS2_S2_S2_fjLj1024EEEEELb0ELb0EEEvNS_9BwdParamsE:
	.zero		1192


//--------------------- .nv.constant0._ZN10layer_norm13ln_bwd_kernelINS_13Kernel_traitsIf6__halfS2_S2_fjLj2048ELj1ELj1ELj4ELj16ENS_18Kernel_traits_baseILj2048EfS2_S2_S2_fjLj128EEEEELb1ELb0ELb1ELb0EEEvNS_9BwdParamsE --------------------------
	.section	.nv.constant0._ZN10layer_norm13ln_bwd_kernelINS_13Kernel_traitsIf6__halfS2_S2_fjLj2048ELj1ELj1ELj4ELj16ENS_18Kernel_traits_baseILj2048EfS2_S2_S2_fjLj128EEEEELb1ELb0ELb1ELb0EEEvNS_9BwdParamsE,"a",@progbits
	.sectionflags	@""
	.align	4
.nv.constant0._ZN10layer_norm13ln_bwd_kernelINS_13Kernel_traitsIf6__halfS2_S2_fjLj2048ELj1ELj1ELj4ELj16ENS_18Kernel_traits_baseILj2048EfS2_S2_S2_fjLj128EEEEELb1ELb0ELb1ELb0EEEvNS_9BwdParamsE:
	.zero		1192


//--------------------- .nv.constant0._ZN10layer_norm22ln_bwd_finalize_kernelINS_22Kernel_traits_finalizeILj2048Ef6__halfS2_S2_fjLb0ELj1024ELj4ENS_18Kernel_traits_baseILj2048EfS2_S2_S2_fjLj1024EEEEELb0ELb1EEEvNS_9BwdParamsE --------------------------
	.section	.nv.constant0._ZN10layer_norm22ln_bwd_finalize_kernelINS_22Kernel_traits_finalizeILj2048Ef6__halfS2_S2_fjLb0ELj1024ELj4ENS_18Kernel_traits_baseILj2048EfS2_S2_S2_fjLj1024EEEEELb0ELb1EEEvNS_9BwdParamsE,"a",@progbits
	.sectionflags	@""
	.align	4
.nv.constant0._ZN10layer_norm22ln_bwd_finalize_kernelINS_22Kernel_traits_finalizeILj2048Ef6__halfS2_S2_fjLb0ELj1024ELj4ENS_18Kernel_traits_baseILj2048EfS2_S2_S2_fjLj1024EEEEELb0ELb1EEEvNS_9BwdParamsE:
	.zero		1192


//--------------------- .nv.constant0._ZN10layer_norm13ln_bwd_kernelINS_13Kernel_traitsIf6__halfS2_S2_fjLj2048ELj1ELj1ELj4ELj16ENS_18Kernel_traits_baseILj2048EfS2_S2_S2_fjLj128EEEEELb1ELb0ELb1ELb1EEEvNS_9BwdParamsE --------------------------
	.section	.nv.constant0._ZN10layer_norm13ln_bwd_kernelINS_13Kernel_traitsIf6__halfS2_S2_fjLj2048ELj1ELj1ELj4ELj16ENS_18Kernel_traits_baseILj2048EfS2_S2_S2_fjLj128EEEEELb1ELb0ELb1ELb1EEEvNS_9BwdParamsE,"a",@progbits
	.sectionflags	@""
	.align	4
.nv.constant0._ZN10layer_norm13ln_bwd_kernelINS_13Kernel_traitsIf6__halfS2_S2_fjLj2048ELj1ELj1ELj4ELj16ENS_18Kernel_traits_baseILj2048EfS2_S2_S2_fjLj128EEEEELb1ELb0ELb1ELb1EEEvNS_9BwdParamsE:
	.zero		1192


//--------------------- .nv.constant0._ZN10layer_norm13ln_bwd_kernelINS_13Kernel_traitsIf6__halfS2_S2_fjLj2048ELj1ELj1ELj4ELj16ENS_18Kernel_traits_baseILj2048EfS2_S2_S2_fjLj128EEEEELb1ELb1ELb0ELb0EEEvNS_9BwdParamsE --------------------------
	.section	.nv.constant0._ZN10layer_norm13ln_bwd_kernelINS_13Kernel_traitsIf6__halfS2_S2_fjLj2048ELj1ELj1ELj4ELj16ENS_18Kernel_traits_baseILj2048EfS2_S2_S2_fjLj128EEEEELb1ELb1ELb0ELb0EEEvNS_9BwdParamsE,"a",@progbits
	.sectionflags	@""
	.align	4
.nv.constant0._ZN10layer_norm13ln_bwd_kernelINS_13Kernel_traitsIf6__halfS2_S2_fjLj2048ELj1ELj1ELj4ELj16ENS_18Kernel_traits_baseILj2048EfS2_S2_S2_fjLj128EEEEELb1ELb1ELb0ELb0EEEvNS_9BwdParamsE:
	.zero		1192


//--------------------- .nv.constant0._ZN10layer_norm13ln_bwd_kernelINS_13Kernel_traitsIf6__halfS2_S2_fjLj2048ELj1ELj1ELj4ELj16ENS_18Kernel_traits_baseILj2048EfS2_S2_S2_fjLj128EEEEELb1ELb1ELb0ELb1EEEvNS_9BwdParamsE --------------------------
	.section	.nv.constant0._ZN10layer_norm13ln_bwd_kernelINS_13Kernel_traitsIf6__halfS2_S2_fjLj2048ELj1ELj1ELj4ELj16ENS_18Kernel_traits_baseILj2048EfS2_S2_S2_fjLj128EEEEELb1ELb1ELb0ELb1EEEvNS_9BwdParamsE,"a",@progbits
	.sectionflags	@""
	.align	4
.nv.constant0._ZN10layer_norm13ln_bwd_kernelINS_13Kernel_traitsIf6__halfS2_S2_fjLj2048ELj1ELj1ELj4ELj16ENS_18Kernel_traits_baseILj2048EfS2_S2_S2_fjLj128EEEEELb1ELb1ELb0ELb1EEEvNS_9BwdParamsE:
	.zero		1192


//--------------------- .nv.constant0._ZN10layer_norm22ln_bwd_finalize_kernelINS_22Kernel_traits_finalizeILj2048Ef6__halfS2_S2_fjLb1ELj1024ELj4ENS_18Kernel_traits_baseILj2048EfS2_S2_S2_fjLj1024EEEEELb1ELb0EEEvNS_9BwdParamsE --------------------------
	.section	.nv.constant0._ZN10layer_norm22ln_bwd_finalize_kernelINS_22Kernel_traits_finalizeILj2048Ef6__halfS2_S2_fjLb1ELj1024ELj4ENS_18Kernel_traits_baseILj2048EfS2_S2_S2_fjLj1024EEEEELb1ELb0EEEvNS_9BwdParamsE,"a",@progbits
	.sectionflags	@""
	.align	4
.nv.constant0._ZN10layer_norm22ln_bwd_finalize_kernelINS_22Kernel_traits_finalizeILj2048Ef6__halfS2_S2_fjLb1ELj1024ELj4ENS_18Kernel_traits_baseILj2048EfS2_S2_S2_fjLj1024EEEEELb1ELb0EEEvNS_9BwdParamsE:
	.zero		1192


//--------------------- .nv.constant0._ZN10layer_norm13ln_bwd_kernelINS_13Kernel_traitsIf6__halfS2_S2_fjLj2048ELj1ELj1ELj4ELj16ENS_18Kernel_traits_baseILj2048EfS2_S2_S2_fjLj128EEEEELb1ELb1ELb1ELb0EEEvNS_9BwdParamsE --------------------------
	.section	.nv.constant0._ZN10layer_norm13ln_bwd_kernelINS_13Kernel_traitsIf6__halfS2_S2_fjLj2048ELj1ELj1ELj4ELj16ENS_18Kernel_traits_baseILj2048EfS2_S2_S2_fjLj128EEEEELb1ELb1ELb1ELb0EEEvNS_9BwdParamsE,"a",@progbits
	.sectionflags	@""
	.align	4
.nv.constant0._ZN10layer_norm13ln_bwd_kernelINS_13Kernel_traitsIf6__halfS2_S2_fjLj2048ELj1ELj1ELj4ELj16ENS_18Kernel_traits_baseILj2048EfS2_S2_S2_fjLj128EEEEELb1ELb1ELb1ELb0EEEvNS_9BwdParamsE:
	.zero		1192


//--------------------- .nv.constant0._ZN10layer_norm22ln_bwd_finalize_kernelINS_22Kernel_traits_finalizeILj2048Ef6__halfS2_S2_fjLb1ELj1024ELj4ENS_18Kernel_traits_baseILj2048EfS2_S2_S2_fjLj1024EEEEELb1ELb1EEEvNS_9BwdParamsE --------------------------
	.section	.nv.constant0._ZN10layer_norm22ln_bwd_finalize_kernelINS_22Kernel_traits_finalizeILj2048Ef6__halfS2_S2_fjLb1ELj1024ELj4ENS_18Kernel_traits_baseILj2048EfS2_S2_S2_fjLj1024EEEEELb1ELb1EEEvNS_9BwdParamsE,"a",@progbits
	.sectionflags	@""
	.align	4
.nv.constant0._ZN10layer_norm22ln_bwd_finalize_kernelINS_22Kernel_traits_finalizeILj2048Ef6__halfS2_S2_fjLb1ELj1024ELj4ENS_18Kernel_traits_baseILj2048EfS2_S2_S2_fjLj1024EEEEELb1ELb1EEEvNS_9BwdParamsE:
	.zero		1192


//--------------------- .nv.constant0._ZN10layer_norm13ln_bwd_kernelINS_13Kernel_traitsIf6__halfS2_S2_fjLj2048ELj1ELj1ELj4ELj16ENS_18Kernel_traits_baseILj2048EfS2_S2_S2_fjLj128EEEEELb1ELb1ELb1ELb1EEEvNS_9BwdParamsE --------------------------
	.section	.nv.constant0._ZN10layer_norm13ln_bwd_kernelINS_13Kernel_traitsIf6__halfS2_S2_fjLj2048ELj1ELj1ELj4ELj16ENS_18Kernel_traits_baseILj2048EfS2_S2_S2_fjLj128EEEEELb1ELb1ELb1ELb1EEEvNS_9BwdParamsE,"a",@progbits
	.sectionflags	@""
	.align	4
.nv.constant0._ZN10layer_norm13ln_bwd_kernelINS_13Kernel_traitsIf6__halfS2_S2_fjLj2048ELj1ELj1ELj4ELj16ENS_18Kernel_traits_baseILj2048EfS2_S2_S2_fjLj128EEEEELb1ELb1ELb1ELb1EEEvNS_9BwdParamsE:
	.zero		1192


//--------------------- .nv.constant0._ZN10layer_norm13ln_bwd_kernelINS_13Kernel_traitsI6__halfS2_fS2_fjLj2048ELj1ELj1ELj4ELj16ENS_18Kernel_traits_baseILj2048ES2_S2_fS2_fjLj128EEEEELb0ELb0ELb0ELb0EEEvNS_9BwdParamsE --------------------------
	.section	.nv.constant0._ZN10layer_norm13ln_bwd_kernelINS_13Kernel_traitsI6__halfS2_fS2_fjLj2048ELj1ELj1ELj4ELj16ENS_18Kernel_traits_baseILj2048ES2_S2_fS2_fjLj128EEEEELb0ELb0ELb0ELb0EEEvNS_9BwdParamsE,"a",@progbits
	.sectionflags	@""
	.align	4
.nv.constant0._ZN10layer_norm13ln_bwd_kernelINS_13Kernel_traitsI6__halfS2_fS2_fjLj2048ELj1ELj1ELj4ELj16ENS_18Kernel_traits_baseILj2048ES2_S2_fS2_fjLj128EEEEELb0ELb0ELb0ELb0EEEvNS_9BwdParamsE:
	.zero		1192


//--------------------- .nv.constant0._ZN10layer_norm13ln_bwd_kernelINS_13Kernel_traitsI6__halfS2_fS2_fjLj2048ELj1ELj1ELj4ELj16ENS_18Kernel_traits_baseILj2048ES2_S2_fS2_fjLj128EEEEELb0ELb0ELb0ELb1EEEvNS_9BwdParamsE --------------------------
	.section	.nv.constant0._ZN10layer_norm13ln_bwd_kernelINS_13Kernel_traitsI6__halfS2_fS2_fjLj2048ELj1ELj1ELj4ELj16ENS_18Kernel_traits_baseILj2048ES2_S2_fS2_fjLj128EEEEELb0ELb0ELb0ELb1EEEvNS_9BwdParamsE,"a",@progbits
	.sectionflags	@""
	.align	4
.nv.constant0._ZN10layer_norm13ln_bwd_kernelINS_13Kernel_traitsI6__halfS2_fS2_fjLj2048ELj1ELj1ELj4ELj16ENS_18Kernel_traits_baseILj2048ES2_S2_fS2_fjLj128EEEEELb0ELb0ELb0ELb1EEEvNS_9BwdParamsE:
	.zero		1192


//--------------------- .nv.constant0._ZN10layer_norm13ln_bwd_kernelINS_13Kernel_traitsI6__halfS2_fS2_fjLj2048ELj1ELj1ELj4ELj16ENS_18Kernel_traits_baseILj2048ES2_S2_fS2_fjLj128EEEEELb0ELb0ELb1ELb0EEEvNS_9BwdParamsE --------------------------
	.section	.nv.constant0._ZN10layer_norm13ln_bwd_kernelINS_13Kernel_traitsI6__halfS2_fS2_fjLj2048ELj1ELj1ELj4ELj16ENS_18Kernel_traits_baseILj2048ES2_S2_fS2_fjLj128EEEEELb0ELb0ELb1ELb0EEEvNS_9BwdParamsE,"a",@progbits
	.sectionflags	@""
	.align	4
.nv.constant0._ZN10layer_norm13ln_bwd_kernelINS_13Kernel_traitsI6__halfS2_fS2_fjLj2048ELj1ELj1ELj4ELj16ENS_18Kernel_traits_baseILj2048ES2_S2_fS2_fjLj128EEEEELb0ELb0ELb1ELb0EEEvNS_9BwdParamsE:
	.zero		1192


//--------------------- .nv.constant0._ZN10layer_norm13ln_bwd_kernelINS_13Kernel_traitsI6__halfS2_fS2_fjLj2048ELj1ELj1ELj4ELj16ENS_18Kernel_traits_baseILj2048ES2_S2_fS2_fjLj128EEEEELb0ELb0ELb1ELb1EEEvNS_9BwdParamsE --------------------------
	.section	.nv.constant0._ZN10layer_norm13ln_bwd_kernelINS_13Kernel_traitsI6__halfS2_fS2_fjLj2048ELj1ELj1ELj4ELj16ENS_18Kernel_traits_baseILj2048ES2_S2_fS2_fjLj128EEEEELb0ELb0ELb1ELb1EEEvNS_9BwdParamsE,"a",@progbits
	.sectionflags	@""
	.align	4
.nv.constant0._ZN10layer_norm13ln_bwd_kernelINS_13Kernel_traitsI6__halfS2_fS2_fjLj2048ELj1ELj1ELj4ELj16ENS_18Kernel_traits_baseILj2048ES2_S2_fS2_fjLj128EEEEELb0ELb0ELb1ELb1EEEvNS_9BwdParamsE:
	.zero		1192


//--------------------- .nv.constant0._ZN10layer_norm13ln_bwd_kernelINS_13Kernel_traitsI6__halfS2_fS2_fjLj2048ELj1ELj1ELj4ELj16ENS_18Kernel_traits_baseILj2048ES2_S2_fS2_fjLj128EEEEELb0ELb1ELb0ELb0EEEvNS_9BwdParamsE --------------------------
	.section	.nv.constant0._ZN10layer_norm13ln_bwd_kernelINS_13Kernel_traitsI6__halfS2_fS2_fjLj2048ELj1ELj1ELj4ELj16ENS_18Kernel_traits_baseILj2048ES2_S2_fS2_fjLj128EEEEELb0ELb1ELb0ELb0EEEvNS_9BwdParamsE,"a",@progbits
	.sectionflags	@""
	.align	4
.nv.constant0._ZN10layer_norm13ln_bwd_kernelINS_13Kernel_traitsI6__halfS2_fS2_fjLj2048ELj1ELj1ELj4ELj16ENS_18Kernel_traits_baseILj2048ES2_S2_fS2_fjLj128EEEEELb0ELb1ELb0ELb0EEEvNS_9BwdParamsE:
	.zero		1192


//--------------------- .nv.constant0._ZN10layer_norm13ln_bwd_kernelINS_13Kernel_traitsI6__halfS2_fS2_fjLj2048ELj1ELj1ELj4ELj16ENS_18Kernel_traits_baseILj2048ES2_S2_fS2_fjLj128EEEEELb0ELb1ELb0ELb1EEEvNS_9BwdParamsE --------------------------
	.section	.nv.constant0._ZN10layer_norm13ln_bwd_kernelINS_13Kernel_traitsI6__halfS2_fS2_fjLj2048ELj1ELj1ELj4ELj16ENS_18Kernel_traits_baseILj2048ES2_S2_fS2_fjLj128EEEEELb0ELb1ELb0ELb1EEEvNS_9BwdParamsE,"a",@progbits
	.sectionflags	@""
	.align	4
.nv.constant0._ZN10layer_norm13ln_bwd_kernelINS_13Kernel_traitsI6__halfS2_fS2_fjLj2048ELj1ELj1ELj4ELj16ENS_18Kernel_traits_baseILj2048ES2_S2_fS2_fjLj128EEEEELb0ELb1ELb0ELb1EEEvNS_9BwdParamsE:
	.zero		1192


//--------------------- .nv.constant0._ZN10layer_norm13ln_bwd_kernelINS_13Kernel_traitsI6__halfS2_fS2_fjLj2048ELj1ELj1ELj4ELj16ENS_18Kernel_traits_baseILj2048ES2_S2_fS2_fjLj128EEEEELb0ELb1ELb1ELb0EEEvNS_9BwdParamsE --------------------------
	.section	.nv.constant0._ZN10layer_norm13ln_bwd_kernelINS_13Kernel_traitsI6__halfS2_fS2_fjLj2048ELj1ELj1ELj4ELj16ENS_18Kernel_traits_baseILj2048ES2_S2_fS2_fjLj128EEEEELb0ELb1ELb1ELb0EEEvNS_9BwdParamsE,"a",@progbits
	.sectionflags	@""
	.align	4
.nv.constant0._ZN10layer_norm13ln_bwd_kernelINS_13Kernel_traitsI6__halfS2_fS2_fjLj2048ELj1ELj1ELj4ELj16ENS_18Kernel_traits_baseILj2048ES2_S2_fS2_fjLj128EEEEELb0ELb1ELb1ELb0EEEvNS_9BwdParamsE:
	.zero		1192


//--------------------- .nv.constant0._ZN10layer_norm13ln_bwd_kernelINS_13Kernel_traitsI6__halfS2_fS2_fjLj2048ELj1ELj1ELj4ELj16ENS_18Kernel_traits_baseILj2048ES2_S2_fS2_fjLj128EEEEELb0ELb1ELb1ELb1EEEvNS_9BwdParamsE --------------------------
	.section	.nv.constant0._ZN10layer_norm13ln_bwd_kernelINS_13Kernel_traitsI6__halfS2_fS2_fjLj2048ELj1ELj1ELj4ELj16ENS_18Kernel_traits_baseILj2048ES2_S2_fS2_fjLj128EEEEELb0ELb1ELb1ELb1EEEvNS_9BwdParamsE,"a",@progbits
	.sectionflags	@""
	.align	4
.nv.constant0._ZN10layer_norm13ln_bwd_kernelINS_13Kernel_traitsI6__halfS2_fS2_fjLj2048ELj1ELj1ELj4ELj16ENS_18Kernel_traits_baseILj2048ES2_S2_fS2_fjLj128EEEEELb0ELb1ELb1ELb1EEEvNS_9BwdParamsE:
	.zero		1192


//--------------------- .nv.constant0._ZN10layer_norm13ln_bwd_kernelINS_13Kernel_traitsI6__halfS2_fS2_fjLj2048ELj1ELj1ELj4ELj16ENS_18Kernel_traits_baseILj2048ES2_S2_fS2_fjLj128EEEEELb1ELb0ELb0ELb0EEEvNS_9BwdParamsE --------------------------
	.section	.nv.constant0._ZN10layer_norm13ln_bwd_kernelINS_13Kernel_traitsI6__halfS2_fS2_fjLj2048ELj1ELj1ELj4ELj16ENS_18Kernel_traits_baseILj2048ES2_S2_fS2_fjLj128EEEEELb1ELb0ELb0ELb0EEEvNS_9BwdParamsE,"a",@progbits
	.sectionflags	@""
	.align	4
.nv.constant0._ZN10layer_norm13ln_bwd_kernelINS_13Kernel_traitsI6__halfS2_fS2_fjLj2048ELj1ELj1ELj4ELj16ENS_18Kernel_traits_baseILj2048ES2_S2_fS2_fjLj128EEEEELb1ELb0ELb0ELb0EEEvNS_9BwdParamsE:
	.zero		1192


//--------------------- .nv.constant0._ZN10layer_norm13ln_bwd_kernelINS_13Kernel_traitsI6__halfS2_fS2_fjLj2048ELj1ELj1ELj4ELj16ENS_18Kernel_traits_baseILj2048ES2_S2_fS2_fjLj128EEEEELb1ELb0ELb0ELb1EEEvNS_9BwdParamsE --------------------------
	.section	.nv.constant0._ZN10layer_norm13ln_bwd_kernelINS_13Kernel_traitsI6__halfS2_fS2_fjLj2048ELj1ELj1ELj4ELj16ENS_18Kernel_traits_baseILj2048ES2_S2_fS2_fjLj128EEEEELb1ELb0ELb0ELb1EEEvNS_9BwdParamsE,"a",@progbits
	.sectionflags	@""
	.align	4
.nv.constant0._ZN10layer_norm13ln_bwd_kernelINS_13Kernel_traitsI6__halfS2_fS2_fjLj2048ELj1ELj1ELj4ELj16ENS_18Kernel_traits_baseILj2048ES2_S2_fS2_fjLj128EEEEELb1ELb0ELb0ELb1EEEvNS_9BwdParamsE:
	.zero		1192


//--------------------- .nv.constant0._ZN10layer_norm22ln_bwd_finalize_kernelINS_22Kernel_traits_finalizeILj2048E6__halfS2_fS2_fjLb0ELj1024ELj4ENS_18Kernel_traits_baseILj2048ES2_S2_fS2_fjLj1024EEEEELb0ELb0EEEvNS_9BwdParamsE --------------------------
	.section	.nv.constant0._ZN10layer_norm22ln_bwd_finalize_kernelINS_22Kernel_traits_finalizeILj2048E6__halfS2_fS2_fjLb0ELj1024ELj4ENS_18Kernel_traits_baseILj2048ES2_S2_fS2_fjLj1024EEEEELb0ELb0EEEvNS_9BwdParamsE,"a",@progbits
	.sectionflags	@""
	.align	4
.nv.constant0._ZN10layer_norm22ln_bwd_finalize_kernelINS_22Kernel_traits_finalizeILj2048E6__halfS2_fS2_fjLb0ELj1024ELj4ENS_18Kernel_traits_baseILj2048ES2_S2_fS2_fjLj1024EEEEELb0ELb0EEEvNS_9BwdParamsE:
	.zero		1192


//--------------------- .nv.constant0._ZN10layer_norm13ln_bwd_kernelINS_13Kernel_traitsI6__halfS2_fS2_fjLj2048ELj1ELj1ELj4ELj16ENS_18Kernel_traits_baseILj2048ES2_S2_fS2_fjLj128EEEEELb1ELb0ELb1ELb0EEEvNS_9BwdParamsE --------------------------
	.section	.nv.constant0._ZN10layer_norm13ln_bwd_kernelINS_13Kernel_traitsI6__halfS2_fS2_fjLj2048ELj1ELj1ELj4ELj16ENS_18Kernel_traits_baseILj2048ES2_S2_fS2_fjLj128EEEEELb1ELb0ELb1ELb0EEEvNS_9BwdParamsE,"a",@progbits
	.sectionflags	@""
	.align	4
.nv.constant0._ZN10layer_norm13ln_bwd_kernelINS_13Kernel_traitsI6__halfS2_fS2_fjLj2048ELj1ELj1ELj4ELj16ENS_18Kernel_traits_baseILj2048ES2_S2_fS2_fjLj128EEEEELb1ELb0ELb1ELb0EEEvNS_9BwdParamsE:
	.zero		1192


//--------------------- .nv.constant0._ZN10layer_norm22ln_bwd_finalize_kernelINS_22Kernel_traits_finalizeILj2048E6__halfS2_fS2_fjLb0ELj1024ELj4ENS_18Kernel_traits_baseILj2048ES2_S2_fS2_fjLj1024EEEEELb0ELb1EEEvNS_9BwdParamsE --------------------------
	.section	.nv.constant0._ZN10layer_norm22ln_bwd_finalize_kernelINS_22Kernel_traits_finalizeILj2048E6__halfS2_fS2_fjLb0ELj1024ELj4ENS_18Kernel_traits_baseILj2048ES2_S2_fS2_fjLj1024EEEEELb0ELb1EEEvNS_9BwdParamsE,"a",@progbits
	.sectionflags	@""
	.align	4
.nv.constant0._ZN10layer_norm22ln_bwd_finalize_kernelINS_22Kernel_traits_finalizeILj2048E6__halfS2_fS2_fjLb0ELj1024ELj4ENS_18Kernel_traits_baseILj2048ES2_S2_fS2_fjLj1024EEEEELb0ELb1EEEvNS_9BwdParamsE:
	.zero		1192


//--------------------- .nv.constant0._ZN10layer_norm13ln_bwd_kernelINS_13Kernel_traitsI6__halfS2_fS2_fjLj2048ELj1ELj1ELj4ELj16ENS_18Kernel_traits_baseILj2048ES2_S2_fS2_fjLj128EEEEELb1ELb0ELb1ELb1EEEvNS_9BwdParamsE --------------------------
	.section	.nv.constant0._ZN10layer_norm13ln_bwd_kernelINS_13Kernel_traitsI6__halfS2_fS2_fjLj2048ELj1ELj1ELj4ELj16ENS_18Kernel_traits_baseILj2048ES2_S2_fS2_fjLj128EEEEELb1ELb0ELb1ELb1EEEvNS_9BwdParamsE,"a",@progbits
	.sectionflags	@""
	.align	4
.nv.constant0._ZN10layer_norm13ln_bwd_kernelINS_13Kernel_traitsI6__halfS2_fS2_fjLj2048ELj1ELj1ELj4ELj16ENS_18Kernel_traits_baseILj2048ES2_S2_fS2_fjLj128EEEEELb1ELb0ELb1ELb1EEEvNS_9BwdParamsE:
	.zero		1192


//--------------------- .nv.constant0._ZN10layer_norm13ln_bwd_kernelINS_13Kernel_traitsI6__halfS2_fS2_fjLj2048ELj1ELj1ELj4ELj16ENS_18Kernel_traits_baseILj2048ES2_S2_fS2_fjLj128EEEEELb1ELb1ELb0ELb0EEEvNS_9BwdParamsE --------------------------
	.section	.nv.constant0._ZN10layer_norm13ln_bwd_kernelINS_13Kernel_traitsI6__halfS2_fS2_fjLj2048ELj1ELj1ELj4ELj16ENS_18Kernel_traits_baseILj2048ES2_S2_fS2_fjLj128EEEEELb1ELb1ELb0ELb0EEEvNS_9BwdParamsE,"a",@progbits
	.sectionflags	@""
	.align	4
.nv.constant0._ZN10layer_norm13ln_bwd_kernelINS_13Kernel_traitsI6__halfS2_fS2_fjLj2048ELj1ELj1ELj4ELj16ENS_18Kernel_traits_baseILj2048ES2_S2_fS2_fjLj128EEEEELb1ELb1ELb0ELb0EEEvNS_9BwdParamsE:
	.zero		1192


//--------------------- .nv.constant0._ZN10layer_norm13ln_bwd_kernelINS_13Kernel_traitsI6__halfS2_fS2_fjLj2048ELj1ELj1ELj4ELj16ENS_18Kernel_traits_baseILj2048ES2_S2_fS2_fjLj128EEEEELb1ELb1ELb0ELb1EEEvNS_9BwdParamsE --------------------------
	.section	.nv.constant0._ZN10layer_norm13ln_bwd_kernelINS_13Kernel_traitsI6__halfS2_fS2_fjLj2048ELj1ELj1ELj4ELj16ENS_18Kernel_traits_baseILj2048ES2_S2_fS2_fjLj128EEEEELb1ELb1ELb0ELb1EEEvNS_9BwdParamsE,"a",@progbits
	.sectionflags	@""
	.align	4
.nv.constant0._ZN10layer_norm13ln_bwd_kernelINS_13Kernel_traitsI6__halfS2_fS2_fjLj2048ELj1ELj1ELj4ELj16ENS_18Kernel_traits_baseILj2048ES2_S2_fS2_fjLj128EEEEELb1ELb1ELb0ELb1EEEvNS_9BwdParamsE:
	.zero		1192


//--------------------- .nv.constant0._ZN10layer_norm22ln_bwd_finalize_kernelINS_22Kernel_traits_finalizeILj2048E6__halfS2_fS2_fjLb1ELj1024ELj4ENS_18Kernel_traits_baseILj2048ES2_S2_fS2_fjLj1024EEEEELb1ELb0EEEvNS_9BwdParamsE --------------------------
	.section	.nv.constant0._ZN10layer_norm22ln_bwd_finalize_kernelINS_22Kernel_traits_finalizeILj2048E6__halfS2_fS2_fjLb1ELj1024ELj4ENS_18Kernel_traits_baseILj2048ES2_S2_fS2_fjLj1024EEEEELb1ELb0EEEvNS_9BwdParamsE,"a",@progbits
	.sectionflags	@""
	.align	4
.nv.constant0._ZN10layer_norm22ln_bwd_finalize_kernelINS_22Kernel_traits_finalizeILj2048E6__halfS2_fS2_fjLb1ELj1024ELj4ENS_18Kernel_traits_baseILj2048ES2_S2_fS2_fjLj1024EEEEELb1ELb0EEEvNS_9BwdParamsE:
	.zero		1192


//--------------------- .nv.constant0._ZN10layer_norm13ln_bwd_kernelINS_13Kernel_traitsI6__halfS2_fS2_fjLj2048ELj1ELj1ELj4ELj16ENS_18Kernel_traits_baseILj2048ES2_S2_fS2_fjLj128EEEEELb1ELb1ELb1ELb0EEEvNS_9BwdParamsE --------------------------
	.section	.nv.constant0._ZN10layer_norm13ln_bwd_kernelINS_13Kernel_traitsI6__halfS2_fS2_fjLj2048ELj1ELj1ELj4ELj16ENS_18Kernel_traits_baseILj2048ES2_S2_fS2_fjLj128EEEEELb1ELb1ELb1ELb0EEEvNS_9BwdParamsE,"a",@progbits
	.sectionflags	@""
	.align	4
.nv.constant0._ZN10layer_norm13ln_bwd_kernelINS_13Kernel_traitsI6__halfS2_fS2_fjLj2048ELj1ELj1ELj4ELj16ENS_18Kernel_traits_baseILj2048ES2_S2_fS2_fjLj128EEEEELb1ELb1ELb1ELb0EEEvNS_9BwdParamsE:
	.zero		1192


//--------------------- .nv.constant0._ZN10layer_norm22ln_bwd_finalize_kernelINS_22Kernel_traits_finalizeILj2048E6__halfS2_fS2_fjLb1ELj1024ELj4ENS_18Kernel_traits_baseILj2048ES2_S2_fS2_fjLj1024EEEEELb1ELb1EEEvNS_9BwdParamsE --------------------------
	.section	.nv.constant0._ZN10layer_norm22ln_bwd_finalize_kernelINS_22Kernel_traits_finalizeILj2048E6__halfS2_fS2_fjLb1ELj1024ELj4ENS_18Kernel_traits_baseILj2048ES2_S2_fS2_fjLj1024EEEEELb1ELb1EEEvNS_9BwdParamsE,"a",@progbits
	.sectionflags	@""
	.align	4
.nv.constant0._ZN10layer_norm22ln_bwd_finalize_kernelINS_22Kernel_traits_finalizeILj2048E6__halfS2_fS2_fjLb1ELj1024ELj4ENS_18Kernel_traits_baseILj2048ES2_S2_fS2_fjLj1024EEEEELb1ELb1EEEvNS_9BwdParamsE:
	.zero		1192


//--------------------- .nv.constant0._ZN10layer_norm13ln_bwd_kernelINS_13Kernel_traitsI6__halfS2_fS2_fjLj2048ELj1ELj1ELj4ELj16ENS_18Kernel_traits_baseILj2048ES2_S2_fS2_fjLj128EEEEELb1ELb1ELb1ELb1EEEvNS_9BwdParamsE --------------------------
	.section	.nv.constant0._ZN10layer_norm13ln_bwd_kernelINS_13Kernel_traitsI6__halfS2_fS2_fjLj2048ELj1ELj1ELj4ELj16ENS_18Kernel_traits_baseILj2048ES2_S2_fS2_fjLj128EEEEELb1ELb1ELb1ELb1EEEvNS_9BwdParamsE,"a",@progbits
	.sectionflags	@""
	.align	4
.nv.constant0._ZN10layer_norm13ln_bwd_kernelINS_13Kernel_traitsI6__halfS2_fS2_fjLj2048ELj1ELj1ELj4ELj16ENS_18Kernel_traits_baseILj2048ES2_S2_fS2_fjLj128EEEEELb1ELb1ELb1ELb1EEEvNS_9BwdParamsE:
	.zero		1192


//--------------------- .nv.constant0._ZN10layer_norm13ln_bwd_kernelINS_13Kernel_traitsIf6__halffS2_fjLj2048ELj1ELj1ELj4ELj16ENS_18Kernel_traits_baseILj2048EfS2_fS2_fjLj128EEEEELb0ELb0ELb0ELb0EEEvNS_9BwdParamsE --------------------------
	.section	.nv.constant0._ZN10layer_norm13ln_bwd_kernelINS_13Kernel_traitsIf6__halffS2_fjLj2048ELj1ELj1ELj4ELj16ENS_18Kernel_traits_baseILj2048EfS2_fS2_fjLj128EEEEELb0ELb0ELb0ELb0EEEvNS_9BwdParamsE,"a",@progbits
	.sectionflags	@""
	.align	4
.nv.constant0._ZN10layer_norm13ln_bwd_kernelINS_13Kernel_traitsIf6__halffS2_fjLj2048ELj1ELj1ELj4ELj16ENS_18Kernel_traits_baseILj2048EfS2_fS2_fjLj128EEEEELb0ELb0ELb0ELb0EEEvNS_9BwdParamsE:
	.zero		1192


//--------------------- .nv.constant0._ZN10layer_norm13ln_bwd_kernelINS_13Kernel_traitsIf6__halffS2_fjLj2048ELj1ELj1ELj4ELj16ENS_18Kernel_traits_baseILj2048EfS2_fS2_fjLj128EEEEELb0ELb0ELb0ELb1EEEvNS_9BwdParamsE --------------------------
	.section	.nv.constant0._ZN10layer_norm13ln_bwd_kernelINS_13Kernel_traitsIf6__halffS2_fjLj2048ELj1ELj1ELj4ELj16ENS_18Kernel_traits_baseILj2048EfS2_fS2_fjLj128EEEEELb0ELb0ELb0ELb1EEEvNS_9BwdParamsE,"a",@progbits
	.sectionflags	@""
	.align	4
.nv.constant0._ZN10layer_norm13ln_bwd_kernelINS_13Kernel_traitsIf6__halffS2_fjLj2048ELj1ELj1ELj4ELj16ENS_18Kernel_traits_baseILj2048EfS2_fS2_fjLj128EEEEELb0ELb0ELb0ELb1EEEvNS_9BwdParamsE:
	.zero		1192


//--------------------- .nv.constant0._ZN10layer_norm13ln_bwd_kernelINS_13Kernel_traitsIf6__halffS2_fjLj2048ELj1ELj1ELj4ELj16ENS_18Kernel_traits_baseILj2048EfS2_fS2_fjLj128EEEEELb0ELb0ELb1ELb0EEEvNS_9BwdParamsE --------------------------
	.section	.nv.constant0._ZN10layer_norm13ln_bwd_kernelINS_13Kernel_traitsIf6__halffS2_fjLj2048ELj1ELj1ELj4ELj16ENS_18Kernel_traits_baseILj2048EfS2_fS2_fjLj128EEEEELb0ELb0ELb1ELb0EEEvNS_9BwdParamsE,"a",@progbits
	.sectionflags	@""
	.align	4
.nv.constant0._ZN10layer_norm13ln_bwd_kernelINS_13Kernel_traitsIf6__halffS2_fjLj2048ELj1ELj1ELj4ELj16ENS_18Kernel_traits_baseILj2048EfS2_fS2_fjLj128EEEEELb0ELb0ELb1ELb0EEEvNS_9BwdParamsE:
	.zero		1192


//--------------------- .nv.constant0._ZN10layer_norm13ln_bwd_kernelINS_13Kernel_traitsIf6__halffS2_fjLj2048ELj1ELj1ELj4ELj16ENS_18Kernel_traits_baseILj2048EfS2_fS2_fjLj128EEEEELb0ELb0ELb1ELb1EEEvNS_9BwdParamsE --------------------------
	.section	.nv.constant0._ZN10layer_norm13ln_bwd_kernelINS_13Kernel_traitsIf6__halffS2_fjLj2048ELj1ELj1ELj4ELj16ENS_18Kernel_traits_baseILj2048EfS2_fS2_fjLj128EEEEELb0ELb0ELb1ELb1EEEvNS_9BwdParamsE,"a",@progbits
	.sectionflags	@""
	.align	4
.nv.constant0._ZN10layer_norm13ln_bwd_kernelINS_13Kernel_traitsIf6__halffS2_fjLj2048ELj1ELj1ELj4ELj16ENS_18Kernel_traits_baseILj2048EfS2_fS2_fjLj128EEEEELb0ELb0ELb1ELb1EEEvNS_9BwdParamsE:
	.zero		1192


//--------------------- .nv.constant0._ZN10layer_norm13ln_bwd_kernelINS_13Kernel_traitsIf6__halffS2_fjLj2048ELj1ELj1ELj4ELj16ENS_18Kernel_traits_baseILj2048EfS2_fS2_fjLj128EEEEELb0ELb1ELb0ELb0EEEvNS_9BwdParamsE --------------------------
	.section	.nv.constant0._ZN10layer_norm13ln_bwd_kernelINS_13Kernel_traitsIf6__halffS2_fjLj2048ELj1ELj1ELj4ELj16ENS_18Kernel_traits_baseILj2048EfS2_fS2_fjLj128EEEEELb0ELb1ELb0ELb0EEEvNS_9BwdParamsE,"a",@progbits
	.sectionflags	@""
	.align	4
.nv.constant0._ZN10layer_norm13ln_bwd_kernelINS_13Kernel_traitsIf6__halffS2_fjLj2048ELj1ELj1ELj4ELj16ENS_18Kernel_traits_baseILj2048EfS2_fS2_fjLj128EEEEELb0ELb1ELb0ELb0EEEvNS_9BwdParamsE:
	.zero		1192


//--------------------- .nv.constant0._ZN10layer_norm13ln_bwd_kernelINS_13Kernel_traitsIf6__halffS2_fjLj2048ELj1ELj1ELj4ELj16ENS_18Kernel_traits_baseILj2048EfS2_fS2_fjLj128EEEEELb0ELb1ELb0ELb1EEEvNS_9BwdParamsE --------------------------
	.section	.nv.constant0._ZN10layer_norm13ln_bwd_kernelINS_13Kernel_traitsIf6__halffS2_fjLj2048ELj1ELj1ELj4ELj16ENS_18Kernel_traits_baseILj2048EfS2_fS2_fjLj128EEEEELb0ELb1ELb0ELb1EEEvNS_9BwdParamsE,"a",@progbits
	.sectionflags	@""
	.align	4
.nv.constant0._ZN10layer_norm13ln_bwd_kernelINS_13Kernel_traitsIf6__halffS2_fjLj2048ELj1ELj1ELj4ELj16ENS_18Kernel_traits_baseILj2048EfS2_fS2_fjLj128EEEEELb0ELb1ELb0ELb1EEEvNS_9BwdParamsE:
	.zero		1192


//--------------------- .nv.constant0._ZN10layer_norm13ln_bwd_kernelINS_13Kernel_traitsIf6__halffS2_fjLj2048ELj1ELj1ELj4ELj16ENS_18Kernel_traits_baseILj2048EfS2_fS2_fjLj128EEEEELb0ELb1ELb1ELb0EEEvNS_9BwdParamsE --------------------------
	.section	.nv.constant0._ZN10layer_norm13ln_bwd_kernelINS_13Kernel_traitsIf6__halffS2_fjLj2048ELj1ELj1ELj4ELj16ENS_18Kernel_traits_baseILj2048EfS2_fS2_fjLj128EEEEELb0ELb1ELb1ELb0EEEvNS_9BwdParamsE,"a",@progbits
	.sectionflags	@""
	.align	4
.nv.constant0._ZN10layer_norm13ln_bwd_kernelINS_13Kernel_traitsIf6__halffS2_fjLj2048ELj1ELj1ELj4ELj16ENS_18Kernel_traits_baseILj2048EfS2_fS2_fjLj128EEEEELb0ELb1ELb1ELb0EEEvNS_9BwdParamsE:
	.zero		1192


//--------------------- .nv.constant0._ZN10layer_norm13ln_bwd_kernelINS_13Kernel_traitsIf6__halffS2_fjLj2048ELj1ELj1ELj4ELj16ENS_18Kernel_traits_baseILj2048EfS2_fS2_fjLj128EEEEELb0ELb1ELb1ELb1EEEvNS_9BwdParamsE --------------------------
	.section	.nv.constant0._ZN10layer_norm13ln_bwd_kernelINS_13Kernel_traitsIf6__halffS2_fjLj2048ELj1ELj1ELj4ELj16ENS_18Kernel_traits_baseILj2048EfS2_fS2_fjLj128EEEEELb0ELb1ELb1ELb1EEEvNS_9BwdParamsE,"a",@progbits
	.sectionflags	@""
	.align	4
.nv.constant0._ZN10layer_norm13ln_bwd_kernelINS_13Kernel_traitsIf6__halffS2_fjLj2048ELj1ELj1ELj4ELj16ENS_18Kernel_traits_baseILj2048EfS2_fS2_fjLj128EEEEELb0ELb1ELb1ELb1EEEvNS_9BwdParamsE:
	.zero		1192


//--------------------- .nv.constant0._ZN10layer_norm13ln_bwd_kernelINS_13Kernel_traitsIf6__halffS2_fjLj2048ELj1ELj1ELj4ELj16ENS_18Kernel_traits_baseILj2048EfS2_fS2_fjLj128EEEEELb1ELb0ELb0ELb0EEEvNS_9BwdParamsE --------------------------
	.section	.nv.constant0._ZN10layer_norm13ln_bwd_kernelINS_13Kernel_traitsIf6__halffS2_fjLj2048ELj1ELj1ELj4ELj16ENS_18Kernel_traits_baseILj2048EfS2_fS2_fjLj128EEEEELb1ELb0ELb0ELb0EEEvNS_9BwdParamsE,"a",@progbits
	.sectionflags	@""
	.align	4
.nv.constant0._ZN10layer_norm13ln_bwd_kernelINS_13Kernel_traitsIf6__halffS2_fjLj2048ELj1ELj1ELj4ELj16ENS_18Kernel_traits_baseILj2048EfS2_fS2_fjLj128EEEEELb1ELb0ELb0ELb0EEEvNS_9BwdParamsE:
	.zero		1192


//--------------------- .nv.constant0._ZN10layer_norm13ln_bwd_kernelINS_13Kernel_traitsIf6__halffS2_fjLj2048ELj1ELj1ELj4ELj16ENS_18Kernel_traits_baseILj2048EfS2_fS2_fjLj128EEEEELb1ELb0ELb0ELb1EEEvNS_9BwdParamsE --------------------------
	.section	.nv.constant0._ZN10layer_norm13ln_bwd_kernelINS_13Kernel_traitsIf6__halffS2_fjLj2048ELj1ELj1ELj4ELj16ENS_18Kernel_traits_baseILj2048EfS2_fS2_fjLj128EEEEELb1ELb0ELb0ELb1EEEvNS_9BwdParamsE,"a",@progbits
	.sectionflags	@""
	.align	4
.nv.constant0._ZN10layer_norm13ln_bwd_kernelINS_13Kernel_traitsIf6__halffS2_fjLj2048ELj1ELj1ELj4ELj16ENS_18Kernel_traits_baseILj2048EfS2_fS2_fjLj128EEEEELb1ELb0ELb0ELb1EEEvNS_9BwdParamsE:
	.zero		1192


//--------------------- .nv.constant0._ZN10layer_norm22ln_bwd_finalize_kernelINS_22Kernel_traits_finalizeILj2048Ef6__halffS2_fjLb0ELj1024ELj4ENS_18Kernel_traits_baseILj2048EfS2_fS2_fjLj1024EEEEELb0ELb0EEEvNS_9BwdParamsE --------------------------
	.section	.nv.constant0._ZN10layer_norm22ln_bwd_finalize_kernelINS_22Kernel_traits_finalizeILj2048Ef6__halffS2_fjLb0ELj1024ELj4ENS_18Kernel_traits_baseILj2048EfS2_fS2_fjLj1024EEEEELb0ELb0EEEvNS_9BwdParamsE,"a",@progbits
	.sectionflags	@""
	.align	4
.nv.constant0._ZN10layer_norm22ln_bwd_finalize_kernelINS_22Kernel_traits_finalizeILj2048Ef6__halffS2_fjLb0ELj1024ELj4ENS_18Kernel_traits_baseILj2048EfS2_fS2_fjLj1024EEEEELb0ELb0EEEvNS_9BwdParamsE:
	.zero		1192


//--------------------- .nv.constant0._ZN10layer_norm13ln_bwd_kernelINS_13Kernel_traitsIf6__halffS2_fjLj2048ELj1ELj1ELj4ELj16ENS_18Kernel_traits_baseILj2048EfS2_fS2_fjLj128EEEEELb1ELb0ELb1ELb0EEEvNS_9BwdParamsE --------------------------
	.section	.nv.constant0._ZN10layer_norm13ln_bwd_kernelINS_13Kernel_traitsIf6__halffS2_fjLj2048ELj1ELj1ELj4ELj16ENS_18Kernel_traits_baseILj2048EfS2_fS2_fjLj128EEEEELb1ELb0ELb1ELb0EEEvNS_9BwdParamsE,"a",@progbits
	.sectionflags	@""
	.align	4
.nv.constant0._ZN10layer_norm13ln_bwd_kernelINS_13Kernel_traitsIf6__halffS2_fjLj2048ELj1ELj1ELj4ELj16ENS_18Kernel_traits_baseILj2048EfS2_fS2_fjLj128EEEEELb1ELb0ELb1ELb0EEEvNS_9BwdParamsE:
	.zero		1192


//--------------------- .nv.constant0._ZN10layer_norm22ln_bwd_finalize_kernelINS_22Kernel_traits_finalizeILj2048Ef6__halffS2_fjLb0ELj1024ELj4ENS_18Kernel_traits_baseILj2048EfS2_fS2_fjLj1024EEEEELb0ELb1EEEvNS_9BwdParamsE --------------------------
	.section	.nv.constant0._ZN10layer_norm22ln_bwd_finalize_kernelINS_22Kernel_traits_finalizeILj2048Ef6__halffS2_fjLb0ELj1024ELj4ENS_18Kernel_traits_baseILj2048EfS2_fS2_fjLj1024EEEEELb0ELb1EEEvNS_9BwdParamsE,"a",@progbits
	.sectionflags	@""
	.align	4
.nv.constant0._ZN10layer_norm22ln_bwd_finalize_kernelINS_22Kernel_traits_finalizeILj2048Ef6__halffS2_fjLb0ELj1024ELj4ENS_18Kernel_traits_baseILj2048EfS2_fS2_fjLj1024EEEEELb0ELb1EEEvNS_9BwdParamsE:
	.zero		1192


//--------------------- .nv.constant0._ZN10layer_norm13ln_bwd_kernelINS_13Kernel_traitsIf6__halffS2_fjLj2048ELj1ELj1ELj4ELj16ENS_18Kernel_traits_baseILj2048EfS2_fS2_fjLj128EEEEELb1ELb0ELb1ELb1EEEvNS_9BwdParamsE --------------------------
	.section	.nv.constant0._ZN10layer_norm13ln_bwd_kernelINS_13Kernel_traitsIf6__halffS2_fjLj2048ELj1ELj1ELj4ELj16ENS_18Kernel_traits_baseILj2048EfS2_fS2_fjLj128EEEEELb1ELb0ELb1ELb1EEEvNS_9BwdParamsE,"a",@progbits
	.sectionflags	@""
	.align	4
.nv.constant0._ZN10layer_norm13ln_bwd_kernelINS_13Kernel_traitsIf6__halffS2_fjLj2048ELj1ELj1ELj4ELj16ENS_18Kernel_traits_baseILj2048EfS2_fS2_fjLj128EEEEELb1ELb0ELb1ELb1EEEvNS_9BwdParamsE:
	.zero		1192


//--------------------- .nv.constant0._ZN10layer_norm13ln_bwd_kernelINS_13Kernel_traitsIf6__halffS2_fjLj2048ELj1ELj1ELj4ELj16ENS_18Kernel_traits_baseILj2048EfS2_fS2_fjLj128EEEEELb1ELb1ELb0ELb0EEEvNS_9BwdParamsE --------------------------
	.section	.nv.constant0._ZN10layer_norm13ln_bwd_kernelINS_13Kernel_traitsIf6__halffS2_fjLj2048ELj1ELj1ELj4ELj16ENS_18Kernel_traits_baseILj2048EfS2_fS2_fjLj128EEEEELb1ELb1ELb0ELb0EEEvNS_9BwdParamsE,"a",@progbits
	.sectionflags	@""
	.align	4
.nv.constant0._ZN10layer_norm13ln_bwd_kernelINS_13Kernel_traitsIf6__halffS2_fjLj2048ELj1ELj1ELj4ELj16ENS_18Kernel_traits_baseILj2048EfS2_fS2_fjLj128EEEEELb1ELb1ELb0ELb0EEEvNS_9BwdParamsE:
	.zero		1192


//--------------------- .nv.constant0._ZN10layer_norm13ln_bwd_kernelINS_13Kernel_traitsIf6__halffS2_fjLj2048ELj1ELj1ELj4ELj16ENS_18Kernel_traits_baseILj2048EfS2_fS2_fjLj128EEEEELb1ELb1ELb0ELb1EEEvNS_9BwdParamsE --------------------------
	.section	.nv.constant0._ZN10layer_norm13ln_bwd_kernelINS_13Kernel_traitsIf6__halffS2_fjLj2048ELj1ELj1ELj4ELj16ENS_18Kernel_traits_baseILj2048EfS2_fS2_fjLj128EEEEELb1ELb1ELb0ELb1EEEvNS_9BwdParamsE,"a",@progbits
	.sectionflags	@""
	.align	4
.nv.constant0._ZN10layer_norm13ln_bwd_kernelINS_13Kernel_traitsIf6__halffS2_fjLj2048ELj1ELj1ELj4ELj16ENS_18Kernel_traits_baseILj2048EfS2_fS2_fjLj128EEEEELb1ELb1ELb0ELb1EEEvNS_9BwdParamsE:
	.zero		1192


//--------------------- .nv.constant0._ZN10layer_norm22ln_bwd_finalize_kernelINS_22Kernel_traits_finalizeILj2048Ef6__halffS2_fjLb1ELj1024ELj4ENS_18Kernel_traits_baseILj2048EfS2_fS2_fjLj1024EEEEELb1ELb0EEEvNS_9BwdParamsE --------------------------
	.section	.nv.constant0._ZN10layer_norm22ln_bwd_finalize_kernelINS_22Kernel_traits_finalizeILj2048Ef6__halffS2_fjLb1ELj1024ELj4ENS_18Kernel_traits_baseILj2048EfS2_fS2_fjLj1024EEEEELb1ELb0EEEvNS_9BwdParamsE,"a",@progbits
	.sectionflags	@""
	.align	4
.nv.constant0._ZN10layer_norm22ln_bwd_finalize_kernelINS_22Kernel_traits_finalizeILj2048Ef6__halffS2_fjLb1ELj1024ELj4ENS_18Kernel_traits_baseILj2048EfS2_fS2_fjLj1024EEEEELb1ELb0EEEvNS_9BwdParamsE:
	.zero		1192


//--------------------- .nv.constant0._ZN10layer_norm13ln_bwd_kernelINS_13Kernel_traitsIf6__halffS2_fjLj2048ELj1ELj1ELj4ELj16ENS_18Kernel_traits_baseILj2048EfS2_fS2_fjLj128EEEEELb1ELb1ELb1ELb0EEEvNS_9BwdParamsE --------------------------
	.section	.nv.constant0._ZN10layer_norm13ln_bwd_kernelINS_13Kernel_traitsIf6__halffS2_fjLj2048ELj1ELj1ELj4ELj16ENS_18Kernel_traits_baseILj2048EfS2_fS2_fjLj128EEEEELb1ELb1ELb1ELb0EEEvNS_9BwdParamsE,"a",@progbits
	.sectionflags	@""
	.align	4
.nv.constant0._ZN10layer_norm13ln_bwd_kernelINS_13Kernel_traitsIf6__halffS2_fjLj2048ELj1ELj1ELj4ELj16ENS_18Kernel_traits_baseILj2048EfS2_fS2_fjLj128EEEEELb1ELb1ELb1ELb0EEEvNS_9BwdParamsE:
	.zero		1192


//--------------------- .nv.constant0._ZN10layer_norm22ln_bwd_finalize_kernelINS_22Kernel_traits_finalizeILj2048Ef6__halffS2_fjLb1ELj1024ELj4ENS_18Kernel_traits_baseILj2048EfS2_fS2_fjLj1024EEEEELb1ELb1EEEvNS_9BwdParamsE --------------------------
	.section	.nv.constant0._ZN10layer_norm22ln_bwd_finalize_kernelINS_22Kernel_traits_finalizeILj2048Ef6__halffS2_fjLb1ELj1024ELj4ENS_18Kernel_traits_baseILj2048EfS2_fS2_fjLj1024EEEEELb1ELb1EEEvNS_9BwdParamsE,"a",@progbits
	.sectionflags	@""
	.align	4
.nv.constant0._ZN10layer_norm22ln_bwd_finalize_kernelINS_22Kernel_traits_finalizeILj2048Ef6__halffS2_fjLb1ELj1024ELj4ENS_18Kernel_traits_baseILj2048EfS2_fS2_fjLj1024EEEEELb1ELb1EEEvNS_9BwdParamsE:
	.zero		1192


//--------------------- .nv.constant0._ZN10layer_norm13ln_bwd_kernelINS_13Kernel_traitsIf6__halffS2_fjLj2048ELj1ELj1ELj4ELj16ENS_18Kernel_traits_baseILj2048EfS2_fS2_fjLj128EEEEELb1ELb1ELb1ELb1EEEvNS_9BwdParamsE --------------------------
	.section	.nv.constant0._ZN10layer_norm13ln_bwd_kernelINS_13Kernel_traitsIf6__halffS2_fjLj2048ELj1ELj1ELj4ELj16ENS_18Kernel_traits_baseILj2048EfS2_fS2_fjLj128EEEEELb1ELb1ELb1ELb1EEEvNS_9BwdParamsE,"a",@progbits
	.sectionflags	@""
	.align	4
.nv.constant0._ZN10layer_norm13ln_bwd_kernelINS_13Kernel_traitsIf6__halffS2_fjLj2048ELj1ELj1ELj4ELj16ENS_18Kernel_traits_baseILj2048EfS2_fS2_fjLj128EEEEELb1ELb1ELb1ELb1EEEvNS_9BwdParamsE:
	.zero		1192


//--------------------- .nv.constant0._ZN10layer_norm13ln_bwd_kernelINS_13Kernel_traitsI6__halfffffjLj2048ELj1ELj1ELj4ELj16ENS_18Kernel_traits_baseILj2048ES2_ffffjLj128EEEEELb0ELb0ELb0ELb0EEEvNS_9BwdParamsE --------------------------
	.section	.nv.constant0._ZN10layer_norm13ln_bwd_kernelINS_13Kernel_traitsI6__halfffffjLj2048ELj1ELj1ELj4ELj16ENS_18Kernel_traits_baseILj2048ES2_ffffjLj128EEEEELb0ELb0ELb0ELb0EEEvNS_9BwdParamsE,"a",@progbits
	.sectionflags	@""
	.align	4
.nv.constant0._ZN10layer_norm13ln_bwd_kernelINS_13Kernel_traitsI6__halfffffjLj2048ELj1ELj1ELj4ELj16ENS_18Kernel_traits_baseILj2048ES2_ffffjLj128EEEEELb0ELb0ELb0ELb0EEEvNS_9BwdParamsE:
	.zero		1192


//--------------------- .nv.constant0._ZN10layer_norm13ln_bwd_kernelINS_13Kernel_traitsI6__halfffffjLj2048ELj1ELj1ELj4ELj16ENS_18Kernel_traits_baseILj2048ES2_ffffjLj128EEEEELb0ELb0ELb0ELb1EEEvNS_9BwdParamsE --------------------------
	.section	.nv.constant0._ZN10layer_norm13ln_bwd_kernelINS_13Kernel_traitsI6__halfffffjLj2048ELj1ELj1ELj4ELj16ENS_18Kernel_traits_baseILj2048ES2_ffffjLj128EEEEELb0ELb0ELb0ELb1EEEvNS_9BwdParamsE,"a",@progbits
	.sectionflags	@""
	.align	4
.nv.constant0._ZN10layer_norm13ln_bwd_kernelINS_13Kernel_traitsI6__halfffffjLj2048ELj1ELj1ELj4ELj16ENS_18Kernel_traits_baseILj2048ES2_ffffjLj128EEEEELb0ELb0ELb0ELb1EEEvNS_9BwdParamsE:
	.zero		1192


//--------------------- .nv.constant0._ZN10layer_norm13ln_bwd_kernelINS_13Kernel_traitsI6__halfffffjLj2048ELj1ELj1ELj4ELj16ENS_18Kernel_traits_baseILj2048ES2_ffffjLj128EEEEELb0ELb0ELb1ELb0EEEvNS_9BwdParamsE --------------------------
	.section	.nv.constant0._ZN10layer_norm13ln_bwd_kernelINS_13Kernel_traitsI6__halfffffjLj2048ELj1ELj1ELj4ELj16ENS_18Kernel_traits_baseILj2048ES2_ffffjLj128EEEEELb0ELb0ELb1ELb0EEEvNS_9BwdParamsE,"a",@progbits
	.sectionflags	@""
	.align	4
.nv.constant0._ZN10layer_norm13ln_bwd_kernelINS_13Kernel_traitsI6__halfffffjLj2048ELj1ELj1ELj4ELj16ENS_18Kernel_traits_baseILj2048ES2_ffffjLj128EEEEELb0ELb0ELb1ELb0EEEvNS_9BwdParamsE:
	.zero		1192


//--------------------- .nv.constant0._ZN10layer_norm13ln_bwd_kernelINS_13Kernel_traitsI6__halfffffjLj2048ELj1ELj1ELj4ELj16ENS_18Kernel_traits_baseILj2048ES2_ffffjLj128EEEEELb0ELb0ELb1ELb1EEEvNS_9BwdParamsE --------------------------
	.section	.nv.constant0._ZN10layer_norm13ln_bwd_kernelINS_13Kernel_traitsI6__halfffffjLj2048ELj1ELj1ELj4ELj16ENS_18Kernel_traits_baseILj2048ES2_ffffjLj128EEEEELb0ELb0ELb1ELb1EEEvNS_9BwdParamsE,"a",@progbits
	.sectionflags	@""
	.align	4
.nv.constant0._ZN10layer_norm13ln_bwd_kernelINS_13Kernel_traitsI6__halfffffjLj2048ELj1ELj1ELj4ELj16ENS_18Kernel_traits_baseILj2048ES2_ffffjLj128EEEEELb0ELb0ELb1ELb1EEEvNS_9BwdParamsE:
	.zero		1192


//--------------------- .nv.constant0._ZN10layer_norm13ln_bwd_kernelINS_13Kernel_traitsI6__halfffffjLj2048ELj1ELj1ELj4ELj16ENS_18Kernel_traits_baseILj2048ES2_ffffjLj128EEEEELb0ELb1ELb0ELb0EEEvNS_9BwdParamsE --------------------------
	.section	.nv.constant0._ZN10layer_norm13ln_bwd_kernelINS_13Kernel_traitsI6__halfffffjLj2048ELj1ELj1ELj4ELj16ENS_18Kernel_traits_baseILj2048ES2_ffffjLj128EEEEELb0ELb1ELb0ELb0EEEvNS_9BwdParamsE,"a",@progbits
	.sectionflags	@""
	.align	4
.nv.constant0._ZN10layer_norm13ln_bwd_kernelINS_13Kernel_traitsI6__halfffffjLj2048ELj1ELj1ELj4ELj16ENS_18Kernel_traits_baseILj2048ES2_ffffjLj128EEEEELb0ELb1ELb0ELb0EEEvNS_9BwdParamsE:
	.zero		1192


//--------------------- .nv.constant0._ZN10layer_norm13ln_bwd_kernelINS_13Kernel_traitsI6__halfffffjLj2048ELj1ELj1ELj4ELj16ENS_18Kernel_traits_baseILj2048ES2_ffffjLj128EEEEELb0ELb1ELb0ELb1EEEvNS_9BwdParamsE --------------------------
	.section	.nv.constant0._ZN10layer_norm13ln_bwd_kernelINS_13Kernel_traitsI6__halfffffjLj2048ELj1ELj1ELj4ELj16ENS_18Kernel_traits_baseILj2048ES2_ffffjLj128EEEEELb0ELb1ELb0ELb1EEEvNS_9BwdParamsE,"a",@progbits
	.sectionflags	@""
	.align	4
.nv.constant0._ZN10layer_norm13ln_bwd_kernelINS_13Kernel_traitsI6__halfffffjLj2048ELj1ELj1ELj4ELj16ENS_18Kernel_traits_baseILj2048ES2_ffffjLj128EEEEELb0ELb1ELb0ELb1EEEvNS_9BwdParamsE:
	.zero		1192


//--------------------- .nv.constant0._ZN10layer_norm13ln_bwd_kernelINS_13Kernel_traitsI6__halfffffjLj2048ELj1ELj1ELj4ELj16ENS_18Kernel_traits_baseILj2048ES2_ffffjLj128EEEEELb0ELb1ELb1ELb0EEEvNS_9BwdParamsE --------------------------
	.section	.nv.constant0._ZN10layer_norm13ln_bwd_kernelINS_13Kernel_traitsI6__halfffffjLj2048ELj1ELj1ELj4ELj16ENS_18Kernel_traits_baseILj2048ES2_ffffjLj128EEEEELb0ELb1ELb1ELb0EEEvNS_9BwdParamsE,"a",@progbits
	.sectionflags	@""
	.align	4
.nv.constant0._ZN10layer_norm13ln_bwd_kernelINS_13Kernel_traitsI6__halfffffjLj2048ELj1ELj1ELj4ELj16ENS_18Kernel_traits_baseILj2048ES2_ffffjLj128EEEEELb0ELb1ELb1ELb0EEEvNS_9BwdParamsE:
	.zero		1192


//--------------------- .nv.constant0._ZN10layer_norm13ln_bwd_kernelINS_13Kernel_traitsI6__halfffffjLj2048ELj1ELj1ELj4ELj16ENS_18Kernel_traits_baseILj2048ES2_ffffjLj128EEEEELb0ELb1ELb1ELb1EEEvNS_9BwdParamsE --------------------------
	.section	.nv.constant0._ZN10layer_norm13ln_bwd_kernelINS_13Kernel_traitsI6__halfffffjLj2048ELj1ELj1ELj4ELj16ENS_18Kernel_traits_baseILj2048ES2_ffffjLj128EEEEELb0ELb1ELb1ELb1EEEvNS_9BwdParamsE,"a",@progbits
	.sectionflags	@""
	.align	4
.nv.constant0._ZN10layer_norm13ln_bwd_kernelINS_13Kernel_traitsI6__halfffffjLj2048ELj1ELj1ELj4ELj16ENS_18Kernel_traits_baseILj2048ES2_ffffjLj128EEEEELb0ELb1ELb1ELb1EEEvNS_9BwdParamsE:
	.zero		1192


//--------------------- .nv.constant0._ZN10layer_norm13ln_bwd_kernelINS_13Kernel_traitsI6__halfffffjLj2048ELj1ELj1ELj4ELj16ENS_18Kernel_traits_baseILj2048ES2_ffffjLj128EEEEELb1ELb0ELb0ELb0EEEvNS_9BwdParamsE --------------------------
	.section	.nv.constant0._ZN10layer_norm13ln_bwd_kernelINS_13Kernel_traitsI6__halfffffjLj2048ELj1ELj1ELj4ELj16ENS_18Kernel_traits_baseILj2048ES2_ffffjLj128EEEEELb1ELb0ELb0ELb0EEEvNS_9BwdParamsE,"a",@progbits
	.sectionflags	@""
	.align	4
.nv.constant0._ZN10layer_norm13ln_bwd_kernelINS_13Kernel_traitsI6__halfffffjLj2048ELj1ELj1ELj4ELj16ENS_18Kernel_traits_baseILj2048ES2_ffffjLj128EEEEELb1ELb0ELb0ELb0EEEvNS_9BwdParamsE:
	.zero		1192


//--------------------- .nv.constant0._ZN10layer_norm13ln_bwd_kernelINS_13Kernel_traitsI6__halfffffjLj2048ELj1ELj1ELj4ELj16ENS_18Kernel_traits_baseILj2048ES2_ffffjLj128EEEEELb1ELb0ELb0ELb1EEEvNS_9BwdParamsE --------------------------
	.section	.nv.constant0._ZN10layer_norm13ln_bwd_kernelINS_13Kernel_traitsI6__halfffffjLj2048ELj1ELj1ELj4ELj16ENS_18Kernel_traits_baseILj2048ES2_ffffjLj128EEEEELb1ELb0ELb0ELb1EEEvNS_9BwdParamsE,"a",@progbits
	.sectionflags	@""
	.align	4
.nv.constant0._ZN10layer_norm13ln_bwd_kernelINS_13Kernel_traitsI6__halfffffjLj2048ELj1ELj1ELj4ELj16ENS_18Kernel_traits_baseILj2048ES2_ffffjLj128EEEEELb1ELb0ELb0ELb1EEEvNS_9BwdParamsE:
	.zero		1192


//--------------------- .nv.constant0._ZN10layer_norm22ln_bwd_finalize_kernelINS_22Kernel_traits_finalizeILj2048E6__halfffffjLb0ELj1024ELj4ENS_18Kernel_traits_baseILj2048ES2_ffffjLj1024EEEEELb0ELb0EEEvNS_9BwdParamsE --------------------------
	.section	.nv.constant0._ZN10layer_norm22ln_bwd_finalize_kernelINS_22Kernel_traits_finalizeILj2048E6__halfffffjLb0ELj1024ELj4ENS_18Kernel_traits_baseILj2048ES2_ffffjLj1024EEEEELb0ELb0EEEvNS_9BwdParamsE,"a",@progbits
	.sectionflags	@""
	.align	4
.nv.constant0._ZN10layer_norm22ln_bwd_finalize_kernelINS_22Kernel_traits_finalizeILj2048E6__halfffffjLb0ELj1024ELj4ENS_18Kernel_traits_baseILj2048ES2_ffffjLj1024EEEEELb0ELb0EEEvNS_9BwdParamsE:
	.zero		1192


//--------------------- .nv.constant0._ZN10layer_norm13ln_bwd_kernelINS_13Kernel_traitsI6__halfffffjLj2048ELj1ELj1ELj4ELj16ENS_18Kernel_traits_baseILj2048ES2_ffffjLj128EEEEELb1ELb0ELb1ELb0EEEvNS_9BwdParamsE --------------------------
	.section	.nv.constant0._ZN10layer_norm13ln_bwd_kernelINS_13Kernel_traitsI6__halfffffjLj2048ELj1ELj1ELj4ELj16ENS_18Kernel_traits_baseILj2048ES2_ffffjLj128EEEEELb1ELb0ELb1ELb0EEEvNS_9BwdParamsE,"a",@progbits
	.sectionflags	@""
	.align	4
.nv.constant0._ZN10layer_norm13ln_bwd_kernelINS_13Kernel_traitsI6__halfffffjLj2048ELj1ELj1ELj4ELj16ENS_18Kernel_traits_baseILj2048ES2_ffffjLj128EEEEELb1ELb0ELb1ELb0EEEvNS_9BwdParamsE:
	.zero		1192


//--------------------- .nv.constant0._ZN10layer_norm22ln_bwd_finalize_kernelINS_22Kernel_traits_finalizeILj2048E6__halfffffjLb0ELj1024ELj4ENS_18Kernel_traits_baseILj2048ES2_ffffjLj1024EEEEELb0ELb1EEEvNS_9BwdParamsE --------------------------
	.section	.nv.constant0._ZN10layer_norm22ln_bwd_finalize_kernelINS_22Kernel_traits_finalizeILj2048E6__halfffffjLb0ELj1024ELj4ENS_18Kernel_traits_baseILj2048ES2_ffffjLj1024EEEEELb0ELb1EEEvNS_9BwdParamsE,"a",@progbits
	.sectionflags	@""
	.align	4
.nv.constant0._ZN10layer_norm22ln_bwd_finalize_kernelINS_22Kernel_traits_finalizeILj2048E6__halfffffjLb0ELj1024ELj4ENS_18Kernel_traits_baseILj2048ES2_ffffjLj1024EEEEELb0ELb1EEEvNS_9BwdParamsE:
	.zero		1192


//--------------------- .nv.constant0._ZN10layer_norm13ln_bwd_kernelINS_13Kernel_traitsI6__halfffffjLj2048ELj1ELj1ELj4ELj16ENS_18Kernel_traits_baseILj2048ES2_ffffjLj128EEEEELb1ELb0ELb1ELb1EEEvNS_9BwdParamsE --------------------------
	.section	.nv.constant0._ZN10layer_norm13ln_bwd_kernelINS_13Kernel_traitsI6__halfffffjLj2048ELj1ELj1ELj4ELj16ENS_18Kernel_traits_baseILj2048ES2_ffffjLj128EEEEELb1ELb0ELb1ELb1EEEvNS_9BwdParamsE,"a",@progbits
	.sectionflags	@""
	.align	4
.nv.constant0._ZN10layer_norm13ln_bwd_kernelINS_13Kernel_traitsI6__halfffffjLj2048ELj1ELj1ELj4ELj16ENS_18Kernel_traits_baseILj2048ES2_ffffjLj128EEEEELb1ELb0ELb1ELb1EEEvNS_9BwdParamsE:
	.zero		1192


//--------------------- .nv.constant0._ZN10layer_norm13ln_bwd_kernelINS_13Kernel_traitsI6__halfffffjLj2048ELj1ELj1ELj4ELj16ENS_18Kernel_traits_baseILj2048ES2_ffffjLj128EEEEELb1ELb1ELb0ELb0EEEvNS_9BwdParamsE --------------------------
	.section	.nv.constant0._ZN10layer_norm13ln_bwd_kernelINS_13Kernel_traitsI6__halfffffjLj2048ELj1ELj1ELj4ELj16ENS_18Kernel_traits_baseILj2048ES2_ffffjLj128EEEEELb1ELb1ELb0ELb0EEEvNS_9BwdParamsE,"a",@progbits
	.sectionflags	@""
	.align	4
.nv.constant0._ZN10layer_norm13ln_bwd_kernelINS_13Kernel_traitsI6__halfffffjLj2048ELj1ELj1ELj4ELj16ENS_18Kernel_traits_baseILj2048ES2_ffffjLj128EEEEELb1ELb1ELb0ELb0EEEvNS_9BwdParamsE:
	.zero		1192


//--------------------- .nv.constant0._ZN10layer_norm13ln_bwd_kernelINS_13Kernel_traitsI6__halfffffjLj2048ELj1ELj1ELj4ELj16ENS_18Kernel_traits_baseILj2048ES2_ffffjLj128EEEEELb1ELb1ELb0ELb1EEEvNS_9BwdParamsE --------------------------
	.section	.nv.constant0._ZN10layer_norm13ln_bwd_kernelINS_13Kernel_traitsI6__halfffffjLj2048ELj1ELj1ELj4ELj16ENS_18Kernel_traits_baseILj2048ES2_ffffjLj128EEEEELb1ELb1ELb0ELb1EEEvNS_9BwdParamsE,"a",@progbits
	.sectionflags	@""
	.align	4
.nv.constant0._ZN10layer_norm13ln_bwd_kernelINS_13Kernel_traitsI6__halfffffjLj2048ELj1ELj1ELj4ELj16ENS_18Kernel_traits_baseILj2048ES2_ffffjLj128EEEEELb1ELb1ELb0ELb1EEEvNS_9BwdParamsE:
	.zero		1192


//--------------------- .nv.constant0._ZN10layer_norm22ln_bwd_finalize_kernelINS_22Kernel_traits_finalizeILj2048E6__halfffffjLb1ELj1024ELj4ENS_18Kernel_traits_baseILj2048ES2_ffffjLj1024EEEEELb1ELb0EEEvNS_9BwdParamsE --------------------------
	.section	.nv.constant0._ZN10layer_norm22ln_bwd_finalize_kernelINS_22Kernel_traits_finalizeILj2048E6__halfffffjLb1ELj1024ELj4ENS_18Kernel_traits_baseILj2048ES2_ffffjLj1024EEEEELb1ELb0EEEvNS_9BwdParamsE,"a",@progbits
	.sectionflags	@""
	.align	4
.nv.constant0._ZN10layer_norm22ln_bwd_finalize_kernelINS_22Kernel_traits_finalizeILj2048E6__halfffffjLb1ELj1024ELj4ENS_18Kernel_traits_baseILj2048ES2_ffffjLj1024EEEEELb1ELb0EEEvNS_9BwdParamsE:
	.zero		1192


//--------------------- .nv.constant0._ZN10layer_norm13ln_bwd_kernelINS_13Kernel_traitsI6__halfffffjLj2048ELj1ELj1ELj4ELj16ENS_18Kernel_traits_baseILj2048ES2_ffffjLj128EEEEELb1ELb1ELb1ELb0EEEvNS_9BwdParamsE --------------------------
	.section	.nv.constant0._ZN10layer_norm13ln_bwd_kernelINS_13Kernel_traitsI6__halfffffjLj2048ELj1ELj1ELj4ELj16ENS_18Kernel_traits_baseILj2048ES2_ffffjLj128EEEEELb1ELb1ELb1ELb0EEEvNS_9BwdParamsE,"a",@progbits
	.sectionflags	@""
	.align	4
.nv.constant0._ZN10layer_norm13ln_bwd_kernelINS_13Kernel_traitsI6__halfffffjLj2048ELj1ELj1ELj4ELj16ENS_18Kernel_traits_baseILj2048ES2_ffffjLj128EEEEELb1ELb1ELb1ELb0EEEvNS_9BwdParamsE:
	.zero		1192


//--------------------- .nv.constant0._ZN10layer_norm22ln_bwd_finalize_kernelINS_22Kernel_traits_finalizeILj2048E6__halfffffjLb1ELj1024ELj4ENS_18Kernel_traits_baseILj2048ES2_ffffjLj1024EEEEELb1ELb1EEEvNS_9BwdParamsE --------------------------
	.section	.nv.constant0._ZN10layer_norm22ln_bwd_finalize_kernelINS_22Kernel_traits_finalizeILj2048E6__halfffffjLb1ELj1024ELj4ENS_18Kernel_traits_baseILj2048ES2_ffffjLj1024EEEEELb1ELb1EEEvNS_9BwdParamsE,"a",@progbits
	.sectionflags	@""
	.align	4
.nv.constant0._ZN10layer_norm22ln_bwd_finalize_kernelINS_22Kernel_traits_finalizeILj2048E6__halfffffjLb1ELj1024ELj4ENS_18Kernel_traits_baseILj2048ES2_ffffjLj1024EEEEELb1ELb1EEEvNS_9BwdParamsE:
	.zero		1192


//--------------------- .nv.constant0._ZN10layer_norm13ln_bwd_kernelINS_13Kernel_traitsI6__halfffffjLj2048ELj1ELj1ELj4ELj16ENS_18Kernel_traits_baseILj2048ES2_ffffjLj128EEEEELb1ELb1ELb1ELb1EEEvNS_9BwdParamsE --------------------------
	.section	.nv.constant0._ZN10layer_norm13ln_bwd_kernelINS_13Kernel_traitsI6__halfffffjLj2048ELj1ELj1ELj4ELj16ENS_18Kernel_traits_baseILj2048ES2_ffffjLj128EEEEELb1ELb1ELb1ELb1EEEvNS_9BwdParamsE,"a",@progbits
	.sectionflags	@""
	.align	4
.nv.constant0._ZN10layer_norm13ln_bwd_kernelINS_13Kernel_traitsI6__halfffffjLj2048ELj1ELj1ELj4ELj16ENS_18Kernel_traits_baseILj2048ES2_ffffjLj128EEEEELb1ELb1ELb1ELb1EEEvNS_9BwdParamsE:
	.zero		1192


//--------------------- .nv.constant0._ZN10layer_norm13ln_bwd_kernelINS_13Kernel_traitsIfffffjLj2048ELj1ELj1ELj4ELj16ENS_18Kernel_traits_baseILj2048EfffffjLj128EEEEELb0ELb0ELb0ELb0EEEvNS_9BwdParamsE --------------------------
	.section	.nv.constant0._ZN10layer_norm13ln_bwd_kernelINS_13Kernel_traitsIfffffjLj2048ELj1ELj1ELj4ELj16ENS_18Kernel_traits_baseILj2048EfffffjLj128EEEEELb0ELb0ELb0ELb0EEEvNS_9BwdParamsE,"a",@progbits
	.sectionflags	@""
	.align	4
.nv.constant0._ZN10layer_norm13ln_bwd_kernelINS_13Kernel_traitsIfffffjLj2048ELj1ELj1ELj4ELj16ENS_18Kernel_traits_baseILj2048EfffffjLj128EEEEELb0ELb0ELb0ELb0EEEvNS_9BwdParamsE:
	.zero		1192


//--------------------- .nv.constant0._ZN10layer_norm13ln_bwd_kernelINS_13Kernel_traitsIfffffjLj2048ELj1ELj1ELj4ELj16ENS_18Kernel_traits_baseILj2048EfffffjLj128EEEEELb0ELb0ELb0ELb1EEEvNS_9BwdParamsE --------------------------
	.section	.nv.constant0._ZN10layer_norm13ln_bwd_kernelINS_13Kernel_traitsIfffffjLj2048ELj1ELj1ELj4ELj16ENS_18Kernel_traits_baseILj2048EfffffjLj128EEEEELb0ELb0ELb0ELb1EEEvNS_9BwdParamsE,"a",@progbits
	.sectionflags	@""
	.align	4
.nv.constant0._ZN10layer_norm13ln_bwd_kernelINS_13Kernel_traitsIfffffjLj2048ELj1ELj1ELj4ELj16ENS_18Kernel_traits_baseILj2048EfffffjLj128EEEEELb0ELb0ELb0ELb1EEEvNS_9BwdParamsE:
	.zero		1192


//--------------------- .nv.constant0._ZN10layer_norm13ln_bwd_kernelINS_13Kernel_traitsIfffffjLj2048ELj1ELj1ELj4ELj16ENS_18Kernel_traits_baseILj2048EfffffjLj128EEEEELb0ELb0ELb1ELb0EEEvNS_9BwdParamsE --------------------------
	.section	.nv.constant0._ZN10layer_norm13ln_bwd_kernelINS_13Kernel_traitsIfffffjLj2048ELj1ELj1ELj4ELj16ENS_18Kernel_traits_baseILj2048EfffffjLj128EEEEELb0ELb0ELb1ELb0EEEvNS_9BwdParamsE,"a",@progbits
	.sectionflags	@""
	.align	4
.nv.constant0._ZN10layer_norm13ln_bwd_kernelINS_13Kernel_traitsIfffffjLj2048ELj1ELj1ELj4ELj16ENS_18Kernel_traits_baseILj2048EfffffjLj128EEEEELb0ELb0ELb1ELb0EEEvNS_9BwdParamsE:
	.zero		1192


//--------------------- .nv.constant0._ZN10layer_norm13ln_bwd_kernelINS_13Kernel_traitsIfffffjLj2048ELj1ELj1ELj4ELj16ENS_18Kernel_traits_baseILj2048EfffffjLj128EEEEELb0ELb0ELb1ELb1EEEvNS_9BwdParamsE --------------------------
	.section	.nv.constant0._ZN10layer_norm13ln_bwd_kernelINS_13Kernel_traitsIfffffjLj2048ELj1ELj1ELj4ELj16ENS_18Kernel_traits_baseILj2048EfffffjLj128EEEEELb0ELb0ELb1ELb1EEEvNS_9BwdParamsE,"a",@progbits
	.sectionflags	@""
	.align	4
.nv.constant0._ZN10layer_norm13ln_bwd_kernelINS_13Kernel_traitsIfffffjLj2048ELj1ELj1ELj4ELj16ENS_18Kernel_traits_baseILj2048EfffffjLj128EEEEELb0ELb0ELb1ELb1EEEvNS_9BwdParamsE:
	.zero		1192


//--------------------- .nv.constant0._ZN10layer_norm13ln_bwd_kernelINS_13Kernel_traitsIfffffjLj2048ELj1ELj1ELj4ELj16ENS_18Kernel_traits_baseILj2048EfffffjLj128EEEEELb0ELb1ELb0ELb0EEEvNS_9BwdParamsE --------------------------
	.section	.nv.constant0._ZN10layer_norm13ln_bwd_kernelINS_13Kernel_traitsIfffffjLj2048ELj1ELj1ELj4ELj16ENS_18Kernel_traits_baseILj2048EfffffjLj128EEEEELb0ELb1ELb0ELb0EEEvNS_9BwdParamsE,"a",@progbits
	.sectionflags	@""
	.align	4
.nv.constant0._ZN10layer_norm13ln_bwd_kernelINS_13Kernel_traitsIfffffjLj2048ELj1ELj1ELj4ELj16ENS_18Kernel_traits_baseILj2048EfffffjLj128EEEEELb0ELb1ELb0ELb0EEEvNS_9BwdParamsE:
	.zero		1192


//--------------------- .nv.constant0._ZN10layer_norm13ln_bwd_kernelINS_13Kernel_traitsIfffffjLj2048ELj1ELj1ELj4ELj16ENS_18Kernel_traits_baseILj2048EfffffjLj128EEEEELb0ELb1ELb0ELb1EEEvNS_9BwdParamsE --------------------------
	.section	.nv.constant0._ZN10layer_norm13ln_bwd_kernelINS_13Kernel_traitsIfffffjLj2048ELj1ELj1ELj4ELj16ENS_18Kernel_traits_baseILj2048EfffffjLj128EEEEELb0ELb1ELb0ELb1EEEvNS_9BwdParamsE,"a",@progbits
	.sectionflags	@""
	.align	4
.nv.constant0._ZN10layer_norm13ln_bwd_kernelINS_13Kernel_traitsIfffffjLj2048ELj1ELj1ELj4ELj16ENS_18Kernel_traits_baseILj2048EfffffjLj128EEEEELb0ELb1ELb0ELb1EEEvNS_9BwdParamsE:
	.zero		1192


//--------------------- .nv.constant0._ZN10layer_norm13ln_bwd_kernelINS_13Kernel_traitsIfffffjLj2048ELj1ELj1ELj4ELj16ENS_18Kernel_traits_baseILj2048EfffffjLj128EEEEELb0ELb1ELb1ELb0EEEvNS_9BwdParamsE --------------------------
	.section	.nv.constant0._ZN10layer_norm13ln_bwd_kernelINS_13Kernel_traitsIfffffjLj2048ELj1ELj1ELj4ELj16ENS_18Kernel_traits_baseILj2048EfffffjLj128EEEEELb0ELb1ELb1ELb0EEEvNS_9BwdParamsE,"a",@progbits
	.sectionflags	@""
	.align	4
.nv.constant0._ZN10layer_norm13ln_bwd_kernelINS_13Kernel_traitsIfffffjLj2048ELj1ELj1ELj4ELj16ENS_18Kernel_traits_baseILj2048EfffffjLj128EEEEELb0ELb1ELb1ELb0EEEvNS_9BwdParamsE:
	.zero		1192


//--------------------- .nv.constant0._ZN10layer_norm13ln_bwd_kernelINS_13Kernel_traitsIfffffjLj2048ELj1ELj1ELj4ELj16ENS_18Kernel_traits_baseILj2048EfffffjLj128EEEEELb0ELb1ELb1ELb1EEEvNS_9BwdParamsE --------------------------
	.section	.nv.constant0._ZN10layer_norm13ln_bwd_kernelINS_13Kernel_traitsIfffffjLj2048ELj1ELj1ELj4ELj16ENS_18Kernel_traits_baseILj2048EfffffjLj128EEEEELb0ELb1ELb1ELb1EEEvNS_9BwdParamsE,"a",@progbits
	.sectionflags	@""
	.align	4
.nv.constant0._ZN10layer_norm13ln_bwd_kernelINS_13Kernel_traitsIfffffjLj2048ELj1ELj1ELj4ELj16ENS_18Kernel_traits_baseILj2048EfffffjLj128EEEEELb0ELb1ELb1ELb1EEEvNS_9BwdParamsE:
	.zero		1192


//--------------------- .nv.constant0._ZN10layer_norm13ln_bwd_kernelINS_13Kernel_traitsIfffffjLj2048ELj1ELj1ELj4ELj16ENS_18Kernel_traits_baseILj2048EfffffjLj128EEEEELb1ELb0ELb0ELb0EEEvNS_9BwdParamsE --------------------------
	.section	.nv.constant0._ZN10layer_norm13ln_bwd_kernelINS_13Kernel_traitsIfffffjLj2048ELj1ELj1ELj4ELj16ENS_18Kernel_traits_baseILj2048EfffffjLj128EEEEELb1ELb0ELb0ELb0EEEvNS_9BwdParamsE,"a",@progbits
	.sectionflags	@""
	.align	4
.nv.constant0._ZN10layer_norm13ln_bwd_kernelINS_13Kernel_traitsIfffffjLj2048ELj1ELj1ELj4ELj16ENS_18Kernel_traits_baseILj2048EfffffjLj128EEEEELb1ELb0ELb0ELb0EEEvNS_9BwdParamsE:
	.zero		1192


//--------------------- .nv.constant0._ZN10layer_norm13ln_bwd_kernelINS_13Kernel_traitsIfffffjLj2048ELj1ELj1ELj4ELj16ENS_18Kernel_traits_baseILj2048EfffffjLj128EEEEELb1ELb0ELb0ELb1EEEvNS_9BwdParamsE --------------------------
	.section	.nv.constant0._ZN10layer_norm13ln_bwd_kernelINS_13Kernel_traitsIfffffjLj2048ELj1ELj1ELj4ELj16ENS_18Kernel_traits_baseILj2048EfffffjLj128EEEEELb1ELb0ELb0ELb1EEEvNS_9BwdParamsE,"a",@progbits
	.sectionflags	@""
	.align	4
.nv.constant0._ZN10layer_norm13ln_bwd_kernelINS_13Kernel_traitsIfffffjLj2048ELj1ELj1ELj4ELj16ENS_18Kernel_traits_baseILj2048EfffffjLj128EEEEELb1ELb0ELb0ELb1EEEvNS_9BwdParamsE:
	.zero		1192


//--------------------- .nv.constant0._ZN10layer_norm22ln_bwd_finalize_kernelINS_22Kernel_traits_finalizeILj2048EfffffjLb0ELj1024ELj4ENS_18Kernel_traits_baseILj2048EfffffjLj1024EEEEELb0ELb0EEEvNS_9BwdParamsE --------------------------
	.section	.nv.constant0._ZN10layer_norm22ln_bwd_finalize_kernelINS_22Kernel_traits_finalizeILj2048EfffffjLb0ELj1024ELj4ENS_18Kernel_traits_baseILj2048EfffffjLj1024EEEEELb0ELb0EEEvNS_9BwdParamsE,"a",@progbits
	.sectionflags	@""
	.align	4
.nv.constant0._ZN10layer_norm22ln_bwd_finalize_kernelINS_22Kernel_traits_finalizeILj2048EfffffjLb0ELj1024ELj4ENS_18Kernel_traits_baseILj2048EfffffjLj1024EEEEELb0ELb0EEEvNS_9BwdParamsE:
	.zero		1192


//--------------------- .nv.constant0._ZN10layer_norm13ln_bwd_kernelINS_13Kernel_traitsIfffffjLj2048ELj1ELj1ELj4ELj16ENS_18Kernel_traits_baseILj2048EfffffjLj128EEEEELb1ELb0ELb1ELb0EEEvNS_9BwdParamsE --------------------------
	.section	.nv.constant0._ZN10layer_norm13ln_bwd_kernelINS_13Kernel_traitsIfffffjLj2048ELj1ELj1ELj4ELj16ENS_18Kernel_traits_baseILj2048EfffffjLj128EEEEELb1ELb0ELb1ELb0EEEvNS_9BwdParamsE,"a",@progbits
	.sectionflags	@""
	.align	4
.nv.constant0._ZN10layer_norm13ln_bwd_kernelINS_13Kernel_traitsIfffffjLj2048ELj1ELj1ELj4ELj16ENS_18Kernel_traits_baseILj2048EfffffjLj128EEEEELb1ELb0ELb1ELb0EEEvNS_9BwdParamsE:
	.zero		1192


//--------------------- .nv.constant0._ZN10layer_norm22ln_bwd_finalize_kernelINS_22Kernel_traits_finalizeILj2048EfffffjLb0ELj1024ELj4ENS_18Kernel_traits_baseILj2048EfffffjLj1024EEEEELb0ELb1EEEvNS_9BwdParamsE --------------------------
	.section	.nv.constant0._ZN10layer_norm22ln_bwd_finalize_kernelINS_22Kernel_traits_finalizeILj2048EfffffjLb0ELj1024ELj4ENS_18Kernel_traits_baseILj2048EfffffjLj1024EEEEELb0ELb1EEEvNS_9BwdParamsE,"a",@progbits
	.sectionflags	@""
	.align	4
.nv.constant0._ZN10layer_norm22ln_bwd_finalize_kernelINS_22Kernel_traits_finalizeILj2048EfffffjLb0ELj1024ELj4ENS_18Kernel_traits_baseILj2048EfffffjLj1024EEEEELb0ELb1EEEvNS_9BwdParamsE:
	.zero		1192


//--------------------- .nv.constant0._ZN10layer_norm13ln_bwd_kernelINS_13Kernel_traitsIfffffjLj2048ELj1ELj1ELj4ELj16ENS_18Kernel_traits_baseILj2048EfffffjLj128EEEEELb1ELb0ELb1ELb1EEEvNS_9BwdParamsE --------------------------
	.section	.nv.constant0._ZN10layer_norm13ln_bwd_kernelINS_13Kernel_traitsIfffffjLj2048ELj1ELj1ELj4ELj16ENS_18Kernel_traits_baseILj2048EfffffjLj128EEEEELb1ELb0ELb1ELb1EEEvNS_9BwdParamsE,"a",@progbits
	.sectionflags	@""
	.align	4
.nv.constant0._ZN10layer_norm13ln_bwd_kernelINS_13Kernel_traitsIfffffjLj2048ELj1ELj1ELj4ELj16ENS_18Kernel_traits_baseILj2048EfffffjLj128EEEEELb1ELb0ELb1ELb1EEEvNS_9BwdParamsE:
	.zero		1192


//--------------------- .nv.constant0._ZN10layer_norm13ln_bwd_kernelINS_13Kernel_traitsIfffffjLj2048ELj1ELj1ELj4ELj16ENS_18Kernel_traits_baseILj2048EfffffjLj128EEEEELb1ELb1ELb0ELb0EEEvNS_9BwdParamsE --------------------------
	.section	.nv.constant0._ZN10layer_norm13ln_bwd_kernelINS_13Kernel_traitsIfffffjLj2048ELj1ELj1ELj4ELj16ENS_18Kernel_traits_baseILj2048EfffffjLj128EEEEELb1ELb1ELb0ELb0EEEvNS_9BwdParamsE,"a",@progbits
	.sectionflags	@""
	.align	4
.nv.constant0._ZN10layer_norm13ln_bwd_kernelINS_13Kernel_traitsIfffffjLj2048ELj1ELj1ELj4ELj16ENS_18Kernel_traits_baseILj2048EfffffjLj128EEEEELb1ELb1ELb0ELb0EEEvNS_9BwdParamsE:
	.zero		1192


//--------------------- .nv.constant0._ZN10layer_norm13ln_bwd_kernelINS_13Kernel_traitsIfffffjLj2048ELj1ELj1ELj4ELj16ENS_18Kernel_traits_baseILj2048EfffffjLj128EEEEELb1ELb1ELb0ELb1EEEvNS_9BwdParamsE --------------------------
	.section	.nv.constant0._ZN10layer_norm13ln_bwd_kernelINS_13Kernel_traitsIfffffjLj2048ELj1ELj1ELj4ELj16ENS_18Kernel_traits_baseILj2048EfffffjLj128EEEEELb1ELb1ELb0ELb1EEEvNS_9BwdParamsE,"a",@progbits
	.sectionflags	@""
	.align	4
.nv.constant0._ZN10layer_norm13ln_bwd_kernelINS_13Kernel_traitsIfffffjLj2048ELj1ELj1ELj4ELj16ENS_18Kernel_traits_baseILj2048EfffffjLj128EEEEELb1ELb1ELb0ELb1EEEvNS_9BwdParamsE:
	.zero		1192


//--------------------- .nv.constant0._ZN10layer_norm22ln_bwd_finalize_kernelINS_22Kernel_traits_finalizeILj2048EfffffjLb1ELj1024ELj4ENS_18Kernel_traits_baseILj2048EfffffjLj1024EEEEELb1ELb0EEEvNS_9BwdParamsE --------------------------
	.section	.nv.constant0._ZN10layer_norm22ln_bwd_finalize_kernelINS_22Kernel_traits_finalizeILj2048EfffffjLb1ELj1024ELj4ENS_18Kernel_traits_baseILj2048EfffffjLj1024EEEEELb1ELb0EEEvNS_9BwdParamsE,"a",@progbits
	.sectionflags	@""
	.align	4
.nv.constant0._ZN10layer_norm22ln_bwd_finalize_kernelINS_22Kernel_traits_finalizeILj2048EfffffjLb1ELj1024ELj4ENS_18Kernel_traits_baseILj2048EfffffjLj1024EEEEELb1ELb0EEEvNS_9BwdParamsE:
	.zero		1192


//--------------------- .nv.constant0._ZN10layer_norm13ln_bwd_kernelINS_13Kernel_traitsIfffffjLj2048ELj1ELj1ELj4ELj16ENS_18Kernel_traits_baseILj2048EfffffjLj128EEEEELb1ELb1ELb1ELb0EEEvNS_9BwdParamsE --------------------------
	.section	.nv.constant0._ZN10layer_norm13ln_bwd_kernelINS_13Kernel_traitsIfffffjLj2048ELj1ELj1ELj4ELj16ENS_18Kernel_traits_baseILj2048EfffffjLj128EEEEELb1ELb1ELb1ELb0EEEvNS_9BwdParamsE,"a",@progbits
	.sectionflags	@""
	.align	4
.nv.constant0._ZN10layer_norm13ln_bwd_kernelINS_13Kernel_traitsIfffffjLj2048ELj1ELj1ELj4ELj16ENS_18Kernel_traits_baseILj2048EfffffjLj128EEEEELb1ELb1ELb1ELb0EEEvNS_9BwdParamsE:
	.zero		1192


//--------------------- .nv.constant0._ZN10layer_norm22ln_bwd_finalize_kernelINS_22Kernel_traits_finalizeILj2048EfffffjLb1ELj1024ELj4ENS_18Kernel_traits_baseILj2048EfffffjLj1024EEEEELb1ELb1EEEvNS_9BwdParamsE --------------------------
	.section	.nv.constant0._ZN10layer_norm22ln_bwd_finalize_kernelINS_22Kernel_traits_finalizeILj2048EfffffjLb1ELj1024ELj4ENS_18Kernel_traits_baseILj2048EfffffjLj1024EEEEELb1ELb1EEEvNS_9BwdParamsE,"a",@progbits
	.sectionflags	@""
	.align	4
.nv.constant0._ZN10layer_norm22ln_bwd_finalize_kernelINS_22Kernel_traits_finalizeILj2048EfffffjLb1ELj1024ELj4ENS_18Kernel_traits_baseILj2048EfffffjLj1024EEEEELb1ELb1EEEvNS_9BwdParamsE:
	.zero		1192


//--------------------- .nv.constant0._ZN10layer_norm13ln_bwd_kernelINS_13Kernel_traitsIfffffjLj2048ELj1ELj1ELj4ELj16ENS_18Kernel_traits_baseILj2048EfffffjLj128EEEEELb1ELb1ELb1ELb1EEEvNS_9BwdParamsE --------------------------
	.section	.nv.constant0._ZN10layer_norm13ln_bwd_kernelINS_13Kernel_traitsIfffffjLj2048ELj1ELj1ELj4ELj16ENS_18Kernel_traits_baseILj2048EfffffjLj128EEEEELb1ELb1ELb1ELb1EEEvNS_9BwdParamsE,"a",@progbits
	.sectionflags	@""
	.align	4
.nv.constant0._ZN10layer_norm13ln_bwd_kernelINS_13Kernel_traitsIfffffjLj2048ELj1ELj1ELj4ELj16ENS_18Kernel_traits_baseILj2048EfffffjLj128EEEEELb1ELb1ELb1ELb1EEEvNS_9BwdParamsE:
	.zero		1192


//--------------------- SYMBOLS --------------------------

	.type		.nv.reservedSmem.offset0,@object
	.size		.nv.reservedSmem.offset0,0x4
	.type		.nv.reservedSmem.cap,@object
	.size		.nv.reservedSmem.cap,0x4
